// Copyright (c) 2024, Jay Shah, Ganesh Bikshandi, Ying Zhang, Vijay Thakkar, Pradeep Ramani, Tri Dao.
// Splitting the different template instantiations to different files to speed up compilation.
// This file is auto-generated. See "generate_kernels.py"

#include "flash_fwd_launch_template.h"

#ifndef FLASHATTENTION_DISABLE_HDIM64
template void run_mha_fwd_<90, cutlass::bfloat16_t, 64, 512, true, true, true, true>(Flash_fwd_params &params, cudaStream_t stream);
#endif


// ===== COMPILED SASS (sm_90a) =====

	.target	sm_90a

	.elftype	@"ET_EXEC"


//--------------------- .note.nv.tkinfo           --------------------------
	.section	.note.nv.tkinfo,"",@"SHT_NOTE"
	.sectionflags	@"SHF_NOTE_NV_TKINFO"
	.tkinfo
        /*0018*/ 	.word	0x00000002
        /*0030*/ 	.string	""
        /*0030*/ 	.string	"ptxas"
        /*0030*/ 	.string	"Cuda compilation tools, release 13.0, V13.0.88"
        /*0030*/ 	.string	"Build cuda_13.0.r13.0/compiler.36424714_0"
        /*0030*/ 	.string	"-arch sm_90a -m 64 "



//--------------------- .note.nv.cuinfo           --------------------------
	.section	.note.nv.cuinfo,"",@"SHT_NOTE"
	.sectionflags	@"SHF_NOTE_NV_CUINFO"
        /*0018*/ 	.short	0x0002
        /*001a*/ 	.short	0x005a
        /*001c*/ 	.short	0x0082
	.zero		2


//--------------------- .nv.info                  --------------------------
	.section	.nv.info,"",@"SHT_CUDA_INFO"
	.align	4


	//----- nvinfo : EIATTR_REGCOUNT
	.align		4
        /*0000*/ 	.byte	0x04, 0x2f
        /*0002*/ 	.short	(.L_20 - .L_19)
	.align		4
.L_19:
        /*0004*/ 	.word	index@(_ZN7cutlass13device_kernelIN5flash11enable_sm90INS1_16FlashAttnFwdSm90INS1_25CollectiveMainloopFwdSm90ILi2EN4cute5tupleIJNS5_1CILi1EEES8_S8_EEENS6_IJNS7_ILi64EEESA_SA_EEELi512ENS_10bfloat16_tEfNS_4arch4Sm90ELb1ELb0ELb1ELb1ELb1ELb1ELb1ELb0ELb0ELb1ELb1ELb0EEENS1_21CollectiveEpilogueFwdINS6_IJSA_NS7_ILi512EEESA_EEES9_SC_SE_Li256ELb1ELb1ELb1ELb0EEENS1_36VarlenDynamicPersistentTileSchedulerILi64ELi64ELi256ELi128ELb1ELb1ELb1ELb1ELb1ELb1EEEEEEEEEvNT_6ParamsE)
        /*0008*/ 	.word	0x000000a8


	//----- nvinfo : EIATTR_FRAME_SIZE
	.align		4
.L_20:
        /*000c*/ 	.byte	0x04, 0x11
        /*000e*/ 	.short	(.L_22 - .L_21)
	.align		4
.L_21:
        /*0010*/ 	.word	index@(_ZN7cutlass13device_kernelIN5flash11enable_sm90INS1_16FlashAttnFwdSm90INS1_25CollectiveMainloopFwdSm90ILi2EN4cute5tupleIJNS5_1CILi1EEES8_S8_EEENS6_IJNS7_ILi64EEESA_SA_EEELi512ENS_10bfloat16_tEfNS_4arch4Sm90ELb1ELb0ELb1ELb1ELb1ELb1ELb1ELb0ELb0ELb1ELb1ELb0EEENS1_21CollectiveEpilogueFwdINS6_IJSA_NS7_ILi512EEESA_EEES9_SC_SE_Li256ELb1ELb1ELb1ELb0EEENS1_36VarlenDynamicPersistentTileSchedulerILi64ELi64ELi256ELi128ELb1ELb1ELb1ELb1ELb1ELb1EEEEEEEEEvNT_6ParamsE)
        /*0014*/ 	.word	0x00000088


	//----- nvinfo : EIATTR_REGCOUNT
	.align		4
.L_22:
        /*0018*/ 	.byte	0x04, 0x2f
        /*001a*/ 	.short	(.L_24 - .L_23)
	.align		4
.L_23:
        /*001c*/ 	.word	index@(_ZN7cutlass13device_kernelIN5flash11enable_sm90INS1_16FlashAttnFwdSm90INS1_25CollectiveMainloopFwdSm90ILi2EN4cute5tupleIJNS5_1CILi1EEES8_S8_EEENS6_IJNS7_ILi64EEESA_SA_EEELi512ENS_10bfloat16_tEfNS_4arch4Sm90ELb1ELb0ELb1ELb1ELb1ELb0ELb1ELb0ELb0ELb1ELb1ELb0EEENS1_21CollectiveEpilogueFwdINS6_IJSA_NS7_ILi512EEESA_EEES9_SC_SE_Li256ELb1ELb1ELb1ELb0EEENS1_36VarlenDynamicPersistentTileSchedulerILi64ELi64ELi256ELi128ELb1ELb1ELb1ELb1ELb1ELb1EEEEEEEEEvNT_6ParamsE)
        /*0020*/ 	.word	0x000000a8


	//----- nvinfo : EIATTR_FRAME_SIZE
	.align		4
.L_24:
        /*0024*/ 	.byte	0x04, 0x11
        /*0026*/ 	.short	(.L_26 - .L_25)
	.align		4
.L_25:
        /*0028*/ 	.word	index@(_ZN7cutlass13device_kernelIN5flash11enable_sm90INS1_16FlashAttnFwdSm90INS1_25CollectiveMainloopFwdSm90ILi2EN4cute5tupleIJNS5_1CILi1EEES8_S8_EEENS6_IJNS7_ILi64EEESA_SA_EEELi512ENS_10bfloat16_tEfNS_4arch4Sm90ELb1ELb0ELb1ELb1ELb1ELb0ELb1ELb0ELb0ELb1ELb1ELb0EEENS1_21CollectiveEpilogueFwdINS6_IJSA_NS7_ILi512EEESA_EEES9_SC_SE_Li256ELb1ELb1ELb1ELb0EEENS1_36VarlenDynamicPersistentTileSchedulerILi64ELi64ELi256ELi128ELb1ELb1ELb1ELb1ELb1ELb1EEEEEEEEEvNT_6ParamsE)
        /*002c*/ 	.word	0x00000030


	//----- nvinfo : EIATTR_REGCOUNT
	.align		4
.L_26:
        /*0030*/ 	.byte	0x04, 0x2f
        /*0032*/ 	.short	(.L_28 - .L_27)
	.align		4
.L_27:
        /*0034*/ 	.word	index@(_ZN7cutlass13device_kernelIN5flash11enable_sm90INS1_16FlashAttnFwdSm90INS1_25CollectiveMainloopFwdSm90ILi2EN4cute5tupleIJNS5_1CILi1EEES8_S8_EEENS6_IJNS7_ILi64EEESA_SA_EEELi512ENS_10bfloat16_tEfNS_4arch4Sm90ELb1ELb0ELb1ELb1ELb1ELb1ELb0ELb0ELb0ELb1ELb1ELb0EEENS1_21CollectiveEpilogueFwdINS6_IJSA_NS7_ILi512EEESA_EEES9_SC_SE_Li256ELb1ELb1ELb1ELb0EEENS1_36VarlenDynamicPersistentTileSchedulerILi64ELi64ELi256ELi128ELb1ELb1ELb1ELb1ELb1ELb1EEEEEEEEEvNT_6ParamsE)
        /*0038*/ 	.word	0x000000a8


	//----- nvinfo : EIATTR_FRAME_SIZE
	.align		4
.L_28:
        /*003c*/ 	.byte	0x04, 0x11
        /*003e*/ 	.short	(.L_30 - .L_29)
	.align		4
.L_29:
        /*0040*/ 	.word	index@(_ZN7cutlass13device_kernelIN5flash11enable_sm90INS1_16FlashAttnFwdSm90INS1_25CollectiveMainloopFwdSm90ILi2EN4cute5tupleIJNS5_1CILi1EEES8_S8_EEENS6_IJNS7_ILi64EEESA_SA_EEELi512ENS_10bfloat16_tEfNS_4arch4Sm90ELb1ELb0ELb1ELb1ELb1ELb1ELb0ELb0ELb0ELb1ELb1ELb0EEENS1_21CollectiveEpilogueFwdINS6_IJSA_NS7_ILi512EEESA_EEES9_SC_SE_Li256ELb1ELb1ELb1ELb0EEENS1_36VarlenDynamicPersistentTileSchedulerILi64ELi64ELi256ELi128ELb1ELb1ELb1ELb1ELb1ELb1EEEEEEEEEvNT_6ParamsE)
        /*0044*/ 	.word	0x00000068


	//----- nvinfo : EIATTR_REGCOUNT
	.align		4
.L_30:
        /*0048*/ 	.byte	0x04, 0x2f
        /*004a*/ 	.short	(.L_32 - .L_31)
	.align		4
.L_31:
        /*004c*/ 	.word	index@(_ZN7cutlass13device_kernelIN5flash11enable_sm90INS1_16FlashAttnFwdSm90INS1_25CollectiveMainloopFwdSm90ILi2EN4cute5tupleIJNS5_1CILi1EEES8_S8_EEENS6_IJNS7_ILi64EEESA_SA_EEELi512ENS_10bfloat16_tEfNS_4arch4Sm90ELb1ELb0ELb1ELb1ELb1ELb0ELb0ELb0ELb0ELb1ELb1ELb0EEENS1_21CollectiveEpilogueFwdINS6_IJSA_NS7_ILi512EEESA_EEES9_SC_SE_Li256ELb1ELb1ELb1ELb0EEENS1_36VarlenDynamicPersistentTileSchedulerILi64ELi64ELi256ELi128ELb1ELb1ELb1ELb1ELb1ELb1EEEEEEEEEvNT_6ParamsE)
        /*0050*/ 	.word	0x000000a8


	//----- nvinfo : EIATTR_FRAME_SIZE
	.align		4
.L_32:
        /*0054*/ 	.byte	0x04, 0x11
        /*0056*/ 	.short	(.L_34 - .L_33)
	.align		4
.L_33:
        /*0058*/ 	.word	index@(_ZN7cutlass13device_kernelIN5flash11enable_sm90INS1_16FlashAttnFwdSm90INS1_25CollectiveMainloopFwdSm90ILi2EN4cute5tupleIJNS5_1CILi1EEES8_S8_EEENS6_IJNS7_ILi64EEESA_SA_EEELi512ENS_10bfloat16_tEfNS_4arch4Sm90ELb1ELb0ELb1ELb1ELb1ELb0ELb0ELb0ELb0ELb1ELb1ELb0EEENS1_21CollectiveEpilogueFwdINS6_IJSA_NS7_ILi512EEESA_EEES9_SC_SE_Li256ELb1ELb1ELb1ELb0EEENS1_36VarlenDynamicPersistentTileSchedulerILi64ELi64ELi256ELi128ELb1ELb1ELb1ELb1ELb1ELb1EEEEEEEEEvNT_6ParamsE)
        /*005c*/ 	.word	0x00000038


	//----- nvinfo : EIATTR_REGCOUNT
	.align		4
.L_34:
        /*0060*/ 	.byte	0x04, 0x2f
        /*0062*/ 	.short	(.L_36 - .L_35)
	.align		4
.L_35:
        /*0064*/ 	.word	index@(_ZN7cutlass13device_kernelIN5flash11enable_sm90INS1_16FlashAttnFwdSm90INS1_25CollectiveMainloopFwdSm90ILi2EN4cute5tupleIJNS5_1CILi1EEES8_S8_EEENS6_IJNS7_ILi64EEESA_SA_EEELi512ENS_10bfloat16_tEfNS_4arch4Sm90ELb1ELb0ELb1ELb0ELb1ELb0ELb1ELb0ELb0ELb1ELb1ELb0EEENS1_21CollectiveEpilogueFwdINS6_IJSA_NS7_ILi512EEESA_EEES9_SC_SE_Li256ELb0ELb1ELb1ELb0EEENS1_19SingleTileSchedulerILb0ELb1ELb1ELi64EEEEEEEEEvNT_6ParamsE)
        /*0068*/ 	.word	0x000000a8


	//----- nvinfo : EIATTR_FRAME_SIZE
	.align		4
.L_36:
        /*006c*/ 	.byte	0x04, 0x11
        /*006e*/ 	.short	(.L_38 - .L_37)
	.align		4
.L_37:
        /*0070*/ 	.word	index@(_ZN7cutlass13device_kernelIN5flash11enable_sm90INS1_16FlashAttnFwdSm90INS1_25CollectiveMainloopFwdSm90ILi2EN4cute5tupleIJNS5_1CILi1EEES8_S8_EEENS6_IJNS7_ILi64EEESA_SA_EEELi512ENS_10bfloat16_tEfNS_4arch4Sm90ELb1ELb0ELb1ELb0ELb1ELb0ELb1ELb0ELb0ELb1ELb1ELb0EEENS1_21CollectiveEpilogueFwdINS6_IJSA_NS7_ILi512EEESA_EEES9_SC_SE_Li256ELb0ELb1ELb1ELb0EEENS1_19SingleTileSchedulerILb0ELb1ELb1ELi64EEEEEEEEEvNT_6ParamsE)
        /*0074*/ 	.word	0x00000008


	//----- nvinfo : EIATTR_REGCOUNT
	.align		4
.L_38:
        /*0078*/ 	.byte	0x04, 0x2f
        /*007a*/ 	.short	(.L_40 - .L_39)
	.align		4
.L_39:
        /*007c*/ 	.word	index@(_ZN7cutlass13device_kernelIN5flash11enable_sm90INS1_16FlashAttnFwdSm90INS1_25CollectiveMainloopFwdSm90ILi2EN4cute5tupleIJNS5_1CILi1EEES8_S8_EEENS6_IJNS7_ILi64EEESA_SA_EEELi512ENS_10bfloat16_tEfNS_4arch4Sm90ELb1ELb0ELb1ELb0ELb1ELb0ELb0ELb0ELb0ELb1ELb1ELb0EEENS1_21CollectiveEpilogueFwdINS6_IJSA_NS7_ILi512EEESA_EEES9_SC_SE_Li256ELb0ELb1ELb1ELb0EEENS1_19SingleTileSchedulerILb0ELb1ELb1ELi64EEEEEEEEEvNT_6ParamsE)
        /*0080*/ 	.word	0x000000a8


	//----- nvinfo : EIATTR_FRAME_SIZE
	.align		4
.L_40:
        /*0084*/ 	.byte	0x04, 0x11
        /*0086*/ 	.short	(.L_42 - .L_41)
	.align		4
.L_41:
        /*0088*/ 	.word	index@(_ZN7cutlass13device_kernelIN5flash11enable_sm90INS1_16FlashAttnFwdSm90INS1_25CollectiveMainloopFwdSm90ILi2EN4cute5tupleIJNS5_1CILi1EEES8_S8_EEENS6_IJNS7_ILi64EEESA_SA_EEELi512ENS_10bfloat16_tEfNS_4arch4Sm90ELb1ELb0ELb1ELb0ELb1ELb0ELb0ELb0ELb0ELb1ELb1ELb0EEENS1_21CollectiveEpilogueFwdINS6_IJSA_NS7_ILi512EEESA_EEES9_SC_SE_Li256ELb0ELb1ELb1ELb0EEENS1_19SingleTileSchedulerILb0ELb1ELb1ELi64EEEEEEEEEvNT_6ParamsE)
        /*008c*/ 	.word	0x00000000


	//----- nvinfo : EIATTR_REGCOUNT
	.align		4
.L_42:
        /*0090*/ 	.byte	0x04, 0x2f
        /*0092*/ 	.short	(.L_44 - .L_43)
	.align		4
.L_43:
        /*0094*/ 	.word	index@(_ZN7cutlass13device_kernelIN5flash11enable_sm90INS1_16FlashAttnFwdSm90INS1_25CollectiveMainloopFwdSm90ILi2EN4cute5tupleIJNS5_1CILi1EEES8_S8_EEENS6_IJNS7_ILi64EEESA_SA_EEELi512ENS_10bfloat16_tEfNS_4arch4Sm90ELb0ELb1ELb1ELb1ELb1ELb1ELb1ELb0ELb0ELb1ELb1ELb0EEENS1_21CollectiveEpilogueFwdINS6_IJSA_NS7_ILi512EEESA_EEES9_SC_SE_Li256ELb1ELb1ELb1ELb0EEENS1_36VarlenDynamicPersistentTileSchedulerILi64ELi64ELi256ELi128ELb1ELb1ELb1ELb1ELb0ELb1EEEEEEEEEvNT_6ParamsE)
        /*0098*/ 	.word	0x000000a8


	//----- nvinfo : EIATTR_FRAME_SIZE
	.align		4
.L_44:
        /*009c*/ 	.byte	0x04, 0x11
        /*009e*/ 	.short	(.L_46 - .L_45)
	.align		4
.L_45:
        /*00a0*/ 	.word	index@($_ZN7cutlass13device_kernelIN5flash11enable_sm90INS1_16FlashAttnFwdSm90INS1_25CollectiveMainloopFwdSm90ILi2EN4cute5tupleIJNS5_1CILi1EEES8_S8_EEENS6_IJNS7_ILi64EEESA_SA_EEELi512ENS_10bfloat16_tEfNS_4arch4Sm90ELb0ELb1ELb1ELb1ELb1ELb1ELb1ELb0ELb0ELb1ELb1ELb0EEENS1_21CollectiveEpilogueFwdINS6_IJSA_NS7_ILi512EEESA_EEES9_SC_SE_Li256ELb1ELb1ELb1ELb0EEENS1_36VarlenDynamicPersistentTileSchedulerILi64ELi64ELi256ELi128ELb1ELb1ELb1ELb1ELb0ELb1EEEEEEEEEvNT_6ParamsE$_ZZN5flash25CollectiveMainloopFwdSm90ILi2EN4cute5tupleIJNS1_1CILi1EEES4_S4_EEENS2_IJNS3_ILi64EEES6_S6_EEELi512EN7cutlass10bfloat16_tEfNS8_4arch4Sm90ELb0ELb1ELb1ELb1ELb1ELb1ELb1ELb0ELb0ELb1ELb1ELb0EE3mmaINS_16FlashAttnFwdSm90ISC_NS_21CollectiveEpilogueFwdINS2_IJS6_NS3_ILi512EEES6_EEES5_S9_SB_Li256ELb1ELb1ELb1ELb0EEENS_36VarlenDynamicPersistentTileSchedulerILi64ELi64ELi256ELi128ELb1ELb1ELb1ELb1ELb0ELb1EEEE13SharedStorageENS1_6TensorINS1_11ArrayEngineIfLm128EEENS1_6LayoutINS2_IJNS2_IJNS3_ILi2EEESR_NS3_ILi32EEEEEES4_S4_EEENS2_IJNS2_IJS4_SR_NS3_ILi4EEEEEENS3_ILi0EEESX_EEEEEEENS_7SoftmaxILi2ELi0EEEEEbRKNSC_6ParamsENS8_13PipelineAsyncILi2EEES17_RNS8_13PipelineStateILj2EEERT0_RT1_iRiRKNS_16SeqlenInfoQKNewKILb1ELb1EEENS2_IJiiiiEEERT_ENKUliT_T0_T1_E_clIZSD_ISM_S10_S12_EbS15_S17_S17_S1A_S1C_S1E_iS1F_S1J_S1K_S1M_EUlRS1N_iE0_NS3_ILb1EEES1U_EEDaiS1N_S1O_S1P_)
        /*00a4*/ 	.word	0x00000470


	//----- nvinfo : EIATTR_FRAME_SIZE
	.align		4
.L_46:
        /*00a8*/ 	.byte	0x04, 0x11
        /*00aa*/ 	.short	(.L_48 - .L_47)
	.align		4
.L_47:
        /*00ac*/ 	.word	index@(_ZN7cutlass13device_kernelIN5flash11enable_sm90INS1_16FlashAttnFwdSm90INS1_25CollectiveMainloopFwdSm90ILi2EN4cute5tupleIJNS5_1CILi1EEES8_S8_EEENS6_IJNS7_ILi64EEESA_SA_EEELi512ENS_10bfloat16_tEfNS_4arch4Sm90ELb0ELb1ELb1ELb1ELb1ELb1ELb1ELb0ELb0ELb1ELb1ELb0EEENS1_21CollectiveEpilogueFwdINS6_IJSA_NS7_ILi512EEESA_EEES9_SC_SE_Li256ELb1ELb1ELb1ELb0EEENS1_36VarlenDynamicPersistentTileSchedulerILi64ELi64ELi256ELi128ELb1ELb1ELb1ELb1ELb0ELb1EEEEEEEEEvNT_6ParamsE)
        /*00b0*/ 	.word	0x00000470


	//----- nvinfo : EIATTR_REGCOUNT
	.align		4
.L_48:
        /*00b4*/ 	.byte	0x04, 0x2f
        /*00b6*/ 	.short	(.L_50 - .L_49)
	.align		4
.L_49:
        /*00b8*/ 	.word	index@(_ZN7cutlass13device_kernelIN5flash11enable_sm90INS1_16FlashAttnFwdSm90INS1_25CollectiveMainloopFwdSm90ILi2EN4cute5tupleIJNS5_1CILi1EEES8_S8_EEENS6_IJNS7_ILi64EEESA_SA_EEELi512ENS_10bfloat16_tEfNS_4arch4Sm90ELb0ELb1ELb1ELb1ELb1ELb0ELb1ELb0ELb0ELb1ELb1ELb0EEENS1_21CollectiveEpilogueFwdINS6_IJSA_NS7_ILi512EEESA_EEES9_SC_SE_Li256ELb1ELb1ELb1ELb0EEENS1_36VarlenDynamicPersistentTileSchedulerILi64ELi64ELi256ELi128ELb1ELb1ELb1ELb1ELb0ELb1EEEEEEEEEvNT_6ParamsE)
        /*00bc*/ 	.word	0x000000a8


	//----- nvinfo : EIATTR_FRAME_SIZE
	.align		4
.L_50:
        /*00c0*/ 	.byte	0x04, 0x11
        /*00c2*/ 	.short	(.L_52 - .L_51)
	.align		4
.L_51:
        /*00c4*/ 	.word	index@($_ZN7cutlass13device_kernelIN5flash11enable_sm90INS1_16FlashAttnFwdSm90INS1_25CollectiveMainloopFwdSm90ILi2EN4cute5tupleIJNS5_1CILi1EEES8_S8_EEENS6_IJNS7_ILi64EEESA_SA_EEELi512ENS_10bfloat16_tEfNS_4arch4Sm90ELb0ELb1ELb1ELb1ELb1ELb0ELb1ELb0ELb0ELb1ELb1ELb0EEENS1_21CollectiveEpilogueFwdINS6_IJSA_NS7_ILi512EEESA_EEES9_SC_SE_Li256ELb1ELb1ELb1ELb0EEENS1_36VarlenDynamicPersistentTileSchedulerILi64ELi64ELi256ELi128ELb1ELb1ELb1ELb1ELb0ELb1EEEEEEEEEvNT_6ParamsE$_ZZN5flash25CollectiveMainloopFwdSm90ILi2EN4cute5tupleIJNS1_1CILi1EEES4_S4_EEENS2_IJNS3_ILi64EEES6_S6_EEELi512EN7cutlass10bfloat16_tEfNS8_4arch4Sm90ELb0ELb1ELb1ELb1ELb1ELb0ELb1ELb0ELb0ELb1ELb1ELb0EE3mmaINS_16FlashAttnFwdSm90ISC_NS_21CollectiveEpilogueFwdINS2_IJS6_NS3_ILi512EEES6_EEES5_S9_SB_Li256ELb1ELb1ELb1ELb0EEENS_36VarlenDynamicPersistentTileSchedulerILi64ELi64ELi256ELi128ELb1ELb1ELb1ELb1ELb0ELb1EEEE13SharedStorageENS1_6TensorINS1_11ArrayEngineIfLm128EEENS1_6LayoutINS2_IJNS2_IJNS3_ILi2EEESR_NS3_ILi32EEEEEES4_S4_EEENS2_IJNS2_IJS4_SR_NS3_ILi4EEEEEENS3_ILi0EEESX_EEEEEEENS_7SoftmaxILi2ELi0EEEEEbRKNSC_6ParamsENS8_13PipelineAsyncILi2EEES17_RNS8_13PipelineStateILj2EEERT0_RT1_iRiRKNS_16SeqlenInfoQKNewKILb1ELb0EEENS2_IJiiiiEEERT_ENKUliT_T0_T1_E_clIZSD_ISM_S10_S12_EbS15_S17_S17_S1A_S1C_S1E_iS1F_S1J_S1K_S1M_EUlRS1N_iE1_NS3_ILb0EEENS3_ILb1EEEEEDaiS1N_S1O_S1P_)
        /*00c8*/ 	.word	0x00000460


	//----- nvinfo : EIATTR_FRAME_SIZE
	.align		4
.L_52:
        /*00cc*/ 	.byte	0x04, 0x11
        /*00ce*/ 	.short	(.L_54 - .L_53)
	.align		4
.L_53:
        /*00d0*/ 	.word	index@(_ZN7cutlass13device_kernelIN5flash11enable_sm90INS1_16FlashAttnFwdSm90INS1_25CollectiveMainloopFwdSm90ILi2EN4cute5tupleIJNS5_1CILi1EEES8_S8_EEENS6_IJNS7_ILi64EEESA_SA_EEELi512ENS_10bfloat16_tEfNS_4arch4Sm90ELb0ELb1ELb1ELb1ELb1ELb0ELb1ELb0ELb0ELb1ELb1ELb0EEENS1_21CollectiveEpilogueFwdINS6_IJSA_NS7_ILi512EEESA_EEES9_SC_SE_Li256ELb1ELb1ELb1ELb0EEENS1_36VarlenDynamicPersistentTileSchedulerILi64ELi64ELi256ELi128ELb1ELb1ELb1ELb1ELb0ELb1EEEEEEEEEvNT_6ParamsE)
        /*00d4*/ 	.word	0x00000460


	//----- nvinfo : EIATTR_REGCOUNT
	.align		4
.L_54:
        /*00d8*/ 	.byte	0x04, 0x2f
        /*00da*/ 	.short	(.L_56 - .L_55)
	.align		4
.L_55:
        /*00dc*/ 	.word	index@(_ZN7cutlass13device_kernelIN5flash11enable_sm90INS1_16FlashAttnFwdSm90INS1_25CollectiveMainloopFwdSm90ILi2EN4cute5tupleIJNS5_1CILi1EEES8_S8_EEENS6_IJNS7_ILi64EEESA_SA_EEELi512ENS_10bfloat16_tEfNS_4arch4Sm90ELb0ELb1ELb1ELb1ELb1ELb1ELb0ELb0ELb0ELb1ELb1ELb0EEENS1_21CollectiveEpilogueFwdINS6_IJSA_NS7_ILi512EEESA_EEES9_SC_SE_Li256ELb1ELb1ELb1ELb0EEENS1_36VarlenDynamicPersistentTileSchedulerILi64ELi64ELi256ELi128ELb1ELb1ELb1ELb1ELb0ELb1EEEEEEEEEvNT_6ParamsE)
        /*00e0*/ 	.word	0x000000a8


	//----- nvinfo : EIATTR_FRAME_SIZE
	.align		4
.L_56:
        /*00e4*/ 	.byte	0x04, 0x11
        /*00e6*/ 	.short	(.L_58 - .L_57)
	.align		4
.L_57:
        /*00e8*/ 	.word	index@(_ZN7cutlass13device_kernelIN5flash11enable_sm90INS1_16FlashAttnFwdSm90INS1_25CollectiveMainloopFwdSm90ILi2EN4cute5tupleIJNS5_1CILi1EEES8_S8_EEENS6_IJNS7_ILi64EEESA_SA_EEELi512ENS_10bfloat16_tEfNS_4arch4Sm90ELb0ELb1ELb1ELb1ELb1ELb1ELb0ELb0ELb0ELb1ELb1ELb0EEENS1_21CollectiveEpilogueFwdINS6_IJSA_NS7_ILi512EEESA_EEES9_SC_SE_Li256ELb1ELb1ELb1ELb0EEENS1_36VarlenDynamicPersistentTileSchedulerILi64ELi64ELi256ELi128ELb1ELb1ELb1ELb1ELb0ELb1EEEEEEEEEvNT_6ParamsE)
        /*00ec*/ 	.word	0x00000070


	//----- nvinfo : EIATTR_REGCOUNT
	.align		4
.L_58:
        /*00f0*/ 	.byte	0x04, 0x2f
        /*00f2*/ 	.short	(.L_60 - .L_59)
	.align		4
.L_59:
        /*00f4*/ 	.word	index@(_ZN7cutlass13device_kernelIN5flash11enable_sm90INS1_16FlashAttnFwdSm90INS1_25CollectiveMainloopFwdSm90ILi2EN4cute5tupleIJNS5_1CILi1EEES8_S8_EEENS6_IJNS7_ILi64EEESA_SA_EEELi512ENS_10bfloat16_tEfNS_4arch4Sm90ELb0ELb1ELb1ELb1ELb1ELb0ELb0ELb0ELb0ELb1ELb1ELb0EEENS1_21CollectiveEpilogueFwdINS6_IJSA_NS7_ILi512EEESA_EEES9_SC_SE_Li256ELb1ELb1ELb1ELb0EEENS1_36VarlenDynamicPersistentTileSchedulerILi64ELi64ELi256ELi128ELb1ELb1ELb1ELb1ELb0ELb1EEEEEEEEEvNT_6ParamsE)
        /*00f8*/ 	.word	0x000000a8


	//----- nvinfo : EIATTR_FRAME_SIZE
	.align		4
.L_60:
        /*00fc*/ 	.byte	0x04, 0x11
        /*00fe*/ 	.short	(.L_62 - .L_61)
	.align		4
.L_61:
        /*0100*/ 	.word	index@(_ZN7cutlass13device_kernelIN5flash11enable_sm90INS1_16FlashAttnFwdSm90INS1_25CollectiveMainloopFwdSm90ILi2EN4cute5tupleIJNS5_1CILi1EEES8_S8_EEENS6_IJNS7_ILi64EEESA_SA_EEELi512ENS_10bfloat16_tEfNS_4arch4Sm90ELb0ELb1ELb1ELb1ELb1ELb0ELb0ELb0ELb0ELb1ELb1ELb0EEENS1_21CollectiveEpilogueFwdINS6_IJSA_NS7_ILi512EEESA_EEES9_SC_SE_Li256ELb1ELb1ELb1ELb0EEENS1_36VarlenDynamicPersistentTileSchedulerILi64ELi64ELi256ELi128ELb1ELb1ELb1ELb1ELb0ELb1EEEEEEEEEvNT_6ParamsE)
        /*0104*/ 	.word	0x00000028


	//----- nvinfo : EIATTR_REGCOUNT
	.align		4
.L_62:
        /*0108*/ 	.byte	0x04, 0x2f
        /*010a*/ 	.short	(.L_64 - .L_63)
	.align		4
.L_63:
        /*010c*/ 	.word	index@(_ZN7cutlass13device_kernelIN5flash11enable_sm90INS1_16FlashAttnFwdSm90INS1_25CollectiveMainloopFwdSm90ILi2EN4cute5tupleIJNS5_1CILi1EEES8_S8_EEENS6_IJNS7_ILi64EEESA_SA_EEELi512ENS_10bfloat16_tEfNS_4arch4Sm90ELb0ELb1ELb1ELb0ELb1ELb0ELb1ELb0ELb0ELb1ELb1ELb0EEENS1_21CollectiveEpilogueFwdINS6_IJSA_NS7_ILi512EEESA_EEES9_SC_SE_Li256ELb0ELb1ELb1ELb0EEENS1_19SingleTileSchedulerILb0ELb1ELb1ELi64EEEEEEEEEvNT_6ParamsE)
        /*0110*/ 	.word	0x000000a8


	//----- nvinfo : EIATTR_FRAME_SIZE
	.align		4
.L_64:
        /*0114*/ 	.byte	0x04, 0x11
        /*0116*/ 	.short	(.L_66 - .L_65)
	.align		4
.L_65:
        /*0118*/ 	.word	index@($_ZN7cutlass13device_kernelIN5flash11enable_sm90INS1_16FlashAttnFwdSm90INS1_25CollectiveMainloopFwdSm90ILi2EN4cute5tupleIJNS5_1CILi1EEES8_S8_EEENS6_IJNS7_ILi64EEESA_SA_EEELi512ENS_10bfloat16_tEfNS_4arch4Sm90ELb0ELb1ELb1ELb0ELb1ELb0ELb1ELb0ELb0ELb1ELb1ELb0EEENS1_21CollectiveEpilogueFwdINS6_IJSA_NS7_ILi512EEESA_EEES9_SC_SE_Li256ELb0ELb1ELb1ELb0EEENS1_19SingleTileSchedulerILb0ELb1ELb1ELi64EEEEEEEEEvNT_6ParamsE$_ZZN5flash25CollectiveMainloopFwdSm90ILi2EN4cute5tupleIJNS1_1CILi1EEES4_S4_EEENS2_IJNS3_ILi64EEES6_S6_EEELi512EN7cutlass10bfloat16_tEfNS8_4arch4Sm90ELb0ELb1ELb1ELb0ELb1ELb0ELb1ELb0ELb0ELb1ELb1ELb0EE3mmaINS_16FlashAttnFwdSm90ISC_NS_21CollectiveEpilogueFwdINS2_IJS6_NS3_ILi512EEES6_EEES5_S9_SB_Li256ELb0ELb1ELb1ELb0EEENS_19SingleTileSchedulerILb0ELb1ELb1ELi64EEEE13SharedStorageENS1_6TensorINS1_11ArrayEngineIfLm128EEENS1_6LayoutINS2_IJNS2_IJNS3_ILi2EEESR_NS3_ILi32EEEEEES4_S4_EEENS2_IJNS2_IJS4_SR_NS3_ILi4EEEEEENS3_ILi0EEESX_EEEEEEENS_7SoftmaxILi2ELi0EEEEEbRKNSC_6ParamsENS8_13PipelineAsyncILi2EEES17_RNS8_13PipelineStateILj2EEERT0_RT1_iRiRKNS_16SeqlenInfoQKNewKILb0ELb0EEENS2_IJiiiiEEERT_ENKUliT_T0_T1_E_clIZSD_ISM_S10_S12_EbS15_S17_S17_S1A_S1C_S1E_iS1F_S1J_S1K_S1M_EUlRS1N_iE1_NS3_ILb0EEENS3_ILb1EEEEEDaiS1N_S1O_S1P_)
        /*011c*/ 	.word	0x00000420


	//----- nvinfo : EIATTR_FRAME_SIZE
	.align		4
.L_66:
        /*0120*/ 	.byte	0x04, 0x11
        /*0122*/ 	.short	(.L_68 - .L_67)
	.align		4
.L_67:
        /*0124*/ 	.word	index@(_ZN7cutlass13device_kernelIN5flash11enable_sm90INS1_16FlashAttnFwdSm90INS1_25CollectiveMainloopFwdSm90ILi2EN4cute5tupleIJNS5_1CILi1EEES8_S8_EEENS6_IJNS7_ILi64EEESA_SA_EEELi512ENS_10bfloat16_tEfNS_4arch4Sm90ELb0ELb1ELb1ELb0ELb1ELb0ELb1ELb0ELb0ELb1ELb1ELb0EEENS1_21CollectiveEpilogueFwdINS6_IJSA_NS7_ILi512EEESA_EEES9_SC_SE_Li256ELb0ELb1ELb1ELb0EEENS1_19SingleTileSchedulerILb0ELb1ELb1ELi64EEEEEEEEEvNT_6ParamsE)
        /*0128*/ 	.word	0x00000420


	//----- nvinfo : EIATTR_REGCOUNT
	.align		4
.L_68:
        /*012c*/ 	.byte	0x04, 0x2f
        /*012e*/ 	.short	(.L_70 - .L_69)
	.align		4
.L_69:
        /*0130*/ 	.word	index@(_ZN7cutlass13device_kernelIN5flash11enable_sm90INS1_16FlashAttnFwdSm90INS1_25CollectiveMainloopFwdSm90ILi2EN4cute5tupleIJNS5_1CILi1EEES8_S8_EEENS6_IJNS7_ILi64EEESA_SA_EEELi512ENS_10bfloat16_tEfNS_4arch4Sm90ELb0ELb1ELb1ELb0ELb1ELb0ELb0ELb0ELb0ELb1ELb1ELb0EEENS1_21CollectiveEpilogueFwdINS6_IJSA_NS7_ILi512EEESA_EEES9_SC_SE_Li256ELb0ELb1ELb1ELb0EEENS1_19SingleTileSchedulerILb0ELb1ELb1ELi64EEEEEEEEEvNT_6ParamsE)
        /*0134*/ 	.word	0x000000a8


	//----- nvinfo : EIATTR_FRAME_SIZE
	.align		4
.L_70:
        /*0138*/ 	.byte	0x04, 0x11
        /*013a*/ 	.short	(.L_72 - .L_71)
	.align		4
.L_71:
        /*013c*/ 	.word	index@(_ZN7cutlass13device_kernelIN5flash11enable_sm90INS1_16FlashAttnFwdSm90INS1_25CollectiveMainloopFwdSm90ILi2EN4cute5tupleIJNS5_1CILi1EEES8_S8_EEENS6_IJNS7_ILi64EEESA_SA_EEELi512ENS_10bfloat16_tEfNS_4arch4Sm90ELb0ELb1ELb1ELb0ELb1ELb0ELb0ELb0ELb0ELb1ELb1ELb0EEENS1_21CollectiveEpilogueFwdINS6_IJSA_NS7_ILi512EEESA_EEES9_SC_SE_Li256ELb0ELb1ELb1ELb0EEENS1_19SingleTileSchedulerILb0ELb1ELb1ELi64EEEEEEEEEvNT_6ParamsE)
        /*0140*/ 	.word	0x00000000


	//----- nvinfo : EIATTR_REGCOUNT
	.align		4
.L_72:
        /*0144*/ 	.byte	0x04, 0x2f
        /*0146*/ 	.short	(.L_74 - .L_73)
	.align		4
.L_73:
        /*0148*/ 	.word	index@(_ZN7cutlass13device_kernelIN5flash11enable_sm90INS1_16FlashAttnFwdSm90INS1_25CollectiveMainloopFwdSm90ILi2EN4cute5tupleIJNS5_1CILi1EEES8_S8_EEENS6_IJNS7_ILi64EEESA_SA_EEELi512ENS_10bfloat16_tEfNS_4arch4Sm90ELb0ELb0ELb1ELb1ELb1ELb1ELb1ELb0ELb0ELb1ELb1ELb0EEENS1_21CollectiveEpilogueFwdINS6_IJSA_NS7_ILi512EEESA_EEES9_SC_SE_Li256ELb1ELb1ELb1ELb0EEENS1_36VarlenDynamicPersistentTileSchedulerILi64ELi64ELi256ELi128ELb1ELb1ELb1ELb0ELb1ELb1EEEEEEEEEvNT_6ParamsE)
        /*014c*/ 	.word	0x000000a8


	//----- nvinfo : EIATTR_FRAME_SIZE
	.align		4
.L_74:
        /*0150*/ 	.byte	0x04, 0x11
        /*0152*/ 	.short	(.L_76 - .L_75)
	.align		4
.L_75:
        /*0154*/ 	.word	index@(_ZN7cutlass13device_kernelIN5flash11enable_sm90INS1_16FlashAttnFwdSm90INS1_25CollectiveMainloopFwdSm90ILi2EN4cute5tupleIJNS5_1CILi1EEES8_S8_EEENS6_IJNS7_ILi64EEESA_SA_EEELi512ENS_10bfloat16_tEfNS_4arch4Sm90ELb0ELb0ELb1ELb1ELb1ELb1ELb1ELb0ELb0ELb1ELb1ELb0EEENS1_21CollectiveEpilogueFwdINS6_IJSA_NS7_ILi512EEESA_EEES9_SC_SE_Li256ELb1ELb1ELb1ELb0EEENS1_36VarlenDynamicPersistentTileSchedulerILi64ELi64ELi256ELi128ELb1ELb1ELb1ELb0ELb1ELb1EEEEEEEEEvNT_6ParamsE)
        /*0158*/ 	.word	0x00000070


	//----- nvinfo : EIATTR_REGCOUNT
	.align		4
.L_76:
        /*015c*/ 	.byte	0x04, 0x2f
        /*015e*/ 	.short	(.L_78 - .L_77)
	.align		4
.L_77:
        /*0160*/ 	.word	index@(_ZN7cutlass13device_kernelIN5flash11enable_sm90INS1_16FlashAttnFwdSm90INS1_25CollectiveMainloopFwdSm90ILi2EN4cute5tupleIJNS5_1CILi1EEES8_S8_EEENS6_IJNS7_ILi64EEESA_SA_EEELi512ENS_10bfloat16_tEfNS_4arch4Sm90ELb0ELb0ELb1ELb1ELb1ELb0ELb1ELb0ELb0ELb1ELb1ELb0EEENS1_21CollectiveEpilogueFwdINS6_IJSA_NS7_ILi512EEESA_EEES9_SC_SE_Li256ELb1ELb1ELb1ELb0EEENS1_36VarlenDynamicPersistentTileSchedulerILi64ELi64ELi256ELi128ELb1ELb1ELb1ELb0ELb1ELb1EEEEEEEEEvNT_6ParamsE)
        /*0164*/ 	.word	0x000000a8


	//----- nvinfo : EIATTR_FRAME_SIZE
	.align		4
.L_78:
        /*0168*/ 	.byte	0x04, 0x11
        /*016a*/ 	.short	(.L_80 - .L_79)
	.align		4
.L_79:
        /*016c*/ 	.word	index@(_ZN7cutlass13device_kernelIN5flash11enable_sm90INS1_16FlashAttnFwdSm90INS1_25CollectiveMainloopFwdSm90ILi2EN4cute5tupleIJNS5_1CILi1EEES8_S8_EEENS6_IJNS7_ILi64EEESA_SA_EEELi512ENS_10bfloat16_tEfNS_4arch4Sm90ELb0ELb0ELb1ELb1ELb1ELb0ELb1ELb0ELb0ELb1ELb1ELb0EEENS1_21CollectiveEpilogueFwdINS6_IJSA_NS7_ILi512EEESA_EEES9_SC_SE_Li256ELb1ELb1ELb1ELb0EEENS1_36VarlenDynamicPersistentTileSchedulerILi64ELi64ELi256ELi128ELb1ELb1ELb1ELb0ELb1ELb1EEEEEEEEEvNT_6ParamsE)
        /*0170*/ 	.word	0x00000038


	//----- nvinfo : EIATTR_REGCOUNT
	.align		4
.L_80:
        /*0174*/ 	.byte	0x04, 0x2f
        /*0176*/ 	.short	(.L_82 - .L_81)
	.align		4
.L_81:
        /*0178*/ 	.word	index@(_ZN7cutlass13device_kernelIN5flash11enable_sm90INS1_16FlashAttnFwdSm90INS1_25CollectiveMainloopFwdSm90ILi2EN4cute5tupleIJNS5_1CILi1EEES8_S8_EEENS6_IJNS7_ILi64EEESA_SA_EEELi512ENS_10bfloat16_tEfNS_4arch4Sm90ELb0ELb0ELb1ELb1ELb1ELb1ELb0ELb0ELb0ELb1ELb1ELb0EEENS1_21CollectiveEpilogueFwdINS6_IJSA_NS7_ILi512EEESA_EEES9_SC_SE_Li256ELb1ELb1ELb1ELb0EEENS1_36VarlenDynamicPersistentTileSchedulerILi64ELi64ELi256ELi128ELb1ELb1ELb1ELb0ELb1ELb1EEEEEEEEEvNT_6ParamsE)
        /*017c*/ 	.word	0x000000a8


	//----- nvinfo : EIATTR_FRAME_SIZE
	.align		4
.L_82:
        /*0180*/ 	.byte	0x04, 0x11
        /*0182*/ 	.short	(.L_84 - .L_83)
	.align		4
.L_83:
        /*0184*/ 	.word	index@(_ZN7cutlass13device_kernelIN5flash11enable_sm90INS1_16FlashAttnFwdSm90INS1_25CollectiveMainloopFwdSm90ILi2EN4cute5tupleIJNS5_1CILi1EEES8_S8_EEENS6_IJNS7_ILi64EEESA_SA_EEELi512ENS_10bfloat16_tEfNS_4arch4Sm90ELb0ELb0ELb1ELb1ELb1ELb1ELb0ELb0ELb0ELb1ELb1ELb0EEENS1_21CollectiveEpilogueFwdINS6_IJSA_NS7_ILi512EEESA_EEES9_SC_SE_Li256ELb1ELb1ELb1ELb0EEENS1_36VarlenDynamicPersistentTileSchedulerILi64ELi64ELi256ELi128ELb1ELb1ELb1ELb0ELb1ELb1EEEEEEEEEvNT_6ParamsE)
        /*0188*/ 	.word	0x00000060


	//----- nvinfo : EIATTR_REGCOUNT
	.align		4
.L_84:
        /*018c*/ 	.byte	0x04, 0x2f
        /*018e*/ 	.short	(.L_86 - .L_85)
	.align		4
.L_85:
        /*0190*/ 	.word	index@(_ZN7cutlass13device_kernelIN5flash11enable_sm90INS1_16FlashAttnFwdSm90INS1_25CollectiveMainloopFwdSm90ILi2EN4cute5tupleIJNS5_1CILi1EEES8_S8_EEENS6_IJNS7_ILi64EEESA_SA_EEELi512ENS_10bfloat16_tEfNS_4arch4Sm90ELb0ELb0ELb1ELb1ELb1ELb0ELb0ELb0ELb0ELb1ELb1ELb0EEENS1_21CollectiveEpilogueFwdINS6_IJSA_NS7_ILi512EEESA_EEES9_SC_SE_Li256ELb1ELb1ELb1ELb0EEENS1_36VarlenDynamicPersistentTileSchedulerILi64ELi64ELi256ELi128ELb1ELb1ELb1ELb0ELb1ELb1EEEEEEEEEvNT_6ParamsE)
        /*0194*/ 	.word	0x000000a8


	//----- nvinfo : EIATTR_FRAME_SIZE
	.align		4
.L_86:
        /*0198*/ 	.byte	0x04, 0x11
        /*019a*/ 	.short	(.L_88 - .L_87)
	.align		4
.L_87:
        /*019c*/ 	.word	index@(_ZN7cutlass13device_kernelIN5flash11enable_sm90INS1_16FlashAttnFwdSm90INS1_25CollectiveMainloopFwdSm90ILi2EN4cute5tupleIJNS5_1CILi1EEES8_S8_EEENS6_IJNS7_ILi64EEESA_SA_EEELi512ENS_10bfloat16_tEfNS_4arch4Sm90ELb0ELb0ELb1ELb1ELb1ELb0ELb0ELb0ELb0ELb1ELb1ELb0EEENS1_21CollectiveEpilogueFwdINS6_IJSA_NS7_ILi512EEESA_EEES9_SC_SE_Li256ELb1ELb1ELb1ELb0EEENS1_36VarlenDynamicPersistentTileSchedulerILi64ELi64ELi256ELi128ELb1ELb1ELb1ELb0ELb1ELb1EEEEEEEEEvNT_6ParamsE)
        /*01a0*/ 	.word	0x00000040


	//----- nvinfo : EIATTR_REGCOUNT
	.align		4
.L_88:
        /*01a4*/ 	.byte	0x04, 0x2f
        /*01a6*/ 	.short	(.L_90 - .L_89)
	.align		4
.L_89:
        /*01a8*/ 	.word	index@(_ZN7cutlass13device_kernelIN5flash11enable_sm90INS1_16FlashAttnFwdSm90INS1_25CollectiveMainloopFwdSm90ILi2EN4cute5tupleIJNS5_1CILi1EEES8_S8_EEENS6_IJNS7_ILi64EEESA_SA_EEELi512ENS_10bfloat16_tEfNS_4arch4Sm90ELb0ELb0ELb1ELb0ELb1ELb0ELb1ELb0ELb0ELb1ELb1ELb0EEENS1_21CollectiveEpilogueFwdINS6_IJSA_NS7_ILi512EEESA_EEES9_SC_SE_Li256ELb0ELb1ELb1ELb0EEENS1_19SingleTileSchedulerILb0ELb1ELb1ELi64EEEEEEEEEvNT_6ParamsE)
        /*01ac*/ 	.word	0x000000a8


	//----- nvinfo : EIATTR_FRAME_SIZE
	.align		4
.L_90:
        /*01b0*/ 	.byte	0x04, 0x11
        /*01b2*/ 	.short	(.L_92 - .L_91)
	.align		4
.L_91:
        /*01b4*/ 	.word	index@(_ZN7cutlass13device_kernelIN5flash11enable_sm90INS1_16FlashAttnFwdSm90INS1_25CollectiveMainloopFwdSm90ILi2EN4cute5tupleIJNS5_1CILi1EEES8_S8_EEENS6_IJNS7_ILi64EEESA_SA_EEELi512ENS_10bfloat16_tEfNS_4arch4Sm90ELb0ELb0ELb1ELb0ELb1ELb0ELb1ELb0ELb0ELb1ELb1ELb0EEENS1_21CollectiveEpilogueFwdINS6_IJSA_NS7_ILi512EEESA_EEES9_SC_SE_Li256ELb0ELb1ELb1ELb0EEENS1_19SingleTileSchedulerILb0ELb1ELb1ELi64EEEEEEEEEvNT_6ParamsE)
        /*01b8*/ 	.word	0x00000008


	//----- nvinfo : EIATTR_REGCOUNT
	.align		4
.L_92:
        /*01bc*/ 	.byte	0x04, 0x2f
        /*01be*/ 	.short	(.L_94 - .L_93)
	.align		4
.L_93:
        /*01c0*/ 	.word	index@(_ZN7cutlass13device_kernelIN5flash11enable_sm90INS1_16FlashAttnFwdSm90INS1_25CollectiveMainloopFwdSm90ILi2EN4cute5tupleIJNS5_1CILi1EEES8_S8_EEENS6_IJNS7_ILi64EEESA_SA_EEELi512ENS_10bfloat16_tEfNS_4arch4Sm90ELb0ELb0ELb1ELb0ELb1ELb0ELb0ELb0ELb0ELb1ELb1ELb0EEENS1_21CollectiveEpilogueFwdINS6_IJSA_NS7_ILi512EEESA_EEES9_SC_SE_Li256ELb0ELb1ELb1ELb0EEENS1_19SingleTileSchedulerILb0ELb1ELb1ELi64EEEEEEEEEvNT_6ParamsE)
        /*01c4*/ 	.word	0x000000a8


	//----- nvinfo : EIATTR_FRAME_SIZE
	.align		4
.L_94:
        /*01c8*/ 	.byte	0x04, 0x11
        /*01ca*/ 	.short	(.L_96 - .L_95)
	.align		4
.L_95:
        /*01cc*/ 	.word	index@(_ZN7cutlass13device_kernelIN5flash11enable_sm90INS1_16FlashAttnFwdSm90INS1_25CollectiveMainloopFwdSm90ILi2EN4cute5tupleIJNS5_1CILi1EEES8_S8_EEENS6_IJNS7_ILi64EEESA_SA_EEELi512ENS_10bfloat16_tEfNS_4arch4Sm90ELb0ELb0ELb1ELb0ELb1ELb0ELb0ELb0ELb0ELb1ELb1ELb0EEENS1_21CollectiveEpilogueFwdINS6_IJSA_NS7_ILi512EEESA_EEES9_SC_SE_Li256ELb0ELb1ELb1ELb0EEENS1_19SingleTileSchedulerILb0ELb1ELb1ELi64EEEEEEEEEvNT_6ParamsE)
        /*01d0*/ 	.word	0x00000000


	//----- nvinfo : EIATTR_MIN_STACK_SIZE
	.align		4
.L_96:
        /*01d4*/ 	.byte	0x04, 0x12
        /*01d6*/ 	.short	(.L_98 - .L_97)
	.align		4
.L_97:
        /*01d8*/ 	.word	index@(_ZN7cutlass13device_kernelIN5flash11enable_sm90INS1_16FlashAttnFwdSm90INS1_25CollectiveMainloopFwdSm90ILi2EN4cute5tupleIJNS5_1CILi1EEES8_S8_EEENS6_IJNS7_ILi64EEESA_SA_EEELi512ENS_10bfloat16_tEfNS_4arch4Sm90ELb0ELb0ELb1ELb0ELb1ELb0ELb0ELb0ELb0ELb1ELb1ELb0EEENS1_21CollectiveEpilogueFwdINS6_IJSA_NS7_ILi512EEESA_EEES9_SC_SE_Li256ELb0ELb1ELb1ELb0EEENS1_19SingleTileSchedulerILb0ELb1ELb1ELi64EEEEEEEEEvNT_6ParamsE)
        /*01dc*/ 	.word	0x00000000


	//----- nvinfo : EIATTR_MIN_STACK_SIZE
	.align		4
.L_98:
        /*01e0*/ 	.byte	0x04, 0x12
        /*01e2*/ 	.short	(.L_100 - .L_99)
	.align		4
.L_99:
        /*01e4*/ 	.word	index@(_ZN7cutlass13device_kernelIN5flash11enable_sm90INS1_16FlashAttnFwdSm90INS1_25CollectiveMainloopFwdSm90ILi2EN4cute5tupleIJNS5_1CILi1EEES8_S8_EEENS6_IJNS7_ILi64EEESA_SA_EEELi512ENS_10bfloat16_tEfNS_4arch4Sm90ELb0ELb0ELb1ELb0ELb1ELb0ELb1ELb0ELb0ELb1ELb1ELb0EEENS1_21CollectiveEpilogueFwdINS6_IJSA_NS7_ILi512EEESA_EEES9_SC_SE_Li256ELb0ELb1ELb1ELb0EEENS1_19SingleTileSchedulerILb0ELb1ELb1ELi64EEEEEEEEEvNT_6ParamsE)
        /*01e8*/ 	.word	0x00000008


	//----- nvinfo : EIATTR_MIN_STACK_SIZE
	.align		4
.L_100:
        /*01ec*/ 	.byte	0x04, 0x12
        /*01ee*/ 	.short	(.L_102 - .L_101)
	.align		4
.L_101:
        /*01f0*/ 	.word	index@(_ZN7cutlass13device_kernelIN5flash11enable_sm90INS1_16FlashAttnFwdSm90INS1_25CollectiveMainloopFwdSm90ILi2EN4cute5tupleIJNS5_1CILi1EEES8_S8_EEENS6_IJNS7_ILi64EEESA_SA_EEELi512ENS_10bfloat16_tEfNS_4arch4Sm90ELb0ELb0ELb1ELb1ELb1ELb0ELb0ELb0ELb0ELb1ELb1ELb0EEENS1_21CollectiveEpilogueFwdINS6_IJSA_NS7_ILi512EEESA_EEES9_SC_SE_Li256ELb1ELb1ELb1ELb0EEENS1_36VarlenDynamicPersistentTileSchedulerILi64ELi64ELi256ELi128ELb1ELb1ELb1ELb0ELb1ELb1EEEEEEEEEvNT_6ParamsE)
        /*01f4*/ 	.word	0x00000040


	//----- nvinfo : EIATTR_MIN_STACK_SIZE
	.align		4
.L_102:
        /*01f8*/ 	.byte	0x04, 0x12
        /*01fa*/ 	.short	(.L_104 - .L_103)
	.align		4
.L_103:
        /*01fc*/ 	.word	index@(_ZN7cutlass13device_kernelIN5flash11enable_sm90INS1_16FlashAttnFwdSm90INS1_25CollectiveMainloopFwdSm90ILi2EN4cute5tupleIJNS5_1CILi1EEES8_S8_EEENS6_IJNS7_ILi64EEESA_SA_EEELi512ENS_10bfloat16_tEfNS_4arch4Sm90ELb0ELb0ELb1ELb1ELb1ELb1ELb0ELb0ELb0ELb1ELb1ELb0EEENS1_21CollectiveEpilogueFwdINS6_IJSA_NS7_ILi512EEESA_EEES9_SC_SE_Li256ELb1ELb1ELb1ELb0EEENS1_36VarlenDynamicPersistentTileSchedulerILi64ELi64ELi256ELi128ELb1ELb1ELb1ELb0ELb1ELb1EEEEEEEEEvNT_6ParamsE)
        /*0200*/ 	.word	0x00000060


	//----- nvinfo : EIATTR_MIN_STACK_SIZE
	.align		4
.L_104:
        /*0204*/ 	.byte	0x04, 0x12
        /*0206*/ 	.short	(.L_106 - .L_105)
	.align		4
.L_105:
        /*0208*/ 	.word	index@(_ZN7cutlass13device_kernelIN5flash11enable_sm90INS1_16FlashAttnFwdSm90INS1_25CollectiveMainloopFwdSm90ILi2EN4cute5tupleIJNS5_1CILi1EEES8_S8_EEENS6_IJNS7_ILi64EEESA_SA_EEELi512ENS_10bfloat16_tEfNS_4arch4Sm90ELb0ELb0ELb1ELb1ELb1ELb0ELb1ELb0ELb0ELb1ELb1ELb0EEENS1_21CollectiveEpilogueFwdINS6_IJSA_NS7_ILi512EEESA_EEES9_SC_SE_Li256ELb1ELb1ELb1ELb0EEENS1_36VarlenDynamicPersistentTileSchedulerILi64ELi64ELi256ELi128ELb1ELb1ELb1ELb0ELb1ELb1EEEEEEEEEvNT_6ParamsE)
        /*020c*/ 	.word	0x00000038


	//----- nvinfo : EIATTR_MIN_STACK_SIZE
	.align		4
.L_106:
        /*0210*/ 	.byte	0x04, 0x12
        /*0212*/ 	.short	(.L_108 - .L_107)
	.align		4
.L_107:
        /*0214*/ 	.word	index@(_ZN7cutlass13device_kernelIN5flash11enable_sm90INS1_16FlashAttnFwdSm90INS1_25CollectiveMainloopFwdSm90ILi2EN4cute5tupleIJNS5_1CILi1EEES8_S8_EEENS6_IJNS7_ILi64EEESA_SA_EEELi512ENS_10bfloat16_tEfNS_4arch4Sm90ELb0ELb0ELb1ELb1ELb1ELb1ELb1ELb0ELb0ELb1ELb1ELb0EEENS1_21CollectiveEpilogueFwdINS6_IJSA_NS7_ILi512EEESA_EEES9_SC_SE_Li256ELb1ELb1ELb1ELb0EEENS1_36VarlenDynamicPersistentTileSchedulerILi64ELi64ELi256ELi128ELb1ELb1ELb1ELb0ELb1ELb1EEEEEEEEEvNT_6ParamsE)
        /*0218*/ 	.word	0x00000070


	//----- nvinfo : EIATTR_MIN_STACK_SIZE
	.align		4
.L_108:
        /*021c*/ 	.byte	0x04, 0x12
        /*021e*/ 	.short	(.L_110 - .L_109)
	.align		4
.L_109:
        /*0220*/ 	.word	index@(_ZN7cutlass13device_kernelIN5flash11enable_sm90INS1_16FlashAttnFwdSm90INS1_25CollectiveMainloopFwdSm90ILi2EN4cute5tupleIJNS5_1CILi1EEES8_S8_EEENS6_IJNS7_ILi64EEESA_SA_EEELi512ENS_10bfloat16_tEfNS_4arch4Sm90ELb0ELb1ELb1ELb0ELb1ELb0ELb0ELb0ELb0ELb1ELb1ELb0EEENS1_21CollectiveEpilogueFwdINS6_IJSA_NS7_ILi512EEESA_EEES9_SC_SE_Li256ELb0ELb1ELb1ELb0EEENS1_19SingleTileSchedulerILb0ELb1ELb1ELi64EEEEEEEEEvNT_6ParamsE)
        /*0224*/ 	.word	0x00000000


	//----- nvinfo : EIATTR_MIN_STACK_SIZE
	.align		4
.L_110:
        /*0228*/ 	.byte	0x04, 0x12
        /*022a*/ 	.short	(.L_112 - .L_111)
	.align		4
.L_111:
        /*022c*/ 	.word	index@(_ZN7cutlass13device_kernelIN5flash11enable_sm90INS1_16FlashAttnFwdSm90INS1_25CollectiveMainloopFwdSm90ILi2EN4cute5tupleIJNS5_1CILi1EEES8_S8_EEENS6_IJNS7_ILi64EEESA_SA_EEELi512ENS_10bfloat16_tEfNS_4arch4Sm90ELb0ELb1ELb1ELb0ELb1ELb0ELb1ELb0ELb0ELb1ELb1ELb0EEENS1_21CollectiveEpilogueFwdINS6_IJSA_NS7_ILi512EEESA_EEES9_SC_SE_Li256ELb0ELb1ELb1ELb0EEENS1_19SingleTileSchedulerILb0ELb1ELb1ELi64EEEEEEEEEvNT_6ParamsE)
        /*0230*/ 	.word	0x00000420


	//----- nvinfo : EIATTR_MIN_STACK_SIZE
	.align		4
.L_112:
        /*0234*/ 	.byte	0x04, 0x12
        /*0236*/ 	.short	(.L_114 - .L_113)
	.align		4
.L_113:
        /*0238*/ 	.word	index@(_ZN7cutlass13device_kernelIN5flash11enable_sm90INS1_16FlashAttnFwdSm90INS1_25CollectiveMainloopFwdSm90ILi2EN4cute5tupleIJNS5_1CILi1EEES8_S8_EEENS6_IJNS7_ILi64EEESA_SA_EEELi512ENS_10bfloat16_tEfNS_4arch4Sm90ELb0ELb1ELb1ELb1ELb1ELb0ELb0ELb0ELb0ELb1ELb1ELb0EEENS1_21CollectiveEpilogueFwdINS6_IJSA_NS7_ILi512EEESA_EEES9_SC_SE_Li256ELb1ELb1ELb1ELb0EEENS1_36VarlenDynamicPersistentTileSchedulerILi64ELi64ELi256ELi128ELb1ELb1ELb1ELb1ELb0ELb1EEEEEEEEEvNT_6ParamsE)
        /*023c*/ 	.word	0x00000028


	//----- nvinfo : EIATTR_MIN_STACK_SIZE
	.align		4
.L_114:
        /*0240*/ 	.byte	0x04, 0x12
        /*0242*/ 	.short	(.L_116 - .L_115)
	.align		4
.L_115:
        /*0244*/ 	.word	index@(_ZN7cutlass13device_kernelIN5flash11enable_sm90INS1_16FlashAttnFwdSm90INS1_25CollectiveMainloopFwdSm90ILi2EN4cute5tupleIJNS5_1CILi1EEES8_S8_EEENS6_IJNS7_ILi64EEESA_SA_EEELi512ENS_10bfloat16_tEfNS_4arch4Sm90ELb0ELb1ELb1ELb1ELb1ELb1ELb0ELb0ELb0ELb1ELb1ELb0EEENS1_21CollectiveEpilogueFwdINS6_IJSA_NS7_ILi512EEESA_EEES9_SC_SE_Li256ELb1ELb1ELb1ELb0EEENS1_36VarlenDynamicPersistentTileSchedulerILi64ELi64ELi256ELi128ELb1ELb1ELb1ELb1ELb0ELb1EEEEEEEEEvNT_6ParamsE)
        /*0248*/ 	.word	0x00000070


	//----- nvinfo : EIATTR_MIN_STACK_SIZE
	.align		4
.L_116:
        /*024c*/ 	.byte	0x04, 0x12
        /*024e*/ 	.short	(.L_118 - .L_117)
	.align		4
.L_117:
        /*0250*/ 	.word	index@(_ZN7cutlass13device_kernelIN5flash11enable_sm90INS1_16FlashAttnFwdSm90INS1_25CollectiveMainloopFwdSm90ILi2EN4cute5tupleIJNS5_1CILi1EEES8_S8_EEENS6_IJNS7_ILi64EEESA_SA_EEELi512ENS_10bfloat16_tEfNS_4arch4Sm90ELb0ELb1ELb1ELb1ELb1ELb0ELb1ELb0ELb0ELb1ELb1ELb0EEENS1_21CollectiveEpilogueFwdINS6_IJSA_NS7_ILi512EEESA_EEES9_SC_SE_Li256ELb1ELb1ELb1ELb0EEENS1_36VarlenDynamicPersistentTileSchedulerILi64ELi64ELi256ELi128ELb1ELb1ELb1ELb1ELb0ELb1EEEEEEEEEvNT_6ParamsE)
        /*0254*/ 	.word	0x00000460


	//----- nvinfo : EIATTR_MIN_STACK_SIZE
	.align		4
.L_118:
        /*0258*/ 	.byte	0x04, 0x12
        /*025a*/ 	.short	(.L_120 - .L_119)
	.align		4
.L_119:
        /*025c*/ 	.word	index@(_ZN7cutlass13device_kernelIN5flash11enable_sm90INS1_16FlashAttnFwdSm90INS1_25CollectiveMainloopFwdSm90ILi2EN4cute5tupleIJNS5_1CILi1EEES8_S8_EEENS6_IJNS7_ILi64EEESA_SA_EEELi512ENS_10bfloat16_tEfNS_4arch4Sm90ELb0ELb1ELb1ELb1ELb1ELb1ELb1ELb0ELb0ELb1ELb1ELb0EEENS1_21CollectiveEpilogueFwdINS6_IJSA_NS7_ILi512EEESA_EEES9_SC_SE_Li256ELb1ELb1ELb1ELb0EEENS1_36VarlenDynamicPersistentTileSchedulerILi64ELi64ELi256ELi128ELb1ELb1ELb1ELb1ELb0ELb1EEEEEEEEEvNT_6ParamsE)
        /*0260*/ 	.word	0x00000470


	//----- nvinfo : EIATTR_MIN_STACK_SIZE
	.align		4
.L_120:
        /*0264*/ 	.byte	0x04, 0x12
        /*0266*/ 	.short	(.L_122 - .L_121)
	.align		4
.L_121:
        /*0268*/ 	.word	index@(_ZN7cutlass13device_kernelIN5flash11enable_sm90INS1_16FlashAttnFwdSm90INS1_25CollectiveMainloopFwdSm90ILi2EN4cute5tupleIJNS5_1CILi1EEES8_S8_EEENS6_IJNS7_ILi64EEESA_SA_EEELi512ENS_10bfloat16_tEfNS_4arch4Sm90ELb1ELb0ELb1ELb0ELb1ELb0ELb0ELb0ELb0ELb1ELb1ELb0EEENS1_21CollectiveEpilogueFwdINS6_IJSA_NS7_ILi512EEESA_EEES9_SC_SE_Li256ELb0ELb1ELb1ELb0EEENS1_19SingleTileSchedulerILb0ELb1ELb1ELi64EEEEEEEEEvNT_6ParamsE)
        /*026c*/ 	.word	0x00000000


	//----- nvinfo : EIATTR_MIN_STACK_SIZE
	.align		4
.L_122:
        /*0270*/ 	.byte	0x04, 0x12
        /*0272*/ 	.short	(.L_124 - .L_123)
	.align		4
.L_123:
        /*0274*/ 	.word	index@(_ZN7cutlass13device_kernelIN5flash11enable_sm90INS1_16FlashAttnFwdSm90INS1_25CollectiveMainloopFwdSm90ILi2EN4cute5tupleIJNS5_1CILi1EEES8_S8_EEENS6_IJNS7_ILi64EEESA_SA_EEELi512ENS_10bfloat16_tEfNS_4arch4Sm90ELb1ELb0ELb1ELb0ELb1ELb0ELb1ELb0ELb0ELb1ELb1ELb0EEENS1_21CollectiveEpilogueFwdINS6_IJSA_NS7_ILi512EEESA_EEES9_SC_SE_Li256ELb0ELb1ELb1ELb0EEENS1_19SingleTileSchedulerILb0ELb1ELb1ELi64EEEEEEEEEvNT_6ParamsE)
        /*0278*/ 	.word	0x00000008


	//----- nvinfo : EIATTR_MIN_STACK_SIZE
	.align		4
.L_124:
        /*027c*/ 	.byte	0x04, 0x12
        /*027e*/ 	.short	(.L_126 - .L_125)
	.align		4
.L_125:
        /*0280*/ 	.word	index@(_ZN7cutlass13device_kernelIN5flash11enable_sm90INS1_16FlashAttnFwdSm90INS1_25CollectiveMainloopFwdSm90ILi2EN4cute5tupleIJNS5_1CILi1EEES8_S8_EEENS6_IJNS7_ILi64EEESA_SA_EEELi512ENS_10bfloat16_tEfNS_4arch4Sm90ELb1ELb0ELb1ELb1ELb1ELb0ELb0ELb0ELb0ELb1ELb1ELb0EEENS1_21CollectiveEpilogueFwdINS6_IJSA_NS7_ILi512EEESA_EEES9_SC_SE_Li256ELb1ELb1ELb1ELb0EEENS1_36VarlenDynamicPersistentTileSchedulerILi64ELi64ELi256ELi128ELb1ELb1ELb1ELb1ELb1ELb1EEEEEEEEEvNT_6ParamsE)
        /*0284*/ 	.word	0x00000038


	//----- nvinfo : EIATTR_MIN_STACK_SIZE
	.align		4
.L_126:
        /*0288*/ 	.byte	0x04, 0x12
        /*028a*/ 	.short	(.L_128 - .L_127)
	.align		4
.L_127:
        /*028c*/ 	.word	index@(_ZN7cutlass13device_kernelIN5flash11enable_sm90INS1_16FlashAttnFwdSm90INS1_25CollectiveMainloopFwdSm90ILi2EN4cute5tupleIJNS5_1CILi1EEES8_S8_EEENS6_IJNS7_ILi64EEESA_SA_EEELi512ENS_10bfloat16_tEfNS_4arch4Sm90ELb1ELb0ELb1ELb1ELb1ELb1ELb0ELb0ELb0ELb1ELb1ELb0EEENS1_21CollectiveEpilogueFwdINS6_IJSA_NS7_ILi512EEESA_EEES9_SC_SE_Li256ELb1ELb1ELb1ELb0EEENS1_36VarlenDynamicPersistentTileSchedulerILi64ELi64ELi256ELi128ELb1ELb1ELb1ELb1ELb1ELb1EEEEEEEEEvNT_6ParamsE)
        /*0290*/ 	.word	0x00000068


	//----- nvinfo : EIATTR_MIN_STACK_SIZE
	.align		4
.L_128:
        /*0294*/ 	.byte	0x04, 0x12
        /*0296*/ 	.short	(.L_130 - .L_129)
	.align		4
.L_129:
        /*0298*/ 	.word	index@(_ZN7cutlass13device_kernelIN5flash11enable_sm90INS1_16FlashAttnFwdSm90INS1_25CollectiveMainloopFwdSm90ILi2EN4cute5tupleIJNS5_1CILi1EEES8_S8_EEENS6_IJNS7_ILi64EEESA_SA_EEELi512ENS_10bfloat16_tEfNS_4arch4Sm90ELb1ELb0ELb1ELb1ELb1ELb0ELb1ELb0ELb0ELb1ELb1ELb0EEENS1_21CollectiveEpilogueFwdINS6_IJSA_NS7_ILi512EEESA_EEES9_SC_SE_Li256ELb1ELb1ELb1ELb0EEENS1_36VarlenDynamicPersistentTileSchedulerILi64ELi64ELi256ELi128ELb1ELb1ELb1ELb1ELb1ELb1EEEEEEEEEvNT_6ParamsE)
        /*029c*/ 	.word	0x00000030


	//----- nvinfo : EIATTR_MIN_STACK_SIZE
	.align		4
.L_130:
        /*02a0*/ 	.byte	0x04, 0x12
        /*02a2*/ 	.short	(.L_132 - .L_131)
	.align		4
.L_131:
        /*02a4*/ 	.word	index@(_ZN7cutlass13device_kernelIN5flash11enable_sm90INS1_16FlashAttnFwdSm90INS1_25CollectiveMainloopFwdSm90ILi2EN4cute5tupleIJNS5_1CILi1EEES8_S8_EEENS6_IJNS7_ILi64EEESA_SA_EEELi512ENS_10bfloat16_tEfNS_4arch4Sm90ELb1ELb0ELb1ELb1ELb1ELb1ELb1ELb0ELb0ELb1ELb1ELb0EEENS1_21CollectiveEpilogueFwdINS6_IJSA_NS7_ILi512EEESA_EEES9_SC_SE_Li256ELb1ELb1ELb1ELb0EEENS1_36VarlenDynamicPersistentTileSchedulerILi64ELi64ELi256ELi128ELb1ELb1ELb1ELb1ELb1ELb1EEEEEEEEEvNT_6ParamsE)
        /*02a8*/ 	.word	0x00000088
.L_132:


//--------------------- .nv.compat                --------------------------
	.section	.nv.compat,"",@"SHT_CUDA_COMPAT_INFO"
	.align	4
        /*0000*/ 	.byte	0x02, 0x09, 0x01, 0x00, 0x02, 0x02, 0x04, 0x00, 0x02, 0x05, 0x05, 0x00, 0x03, 0x07, 0x01, 0x01
        /*0010*/ 	.byte	0x02, 0x03, 0x01, 0x00, 0x02, 0x06, 0x01, 0x00, 0x04, 0x0b, 0x08, 0x00, 0x00, 0x00, 0x00, 0x00
        /*0020*/ 	.byte	0x00, 0x00, 0x00, 0x00


//--------------------- .nv.info._ZN7cutlass13device_kernelIN5flash11enable_sm90INS1_16FlashAttnFwdSm90INS1_25CollectiveMainloopFwdSm90ILi2EN4cute5tupleIJNS5_1CILi1EEES8_S8_EEENS6_IJNS7_ILi64EEESA_SA_EEELi512ENS_10bfloat16_tEfNS_4arch4Sm90ELb0ELb0ELb1ELb0ELb1ELb0ELb0ELb0ELb0ELb1ELb1ELb0EEENS1_21CollectiveEpilogueFwdINS6_IJSA_NS7_ILi512EEESA_EEES9_SC_SE_Li256ELb0ELb1ELb1ELb0EEENS1_19SingleTileSchedulerILb0ELb1ELb1ELi64EEEEEEEEEvNT_6ParamsE --------------------------
	.section	.nv.info._ZN7cutlass13device_kernelIN5flash11enable_sm90INS1_16FlashAttnFwdSm90INS1_25CollectiveMainloopFwdSm90ILi2EN4cute5tupleIJNS5_1CILi1EEES8_S8_EEENS6_IJNS7_ILi64EEESA_SA_EEELi512ENS_10bfloat16_tEfNS_4arch4Sm90ELb0ELb0ELb1ELb0ELb1ELb0ELb0ELb0ELb0ELb1ELb1ELb0EEENS1_21CollectiveEpilogueFwdINS6_IJSA_NS7_ILi512EEESA_EEES9_SC_SE_Li256ELb0ELb1ELb1ELb0EEENS1_19SingleTileSchedulerILb0ELb1ELb1ELi64EEEEEEEEEvNT_6ParamsE,"",@"SHT_CUDA_INFO"
	.sectionflags	@""
	.align	4


	//----- nvinfo : EIATTR_CUDA_API_VERSION
	.align		4
        /*0000*/ 	.byte	0x04, 0x37
        /*0002*/ 	.short	(.L_134 - .L_133)
.L_133:
        /*0004*/ 	.word	0x00000082


	//----- nvinfo : EIATTR_KPARAM_INFO
	.align		4
.L_134:
        /*0008*/ 	.byte	0x04, 0x17
        /*000a*/ 	.short	(.L_136 - .L_135)
.L_135:
        /*000c*/ 	.word	0x00000000
        /*0010*/ 	.short	0x0000
        /*0012*/ 	.short	0x0070
        /*0014*/ 	.byte	0x00, 0xf0, 0x01, 0x28


	//----- nvinfo : EIATTR_SPARSE_MMA_MASK
	.align		4
.L_136:
        /*0018*/ 	.byte	0x03, 0x50
        /*001a*/ 	.short	0x0000


	//----- nvinfo : EIATTR_MAXREG_COUNT
	.align		4
        /*001c*/ 	.byte	0x03, 0x1b
        /*001e*/ 	.short	0x00a8


	//----- nvinfo : EIATTR_NUM_BARRIERS
	.align		4
        /*0020*/ 	.byte	0x02, 0x4c
        /*0022*/ 	.byte	0x10
	.zero		1


	//----- nvinfo : EIATTR_EXTERNS
	.align		4
        /*0024*/ 	.byte	0x04, 0x0f
        /*0026*/ 	.short	(.L_138 - .L_137)


	//   ....[0]....
	.align		4
.L_137:
        /*0028*/ 	.word	index@(__assertfail)


	//----- nvinfo : EIATTR_MERCURY_ISA_VERSION
	.align		4
.L_138:
        /*002c*/ 	.byte	0x03, 0x5f
        /*002e*/ 	.short	0x0101


	//----- nvinfo : EIATTR_INT_WARP_WIDE_INSTR_OFFSETS
	.align		4
        /*0030*/ 	.byte	0x04, 0x31
        /*0032*/ 	.short	(.L_140 - .L_139)


	//   ....[0]....
.L_139:
        /*0034*/ 	.word	0x000000b0


	//   ....[1]....
        /*0038*/ 	.word	0x000000c0


	//   ....[2]....
        /*003c*/ 	.word	0x00000160


	//----- nvinfo : EIATTR_COOP_GROUP_MASK_REGIDS
	.align		4
.L_140:
        /*0040*/ 	.byte	0x04, 0x29
        /*0042*/ 	.short	(.L_142 - .L_141)


	//   ....[0]....
.L_141:
        /*0044*/ 	.word	0xffffffff


	//   ....[1]....
        /*0048*/ 	.word	0xffffffff


	//   ....[2]....
        /*004c*/ 	.word	0xffffffff


	//   ....[3]....
        /*0050*/ 	.word	0xffffffff


	//   ....[4]....
        /*0054*/ 	.word	0xffffffff


	//   ....[5]....
        /*0058*/ 	.word	0xffffffff


	//   ....[6]....
        /*005c*/ 	.word	0xffffffff


	//   ....[7]....
        /*0060*/ 	.word	0xffffffff


	//   ....[8]....
        /*0064*/ 	.word	0xffffffff


	//   ....[9]....
        /*0068*/ 	.word	0xffffffff


	//   ....[10]....
        /*006c*/ 	.word	0xffffffff


	//   ....[11]....
        /*0070*/ 	.word	0xffffffff


	//   ....[12]....
        /*0074*/ 	.word	0xffffffff


	//   ....[13]....
        /*0078*/ 	.word	0xffffffff


	//   ....[14]....
        /*007c*/ 	.word	0xffffffff


	//   ....[15]....
        /*0080*/ 	.word	0xffffffff


	//   ....[16]....
        /*0084*/ 	.word	0xffffffff


	//   ....[17]....
        /*0088*/ 	.word	0xffffffff


	//   ....[18]....
        /*008c*/ 	.word	0xffffffff


	//   ....[19]....
        /*0090*/ 	.word	0xffffffff


	//   ....[20]....
        /*0094*/ 	.word	0xffffffff


	//   ....[21]....
        /*0098*/ 	.word	0xffffffff


	//   ....[22]....
        /*009c*/ 	.word	0xffffffff


	//   ....[23]....
        /*00a0*/ 	.word	0xffffffff


	//   ....[24]....
        /*00a4*/ 	.word	0xffffffff


	//   ....[25]....
        /*00a8*/ 	.word	0xffffffff


	//   ....[26]....
        /*00ac*/ 	.word	0xffffffff


	//   ....[27]....
        /*00b0*/ 	.word	0xffffffff


	//   ....[28]....
        /*00b4*/ 	.word	0xffffffff


	//   ....[29]....
        /*00b8*/ 	.word	0xffffffff


	//   ....[30]....
        /*00bc*/ 	.word	0xffffffff


	//   ....[31]....
        /*00c0*/ 	.word	0xffffffff


	//   ....[32]....
        /*00c4*/ 	.word	0xffffffff


	//   ....[33]....
        /*00c8*/ 	.word	0xffffffff


	//   ....[34]....
        /*00cc*/ 	.word	0xffffffff


	//   ....[35]....
        /*00d0*/ 	.word	0xffffffff


	//   ....[36]....
        /*00d4*/ 	.word	0xffffffff


	//   ....[37]....
        /*00d8*/ 	.word	0xffffffff


	//   ....[38]....
        /*00dc*/ 	.word	0xffffffff


	//   ....[39]....
        /*00e0*/ 	.word	0xffffffff


	//   ....[40]....
        /*00e4*/ 	.word	0xffffffff


	//   ....[41]....
        /*00e8*/ 	.word	0xffffffff


	//   ....[42]....
        /*00ec*/ 	.word	0xffffffff


	//   ....[43]....
        /*00f0*/ 	.word	0xffffffff


	//   ....[44]....
        /*00f4*/ 	.word	0xffffffff


	//   ....[45]....
        /*00f8*/ 	.word	0xffffffff


	//   ....[46]....
        /*00fc*/ 	.word	0xffffffff


	//   ....[47]....
        /*0100*/ 	.word	0xffffffff


	//   ....[48]....
        /*0104*/ 	.word	0xffffffff


	//   ....[49]....
        /*0108*/ 	.word	0xffffffff


	//   ....[50]....
        /*010c*/ 	.word	0xffffffff


	//   ....[51]....
        /*0110*/ 	.word	0xffffffff


	//   ....[52]....
        /*0114*/ 	.word	0xffffffff


	//   ....[53]....
        /*0118*/ 	.word	0xffffffff


	//   ....[54]....
        /*011c*/ 	.word	0xffffffff


	//   ....[55]....
        /*0120*/ 	.word	0xffffffff


	//   ....[56]....
        /*0124*/ 	.word	0xffffffff


	//   ....[57]....
        /*0128*/ 	.word	0xffffffff


	//   ....[58]....
        /*012c*/ 	.word	0xffffffff


	//   ....[59]....
        /*0130*/ 	.word	0xffffffff


	//   ....[60]....
        /*0134*/ 	.word	0xffffffff


	//   ....[61]....
        /*0138*/ 	.word	0xffffffff


	//   ....[62]....
        /*013c*/ 	.word	0xffffffff


	//   ....[63]....
        /*0140*/ 	.word	0xffffffff


	//   ....[64]....
        /*0144*/ 	.word	0xffffffff


	//   ....[65]....
        /*0148*/ 	.word	0xffffffff


	//   ....[66]....
        /*014c*/ 	.word	0xffffffff


	//   ....[67]....
        /*0150*/ 	.word	0xffffffff


	//   ....[68]....
        /*0154*/ 	.word	0xffffffff


	//   ....[69]....
        /*0158*/ 	.word	0xffffffff


	//   ....[70]....
        /*015c*/ 	.word	0xffffffff


	//   ....[71]....
        /*0160*/ 	.word	0xffffffff


	//   ....[72]....
        /*0164*/ 	.word	0xffffffff


	//   ....[73]....
        /*0168*/ 	.word	0x0500000f


	//   ....[74]....
        /*016c*/ 	.word	0x0500000f


	//   ....[75]....
        /*0170*/ 	.word	0x0500000f


	//   ....[76]....
        /*0174*/ 	.word	0x0500000f


	//   ....[77]....
        /*0178*/ 	.word	0x0500000f


	//   ....[78]....
        /*017c*/ 	.word	0x0500000f


	//   ....[79]....
        /*0180*/ 	.word	0x0500000f


	//   ....[80]....
        /*0184*/ 	.word	0x0500000f


	//   ....[81]....
        /*0188*/ 	.word	0x0500000f


	//   ....[82]....
        /*018c*/ 	.word	0x0500000f


	//   ....[83]....
        /*0190*/ 	.word	0x0500000f


	//   ....[84]....
        /*0194*/ 	.word	0x0500000f


	//   ....[85]....
        /*0198*/ 	.word	0x0500000f


	//   ....[86]....
        /*019c*/ 	.word	0x0500000f


	//   ....[87]....
        /*01a0*/ 	.word	0x0500000f


	//   ....[88]....
        /*01a4*/ 	.word	0x0500000f


	//   ....[89]....
        /*01a8*/ 	.word	0x0500000f


	//   ....[90]....
        /*01ac*/ 	.word	0x0500000f


	//   ....[91]....
        /*01b0*/ 	.word	0x0500000f


	//   ....[92]....
        /*01b4*/ 	.word	0x0500000f


	//   ....[93]....
        /*01b8*/ 	.word	0x0500000f


	//   ....[94]....
        /*01bc*/ 	.word	0x0500000f


	//   ....[95]....
        /*01c0*/ 	.word	0x0500000f


	//   ....[96]....
        /*01c4*/ 	.word	0x0500000f


	//   ....[97]....
        /*01c8*/ 	.word	0x0500000f


	//   ....[98]....
        /*01cc*/ 	.word	0x0500000f


	//   ....[99]....
        /*01d0*/ 	.word	0x0500000f


	//   ....[100]....
        /*01d4*/ 	.word	0x0500000f


	//   ....[101]....
        /*01d8*/ 	.word	0x0500000f


	//   ....[102]....
        /*01dc*/ 	.word	0x0500000f


	//   ....[103]....
        /*01e0*/ 	.word	0x0500000f


	//   ....[104]....
        /*01e4*/ 	.word	0x0500000f


	//   ....[105]....
        /*01e8*/ 	.word	0x0500000f


	//   ....[106]....
        /*01ec*/ 	.word	0x0500000f


	//   ....[107]....
        /*01f0*/ 	.word	0x0500000f


	//   ....[108]....
        /*01f4*/ 	.word	0x0500000f


	//   ....[109]....
        /*01f8*/ 	.word	0x0500000f


	//   ....[110]....
        /*01fc*/ 	.word	0x0500000f


	//   ....[111]....
        /*0200*/ 	.word	0x0500000f


	//   ....[112]....
        /*0204*/ 	.word	0x0500000f


	//   ....[113]....
        /*0208*/ 	.word	0x0500000f


	//   ....[114]....
        /*020c*/ 	.word	0x0500000f


	//----- nvinfo : EIATTR_COOP_GROUP_INSTR_OFFSETS
	.align		4
.L_142:
        /*0210*/ 	.byte	0x04, 0x28
        /*0212*/ 	.short	(.L_144 - .L_143)


	//   ....[0]....
.L_143:
        /*0214*/ 	.word	0x00000060


	//   ....[1]....
        /*0218*/ 	.word	0x000000a0


	//   ....[2]....
        /*021c*/ 	.word	0x00000280


	//   ....[3]....
        /*0220*/ 	.word	0x000003e0


	//   ....[4]....
        /*0224*/ 	.word	0x00000500


	//   ....[5]....
        /*0228*/ 	.word	0x00000660


	//   ....[6]....
        /*022c*/ 	.word	0x000011c0


	//   ....[7]....
        /*0230*/ 	.word	0x000031d0


	//   ....[8]....
        /*0234*/ 	.word	0x00004020


	//   ....[9]....
        /*0238*/ 	.word	0x000040b0


	//   ....[10]....
        /*023c*/ 	.word	0x000042f0


	//   ....[11]....
        /*0240*/ 	.word	0x00004370


	//   ....[12]....
        /*0244*/ 	.word	0x00004e10


	//   ....[13]....
        /*0248*/ 	.word	0x000055f0


	//   ....[14]....
        /*024c*/ 	.word	0x00005670


	//   ....[15]....
        /*0250*/ 	.word	0x00005950


	//   ....[16]....
        /*0254*/ 	.word	0x00005b10


	//   ....[17]....
        /*0258*/ 	.word	0x00006ad0


	//   ....[18]....
        /*025c*/ 	.word	0x00006bb0


	//   ....[19]....
        /*0260*/ 	.word	0x00006c10


	//   ....[20]....
        /*0264*/ 	.word	0x00006c40


	//   ....[21]....
        /*0268*/ 	.word	0x00006c60


	//   ....[22]....
        /*026c*/ 	.word	0x00007730


	//   ....[23]....
        /*0270*/ 	.word	0x00007be0


	//   ....[24]....
        /*0274*/ 	.word	0x00007c10


	//   ....[25]....
        /*0278*/ 	.word	0x00007c40


	//   ....[26]....
        /*027c*/ 	.word	0x00007c50


	//   ....[27]....
        /*0280*/ 	.word	0x000080f0


	//   ....[28]....
        /*0284*/ 	.word	0x00008120


	//   ....[29]....
        /*0288*/ 	.word	0x00008d70


	//   ....[30]....
        /*028c*/ 	.word	0x00008d90


	//   ....[31]....
        /*0290*/ 	.word	0x00009de0


	//   ....[32]....
        /*0294*/ 	.word	0x0000aff0


	//   ....[33]....
        /*0298*/ 	.word	0x0000b010


	//   ....[34]....
        /*029c*/ 	.word	0x0000b020


	//   ....[35]....
        /*02a0*/ 	.word	0x0000b060


	//   ....[36]....
        /*02a4*/ 	.word	0x0000b0b0


	//   ....[37]....
        /*02a8*/ 	.word	0x0000b0d0


	//   ....[38]....
        /*02ac*/ 	.word	0x0000b120


	//   ....[39]....
        /*02b0*/ 	.word	0x0000b140


	//   ....[40]....
        /*02b4*/ 	.word	0x0000b6a0


	//   ....[41]....
        /*02b8*/ 	.word	0x0000b6d0


	//   ....[42]....
        /*02bc*/ 	.word	0x0000b700


	//   ....[43]....
        /*02c0*/ 	.word	0x0000b760


	//   ....[44]....
        /*02c4*/ 	.word	0x0000b7c0


	//   ....[45]....
        /*02c8*/ 	.word	0x0000b7e0


	//   ....[46]....
        /*02cc*/ 	.word	0x0000b830


	//   ....[47]....
        /*02d0*/ 	.word	0x0000b850


	//   ....[48]....
        /*02d4*/ 	.word	0x0000bb40


	//   ....[49]....
        /*02d8*/ 	.word	0x0000bb70


	//   ....[50]....
        /*02dc*/ 	.word	0x0000bba0


	//   ....[51]....
        /*02e0*/ 	.word	0x0000bbd0


	//   ....[52]....
        /*02e4*/ 	.word	0x0000bc00


	//   ....[53]....
        /*02e8*/ 	.word	0x0000bc50


	//   ....[54]....
        /*02ec*/ 	.word	0x0000bdd0


	//   ....[55]....
        /*02f0*/ 	.word	0x0000be00


	//   ....[56]....
        /*02f4*/ 	.word	0x0000c780


	//   ....[57]....
        /*02f8*/ 	.word	0x0000c7a0


	//   ....[58]....
        /*02fc*/ 	.word	0x0000c7b0


	//   ....[59]....
        /*0300*/ 	.word	0x0000c7d0


	//   ....[60]....
        /*0304*/ 	.word	0x0000c7f0


	//   ....[61]....
        /*0308*/ 	.word	0x0000c820


	//   ....[62]....
        /*030c*/ 	.word	0x0000c840


	//   ....[63]....
        /*0310*/ 	.word	0x0000c870


	//   ....[64]....
        /*0314*/ 	.word	0x0000cbd0


	//   ....[65]....
        /*0318*/ 	.word	0x0000cc00


	//   ....[66]....
        /*031c*/ 	.word	0x0000cc30


	//   ....[67]....
        /*0320*/ 	.word	0x0000cc50


	//   ....[68]....
        /*0324*/ 	.word	0x0000cc60


	//   ....[69]....
        /*0328*/ 	.word	0x0000cc80


	//   ....[70]....
        /*032c*/ 	.word	0x0000cd20


	//   ....[71]....
        /*0330*/ 	.word	0x0000cd60


	//   ....[72]....
        /*0334*/ 	.word	0x0000d260


	//   ....[73]....
        /*0338*/ 	.word	0x0000d7c0


	//   ....[74]....
        /*033c*/ 	.word	0x0000d8b0


	//   ....[75]....
        /*0340*/ 	.word	0x0000d950


	//   ....[76]....
        /*0344*/ 	.word	0x0000d9d0


	//   ....[77]....
        /*0348*/ 	.word	0x0000da80


	//   ....[78]....
        /*034c*/ 	.word	0x0000dae0


	//   ....[79]....
        /*0350*/ 	.word	0x0000dba0


	//   ....[80]....
        /*0354*/ 	.word	0x0000dc00


	//   ....[81]....
        /*0358*/ 	.word	0x0000dca0


	//   ....[82]....
        /*035c*/ 	.word	0x0000dd30


	//   ....[83]....
        /*0360*/ 	.word	0x0000dd90


	//   ....[84]....
        /*0364*/ 	.word	0x0000de50


	//   ....[85]....
        /*0368*/ 	.word	0x0000df10


	//   ....[86]....
        /*036c*/ 	.word	0x0000df70


	//   ....[87]....
        /*0370*/ 	.word	0x0000e030


	//   ....[88]....
        /*0374*/ 	.word	0x0000e090


	//   ....[89]....
        /*0378*/ 	.word	0x0000e130


	//   ....[90]....
        /*037c*/ 	.word	0x0000e280


	//   ....[91]....
        /*0380*/ 	.word	0x0000e340


	//   ....[92]....
        /*0384*/ 	.word	0x0000e5c0


	//   ....[93]....
        /*0388*/ 	.word	0x0000e610


	//   ....[94]....
        /*038c*/ 	.word	0x0000e7d0


	//   ....[95]....
        /*0390*/ 	.word	0x0000e820


	//   ....[96]....
        /*0394*/ 	.word	0x0000e9e0


	//   ....[97]....
        /*0398*/ 	.word	0x0000ea30


	//   ....[98]....
        /*039c*/ 	.word	0x0000eb10


	//   ....[99]....
        /*03a0*/ 	.word	0x0000ebb0


	//   ....[100]....
        /*03a4*/ 	.word	0x0000ec10


	//   ....[101]....
        /*03a8*/ 	.word	0x0000ecb0


	//   ....[102]....
        /*03ac*/ 	.word	0x0000ed10


	//   ....[103]....
        /*03b0*/ 	.word	0x0000edb0


	//   ....[104]....
        /*03b4*/ 	.word	0x0000ee10


	//   ....[105]....
        /*03b8*/ 	.word	0x0000eeb0


	//   ....[106]....
        /*03bc*/ 	.word	0x0000ef90


	//   ....[107]....
        /*03c0*/ 	.word	0x0000f040


	//   ....[108]....
        /*03c4*/ 	.word	0x0000f130


	//   ....[109]....
        /*03c8*/ 	.word	0x0000f230


	//   ....[110]....
        /*03cc*/ 	.word	0x0000f350


	//   ....[111]....
        /*03d0*/ 	.word	0x0000f430


	//   ....[112]....
        /*03d4*/ 	.word	0x0000f540


	//   ....[113]....
        /*03d8*/ 	.word	0x0000f610


	//   ....[114]....
        /*03dc*/ 	.word	0x0000f720


	//----- nvinfo : EIATTR_REG_RECONFIG
	.align		4
.L_144:
        /*03e0*/ 	.byte	0x01, 0x54
	.zero		2


	//----- nvinfo : EIATTR_SYSCALL_OFFSETS
	.align		4
        /*03e4*/ 	.byte	0x04, 0x46
        /*03e6*/ 	.short	(.L_146 - .L_145)


	//   ....[0]....
.L_145:
        /*03e8*/ 	.word	0x00003390


	//   ....[1]....
        /*03ec*/ 	.word	0x0000a500


	//   ....[2]....
        /*03f0*/ 	.word	0x0000a640


	//   ....[3]....
        /*03f4*/ 	.word	0x0000a730


	//   ....[4]....
        /*03f8*/ 	.word	0x0000b3b0


	//----- nvinfo : EIATTR_MBARRIER_INSTR_OFFSETS
	.align		4
.L_146:
        /*03fc*/ 	.byte	0x04, 0x39
        /*03fe*/ 	.short	(.L_148 - .L_147)


	//   ....[0]....
.L_147:
        /*0400*/ 	.word	0x00000170
        /*0404*/ 	.word	0x000000ff
        /*0408*/ 	.word	0x00028c00
        /*040c*/ 	.short	0x0100
        /*040e*/ 	.byte	0x08
	.zero		1


	//   ....[1]....
        /*0410*/ 	.word	0x00000180
        /*0414*/ 	.word	0x000000ff
        /*0418*/ 	.word	0x00028c20
        /*041c*/ 	.short	0x0100
        /*041e*/ 	.byte	0x08
	.zero		1


	//   ....[2]....
        /*0420*/ 	.word	0x00000230
        /*0424*/ 	.word	0x000000ff
        /*0428*/ 	.word	0x00028c30
        /*042c*/ 	.short	0x0100
        /*042e*/ 	.byte	0x06
	.zero		1


	//   ....[3]....
        /*0430*/ 	.word	0x00000240
        /*0434*/ 	.word	0x000000ff
        /*0438*/ 	.word	0x00028c40
        /*043c*/ 	.short	0x0100
        /*043e*/ 	.byte	0x06
	.zero		1


	//   ....[4]....
        /*0440*/ 	.word	0x00000250
        /*0444*/ 	.word	0x000000ff
        /*0448*/ 	.word	0x00028c38
        /*044c*/ 	.short	0x0100
        /*044e*/ 	.byte	0x06
	.zero		1


	//   ....[5]....
        /*0450*/ 	.word	0x00000260
        /*0454*/ 	.word	0x000000ff
        /*0458*/ 	.word	0x00028c48
        /*045c*/ 	.short	0x0100
        /*045e*/ 	.byte	0x06
	.zero		1


	//   ....[6]....
        /*0460*/ 	.word	0x00000390
        /*0464*/ 	.word	0x000000ff
        /*0468*/ 	.word	0x00028c50
        /*046c*/ 	.short	0x0100
        /*046e*/ 	.byte	0x08
	.zero		1


	//   ....[7]....
        /*0470*/ 	.word	0x000003a0
        /*0474*/ 	.word	0x000000ff
        /*0478*/ 	.word	0x00028c60
        /*047c*/ 	.short	0x0100
        /*047e*/ 	.byte	0x08
	.zero		1


	//   ....[8]....
        /*0480*/ 	.word	0x000003b0
        /*0484*/ 	.word	0x000000ff
        /*0488*/ 	.word	0x00028c58
        /*048c*/ 	.short	0x0100
        /*048e*/ 	.byte	0x08
	.zero		1


	//   ....[9]....
        /*0490*/ 	.word	0x000003c0
        /*0494*/ 	.word	0x000000ff
        /*0498*/ 	.word	0x00028c68
        /*049c*/ 	.short	0x0100
        /*049e*/ 	.byte	0x08
	.zero		1


	//   ....[10]....
        /*04a0*/ 	.word	0x000004b0
        /*04a4*/ 	.word	0x000000ff
        /*04a8*/ 	.word	0x00028c70
        /*04ac*/ 	.short	0x0100
        /*04ae*/ 	.byte	0x06
	.zero		1


	//   ....[11]....
        /*04b0*/ 	.word	0x000004c0
        /*04b4*/ 	.word	0x000000ff
        /*04b8*/ 	.word	0x00028c80
        /*04bc*/ 	.short	0x0100
        /*04be*/ 	.byte	0x06
	.zero		1


	//   ....[12]....
        /*04c0*/ 	.word	0x000004d0
        /*04c4*/ 	.word	0x000000ff
        /*04c8*/ 	.word	0x00028c78
        /*04cc*/ 	.short	0x0100
        /*04ce*/ 	.byte	0x06
	.zero		1


	//   ....[13]....
        /*04d0*/ 	.word	0x000004e0
        /*04d4*/ 	.word	0x000000ff
        /*04d8*/ 	.word	0x00028c88
        /*04dc*/ 	.short	0x0100
        /*04de*/ 	.byte	0x06
	.zero		1


	//   ....[14]....
        /*04e0*/ 	.word	0x00000610
        /*04e4*/ 	.word	0x000000ff
        /*04e8*/ 	.word	0x00028c90
        /*04ec*/ 	.short	0x0100
        /*04ee*/ 	.byte	0x08
	.zero		1


	//   ....[15]....
        /*04f0*/ 	.word	0x00000620
        /*04f4*/ 	.word	0x000000ff
        /*04f8*/ 	.word	0x00028ca0
        /*04fc*/ 	.short	0x0100
        /*04fe*/ 	.byte	0x08
	.zero		1


	//   ....[16]....
        /*0500*/ 	.word	0x00000630
        /*0504*/ 	.word	0x000000ff
        /*0508*/ 	.word	0x00028c98
        /*050c*/ 	.short	0x0100
        /*050e*/ 	.byte	0x08
	.zero		1


	//   ....[17]....
        /*0510*/ 	.word	0x00000640
        /*0514*/ 	.word	0x000000ff
        /*0518*/ 	.word	0x00028ca8
        /*051c*/ 	.short	0x0100
        /*051e*/ 	.byte	0x08
	.zero		1


	//   ....[18]....
        /*0520*/ 	.word	0x00000780
        /*0524*/ 	.word	0x000000ff
        /*0528*/ 	.word	0x00028cb0
        /*052c*/ 	.short	0x0100
        /*052e*/ 	.byte	0x08
	.zero		1


	//   ....[19]....
        /*0530*/ 	.word	0x00000790
        /*0534*/ 	.word	0x000000ff
        /*0538*/ 	.word	0x00028cc0
        /*053c*/ 	.short	0x0100
        /*053e*/ 	.byte	0x08
	.zero		1


	//   ....[20]....
        /*0540*/ 	.word	0x000007a0
        /*0544*/ 	.word	0x000000ff
        /*0548*/ 	.word	0x00028cb8
        /*054c*/ 	.short	0x0100
        /*054e*/ 	.byte	0x08
	.zero		1


	//   ....[21]....
        /*0550*/ 	.word	0x000007b0
        /*0554*/ 	.word	0x000000ff
        /*0558*/ 	.word	0x00028cc8
        /*055c*/ 	.short	0x0100
        /*055e*/ 	.byte	0x08
	.zero		1


	//   ....[22]....
        /*0560*/ 	.word	0x00001380
        /*0564*/ 	.word	0x000000ff
        /*0568*/ 	.word	0x00028c50
        /*056c*/ 	.short	0x010a
        /*056e*/ 	.byte	0x05
	.zero		1


	//   ....[23]....
        /*0570*/ 	.word	0x00001650
        /*0574*/ 	.word	0x000000ff
        /*0578*/ 	.word	0x00000000
        /*057c*/ 	.short	0x0101
        /*057e*/ 	.byte	0x04
	.zero		1


	//   ....[24]....
        /*0580*/ 	.word	0x00001fb0
        /*0584*/ 	.word	0x000000ff
        /*0588*/ 	.word	0x00028c50
        /*058c*/ 	.short	0x010a
        /*058e*/ 	.byte	0x07
	.zero		1


	//   ....[25]....
        /*0590*/ 	.word	0x00001ff0
        /*0594*/ 	.word	0x000000ff
        /*0598*/ 	.word	0x00028c50
        /*059c*/ 	.short	0x010a
        /*059e*/ 	.byte	0x07
	.zero		1


	//   ....[26]....
        /*05a0*/ 	.word	0x000021d0
        /*05a4*/ 	.word	0x000000ff
        /*05a8*/ 	.word	0x00000000
        /*05ac*/ 	.short	0x0101
        /*05ae*/ 	.byte	0x07
	.zero		1


	//   ....[27]....
        /*05b0*/ 	.word	0x000033c0
        /*05b4*/ 	.word	0x000000ff
        /*05b8*/ 	.word	0x00028c00
        /*05bc*/ 	.short	0x010a
        /*05be*/ 	.byte	0x29
	.zero		1


	//   ....[28]....
        /*05c0*/ 	.word	0x00003550
        /*05c4*/ 	.word	0x000000ff
        /*05c8*/ 	.word	0x00028c30
        /*05cc*/ 	.short	0x010a
        /*05ce*/ 	.byte	0x29
	.zero		1


	//   ....[29]....
        /*05d0*/ 	.word	0x00003590
        /*05d4*/ 	.word	0x000000ff
        /*05d8*/ 	.word	0x00028c30
        /*05dc*/ 	.short	0x010a
        /*05de*/ 	.byte	0x29
	.zero		1


	//   ....[30]....
        /*05e0*/ 	.word	0x00003c30
        /*05e4*/ 	.word	0x000000ff
        /*05e8*/ 	.word	0x00000000
        /*05ec*/ 	.short	0x0101
        /*05ee*/ 	.byte	0x04
	.zero		1


	//   ....[31]....
        /*05f0*/ 	.word	0x00004b90
        /*05f4*/ 	.word	0x000000ff
        /*05f8*/ 	.word	0x00028c50
        /*05fc*/ 	.short	0x010a
        /*05fe*/ 	.byte	0x29
	.zero		1


	//   ....[32]....
        /*0600*/ 	.word	0x00004be0
        /*0604*/ 	.word	0x000000ff
        /*0608*/ 	.word	0x00028c50
        /*060c*/ 	.short	0x010a
        /*060e*/ 	.byte	0x29
	.zero		1


	//   ....[33]....
        /*0610*/ 	.word	0x00004ea0
        /*0614*/ 	.word	0x000000ff
        /*0618*/ 	.word	0x00000000
        /*061c*/ 	.short	0x0101
        /*061e*/ 	.byte	0x05
	.zero		1


	//   ....[34]....
        /*0620*/ 	.word	0x00004fd0
        /*0624*/ 	.word	0x000000ff
        /*0628*/ 	.word	0x00028c30
        /*062c*/ 	.short	0x010a
        /*062e*/ 	.byte	0x1a
	.zero		1


	//   ....[35]....
        /*0630*/ 	.word	0x00005010
        /*0634*/ 	.word	0x000000ff
        /*0638*/ 	.word	0x00028c30
        /*063c*/ 	.short	0x010a
        /*063e*/ 	.byte	0x1a
	.zero		1


	//   ....[36]....
        /*0640*/ 	.word	0x00005390
        /*0644*/ 	.word	0x000000ff
        /*0648*/ 	.word	0x00000000
        /*064c*/ 	.short	0x0101
        /*064e*/ 	.byte	0x0a
	.zero		1


	//   ....[37]....
        /*0650*/ 	.word	0x000068a0
        /*0654*/ 	.word	0x000000ff
        /*0658*/ 	.word	0x00028c50
        /*065c*/ 	.short	0x010a
        /*065e*/ 	.byte	0x1a
	.zero		1


	//   ....[38]....
        /*0660*/ 	.word	0x000068e0
        /*0664*/ 	.word	0x000000ff
        /*0668*/ 	.word	0x00028c50
        /*066c*/ 	.short	0x010a
        /*066e*/ 	.byte	0x1a
	.zero		1


	//   ....[39]....
        /*0670*/ 	.word	0x00006b50
        /*0674*/ 	.word	0x000000ff
        /*0678*/ 	.word	0x00000000
        /*067c*/ 	.short	0x0101
        /*067e*/ 	.byte	0x05
	.zero		1


	//   ....[40]....
        /*0680*/ 	.word	0x000076f0
        /*0684*/ 	.word	0x000000ff
        /*0688*/ 	.word	0x00000000
        /*068c*/ 	.short	0x0101
        /*068e*/ 	.byte	0x04
	.zero		1


	//   ....[41]....
        /*0690*/ 	.word	0x0000adb0
        /*0694*/ 	.word	0x000000ff
        /*0698*/ 	.word	0x00028c40
        /*069c*/ 	.short	0x010a
        /*069e*/ 	.byte	0x2b
	.zero		1


	//   ....[42]....
        /*06a0*/ 	.word	0x0000b1e0
        /*06a4*/ 	.word	0x000000ff
        /*06a8*/ 	.word	0x00028c30
        /*06ac*/ 	.short	0x0107
        /*06ae*/ 	.byte	0x2b
	.zero		1


	//   ....[43]....
        /*06b0*/ 	.word	0x0000b250
        /*06b4*/ 	.word	0x000000ff
        /*06b8*/ 	.word	0x00028c30
        /*06bc*/ 	.short	0x0101
        /*06be*/ 	.byte	0x2b
	.zero		1


	//   ....[44]....
        /*06c0*/ 	.word	0x0000b920
        /*06c4*/ 	.word	0x000000ff
        /*06c8*/ 	.word	0x00028c00
        /*06cc*/ 	.short	0x0107
        /*06ce*/ 	.byte	0x2b
	.zero		1


	//   ....[45]....
        /*06d0*/ 	.word	0x0000b960
        /*06d4*/ 	.word	0x000000ff
        /*06d8*/ 	.word	0x00028c00
        /*06dc*/ 	.short	0x0101
        /*06de*/ 	.byte	0x2b
	.zero		1


	//   ....[46]....
        /*06e0*/ 	.word	0x0000b970
        /*06e4*/ 	.word	0x000000ff
        /*06e8*/ 	.word	0x00028c20
        /*06ec*/ 	.short	0x010a
        /*06ee*/ 	.byte	0x2b
	.zero		1


	//   ....[47]....
        /*06f0*/ 	.word	0x0000b9c0
        /*06f4*/ 	.word	0x000000ff
        /*06f8*/ 	.word	0x00028c60
        /*06fc*/ 	.short	0x010a
        /*06fe*/ 	.byte	0x2b
	.zero		1


	//   ....[48]....
        /*0700*/ 	.word	0x0000c1e0
        /*0704*/ 	.word	0x000000ff
        /*0708*/ 	.word	0x00028c50
        /*070c*/ 	.short	0x0107
        /*070e*/ 	.byte	0x2b
	.zero		1


	//   ....[49]....
        /*0710*/ 	.word	0x0000c260
        /*0714*/ 	.word	0x000000ff
        /*0718*/ 	.word	0x00028c50
        /*071c*/ 	.short	0x0101
        /*071e*/ 	.byte	0x2b
	.zero		1


	//   ....[50]....
        /*0720*/ 	.word	0x0000c580
        /*0724*/ 	.word	0x0000000a
        /*0728*/ 	.word	0x00028c40
        /*072c*/ 	.short	0x010a
        /*072e*/ 	.byte	0x3f
	.zero		1


	//   ....[51]....
        /*0730*/ 	.word	0x0000c910
        /*0734*/ 	.word	0x0000000a
        /*0738*/ 	.word	0x00028c30
        /*073c*/ 	.short	0x0107
        /*073e*/ 	.byte	0x3f
	.zero		1


	//   ....[52]....
        /*0740*/ 	.word	0x0000c9c0
        /*0744*/ 	.word	0x0000000a
        /*0748*/ 	.word	0x00028c30
        /*074c*/ 	.short	0x0101
        /*074e*/ 	.byte	0x3f
	.zero		1


	//   ....[53]....
        /*0750*/ 	.word	0x0000c9f0
        /*0754*/ 	.word	0x0000000a
        /*0758*/ 	.word	0x00028c60
        /*075c*/ 	.short	0x010a
        /*075e*/ 	.byte	0x3f
	.zero		1


	//   ....[54]....
        /*0760*/ 	.word	0x0000d030
        /*0764*/ 	.word	0x0000000a
        /*0768*/ 	.word	0x00028c50
        /*076c*/ 	.short	0x0107
        /*076e*/ 	.byte	0x3f
	.zero		1


	//   ....[55]....
        /*0770*/ 	.word	0x0000d100
        /*0774*/ 	.word	0x0000000a
        /*0778*/ 	.word	0x00028c50
        /*077c*/ 	.short	0x0101
        /*077e*/ 	.byte	0x3f
	.zero		1


	//   ....[56]....
        /*0780*/ 	.word	0x0000d1e0
        /*0784*/ 	.word	0x00000005
        /*0788*/ 	.word	0x00028c20
        /*078c*/ 	.short	0x010a
        /*078e*/ 	.byte	0x3f
	.zero		1


	//   ....[57]....
        /*0790*/ 	.word	0x0000d350
        /*0794*/ 	.word	0x00000004
        /*0798*/ 	.word	0x00028c40
        /*079c*/ 	.short	0x010a
        /*079e*/ 	.byte	0x3f
	.zero		1


	//   ....[58]....
        /*07a0*/ 	.word	0x0000d3f0
        /*07a4*/ 	.word	0x00000005
        /*07a8*/ 	.word	0x00028c40
        /*07ac*/ 	.short	0x010a
        /*07ae*/ 	.byte	0x3f
	.zero		1


	//   ....[59]....
        /*07b0*/ 	.word	0x0000d430
        /*07b4*/ 	.word	0x00000004
        /*07b8*/ 	.word	0x00028c60
        /*07bc*/ 	.short	0x010a
        /*07be*/ 	.byte	0x3f
	.zero		1


	//   ....[60]....
        /*07c0*/ 	.word	0x0000d470
        /*07c4*/ 	.word	0x00000005
        /*07c8*/ 	.word	0x00028c60
        /*07cc*/ 	.short	0x010a
        /*07ce*/ 	.byte	0x3f
	.zero		1


	//   ....[61]....
        /*07d0*/ 	.word	0x0000d4e0
        /*07d4*/ 	.word	0x00000005
        /*07d8*/ 	.word	0x00028c50
        /*07dc*/ 	.short	0x010a
        /*07de*/ 	.byte	0x3f
	.zero		1


	//   ....[62]....
        /*07e0*/ 	.word	0x0000d540
        /*07e4*/ 	.word	0x00000005
        /*07e8*/ 	.word	0x00028c50
        /*07ec*/ 	.short	0x010a
        /*07ee*/ 	.byte	0x3f
	.zero		1


	//   ....[63]....
        /*07f0*/ 	.word	0x0000d5a0
        /*07f4*/ 	.word	0x00000000
        /*07f8*/ 	.word	0x00028c00
        /*07fc*/ 	.short	0x010a
        /*07fe*/ 	.byte	0x3f
	.zero		1


	//   ....[64]....
        /*0800*/ 	.word	0x0000d600
        /*0804*/ 	.word	0x00000002
        /*0808*/ 	.word	0x00028c30
        /*080c*/ 	.short	0x010a
        /*080e*/ 	.byte	0x3f
	.zero		1


	//   ....[65]....
        /*0810*/ 	.word	0x0000d660
        /*0814*/ 	.word	0x0000000c
        /*0818*/ 	.word	0x00028c50
        /*081c*/ 	.short	0x010a
        /*081e*/ 	.byte	0x3f
	.zero		1


	//   ....[66]....
        /*0820*/ 	.word	0x0000d6c0
        /*0824*/ 	.word	0x0000000c
        /*0828*/ 	.word	0x00028c30
        /*082c*/ 	.short	0x010a
        /*082e*/ 	.byte	0x3f
	.zero		1


	//   ....[67]....
        /*0830*/ 	.word	0x0000d720
        /*0834*/ 	.word	0x00000000
        /*0838*/ 	.word	0x00028c50
        /*083c*/ 	.short	0x010a
        /*083e*/ 	.byte	0x3f
	.zero		1


	//   ....[68]....
        /*0840*/ 	.word	0x0000d800
        /*0844*/ 	.word	0x00000003
        /*0848*/ 	.word	0x00028c40
        /*084c*/ 	.short	0x010a
        /*084e*/ 	.byte	0x3f
	.zero		1


	//   ....[69]....
        /*0850*/ 	.word	0x0000e170
        /*0854*/ 	.word	0x00000003
        /*0858*/ 	.word	0x00028c20
        /*085c*/ 	.short	0x010a
        /*085e*/ 	.byte	0x3f
	.zero		1


	//   ....[70]....
        /*0860*/ 	.word	0x0000e1d0
        /*0864*/ 	.word	0x00000003
        /*0868*/ 	.word	0x00028c60
        /*086c*/ 	.short	0x010a
        /*086e*/ 	.byte	0x3f
	.zero		1


	//   ....[71]....
        /*0870*/ 	.word	0x0000ea60
        /*0874*/ 	.word	0x0000000a
        /*0878*/ 	.word	0x00028c40
        /*087c*/ 	.short	0x010a
        /*087e*/ 	.byte	0x3f
	.zero		1


	//   ....[72]....
        /*0880*/ 	.word	0x0000eee0
        /*0884*/ 	.word	0x0000000a
        /*0888*/ 	.word	0x00028c60
        /*088c*/ 	.short	0x010a
        /*088e*/ 	.byte	0x3f
	.zero		1


	//   ....[73]....
        /*0890*/ 	.word	0x0000f640
        /*0894*/ 	.word	0x00000005
        /*0898*/ 	.word	0x00028c20
        /*089c*/ 	.short	0x010a
        /*089e*/ 	.byte	0x3f
	.zero		1


	//   ....[74]....
        /*08a0*/ 	.word	0x0000f7e0
        /*08a4*/ 	.word	0x00000004
        /*08a8*/ 	.word	0x00028c40
        /*08ac*/ 	.short	0x010a
        /*08ae*/ 	.byte	0x3f
	.zero		1


	//   ....[75]....
        /*08b0*/ 	.word	0x0000f830
        /*08b4*/ 	.word	0x00000005
        /*08b8*/ 	.word	0x00028c40
        /*08bc*/ 	.short	0x010a
        /*08be*/ 	.byte	0x3f
	.zero		1


	//   ....[76]....
        /*08c0*/ 	.word	0x0000f880
        /*08c4*/ 	.word	0x00000004
        /*08c8*/ 	.word	0x00028c60
        /*08cc*/ 	.short	0x010a
        /*08ce*/ 	.byte	0x3f
	.zero		1


	//----- nvinfo : EIATTR_NUM_MBARRIERS
	.align		4
.L_148:
        /*08d0*/ 	.byte	0x03, 0x38
        /*08d2*/ 	.short	0x0016


	//----- nvinfo : EIATTR_EXIT_INSTR_OFFSETS
	.align		4
        /*08d4*/ 	.byte	0x04, 0x1c
        /*08d6*/ 	.short	(.L_150 - .L_149)


	//   ....[0]....
.L_149:
        /*08d8*/ 	.word	0x0000d4c0


	//----- nvinfo : EIATTR_MAX_THREADS
	.align		4
.L_150:
        /*08dc*/ 	.byte	0x04, 0x05
        /*08de*/ 	.short	(.L_152 - .L_151)
.L_151:
        /*08e0*/ 	.word	0x00000180
        /*08e4*/ 	.word	0x00000001
        /*08e8*/ 	.word	0x00000001


	//----- nvinfo : EIATTR_CRS_STACK_SIZE
	.align		4
.L_152:
        /*08ec*/ 	.byte	0x04, 0x1e
        /*08ee*/ 	.short	(.L_154 - .L_153)
.L_153:
        /*08f0*/ 	.word	0x00000000


	//----- nvinfo : EIATTR_CBANK_PARAM_SIZE
	.align		4
.L_154:
        /*08f4*/ 	.byte	0x03, 0x19
        /*08f6*/ 	.short	0x0a70


	//----- nvinfo : EIATTR_PARAM_CBANK
	.align		4
        /*08f8*/ 	.byte	0x04, 0x0a
        /*08fa*/ 	.short	(.L_156 - .L_155)
	.align		4
.L_155:
        /*08fc*/ 	.word	index@(.nv.constant0._ZN7cutlass13device_kernelIN5flash11enable_sm90INS1_16FlashAttnFwdSm90INS1_25CollectiveMainloopFwdSm90ILi2EN4cute5tupleIJNS5_1CILi1EEES8_S8_EEENS6_IJNS7_ILi64EEESA_SA_EEELi512ENS_10bfloat16_tEfNS_4arch4Sm90ELb0ELb0ELb1ELb0ELb1ELb0ELb0ELb0ELb0ELb1ELb1ELb0EEENS1_21CollectiveEpilogueFwdINS6_IJSA_NS7_ILi512EEESA_EEES9_SC_SE_Li256ELb0ELb1ELb1ELb0EEENS1_19SingleTileSchedulerILb0ELb1ELb1ELi64EEEEEEEEEvNT_6ParamsE)
        /*0900*/ 	.short	0x0210
        /*0902*/ 	.short	0x0a70


	//----- nvinfo : EIATTR_SW_WAR
	.align		4
.L_156:
        /*0904*/ 	.byte	0x04, 0x36
        /*0906*/ 	.short	(.L_158 - .L_157)
.L_157:
        /*0908*/ 	.word	0x00000008
.L_158:


//--------------------- .nv.info._ZN7cutlass13device_kernelIN5flash11enable_sm90INS1_16FlashAttnFwdSm90INS1_25CollectiveMainloopFwdSm90ILi2EN4cute5tupleIJNS5_1CILi1EEES8_S8_EEENS6_IJNS7_ILi64EEESA_SA_EEELi512ENS_10bfloat16_tEfNS_4arch4Sm90ELb0ELb0ELb1ELb0ELb1ELb0ELb1ELb0ELb0ELb1ELb1ELb0EEENS1_21CollectiveEpilogueFwdINS6_IJSA_NS7_ILi512EEESA_EEES9_SC_SE_Li256ELb0ELb1ELb1ELb0EEENS1_19SingleTileSchedulerILb0ELb1ELb1ELi64EEEEEEEEEvNT_6ParamsE --------------------------
	.section	.nv.info._ZN7cutlass13device_kernelIN5flash11enable_sm90INS1_16FlashAttnFwdSm90INS1_25CollectiveMainloopFwdSm90ILi2EN4cute5tupleIJNS5_1CILi1EEES8_S8_EEENS6_IJNS7_ILi64EEESA_SA_EEELi512ENS_10bfloat16_tEfNS_4arch4Sm90ELb0ELb0ELb1ELb0ELb1ELb0ELb1ELb0ELb0ELb1ELb1ELb0EEENS1_21CollectiveEpilogueFwdINS6_IJSA_NS7_ILi512EEESA_EEES9_SC_SE_Li256ELb0ELb1ELb1ELb0EEENS1_19SingleTileSchedulerILb0ELb1ELb1ELi64EEEEEEEEEvNT_6ParamsE,"",@"SHT_CUDA_INFO"
	.sectionflags	@""
	.align	4


	//----- nvinfo : EIATTR_CUDA_API_VERSION
	.align		4
        /*0000*/ 	.byte	0x04, 0x37
        /*0002*/ 	.short	(.L_160 - .L_159)
.L_159:
        /*0004*/ 	.word	0x00000082


	//----- nvinfo : EIATTR_KPARAM_INFO
	.align		4
.L_160:
        /*0008*/ 	.byte	0x04, 0x17
        /*000a*/ 	.short	(.L_162 - .L_161)
.L_161:
        /*000c*/ 	.word	0x00000000
        /*0010*/ 	.short	0x0000
        /*0012*/ 	.short	0x0070
        /*0014*/ 	.byte	0x00, 0xf0, 0x01, 0x2c


	//----- nvinfo : EIATTR_SPARSE_MMA_MASK
	.align		4
.L_162:
        /*0018*/ 	.byte	0x03, 0x50
        /*001a*/ 	.short	0x0000


	//----- nvinfo : EIATTR_MAXREG_COUNT
	.align		4
        /*001c*/ 	.byte	0x03, 0x1b
        /*001e*/ 	.short	0x00a8


	//----- nvinfo : EIATTR_NUM_BARRIERS
	.align		4
        /*0020*/ 	.byte	0x02, 0x4c
        /*0022*/ 	.byte	0x10
	.zero		1


	//----- nvinfo : EIATTR_EXTERNS
	.align		4
        /*0024*/ 	.byte	0x04, 0x0f
        /*0026*/ 	.short	(.L_164 - .L_163)


	//   ....[0]....
	.align		4
.L_163:
        /*0028*/ 	.word	index@(__assertfail)


	//----- nvinfo : EIATTR_ANNOTATIONS
	.align		4
.L_164:
        /*002c*/ 	.byte	0x04, 0x55
        /*002e*/ 	.short	(.L_166 - .L_165)


	//   ....[0]....
.L_165:
        /*0030*/ 	.word	0x00000001
        /*0034*/ 	.byte	0x90, 0x08, 0x00, 0x00, 0x01, 0x00, 0x00, 0x00, 0x10, 0x12, 0x00, 0x00, 0x01, 0x00, 0x00, 0x00
        /*0044*/ 	.byte	0xf0, 0x33, 0x00, 0x00, 0x01, 0x00, 0x00, 0x00, 0xb0, 0xd9, 0x00, 0x00, 0x01, 0x00, 0x00, 0x00
        /*0054*/ 	.byte	0xf0, 0x0d, 0x01, 0x00


	//----- nvinfo : EIATTR_MERCURY_ISA_VERSION
	.align		4
.L_166:
        /*0058*/ 	.byte	0x03, 0x5f
        /*005a*/ 	.short	0x0101


	//----- nvinfo : EIATTR_INT_WARP_WIDE_INSTR_OFFSETS
	.align		4
        /*005c*/ 	.byte	0x04, 0x31
        /*005e*/ 	.short	(.L_168 - .L_167)


	//   ....[0]....
.L_167:
        /*0060*/ 	.word	0x000000c0


	//   ....[1]....
        /*0064*/ 	.word	0x000000d0


	//   ....[2]....
        /*0068*/ 	.word	0x000000e0


	//   ....[3]....
        /*006c*/ 	.word	0x00000180


	//----- nvinfo : EIATTR_COOP_GROUP_MASK_REGIDS
	.align		4
.L_168:
        /*0070*/ 	.byte	0x04, 0x29
        /*0072*/ 	.short	(.L_170 - .L_169)


	//   ....[0]....
.L_169:
        /*0074*/ 	.word	0xffffffff


	//   ....[1]....
        /*0078*/ 	.word	0xffffffff


	//   ....[2]....
        /*007c*/ 	.word	0xffffffff


	//   ....[3]....
        /*0080*/ 	.word	0xffffffff


	//   ....[4]....
        /*0084*/ 	.word	0xffffffff


	//   ....[5]....
        /*0088*/ 	.word	0xffffffff


	//   ....[6]....
        /*008c*/ 	.word	0xffffffff


	//   ....[7]....
        /*0090*/ 	.word	0xffffffff


	//   ....[8]....
        /*0094*/ 	.word	0xffffffff


	//   ....[9]....
        /*0098*/ 	.word	0xffffffff


	//   ....[10]....
        /*009c*/ 	.word	0xffffffff


	//   ....[11]....
        /*00a0*/ 	.word	0xffffffff


	//   ....[12]....
        /*00a4*/ 	.word	0xffffffff


	//   ....[13]....
        /*00a8*/ 	.word	0xffffffff


	//   ....[14]....
        /*00ac*/ 	.word	0xffffffff


	//   ....[15]....
        /*00b0*/ 	.word	0xffffffff


	//   ....[16]....
        /*00b4*/ 	.word	0xffffffff


	//   ....[17]....
        /*00b8*/ 	.word	0xffffffff


	//   ....[18]....
        /*00bc*/ 	.word	0xffffffff


	//   ....[19]....
        /*00c0*/ 	.word	0xffffffff


	//   ....[20]....
        /*00c4*/ 	.word	0xffffffff


	//   ....[21]....
        /*00c8*/ 	.word	0xffffffff


	//   ....[22]....
        /*00cc*/ 	.word	0xffffffff


	//   ....[23]....
        /*00d0*/ 	.word	0xffffffff


	//   ....[24]....
        /*00d4*/ 	.word	0xffffffff


	//   ....[25]....
        /*00d8*/ 	.word	0xffffffff


	//   ....[26]....
        /*00dc*/ 	.word	0xffffffff


	//   ....[27]....
        /*00e0*/ 	.word	0xffffffff


	//   ....[28]....
        /*00e4*/ 	.word	0xffffffff


	//   ....[29]....
        /*00e8*/ 	.word	0xffffffff


	//   ....[30]....
        /*00ec*/ 	.word	0xffffffff


	//   ....[31]....
        /*00f0*/ 	.word	0xffffffff


	//   ....[32]....
        /*00f4*/ 	.word	0xffffffff


	//   ....[33]....
        /*00f8*/ 	.word	0xffffffff


	//   ....[34]....
        /*00fc*/ 	.word	0xffffffff


	//   ....[35]....
        /*0100*/ 	.word	0xffffffff


	//   ....[36]....
        /*0104*/ 	.word	0xffffffff


	//   ....[37]....
        /*0108*/ 	.word	0xffffffff


	//   ....[38]....
        /*010c*/ 	.word	0xffffffff


	//   ....[39]....
        /*0110*/ 	.word	0xffffffff


	//   ....[40]....
        /*0114*/ 	.word	0xffffffff


	//   ....[41]....
        /*0118*/ 	.word	0xffffffff


	//   ....[42]....
        /*011c*/ 	.word	0xffffffff


	//   ....[43]....
        /*0120*/ 	.word	0xffffffff


	//   ....[44]....
        /*0124*/ 	.word	0xffffffff


	//   ....[45]....
        /*0128*/ 	.word	0xffffffff


	//   ....[46]....
        /*012c*/ 	.word	0xffffffff


	//   ....[47]....
        /*0130*/ 	.word	0xffffffff


	//   ....[48]....
        /*0134*/ 	.word	0xffffffff


	//   ....[49]....
        /*0138*/ 	.word	0xffffffff


	//   ....[50]....
        /*013c*/ 	.word	0xffffffff


	//   ....[51]....
        /*0140*/ 	.word	0xffffffff


	//   ....[52]....
        /*0144*/ 	.word	0xffffffff


	//   ....[53]....
        /*0148*/ 	.word	0xffffffff


	//   ....[54]....
        /*014c*/ 	.word	0xffffffff


	//   ....[55]....
        /*0150*/ 	.word	0xffffffff


	//   ....[56]....
        /*0154*/ 	.word	0xffffffff


	//   ....[57]....
        /*0158*/ 	.word	0xffffffff


	//   ....[58]....
        /*015c*/ 	.word	0xffffffff


	//   ....[59]....
        /*0160*/ 	.word	0xffffffff


	//   ....[60]....
        /*0164*/ 	.word	0xffffffff


	//   ....[61]....
        /*0168*/ 	.word	0xffffffff


	//   ....[62]....
        /*016c*/ 	.word	0xffffffff


	//   ....[63]....
        /*0170*/ 	.word	0xffffffff


	//   ....[64]....
        /*0174*/ 	.word	0xffffffff


	//   ....[65]....
        /*0178*/ 	.word	0xffffffff


	//   ....[66]....
        /*017c*/ 	.word	0xffffffff


	//   ....[67]....
        /*0180*/ 	.word	0xffffffff


	//   ....[68]....
        /*0184*/ 	.word	0xffffffff


	//   ....[69]....
        /*0188*/ 	.word	0xffffffff


	//   ....[70]....
        /*018c*/ 	.word	0xffffffff


	//   ....[71]....
        /*0190*/ 	.word	0xffffffff


	//   ....[72]....
        /*0194*/ 	.word	0xffffffff


	//   ....[73]....
        /*0198*/ 	.word	0xffffffff


	//   ....[74]....
        /*019c*/ 	.word	0xffffffff


	//   ....[75]....
        /*01a0*/ 	.word	0xffffffff


	//   ....[76]....
        /*01a4*/ 	.word	0xffffffff


	//   ....[77]....
        /*01a8*/ 	.word	0xffffffff


	//   ....[78]....
        /*01ac*/ 	.word	0xffffffff


	//   ....[79]....
        /*01b0*/ 	.word	0xffffffff


	//   ....[80]....
        /*01b4*/ 	.word	0xffffffff


	//   ....[81]....
        /*01b8*/ 	.word	0xffffffff


	//   ....[82]....
        /*01bc*/ 	.word	0xffffffff


	//   ....[83]....
        /*01c0*/ 	.word	0x0500000f


	//   ....[84]....
        /*01c4*/ 	.word	0x0500000f


	//   ....[85]....
        /*01c8*/ 	.word	0x0500000f


	//   ....[86]....
        /*01cc*/ 	.word	0x0500000f


	//   ....[87]....
        /*01d0*/ 	.word	0x0500000f


	//   ....[88]....
        /*01d4*/ 	.word	0x0500000f


	//   ....[89]....
        /*01d8*/ 	.word	0x0500000f


	//   ....[90]....
        /*01dc*/ 	.word	0x0500000f


	//   ....[91]....
        /*01e0*/ 	.word	0x0500000f


	//   ....[92]....
        /*01e4*/ 	.word	0x0500000f


	//   ....[93]....
        /*01e8*/ 	.word	0x0500000f


	//   ....[94]....
        /*01ec*/ 	.word	0x0500000f


	//   ....[95]....
        /*01f0*/ 	.word	0x0500000f


	//   ....[96]....
        /*01f4*/ 	.word	0x0500000f


	//   ....[97]....
        /*01f8*/ 	.word	0x0500000f


	//   ....[98]....
        /*01fc*/ 	.word	0x0500000f


	//   ....[99]....
        /*0200*/ 	.word	0x0500000f


	//   ....[100]....
        /*0204*/ 	.word	0x0500000f


	//   ....[101]....
        /*0208*/ 	.word	0x0500000f


	//   ....[102]....
        /*020c*/ 	.word	0x0500000f


	//   ....[103]....
        /*0210*/ 	.word	0x0500000f


	//   ....[104]....
        /*0214*/ 	.word	0x0500000f


	//   ....[105]....
        /*0218*/ 	.word	0x0500000f


	//   ....[106]....
        /*021c*/ 	.word	0x0500000f


	//   ....[107]....
        /*0220*/ 	.word	0x0500000f


	//   ....[108]....
        /*0224*/ 	.word	0x0500000f


	//   ....[109]....
        /*0228*/ 	.word	0x0500000f


	//   ....[110]....
        /*022c*/ 	.word	0x0500000f


	//   ....[111]....
        /*0230*/ 	.word	0x0500000f


	//   ....[112]....
        /*0234*/ 	.word	0x0500000f


	//   ....[113]....
        /*0238*/ 	.word	0x0500000f


	//   ....[114]....
        /*023c*/ 	.word	0x0500000f


	//   ....[115]....
        /*0240*/ 	.word	0x0500000f


	//   ....[116]....
        /*0244*/ 	.word	0x0500000f


	//   ....[117]....
        /*0248*/ 	.word	0x0500000f


	//   ....[118]....
        /*024c*/ 	.word	0x0500000f


	//   ....[119]....
        /*0250*/ 	.word	0x0500000f


	//   ....[120]....
        /*0254*/ 	.word	0x0500000f


	//   ....[121]....
        /*0258*/ 	.word	0x0500000f


	//   ....[122]....
        /*025c*/ 	.word	0x0500000f


	//   ....[123]....
        /*0260*/ 	.word	0x0500000f


	//   ....[124]....
        /*0264*/ 	.word	0x0500000f


	//   ....[125]....
        /*0268*/ 	.word	0x0500000f


	//   ....[126]....
        /*026c*/ 	.word	0x0500000f


	//   ....[127]....
        /*0270*/ 	.word	0x0500000f


	//   ....[128]....
        /*0274*/ 	.word	0x0500000f


	//   ....[129]....
        /*0278*/ 	.word	0x0500000f


	//   ....[130]....
        /*027c*/ 	.word	0x0500000f


	//   ....[131]....
        /*0280*/ 	.word	0x0500000f


	//   ....[132]....
        /*0284*/ 	.word	0x0500000f


	//----- nvinfo : EIATTR_COOP_GROUP_INSTR_OFFSETS
	.align		4
.L_170:
        /*0288*/ 	.byte	0x04, 0x28
        /*028a*/ 	.short	(.L_172 - .L_171)


	//   ....[0]....
.L_171:
        /*028c*/ 	.word	0x00000080


	//   ....[1]....
        /*0290*/ 	.word	0x00000090


	//   ....[2]....
        /*0294*/ 	.word	0x000002b0


	//   ....[3]....
        /*0298*/ 	.word	0x00000410


	//   ....[4]....
        /*029c*/ 	.word	0x00000530


	//   ....[5]....
        /*02a0*/ 	.word	0x00000690


	//   ....[6]....
        /*02a4*/ 	.word	0x00001250


	//   ....[7]....
        /*02a8*/ 	.word	0x00003170


	//   ....[8]....
        /*02ac*/ 	.word	0x000042c0


	//   ....[9]....
        /*02b0*/ 	.word	0x00005890


	//   ....[10]....
        /*02b4*/ 	.word	0x00005920


	//   ....[11]....
        /*02b8*/ 	.word	0x00005b60


	//   ....[12]....
        /*02bc*/ 	.word	0x00005be0


	//   ....[13]....
        /*02c0*/ 	.word	0x00006580


	//   ....[14]....
        /*02c4*/ 	.word	0x00007030


	//   ....[15]....
        /*02c8*/ 	.word	0x00008310


	//   ....[16]....
        /*02cc*/ 	.word	0x00008380


	//   ....[17]....
        /*02d0*/ 	.word	0x00008670


	//   ....[18]....
        /*02d4*/ 	.word	0x00008830


	//   ....[19]....
        /*02d8*/ 	.word	0x00009760


	//   ....[20]....
        /*02dc*/ 	.word	0x00009860


	//   ....[21]....
        /*02e0*/ 	.word	0x000098b0


	//   ....[22]....
        /*02e4*/ 	.word	0x000098e0


	//   ....[23]....
        /*02e8*/ 	.word	0x00009900


	//   ....[24]....
        /*02ec*/ 	.word	0x0000a3d0


	//   ....[25]....
        /*02f0*/ 	.word	0x0000a890


	//   ....[26]....
        /*02f4*/ 	.word	0x0000a8c0


	//   ....[27]....
        /*02f8*/ 	.word	0x0000a8f0


	//   ....[28]....
        /*02fc*/ 	.word	0x0000a900


	//   ....[29]....
        /*0300*/ 	.word	0x0000ad90


	//   ....[30]....
        /*0304*/ 	.word	0x0000adc0


	//   ....[31]....
        /*0308*/ 	.word	0x0000ba20


	//   ....[32]....
        /*030c*/ 	.word	0x0000ba40


	//   ....[33]....
        /*0310*/ 	.word	0x0000ca80


	//   ....[34]....
        /*0314*/ 	.word	0x0000dd20


	//   ....[35]....
        /*0318*/ 	.word	0x0000dd40


	//   ....[36]....
        /*031c*/ 	.word	0x0000dd50


	//   ....[37]....
        /*0320*/ 	.word	0x0000dd90


	//   ....[38]....
        /*0324*/ 	.word	0x0000dde0


	//   ....[39]....
        /*0328*/ 	.word	0x0000de00


	//   ....[40]....
        /*032c*/ 	.word	0x0000de30


	//   ....[41]....
        /*0330*/ 	.word	0x0000de50


	//   ....[42]....
        /*0334*/ 	.word	0x0000e430


	//   ....[43]....
        /*0338*/ 	.word	0x0000e470


	//   ....[44]....
        /*033c*/ 	.word	0x0000e490


	//   ....[45]....
        /*0340*/ 	.word	0x0000e4a0


	//   ....[46]....
        /*0344*/ 	.word	0x0000e500


	//   ....[47]....
        /*0348*/ 	.word	0x0000e5d0


	//   ....[48]....
        /*034c*/ 	.word	0x0000e5f0


	//   ....[49]....
        /*0350*/ 	.word	0x0000e620


	//   ....[50]....
        /*0354*/ 	.word	0x0000ed20


	//   ....[51]....
        /*0358*/ 	.word	0x0000ed50


	//   ....[52]....
        /*035c*/ 	.word	0x0000ede0


	//   ....[53]....
        /*0360*/ 	.word	0x0000ee90


	//   ....[54]....
        /*0364*/ 	.word	0x0000ef80


	//   ....[55]....
        /*0368*/ 	.word	0x0000f050


	//   ....[56]....
        /*036c*/ 	.word	0x0000f0b0


	//   ....[57]....
        /*0370*/ 	.word	0x0000f150


	//   ....[58]....
        /*0374*/ 	.word	0x0000f600


	//   ....[59]....
        /*0378*/ 	.word	0x0000f630


	//   ....[60]....
        /*037c*/ 	.word	0x0000f660


	//   ....[61]....
        /*0380*/ 	.word	0x0000f690


	//   ....[62]....
        /*0384*/ 	.word	0x0000f6c0


	//   ....[63]....
        /*0388*/ 	.word	0x0000f710


	//   ....[64]....
        /*038c*/ 	.word	0x0000f890


	//   ....[65]....
        /*0390*/ 	.word	0x0000f8c0


	//   ....[66]....
        /*0394*/ 	.word	0x000102a0


	//   ....[67]....
        /*0398*/ 	.word	0x000102c0


	//   ....[68]....
        /*039c*/ 	.word	0x000102d0


	//   ....[69]....
        /*03a0*/ 	.word	0x000102f0


	//   ....[70]....
        /*03a4*/ 	.word	0x00010310


	//   ....[71]....
        /*03a8*/ 	.word	0x00010340


	//   ....[72]....
        /*03ac*/ 	.word	0x00010360


	//   ....[73]....
        /*03b0*/ 	.word	0x00010390


	//   ....[74]....
        /*03b4*/ 	.word	0x000106f0


	//   ....[75]....
        /*03b8*/ 	.word	0x00010720


	//   ....[76]....
        /*03bc*/ 	.word	0x00010750


	//   ....[77]....
        /*03c0*/ 	.word	0x00010770


	//   ....[78]....
        /*03c4*/ 	.word	0x00010780


	//   ....[79]....
        /*03c8*/ 	.word	0x000107a0


	//   ....[80]....
        /*03cc*/ 	.word	0x00010840


	//   ....[81]....
        /*03d0*/ 	.word	0x00010880


	//   ....[82]....
        /*03d4*/ 	.word	0x00010d80


	//   ....[83]....
        /*03d8*/ 	.word	0x00011240


	//   ....[84]....
        /*03dc*/ 	.word	0x00011330


	//   ....[85]....
        /*03e0*/ 	.word	0x000113d0


	//   ....[86]....
        /*03e4*/ 	.word	0x00011450


	//   ....[87]....
        /*03e8*/ 	.word	0x00011500


	//   ....[88]....
        /*03ec*/ 	.word	0x00011560


	//   ....[89]....
        /*03f0*/ 	.word	0x00011610


	//   ....[90]....
        /*03f4*/ 	.word	0x00011670


	//   ....[91]....
        /*03f8*/ 	.word	0x00011720


	//   ....[92]....
        /*03fc*/ 	.word	0x000117c0


	//   ....[93]....
        /*0400*/ 	.word	0x00011820


	//   ....[94]....
        /*0404*/ 	.word	0x000118d0


	//   ....[95]....
        /*0408*/ 	.word	0x000119c0


	//   ....[96]....
        /*040c*/ 	.word	0x00011a60


	//   ....[97]....
        /*0410*/ 	.word	0x00011b40


	//   ....[98]....
        /*0414*/ 	.word	0x00011c50


	//   ....[99]....
        /*0418*/ 	.word	0x00011ca0


	//   ....[100]....
        /*041c*/ 	.word	0x00011d30


	//   ....[101]....
        /*0420*/ 	.word	0x00011e00


	//   ....[102]....
        /*0424*/ 	.word	0x00012070


	//   ....[103]....
        /*0428*/ 	.word	0x000120e0


	//   ....[104]....
        /*042c*/ 	.word	0x00012310


	//   ....[105]....
        /*0430*/ 	.word	0x00012380


	//   ....[106]....
        /*0434*/ 	.word	0x00012550


	//   ....[107]....
        /*0438*/ 	.word	0x000125a0


	//   ....[108]....
        /*043c*/ 	.word	0x000126f0


	//   ....[109]....
        /*0440*/ 	.word	0x000127d0


	//   ....[110]....
        /*0444*/ 	.word	0x00012a30


	//   ....[111]....
        /*0448*/ 	.word	0x00012a80


	//   ....[112]....
        /*044c*/ 	.word	0x00012c40


	//   ....[113]....
        /*0450*/ 	.word	0x00012c90


	//   ....[114]....
        /*0454*/ 	.word	0x00012e50


	//   ....[115]....
        /*0458*/ 	.word	0x00012ea0


	//   ....[116]....
        /*045c*/ 	.word	0x00012f80


	//   ....[117]....
        /*0460*/ 	.word	0x00013020


	//   ....[118]....
        /*0464*/ 	.word	0x00013080


	//   ....[119]....
        /*0468*/ 	.word	0x00013120


	//   ....[120]....
        /*046c*/ 	.word	0x00013180


	//   ....[121]....
        /*0470*/ 	.word	0x00013220


	//   ....[122]....
        /*0474*/ 	.word	0x00013280


	//   ....[123]....
        /*0478*/ 	.word	0x00013320


	//   ....[124]....
        /*047c*/ 	.word	0x00013400


	//   ....[125]....
        /*0480*/ 	.word	0x000134d0


	//   ....[126]....
        /*0484*/ 	.word	0x000135a0


	//   ....[127]....
        /*0488*/ 	.word	0x000136a0


	//   ....[128]....
        /*048c*/ 	.word	0x000137c0


	//   ....[129]....
        /*0490*/ 	.word	0x000138a0


	//   ....[130]....
        /*0494*/ 	.word	0x000139b0


	//   ....[131]....
        /*0498*/ 	.word	0x00013a80


	//   ....[132]....
        /*049c*/ 	.word	0x00013b90


	//----- nvinfo : EIATTR_REG_RECONFIG
	.align		4
.L_172:
        /*04a0*/ 	.byte	0x01, 0x54
	.zero		2


	//----- nvinfo : EIATTR_SYSCALL_OFFSETS
	.align		4
        /*04a4*/ 	.byte	0x04, 0x46
        /*04a6*/ 	.short	(.L_174 - .L_173)


	//   ....[0]....
.L_173:
        /*04a8*/ 	.word	0x00003330


	//   ....[1]....
        /*04ac*/ 	.word	0x0000d1d0


	//   ....[2]....
        /*04b0*/ 	.word	0x0000d310


	//   ....[3]....
        /*04b4*/ 	.word	0x0000d400


	//   ....[4]....
        /*04b8*/ 	.word	0x0000e0f0


	//   ....[5]....
        /*04bc*/ 	.word	0x0000e8f0


	//----- nvinfo : EIATTR_MBARRIER_INSTR_OFFSETS
	.align		4
.L_174:
        /*04c0*/ 	.byte	0x04, 0x39
        /*04c2*/ 	.short	(.L_176 - .L_175)


	//   ....[0]....
.L_175:
        /*04c4*/ 	.word	0x00000190
        /*04c8*/ 	.word	0x000000ff
        /*04cc*/ 	.word	0x00038800
        /*04d0*/ 	.short	0x0100
        /*04d2*/ 	.byte	0x08
	.zero		1


	//   ....[1]....
        /*04d4*/ 	.word	0x000001a0
        /*04d8*/ 	.word	0x000000ff
        /*04dc*/ 	.word	0x00038810
        /*04e0*/ 	.short	0x0100
        /*04e2*/ 	.byte	0x08
	.zero		1


	//   ....[2]....
        /*04e4*/ 	.word	0x000001b0
        /*04e8*/ 	.word	0x000000ff
        /*04ec*/ 	.word	0x00038820
        /*04f0*/ 	.short	0x0100
        /*04f2*/ 	.byte	0x08
	.zero		1


	//   ....[3]....
        /*04f4*/ 	.word	0x00000260
        /*04f8*/ 	.word	0x000000ff
        /*04fc*/ 	.word	0x00038830
        /*0500*/ 	.short	0x0100
        /*0502*/ 	.byte	0x06
	.zero		1


	//   ....[4]....
        /*0504*/ 	.word	0x00000270
        /*0508*/ 	.word	0x000000ff
        /*050c*/ 	.word	0x00038840
        /*0510*/ 	.short	0x0100
        /*0512*/ 	.byte	0x06
	.zero		1


	//   ....[5]....
        /*0514*/ 	.word	0x00000280
        /*0518*/ 	.word	0x000000ff
        /*051c*/ 	.word	0x00038838
        /*0520*/ 	.short	0x0100
        /*0522*/ 	.byte	0x06
	.zero		1


	//   ....[6]....
        /*0524*/ 	.word	0x00000290
        /*0528*/ 	.word	0x000000ff
        /*052c*/ 	.word	0x00038848
        /*0530*/ 	.short	0x0100
        /*0532*/ 	.byte	0x06
	.zero		1


	//   ....[7]....
        /*0534*/ 	.word	0x000003c0
        /*0538*/ 	.word	0x000000ff
        /*053c*/ 	.word	0x00038850
        /*0540*/ 	.short	0x0100
        /*0542*/ 	.byte	0x08
	.zero		1


	//   ....[8]....
        /*0544*/ 	.word	0x000003d0
        /*0548*/ 	.word	0x000000ff
        /*054c*/ 	.word	0x00038860
        /*0550*/ 	.short	0x0100
        /*0552*/ 	.byte	0x08
	.zero		1


	//   ....[9]....
        /*0554*/ 	.word	0x000003e0
        /*0558*/ 	.word	0x000000ff
        /*055c*/ 	.word	0x00038858
        /*0560*/ 	.short	0x0100
        /*0562*/ 	.byte	0x08
	.zero		1


	//   ....[10]....
        /*0564*/ 	.word	0x000003f0
        /*0568*/ 	.word	0x000000ff
        /*056c*/ 	.word	0x00038868
        /*0570*/ 	.short	0x0100
        /*0572*/ 	.byte	0x08
	.zero		1


	//   ....[11]....
        /*0574*/ 	.word	0x000004e0
        /*0578*/ 	.word	0x000000ff
        /*057c*/ 	.word	0x00038870
        /*0580*/ 	.short	0x0100
        /*0582*/ 	.byte	0x06
	.zero		1


	//   ....[12]....
        /*0584*/ 	.word	0x000004f0
        /*0588*/ 	.word	0x000000ff
        /*058c*/ 	.word	0x00038880
        /*0590*/ 	.short	0x0100
        /*0592*/ 	.byte	0x06
	.zero		1


	//   ....[13]....
        /*0594*/ 	.word	0x00000500
        /*0598*/ 	.word	0x000000ff
        /*059c*/ 	.word	0x00038878
        /*05a0*/ 	.short	0x0100
        /*05a2*/ 	.byte	0x06
	.zero		1


	//   ....[14]....
        /*05a4*/ 	.word	0x00000510
        /*05a8*/ 	.word	0x000000ff
        /*05ac*/ 	.word	0x00038888
        /*05b0*/ 	.short	0x0100
        /*05b2*/ 	.byte	0x06
	.zero		1


	//   ....[15]....
        /*05b4*/ 	.word	0x00000640
        /*05b8*/ 	.word	0x000000ff
        /*05bc*/ 	.word	0x00038890
        /*05c0*/ 	.short	0x0100
        /*05c2*/ 	.byte	0x08
	.zero		1


	//   ....[16]....
        /*05c4*/ 	.word	0x00000650
        /*05c8*/ 	.word	0x000000ff
        /*05cc*/ 	.word	0x000388a0
        /*05d0*/ 	.short	0x0100
        /*05d2*/ 	.byte	0x08
	.zero		1


	//   ....[17]....
        /*05d4*/ 	.word	0x00000660
        /*05d8*/ 	.word	0x000000ff
        /*05dc*/ 	.word	0x00038898
        /*05e0*/ 	.short	0x0100
        /*05e2*/ 	.byte	0x08
	.zero		1


	//   ....[18]....
        /*05e4*/ 	.word	0x00000670
        /*05e8*/ 	.word	0x000000ff
        /*05ec*/ 	.word	0x000388a8
        /*05f0*/ 	.short	0x0100
        /*05f2*/ 	.byte	0x08
	.zero		1


	//   ....[19]....
        /*05f4*/ 	.word	0x000007b0
        /*05f8*/ 	.word	0x000000ff
        /*05fc*/ 	.word	0x000388b0
        /*0600*/ 	.short	0x0100
        /*0602*/ 	.byte	0x08
	.zero		1


	//   ....[20]....
        /*0604*/ 	.word	0x000007c0
        /*0608*/ 	.word	0x000000ff
        /*060c*/ 	.word	0x000388c0
        /*0610*/ 	.short	0x0100
        /*0612*/ 	.byte	0x08
	.zero		1


	//   ....[21]....
        /*0614*/ 	.word	0x000007d0
        /*0618*/ 	.word	0x000000ff
        /*061c*/ 	.word	0x000388b8
        /*0620*/ 	.short	0x0100
        /*0622*/ 	.byte	0x08
	.zero		1


	//   ....[22]....
        /*0624*/ 	.word	0x000007e0
        /*0628*/ 	.word	0x000000ff
        /*062c*/ 	.word	0x000388c8
        /*0630*/ 	.short	0x0100
        /*0632*/ 	.byte	0x08
	.zero		1


	//   ....[23]....
        /*0634*/ 	.word	0x00001690
        /*0638*/ 	.word	0x000000ff
        /*063c*/ 	.word	0x00000000
        /*0640*/ 	.short	0x0101
        /*0642*/ 	.byte	0x07
	.zero		1


	//   ....[24]....
        /*0644*/ 	.word	0x00002150
        /*0648*/ 	.word	0x000000ff
        /*064c*/ 	.word	0x00000000
        /*0650*/ 	.short	0x0101
        /*0652*/ 	.byte	0x07
	.zero		1


	//   ....[25]....
        /*0654*/ 	.word	0x00003360
        /*0658*/ 	.word	0x00000002
        /*065c*/ 	.word	0x00038800
        /*0660*/ 	.short	0x010a
        /*0662*/ 	.byte	0x3f
	.zero		1


	//   ....[26]....
        /*0664*/ 	.word	0x00003510
        /*0668*/ 	.word	0x00000002
        /*066c*/ 	.word	0x00038830
        /*0670*/ 	.short	0x010a
        /*0672*/ 	.byte	0x3f
	.zero		1


	//   ....[27]....
        /*0674*/ 	.word	0x00003550
        /*0678*/ 	.word	0x00000002
        /*067c*/ 	.word	0x00038830
        /*0680*/ 	.short	0x010a
        /*0682*/ 	.byte	0x3f
	.zero		1


	//   ....[28]....
        /*0684*/ 	.word	0x00003960
        /*0688*/ 	.word	0x00000002
        /*068c*/ 	.word	0x00038810
        /*0690*/ 	.short	0x010a
        /*0692*/ 	.byte	0x3f
	.zero		1


	//   ....[29]....
        /*0694*/ 	.word	0x000039a0
        /*0698*/ 	.word	0x00000002
        /*069c*/ 	.word	0x00038850
        /*06a0*/ 	.short	0x010a
        /*06a2*/ 	.byte	0x3f
	.zero		1


	//   ....[30]....
        /*06a4*/ 	.word	0x00003a60
        /*06a8*/ 	.word	0x00000002
        /*06ac*/ 	.word	0x00038850
        /*06b0*/ 	.short	0x010a
        /*06b2*/ 	.byte	0x3f
	.zero		1


	//   ....[31]....
        /*06b4*/ 	.word	0x00005520
        /*06b8*/ 	.word	0x000000ff
        /*06bc*/ 	.word	0x00000000
        /*06c0*/ 	.short	0x0101
        /*06c2*/ 	.byte	0x07
	.zero		1


	//   ....[32]....
        /*06c4*/ 	.word	0x00006640
        /*06c8*/ 	.word	0x000000ff
        /*06cc*/ 	.word	0x00000000
        /*06d0*/ 	.short	0x0101
        /*06d2*/ 	.byte	0x07
	.zero		1


	//   ....[33]....
        /*06d4*/ 	.word	0x00006750
        /*06d8*/ 	.word	0x000000c4
        /*06dc*/ 	.word	0x00038830
        /*06e0*/ 	.short	0x010a
        /*06e2*/ 	.byte	0x3f
	.zero		1


	//   ....[34]....
        /*06e4*/ 	.word	0x000067a0
        /*06e8*/ 	.word	0x000000c4
        /*06ec*/ 	.word	0x00038830
        /*06f0*/ 	.short	0x010a
        /*06f2*/ 	.byte	0x3f
	.zero		1


	//   ....[35]....
        /*06f4*/ 	.word	0x00006ad0
        /*06f8*/ 	.word	0x000000c4
        /*06fc*/ 	.word	0x00038850
        /*0700*/ 	.short	0x010a
        /*0702*/ 	.byte	0x3f
	.zero		1


	//   ....[36]....
        /*0704*/ 	.word	0x00006b20
        /*0708*/ 	.word	0x000000c4
        /*070c*/ 	.word	0x00038850
        /*0710*/ 	.short	0x010a
        /*0712*/ 	.byte	0x3f
	.zero		1


	//   ....[37]....
        /*0714*/ 	.word	0x000081d0
        /*0718*/ 	.word	0x000000ff
        /*071c*/ 	.word	0x00000000
        /*0720*/ 	.short	0x0101
        /*0722*/ 	.byte	0x07
	.zero		1


	//   ....[38]....
        /*0724*/ 	.word	0x00009810
        /*0728*/ 	.word	0x000000ff
        /*072c*/ 	.word	0x00000000
        /*0730*/ 	.short	0x0101
        /*0732*/ 	.byte	0x07
	.zero		1


	//   ....[39]....
        /*0734*/ 	.word	0x0000a3a0
        /*0738*/ 	.word	0x000000ff
        /*073c*/ 	.word	0x00000000
        /*0740*/ 	.short	0x0101
        /*0742*/ 	.byte	0x04
	.zero		1


	//   ....[40]....
        /*0744*/ 	.word	0x0000dad0
        /*0748*/ 	.word	0x000000ff
        /*074c*/ 	.word	0x00038840
        /*0750*/ 	.short	0x010a
        /*0752*/ 	.byte	0x2a
	.zero		1


	//   ....[41]....
        /*0754*/ 	.word	0x0000df10
        /*0758*/ 	.word	0x000000ff
        /*075c*/ 	.word	0x00038830
        /*0760*/ 	.short	0x0107
        /*0762*/ 	.byte	0x2a
	.zero		1


	//   ....[42]....
        /*0764*/ 	.word	0x0000df80
        /*0768*/ 	.word	0x000000ff
        /*076c*/ 	.word	0x00038830
        /*0770*/ 	.short	0x0101
        /*0772*/ 	.byte	0x2a
	.zero		1


	//   ....[43]....
        /*0774*/ 	.word	0x0000e770
        /*0778*/ 	.word	0x000000ff
        /*077c*/ 	.word	0x00038800
        /*0780*/ 	.short	0x0107
        /*0782*/ 	.byte	0x2a
	.zero		1


	//   ....[44]....
        /*0784*/ 	.word	0x0000e7c0
        /*0788*/ 	.word	0x000000ff
        /*078c*/ 	.word	0x00038800
        /*0790*/ 	.short	0x0101
        /*0792*/ 	.byte	0x2a
	.zero		1


	//   ....[45]....
        /*0794*/ 	.word	0x0000f3c0
        /*0798*/ 	.word	0x000000ff
        /*079c*/ 	.word	0x00038810
        /*07a0*/ 	.short	0x0107
        /*07a2*/ 	.byte	0x2a
	.zero		1


	//   ....[46]....
        /*07a4*/ 	.word	0x0000f420
        /*07a8*/ 	.word	0x000000ff
        /*07ac*/ 	.word	0x00038810
        /*07b0*/ 	.short	0x0101
        /*07b2*/ 	.byte	0x2a
	.zero		1


	//   ....[47]....
        /*07b4*/ 	.word	0x0000f430
        /*07b8*/ 	.word	0x000000ff
        /*07bc*/ 	.word	0x00038820
        /*07c0*/ 	.short	0x010a
        /*07c2*/ 	.byte	0x2a
	.zero		1


	//   ....[48]....
        /*07c4*/ 	.word	0x0000f480
        /*07c8*/ 	.word	0x000000ff
        /*07cc*/ 	.word	0x00038860
        /*07d0*/ 	.short	0x010a
        /*07d2*/ 	.byte	0x2a
	.zero		1


	//   ....[49]....
        /*07d4*/ 	.word	0x0000fca0
        /*07d8*/ 	.word	0x000000ff
        /*07dc*/ 	.word	0x00038850
        /*07e0*/ 	.short	0x0107
        /*07e2*/ 	.byte	0x2a
	.zero		1


	//   ....[50]....
        /*07e4*/ 	.word	0x0000fd20
        /*07e8*/ 	.word	0x000000ff
        /*07ec*/ 	.word	0x00038850
        /*07f0*/ 	.short	0x0101
        /*07f2*/ 	.byte	0x2a
	.zero		1


	//   ....[51]....
        /*07f4*/ 	.word	0x000100a0
        /*07f8*/ 	.word	0x0000000a
        /*07fc*/ 	.word	0x00038840
        /*0800*/ 	.short	0x010a
        /*0802*/ 	.byte	0x3f
	.zero		1


	//   ....[52]....
        /*0804*/ 	.word	0x00010430
        /*0808*/ 	.word	0x0000000a
        /*080c*/ 	.word	0x00038830
        /*0810*/ 	.short	0x0107
        /*0812*/ 	.byte	0x3f
	.zero		1


	//   ....[53]....
        /*0814*/ 	.word	0x000104e0
        /*0818*/ 	.word	0x0000000a
        /*081c*/ 	.word	0x00038830
        /*0820*/ 	.short	0x0101
        /*0822*/ 	.byte	0x3f
	.zero		1


	//   ....[54]....
        /*0824*/ 	.word	0x00010510
        /*0828*/ 	.word	0x0000000a
        /*082c*/ 	.word	0x00038860
        /*0830*/ 	.short	0x010a
        /*0832*/ 	.byte	0x3f
	.zero		1


	//   ....[55]....
        /*0834*/ 	.word	0x00010b50
        /*0838*/ 	.word	0x0000000a
        /*083c*/ 	.word	0x00038850
        /*0840*/ 	.short	0x0107
        /*0842*/ 	.byte	0x3f
	.zero		1


	//   ....[56]....
        /*0844*/ 	.word	0x00010c20
        /*0848*/ 	.word	0x0000000a
        /*084c*/ 	.word	0x00038850
        /*0850*/ 	.short	0x0101
        /*0852*/ 	.byte	0x3f
	.zero		1


	//   ....[57]....
        /*0854*/ 	.word	0x00010d00
        /*0858*/ 	.word	0x00000005
        /*085c*/ 	.word	0x00038820
        /*0860*/ 	.short	0x010a
        /*0862*/ 	.byte	0x3f
	.zero		1


	//   ....[58]....
        /*0864*/ 	.word	0x00010e90
        /*0868*/ 	.word	0x00000003
        /*086c*/ 	.word	0x00038840
        /*0870*/ 	.short	0x010a
        /*0872*/ 	.byte	0x3f
	.zero		1


	//   ....[59]....
        /*0874*/ 	.word	0x00010f30
        /*0878*/ 	.word	0x00000005
        /*087c*/ 	.word	0x00038840
        /*0880*/ 	.short	0x010a
        /*0882*/ 	.byte	0x3f
	.zero		1


	//   ....[60]....
        /*0884*/ 	.word	0x00010f70
        /*0888*/ 	.word	0x00000003
        /*088c*/ 	.word	0x00038860
        /*0890*/ 	.short	0x010a
        /*0892*/ 	.byte	0x3f
	.zero		1


	//   ....[61]....
        /*0894*/ 	.word	0x00010fb0
        /*0898*/ 	.word	0x00000005
        /*089c*/ 	.word	0x00038860
        /*08a0*/ 	.short	0x010a
        /*08a2*/ 	.byte	0x3f
	.zero		1


	//   ....[62]....
        /*08a4*/ 	.word	0x00011010
        /*08a8*/ 	.word	0x00000002
        /*08ac*/ 	.word	0x00038800
        /*08b0*/ 	.short	0x010a
        /*08b2*/ 	.byte	0x3f
	.zero		1


	//   ....[63]....
        /*08b4*/ 	.word	0x00011060
        /*08b8*/ 	.word	0x00000002
        /*08bc*/ 	.word	0x00038830
        /*08c0*/ 	.short	0x010a
        /*08c2*/ 	.byte	0x3f
	.zero		1


	//   ....[64]....
        /*08c4*/ 	.word	0x000110b0
        /*08c8*/ 	.word	0x00000002
        /*08cc*/ 	.word	0x00038810
        /*08d0*/ 	.short	0x010a
        /*08d2*/ 	.byte	0x3f
	.zero		1


	//   ....[65]....
        /*08d4*/ 	.word	0x00011100
        /*08d8*/ 	.word	0x00000002
        /*08dc*/ 	.word	0x00038850
        /*08e0*/ 	.short	0x010a
        /*08e2*/ 	.byte	0x3f
	.zero		1


	//   ....[66]....
        /*08e4*/ 	.word	0x00011150
        /*08e8*/ 	.word	0x000000c4
        /*08ec*/ 	.word	0x00038830
        /*08f0*/ 	.short	0x010a
        /*08f2*/ 	.byte	0x3f
	.zero		1


	//   ....[67]....
        /*08f4*/ 	.word	0x000111a0
        /*08f8*/ 	.word	0x000000c4
        /*08fc*/ 	.word	0x00038850
        /*0900*/ 	.short	0x010a
        /*0902*/ 	.byte	0x3f
	.zero		1


	//   ....[68]....
        /*0904*/ 	.word	0x00011280
        /*0908*/ 	.word	0x00000003
        /*090c*/ 	.word	0x00038840
        /*0910*/ 	.short	0x010a
        /*0912*/ 	.byte	0x3f
	.zero		1


	//   ....[69]....
        /*0914*/ 	.word	0x000125e0
        /*0918*/ 	.word	0x00000003
        /*091c*/ 	.word	0x00038820
        /*0920*/ 	.short	0x010a
        /*0922*/ 	.byte	0x3f
	.zero		1


	//   ....[70]....
        /*0924*/ 	.word	0x00012640
        /*0928*/ 	.word	0x00000003
        /*092c*/ 	.word	0x00038860
        /*0930*/ 	.short	0x010a
        /*0932*/ 	.byte	0x3f
	.zero		1


	//   ....[71]....
        /*0934*/ 	.word	0x00012ed0
        /*0938*/ 	.word	0x0000000a
        /*093c*/ 	.word	0x00038840
        /*0940*/ 	.short	0x010a
        /*0942*/ 	.byte	0x3f
	.zero		1


	//   ....[72]....
        /*0944*/ 	.word	0x00013350
        /*0948*/ 	.word	0x0000000a
        /*094c*/ 	.word	0x00038860
        /*0950*/ 	.short	0x010a
        /*0952*/ 	.byte	0x3f
	.zero		1


	//   ....[73]....
        /*0954*/ 	.word	0x00013ab0
        /*0958*/ 	.word	0x00000005
        /*095c*/ 	.word	0x00038820
        /*0960*/ 	.short	0x010a
        /*0962*/ 	.byte	0x3f
	.zero		1


	//   ....[74]....
        /*0964*/ 	.word	0x00013c50
        /*0968*/ 	.word	0x00000003
        /*096c*/ 	.word	0x00038840
        /*0970*/ 	.short	0x010a
        /*0972*/ 	.byte	0x3f
	.zero		1


	//   ....[75]....
        /*0974*/ 	.word	0x00013ca0
        /*0978*/ 	.word	0x00000005
        /*097c*/ 	.word	0x00038840
        /*0980*/ 	.short	0x010a
        /*0982*/ 	.byte	0x3f
	.zero		1


	//   ....[76]....
        /*0984*/ 	.word	0x00013cf0
        /*0988*/ 	.word	0x00000003
        /*098c*/ 	.word	0x00038860
        /*0990*/ 	.short	0x010a
        /*0992*/ 	.byte	0x3f
	.zero		1


	//----- nvinfo : EIATTR_NUM_MBARRIERS
	.align		4
.L_176:
        /*0994*/ 	.byte	0x03, 0x38
        /*0996*/ 	.short	0x0017


	//----- nvinfo : EIATTR_EXIT_INSTR_OFFSETS
	.align		4
        /*0998*/ 	.byte	0x04, 0x1c
        /*099a*/ 	.short	(.L_178 - .L_177)


	//   ....[0]....
.L_177:
        /*099c*/ 	.word	0x00011000


	//----- nvinfo : EIATTR_MAX_THREADS
	.align		4
.L_178:
        /*09a0*/ 	.byte	0x04, 0x05
        /*09a2*/ 	.short	(.L_180 - .L_179)
.L_179:
        /*09a4*/ 	.word	0x00000180
        /*09a8*/ 	.word	0x00000001
        /*09ac*/ 	.word	0x00000001


	//----- nvinfo : EIATTR_CRS_STACK_SIZE
	.align		4
.L_180:
        /*09b0*/ 	.byte	0x04, 0x1e
        /*09b2*/ 	.short	(.L_182 - .L_181)
.L_181:
        /*09b4*/ 	.word	0x00000000


	//----- nvinfo : EIATTR_CBANK_PARAM_SIZE
	.align		4
.L_182:
        /*09b8*/ 	.byte	0x03, 0x19
        /*09ba*/ 	.short	0x0b70


	//----- nvinfo : EIATTR_PARAM_CBANK
	.align		4
        /*09bc*/ 	.byte	0x04, 0x0a
        /*09be*/ 	.short	(.L_184 - .L_183)
	.align		4
.L_183:
        /*09c0*/ 	.word	index@(.nv.constant0._ZN7cutlass13device_kernelIN5flash11enable_sm90INS1_16FlashAttnFwdSm90INS1_25CollectiveMainloopFwdSm90ILi2EN4cute5tupleIJNS5_1CILi1EEES8_S8_EEENS6_IJNS7_ILi64EEESA_SA_EEELi512ENS_10bfloat16_tEfNS_4arch4Sm90ELb0ELb0ELb1ELb0ELb1ELb0ELb1ELb0ELb0ELb1ELb1ELb0EEENS1_21CollectiveEpilogueFwdINS6_IJSA_NS7_ILi512EEESA_EEES9_SC_SE_Li256ELb0ELb1ELb1ELb0EEENS1_19SingleTileSchedulerILb0ELb1ELb1ELi64EEEEEEEEEvNT_6ParamsE)
        /*09c4*/ 	.short	0x0210
        /*09c6*/ 	.short	0x0b70


	//----- nvinfo : EIATTR_SW_WAR
	.align		4
.L_184:
        /*09c8*/ 	.byte	0x04, 0x36
        /*09ca*/ 	.short	(.L_186 - .L_185)
.L_185:
        /*09cc*/ 	.word	0x00000008
.L_186:


//--------------------- .nv.info._ZN7cutlass13device_kernelIN5flash11enable_sm90INS1_16FlashAttnFwdSm90INS1_25CollectiveMainloopFwdSm90ILi2EN4cute5tupleIJNS5_1CILi1EEES8_S8_EEENS6_IJNS7_ILi64EEESA_SA_EEELi512ENS_10bfloat16_tEfNS_4arch4Sm90ELb0ELb0ELb1ELb1ELb1ELb0ELb0ELb0ELb0ELb1ELb1ELb0EEENS1_21CollectiveEpilogueFwdINS6_IJSA_NS7_ILi512EEESA_EEES9_SC_SE_Li256ELb1ELb1ELb1ELb0EEENS1_36VarlenDynamicPersistentTileSchedulerILi64ELi64ELi256ELi128ELb1ELb1ELb1ELb0ELb1ELb1EEEEEEEEEvNT_6ParamsE --------------------------
	.section	.nv.info._ZN7cutlass13device_kernelIN5flash11enable_sm90INS1_16FlashAttnFwdSm90INS1_25CollectiveMainloopFwdSm90ILi2EN4cute5tupleIJNS5_1CILi1EEES8_S8_EEENS6_IJNS7_ILi64EEESA_SA_EEELi512ENS_10bfloat16_tEfNS_4arch4Sm90ELb0ELb0ELb1ELb1ELb1ELb0ELb0ELb0ELb0ELb1ELb1ELb0EEENS1_21CollectiveEpilogueFwdINS6_IJSA_NS7_ILi512EEESA_EEES9_SC_SE_Li256ELb1ELb1ELb1ELb0EEENS1_36VarlenDynamicPersistentTileSchedulerILi64ELi64ELi256ELi128ELb1ELb1ELb1ELb0ELb1ELb1EEEEEEEEEvNT_6ParamsE,"",@"SHT_CUDA_INFO"
	.sectionflags	@""
	.align	4


	//----- nvinfo : EIATTR_CUDA_API_VERSION
	.align		4
        /*0000*/ 	.byte	0x04, 0x37
        /*0002*/ 	.short	(.L_188 - .L_187)
.L_187:
        /*0004*/ 	.word	0x00000082


	//----- nvinfo : EIATTR_KPARAM_INFO
	.align		4
.L_188:
        /*0008*/ 	.byte	0x04, 0x17
        /*000a*/ 	.short	(.L_190 - .L_189)
.L_189:
        /*000c*/ 	.word	0x00000000
        /*0010*/ 	.short	0x0000
        /*0012*/ 	.short	0x0070
        /*0014*/ 	.byte	0x00, 0xf0, 0x01, 0x2a


	//----- nvinfo : EIATTR_SPARSE_MMA_MASK
	.align		4
.L_190:
        /*0018*/ 	.byte	0x03, 0x50
        /*001a*/ 	.short	0x0000


	//----- nvinfo : EIATTR_MAXREG_COUNT
	.align		4
        /*001c*/ 	.byte	0x03, 0x1b
        /*001e*/ 	.short	0x00a8


	//----- nvinfo : EIATTR_NUM_BARRIERS
	.align		4
        /*0020*/ 	.byte	0x02, 0x4c
        /*0022*/ 	.byte	0x10
	.zero		1


	//----- nvinfo : EIATTR_EXTERNS
	.align		4
        /*0024*/ 	.byte	0x04, 0x0f
        /*0026*/ 	.short	(.L_192 - .L_191)


	//   ....[0]....
	.align		4
.L_191:
        /*0028*/ 	.word	index@(__assertfail)


	//----- nvinfo : EIATTR_ANNOTATIONS
	.align		4
.L_192:
        /*002c*/ 	.byte	0x04, 0x55
        /*002e*/ 	.short	(.L_194 - .L_193)


	//   ....[0]....
.L_193:
        /*0030*/ 	.word	0x00000001
        /*0034*/ 	.byte	0x30, 0x0d, 0x00, 0x00, 0x01, 0x00, 0x00, 0x00, 0x00, 0x0e, 0x00, 0x00, 0x01, 0x00, 0x00, 0x00
        /* <DEDUP_REMOVED lines=18> */
        /*0164*/ 	.byte	0xd0, 0x34, 0x01, 0x00


	//----- nvinfo : EIATTR_MERCURY_ISA_VERSION
	.align		4
.L_194:
        /*0168*/ 	.byte	0x03, 0x5f
        /*016a*/ 	.short	0x0101


	//----- nvinfo : EIATTR_UNUSED_LOAD_BYTE_OFFSET
	.align		4
        /*016c*/ 	.byte	0x04, 0x44
        /*016e*/ 	.short	(.L_196 - .L_195)


	//   ....[0]....
.L_195:
        /*0170*/ 	.word	0x00000940
        /*0174*/ 	.word	0x0000fff0


	//   ....[1]....
        /*0178*/ 	.word	0x000080f0
        /*017c*/ 	.word	0x0000fff0


	//----- nvinfo : EIATTR_INT_WARP_WIDE_INSTR_OFFSETS
	.align		4
.L_196:
        /*0180*/ 	.byte	0x04, 0x31
        /*0182*/ 	.short	(.L_198 - .L_197)


	//   ....[0]....
.L_197:
        /*0184*/ 	.word	0x000000c0


	//   ....[1]....
        /*0188*/ 	.word	0x000000d0


	//   ....[2]....
        /*018c*/ 	.word	0x00000170


	//   ....[3]....
        /*0190*/ 	.word	0x0000e080


	//   ....[4]....
        /*0194*/ 	.word	0x0000e110


	//   ....[5]....
        /*0198*/ 	.word	0x00011500


	//   ....[6]....
        /*019c*/ 	.word	0x00011590


	//----- nvinfo : EIATTR_COOP_GROUP_MASK_REGIDS
	.align		4
.L_198:
        /*01a0*/ 	.byte	0x04, 0x29
        /*01a2*/ 	.short	(.L_200 - .L_199)


	//   ....[0]....
.L_199:
        /*01a4*/ 	.word	0xffffffff


	//   ....[1]....
        /*01a8*/ 	.word	0xffffffff


	//   ....[2]....
        /*01ac*/ 	.word	0xffffffff


	//   ....[3]....
        /*01b0*/ 	.word	0xffffffff


	//   ....[4]....
        /*01b4*/ 	.word	0xffffffff


	//   ....[5]....
        /*01b8*/ 	.word	0xffffffff


	//   ....[6]....
        /*01bc*/ 	.word	0xffffffff


	//   ....[7]....
        /*01c0*/ 	.word	0xffffffff


	//   ....[8]....
        /*01c4*/ 	.word	0xffffffff


	//   ....[9]....
        /*01c8*/ 	.word	0xffffffff


	//   ....[10]....
        /*01cc*/ 	.word	0xffffffff


	//   ....[11]....
        /*01d0*/ 	.word	0xffffffff


	//   ....[12]....
        /*01d4*/ 	.word	0xffffffff


	//   ....[13]....
        /*01d8*/ 	.word	0xffffffff


	//   ....[14]....
        /*01dc*/ 	.word	0xffffffff


	//   ....[15]....
        /*01e0*/ 	.word	0xffffffff


	//   ....[16]....
        /*01e4*/ 	.word	0xffffffff


	//   ....[17]....
        /*01e8*/ 	.word	0xffffffff


	//   ....[18]....
        /*01ec*/ 	.word	0xffffffff


	//   ....[19]....
        /*01f0*/ 	.word	0xffffffff


	//   ....[20]....
        /*01f4*/ 	.word	0xffffffff


	//   ....[21]....
        /*01f8*/ 	.word	0xffffffff


	//   ....[22]....
        /*01fc*/ 	.word	0xffffffff


	//   ....[23]....
        /*0200*/ 	.word	0xffffffff


	//   ....[24]....
        /*0204*/ 	.word	0xffffffff


	//   ....[25]....
        /*0208*/ 	.word	0xffffffff


	//   ....[26]....
        /*020c*/ 	.word	0xffffffff


	//   ....[27]....
        /*0210*/ 	.word	0xffffffff


	//   ....[28]....
        /*0214*/ 	.word	0xffffffff


	//   ....[29]....
        /*0218*/ 	.word	0xffffffff


	//   ....[30]....
        /*021c*/ 	.word	0xffffffff


	//   ....[31]....
        /*0220*/ 	.word	0xffffffff


	//   ....[32]....
        /*0224*/ 	.word	0xffffffff


	//   ....[33]....
        /*0228*/ 	.word	0xffffffff


	//   ....[34]....
        /*022c*/ 	.word	0xffffffff


	//   ....[35]....
        /*0230*/ 	.word	0xffffffff


	//   ....[36]....
        /*0234*/ 	.word	0xffffffff


	//   ....[37]....
        /*0238*/ 	.word	0xffffffff


	//   ....[38]....
        /*023c*/ 	.word	0xffffffff


	//   ....[39]....
        /*0240*/ 	.word	0xffffffff


	//   ....[40]....
        /*0244*/ 	.word	0xffffffff


	//   ....[41]....
        /*0248*/ 	.word	0xffffffff


	//   ....[42]....
        /*024c*/ 	.word	0xffffffff


	//   ....[43]....
        /*0250*/ 	.word	0xffffffff


	//   ....[44]....
        /*0254*/ 	.word	0xffffffff


	//   ....[45]....
        /*0258*/ 	.word	0xffffffff


	//   ....[46]....
        /*025c*/ 	.word	0xffffffff


	//   ....[47]....
        /*0260*/ 	.word	0xffffffff


	//   ....[48]....
        /*0264*/ 	.word	0xffffffff


	//   ....[49]....
        /*0268*/ 	.word	0xffffffff


	//   ....[50]....
        /*026c*/ 	.word	0xffffffff


	//   ....[51]....
        /*0270*/ 	.word	0xffffffff


	//   ....[52]....
        /*0274*/ 	.word	0xffffffff


	//   ....[53]....
        /*0278*/ 	.word	0xffffffff


	//   ....[54]....
        /*027c*/ 	.word	0xffffffff


	//   ....[55]....
        /*0280*/ 	.word	0xffffffff


	//   ....[56]....
        /*0284*/ 	.word	0xffffffff


	//   ....[57]....
        /*0288*/ 	.word	0xffffffff


	//   ....[58]....
        /*028c*/ 	.word	0xffffffff


	//   ....[59]....
        /*0290*/ 	.word	0xffffffff


	//   ....[60]....
        /*0294*/ 	.word	0xffffffff


	//   ....[61]....
        /*0298*/ 	.word	0xffffffff


	//   ....[62]....
        /*029c*/ 	.word	0xffffffff


	//   ....[63]....
        /*02a0*/ 	.word	0xffffffff


	//   ....[64]....
        /*02a4*/ 	.word	0xffffffff


	//   ....[65]....
        /*02a8*/ 	.word	0xffffffff


	//   ....[66]....
        /*02ac*/ 	.word	0xffffffff


	//   ....[67]....
        /*02b0*/ 	.word	0xffffffff


	//   ....[68]....
        /*02b4*/ 	.word	0xffffffff


	//   ....[69]....
        /*02b8*/ 	.word	0xffffffff


	//   ....[70]....
        /*02bc*/ 	.word	0xffffffff


	//   ....[71]....
        /*02c0*/ 	.word	0xffffffff


	//   ....[72]....
        /*02c4*/ 	.word	0xffffffff


	//   ....[73]....
        /*02c8*/ 	.word	0xffffffff


	//   ....[74]....
        /*02cc*/ 	.word	0xffffffff


	//   ....[75]....
        /*02d0*/ 	.word	0xffffffff


	//   ....[76]....
        /*02d4*/ 	.word	0xffffffff


	//   ....[77]....
        /*02d8*/ 	.word	0xffffffff


	//   ....[78]....
        /*02dc*/ 	.word	0xffffffff


	//   ....[79]....
        /*02e0*/ 	.word	0xffffffff


	//   ....[80]....
        /*02e4*/ 	.word	0xffffffff


	//   ....[81]....
        /*02e8*/ 	.word	0xffffffff


	//   ....[82]....
        /*02ec*/ 	.word	0xffffffff


	//   ....[83]....
        /*02f0*/ 	.word	0xffffffff


	//   ....[84]....
        /*02f4*/ 	.word	0xffffffff


	//   ....[85]....
        /*02f8*/ 	.word	0xffffffff


	//   ....[86]....
        /*02fc*/ 	.word	0xffffffff


	//   ....[87]....
        /*0300*/ 	.word	0xffffffff


	//   ....[88]....
        /*0304*/ 	.word	0xffffffff


	//   ....[89]....
        /*0308*/ 	.word	0xffffffff


	//   ....[90]....
        /*030c*/ 	.word	0xffffffff


	//   ....[91]....
        /*0310*/ 	.word	0xffffffff


	//   ....[92]....
        /*0314*/ 	.word	0xffffffff


	//   ....[93]....
        /*0318*/ 	.word	0xffffffff


	//   ....[94]....
        /*031c*/ 	.word	0xffffffff


	//   ....[95]....
        /*0320*/ 	.word	0xffffffff


	//   ....[96]....
        /*0324*/ 	.word	0xffffffff


	//   ....[97]....
        /*0328*/ 	.word	0xffffffff


	//   ....[98]....
        /*032c*/ 	.word	0xffffffff


	//   ....[99]....
        /*0330*/ 	.word	0xffffffff


	//   ....[100]....
        /*0334*/ 	.word	0xffffffff


	//   ....[101]....
        /*0338*/ 	.word	0xffffffff


	//   ....[102]....
        /*033c*/ 	.word	0xffffffff


	//   ....[103]....
        /*0340*/ 	.word	0xffffffff


	//   ....[104]....
        /*0344*/ 	.word	0xffffffff


	//   ....[105]....
        /*0348*/ 	.word	0xffffffff


	//   ....[106]....
        /*034c*/ 	.word	0xffffffff


	//   ....[107]....
        /*0350*/ 	.word	0xffffffff


	//   ....[108]....
        /*0354*/ 	.word	0xffffffff


	//   ....[109]....
        /*0358*/ 	.word	0xffffffff


	//   ....[110]....
        /*035c*/ 	.word	0xffffffff


	//   ....[111]....
        /*0360*/ 	.word	0xffffffff


	//   ....[112]....
        /*0364*/ 	.word	0xffffffff


	//   ....[113]....
        /*0368*/ 	.word	0xffffffff


	//   ....[114]....
        /*036c*/ 	.word	0xffffffff


	//   ....[115]....
        /*0370*/ 	.word	0x0500000f


	//   ....[116]....
        /*0374*/ 	.word	0x0500000f


	//   ....[117]....
        /*0378*/ 	.word	0x0500000f


	//   ....[118]....
        /*037c*/ 	.word	0x0500000f


	//   ....[119]....
        /*0380*/ 	.word	0x0500000f


	//   ....[120]....
        /*0384*/ 	.word	0x0500000f


	//   ....[121]....
        /*0388*/ 	.word	0x0500000f


	//   ....[122]....
        /*038c*/ 	.word	0x0500000f


	//   ....[123]....
        /*0390*/ 	.word	0x0500000f


	//   ....[124]....
        /*0394*/ 	.word	0x0500000f


	//   ....[125]....
        /*0398*/ 	.word	0x0500000f


	//   ....[126]....
        /*039c*/ 	.word	0x0500000f


	//   ....[127]....
        /*03a0*/ 	.word	0x0500000f


	//   ....[128]....
        /*03a4*/ 	.word	0x0500000f


	//   ....[129]....
        /*03a8*/ 	.word	0x0500000f


	//   ....[130]....
        /*03ac*/ 	.word	0x0500000f


	//   ....[131]....
        /*03b0*/ 	.word	0x0500000f


	//   ....[132]....
        /*03b4*/ 	.word	0x0500000f


	//   ....[133]....
        /*03b8*/ 	.word	0x0500000f


	//   ....[134]....
        /*03bc*/ 	.word	0x0500000f


	//   ....[135]....
        /*03c0*/ 	.word	0x0500000f


	//   ....[136]....
        /*03c4*/ 	.word	0x0500000f


	//   ....[137]....
        /*03c8*/ 	.word	0x0500000f


	//   ....[138]....
        /*03cc*/ 	.word	0x0500000f


	//   ....[139]....
        /*03d0*/ 	.word	0x0500000f


	//   ....[140]....
        /*03d4*/ 	.word	0x0500000f


	//   ....[141]....
        /*03d8*/ 	.word	0x0500000f


	//   ....[142]....
        /*03dc*/ 	.word	0x0500000f


	//   ....[143]....
        /*03e0*/ 	.word	0x0500000f


	//   ....[144]....
        /*03e4*/ 	.word	0x0500000f


	//   ....[145]....
        /*03e8*/ 	.word	0x0500000f


	//   ....[146]....
        /*03ec*/ 	.word	0x0500000f


	//   ....[147]....
        /*03f0*/ 	.word	0x0500000f


	//   ....[148]....
        /*03f4*/ 	.word	0x0500000f


	//   ....[149]....
        /*03f8*/ 	.word	0x0500000f


	//   ....[150]....
        /*03fc*/ 	.word	0x0500000f


	//   ....[151]....
        /*0400*/ 	.word	0x0500000f


	//   ....[152]....
        /*0404*/ 	.word	0x0500000f


	//   ....[153]....
        /*0408*/ 	.word	0x0500000f


	//   ....[154]....
        /*040c*/ 	.word	0x0500000f


	//   ....[155]....
        /*0410*/ 	.word	0x0500000f


	//   ....[156]....
        /*0414*/ 	.word	0x0500000f


	//   ....[157]....
        /*0418*/ 	.word	0x0500000f


	//   ....[158]....
        /*041c*/ 	.word	0x0500000f


	//   ....[159]....
        /*0420*/ 	.word	0x0500000f


	//   ....[160]....
        /*0424*/ 	.word	0x0500000f


	//   ....[161]....
        /*0428*/ 	.word	0x0500000f


	//   ....[162]....
        /*042c*/ 	.word	0x0500000f


	//   ....[163]....
        /*0430*/ 	.word	0x0500000f


	//   ....[164]....
        /*0434*/ 	.word	0x0500000f


	//   ....[165]....
        /*0438*/ 	.word	0x0500000f


	//   ....[166]....
        /*043c*/ 	.word	0x0500000f


	//   ....[167]....
        /*0440*/ 	.word	0x0500000f


	//   ....[168]....
        /*0444*/ 	.word	0x0500000f


	//   ....[169]....
        /*0448*/ 	.word	0x0500000f


	//   ....[170]....
        /*044c*/ 	.word	0x0500000f


	//   ....[171]....
        /*0450*/ 	.word	0x0500000f


	//   ....[172]....
        /*0454*/ 	.word	0x0500000f


	//   ....[173]....
        /*0458*/ 	.word	0x0500000f


	//   ....[174]....
        /*045c*/ 	.word	0x0500000f


	//----- nvinfo : EIATTR_COOP_GROUP_INSTR_OFFSETS
	.align		4
.L_200:
        /*0460*/ 	.byte	0x04, 0x28
        /*0462*/ 	.short	(.L_202 - .L_201)


	//   ....[0]....
.L_201:
        /*0464*/ 	.word	0x00000070


	//   ....[1]....
        /*0468*/ 	.word	0x000000b0


	//   ....[2]....
        /*046c*/ 	.word	0x00000290


	//   ....[3]....
        /*0470*/ 	.word	0x000003f0


	//   ....[4]....
        /*0474*/ 	.word	0x00000510


	//   ....[5]....
        /*0478*/ 	.word	0x00000670


	//   ....[6]....
        /*047c*/ 	.word	0x00001e00


	//   ....[7]....
        /*0480*/ 	.word	0x00003e10


	//   ....[8]....
        /*0484*/ 	.word	0x00004c00


	//   ....[9]....
        /*0488*/ 	.word	0x00004c90


	//   ....[10]....
        /*048c*/ 	.word	0x00004ed0


	//   ....[11]....
        /*0490*/ 	.word	0x00004f90


	//   ....[12]....
        /*0494*/ 	.word	0x000057f0


	//   ....[13]....
        /*0498*/ 	.word	0x00005fc0


	//   ....[14]....
        /*049c*/ 	.word	0x00006030


	//   ....[15]....
        /*04a0*/ 	.word	0x00006890


	//   ....[16]....
        /*04a4*/ 	.word	0x000068f0


	//   ....[17]....
        /*04a8*/ 	.word	0x00007540


	//   ....[18]....
        /*04ac*/ 	.word	0x00007600


	//   ....[19]....
        /*04b0*/ 	.word	0x00007670


	//   ....[20]....
        /*04b4*/ 	.word	0x00007690


	//   ....[21]....
        /*04b8*/ 	.word	0x000076d0


	//   ....[22]....
        /*04bc*/ 	.word	0x00008ec0


	//   ....[23]....
        /*04c0*/ 	.word	0x000092d0


	//   ....[24]....
        /*04c4*/ 	.word	0x000092f0


	//   ....[25]....
        /*04c8*/ 	.word	0x00009320


	//   ....[26]....
        /*04cc*/ 	.word	0x00009330


	//   ....[27]....
        /*04d0*/ 	.word	0x00009fc0


	//   ....[28]....
        /*04d4*/ 	.word	0x00009fe0


	//   ....[29]....
        /*04d8*/ 	.word	0x0000a290


	//   ....[30]....
        /*04dc*/ 	.word	0x0000a2b0


	//   ....[31]....
        /*04e0*/ 	.word	0x0000aa20


	//   ....[32]....
        /*04e4*/ 	.word	0x0000aa30


	//   ....[33]....
        /*04e8*/ 	.word	0x0000b280


	//   ....[34]....
        /*04ec*/ 	.word	0x0000b2a0


	//   ....[35]....
        /*04f0*/ 	.word	0x0000c6a0


	//   ....[36]....
        /*04f4*/ 	.word	0x0000c6d0


	//   ....[37]....
        /*04f8*/ 	.word	0x0000c900


	//   ....[38]....
        /*04fc*/ 	.word	0x0000c920


	//   ....[39]....
        /*0500*/ 	.word	0x0000cbe0


	//   ....[40]....
        /*0504*/ 	.word	0x0000cdd0


	//   ....[41]....
        /*0508*/ 	.word	0x0000ce00


	//   ....[42]....
        /*050c*/ 	.word	0x0000ce30


	//   ....[43]....
        /*0510*/ 	.word	0x0000ce60


	//   ....[44]....
        /*0514*/ 	.word	0x0000ce90


	//   ....[45]....
        /*0518*/ 	.word	0x0000cec0


	//   ....[46]....
        /*051c*/ 	.word	0x0000d030


	//   ....[47]....
        /*0520*/ 	.word	0x0000d060


	//   ....[48]....
        /*0524*/ 	.word	0x0000d090


	//   ....[49]....
        /*0528*/ 	.word	0x0000d0c0


	//   ....[50]....
        /*052c*/ 	.word	0x0000d0f0


	//   ....[51]....
        /*0530*/ 	.word	0x0000d120


	//   ....[52]....
        /*0534*/ 	.word	0x0000d1b0


	//   ....[53]....
        /*0538*/ 	.word	0x0000d1e0


	//   ....[54]....
        /*053c*/ 	.word	0x0000d1f0


	//   ....[55]....
        /*0540*/ 	.word	0x0000d280


	//   ....[56]....
        /*0544*/ 	.word	0x0000ee20


	//   ....[57]....
        /*0548*/ 	.word	0x0000ee40


	//   ....[58]....
        /*054c*/ 	.word	0x0000eed0


	//   ....[59]....
        /*0550*/ 	.word	0x0000eef0


	//   ....[60]....
        /*0554*/ 	.word	0x0000ef70


	//   ....[61]....
        /*0558*/ 	.word	0x0000ef90


	//   ....[62]....
        /*055c*/ 	.word	0x0000efa0


	//   ....[63]....
        /*0560*/ 	.word	0x0000efb0


	//   ....[64]....
        /*0564*/ 	.word	0x0000f700


	//   ....[65]....
        /*0568*/ 	.word	0x0000f730


	//   ....[66]....
        /*056c*/ 	.word	0x0000f7d0


	//   ....[67]....
        /*0570*/ 	.word	0x0000f7f0


	//   ....[68]....
        /*0574*/ 	.word	0x0000f870


	//   ....[69]....
        /*0578*/ 	.word	0x0000f890


	//   ....[70]....
        /*057c*/ 	.word	0x0000f8a0


	//   ....[71]....
        /*0580*/ 	.word	0x0000f8b0


	//   ....[72]....
        /*0584*/ 	.word	0x0000fd30


	//   ....[73]....
        /*0588*/ 	.word	0x0000fdf0


	//   ....[74]....
        /*058c*/ 	.word	0x0000ff40


	//   ....[75]....
        /*0590*/ 	.word	0x0000ff80


	//   ....[76]....
        /*0594*/ 	.word	0x0000ff90


	//   ....[77]....
        /*0598*/ 	.word	0x0000ffa0


	//   ....[78]....
        /*059c*/ 	.word	0x000100f0


	//   ....[79]....
        /*05a0*/ 	.word	0x00010240


	//   ....[80]....
        /*05a4*/ 	.word	0x00010a30


	//   ....[81]....
        /*05a8*/ 	.word	0x00010a50


	//   ....[82]....
        /*05ac*/ 	.word	0x00010aa0


	//   ....[83]....
        /*05b0*/ 	.word	0x00010ab0


	//   ....[84]....
        /*05b4*/ 	.word	0x00010af0


	//   ....[85]....
        /*05b8*/ 	.word	0x00010b00


	//   ....[86]....
        /*05bc*/ 	.word	0x00010b10


	//   ....[87]....
        /*05c0*/ 	.word	0x00010b50


	//   ....[88]....
        /*05c4*/ 	.word	0x00010e50


	//   ....[89]....
        /*05c8*/ 	.word	0x00010e90


	//   ....[90]....
        /*05cc*/ 	.word	0x00010eb0


	//   ....[91]....
        /*05d0*/ 	.word	0x00010ed0


	//   ....[92]....
        /*05d4*/ 	.word	0x00010f00


	//   ....[93]....
        /*05d8*/ 	.word	0x00010f20


	//   ....[94]....
        /*05dc*/ 	.word	0x00011020


	//   ....[95]....
        /*05e0*/ 	.word	0x00011170


	//   ....[96]....
        /*05e4*/ 	.word	0x000117b0


	//   ....[97]....
        /*05e8*/ 	.word	0x000117e0


	//   ....[98]....
        /*05ec*/ 	.word	0x00011840


	//   ....[99]....
        /*05f0*/ 	.word	0x00011870


	//   ....[100]....
        /*05f4*/ 	.word	0x000118a0


	//   ....[101]....
        /*05f8*/ 	.word	0x000118d0


	//   ....[102]....
        /*05fc*/ 	.word	0x00011900


	//   ....[103]....
        /*0600*/ 	.word	0x00011930


	//   ....[104]....
        /*0604*/ 	.word	0x00011ad0


	//   ....[105]....
        /*0608*/ 	.word	0x00011b00


	//   ....[106]....
        /*060c*/ 	.word	0x00011b30


	//   ....[107]....
        /*0610*/ 	.word	0x00011b60


	//   ....[108]....
        /*0614*/ 	.word	0x00011b90


	//   ....[109]....
        /*0618*/ 	.word	0x00011bc0


	//   ....[110]....
        /*061c*/ 	.word	0x00011c80


	//   ....[111]....
        /*0620*/ 	.word	0x00011ca0


	//   ....[112]....
        /*0624*/ 	.word	0x00011cb0


	//   ....[113]....
        /*0628*/ 	.word	0x00011d10


	//   ....[114]....
        /*062c*/ 	.word	0x00012330


	//   ....[115]....
        /*0630*/ 	.word	0x000128c0


	//   ....[116]....
        /*0634*/ 	.word	0x000129b0


	//   ....[117]....
        /*0638*/ 	.word	0x00012a50


	//   ....[118]....
        /*063c*/ 	.word	0x00012ab0


	//   ....[119]....
        /*0640*/ 	.word	0x00012ba0


	//   ....[120]....
        /*0644*/ 	.word	0x00012c10


	//   ....[121]....
        /*0648*/ 	.word	0x00012d00


	//   ....[122]....
        /*064c*/ 	.word	0x00012d70


	//   ....[123]....
        /*0650*/ 	.word	0x00012e10


	//   ....[124]....
        /*0654*/ 	.word	0x00012f00


	//   ....[125]....
        /*0658*/ 	.word	0x00012f70


	//   ....[126]....
        /*065c*/ 	.word	0x00012fd0


	//   ....[127]....
        /*0660*/ 	.word	0x000130c0


	//   ....[128]....
        /*0664*/ 	.word	0x00013120


	//   ....[129]....
        /*0668*/ 	.word	0x00013220


	//   ....[130]....
        /*066c*/ 	.word	0x00013280


	//   ....[131]....
        /*0670*/ 	.word	0x00013320


	//   ....[132]....
        /*0674*/ 	.word	0x000134a0


	//   ....[133]....
        /*0678*/ 	.word	0x000135a0


	//   ....[134]....
        /*067c*/ 	.word	0x00013820


	//   ....[135]....
        /*0680*/ 	.word	0x00013870


	//   ....[136]....
        /*0684*/ 	.word	0x00013a40


	//   ....[137]....
        /*0688*/ 	.word	0x00013a90


	//   ....[138]....
        /*068c*/ 	.word	0x00013c60


	//   ....[139]....
        /*0690*/ 	.word	0x00013cb0


	//   ....[140]....
        /*0694*/ 	.word	0x00013da0


	//   ....[141]....
        /*0698*/ 	.word	0x00013e40


	//   ....[142]....
        /*069c*/ 	.word	0x00013ea0


	//   ....[143]....
        /*06a0*/ 	.word	0x00013f50


	//   ....[144]....
        /*06a4*/ 	.word	0x00013fb0


	//   ....[145]....
        /*06a8*/ 	.word	0x00014060


	//   ....[146]....
        /*06ac*/ 	.word	0x000140c0


	//   ....[147]....
        /*06b0*/ 	.word	0x00014170


	//   ....[148]....
        /*06b4*/ 	.word	0x00014260


	//   ....[149]....
        /*06b8*/ 	.word	0x00014340


	//   ....[150]....
        /*06bc*/ 	.word	0x00014450


	//   ....[151]....
        /*06c0*/ 	.word	0x00014550


	//   ....[152]....
        /*06c4*/ 	.word	0x00014680


	//   ....[153]....
        /*06c8*/ 	.word	0x00014760


	//   ....[154]....
        /*06cc*/ 	.word	0x00014860


	//   ....[155]....
        /*06d0*/ 	.word	0x00014940


	//   ....[156]....
        /*06d4*/ 	.word	0x000149d0


	//   ....[157]....
        /*06d8*/ 	.word	0x00014a70


	//   ....[158]....
        /*06dc*/ 	.word	0x00014bf0


	//   ....[159]....
        /*06e0*/ 	.word	0x00014c60


	//   ....[160]....
        /*06e4*/ 	.word	0x00014cd0


	//   ....[161]....
        /*06e8*/ 	.word	0x00014d40


	//   ....[162]....
        /*06ec*/ 	.word	0x00014db0


	//   ....[163]....
        /*06f0*/ 	.word	0x00014e30


	//   ....[164]....
        /*06f4*/ 	.word	0x00014eb0


	//   ....[165]....
        /*06f8*/ 	.word	0x00014f40


	//   ....[166]....
        /*06fc*/ 	.word	0x00014fb0


	//   ....[167]....
        /*0700*/ 	.word	0x00015020


	//   ....[168]....
        /*0704*/ 	.word	0x00015090


	//   ....[169]....
        /*0708*/ 	.word	0x00015110


	//   ....[170]....
        /*070c*/ 	.word	0x00015180


	//   ....[171]....
        /*0710*/ 	.word	0x00015220


	//   ....[172]....
        /*0714*/ 	.word	0x00015270


	//   ....[173]....
        /*0718*/ 	.word	0x00015300


	//   ....[174]....
        /*071c*/ 	.word	0x00015430


	//----- nvinfo : EIATTR_REG_RECONFIG
	.align		4
.L_202:
        /*0720*/ 	.byte	0x01, 0x54
	.zero		2


	//----- nvinfo : EIATTR_SYSCALL_OFFSETS
	.align		4
        /*0724*/ 	.byte	0x04, 0x46
        /*0726*/ 	.short	(.L_204 - .L_203)


	//   ....[0]....
.L_203:
        /*0728*/ 	.word	0x00003fd0


	//   ....[1]....
        /*072c*/ 	.word	0x0000e270


	//   ....[2]....
        /*0730*/ 	.word	0x0000e3c0


	//   ....[3]....
        /*0734*/ 	.word	0x0000e4b0


	//   ....[4]....
        /*0738*/ 	.word	0x0000f3d0


	//----- nvinfo : EIATTR_MBARRIER_INSTR_OFFSETS
	.align		4
.L_204:
        /*073c*/ 	.byte	0x04, 0x39
        /*073e*/ 	.short	(.L_206 - .L_205)


	//   ....[0]....
.L_205:
        /*0740*/ 	.word	0x00000180
        /*0744*/ 	.word	0x000000ff
        /*0748*/ 	.word	0x00028c00
        /*074c*/ 	.short	0x0100
        /*074e*/ 	.byte	0x08
	.zero		1


	//   ....[1]....
        /*0750*/ 	.word	0x00000190
        /*0754*/ 	.word	0x000000ff
        /*0758*/ 	.word	0x00028c20
        /*075c*/ 	.short	0x0100
        /*075e*/ 	.byte	0x08
	.zero		1


	//   ....[2]....
        /*0760*/ 	.word	0x00000240
        /*0764*/ 	.word	0x000000ff
        /*0768*/ 	.word	0x00028c30
        /*076c*/ 	.short	0x0100
        /*076e*/ 	.byte	0x06
	.zero		1


	//   ....[3]....
        /*0770*/ 	.word	0x00000250
        /*0774*/ 	.word	0x000000ff
        /*0778*/ 	.word	0x00028c40
        /*077c*/ 	.short	0x0100
        /*077e*/ 	.byte	0x06
	.zero		1


	//   ....[4]....
        /*0780*/ 	.word	0x00000260
        /*0784*/ 	.word	0x000000ff
        /*0788*/ 	.word	0x00028c38
        /*078c*/ 	.short	0x0100
        /*078e*/ 	.byte	0x06
	.zero		1


	//   ....[5]....
        /*0790*/ 	.word	0x00000270
        /*0794*/ 	.word	0x000000ff
        /*0798*/ 	.word	0x00028c48
        /*079c*/ 	.short	0x0100
        /*079e*/ 	.byte	0x06
	.zero		1


	//   ....[6]....
        /*07a0*/ 	.word	0x000003a0
        /*07a4*/ 	.word	0x000000ff
        /*07a8*/ 	.word	0x00028c50
        /*07ac*/ 	.short	0x0100
        /*07ae*/ 	.byte	0x08
	.zero		1


	//   ....[7]....
        /*07b0*/ 	.word	0x000003b0
        /*07b4*/ 	.word	0x000000ff
        /*07b8*/ 	.word	0x00028c60
        /*07bc*/ 	.short	0x0100
        /*07be*/ 	.byte	0x08
	.zero		1


	//   ....[8]....
        /*07c0*/ 	.word	0x000003c0
        /*07c4*/ 	.word	0x000000ff
        /*07c8*/ 	.word	0x00028c58
        /*07cc*/ 	.short	0x0100
        /*07ce*/ 	.byte	0x08
	.zero		1


	//   ....[9]....
        /*07d0*/ 	.word	0x000003d0
        /*07d4*/ 	.word	0x000000ff
        /*07d8*/ 	.word	0x00028c68
        /*07dc*/ 	.short	0x0100
        /*07de*/ 	.byte	0x08
	.zero		1


	//   ....[10]....
        /*07e0*/ 	.word	0x000004c0
        /*07e4*/ 	.word	0x000000ff
        /*07e8*/ 	.word	0x00028c70
        /*07ec*/ 	.short	0x0100
        /*07ee*/ 	.byte	0x06
	.zero		1


	//   ....[11]....
        /*07f0*/ 	.word	0x000004d0
        /*07f4*/ 	.word	0x000000ff
        /*07f8*/ 	.word	0x00028c80
        /*07fc*/ 	.short	0x0100
        /*07fe*/ 	.byte	0x06
	.zero		1


	//   ....[12]....
        /*0800*/ 	.word	0x000004e0
        /*0804*/ 	.word	0x000000ff
        /*0808*/ 	.word	0x00028c78
        /*080c*/ 	.short	0x0100
        /*080e*/ 	.byte	0x06
	.zero		1


	//   ....[13]....
        /*0810*/ 	.word	0x000004f0
        /*0814*/ 	.word	0x000000ff
        /*0818*/ 	.word	0x00028c88
        /*081c*/ 	.short	0x0100
        /*081e*/ 	.byte	0x06
	.zero		1


	//   ....[14]....
        /*0820*/ 	.word	0x00000620
        /*0824*/ 	.word	0x000000ff
        /*0828*/ 	.word	0x00028c90
        /*082c*/ 	.short	0x0100
        /*082e*/ 	.byte	0x08
	.zero		1


	//   ....[15]....
        /*0830*/ 	.word	0x00000630
        /*0834*/ 	.word	0x000000ff
        /*0838*/ 	.word	0x00028ca0
        /*083c*/ 	.short	0x0100
        /*083e*/ 	.byte	0x08
	.zero		1


	//   ....[16]....
        /*0840*/ 	.word	0x00000640
        /*0844*/ 	.word	0x000000ff
        /*0848*/ 	.word	0x00028c98
        /*084c*/ 	.short	0x0100
        /*084e*/ 	.byte	0x08
	.zero		1


	//   ....[17]....
        /*0850*/ 	.word	0x00000650
        /*0854*/ 	.word	0x000000ff
        /*0858*/ 	.word	0x00028ca8
        /*085c*/ 	.short	0x0100
        /*085e*/ 	.byte	0x08
	.zero		1


	//   ....[18]....
        /*0860*/ 	.word	0x00000790
        /*0864*/ 	.word	0x000000ff
        /*0868*/ 	.word	0x00028cb0
        /*086c*/ 	.short	0x0100
        /*086e*/ 	.byte	0x08
	.zero		1


	//   ....[19]....
        /*0870*/ 	.word	0x000007a0
        /*0874*/ 	.word	0x000000ff
        /*0878*/ 	.word	0x00028cc0
        /*087c*/ 	.short	0x0100
        /*087e*/ 	.byte	0x08
	.zero		1


	//   ....[20]....
        /*0880*/ 	.word	0x000007b0
        /*0884*/ 	.word	0x000000ff
        /*0888*/ 	.word	0x00028cb8
        /*088c*/ 	.short	0x0100
        /*088e*/ 	.byte	0x08
	.zero		1


	//   ....[21]....
        /*0890*/ 	.word	0x000007c0
        /*0894*/ 	.word	0x000000ff
        /*0898*/ 	.word	0x00028cc8
        /*089c*/ 	.short	0x0100
        /*089e*/ 	.byte	0x08
	.zero		1


	//   ....[22]....
        /*08a0*/ 	.word	0x00001f40
        /*08a4*/ 	.word	0x000000ff
        /*08a8*/ 	.word	0x00028c50
        /*08ac*/ 	.short	0x010a
        /*08ae*/ 	.byte	0x11
	.zero		1


	//   ....[23]....
        /*08b0*/ 	.word	0x00002200
        /*08b4*/ 	.word	0x000000ff
        /*08b8*/ 	.word	0x00000000
        /*08bc*/ 	.short	0x0101
        /*08be*/ 	.byte	0x06
	.zero		1


	//   ....[24]....
        /*08c0*/ 	.word	0x00002b60
        /*08c4*/ 	.word	0x000000ff
        /*08c8*/ 	.word	0x00028c50
        /*08cc*/ 	.short	0x010a
        /*08ce*/ 	.byte	0x06
	.zero		1


	//   ....[25]....
        /*08d0*/ 	.word	0x00002ba0
        /*08d4*/ 	.word	0x000000ff
        /*08d8*/ 	.word	0x00028c50
        /*08dc*/ 	.short	0x010a
        /*08de*/ 	.byte	0x06
	.zero		1


	//   ....[26]....
        /*08e0*/ 	.word	0x00002e10
        /*08e4*/ 	.word	0x000000ff
        /*08e8*/ 	.word	0x00000000
        /*08ec*/ 	.short	0x0101
        /*08ee*/ 	.byte	0x06
	.zero		1


	//   ....[27]....
        /*08f0*/ 	.word	0x00004080
        /*08f4*/ 	.word	0x000000ff
        /*08f8*/ 	.word	0x00028c00
        /*08fc*/ 	.short	0x010a
        /*08fe*/ 	.byte	0x27
	.zero		1


	//   ....[28]....
        /*0900*/ 	.word	0x00004100
        /*0904*/ 	.word	0x00000006
        /*0908*/ 	.word	0x00028c30
        /*090c*/ 	.short	0x010a
        /*090e*/ 	.byte	0x3f
	.zero		1


	//   ....[29]....
        /*0910*/ 	.word	0x00004140
        /*0914*/ 	.word	0x00000006
        /*0918*/ 	.word	0x00028c30
        /*091c*/ 	.short	0x010a
        /*091e*/ 	.byte	0x3f
	.zero		1


	//   ....[30]....
        /*0920*/ 	.word	0x00004870
        /*0924*/ 	.word	0x000000ff
        /*0928*/ 	.word	0x00000000
        /*092c*/ 	.short	0x0101
        /*092e*/ 	.byte	0x06
	.zero		1


	//   ....[31]....
        /*0930*/ 	.word	0x000055a0
        /*0934*/ 	.word	0x00000006
        /*0938*/ 	.word	0x00028c50
        /*093c*/ 	.short	0x010a
        /*093e*/ 	.byte	0x3f
	.zero		1


	//   ....[32]....
        /*0940*/ 	.word	0x000055f0
        /*0944*/ 	.word	0x00000006
        /*0948*/ 	.word	0x00028c50
        /*094c*/ 	.short	0x010a
        /*094e*/ 	.byte	0x3f
	.zero		1


	//   ....[33]....
        /*0950*/ 	.word	0x00005890
        /*0954*/ 	.word	0x000000ff
        /*0958*/ 	.word	0x00000000
        /*095c*/ 	.short	0x0101
        /*095e*/ 	.byte	0x06
	.zero		1


	//   ....[34]....
        /*0960*/ 	.word	0x000059d0
        /*0964*/ 	.word	0x000000ff
        /*0968*/ 	.word	0x00028c30
        /*096c*/ 	.short	0x010a
        /*096e*/ 	.byte	0x16
	.zero		1


	//   ....[35]....
        /*0970*/ 	.word	0x00005a10
        /*0974*/ 	.word	0x000000ff
        /*0978*/ 	.word	0x00028c30
        /*097c*/ 	.short	0x010a
        /*097e*/ 	.byte	0x16
	.zero		1


	//   ....[36]....
        /*0980*/ 	.word	0x00005e10
        /*0984*/ 	.word	0x000000ff
        /*0988*/ 	.word	0x00000000
        /*098c*/ 	.short	0x0101
        /*098e*/ 	.byte	0x06
	.zero		1


	//   ....[37]....
        /*0990*/ 	.word	0x00007300
        /*0994*/ 	.word	0x000000ff
        /*0998*/ 	.word	0x00028c50
        /*099c*/ 	.short	0x010a
        /*099e*/ 	.byte	0x16
	.zero		1


	//   ....[38]....
        /*09a0*/ 	.word	0x00007340
        /*09a4*/ 	.word	0x000000ff
        /*09a8*/ 	.word	0x00028c50
        /*09ac*/ 	.short	0x010a
        /*09ae*/ 	.byte	0x16
	.zero		1


	//   ....[39]....
        /*09b0*/ 	.word	0x000075e0
        /*09b4*/ 	.word	0x000000ff
        /*09b8*/ 	.word	0x00000000
        /*09bc*/ 	.short	0x0101
        /*09be*/ 	.byte	0x16
	.zero		1


	//   ....[40]....
        /*09c0*/ 	.word	0x00009fd0
        /*09c4*/ 	.word	0x000000ff
        /*09c8*/ 	.word	0x00000000
        /*09cc*/ 	.short	0x0101
        /*09ce*/ 	.byte	0x04
	.zero		1


	//   ....[41]....
        /*09d0*/ 	.word	0x0000a960
        /*09d4*/ 	.word	0x000000ff
        /*09d8*/ 	.word	0x00000000
        /*09dc*/ 	.short	0x0101
        /*09de*/ 	.byte	0x04
	.zero		1


	//   ....[42]....
        /*09e0*/ 	.word	0x0000ec00
        /*09e4*/ 	.word	0x00000013
        /*09e8*/ 	.word	0x00028c40
        /*09ec*/ 	.short	0x010a
        /*09ee*/ 	.byte	0x3f
	.zero		1


	//   ....[43]....
        /*09f0*/ 	.word	0x0000f0b0
        /*09f4*/ 	.word	0x00000013
        /*09f8*/ 	.word	0x00028c30
        /*09fc*/ 	.short	0x0107
        /*09fe*/ 	.byte	0x3f
	.zero		1


	//   ....[44]....
        /*0a00*/ 	.word	0x0000f190
        /*0a04*/ 	.word	0x00000013
        /*0a08*/ 	.word	0x00028c30
        /*0a0c*/ 	.short	0x0101
        /*0a0e*/ 	.byte	0x3f
	.zero		1


	//   ....[45]....
        /*0a10*/ 	.word	0x0000f9b0
        /*0a14*/ 	.word	0x00000011
        /*0a18*/ 	.word	0x00028c00
        /*0a1c*/ 	.short	0x0107
        /*0a1e*/ 	.byte	0x3f
	.zero		1


	//   ....[46]....
        /*0a20*/ 	.word	0x0000faa0
        /*0a24*/ 	.word	0x00000011
        /*0a28*/ 	.word	0x00028c00
        /*0a2c*/ 	.short	0x0101
        /*0a2e*/ 	.byte	0x3f
	.zero		1


	//   ....[47]....
        /*0a30*/ 	.word	0x0000fac0
        /*0a34*/ 	.word	0x00000011
        /*0a38*/ 	.word	0x00028c20
        /*0a3c*/ 	.short	0x010a
        /*0a3e*/ 	.byte	0x3f
	.zero		1


	//   ....[48]....
        /*0a40*/ 	.word	0x0000fb50
        /*0a44*/ 	.word	0x00000013
        /*0a48*/ 	.word	0x00028c60
        /*0a4c*/ 	.short	0x010a
        /*0a4e*/ 	.byte	0x3f
	.zero		1


	//   ....[49]....
        /*0a50*/ 	.word	0x00010460
        /*0a54*/ 	.word	0x00000013
        /*0a58*/ 	.word	0x00028c50
        /*0a5c*/ 	.short	0x0107
        /*0a5e*/ 	.byte	0x3f
	.zero		1


	//   ....[50]....
        /*0a60*/ 	.word	0x00010530
        /*0a64*/ 	.word	0x00000013
        /*0a68*/ 	.word	0x00028c50
        /*0a6c*/ 	.short	0x0101
        /*0a6e*/ 	.byte	0x3f
	.zero		1


	//   ....[51]....
        /*0a70*/ 	.word	0x000108b0
        /*0a74*/ 	.word	0x00000006
        /*0a78*/ 	.word	0x00028c40
        /*0a7c*/ 	.short	0x010a
        /*0a7e*/ 	.byte	0x3f
	.zero		1


	//   ....[52]....
        /*0a80*/ 	.word	0x00010bd0
        /*0a84*/ 	.word	0x00000006
        /*0a88*/ 	.word	0x00028c30
        /*0a8c*/ 	.short	0x0107
        /*0a8e*/ 	.byte	0x3f
	.zero		1


	//   ....[53]....
        /*0a90*/ 	.word	0x00010c90
        /*0a94*/ 	.word	0x00000006
        /*0a98*/ 	.word	0x00028c30
        /*0a9c*/ 	.short	0x0101
        /*0a9e*/ 	.byte	0x3f
	.zero		1


	//   ....[54]....
        /*0aa0*/ 	.word	0x00010cc0
        /*0aa4*/ 	.word	0x00000006
        /*0aa8*/ 	.word	0x00028c60
        /*0aac*/ 	.short	0x010a
        /*0aae*/ 	.byte	0x3f
	.zero		1


	//   ....[55]....
        /*0ab0*/ 	.word	0x00011370
        /*0ab4*/ 	.word	0x00000006
        /*0ab8*/ 	.word	0x00028c50
        /*0abc*/ 	.short	0x0107
        /*0abe*/ 	.byte	0x3f
	.zero		1


	//   ....[56]....
        /*0ac0*/ 	.word	0x00011430
        /*0ac4*/ 	.word	0x00000006
        /*0ac8*/ 	.word	0x00028c50
        /*0acc*/ 	.short	0x0101
        /*0ace*/ 	.byte	0x3f
	.zero		1


	//   ....[57]....
        /*0ad0*/ 	.word	0x000122b0
        /*0ad4*/ 	.word	0x00000007
        /*0ad8*/ 	.word	0x00028c20
        /*0adc*/ 	.short	0x010a
        /*0ade*/ 	.byte	0x3f
	.zero		1


	//   ....[58]....
        /*0ae0*/ 	.word	0x00012430
        /*0ae4*/ 	.word	0x00000005
        /*0ae8*/ 	.word	0x00028c40
        /*0aec*/ 	.short	0x010a
        /*0aee*/ 	.byte	0x3f
	.zero		1


	//   ....[59]....
        /*0af0*/ 	.word	0x000124d0
        /*0af4*/ 	.word	0x00000003
        /*0af8*/ 	.word	0x00028c40
        /*0afc*/ 	.short	0x010a
        /*0afe*/ 	.byte	0x3f
	.zero		1


	//   ....[60]....
        /*0b00*/ 	.word	0x00012510
        /*0b04*/ 	.word	0x00000005
        /*0b08*/ 	.word	0x00028c60
        /*0b0c*/ 	.short	0x010a
        /*0b0e*/ 	.byte	0x3f
	.zero		1


	//   ....[61]....
        /*0b10*/ 	.word	0x00012550
        /*0b14*/ 	.word	0x00000003
        /*0b18*/ 	.word	0x00028c60
        /*0b1c*/ 	.short	0x010a
        /*0b1e*/ 	.byte	0x3f
	.zero		1


	//   ....[62]....
        /*0b20*/ 	.word	0x000125c0
        /*0b24*/ 	.word	0x00000003
        /*0b28*/ 	.word	0x00028c50
        /*0b2c*/ 	.short	0x010a
        /*0b2e*/ 	.byte	0x3f
	.zero		1


	//   ....[63]....
        /*0b30*/ 	.word	0x00012620
        /*0b34*/ 	.word	0x00000003
        /*0b38*/ 	.word	0x00028c50
        /*0b3c*/ 	.short	0x010a
        /*0b3e*/ 	.byte	0x3f
	.zero		1


	//   ....[64]....
        /*0b40*/ 	.word	0x00012680
        /*0b44*/ 	.word	0x00000003
        /*0b48*/ 	.word	0x00028c00
        /*0b4c*/ 	.short	0x010a
        /*0b4e*/ 	.byte	0x3f
	.zero		1


	//   ....[65]....
        /*0b50*/ 	.word	0x000126d0
        /*0b54*/ 	.word	0x00000006
        /*0b58*/ 	.word	0x00028c30
        /*0b5c*/ 	.short	0x010a
        /*0b5e*/ 	.byte	0x3f
	.zero		1


	//   ....[66]....
        /*0b60*/ 	.word	0x00012720
        /*0b64*/ 	.word	0x00000006
        /*0b68*/ 	.word	0x00028c50
        /*0b6c*/ 	.short	0x010a
        /*0b6e*/ 	.byte	0x3f
	.zero		1


	//   ....[67]....
        /*0b70*/ 	.word	0x00012780
        /*0b74*/ 	.word	0x00000007
        /*0b78*/ 	.word	0x00028c30
        /*0b7c*/ 	.short	0x010a
        /*0b7e*/ 	.byte	0x3f
	.zero		1


	//   ....[68]....
        /*0b80*/ 	.word	0x000127e0
        /*0b84*/ 	.word	0x00000009
        /*0b88*/ 	.word	0x00028c50
        /*0b8c*/ 	.short	0x010a
        /*0b8e*/ 	.byte	0x3f
	.zero		1


	//   ....[69]....
        /*0b90*/ 	.word	0x00012900
        /*0b94*/ 	.word	0x00000013
        /*0b98*/ 	.word	0x00028c40
        /*0b9c*/ 	.short	0x010a
        /*0b9e*/ 	.byte	0x3f
	.zero		1


	//   ....[70]....
        /*0ba0*/ 	.word	0x000133a0
        /*0ba4*/ 	.word	0x00000011
        /*0ba8*/ 	.word	0x00028c20
        /*0bac*/ 	.short	0x010a
        /*0bae*/ 	.byte	0x3f
	.zero		1


	//   ....[71]....
        /*0bb0*/ 	.word	0x000133f0
        /*0bb4*/ 	.word	0x00000013
        /*0bb8*/ 	.word	0x00028c60
        /*0bbc*/ 	.short	0x010a
        /*0bbe*/ 	.byte	0x3f
	.zero		1


	//   ....[72]....
        /*0bc0*/ 	.word	0x00013cf0
        /*0bc4*/ 	.word	0x00000006
        /*0bc8*/ 	.word	0x00028c40
        /*0bcc*/ 	.short	0x010a
        /*0bce*/ 	.byte	0x3f
	.zero		1


	//   ....[73]....
        /*0bd0*/ 	.word	0x000141b0
        /*0bd4*/ 	.word	0x00000006
        /*0bd8*/ 	.word	0x00028c60
        /*0bdc*/ 	.short	0x010a
        /*0bde*/ 	.byte	0x3f
	.zero		1


	//   ....[74]....
        /*0be0*/ 	.word	0x00015350
        /*0be4*/ 	.word	0x00000007
        /*0be8*/ 	.word	0x00028c20
        /*0bec*/ 	.short	0x010a
        /*0bee*/ 	.byte	0x3f
	.zero		1


	//   ....[75]....
        /*0bf0*/ 	.word	0x000154f0
        /*0bf4*/ 	.word	0x00000005
        /*0bf8*/ 	.word	0x00028c40
        /*0bfc*/ 	.short	0x010a
        /*0bfe*/ 	.byte	0x3f
	.zero		1


	//   ....[76]....
        /*0c00*/ 	.word	0x00015540
        /*0c04*/ 	.word	0x00000003
        /*0c08*/ 	.word	0x00028c40
        /*0c0c*/ 	.short	0x010a
        /*0c0e*/ 	.byte	0x3f
	.zero		1


	//   ....[77]....
        /*0c10*/ 	.word	0x00015590
        /*0c14*/ 	.word	0x00000005
        /*0c18*/ 	.word	0x00028c60
        /*0c1c*/ 	.short	0x010a
        /*0c1e*/ 	.byte	0x3f
	.zero		1


	//----- nvinfo : EIATTR_NUM_MBARRIERS
	.align		4
.L_206:
        /*0c20*/ 	.byte	0x03, 0x38
        /*0c22*/ 	.short	0x0016


	//----- nvinfo : EIATTR_EXIT_INSTR_OFFSETS
	.align		4
        /*0c24*/ 	.byte	0x04, 0x1c
        /*0c26*/ 	.short	(.L_208 - .L_207)


	//   ....[0]....
.L_207:
        /*0c28*/ 	.word	0x00000970


	//   ....[1]....
        /*0c2c*/ 	.word	0x0000cb80


	//   ....[2]....
        /*0c30*/ 	.word	0x000125a0


	//----- nvinfo : EIATTR_MAX_THREADS
	.align		4
.L_208:
        /*0c34*/ 	.byte	0x04, 0x05
        /*0c36*/ 	.short	(.L_210 - .L_209)
.L_209:
        /*0c38*/ 	.word	0x00000180
        /*0c3c*/ 	.word	0x00000001
        /*0c40*/ 	.word	0x00000001


	//----- nvinfo : EIATTR_CRS_STACK_SIZE
	.align		4
.L_210:
        /*0c44*/ 	.byte	0x04, 0x1e
        /*0c46*/ 	.short	(.L_212 - .L_211)
.L_211:
        /*0c48*/ 	.word	0x00000000


	//----- nvinfo : EIATTR_CBANK_PARAM_SIZE
	.align		4
.L_212:
        /*0c4c*/ 	.byte	0x03, 0x19
        /*0c4e*/ 	.short	0x0af0


	//----- nvinfo : EIATTR_PARAM_CBANK
	.align		4
        /*0c50*/ 	.byte	0x04, 0x0a
        /*0c52*/ 	.short	(.L_214 - .L_213)
	.align		4
.L_213:
        /*0c54*/ 	.word	index@(.nv.constant0._ZN7cutlass13device_kernelIN5flash11enable_sm90INS1_16FlashAttnFwdSm90INS1_25CollectiveMainloopFwdSm90ILi2EN4cute5tupleIJNS5_1CILi1EEES8_S8_EEENS6_IJNS7_ILi64EEESA_SA_EEELi512ENS_10bfloat16_tEfNS_4arch4Sm90ELb0ELb0ELb1ELb1ELb1ELb0ELb0ELb0ELb0ELb1ELb1ELb0EEENS1_21CollectiveEpilogueFwdINS6_IJSA_NS7_ILi512EEESA_EEES9_SC_SE_Li256ELb1ELb1ELb1ELb0EEENS1_36VarlenDynamicPersistentTileSchedulerILi64ELi64ELi256ELi128ELb1ELb1ELb1ELb0ELb1ELb1EEEEEEEEEvNT_6ParamsE)
        /*0c58*/ 	.short	0x0210
        /*0c5a*/ 	.short	0x0af0


	//----- nvinfo : EIATTR_SW_WAR
	.align		4
.L_214:
        /*0c5c*/ 	.byte	0x04, 0x36
        /*0c5e*/ 	.short	(.L_216 - .L_215)
.L_215:
        /*0c60*/ 	.word	0x00000008
.L_216:


//--------------------- .nv.info._ZN7cutlass13device_kernelIN5flash11enable_sm90INS1_16FlashAttnFwdSm90INS1_25CollectiveMainloopFwdSm90ILi2EN4cute5tupleIJNS5_1CILi1EEES8_S8_EEENS6_IJNS7_ILi64EEESA_SA_EEELi512ENS_10bfloat16_tEfNS_4arch4Sm90ELb0ELb0ELb1ELb1ELb1ELb1ELb0ELb0ELb0ELb1ELb1ELb0EEENS1_21CollectiveEpilogueFwdINS6_IJSA_NS7_ILi512EEESA_EEES9_SC_SE_Li256ELb1ELb1ELb1ELb0EEENS1_36VarlenDynamicPersistentTileSchedulerILi64ELi64ELi256ELi128ELb1ELb1ELb1ELb0ELb1ELb1EEEEEEEEEvNT_6ParamsE --------------------------
	.section	.nv.info._ZN7cutlass13device_kernelIN5flash11enable_sm90INS1_16FlashAttnFwdSm90INS1_25CollectiveMainloopFwdSm90ILi2EN4cute5tupleIJNS5_1CILi1EEES8_S8_EEENS6_IJNS7_ILi64EEESA_SA_EEELi512ENS_10bfloat16_tEfNS_4arch4Sm90ELb0ELb0ELb1ELb1ELb1ELb1ELb0ELb0ELb0ELb1ELb1ELb0EEENS1_21CollectiveEpilogueFwdINS6_IJSA_NS7_ILi512EEESA_EEES9_SC_SE_Li256ELb1ELb1ELb1ELb0EEENS1_36VarlenDynamicPersistentTileSchedulerILi64ELi64ELi256ELi128ELb1ELb1ELb1ELb0ELb1ELb1EEEEEEEEEvNT_6ParamsE,"",@"SHT_CUDA_INFO"
	.sectionflags	@""
	.align	4


	//----- nvinfo : EIATTR_CUDA_API_VERSION
	.align		4
        /*0000*/ 	.byte	0x04, 0x37
        /*0002*/ 	.short	(.L_218 - .L_217)
.L_217:
        /*0004*/ 	.word	0x00000082


	//----- nvinfo : EIATTR_KPARAM_INFO
	.align		4
.L_218:
        /*0008*/ 	.byte	0x04, 0x17
        /*000a*/ 	.short	(.L_220 - .L_219)
.L_219:
        /*000c*/ 	.word	0x00000000
        /*0010*/ 	.short	0x0000
        /*0012*/ 	.short	0x0070
        /*0014*/ 	.byte	0x00, 0xf0, 0x01, 0x2a


	//----- nvinfo : EIATTR_SPARSE_MMA_MASK
	.align		4
.L_220:
        /*0018*/ 	.byte	0x03, 0x50
        /*001a*/ 	.short	0x0000


	//----- nvinfo : EIATTR_MAXREG_COUNT
	.align		4
        /*001c*/ 	.byte	0x03, 0x1b
        /*001e*/ 	.short	0x00a8


	//----- nvinfo : EIATTR_NUM_BARRIERS
	.align		4
        /*0020*/ 	.byte	0x02, 0x4c
        /*0022*/ 	.byte	0x10
	.zero		1


	//----- nvinfo : EIATTR_EXTERNS
	.align		4
        /*0024*/ 	.byte	0x04, 0x0f
        /*0026*/ 	.short	(.L_222 - .L_221)


	//   ....[0]....
	.align		4
.L_221:
        /*0028*/ 	.word	index@(__assertfail)


	//----- nvinfo : EIATTR_ANNOTATIONS
	.align		4
.L_222:
        /*002c*/ 	.byte	0x04, 0x55
        /*002e*/ 	.short	(.L_224 - .L_223)


	//   ....[0]....
.L_223:
        /* <DEDUP_REMOVED lines=52> */


	//----- nvinfo : EIATTR_MERCURY_ISA_VERSION
	.align		4
.L_224:
        /*0358*/ 	.byte	0x03, 0x5f
        /*035a*/ 	.short	0x0101


	//----- nvinfo : EIATTR_UNUSED_LOAD_BYTE_OFFSET
	.align		4
        /*035c*/ 	.byte	0x04, 0x44
        /*035e*/ 	.short	(.L_226 - .L_225)


	//   ....[0]....
.L_225:
        /*0360*/ 	.word	0x00000a20
        /*0364*/ 	.word	0x0000fff0


	//   ....[1]....
        /*0368*/ 	.word	0x0000e2d0
        /*036c*/ 	.word	0x0000fff0


	//----- nvinfo : EIATTR_INT_WARP_WIDE_INSTR_OFFSETS
	.align		4
.L_226:
        /*0370*/ 	.byte	0x04, 0x31
        /*0372*/ 	.short	(.L_228 - .L_227)


	//   ....[0]....
.L_227:
        /*0374*/ 	.word	0x00000130


	//   ....[1]....
        /*0378*/ 	.word	0x00000170


	//   ....[2]....
        /*037c*/ 	.word	0x000001e0


	//   ....[3]....
        /*0380*/ 	.word	0x00016620


	//   ....[4]....
        /*0384*/ 	.word	0x000166b0


	//   ....[5]....
        /*0388*/ 	.word	0x00019b90


	//   ....[6]....
        /*038c*/ 	.word	0x00019c20


	//----- nvinfo : EIATTR_COOP_GROUP_MASK_REGIDS
	.align		4
.L_228:
        /*0390*/ 	.byte	0x04, 0x29
        /*0392*/ 	.short	(.L_230 - .L_229)


	//   ....[0]....
.L_229:
        /*0394*/ 	.word	0xffffffff


	//   ....[1]....
        /*0398*/ 	.word	0xffffffff


	//   ....[2]....
        /*039c*/ 	.word	0xffffffff


	//   ....[3]....
        /*03a0*/ 	.word	0xffffffff


	//   ....[4]....
        /*03a4*/ 	.word	0xffffffff


	//   ....[5]....
        /*03a8*/ 	.word	0xffffffff


	//   ....[6]....
        /*03ac*/ 	.word	0xffffffff


	//   ....[7]....
        /*03b0*/ 	.word	0xffffffff


	//   ....[8]....
        /*03b4*/ 	.word	0xffffffff


	//   ....[9]....
        /*03b8*/ 	.word	0xffffffff


	//   ....[10]....
        /*03bc*/ 	.word	0xffffffff


	//   ....[11]....
        /*03c0*/ 	.word	0xffffffff


	//   ....[12]....
        /*03c4*/ 	.word	0xffffffff


	//   ....[13]....
        /*03c8*/ 	.word	0xffffffff


	//   ....[14]....
        /*03cc*/ 	.word	0xffffffff


	//   ....[15]....
        /*03d0*/ 	.word	0xffffffff


	//   ....[16]....
        /*03d4*/ 	.word	0xffffffff


	//   ....[17]....
        /*03d8*/ 	.word	0xffffffff


	//   ....[18]....
        /*03dc*/ 	.word	0xffffffff


	//   ....[19]....
        /*03e0*/ 	.word	0xffffffff


	//   ....[20]....
        /*03e4*/ 	.word	0xffffffff


	//   ....[21]....
        /*03e8*/ 	.word	0xffffffff


	//   ....[22]....
        /*03ec*/ 	.word	0xffffffff


	//   ....[23]....
        /*03f0*/ 	.word	0xffffffff


	//   ....[24]....
        /*03f4*/ 	.word	0xffffffff


	//   ....[25]....
        /*03f8*/ 	.word	0xffffffff


	//   ....[26]....
        /*03fc*/ 	.word	0xffffffff


	//   ....[27]....
        /*0400*/ 	.word	0xffffffff


	//   ....[28]....
        /*0404*/ 	.word	0xffffffff


	//   ....[29]....
        /*0408*/ 	.word	0xffffffff


	//   ....[30]....
        /*040c*/ 	.word	0xffffffff


	//   ....[31]....
        /*0410*/ 	.word	0xffffffff


	//   ....[32]....
        /*0414*/ 	.word	0xffffffff


	//   ....[33]....
        /*0418*/ 	.word	0xffffffff


	//   ....[34]....
        /*041c*/ 	.word	0xffffffff


	//   ....[35]....
        /*0420*/ 	.word	0xffffffff


	//   ....[36]....
        /*0424*/ 	.word	0xffffffff


	//   ....[37]....
        /*0428*/ 	.word	0xffffffff


	//   ....[38]....
        /*042c*/ 	.word	0xffffffff


	//   ....[39]....
        /*0430*/ 	.word	0xffffffff


	//   ....[40]....
        /*0434*/ 	.word	0xffffffff


	//   ....[41]....
        /*0438*/ 	.word	0xffffffff


	//   ....[42]....
        /*043c*/ 	.word	0xffffffff


	//   ....[43]....
        /*0440*/ 	.word	0xffffffff


	//   ....[44]....
        /*0444*/ 	.word	0xffffffff


	//   ....[45]....
        /*0448*/ 	.word	0xffffffff


	//   ....[46]....
        /*044c*/ 	.word	0xffffffff


	//   ....[47]....
        /*0450*/ 	.word	0xffffffff


	//   ....[48]....
        /*0454*/ 	.word	0xffffffff


	//   ....[49]....
        /*0458*/ 	.word	0xffffffff


	//   ....[50]....
        /*045c*/ 	.word	0xffffffff


	//   ....[51]....
        /*0460*/ 	.word	0xffffffff


	//   ....[52]....
        /*0464*/ 	.word	0xffffffff


	//   ....[53]....
        /*0468*/ 	.word	0xffffffff


	//   ....[54]....
        /*046c*/ 	.word	0xffffffff


	//   ....[55]....
        /*0470*/ 	.word	0xffffffff


	//   ....[56]....
        /*0474*/ 	.word	0xffffffff


	//   ....[57]....
        /*0478*/ 	.word	0xffffffff


	//   ....[58]....
        /*047c*/ 	.word	0xffffffff


	//   ....[59]....
        /*0480*/ 	.word	0xffffffff


	//   ....[60]....
        /*0484*/ 	.word	0xffffffff


	//   ....[61]....
        /*0488*/ 	.word	0xffffffff


	//   ....[62]....
        /*048c*/ 	.word	0xffffffff


	//   ....[63]....
        /*0490*/ 	.word	0xffffffff


	//   ....[64]....
        /*0494*/ 	.word	0xffffffff


	//   ....[65]....
        /*0498*/ 	.word	0xffffffff


	//   ....[66]....
        /*049c*/ 	.word	0xffffffff


	//   ....[67]....
        /*04a0*/ 	.word	0xffffffff


	//   ....[68]....
        /*04a4*/ 	.word	0xffffffff


	//   ....[69]....
        /*04a8*/ 	.word	0xffffffff


	//   ....[70]....
        /*04ac*/ 	.word	0xffffffff


	//   ....[71]....
        /*04b0*/ 	.word	0xffffffff


	//   ....[72]....
        /*04b4*/ 	.word	0xffffffff


	//   ....[73]....
        /*04b8*/ 	.word	0xffffffff


	//   ....[74]....
        /*04bc*/ 	.word	0xffffffff


	//   ....[75]....
        /*04c0*/ 	.word	0xffffffff


	//   ....[76]....
        /*04c4*/ 	.word	0xffffffff


	//   ....[77]....
        /*04c8*/ 	.word	0xffffffff


	//   ....[78]....
        /*04cc*/ 	.word	0xffffffff


	//   ....[79]....
        /*04d0*/ 	.word	0xffffffff


	//   ....[80]....
        /*04d4*/ 	.word	0xffffffff


	//   ....[81]....
        /*04d8*/ 	.word	0xffffffff


	//   ....[82]....
        /*04dc*/ 	.word	0xffffffff


	//   ....[83]....
        /*04e0*/ 	.word	0xffffffff


	//   ....[84]....
        /*04e4*/ 	.word	0xffffffff


	//   ....[85]....
        /*04e8*/ 	.word	0xffffffff


	//   ....[86]....
        /*04ec*/ 	.word	0xffffffff


	//   ....[87]....
        /*04f0*/ 	.word	0xffffffff


	//   ....[88]....
        /*04f4*/ 	.word	0xffffffff


	//   ....[89]....
        /*04f8*/ 	.word	0xffffffff


	//   ....[90]....
        /*04fc*/ 	.word	0xffffffff


	//   ....[91]....
        /*0500*/ 	.word	0xffffffff


	//   ....[92]....
        /*0504*/ 	.word	0xffffffff


	//   ....[93]....
        /*0508*/ 	.word	0xffffffff


	//   ....[94]....
        /*050c*/ 	.word	0xffffffff


	//   ....[95]....
        /*0510*/ 	.word	0xffffffff


	//   ....[96]....
        /*0514*/ 	.word	0xffffffff


	//   ....[97]....
        /*0518*/ 	.word	0xffffffff


	//   ....[98]....
        /*051c*/ 	.word	0xffffffff


	//   ....[99]....
        /*0520*/ 	.word	0xffffffff


	//   ....[100]....
        /*0524*/ 	.word	0xffffffff


	//   ....[101]....
        /*0528*/ 	.word	0xffffffff


	//   ....[102]....
        /*052c*/ 	.word	0xffffffff


	//   ....[103]....
        /*0530*/ 	.word	0xffffffff


	//   ....[104]....
        /*0534*/ 	.word	0xffffffff


	//   ....[105]....
        /*0538*/ 	.word	0xffffffff


	//   ....[106]....
        /*053c*/ 	.word	0xffffffff


	//   ....[107]....
        /*0540*/ 	.word	0xffffffff


	//   ....[108]....
        /*0544*/ 	.word	0xffffffff


	//   ....[109]....
        /*0548*/ 	.word	0xffffffff


	//   ....[110]....
        /*054c*/ 	.word	0xffffffff


	//   ....[111]....
        /*0550*/ 	.word	0xffffffff


	//   ....[112]....
        /*0554*/ 	.word	0xffffffff


	//   ....[113]....
        /*0558*/ 	.word	0xffffffff


	//   ....[114]....
        /*055c*/ 	.word	0xffffffff


	//   ....[115]....
        /*0560*/ 	.word	0xffffffff


	//   ....[116]....
        /*0564*/ 	.word	0xffffffff


	//   ....[117]....
        /*0568*/ 	.word	0xffffffff


	//   ....[118]....
        /*056c*/ 	.word	0xffffffff


	//   ....[119]....
        /*0570*/ 	.word	0xffffffff


	//   ....[120]....
        /*0574*/ 	.word	0xffffffff


	//   ....[121]....
        /*0578*/ 	.word	0xffffffff


	//   ....[122]....
        /*057c*/ 	.word	0xffffffff


	//   ....[123]....
        /*0580*/ 	.word	0xffffffff


	//   ....[124]....
        /*0584*/ 	.word	0xffffffff


	//   ....[125]....
        /*0588*/ 	.word	0xffffffff


	//   ....[126]....
        /*058c*/ 	.word	0xffffffff


	//   ....[127]....
        /*0590*/ 	.word	0xffffffff


	//   ....[128]....
        /*0594*/ 	.word	0xffffffff


	//   ....[129]....
        /*0598*/ 	.word	0xffffffff


	//   ....[130]....
        /*059c*/ 	.word	0xffffffff


	//   ....[131]....
        /*05a0*/ 	.word	0xffffffff


	//   ....[132]....
        /*05a4*/ 	.word	0xffffffff


	//   ....[133]....
        /*05a8*/ 	.word	0x0500000f


	//   ....[134]....
        /*05ac*/ 	.word	0x0500000f


	//   ....[135]....
        /*05b0*/ 	.word	0x0500000f


	//   ....[136]....
        /*05b4*/ 	.word	0x0500000f


	//   ....[137]....
        /*05b8*/ 	.word	0x0500000f


	//   ....[138]....
        /*05bc*/ 	.word	0x0500000f


	//   ....[139]....
        /*05c0*/ 	.word	0x0500000f


	//   ....[140]....
        /*05c4*/ 	.word	0x0500000f


	//   ....[141]....
        /*05c8*/ 	.word	0x0500000f


	//   ....[142]....
        /*05cc*/ 	.word	0x0500000f


	//   ....[143]....
        /*05d0*/ 	.word	0x0500000f


	//   ....[144]....
        /*05d4*/ 	.word	0x0500000f


	//   ....[145]....
        /*05d8*/ 	.word	0x0500000f


	//   ....[146]....
        /*05dc*/ 	.word	0x0500000f


	//   ....[147]....
        /*05e0*/ 	.word	0x0500000f


	//   ....[148]....
        /*05e4*/ 	.word	0x0500000f


	//   ....[149]....
        /*05e8*/ 	.word	0x0500000f


	//   ....[150]....
        /*05ec*/ 	.word	0x0500000f


	//   ....[151]....
        /*05f0*/ 	.word	0x0500000f


	//   ....[152]....
        /*05f4*/ 	.word	0x0500000f


	//   ....[153]....
        /*05f8*/ 	.word	0x0500000f


	//   ....[154]....
        /*05fc*/ 	.word	0x0500000f


	//   ....[155]....
        /*0600*/ 	.word	0x0500000f


	//   ....[156]....
        /*0604*/ 	.word	0x0500000f


	//   ....[157]....
        /*0608*/ 	.word	0x0500000f


	//   ....[158]....
        /*060c*/ 	.word	0x0500000f


	//   ....[159]....
        /*0610*/ 	.word	0x0500000f


	//   ....[160]....
        /*0614*/ 	.word	0x0500000f


	//   ....[161]....
        /*0618*/ 	.word	0x0500000f


	//   ....[162]....
        /*061c*/ 	.word	0x0500000f


	//   ....[163]....
        /*0620*/ 	.word	0x0500000f


	//   ....[164]....
        /*0624*/ 	.word	0x0500000f


	//   ....[165]....
        /*0628*/ 	.word	0x0500000f


	//   ....[166]....
        /*062c*/ 	.word	0x0500000f


	//   ....[167]....
        /*0630*/ 	.word	0x0500000f


	//   ....[168]....
        /*0634*/ 	.word	0x0500000f


	//   ....[169]....
        /*0638*/ 	.word	0x0500000f


	//   ....[170]....
        /*063c*/ 	.word	0x0500000f


	//   ....[171]....
        /*0640*/ 	.word	0x0500000f


	//   ....[172]....
        /*0644*/ 	.word	0x0500000f


	//   ....[173]....
        /*0648*/ 	.word	0x0500000f


	//   ....[174]....
        /*064c*/ 	.word	0x0500000f


	//   ....[175]....
        /*0650*/ 	.word	0x0500000f


	//   ....[176]....
        /*0654*/ 	.word	0x0500000f


	//   ....[177]....
        /*0658*/ 	.word	0x0500000f


	//   ....[178]....
        /*065c*/ 	.word	0x0500000f


	//   ....[179]....
        /*0660*/ 	.word	0x0500000f


	//   ....[180]....
        /*0664*/ 	.word	0x0500000f


	//   ....[181]....
        /*0668*/ 	.word	0x0500000f


	//   ....[182]....
        /*066c*/ 	.word	0x0500000f


	//   ....[183]....
        /*0670*/ 	.word	0x0500000f


	//   ....[184]....
        /*0674*/ 	.word	0x0500000f


	//   ....[185]....
        /*0678*/ 	.word	0x0500000f


	//   ....[186]....
        /*067c*/ 	.word	0x0500000f


	//   ....[187]....
        /*0680*/ 	.word	0x0500000f


	//   ....[188]....
        /*0684*/ 	.word	0x0500000f


	//   ....[189]....
        /*0688*/ 	.word	0x0500000f


	//   ....[190]....
        /*068c*/ 	.word	0x0500000f


	//   ....[191]....
        /*0690*/ 	.word	0x0500000f


	//   ....[192]....
        /*0694*/ 	.word	0x0500000f


	//   ....[193]....
        /*0698*/ 	.word	0x0500000f


	//   ....[194]....
        /*069c*/ 	.word	0x0500000f


	//   ....[195]....
        /*06a0*/ 	.word	0x0500000f


	//   ....[196]....
        /*06a4*/ 	.word	0x0500000f


	//   ....[197]....
        /*06a8*/ 	.word	0x0500000f


	//   ....[198]....
        /*06ac*/ 	.word	0x0500000f


	//   ....[199]....
        /*06b0*/ 	.word	0x0500000f


	//   ....[200]....
        /*06b4*/ 	.word	0x0500000f


	//   ....[201]....
        /*06b8*/ 	.word	0x0500000f


	//   ....[202]....
        /*06bc*/ 	.word	0x0500000f


	//   ....[203]....
        /*06c0*/ 	.word	0x0500000f


	//   ....[204]....
        /*06c4*/ 	.word	0x0500000f


	//   ....[205]....
        /*06c8*/ 	.word	0x0500000f


	//   ....[206]....
        /*06cc*/ 	.word	0x0500000f


	//   ....[207]....
        /*06d0*/ 	.word	0x0500000f


	//----- nvinfo : EIATTR_COOP_GROUP_INSTR_OFFSETS
	.align		4
.L_230:
        /*06d4*/ 	.byte	0x04, 0x28
        /*06d6*/ 	.short	(.L_232 - .L_231)


	//   ....[0]....
.L_231:
        /*06d8*/ 	.word	0x00000060


	//   ....[1]....
        /*06dc*/ 	.word	0x00000140


	//   ....[2]....
        /*06e0*/ 	.word	0x00000190


	//   ....[3]....
        /*06e4*/ 	.word	0x00000380


	//   ....[4]....
        /*06e8*/ 	.word	0x000004e0


	//   ....[5]....
        /*06ec*/ 	.word	0x00000600


	//   ....[6]....
        /*06f0*/ 	.word	0x00000760


	//   ....[7]....
        /*06f4*/ 	.word	0x000030d0


	//   ....[8]....
        /*06f8*/ 	.word	0x000030e0


	//   ....[9]....
        /*06fc*/ 	.word	0x00003b80


	//   ....[10]....
        /*0700*/ 	.word	0x00003b90


	//   ....[11]....
        /*0704*/ 	.word	0x000045a0


	//   ....[12]....
        /*0708*/ 	.word	0x000045b0


	//   ....[13]....
        /*070c*/ 	.word	0x00004970


	//   ....[14]....
        /*0710*/ 	.word	0x00004980


	//   ....[15]....
        /*0714*/ 	.word	0x000058b0


	//   ....[16]....
        /*0718*/ 	.word	0x000079c0


	//   ....[17]....
        /*071c*/ 	.word	0x00007f80


	//   ....[18]....
        /*0720*/ 	.word	0x00007f90


	//   ....[19]....
        /*0724*/ 	.word	0x00007fa0


	//   ....[20]....
        /*0728*/ 	.word	0x00007fb0


	//   ....[21]....
        /*072c*/ 	.word	0x00008fc0


	//   ....[22]....
        /*0730*/ 	.word	0x00008fd0


	//   ....[23]....
        /*0734*/ 	.word	0x00008fe0


	//   ....[24]....
        /*0738*/ 	.word	0x00008ff0


	//   ....[25]....
        /*073c*/ 	.word	0x0000abd0


	//   ....[26]....
        /*0740*/ 	.word	0x0000ac80


	//   ....[27]....
        /*0744*/ 	.word	0x0000ae70


	//   ....[28]....
        /*0748*/ 	.word	0x0000aee0


	//   ....[29]....
        /*074c*/ 	.word	0x0000b880


	//   ....[30]....
        /*0750*/ 	.word	0x0000c180


	//   ....[31]....
        /*0754*/ 	.word	0x0000c1e0


	//   ....[32]....
        /*0758*/ 	.word	0x0000c5c0


	//   ....[33]....
        /*075c*/ 	.word	0x0000c790


	//   ....[34]....
        /*0760*/ 	.word	0x0000d710


	//   ....[35]....
        /*0764*/ 	.word	0x0000d800


	//   ....[36]....
        /*0768*/ 	.word	0x0000d820


	//   ....[37]....
        /*076c*/ 	.word	0x0000d990


	//   ....[38]....
        /*0770*/ 	.word	0x0000db60


	//   ....[39]....
        /*0774*/ 	.word	0x0000f010


	//   ....[40]....
        /*0778*/ 	.word	0x0000f3e0


	//   ....[41]....
        /*077c*/ 	.word	0x0000f3f0


	//   ....[42]....
        /*0780*/ 	.word	0x0000f400


	//   ....[43]....
        /*0784*/ 	.word	0x0000f410


	//   ....[44]....
        /*0788*/ 	.word	0x00010140


	//   ....[45]....
        /*078c*/ 	.word	0x00010160


	//   ....[46]....
        /*0790*/ 	.word	0x00010400


	//   ....[47]....
        /*0794*/ 	.word	0x00010420


	//   ....[48]....
        /*0798*/ 	.word	0x00010cd0


	//   ....[49]....
        /*079c*/ 	.word	0x00010d10


	//   ....[50]....
        /*07a0*/ 	.word	0x000117d0


	//   ....[51]....
        /*07a4*/ 	.word	0x000117f0


	//   ....[52]....
        /*07a8*/ 	.word	0x00012e50


	//   ....[53]....
        /*07ac*/ 	.word	0x00012e80


	//   ....[54]....
        /*07b0*/ 	.word	0x000130c0


	//   ....[55]....
        /*07b4*/ 	.word	0x000130e0


	//   ....[56]....
        /*07b8*/ 	.word	0x00013390


	//   ....[57]....
        /*07bc*/ 	.word	0x00013580


	//   ....[58]....
        /*07c0*/ 	.word	0x000135b0


	//   ....[59]....
        /*07c4*/ 	.word	0x000135e0


	//   ....[60]....
        /*07c8*/ 	.word	0x00013610


	//   ....[61]....
        /*07cc*/ 	.word	0x00013640


	//   ....[62]....
        /*07d0*/ 	.word	0x00013670


	//   ....[63]....
        /*07d4*/ 	.word	0x00013800


	//   ....[64]....
        /*07d8*/ 	.word	0x00013830


	//   ....[65]....
        /*07dc*/ 	.word	0x00013860


	//   ....[66]....
        /*07e0*/ 	.word	0x00013890


	//   ....[67]....
        /*07e4*/ 	.word	0x000138c0


	//   ....[68]....
        /*07e8*/ 	.word	0x000138f0


	//   ....[69]....
        /*07ec*/ 	.word	0x00013980


	//   ....[70]....
        /*07f0*/ 	.word	0x000139b0


	//   ....[71]....
        /*07f4*/ 	.word	0x000139c0


	//   ....[72]....
        /*07f8*/ 	.word	0x00013a50


	//   ....[73]....
        /*07fc*/ 	.word	0x00014a20


	//   ....[74]....
        /*0800*/ 	.word	0x000173f0


	//   ....[75]....
        /*0804*/ 	.word	0x00017410


	//   ....[76]....
        /*0808*/ 	.word	0x000174a0


	//   ....[77]....
        /*080c*/ 	.word	0x000174c0


	//   ....[78]....
        /*0810*/ 	.word	0x00017540


	//   ....[79]....
        /*0814*/ 	.word	0x00017560


	//   ....[80]....
        /*0818*/ 	.word	0x00017570


	//   ....[81]....
        /*081c*/ 	.word	0x00017580


	//   ....[82]....
        /*0820*/ 	.word	0x00017d80


	//   ....[83]....
        /*0824*/ 	.word	0x00017db0


	//   ....[84]....
        /*0828*/ 	.word	0x00017e50


	//   ....[85]....
        /*082c*/ 	.word	0x00017e70


	//   ....[86]....
        /*0830*/ 	.word	0x00017ef0


	//   ....[87]....
        /*0834*/ 	.word	0x00017f10


	//   ....[88]....
        /*0838*/ 	.word	0x00017f20


	//   ....[89]....
        /*083c*/ 	.word	0x00017f90


	//   ....[90]....
        /*0840*/ 	.word	0x000183b0


	//   ....[91]....
        /*0844*/ 	.word	0x00018470


	//   ....[92]....
        /*0848*/ 	.word	0x000185c0


	//   ....[93]....
        /*084c*/ 	.word	0x00018600


	//   ....[94]....
        /*0850*/ 	.word	0x00018610


	//   ....[95]....
        /*0854*/ 	.word	0x00018620


	//   ....[96]....
        /*0858*/ 	.word	0x00018770


	//   ....[97]....
        /*085c*/ 	.word	0x000188c0


	//   ....[98]....
        /*0860*/ 	.word	0x000190c0


	//   ....[99]....
        /*0864*/ 	.word	0x000190e0


	//   ....[100]....
        /*0868*/ 	.word	0x00019130


	//   ....[101]....
        /*086c*/ 	.word	0x00019140


	//   ....[102]....
        /*0870*/ 	.word	0x00019180


	//   ....[103]....
        /*0874*/ 	.word	0x00019190


	//   ....[104]....
        /*0878*/ 	.word	0x000191a0


	//   ....[105]....
        /*087c*/ 	.word	0x000191e0


	//   ....[106]....
        /*0880*/ 	.word	0x000194e0


	//   ....[107]....
        /*0884*/ 	.word	0x00019520


	//   ....[108]....
        /*0888*/ 	.word	0x00019540


	//   ....[109]....
        /*088c*/ 	.word	0x00019560


	//   ....[110]....
        /*0890*/ 	.word	0x00019590


	//   ....[111]....
        /*0894*/ 	.word	0x000195b0


	//   ....[112]....
        /*0898*/ 	.word	0x000196b0


	//   ....[113]....
        /*089c*/ 	.word	0x00019800


	//   ....[114]....
        /*08a0*/ 	.word	0x00019e40


	//   ....[115]....
        /*08a4*/ 	.word	0x00019e70


	//   ....[116]....
        /*08a8*/ 	.word	0x00019ed0


	//   ....[117]....
        /*08ac*/ 	.word	0x00019f00


	//   ....[118]....
        /*08b0*/ 	.word	0x00019f30


	//   ....[119]....
        /*08b4*/ 	.word	0x00019f60


	//   ....[120]....
        /*08b8*/ 	.word	0x00019f90


	//   ....[121]....
        /*08bc*/ 	.word	0x00019fc0


	//   ....[122]....
        /*08c0*/ 	.word	0x0001a160


	//   ....[123]....
        /*08c4*/ 	.word	0x0001a190


	//   ....[124]....
        /*08c8*/ 	.word	0x0001a1c0


	//   ....[125]....
        /*08cc*/ 	.word	0x0001a1f0


	//   ....[126]....
        /*08d0*/ 	.word	0x0001a220


	//   ....[127]....
        /*08d4*/ 	.word	0x0001a250


	//   ....[128]....
        /*08d8*/ 	.word	0x0001a310


	//   ....[129]....
        /*08dc*/ 	.word	0x0001a330


	//   ....[130]....
        /*08e0*/ 	.word	0x0001a340


	//   ....[131]....
        /*08e4*/ 	.word	0x0001a3a0


	//   ....[132]....
        /*08e8*/ 	.word	0x0001a9c0


	//   ....[133]....
        /*08ec*/ 	.word	0x0001acd0


	//   ....[134]....
        /*08f0*/ 	.word	0x0001ad60


	//   ....[135]....
        /*08f4*/ 	.word	0x0001ae30


	//   ....[136]....
        /*08f8*/ 	.word	0x0001aec0


	//   ....[137]....
        /*08fc*/ 	.word	0x0001afa0


	//   ....[138]....
        /*0900*/ 	.word	0x0001b030


	//   ....[139]....
        /*0904*/ 	.word	0x0001b1b0


	//   ....[140]....
        /*0908*/ 	.word	0x0001b240


	//   ....[141]....
        /*090c*/ 	.word	0x0001b290


	//   ....[142]....
        /*0910*/ 	.word	0x0001b2e0


	//   ....[143]....
        /*0914*/ 	.word	0x0001b3d0


	//   ....[144]....
        /*0918*/ 	.word	0x0001b460


	//   ....[145]....
        /*091c*/ 	.word	0x0001b4b0


	//   ....[146]....
        /*0920*/ 	.word	0x0001b500


	//   ....[147]....
        /*0924*/ 	.word	0x0001b750


	//   ....[148]....
        /*0928*/ 	.word	0x0001ba30


	//   ....[149]....
        /*092c*/ 	.word	0x0001bb20


	//   ....[150]....
        /*0930*/ 	.word	0x0001bbc0


	//   ....[151]....
        /*0934*/ 	.word	0x0001bc20


	//   ....[152]....
        /*0938*/ 	.word	0x0001bd10


	//   ....[153]....
        /*093c*/ 	.word	0x0001bd80


	//   ....[154]....
        /*0940*/ 	.word	0x0001be70


	//   ....[155]....
        /*0944*/ 	.word	0x0001bee0


	//   ....[156]....
        /*0948*/ 	.word	0x0001bf80


	//   ....[157]....
        /*094c*/ 	.word	0x0001c070


	//   ....[158]....
        /*0950*/ 	.word	0x0001c0e0


	//   ....[159]....
        /*0954*/ 	.word	0x0001c140


	//   ....[160]....
        /*0958*/ 	.word	0x0001c230


	//   ....[161]....
        /*095c*/ 	.word	0x0001c290


	//   ....[162]....
        /*0960*/ 	.word	0x0001c390


	//   ....[163]....
        /*0964*/ 	.word	0x0001c3f0


	//   ....[164]....
        /*0968*/ 	.word	0x0001c4d0


	//   ....[165]....
        /*096c*/ 	.word	0x0001c610


	//   ....[166]....
        /*0970*/ 	.word	0x0001c710


	//   ....[167]....
        /*0974*/ 	.word	0x0001c990


	//   ....[168]....
        /*0978*/ 	.word	0x0001c9e0


	//   ....[169]....
        /*097c*/ 	.word	0x0001cbb0


	//   ....[170]....
        /*0980*/ 	.word	0x0001cc00


	//   ....[171]....
        /*0984*/ 	.word	0x0001cdd0


	//   ....[172]....
        /*0988*/ 	.word	0x0001ce20


	//   ....[173]....
        /*098c*/ 	.word	0x0001cf10


	//   ....[174]....
        /*0990*/ 	.word	0x0001cfb0


	//   ....[175]....
        /*0994*/ 	.word	0x0001d010


	//   ....[176]....
        /*0998*/ 	.word	0x0001d0c0


	//   ....[177]....
        /*099c*/ 	.word	0x0001d120


	//   ....[178]....
        /*09a0*/ 	.word	0x0001d1d0


	//   ....[179]....
        /*09a4*/ 	.word	0x0001d230


	//   ....[180]....
        /*09a8*/ 	.word	0x0001d2e0


	//   ....[181]....
        /*09ac*/ 	.word	0x0001d3d0


	//   ....[182]....
        /*09b0*/ 	.word	0x0001d4b0


	//   ....[183]....
        /*09b4*/ 	.word	0x0001d5c0


	//   ....[184]....
        /*09b8*/ 	.word	0x0001d6c0


	//   ....[185]....
        /*09bc*/ 	.word	0x0001d7f0


	//   ....[186]....
        /*09c0*/ 	.word	0x0001d8d0


	//   ....[187]....
        /*09c4*/ 	.word	0x0001d9d0


	//   ....[188]....
        /*09c8*/ 	.word	0x0001dab0


	//   ....[189]....
        /*09cc*/ 	.word	0x0001db40


	//   ....[190]....
        /*09d0*/ 	.word	0x0001dbe0


	//   ....[191]....
        /*09d4*/ 	.word	0x0001dd60


	//   ....[192]....
        /*09d8*/ 	.word	0x0001ddd0


	//   ....[193]....
        /*09dc*/ 	.word	0x0001de40


	//   ....[194]....
        /*09e0*/ 	.word	0x0001deb0


	//   ....[195]....
        /*09e4*/ 	.word	0x0001df20


	//   ....[196]....
        /*09e8*/ 	.word	0x0001dfa0


	//   ....[197]....
        /*09ec*/ 	.word	0x0001e020


	//   ....[198]....
        /*09f0*/ 	.word	0x0001e0b0


	//   ....[199]....
        /*09f4*/ 	.word	0x0001e120


	//   ....[200]....
        /*09f8*/ 	.word	0x0001e190


	//   ....[201]....
        /*09fc*/ 	.word	0x0001e200


	//   ....[202]....
        /*0a00*/ 	.word	0x0001e280


	//   ....[203]....
        /*0a04*/ 	.word	0x0001e2f0


	//   ....[204]....
        /*0a08*/ 	.word	0x0001e390


	//   ....[205]....
        /*0a0c*/ 	.word	0x0001e3e0


	//   ....[206]....
        /*0a10*/ 	.word	0x0001e470


	//   ....[207]....
        /*0a14*/ 	.word	0x0001e5a0


	//----- nvinfo : EIATTR_REG_RECONFIG
	.align		4
.L_232:
        /*0a18*/ 	.byte	0x01, 0x54
	.zero		2


	//----- nvinfo : EIATTR_SYSCALL_OFFSETS
	.align		4
        /*0a1c*/ 	.byte	0x04, 0x46
        /*0a1e*/ 	.short	(.L_234 - .L_233)


	//   ....[0]....
.L_233:
        /*0a20*/ 	.word	0x00002350


	//   ....[1]....
        /*0a24*/ 	.word	0x000024a0


	//   ....[2]....
        /*0a28*/ 	.word	0x00007b60


	//   ....[3]....
        /*0a2c*/ 	.word	0x00007ef0


	//   ....[4]....
        /*0a30*/ 	.word	0x00016810


	//   ....[5]....
        /*0a34*/ 	.word	0x00016960


	//   ....[6]....
        /*0a38*/ 	.word	0x00016a50


	//   ....[7]....
        /*0a3c*/ 	.word	0x000179e0


	//----- nvinfo : EIATTR_MBARRIER_INSTR_OFFSETS
	.align		4
.L_234:
        /*0a40*/ 	.byte	0x04, 0x39
        /*0a42*/ 	.short	(.L_236 - .L_235)


	//   ....[0]....
.L_235:
        /*0a44*/ 	.word	0x00000270
        /*0a48*/ 	.word	0x000000ff
        /*0a4c*/ 	.word	0x00028c00
        /*0a50*/ 	.short	0x0100
        /*0a52*/ 	.byte	0x08
	.zero		1


	//   ....[1]....
        /*0a54*/ 	.word	0x00000280
        /*0a58*/ 	.word	0x000000ff
        /*0a5c*/ 	.word	0x00028c20
        /*0a60*/ 	.short	0x0100
        /*0a62*/ 	.byte	0x08
	.zero		1


	//   ....[2]....
        /*0a64*/ 	.word	0x00000330
        /*0a68*/ 	.word	0x000000ff
        /*0a6c*/ 	.word	0x00028c30
        /*0a70*/ 	.short	0x0100
        /*0a72*/ 	.byte	0x06
	.zero		1


	//   ....[3]....
        /*0a74*/ 	.word	0x00000340
        /*0a78*/ 	.word	0x000000ff
        /*0a7c*/ 	.word	0x00028c40
        /*0a80*/ 	.short	0x0100
        /*0a82*/ 	.byte	0x06
	.zero		1


	//   ....[4]....
        /*0a84*/ 	.word	0x00000350
        /*0a88*/ 	.word	0x000000ff
        /*0a8c*/ 	.word	0x00028c38
        /*0a90*/ 	.short	0x0100
        /*0a92*/ 	.byte	0x06
	.zero		1


	//   ....[5]....
        /*0a94*/ 	.word	0x00000360
        /*0a98*/ 	.word	0x000000ff
        /*0a9c*/ 	.word	0x00028c48
        /*0aa0*/ 	.short	0x0100
        /*0aa2*/ 	.byte	0x06
	.zero		1


	//   ....[6]....
        /*0aa4*/ 	.word	0x00000490
        /*0aa8*/ 	.word	0x000000ff
        /*0aac*/ 	.word	0x00028c50
        /*0ab0*/ 	.short	0x0100
        /*0ab2*/ 	.byte	0x08
	.zero		1


	//   ....[7]....
        /*0ab4*/ 	.word	0x000004a0
        /*0ab8*/ 	.word	0x000000ff
        /*0abc*/ 	.word	0x00028c60
        /*0ac0*/ 	.short	0x0100
        /*0ac2*/ 	.byte	0x08
	.zero		1


	//   ....[8]....
        /*0ac4*/ 	.word	0x000004b0
        /*0ac8*/ 	.word	0x000000ff
        /*0acc*/ 	.word	0x00028c58
        /*0ad0*/ 	.short	0x0100
        /*0ad2*/ 	.byte	0x08
	.zero		1


	//   ....[9]....
        /*0ad4*/ 	.word	0x000004c0
        /*0ad8*/ 	.word	0x000000ff
        /*0adc*/ 	.word	0x00028c68
        /*0ae0*/ 	.short	0x0100
        /*0ae2*/ 	.byte	0x08
	.zero		1


	//   ....[10]....
        /*0ae4*/ 	.word	0x000005b0
        /*0ae8*/ 	.word	0x000000ff
        /*0aec*/ 	.word	0x00028c70
        /*0af0*/ 	.short	0x0100
        /*0af2*/ 	.byte	0x06
	.zero		1


	//   ....[11]....
        /*0af4*/ 	.word	0x000005c0
        /*0af8*/ 	.word	0x000000ff
        /*0afc*/ 	.word	0x00028c80
        /*0b00*/ 	.short	0x0100
        /*0b02*/ 	.byte	0x06
	.zero		1


	//   ....[12]....
        /*0b04*/ 	.word	0x000005d0
        /*0b08*/ 	.word	0x000000ff
        /*0b0c*/ 	.word	0x00028c78
        /*0b10*/ 	.short	0x0100
        /*0b12*/ 	.byte	0x06
	.zero		1


	//   ....[13]....
        /*0b14*/ 	.word	0x000005e0
        /*0b18*/ 	.word	0x000000ff
        /*0b1c*/ 	.word	0x00028c88
        /*0b20*/ 	.short	0x0100
        /*0b22*/ 	.byte	0x06
	.zero		1


	//   ....[14]....
        /*0b24*/ 	.word	0x00000710
        /*0b28*/ 	.word	0x000000ff
        /*0b2c*/ 	.word	0x00028c90
        /*0b30*/ 	.short	0x0100
        /*0b32*/ 	.byte	0x08
	.zero		1


	//   ....[15]....
        /*0b34*/ 	.word	0x00000720
        /*0b38*/ 	.word	0x000000ff
        /*0b3c*/ 	.word	0x00028ca0
        /*0b40*/ 	.short	0x0100
        /*0b42*/ 	.byte	0x08
	.zero		1


	//   ....[16]....
        /*0b44*/ 	.word	0x00000730
        /*0b48*/ 	.word	0x000000ff
        /*0b4c*/ 	.word	0x00028c98
        /*0b50*/ 	.short	0x0100
        /*0b52*/ 	.byte	0x08
	.zero		1


	//   ....[17]....
        /*0b54*/ 	.word	0x00000740
        /*0b58*/ 	.word	0x000000ff
        /*0b5c*/ 	.word	0x00028ca8
        /*0b60*/ 	.short	0x0100
        /*0b62*/ 	.byte	0x08
	.zero		1


	//   ....[18]....
        /*0b64*/ 	.word	0x00000870
        /*0b68*/ 	.word	0x000000ff
        /*0b6c*/ 	.word	0x00028cb0
        /*0b70*/ 	.short	0x0100
        /*0b72*/ 	.byte	0x08
	.zero		1


	//   ....[19]....
        /*0b74*/ 	.word	0x00000880
        /*0b78*/ 	.word	0x000000ff
        /*0b7c*/ 	.word	0x00028cc0
        /*0b80*/ 	.short	0x0100
        /*0b82*/ 	.byte	0x08
	.zero		1


	//   ....[20]....
        /*0b84*/ 	.word	0x00000890
        /*0b88*/ 	.word	0x000000ff
        /*0b8c*/ 	.word	0x00028cb8
        /*0b90*/ 	.short	0x0100
        /*0b92*/ 	.byte	0x08
	.zero		1


	//   ....[21]....
        /*0b94*/ 	.word	0x000008a0
        /*0b98*/ 	.word	0x000000ff
        /*0b9c*/ 	.word	0x00028cc8
        /*0ba0*/ 	.short	0x0100
        /*0ba2*/ 	.byte	0x08
	.zero		1


	//   ....[22]....
        /*0ba4*/ 	.word	0x00003080
        /*0ba8*/ 	.word	0x0000003a
        /*0bac*/ 	.word	0x00028c90
        /*0bb0*/ 	.short	0x010a
        /*0bb2*/ 	.byte	0x3f
	.zero		1


	//   ....[23]....
        /*0bb4*/ 	.word	0x00003b30
        /*0bb8*/ 	.word	0x0000003a
        /*0bbc*/ 	.word	0x00028c90
        /*0bc0*/ 	.short	0x010a
        /*0bc2*/ 	.byte	0x3f
	.zero		1


	//   ....[24]....
        /*0bc4*/ 	.word	0x00004410
        /*0bc8*/ 	.word	0x0000003a
        /*0bcc*/ 	.word	0x00028c90
        /*0bd0*/ 	.short	0x010a
        /*0bd2*/ 	.byte	0x3f
	.zero		1


	//   ....[25]....
        /*0bd4*/ 	.word	0x000047d0
        /*0bd8*/ 	.word	0x00000004
        /*0bdc*/ 	.word	0x00000000
        /*0be0*/ 	.short	0x0101
        /*0be2*/ 	.byte	0x3f
	.zero		1


	//   ....[26]....
        /*0be4*/ 	.word	0x00004810
        /*0be8*/ 	.word	0x0000003a
        /*0bec*/ 	.word	0x00028cb0
        /*0bf0*/ 	.short	0x010a
        /*0bf2*/ 	.byte	0x3f
	.zero		1


	//   ....[27]....
        /*0bf4*/ 	.word	0x00005140
        /*0bf8*/ 	.word	0x0000003a
        /*0bfc*/ 	.word	0x00000000
        /*0c00*/ 	.short	0x0101
        /*0c02*/ 	.byte	0x3f
	.zero		1


	//   ....[28]....
        /*0c04*/ 	.word	0x000059c0
        /*0c08*/ 	.word	0x0000000a
        /*0c0c*/ 	.word	0x00028c50
        /*0c10*/ 	.short	0x010a
        /*0c12*/ 	.byte	0x3f
	.zero		1


	//   ....[29]....
        /*0c14*/ 	.word	0x00005d90
        /*0c18*/ 	.word	0x0000000a
        /*0c1c*/ 	.word	0x00000000
        /*0c20*/ 	.short	0x0101
        /*0c22*/ 	.byte	0x3f
	.zero		1


	//   ....[30]....
        /*0c24*/ 	.word	0x00006690
        /*0c28*/ 	.word	0x0000000a
        /*0c2c*/ 	.word	0x00028c50
        /*0c30*/ 	.short	0x010a
        /*0c32*/ 	.byte	0x3f
	.zero		1


	//   ....[31]....
        /*0c34*/ 	.word	0x000066e0
        /*0c38*/ 	.word	0x0000000a
        /*0c3c*/ 	.word	0x00028c50
        /*0c40*/ 	.short	0x010a
        /*0c42*/ 	.byte	0x3f
	.zero		1


	//   ....[32]....
        /*0c44*/ 	.word	0x00006a20
        /*0c48*/ 	.word	0x0000000a
        /*0c4c*/ 	.word	0x00000000
        /*0c50*/ 	.short	0x0101
        /*0c52*/ 	.byte	0x3f
	.zero		1


	//   ....[33]....
        /*0c54*/ 	.word	0x00007c00
        /*0c58*/ 	.word	0x00000002
        /*0c5c*/ 	.word	0x00028c00
        /*0c60*/ 	.short	0x010a
        /*0c62*/ 	.byte	0x3f
	.zero		1


	//   ....[34]....
        /*0c64*/ 	.word	0x00007c50
        /*0c68*/ 	.word	0x00000002
        /*0c6c*/ 	.word	0x00028c00
        /*0c70*/ 	.short	0x010a
        /*0c72*/ 	.byte	0x3f
	.zero		1


	//   ....[35]....
        /*0c74*/ 	.word	0x00008250
        /*0c78*/ 	.word	0x00000002
        /*0c7c*/ 	.word	0x00028c00
        /*0c80*/ 	.short	0x010a
        /*0c82*/ 	.byte	0x3f
	.zero		1


	//   ....[36]....
        /*0c84*/ 	.word	0x000091c0
        /*0c88*/ 	.word	0x00000002
        /*0c8c*/ 	.word	0x00028c00
        /*0c90*/ 	.short	0x010a
        /*0c92*/ 	.byte	0x3f
	.zero		1


	//   ....[37]....
        /*0c94*/ 	.word	0x0000a020
        /*0c98*/ 	.word	0x0000000c
        /*0c9c*/ 	.word	0x00028c30
        /*0ca0*/ 	.short	0x010a
        /*0ca2*/ 	.byte	0x3f
	.zero		1


	//   ....[38]....
        /*0ca4*/ 	.word	0x0000a0d0
        /*0ca8*/ 	.word	0x0000000c
        /*0cac*/ 	.word	0x00028c30
        /*0cb0*/ 	.short	0x010a
        /*0cb2*/ 	.byte	0x3f
	.zero		1


	//   ....[39]....
        /*0cb4*/ 	.word	0x0000b0f0
        /*0cb8*/ 	.word	0x00000015
        /*0cbc*/ 	.word	0x00000000
        /*0cc0*/ 	.short	0x0101
        /*0cc2*/ 	.byte	0x3f
	.zero		1


	//   ....[40]....
        /*0cc4*/ 	.word	0x0000b580
        /*0cc8*/ 	.word	0x0000000c
        /*0ccc*/ 	.word	0x00028c50
        /*0cd0*/ 	.short	0x010a
        /*0cd2*/ 	.byte	0x3f
	.zero		1


	//   ....[41]....
        /*0cd4*/ 	.word	0x0000b620
        /*0cd8*/ 	.word	0x0000000c
        /*0cdc*/ 	.word	0x00028c50
        /*0ce0*/ 	.short	0x010a
        /*0ce2*/ 	.byte	0x3f
	.zero		1


	//   ....[42]....
        /*0ce4*/ 	.word	0x0000b910
        /*0ce8*/ 	.word	0x0000000c
        /*0cec*/ 	.word	0x00000000
        /*0cf0*/ 	.short	0x0101
        /*0cf2*/ 	.byte	0x3f
	.zero		1


	//   ....[43]....
        /*0cf4*/ 	.word	0x0000ba20
        /*0cf8*/ 	.word	0x0000000e
        /*0cfc*/ 	.word	0x00028c30
        /*0d00*/ 	.short	0x010a
        /*0d02*/ 	.byte	0x3f
	.zero		1


	//   ....[44]....
        /*0d04*/ 	.word	0x0000bad0
        /*0d08*/ 	.word	0x0000000e
        /*0d0c*/ 	.word	0x00028c30
        /*0d10*/ 	.short	0x010a
        /*0d12*/ 	.byte	0x3f
	.zero		1


	//   ....[45]....
        /*0d14*/ 	.word	0x0000c3c0
        /*0d18*/ 	.word	0x000000aa
        /*0d1c*/ 	.word	0x00000000
        /*0d20*/ 	.short	0x0101
        /*0d22*/ 	.byte	0x3f
	.zero		1


	//   ....[46]....
        /*0d24*/ 	.word	0x0000d440
        /*0d28*/ 	.word	0x0000000e
        /*0d2c*/ 	.word	0x00028c50
        /*0d30*/ 	.short	0x010a
        /*0d32*/ 	.byte	0x3f
	.zero		1


	//   ....[47]....
        /*0d34*/ 	.word	0x0000d490
        /*0d38*/ 	.word	0x0000000e
        /*0d3c*/ 	.word	0x00028c50
        /*0d40*/ 	.short	0x010a
        /*0d42*/ 	.byte	0x3f
	.zero		1


	//   ....[48]....
        /*0d44*/ 	.word	0x0000d7a0
        /*0d48*/ 	.word	0x0000000e
        /*0d4c*/ 	.word	0x00000000
        /*0d50*/ 	.short	0x0101
        /*0d52*/ 	.byte	0x3f
	.zero		1


	//   ....[49]....
        /*0d54*/ 	.word	0x000100c0
        /*0d58*/ 	.word	0x00000000
        /*0d5c*/ 	.word	0x00000000
        /*0d60*/ 	.short	0x0101
        /*0d62*/ 	.byte	0x3f
	.zero		1


	//   ....[50]....
        /*0d64*/ 	.word	0x00010d30
        /*0d68*/ 	.word	0x00000004
        /*0d6c*/ 	.word	0x00000000
        /*0d70*/ 	.short	0x0101
        /*0d72*/ 	.byte	0x3f
	.zero		1


	//   ....[51]....
        /*0d74*/ 	.word	0x00014b00
        /*0d78*/ 	.word	0x00000011
        /*0d7c*/ 	.word	0x00028c20
        /*0d80*/ 	.short	0x010a
        /*0d82*/ 	.byte	0x3f
	.zero		1


	//   ....[52]....
        /*0d84*/ 	.word	0x00014b90
        /*0d88*/ 	.word	0x00000003
        /*0d8c*/ 	.word	0x00028ca0
        /*0d90*/ 	.short	0x010a
        /*0d92*/ 	.byte	0x3f
	.zero		1


	//   ....[53]....
        /*0d94*/ 	.word	0x00014de0
        /*0d98*/ 	.word	0x00000003
        /*0d9c*/ 	.word	0x00028cc0
        /*0da0*/ 	.short	0x010a
        /*0da2*/ 	.byte	0x3f
	.zero		1


	//   ....[54]....
        /*0da4*/ 	.word	0x000157b0
        /*0da8*/ 	.word	0x00000008
        /*0dac*/ 	.word	0x00028ca0
        /*0db0*/ 	.short	0x010a
        /*0db2*/ 	.byte	0x3f
	.zero		1


	//   ....[55]....
        /*0db4*/ 	.word	0x000159f0
        /*0db8*/ 	.word	0x00000008
        /*0dbc*/ 	.word	0x00028cc0
        /*0dc0*/ 	.short	0x010a
        /*0dc2*/ 	.byte	0x3f
	.zero		1


	//   ....[56]....
        /*0dc4*/ 	.word	0x000171d0
        /*0dc8*/ 	.word	0x0000001e
        /*0dcc*/ 	.word	0x00028c40
        /*0dd0*/ 	.short	0x010a
        /*0dd2*/ 	.byte	0x3f
	.zero		1


	//   ....[57]....
        /*0dd4*/ 	.word	0x00017680
        /*0dd8*/ 	.word	0x0000001e
        /*0ddc*/ 	.word	0x00028c30
        /*0de0*/ 	.short	0x0107
        /*0de2*/ 	.byte	0x3f
	.zero		1


	//   ....[58]....
        /*0de4*/ 	.word	0x00017750
        /*0de8*/ 	.word	0x0000001e
        /*0dec*/ 	.word	0x00028c30
        /*0df0*/ 	.short	0x0101
        /*0df2*/ 	.byte	0x3f
	.zero		1


	//   ....[59]....
        /*0df4*/ 	.word	0x00018030
        /*0df8*/ 	.word	0x00000011
        /*0dfc*/ 	.word	0x00028c00
        /*0e00*/ 	.short	0x0107
        /*0e02*/ 	.byte	0x3f
	.zero		1


	//   ....[60]....
        /*0e04*/ 	.word	0x00018120
        /*0e08*/ 	.word	0x00000011
        /*0e0c*/ 	.word	0x00028c00
        /*0e10*/ 	.short	0x0101
        /*0e12*/ 	.byte	0x3f
	.zero		1


	//   ....[61]....
        /*0e14*/ 	.word	0x00018140
        /*0e18*/ 	.word	0x00000011
        /*0e1c*/ 	.word	0x00028c20
        /*0e20*/ 	.short	0x010a
        /*0e22*/ 	.byte	0x3f
	.zero		1


	//   ....[62]....
        /*0e24*/ 	.word	0x000181d0
        /*0e28*/ 	.word	0x0000001e
        /*0e2c*/ 	.word	0x00028c60
        /*0e30*/ 	.short	0x010a
        /*0e32*/ 	.byte	0x3f
	.zero		1


	//   ....[63]....
        /*0e34*/ 	.word	0x00018ae0
        /*0e38*/ 	.word	0x0000001e
        /*0e3c*/ 	.word	0x00028c50
        /*0e40*/ 	.short	0x0107
        /*0e42*/ 	.byte	0x3f
	.zero		1


	//   ....[64]....
        /*0e44*/ 	.word	0x00018bb0
        /*0e48*/ 	.word	0x0000001e
        /*0e4c*/ 	.word	0x00028c50
        /*0e50*/ 	.short	0x0101
        /*0e52*/ 	.byte	0x3f
	.zero		1


	//   ....[65]....
        /*0e54*/ 	.word	0x00018f40
        /*0e58*/ 	.word	0x00000006
        /*0e5c*/ 	.word	0x00028c40
        /*0e60*/ 	.short	0x010a
        /*0e62*/ 	.byte	0x3f
	.zero		1


	//   ....[66]....
        /*0e64*/ 	.word	0x00019260
        /*0e68*/ 	.word	0x00000006
        /*0e6c*/ 	.word	0x00028c30
        /*0e70*/ 	.short	0x0107
        /*0e72*/ 	.byte	0x3f
	.zero		1


	//   ....[67]....
        /*0e74*/ 	.word	0x00019320
        /*0e78*/ 	.word	0x00000006
        /*0e7c*/ 	.word	0x00028c30
        /*0e80*/ 	.short	0x0101
        /*0e82*/ 	.byte	0x3f
	.zero		1


	//   ....[68]....
        /*0e84*/ 	.word	0x00019350
        /*0e88*/ 	.word	0x00000006
        /*0e8c*/ 	.word	0x00028c60
        /*0e90*/ 	.short	0x010a
        /*0e92*/ 	.byte	0x3f
	.zero		1


	//   ....[69]....
        /*0e94*/ 	.word	0x00019a00
        /*0e98*/ 	.word	0x00000006
        /*0e9c*/ 	.word	0x00028c50
        /*0ea0*/ 	.short	0x0107
        /*0ea2*/ 	.byte	0x3f
	.zero		1


	//   ....[70]....
        /*0ea4*/ 	.word	0x00019ac0
        /*0ea8*/ 	.word	0x00000006
        /*0eac*/ 	.word	0x00028c50
        /*0eb0*/ 	.short	0x0101
        /*0eb2*/ 	.byte	0x3f
	.zero		1


	//   ....[71]....
        /*0eb4*/ 	.word	0x0001a940
        /*0eb8*/ 	.word	0x00000007
        /*0ebc*/ 	.word	0x00028c20
        /*0ec0*/ 	.short	0x010a
        /*0ec2*/ 	.byte	0x3f
	.zero		1


	//   ....[72]....
        /*0ec4*/ 	.word	0x0001aab0
        /*0ec8*/ 	.word	0x00000005
        /*0ecc*/ 	.word	0x00028c40
        /*0ed0*/ 	.short	0x010a
        /*0ed2*/ 	.byte	0x3f
	.zero		1


	//   ....[73]....
        /*0ed4*/ 	.word	0x0001ab50
        /*0ed8*/ 	.word	0x00000003
        /*0edc*/ 	.word	0x00028c40
        /*0ee0*/ 	.short	0x010a
        /*0ee2*/ 	.byte	0x3f
	.zero		1


	//   ....[74]....
        /*0ee4*/ 	.word	0x0001ab90
        /*0ee8*/ 	.word	0x00000005
        /*0eec*/ 	.word	0x00028c60
        /*0ef0*/ 	.short	0x010a
        /*0ef2*/ 	.byte	0x3f
	.zero		1


	//   ....[75]....
        /*0ef4*/ 	.word	0x0001abd0
        /*0ef8*/ 	.word	0x00000003
        /*0efc*/ 	.word	0x00028c60
        /*0f00*/ 	.short	0x010a
        /*0f02*/ 	.byte	0x3f
	.zero		1


	//   ....[76]....
        /*0f04*/ 	.word	0x0001ac30
        /*0f08*/ 	.word	0x0000003a
        /*0f0c*/ 	.word	0x00028c90
        /*0f10*/ 	.short	0x010a
        /*0f12*/ 	.byte	0x3f
	.zero		1


	//   ....[77]....
        /*0f14*/ 	.word	0x0001ad90
        /*0f18*/ 	.word	0x0000003a
        /*0f1c*/ 	.word	0x00028c90
        /*0f20*/ 	.short	0x010a
        /*0f22*/ 	.byte	0x3f
	.zero		1


	//   ....[78]....
        /*0f24*/ 	.word	0x0001af00
        /*0f28*/ 	.word	0x0000003a
        /*0f2c*/ 	.word	0x00028c90
        /*0f30*/ 	.short	0x010a
        /*0f32*/ 	.byte	0x3f
	.zero		1


	//   ....[79]....
        /*0f34*/ 	.word	0x0001b060
        /*0f38*/ 	.word	0x0000003a
        /*0f3c*/ 	.word	0x00028cb0
        /*0f40*/ 	.short	0x010a
        /*0f42*/ 	.byte	0x3f
	.zero		1


	//   ....[80]....
        /*0f44*/ 	.word	0x0001b0b0
        /*0f48*/ 	.word	0x0000000a
        /*0f4c*/ 	.word	0x00028c50
        /*0f50*/ 	.short	0x010a
        /*0f52*/ 	.byte	0x3f
	.zero		1


	//   ....[81]....
        /*0f54*/ 	.word	0x0001b100
        /*0f58*/ 	.word	0x0000000a
        /*0f5c*/ 	.word	0x00028c50
        /*0f60*/ 	.short	0x010a
        /*0f62*/ 	.byte	0x3f
	.zero		1


	//   ....[82]....
        /*0f64*/ 	.word	0x0001b320
        /*0f68*/ 	.word	0x00000002
        /*0f6c*/ 	.word	0x00028c00
        /*0f70*/ 	.short	0x010a
        /*0f72*/ 	.byte	0x3f
	.zero		1


	//   ....[83]....
        /*0f74*/ 	.word	0x0001b530
        /*0f78*/ 	.word	0x00000002
        /*0f7c*/ 	.word	0x00028c00
        /*0f80*/ 	.short	0x010a
        /*0f82*/ 	.byte	0x3f
	.zero		1


	//   ....[84]....
        /*0f84*/ 	.word	0x0001b580
        /*0f88*/ 	.word	0x0000000c
        /*0f8c*/ 	.word	0x00028c30
        /*0f90*/ 	.short	0x010a
        /*0f92*/ 	.byte	0x3f
	.zero		1


	//   ....[85]....
        /*0f94*/ 	.word	0x0001b5d0
        /*0f98*/ 	.word	0x0000000c
        /*0f9c*/ 	.word	0x00028c50
        /*0fa0*/ 	.short	0x010a
        /*0fa2*/ 	.byte	0x3f
	.zero		1


	//   ....[86]....
        /*0fa4*/ 	.word	0x0001b620
        /*0fa8*/ 	.word	0x0000000e
        /*0fac*/ 	.word	0x00028c30
        /*0fb0*/ 	.short	0x010a
        /*0fb2*/ 	.byte	0x3f
	.zero		1


	//   ....[87]....
        /*0fb4*/ 	.word	0x0001b670
        /*0fb8*/ 	.word	0x0000000e
        /*0fbc*/ 	.word	0x00028c50
        /*0fc0*/ 	.short	0x010a
        /*0fc2*/ 	.byte	0x3f
	.zero		1


	//   ....[88]....
        /*0fc4*/ 	.word	0x0001b810
        /*0fc8*/ 	.word	0x00000011
        /*0fcc*/ 	.word	0x00028c20
        /*0fd0*/ 	.short	0x010a
        /*0fd2*/ 	.byte	0x3f
	.zero		1


	//   ....[89]....
        /*0fd4*/ 	.word	0x0001b860
        /*0fd8*/ 	.word	0x00000003
        /*0fdc*/ 	.word	0x00028ca0
        /*0fe0*/ 	.short	0x010a
        /*0fe2*/ 	.byte	0x3f
	.zero		1


	//   ....[90]....
        /*0fe4*/ 	.word	0x0001b8b0
        /*0fe8*/ 	.word	0x00000003
        /*0fec*/ 	.word	0x00028cc0
        /*0ff0*/ 	.short	0x010a
        /*0ff2*/ 	.byte	0x3f
	.zero		1


	//   ....[91]....
        /*0ff4*/ 	.word	0x0001b900
        /*0ff8*/ 	.word	0x00000008
        /*0ffc*/ 	.word	0x00028ca0
        /*1000*/ 	.short	0x010a
        /*1002*/ 	.byte	0x3f
	.zero		1


	//   ....[92]....
        /*1004*/ 	.word	0x0001b950
        /*1008*/ 	.word	0x00000008
        /*100c*/ 	.word	0x00028cc0
        /*1010*/ 	.short	0x010a
        /*1012*/ 	.byte	0x3f
	.zero		1


	//   ....[93]....
        /*1014*/ 	.word	0x0001ba70
        /*1018*/ 	.word	0x0000001e
        /*101c*/ 	.word	0x00028c40
        /*1020*/ 	.short	0x010a
        /*1022*/ 	.byte	0x3f
	.zero		1


	//   ....[94]....
        /*1024*/ 	.word	0x0001c510
        /*1028*/ 	.word	0x00000011
        /*102c*/ 	.word	0x00028c20
        /*1030*/ 	.short	0x010a
        /*1032*/ 	.byte	0x3f
	.zero		1


	//   ....[95]....
        /*1034*/ 	.word	0x0001c560
        /*1038*/ 	.word	0x0000001e
        /*103c*/ 	.word	0x00028c60
        /*1040*/ 	.short	0x010a
        /*1042*/ 	.byte	0x3f
	.zero		1


	//   ....[96]....
        /*1044*/ 	.word	0x0001ce60
        /*1048*/ 	.word	0x00000006
        /*104c*/ 	.word	0x00028c40
        /*1050*/ 	.short	0x010a
        /*1052*/ 	.byte	0x3f
	.zero		1


	//   ....[97]....
        /*1054*/ 	.word	0x0001d320
        /*1058*/ 	.word	0x00000006
        /*105c*/ 	.word	0x00028c60
        /*1060*/ 	.short	0x010a
        /*1062*/ 	.byte	0x3f
	.zero		1


	//   ....[98]....
        /*1064*/ 	.word	0x0001e4c0
        /*1068*/ 	.word	0x00000007
        /*106c*/ 	.word	0x00028c20
        /*1070*/ 	.short	0x010a
        /*1072*/ 	.byte	0x3f
	.zero		1


	//   ....[99]....
        /*1074*/ 	.word	0x0001e660
        /*1078*/ 	.word	0x00000005
        /*107c*/ 	.word	0x00028c40
        /*1080*/ 	.short	0x010a
        /*1082*/ 	.byte	0x3f
	.zero		1


	//   ....[100]....
        /*1084*/ 	.word	0x0001e6b0
        /*1088*/ 	.word	0x00000003
        /*108c*/ 	.word	0x00028c40
        /*1090*/ 	.short	0x010a
        /*1092*/ 	.byte	0x3f
	.zero		1


	//   ....[101]....
        /*1094*/ 	.word	0x0001e700
        /*1098*/ 	.word	0x00000005
        /*109c*/ 	.word	0x00028c60
        /*10a0*/ 	.short	0x010a
        /*10a2*/ 	.byte	0x3f
	.zero		1


	//----- nvinfo : EIATTR_NUM_MBARRIERS
	.align		4
.L_236:
        /*10a4*/ 	.byte	0x03, 0x38
        /*10a6*/ 	.short	0x0016


	//----- nvinfo : EIATTR_EXIT_INSTR_OFFSETS
	.align		4
        /*10a8*/ 	.byte	0x04, 0x1c
        /*10aa*/ 	.short	(.L_238 - .L_237)


	//   ....[0]....
.L_237:
        /*10ac*/ 	.word	0x0001ac20


	//----- nvinfo : EIATTR_MAX_THREADS
	.align		4
.L_238:
        /*10b0*/ 	.byte	0x04, 0x05
        /*10b2*/ 	.short	(.L_240 - .L_239)
.L_239:
        /*10b4*/ 	.word	0x00000180
        /*10b8*/ 	.word	0x00000001
        /*10bc*/ 	.word	0x00000001


	//----- nvinfo : EIATTR_CRS_STACK_SIZE
	.align		4
.L_240:
        /*10c0*/ 	.byte	0x04, 0x1e
        /*10c2*/ 	.short	(.L_242 - .L_241)
.L_241:
        /*10c4*/ 	.word	0x00000000


	//----- nvinfo : EIATTR_CBANK_PARAM_SIZE
	.align		4
.L_242:
        /*10c8*/ 	.byte	0x03, 0x19
        /*10ca*/ 	.short	0x0af0


	//----- nvinfo : EIATTR_PARAM_CBANK
	.align		4
        /*10cc*/ 	.byte	0x04, 0x0a
        /*10ce*/ 	.short	(.L_244 - .L_243)
	.align		4
.L_243:
        /*10d0*/ 	.word	index@(.nv.constant0._ZN7cutlass13device_kernelIN5flash11enable_sm90INS1_16FlashAttnFwdSm90INS1_25CollectiveMainloopFwdSm90ILi2EN4cute5tupleIJNS5_1CILi1EEES8_S8_EEENS6_IJNS7_ILi64EEESA_SA_EEELi512ENS_10bfloat16_tEfNS_4arch4Sm90ELb0ELb0ELb1ELb1ELb1ELb1ELb0ELb0ELb0ELb1ELb1ELb0EEENS1_21CollectiveEpilogueFwdINS6_IJSA_NS7_ILi512EEESA_EEES9_SC_SE_Li256ELb1ELb1ELb1ELb0EEENS1_36VarlenDynamicPersistentTileSchedulerILi64ELi64ELi256ELi128ELb1ELb1ELb1ELb0ELb1ELb1EEEEEEEEEvNT_6ParamsE)
        /*10d4*/ 	.short	0x0210
        /*10d6*/ 	.short	0x0af0


	//----- nvinfo : EIATTR_SW_WAR
	.align		4
.L_244:
        /*10d8*/ 	.byte	0x04, 0x36
        /*10da*/ 	.short	(.L_246 - .L_245)
.L_245:
        /*10dc*/ 	.word	0x00000008
.L_246:


//--------------------- .nv.info._ZN7cutlass13device_kernelIN5flash11enable_sm90INS1_16FlashAttnFwdSm90INS1_25CollectiveMainloopFwdSm90ILi2EN4cute5tupleIJNS5_1CILi1EEES8_S8_EEENS6_IJNS7_ILi64EEESA_SA_EEELi512ENS_10bfloat16_tEfNS_4arch4Sm90ELb0ELb0ELb1ELb1ELb1ELb0ELb1ELb0ELb0ELb1ELb1ELb0EEENS1_21CollectiveEpilogueFwdINS6_IJSA_NS7_ILi512EEESA_EEES9_SC_SE_Li256ELb1ELb1ELb1ELb0EEENS1_36VarlenDynamicPersistentTileSchedulerILi64ELi64ELi256ELi128ELb1ELb1ELb1ELb0ELb1ELb1EEEEEEEEEvNT_6ParamsE --------------------------
	.section	.nv.info._ZN7cutlass13device_kernelIN5flash11enable_sm90INS1_16FlashAttnFwdSm90INS1_25CollectiveMainloopFwdSm90ILi2EN4cute5tupleIJNS5_1CILi1EEES8_S8_EEENS6_IJNS7_ILi64EEESA_SA_EEELi512ENS_10bfloat16_tEfNS_4arch4Sm90ELb0ELb0ELb1ELb1ELb1ELb0ELb1ELb0ELb0ELb1ELb1ELb0EEENS1_21CollectiveEpilogueFwdINS6_IJSA_NS7_ILi512EEESA_EEES9_SC_SE_Li256ELb1ELb1ELb1ELb0EEENS1_36VarlenDynamicPersistentTileSchedulerILi64ELi64ELi256ELi128ELb1ELb1ELb1ELb0ELb1ELb1EEEEEEEEEvNT_6ParamsE,"",@"SHT_CUDA_INFO"
	.sectionflags	@""
	.align	4


	//----- nvinfo : EIATTR_CUDA_API_VERSION
	.align		4
        /*0000*/ 	.byte	0x04, 0x37
        /*0002*/ 	.short	(.L_248 - .L_247)
.L_247:
        /*0004*/ 	.word	0x00000082


	//----- nvinfo : EIATTR_KPARAM_INFO
	.align		4
.L_248:
        /*0008*/ 	.byte	0x04, 0x17
        /*000a*/ 	.short	(.L_250 - .L_249)
.L_249:
        /*000c*/ 	.word	0x00000000
        /*0010*/ 	.short	0x0000
        /*0012*/ 	.short	0x0070
        /*0014*/ 	.byte	0x00, 0xf0, 0x01, 0x2e


	//----- nvinfo : EIATTR_SPARSE_MMA_MASK
	.align		4
.L_250:
        /*0018*/ 	.byte	0x03, 0x50
        /*001a*/ 	.short	0x0000


	//----- nvinfo : EIATTR_MAXREG_COUNT
	.align		4
        /*001c*/ 	.byte	0x03, 0x1b
        /*001e*/ 	.short	0x00a8


	//----- nvinfo : EIATTR_NUM_BARRIERS
	.align		4
        /*0020*/ 	.byte	0x02, 0x4c
        /*0022*/ 	.byte	0x10
	.zero		1


	//----- nvinfo : EIATTR_EXTERNS
	.align		4
        /*0024*/ 	.byte	0x04, 0x0f
        /*0026*/ 	.short	(.L_252 - .L_251)


	//   ....[0]....
	.align		4
.L_251:
        /*0028*/ 	.word	index@(__assertfail)


	//----- nvinfo : EIATTR_ANNOTATIONS
	.align		4
.L_252:
        /*002c*/ 	.byte	0x04, 0x55
        /*002e*/ 	.short	(.L_254 - .L_253)


	//   ....[0]....
.L_253:
        /* <DEDUP_REMOVED lines=22> */


	//----- nvinfo : EIATTR_MERCURY_ISA_VERSION
	.align		4
.L_254:
        /*0178*/ 	.byte	0x03, 0x5f
        /*017a*/ 	.short	0x0101


	//----- nvinfo : EIATTR_UNUSED_LOAD_BYTE_OFFSET
	.align		4
        /*017c*/ 	.byte	0x04, 0x44
        /*017e*/ 	.short	(.L_256 - .L_255)


	//   ....[0]....
.L_255:
        /*0180*/ 	.word	0x00000960
        /*0184*/ 	.word	0x0000fff0


	//   ....[1]....
        /*0188*/ 	.word	0x00009f30
        /*018c*/ 	.word	0x0000fff0


	//----- nvinfo : EIATTR_INT_WARP_WIDE_INSTR_OFFSETS
	.align		4
.L_256:
        /*0190*/ 	.byte	0x04, 0x31
        /*0192*/ 	.short	(.L_258 - .L_257)


	//   ....[0]....
.L_257:
        /*0194*/ 	.word	0x000000c0


	//   ....[1]....
        /*0198*/ 	.word	0x000000d0


	//   ....[2]....
        /*019c*/ 	.word	0x000000e0


	//   ....[3]....
        /*01a0*/ 	.word	0x00000180


	//   ....[4]....
        /*01a4*/ 	.word	0x0000fcf0


	//   ....[5]....
        /*01a8*/ 	.word	0x0000fd80


	//   ....[6]....
        /*01ac*/ 	.word	0x00014050


	//   ....[7]....
        /*01b0*/ 	.word	0x000140e0


	//----- nvinfo : EIATTR_COOP_GROUP_MASK_REGIDS
	.align		4
.L_258:
        /*01b4*/ 	.byte	0x04, 0x29
        /*01b6*/ 	.short	(.L_260 - .L_259)


	//   ....[0]....
.L_259:
        /*01b8*/ 	.word	0xffffffff


	//   ....[1]....
        /*01bc*/ 	.word	0xffffffff


	//   ....[2]....
        /*01c0*/ 	.word	0xffffffff


	//   ....[3]....
        /*01c4*/ 	.word	0xffffffff


	//   ....[4]....
        /*01c8*/ 	.word	0xffffffff


	//   ....[5]....
        /*01cc*/ 	.word	0xffffffff


	//   ....[6]....
        /*01d0*/ 	.word	0xffffffff


	//   ....[7]....
        /*01d4*/ 	.word	0xffffffff


	//   ....[8]....
        /*01d8*/ 	.word	0xffffffff


	//   ....[9]....
        /*01dc*/ 	.word	0xffffffff


	//   ....[10]....
        /*01e0*/ 	.word	0xffffffff


	//   ....[11]....
        /*01e4*/ 	.word	0xffffffff


	//   ....[12]....
        /*01e8*/ 	.word	0xffffffff


	//   ....[13]....
        /*01ec*/ 	.word	0xffffffff


	//   ....[14]....
        /*01f0*/ 	.word	0xffffffff


	//   ....[15]....
        /*01f4*/ 	.word	0xffffffff


	//   ....[16]....
        /*01f8*/ 	.word	0xffffffff


	//   ....[17]....
        /*01fc*/ 	.word	0xffffffff


	//   ....[18]....
        /*0200*/ 	.word	0xffffffff


	//   ....[19]....
        /*0204*/ 	.word	0xffffffff


	//   ....[20]....
        /*0208*/ 	.word	0xffffffff


	//   ....[21]....
        /*020c*/ 	.word	0xffffffff


	//   ....[22]....
        /*0210*/ 	.word	0xffffffff


	//   ....[23]....
        /*0214*/ 	.word	0xffffffff


	//   ....[24]....
        /*0218*/ 	.word	0xffffffff


	//   ....[25]....
        /*021c*/ 	.word	0xffffffff


	//   ....[26]....
        /*0220*/ 	.word	0xffffffff


	//   ....[27]....
        /*0224*/ 	.word	0xffffffff


	//   ....[28]....
        /*0228*/ 	.word	0xffffffff


	//   ....[29]....
        /*022c*/ 	.word	0xffffffff


	//   ....[30]....
        /*0230*/ 	.word	0xffffffff


	//   ....[31]....
        /*0234*/ 	.word	0xffffffff


	//   ....[32]....
        /*0238*/ 	.word	0xffffffff


	//   ....[33]....
        /*023c*/ 	.word	0xffffffff


	//   ....[34]....
        /*0240*/ 	.word	0xffffffff


	//   ....[35]....
        /*0244*/ 	.word	0xffffffff


	//   ....[36]....
        /*0248*/ 	.word	0xffffffff


	//   ....[37]....
        /*024c*/ 	.word	0xffffffff


	//   ....[38]....
        /*0250*/ 	.word	0xffffffff


	//   ....[39]....
        /*0254*/ 	.word	0xffffffff


	//   ....[40]....
        /*0258*/ 	.word	0xffffffff


	//   ....[41]....
        /*025c*/ 	.word	0xffffffff


	//   ....[42]....
        /*0260*/ 	.word	0xffffffff


	//   ....[43]....
        /*0264*/ 	.word	0xffffffff


	//   ....[44]....
        /*0268*/ 	.word	0xffffffff


	//   ....[45]....
        /*026c*/ 	.word	0xffffffff


	//   ....[46]....
        /*0270*/ 	.word	0xffffffff


	//   ....[47]....
        /*0274*/ 	.word	0xffffffff


	//   ....[48]....
        /*0278*/ 	.word	0xffffffff


	//   ....[49]....
        /*027c*/ 	.word	0xffffffff


	//   ....[50]....
        /*0280*/ 	.word	0xffffffff


	//   ....[51]....
        /*0284*/ 	.word	0xffffffff


	//   ....[52]....
        /*0288*/ 	.word	0xffffffff


	//   ....[53]....
        /*028c*/ 	.word	0xffffffff


	//   ....[54]....
        /*0290*/ 	.word	0xffffffff


	//   ....[55]....
        /*0294*/ 	.word	0xffffffff


	//   ....[56]....
        /*0298*/ 	.word	0xffffffff


	//   ....[57]....
        /*029c*/ 	.word	0xffffffff


	//   ....[58]....
        /*02a0*/ 	.word	0xffffffff


	//   ....[59]....
        /*02a4*/ 	.word	0xffffffff


	//   ....[60]....
        /*02a8*/ 	.word	0xffffffff


	//   ....[61]....
        /*02ac*/ 	.word	0xffffffff


	//   ....[62]....
        /*02b0*/ 	.word	0xffffffff


	//   ....[63]....
        /*02b4*/ 	.word	0xffffffff


	//   ....[64]....
        /*02b8*/ 	.word	0xffffffff


	//   ....[65]....
        /*02bc*/ 	.word	0xffffffff


	//   ....[66]....
        /*02c0*/ 	.word	0xffffffff


	//   ....[67]....
        /*02c4*/ 	.word	0xffffffff


	//   ....[68]....
        /*02c8*/ 	.word	0xffffffff


	//   ....[69]....
        /*02cc*/ 	.word	0xffffffff


	//   ....[70]....
        /*02d0*/ 	.word	0xffffffff


	//   ....[71]....
        /*02d4*/ 	.word	0xffffffff


	//   ....[72]....
        /*02d8*/ 	.word	0xffffffff


	//   ....[73]....
        /*02dc*/ 	.word	0xffffffff


	//   ....[74]....
        /*02e0*/ 	.word	0xffffffff


	//   ....[75]....
        /*02e4*/ 	.word	0xffffffff


	//   ....[76]....
        /*02e8*/ 	.word	0xffffffff


	//   ....[77]....
        /*02ec*/ 	.word	0xffffffff


	//   ....[78]....
        /*02f0*/ 	.word	0xffffffff


	//   ....[79]....
        /*02f4*/ 	.word	0xffffffff


	//   ....[80]....
        /*02f8*/ 	.word	0xffffffff


	//   ....[81]....
        /*02fc*/ 	.word	0xffffffff


	//   ....[82]....
        /*0300*/ 	.word	0xffffffff


	//   ....[83]....
        /*0304*/ 	.word	0xffffffff


	//   ....[84]....
        /*0308*/ 	.word	0xffffffff


	//   ....[85]....
        /*030c*/ 	.word	0xffffffff


	//   ....[86]....
        /*0310*/ 	.word	0xffffffff


	//   ....[87]....
        /*0314*/ 	.word	0xffffffff


	//   ....[88]....
        /*0318*/ 	.word	0xffffffff


	//   ....[89]....
        /*031c*/ 	.word	0xffffffff


	//   ....[90]....
        /*0320*/ 	.word	0xffffffff


	//   ....[91]....
        /*0324*/ 	.word	0xffffffff


	//   ....[92]....
        /*0328*/ 	.word	0xffffffff


	//   ....[93]....
        /*032c*/ 	.word	0xffffffff


	//   ....[94]....
        /*0330*/ 	.word	0xffffffff


	//   ....[95]....
        /*0334*/ 	.word	0xffffffff


	//   ....[96]....
        /*0338*/ 	.word	0xffffffff


	//   ....[97]....
        /*033c*/ 	.word	0xffffffff


	//   ....[98]....
        /*0340*/ 	.word	0xffffffff


	//   ....[99]....
        /*0344*/ 	.word	0xffffffff


	//   ....[100]....
        /*0348*/ 	.word	0xffffffff


	//   ....[101]....
        /*034c*/ 	.word	0xffffffff


	//   ....[102]....
        /*0350*/ 	.word	0xffffffff


	//   ....[103]....
        /*0354*/ 	.word	0xffffffff


	//   ....[104]....
        /*0358*/ 	.word	0xffffffff


	//   ....[105]....
        /*035c*/ 	.word	0xffffffff


	//   ....[106]....
        /*0360*/ 	.word	0xffffffff


	//   ....[107]....
        /*0364*/ 	.word	0xffffffff


	//   ....[108]....
        /*0368*/ 	.word	0xffffffff


	//   ....[109]....
        /*036c*/ 	.word	0xffffffff


	//   ....[110]....
        /*0370*/ 	.word	0xffffffff


	//   ....[111]....
        /*0374*/ 	.word	0xffffffff


	//   ....[112]....
        /*0378*/ 	.word	0xffffffff


	//   ....[113]....
        /*037c*/ 	.word	0xffffffff


	//   ....[114]....
        /*0380*/ 	.word	0xffffffff


	//   ....[115]....
        /*0384*/ 	.word	0xffffffff


	//   ....[116]....
        /*0388*/ 	.word	0xffffffff


	//   ....[117]....
        /*038c*/ 	.word	0xffffffff


	//   ....[118]....
        /*0390*/ 	.word	0xffffffff


	//   ....[119]....
        /*0394*/ 	.word	0xffffffff


	//   ....[120]....
        /*0398*/ 	.word	0xffffffff


	//   ....[121]....
        /*039c*/ 	.word	0xffffffff


	//   ....[122]....
        /*03a0*/ 	.word	0xffffffff


	//   ....[123]....
        /*03a4*/ 	.word	0xffffffff


	//   ....[124]....
        /*03a8*/ 	.word	0xffffffff


	//   ....[125]....
        /*03ac*/ 	.word	0x0500000f


	//   ....[126]....
        /*03b0*/ 	.word	0x0500000f


	//   ....[127]....
        /*03b4*/ 	.word	0x0500000f


	//   ....[128]....
        /*03b8*/ 	.word	0x0500000f


	//   ....[129]....
        /*03bc*/ 	.word	0x0500000f


	//   ....[130]....
        /*03c0*/ 	.word	0x0500000f


	//   ....[131]....
        /*03c4*/ 	.word	0x0500000f


	//   ....[132]....
        /*03c8*/ 	.word	0x0500000f


	//   ....[133]....
        /*03cc*/ 	.word	0x0500000f


	//   ....[134]....
        /*03d0*/ 	.word	0x0500000f


	//   ....[135]....
        /*03d4*/ 	.word	0x0500000f


	//   ....[136]....
        /*03d8*/ 	.word	0x0500000f


	//   ....[137]....
        /*03dc*/ 	.word	0x0500000f


	//   ....[138]....
        /*03e0*/ 	.word	0x0500000f


	//   ....[139]....
        /*03e4*/ 	.word	0x0500000f


	//   ....[140]....
        /*03e8*/ 	.word	0x0500000f


	//   ....[141]....
        /*03ec*/ 	.word	0x0500000f


	//   ....[142]....
        /*03f0*/ 	.word	0x0500000f


	//   ....[143]....
        /*03f4*/ 	.word	0x0500000f


	//   ....[144]....
        /*03f8*/ 	.word	0x0500000f


	//   ....[145]....
        /*03fc*/ 	.word	0x0500000f


	//   ....[146]....
        /*0400*/ 	.word	0x0500000f


	//   ....[147]....
        /*0404*/ 	.word	0x0500000f


	//   ....[148]....
        /*0408*/ 	.word	0x0500000f


	//   ....[149]....
        /*040c*/ 	.word	0x0500000f


	//   ....[150]....
        /*0410*/ 	.word	0x0500000f


	//   ....[151]....
        /*0414*/ 	.word	0x0500000f


	//   ....[152]....
        /*0418*/ 	.word	0x0500000f


	//   ....[153]....
        /*041c*/ 	.word	0x0500000f


	//   ....[154]....
        /*0420*/ 	.word	0x0500000f


	//   ....[155]....
        /*0424*/ 	.word	0x0500000f


	//   ....[156]....
        /*0428*/ 	.word	0x0500000f


	//   ....[157]....
        /*042c*/ 	.word	0x0500000f


	//   ....[158]....
        /*0430*/ 	.word	0x0500000f


	//   ....[159]....
        /*0434*/ 	.word	0x0500000f


	//   ....[160]....
        /*0438*/ 	.word	0x0500000f


	//   ....[161]....
        /*043c*/ 	.word	0x0500000f


	//   ....[162]....
        /*0440*/ 	.word	0x0500000f


	//   ....[163]....
        /*0444*/ 	.word	0x0500000f


	//   ....[164]....
        /*0448*/ 	.word	0x0500000f


	//   ....[165]....
        /*044c*/ 	.word	0x0500000f


	//   ....[166]....
        /*0450*/ 	.word	0x0500000f


	//   ....[167]....
        /*0454*/ 	.word	0x0500000f


	//   ....[168]....
        /*0458*/ 	.word	0x0500000f


	//   ....[169]....
        /*045c*/ 	.word	0x0500000f


	//   ....[170]....
        /*0460*/ 	.word	0x0500000f


	//   ....[171]....
        /*0464*/ 	.word	0x0500000f


	//   ....[172]....
        /*0468*/ 	.word	0x0500000f


	//   ....[173]....
        /*046c*/ 	.word	0x0500000f


	//   ....[174]....
        /*0470*/ 	.word	0x0500000f


	//   ....[175]....
        /*0474*/ 	.word	0x0500000f


	//   ....[176]....
        /*0478*/ 	.word	0x0500000f


	//   ....[177]....
        /*047c*/ 	.word	0x0500000f


	//   ....[178]....
        /*0480*/ 	.word	0x0500000f


	//   ....[179]....
        /*0484*/ 	.word	0x0500000f


	//   ....[180]....
        /*0488*/ 	.word	0x0500000f


	//   ....[181]....
        /*048c*/ 	.word	0x0500000f


	//   ....[182]....
        /*0490*/ 	.word	0x0500000f


	//   ....[183]....
        /*0494*/ 	.word	0x0500000f


	//   ....[184]....
        /*0498*/ 	.word	0x0500000f


	//   ....[185]....
        /*049c*/ 	.word	0x0500000f


	//   ....[186]....
        /*04a0*/ 	.word	0x0500000f


	//   ....[187]....
        /*04a4*/ 	.word	0x0500000f


	//   ....[188]....
        /*04a8*/ 	.word	0x0500000f


	//   ....[189]....
        /*04ac*/ 	.word	0x0500000f


	//   ....[190]....
        /*04b0*/ 	.word	0x0500000f


	//   ....[191]....
        /*04b4*/ 	.word	0x0500000f


	//   ....[192]....
        /*04b8*/ 	.word	0x0500000f


	//----- nvinfo : EIATTR_COOP_GROUP_INSTR_OFFSETS
	.align		4
.L_260:
        /*04bc*/ 	.byte	0x04, 0x28
        /*04be*/ 	.short	(.L_262 - .L_261)


	//   ....[0]....
.L_261:
        /*04c0*/ 	.word	0x00000080


	//   ....[1]....
        /*04c4*/ 	.word	0x00000090


	//   ....[2]....
        /*04c8*/ 	.word	0x000002b0


	//   ....[3]....
        /*04cc*/ 	.word	0x00000410


	//   ....[4]....
        /*04d0*/ 	.word	0x00000530


	//   ....[5]....
        /*04d4*/ 	.word	0x00000690


	//   ....[6]....
        /*04d8*/ 	.word	0x00001d10


	//   ....[7]....
        /*04dc*/ 	.word	0x00003ae0


	//   ....[8]....
        /*04e0*/ 	.word	0x00004290


	//   ....[9]....
        /*04e4*/ 	.word	0x00005b10


	//   ....[10]....
        /*04e8*/ 	.word	0x00005b70


	//   ....[11]....
        /*04ec*/ 	.word	0x00005d80


	//   ....[12]....
        /*04f0*/ 	.word	0x00005e40


	//   ....[13]....
        /*04f4*/ 	.word	0x00006580


	//   ....[14]....
        /*04f8*/ 	.word	0x00006af0


	//   ....[15]....
        /*04fc*/ 	.word	0x00007ea0


	//   ....[16]....
        /*0500*/ 	.word	0x00007f10


	//   ....[17]....
        /*0504*/ 	.word	0x00008780


	//   ....[18]....
        /*0508*/ 	.word	0x00008820


	//   ....[19]....
        /*050c*/ 	.word	0x00009390


	//   ....[20]....
        /*0510*/ 	.word	0x00009440


	//   ....[21]....
        /*0514*/ 	.word	0x00009470


	//   ....[22]....
        /*0518*/ 	.word	0x000094d0


	//   ....[23]....
        /*051c*/ 	.word	0x000094f0


	//   ....[24]....
        /*0520*/ 	.word	0x0000acb0


	//   ....[25]....
        /*0524*/ 	.word	0x0000b060


	//   ....[26]....
        /*0528*/ 	.word	0x0000b070


	//   ....[27]....
        /*052c*/ 	.word	0x0000b080


	//   ....[28]....
        /*0530*/ 	.word	0x0000b090


	//   ....[29]....
        /*0534*/ 	.word	0x0000bce0


	//   ....[30]....
        /*0538*/ 	.word	0x0000bd10


	//   ....[31]....
        /*053c*/ 	.word	0x0000bfc0


	//   ....[32]....
        /*0540*/ 	.word	0x0000bfe0


	//   ....[33]....
        /*0544*/ 	.word	0x0000c7a0


	//   ....[34]....
        /*0548*/ 	.word	0x0000c7d0


	//   ....[35]....
        /*054c*/ 	.word	0x0000d020


	//   ....[36]....
        /*0550*/ 	.word	0x0000d040


	//   ....[37]....
        /*0554*/ 	.word	0x0000e310


	//   ....[38]....
        /*0558*/ 	.word	0x0000e340


	//   ....[39]....
        /*055c*/ 	.word	0x0000e580


	//   ....[40]....
        /*0560*/ 	.word	0x0000e5a0


	//   ....[41]....
        /*0564*/ 	.word	0x0000e860


	//   ....[42]....
        /*0568*/ 	.word	0x0000ea50


	//   ....[43]....
        /*056c*/ 	.word	0x0000ea80


	//   ....[44]....
        /*0570*/ 	.word	0x0000eab0


	//   ....[45]....
        /*0574*/ 	.word	0x0000eae0


	//   ....[46]....
        /*0578*/ 	.word	0x0000eb10


	//   ....[47]....
        /*057c*/ 	.word	0x0000eb40


	//   ....[48]....
        /*0580*/ 	.word	0x0000ecb0


	//   ....[49]....
        /*0584*/ 	.word	0x0000ece0


	//   ....[50]....
        /*0588*/ 	.word	0x0000ed10


	//   ....[51]....
        /*058c*/ 	.word	0x0000ed40


	//   ....[52]....
        /*0590*/ 	.word	0x0000ed70


	//   ....[53]....
        /*0594*/ 	.word	0x0000eda0


	//   ....[54]....
        /*0598*/ 	.word	0x0000ee30


	//   ....[55]....
        /*059c*/ 	.word	0x0000ee60


	//   ....[56]....
        /*05a0*/ 	.word	0x0000ee70


	//   ....[57]....
        /*05a4*/ 	.word	0x0000ef00


	//   ....[58]....
        /*05a8*/ 	.word	0x00010b10


	//   ....[59]....
        /*05ac*/ 	.word	0x00010b30


	//   ....[60]....
        /*05b0*/ 	.word	0x00010bc0


	//   ....[61]....
        /*05b4*/ 	.word	0x00010be0


	//   ....[62]....
        /*05b8*/ 	.word	0x00010c60


	//   ....[63]....
        /*05bc*/ 	.word	0x00010c80


	//   ....[64]....
        /*05c0*/ 	.word	0x00010c90


	//   ....[65]....
        /*05c4*/ 	.word	0x00010ca0


	//   ....[66]....
        /*05c8*/ 	.word	0x00011420


	//   ....[67]....
        /*05cc*/ 	.word	0x00011460


	//   ....[68]....
        /*05d0*/ 	.word	0x00011520


	//   ....[69]....
        /*05d4*/ 	.word	0x00011540


	//   ....[70]....
        /*05d8*/ 	.word	0x000115e0


	//   ....[71]....
        /*05dc*/ 	.word	0x00011600


	//   ....[72]....
        /*05e0*/ 	.word	0x00011610


	//   ....[73]....
        /*05e4*/ 	.word	0x00011690


	//   ....[74]....
        /*05e8*/ 	.word	0x00011ef0


	//   ....[75]....
        /*05ec*/ 	.word	0x00011f10


	//   ....[76]....
        /*05f0*/ 	.word	0x000120b0


	//   ....[77]....
        /*05f4*/ 	.word	0x000120e0


	//   ....[78]....
        /*05f8*/ 	.word	0x000121f0


	//   ....[79]....
        /*05fc*/ 	.word	0x00012200


	//   ....[80]....
        /*0600*/ 	.word	0x00012230


	//   ....[81]....
        /*0604*/ 	.word	0x00012240


	//   ....[82]....
        /*0608*/ 	.word	0x00012850


	//   ....[83]....
        /*060c*/ 	.word	0x00012880


	//   ....[84]....
        /*0610*/ 	.word	0x00012a70


	//   ....[85]....
        /*0614*/ 	.word	0x00012ab0


	//   ....[86]....
        /*0618*/ 	.word	0x00012ac0


	//   ....[87]....
        /*061c*/ 	.word	0x00012ad0


	//   ....[88]....
        /*0620*/ 	.word	0x00012c20


	//   ....[89]....
        /*0624*/ 	.word	0x00012d70


	//   ....[90]....
        /*0628*/ 	.word	0x00013580


	//   ....[91]....
        /*062c*/ 	.word	0x000135a0


	//   ....[92]....
        /*0630*/ 	.word	0x000135f0


	//   ....[93]....
        /*0634*/ 	.word	0x00013600


	//   ....[94]....
        /*0638*/ 	.word	0x00013640


	//   ....[95]....
        /*063c*/ 	.word	0x00013650


	//   ....[96]....
        /*0640*/ 	.word	0x00013660


	//   ....[97]....
        /*0644*/ 	.word	0x000136a0


	//   ....[98]....
        /*0648*/ 	.word	0x000139a0


	//   ....[99]....
        /*064c*/ 	.word	0x000139e0


	//   ....[100]....
        /*0650*/ 	.word	0x00013a00


	//   ....[101]....
        /*0654*/ 	.word	0x00013a20


	//   ....[102]....
        /*0658*/ 	.word	0x00013a50


	//   ....[103]....
        /*065c*/ 	.word	0x00013a70


	//   ....[104]....
        /*0660*/ 	.word	0x00013b70


	//   ....[105]....
        /*0664*/ 	.word	0x00013cc0


	//   ....[106]....
        /*0668*/ 	.word	0x00014300


	//   ....[107]....
        /*066c*/ 	.word	0x00014330


	//   ....[108]....
        /*0670*/ 	.word	0x00014390


	//   ....[109]....
        /*0674*/ 	.word	0x000143c0


	//   ....[110]....
        /*0678*/ 	.word	0x000143f0


	//   ....[111]....
        /*067c*/ 	.word	0x00014420


	//   ....[112]....
        /*0680*/ 	.word	0x00014450


	//   ....[113]....
        /*0684*/ 	.word	0x00014480


	//   ....[114]....
        /*0688*/ 	.word	0x00014620


	//   ....[115]....
        /*068c*/ 	.word	0x00014650


	//   ....[116]....
        /*0690*/ 	.word	0x00014680


	//   ....[117]....
        /*0694*/ 	.word	0x000146b0


	//   ....[118]....
        /*0698*/ 	.word	0x000146e0


	//   ....[119]....
        /*069c*/ 	.word	0x00014710


	//   ....[120]....
        /*06a0*/ 	.word	0x000147d0


	//   ....[121]....
        /*06a4*/ 	.word	0x000147f0


	//   ....[122]....
        /*06a8*/ 	.word	0x00014800


	//   ....[123]....
        /*06ac*/ 	.word	0x00014860


	//   ....[124]....
        /*06b0*/ 	.word	0x00014e80


	//   ....[125]....
        /*06b4*/ 	.word	0x000153b0


	//   ....[126]....
        /*06b8*/ 	.word	0x000154a0


	//   ....[127]....
        /*06bc*/ 	.word	0x00015540


	//   ....[128]....
        /*06c0*/ 	.word	0x000155a0


	//   ....[129]....
        /*06c4*/ 	.word	0x00015690


	//   ....[130]....
        /*06c8*/ 	.word	0x00015700


	//   ....[131]....
        /*06cc*/ 	.word	0x000157f0


	//   ....[132]....
        /*06d0*/ 	.word	0x00015860


	//   ....[133]....
        /*06d4*/ 	.word	0x00015900


	//   ....[134]....
        /*06d8*/ 	.word	0x00015a00


	//   ....[135]....
        /*06dc*/ 	.word	0x00015a90


	//   ....[136]....
        /*06e0*/ 	.word	0x00015af0


	//   ....[137]....
        /*06e4*/ 	.word	0x00015be0


	//   ....[138]....
        /*06e8*/ 	.word	0x00015c60


	//   ....[139]....
        /*06ec*/ 	.word	0x00015d60


	//   ....[140]....
        /*06f0*/ 	.word	0x00015dd0


	//   ....[141]....
        /*06f4*/ 	.word	0x00015eb0


	//   ....[142]....
        /*06f8*/ 	.word	0x000161c0


	//   ....[143]....
        /*06fc*/ 	.word	0x00016280


	//   ....[144]....
        /*0700*/ 	.word	0x000164f0


	//   ....[145]....
        /*0704*/ 	.word	0x00016540


	//   ....[146]....
        /*0708*/ 	.word	0x00016750


	//   ....[147]....
        /*070c*/ 	.word	0x000167a0


	//   ....[148]....
        /*0710*/ 	.word	0x00016950


	//   ....[149]....
        /*0714*/ 	.word	0x000169a0


	//   ....[150]....
        /*0718*/ 	.word	0x00016ae0


	//   ....[151]....
        /*071c*/ 	.word	0x00016be0


	//   ....[152]....
        /*0720*/ 	.word	0x00016e50


	//   ....[153]....
        /*0724*/ 	.word	0x00016ea0


	//   ....[154]....
        /*0728*/ 	.word	0x00017070


	//   ....[155]....
        /*072c*/ 	.word	0x000170c0


	//   ....[156]....
        /*0730*/ 	.word	0x00017290


	//   ....[157]....
        /*0734*/ 	.word	0x000172e0


	//   ....[158]....
        /*0738*/ 	.word	0x000173d0


	//   ....[159]....
        /*073c*/ 	.word	0x00017470


	//   ....[160]....
        /*0740*/ 	.word	0x000174d0


	//   ....[161]....
        /*0744*/ 	.word	0x00017580


	//   ....[162]....
        /*0748*/ 	.word	0x000175e0


	//   ....[163]....
        /*074c*/ 	.word	0x00017690


	//   ....[164]....
        /*0750*/ 	.word	0x000176f0


	//   ....[165]....
        /*0754*/ 	.word	0x000177a0


	//   ....[166]....
        /*0758*/ 	.word	0x00017890


	//   ....[167]....
        /*075c*/ 	.word	0x00017970


	//   ....[168]....
        /*0760*/ 	.word	0x00017a80


	//   ....[169]....
        /*0764*/ 	.word	0x00017b80


	//   ....[170]....
        /*0768*/ 	.word	0x00017cb0


	//   ....[171]....
        /*076c*/ 	.word	0x00017d90


	//   ....[172]....
        /*0770*/ 	.word	0x00017e90


	//   ....[173]....
        /*0774*/ 	.word	0x00017f70


	//   ....[174]....
        /*0778*/ 	.word	0x00018000


	//   ....[175]....
        /*077c*/ 	.word	0x000180a0


	//   ....[176]....
        /*0780*/ 	.word	0x00018220


	//   ....[177]....
        /*0784*/ 	.word	0x00018290


	//   ....[178]....
        /*0788*/ 	.word	0x00018300


	//   ....[179]....
        /*078c*/ 	.word	0x00018370


	//   ....[180]....
        /*0790*/ 	.word	0x000183e0


	//   ....[181]....
        /*0794*/ 	.word	0x00018460


	//   ....[182]....
        /*0798*/ 	.word	0x000184e0


	//   ....[183]....
        /*079c*/ 	.word	0x00018570


	//   ....[184]....
        /*07a0*/ 	.word	0x000185e0


	//   ....[185]....
        /*07a4*/ 	.word	0x00018650


	//   ....[186]....
        /*07a8*/ 	.word	0x000186c0


	//   ....[187]....
        /*07ac*/ 	.word	0x00018740


	//   ....[188]....
        /*07b0*/ 	.word	0x000187b0


	//   ....[189]....
        /*07b4*/ 	.word	0x00018850


	//   ....[190]....
        /*07b8*/ 	.word	0x000188a0


	//   ....[191]....
        /*07bc*/ 	.word	0x00018930


	//   ....[192]....
        /*07c0*/ 	.word	0x00018a60


	//----- nvinfo : EIATTR_REG_RECONFIG
	.align		4
.L_262:
        /*07c4*/ 	.byte	0x01, 0x54
	.zero		2


	//----- nvinfo : EIATTR_SYSCALL_OFFSETS
	.align		4
        /*07c8*/ 	.byte	0x04, 0x46
        /*07ca*/ 	.short	(.L_264 - .L_263)


	//   ....[0]....
.L_263:
        /*07cc*/ 	.word	0x00003ca0


	//   ....[1]....
        /*07d0*/ 	.word	0x0000fee0


	//   ....[2]....
        /*07d4*/ 	.word	0x00010030


	//   ....[3]....
        /*07d8*/ 	.word	0x00010120


	//   ....[4]....
        /*07dc*/ 	.word	0x00011040


	//   ....[5]....
        /*07e0*/ 	.word	0x00011910


	//----- nvinfo : EIATTR_MBARRIER_INSTR_OFFSETS
	.align		4
.L_264:
        /*07e4*/ 	.byte	0x04, 0x39
        /*07e6*/ 	.short	(.L_266 - .L_265)


	//   ....[0]....
.L_265:
        /*07e8*/ 	.word	0x00000190
        /*07ec*/ 	.word	0x000000ff
        /*07f0*/ 	.word	0x00038800
        /*07f4*/ 	.short	0x0100
        /*07f6*/ 	.byte	0x08
	.zero		1


	//   ....[1]....
        /*07f8*/ 	.word	0x000001a0
        /*07fc*/ 	.word	0x000000ff
        /*0800*/ 	.word	0x00038810
        /*0804*/ 	.short	0x0100
        /*0806*/ 	.byte	0x08
	.zero		1


	//   ....[2]....
        /*0808*/ 	.word	0x000001b0
        /*080c*/ 	.word	0x000000ff
        /*0810*/ 	.word	0x00038820
        /*0814*/ 	.short	0x0100
        /*0816*/ 	.byte	0x08
	.zero		1


	//   ....[3]....
        /*0818*/ 	.word	0x00000260
        /*081c*/ 	.word	0x000000ff
        /*0820*/ 	.word	0x00038830
        /*0824*/ 	.short	0x0100
        /*0826*/ 	.byte	0x06
	.zero		1


	//   ....[4]....
        /*0828*/ 	.word	0x00000270
        /*082c*/ 	.word	0x000000ff
        /*0830*/ 	.word	0x00038840
        /*0834*/ 	.short	0x0100
        /*0836*/ 	.byte	0x06
	.zero		1


	//   ....[5]....
        /*0838*/ 	.word	0x00000280
        /*083c*/ 	.word	0x000000ff
        /*0840*/ 	.word	0x00038838
        /*0844*/ 	.short	0x0100
        /*0846*/ 	.byte	0x06
	.zero		1


	//   ....[6]....
        /*0848*/ 	.word	0x00000290
        /*084c*/ 	.word	0x000000ff
        /*0850*/ 	.word	0x00038848
        /*0854*/ 	.short	0x0100
        /*0856*/ 	.byte	0x06
	.zero		1


	//   ....[7]....
        /*0858*/ 	.word	0x000003c0
        /*085c*/ 	.word	0x000000ff
        /*0860*/ 	.word	0x00038850
        /*0864*/ 	.short	0x0100
        /*0866*/ 	.byte	0x08
	.zero		1


	//   ....[8]....
        /*0868*/ 	.word	0x000003d0
        /*086c*/ 	.word	0x000000ff
        /*0870*/ 	.word	0x00038860
        /*0874*/ 	.short	0x0100
        /*0876*/ 	.byte	0x08
	.zero		1


	//   ....[9]....
        /*0878*/ 	.word	0x000003e0
        /*087c*/ 	.word	0x000000ff
        /*0880*/ 	.word	0x00038858
        /*0884*/ 	.short	0x0100
        /*0886*/ 	.byte	0x08
	.zero		1


	//   ....[10]....
        /*0888*/ 	.word	0x000003f0
        /*088c*/ 	.word	0x000000ff
        /*0890*/ 	.word	0x00038868
        /*0894*/ 	.short	0x0100
        /*0896*/ 	.byte	0x08
	.zero		1


	//   ....[11]....
        /*0898*/ 	.word	0x000004e0
        /*089c*/ 	.word	0x000000ff
        /*08a0*/ 	.word	0x00038870
        /*08a4*/ 	.short	0x0100
        /*08a6*/ 	.byte	0x06
	.zero		1


	//   ....[12]....
        /*08a8*/ 	.word	0x000004f0
        /*08ac*/ 	.word	0x000000ff
        /*08b0*/ 	.word	0x00038880
        /*08b4*/ 	.short	0x0100
        /*08b6*/ 	.byte	0x06
	.zero		1


	//   ....[13]....
        /*08b8*/ 	.word	0x00000500
        /*08bc*/ 	.word	0x000000ff
        /*08c0*/ 	.word	0x00038878
        /*08c4*/ 	.short	0x0100
        /*08c6*/ 	.byte	0x06
	.zero		1


	//   ....[14]....
        /*08c8*/ 	.word	0x00000510
        /*08cc*/ 	.word	0x000000ff
        /*08d0*/ 	.word	0x00038888
        /*08d4*/ 	.short	0x0100
        /*08d6*/ 	.byte	0x06
	.zero		1


	//   ....[15]....
        /*08d8*/ 	.word	0x00000640
        /*08dc*/ 	.word	0x000000ff
        /*08e0*/ 	.word	0x00038890
        /*08e4*/ 	.short	0x0100
        /*08e6*/ 	.byte	0x08
	.zero		1


	//   ....[16]....
        /*08e8*/ 	.word	0x00000650
        /*08ec*/ 	.word	0x000000ff
        /*08f0*/ 	.word	0x000388a0
        /*08f4*/ 	.short	0x0100
        /*08f6*/ 	.byte	0x08
	.zero		1


	//   ....[17]....
        /*08f8*/ 	.word	0x00000660
        /*08fc*/ 	.word	0x000000ff
        /*0900*/ 	.word	0x00038898
        /*0904*/ 	.short	0x0100
        /*0906*/ 	.byte	0x08
	.zero		1


	//   ....[18]....
        /*0908*/ 	.word	0x00000670
        /*090c*/ 	.word	0x000000ff
        /*0910*/ 	.word	0x000388a8
        /*0914*/ 	.short	0x0100
        /*0916*/ 	.byte	0x08
	.zero		1


	//   ....[19]....
        /*0918*/ 	.word	0x000007b0
        /*091c*/ 	.word	0x000000ff
        /*0920*/ 	.word	0x000388b0
        /*0924*/ 	.short	0x0100
        /*0926*/ 	.byte	0x08
	.zero		1


	//   ....[20]....
        /*0928*/ 	.word	0x000007c0
        /*092c*/ 	.word	0x000000ff
        /*0930*/ 	.word	0x000388c0
        /*0934*/ 	.short	0x0100
        /*0936*/ 	.byte	0x08
	.zero		1


	//   ....[21]....
        /*0938*/ 	.word	0x000007d0
        /*093c*/ 	.word	0x000000ff
        /*0940*/ 	.word	0x000388b8
        /*0944*/ 	.short	0x0100
        /*0946*/ 	.byte	0x08
	.zero		1


	//   ....[22]....
        /*0948*/ 	.word	0x000007e0
        /*094c*/ 	.word	0x000000ff
        /*0950*/ 	.word	0x000388c8
        /*0954*/ 	.short	0x0100
        /*0956*/ 	.byte	0x08
	.zero		1


	//   ....[23]....
        /*0958*/ 	.word	0x00002090
        /*095c*/ 	.word	0x000000ff
        /*0960*/ 	.word	0x00000000
        /*0964*/ 	.short	0x0101
        /*0966*/ 	.byte	0x06
	.zero		1


	//   ....[24]....
        /*0968*/ 	.word	0x00002b80
        /*096c*/ 	.word	0x000000ff
        /*0970*/ 	.word	0x00000000
        /*0974*/ 	.short	0x0101
        /*0976*/ 	.byte	0x06
	.zero		1


	//   ....[25]....
        /*0978*/ 	.word	0x00003d50
        /*097c*/ 	.word	0x000000ff
        /*0980*/ 	.word	0x00038800
        /*0984*/ 	.short	0x010a
        /*0986*/ 	.byte	0x29
	.zero		1


	//   ....[26]....
        /*0988*/ 	.word	0x00003dc0
        /*098c*/ 	.word	0x00000005
        /*0990*/ 	.word	0x00038830
        /*0994*/ 	.short	0x010a
        /*0996*/ 	.byte	0x3f
	.zero		1


	//   ....[27]....
        /*0998*/ 	.word	0x00003e00
        /*099c*/ 	.word	0x00000005
        /*09a0*/ 	.word	0x00038830
        /*09a4*/ 	.short	0x010a
        /*09a6*/ 	.byte	0x3f
	.zero		1


	//   ....[28]....
        /*09a8*/ 	.word	0x00004080
        /*09ac*/ 	.word	0x000000ff
        /*09b0*/ 	.word	0x00038810
        /*09b4*/ 	.short	0x010a
        /*09b6*/ 	.byte	0x29
	.zero		1


	//   ....[29]....
        /*09b8*/ 	.word	0x000040c0
        /*09bc*/ 	.word	0x00000005
        /*09c0*/ 	.word	0x00038850
        /*09c4*/ 	.short	0x010a
        /*09c6*/ 	.byte	0x3f
	.zero		1


	//   ....[30]....
        /*09c8*/ 	.word	0x00004100
        /*09cc*/ 	.word	0x00000005
        /*09d0*/ 	.word	0x00038850
        /*09d4*/ 	.short	0x010a
        /*09d6*/ 	.byte	0x3f
	.zero		1


	//   ....[31]....
        /*09d8*/ 	.word	0x000055a0
        /*09dc*/ 	.word	0x000000ff
        /*09e0*/ 	.word	0x00000000
        /*09e4*/ 	.short	0x0101
        /*09e6*/ 	.byte	0x05
	.zero		1


	//   ....[32]....
        /*09e8*/ 	.word	0x00006610
        /*09ec*/ 	.word	0x000000ff
        /*09f0*/ 	.word	0x00000000
        /*09f4*/ 	.short	0x0101
        /*09f6*/ 	.byte	0x05
	.zero		1


	//   ....[33]....
        /*09f8*/ 	.word	0x00006710
        /*09fc*/ 	.word	0x000000ff
        /*0a00*/ 	.word	0x00038830
        /*0a04*/ 	.short	0x010a
        /*0a06*/ 	.byte	0x05
	.zero		1


	//   ....[34]....
        /*0a08*/ 	.word	0x00006750
        /*0a0c*/ 	.word	0x000000ff
        /*0a10*/ 	.word	0x00038830
        /*0a14*/ 	.short	0x010a
        /*0a16*/ 	.byte	0x05
	.zero		1


	//   ....[35]....
        /*0a18*/ 	.word	0x00006930
        /*0a1c*/ 	.word	0x000000ff
        /*0a20*/ 	.word	0x00038850
        /*0a24*/ 	.short	0x010a
        /*0a26*/ 	.byte	0x05
	.zero		1


	//   ....[36]....
        /*0a28*/ 	.word	0x00006970
        /*0a2c*/ 	.word	0x000000ff
        /*0a30*/ 	.word	0x00038850
        /*0a34*/ 	.short	0x010a
        /*0a36*/ 	.byte	0x05
	.zero		1


	//   ....[37]....
        /*0a38*/ 	.word	0x00008480
        /*0a3c*/ 	.word	0x000000ff
        /*0a40*/ 	.word	0x00000000
        /*0a44*/ 	.short	0x0101
        /*0a46*/ 	.byte	0x0a
	.zero		1


	//   ....[38]....
        /*0a48*/ 	.word	0x00009420
        /*0a4c*/ 	.word	0x000000ff
        /*0a50*/ 	.word	0x00000000
        /*0a54*/ 	.short	0x0101
        /*0a56*/ 	.byte	0x05
	.zero		1


	//   ....[39]....
        /*0a58*/ 	.word	0x0000bd00
        /*0a5c*/ 	.word	0x000000ff
        /*0a60*/ 	.word	0x00000000
        /*0a64*/ 	.short	0x0101
        /*0a66*/ 	.byte	0x07
	.zero		1


	//   ....[40]....
        /*0a68*/ 	.word	0x0000c6f0
        /*0a6c*/ 	.word	0x000000ff
        /*0a70*/ 	.word	0x00000000
        /*0a74*/ 	.short	0x0101
        /*0a76*/ 	.byte	0x07
	.zero		1


	//   ....[41]....
        /*0a78*/ 	.word	0x000108e0
        /*0a7c*/ 	.word	0x00000016
        /*0a80*/ 	.word	0x00038840
        /*0a84*/ 	.short	0x010a
        /*0a86*/ 	.byte	0x3f
	.zero		1


	//   ....[42]....
        /*0a88*/ 	.word	0x00010da0
        /*0a8c*/ 	.word	0x00000016
        /*0a90*/ 	.word	0x00038830
        /*0a94*/ 	.short	0x0107
        /*0a96*/ 	.byte	0x3f
	.zero		1


	//   ....[43]....
        /*0a98*/ 	.word	0x00010e80
        /*0a9c*/ 	.word	0x00000016
        /*0aa0*/ 	.word	0x00038830
        /*0aa4*/ 	.short	0x0101
        /*0aa6*/ 	.byte	0x3f
	.zero		1


	//   ....[44]....
        /*0aa8*/ 	.word	0x00011750
        /*0aac*/ 	.word	0x00000011
        /*0ab0*/ 	.word	0x00038800
        /*0ab4*/ 	.short	0x0107
        /*0ab6*/ 	.byte	0x3f
	.zero		1


	//   ....[45]....
        /*0ab8*/ 	.word	0x000117e0
        /*0abc*/ 	.word	0x00000011
        /*0ac0*/ 	.word	0x00038800
        /*0ac4*/ 	.short	0x0101
        /*0ac6*/ 	.byte	0x3f
	.zero		1


	//   ....[46]....
        /*0ac8*/ 	.word	0x000124e0
        /*0acc*/ 	.word	0x00000011
        /*0ad0*/ 	.word	0x00038810
        /*0ad4*/ 	.short	0x0107
        /*0ad6*/ 	.byte	0x3f
	.zero		1


	//   ....[47]....
        /*0ad8*/ 	.word	0x000125e0
        /*0adc*/ 	.word	0x00000011
        /*0ae0*/ 	.word	0x00038810
        /*0ae4*/ 	.short	0x0101
        /*0ae6*/ 	.byte	0x3f
	.zero		1


	//   ....[48]....
        /*0ae8*/ 	.word	0x00012600
        /*0aec*/ 	.word	0x00000011
        /*0af0*/ 	.word	0x00038820
        /*0af4*/ 	.short	0x010a
        /*0af6*/ 	.byte	0x3f
	.zero		1


	//   ....[49]....
        /*0af8*/ 	.word	0x00012690
        /*0afc*/ 	.word	0x00000016
        /*0b00*/ 	.word	0x00038860
        /*0b04*/ 	.short	0x010a
        /*0b06*/ 	.byte	0x3f
	.zero		1


	//   ....[50]....
        /*0b08*/ 	.word	0x00012f90
        /*0b0c*/ 	.word	0x00000016
        /*0b10*/ 	.word	0x00038850
        /*0b14*/ 	.short	0x0107
        /*0b16*/ 	.byte	0x3f
	.zero		1


	//   ....[51]....
        /*0b18*/ 	.word	0x00013060
        /*0b1c*/ 	.word	0x00000016
        /*0b20*/ 	.word	0x00038850
        /*0b24*/ 	.short	0x0101
        /*0b26*/ 	.byte	0x3f
	.zero		1


	//   ....[52]....
        /*0b28*/ 	.word	0x00013400
        /*0b2c*/ 	.word	0x00000006
        /*0b30*/ 	.word	0x00038840
        /*0b34*/ 	.short	0x010a
        /*0b36*/ 	.byte	0x3f
	.zero		1


	//   ....[53]....
        /*0b38*/ 	.word	0x00013720
        /*0b3c*/ 	.word	0x00000006
        /*0b40*/ 	.word	0x00038830
        /*0b44*/ 	.short	0x0107
        /*0b46*/ 	.byte	0x3f
	.zero		1


	//   ....[54]....
        /*0b48*/ 	.word	0x000137e0
        /*0b4c*/ 	.word	0x00000006
        /*0b50*/ 	.word	0x00038830
        /*0b54*/ 	.short	0x0101
        /*0b56*/ 	.byte	0x3f
	.zero		1


	//   ....[55]....
        /*0b58*/ 	.word	0x00013810
        /*0b5c*/ 	.word	0x00000006
        /*0b60*/ 	.word	0x00038860
        /*0b64*/ 	.short	0x010a
        /*0b66*/ 	.byte	0x3f
	.zero		1


	//   ....[56]....
        /*0b68*/ 	.word	0x00013ec0
        /*0b6c*/ 	.word	0x00000006
        /*0b70*/ 	.word	0x00038850
        /*0b74*/ 	.short	0x0107
        /*0b76*/ 	.byte	0x3f
	.zero		1


	//   ....[57]....
        /*0b78*/ 	.word	0x00013f80
        /*0b7c*/ 	.word	0x00000006
        /*0b80*/ 	.word	0x00038850
        /*0b84*/ 	.short	0x0101
        /*0b86*/ 	.byte	0x3f
	.zero		1


	//   ....[58]....
        /*0b88*/ 	.word	0x00014e00
        /*0b8c*/ 	.word	0x00000005
        /*0b90*/ 	.word	0x00038820
        /*0b94*/ 	.short	0x010a
        /*0b96*/ 	.byte	0x3f
	.zero		1


	//   ....[59]....
        /*0b98*/ 	.word	0x00014f80
        /*0b9c*/ 	.word	0x00000003
        /*0ba0*/ 	.word	0x00038840
        /*0ba4*/ 	.short	0x010a
        /*0ba6*/ 	.byte	0x3f
	.zero		1


	//   ....[60]....
        /*0ba8*/ 	.word	0x00015020
        /*0bac*/ 	.word	0x00000005
        /*0bb0*/ 	.word	0x00038840
        /*0bb4*/ 	.short	0x010a
        /*0bb6*/ 	.byte	0x3f
	.zero		1


	//   ....[61]....
        /*0bb8*/ 	.word	0x00015060
        /*0bbc*/ 	.word	0x00000003
        /*0bc0*/ 	.word	0x00038860
        /*0bc4*/ 	.short	0x010a
        /*0bc6*/ 	.byte	0x3f
	.zero		1


	//   ....[62]....
        /*0bc8*/ 	.word	0x000150a0
        /*0bcc*/ 	.word	0x00000005
        /*0bd0*/ 	.word	0x00038860
        /*0bd4*/ 	.short	0x010a
        /*0bd6*/ 	.byte	0x3f
	.zero		1


	//   ....[63]....
        /*0bd8*/ 	.word	0x00015110
        /*0bdc*/ 	.word	0x00000000
        /*0be0*/ 	.word	0x00038800
        /*0be4*/ 	.short	0x010a
        /*0be6*/ 	.byte	0x3f
	.zero		1


	//   ....[64]....
        /*0be8*/ 	.word	0x00015160
        /*0bec*/ 	.word	0x00000005
        /*0bf0*/ 	.word	0x00038830
        /*0bf4*/ 	.short	0x010a
        /*0bf6*/ 	.byte	0x3f
	.zero		1


	//   ....[65]....
        /*0bf8*/ 	.word	0x000151c0
        /*0bfc*/ 	.word	0x00000006
        /*0c00*/ 	.word	0x00038810
        /*0c04*/ 	.short	0x010a
        /*0c06*/ 	.byte	0x3f
	.zero		1


	//   ....[66]....
        /*0c08*/ 	.word	0x00015210
        /*0c0c*/ 	.word	0x00000005
        /*0c10*/ 	.word	0x00038850
        /*0c14*/ 	.short	0x010a
        /*0c16*/ 	.byte	0x3f
	.zero		1


	//   ....[67]....
        /*0c18*/ 	.word	0x00015270
        /*0c1c*/ 	.word	0x00000007
        /*0c20*/ 	.word	0x00038830
        /*0c24*/ 	.short	0x010a
        /*0c26*/ 	.byte	0x3f
	.zero		1


	//   ....[68]....
        /*0c28*/ 	.word	0x000152d0
        /*0c2c*/ 	.word	0x00000007
        /*0c30*/ 	.word	0x00038850
        /*0c34*/ 	.short	0x010a
        /*0c36*/ 	.byte	0x3f
	.zero		1


	//   ....[69]....
        /*0c38*/ 	.word	0x000153f0
        /*0c3c*/ 	.word	0x00000016
        /*0c40*/ 	.word	0x00038840
        /*0c44*/ 	.short	0x010a
        /*0c46*/ 	.byte	0x3f
	.zero		1


	//   ....[70]....
        /*0c48*/ 	.word	0x000169e0
        /*0c4c*/ 	.word	0x00000011
        /*0c50*/ 	.word	0x00038820
        /*0c54*/ 	.short	0x010a
        /*0c56*/ 	.byte	0x3f
	.zero		1


	//   ....[71]....
        /*0c58*/ 	.word	0x00016a30
        /*0c5c*/ 	.word	0x00000016
        /*0c60*/ 	.word	0x00038860
        /*0c64*/ 	.short	0x010a
        /*0c66*/ 	.byte	0x3f
	.zero		1


	//   ....[72]....
        /*0c68*/ 	.word	0x00017320
        /*0c6c*/ 	.word	0x00000006
        /*0c70*/ 	.word	0x00038840
        /*0c74*/ 	.short	0x010a
        /*0c76*/ 	.byte	0x3f
	.zero		1


	//   ....[73]....
        /*0c78*/ 	.word	0x000177e0
        /*0c7c*/ 	.word	0x00000006
        /*0c80*/ 	.word	0x00038860
        /*0c84*/ 	.short	0x010a
        /*0c86*/ 	.byte	0x3f
	.zero		1


	//   ....[74]....
        /*0c88*/ 	.word	0x00018980
        /*0c8c*/ 	.word	0x00000005
        /*0c90*/ 	.word	0x00038820
        /*0c94*/ 	.short	0x010a
        /*0c96*/ 	.byte	0x3f
	.zero		1


	//   ....[75]....
        /*0c98*/ 	.word	0x00018b20
        /*0c9c*/ 	.word	0x00000003
        /*0ca0*/ 	.word	0x00038840
        /*0ca4*/ 	.short	0x010a
        /*0ca6*/ 	.byte	0x3f
	.zero		1


	//   ....[76]....
        /*0ca8*/ 	.word	0x00018b70
        /*0cac*/ 	.word	0x00000005
        /*0cb0*/ 	.word	0x00038840
        /*0cb4*/ 	.short	0x010a
        /*0cb6*/ 	.byte	0x3f
	.zero		1


	//   ....[77]....
        /*0cb8*/ 	.word	0x00018bc0
        /*0cbc*/ 	.word	0x00000003
        /*0cc0*/ 	.word	0x00038860
        /*0cc4*/ 	.short	0x010a
        /*0cc6*/ 	.byte	0x3f
	.zero		1


	//----- nvinfo : EIATTR_NUM_MBARRIERS
	.align		4
.L_266:
        /*0cc8*/ 	.byte	0x03, 0x38
        /*0cca*/ 	.short	0x0017


	//----- nvinfo : EIATTR_EXIT_INSTR_OFFSETS
	.align		4
        /*0ccc*/ 	.byte	0x04, 0x1c
        /*0cce*/ 	.short	(.L_268 - .L_267)


	//   ....[0]....
.L_267:
        /*0cd0*/ 	.word	0x00000990


	//   ....[1]....
        /*0cd4*/ 	.word	0x0000e800


	//   ....[2]....
        /*0cd8*/ 	.word	0x000150f0


	//----- nvinfo : EIATTR_MAX_THREADS
	.align		4
.L_268:
        /*0cdc*/ 	.byte	0x04, 0x05
        /*0cde*/ 	.short	(.L_270 - .L_269)
.L_269:
        /*0ce0*/ 	.word	0x00000180
        /*0ce4*/ 	.word	0x00000001
        /*0ce8*/ 	.word	0x00000001


	//----- nvinfo : EIATTR_CRS_STACK_SIZE
	.align		4
.L_270:
        /*0cec*/ 	.byte	0x04, 0x1e
        /*0cee*/ 	.short	(.L_272 - .L_271)
.L_271:
        /*0cf0*/ 	.word	0x00000000


	//----- nvinfo : EIATTR_CBANK_PARAM_SIZE
	.align		4
.L_272:
        /*0cf4*/ 	.byte	0x03, 0x19
        /*0cf6*/ 	.short	0x0bf0


	//----- nvinfo : EIATTR_PARAM_CBANK
	.align		4
        /*0cf8*/ 	.byte	0x04, 0x0a
        /*0cfa*/ 	.short	(.L_274 - .L_273)
	.align		4
.L_273:
        /*0cfc*/ 	.word	index@(.nv.constant0._ZN7cutlass13device_kernelIN5flash11enable_sm90INS1_16FlashAttnFwdSm90INS1_25CollectiveMainloopFwdSm90ILi2EN4cute5tupleIJNS5_1CILi1EEES8_S8_EEENS6_IJNS7_ILi64EEESA_SA_EEELi512ENS_10bfloat16_tEfNS_4arch4Sm90ELb0ELb0ELb1ELb1ELb1ELb0ELb1ELb0ELb0ELb1ELb1ELb0EEENS1_21CollectiveEpilogueFwdINS6_IJSA_NS7_ILi512EEESA_EEES9_SC_SE_Li256ELb1ELb1ELb1ELb0EEENS1_36VarlenDynamicPersistentTileSchedulerILi64ELi64ELi256ELi128ELb1ELb1ELb1ELb0ELb1ELb1EEEEEEEEEvNT_6ParamsE)
        /*0d00*/ 	.short	0x0210
        /*0d02*/ 	.short	0x0bf0


	//----- nvinfo : EIATTR_SW_WAR
	.align		4
.L_274:
        /*0d04*/ 	.byte	0x04, 0x36
        /*0d06*/ 	.short	(.L_276 - .L_275)
.L_275:
        /*0d08*/ 	.word	0x00000008
.L_276:


//--------------------- .nv.info._ZN7cutlass13device_kernelIN5flash11enable_sm90INS1_16FlashAttnFwdSm90INS1_25CollectiveMainloopFwdSm90ILi2EN4cute5tupleIJNS5_1CILi1EEES8_S8_EEENS6_IJNS7_ILi64EEESA_SA_EEELi512ENS_10bfloat16_tEfNS_4arch4Sm90ELb0ELb0ELb1ELb1ELb1ELb1ELb1ELb0ELb0ELb1ELb1ELb0EEENS1_21CollectiveEpilogueFwdINS6_IJSA_NS7_ILi512EEESA_EEES9_SC_SE_Li256ELb1ELb1ELb1ELb0EEENS1_36VarlenDynamicPersistentTileSchedulerILi64ELi64ELi256ELi128ELb1ELb1ELb1ELb0ELb1ELb1EEEEEEEEEvNT_6ParamsE --------------------------
	.section	.nv.info._ZN7cutlass13device_kernelIN5flash11enable_sm90INS1_16FlashAttnFwdSm90INS1_25CollectiveMainloopFwdSm90ILi2EN4cute5tupleIJNS5_1CILi1EEES8_S8_EEENS6_IJNS7_ILi64EEESA_SA_EEELi512ENS_10bfloat16_tEfNS_4arch4Sm90ELb0ELb0ELb1ELb1ELb1ELb1ELb1ELb0ELb0ELb1ELb1ELb0EEENS1_21CollectiveEpilogueFwdINS6_IJSA_NS7_ILi512EEESA_EEES9_SC_SE_Li256ELb1ELb1ELb1ELb0EEENS1_36VarlenDynamicPersistentTileSchedulerILi64ELi64ELi256ELi128ELb1ELb1ELb1ELb0ELb1ELb1EEEEEEEEEvNT_6ParamsE,"",@"SHT_CUDA_INFO"
	.sectionflags	@""
	.align	4


	//----- nvinfo : EIATTR_CUDA_API_VERSION
	.align		4
        /*0000*/ 	.byte	0x04, 0x37
        /*0002*/ 	.short	(.L_278 - .L_277)
.L_277:
        /*0004*/ 	.word	0x00000082


	//----- nvinfo : EIATTR_KPARAM_INFO
	.align		4
.L_278:
        /*0008*/ 	.byte	0x04, 0x17
        /*000a*/ 	.short	(.L_280 - .L_279)
.L_279:
        /*000c*/ 	.word	0x00000000
        /*0010*/ 	.short	0x0000
        /*0012*/ 	.short	0x0070
        /*0014*/ 	.byte	0x00, 0xf0, 0x01, 0x2e


	//----- nvinfo : EIATTR_SPARSE_MMA_MASK
	.align		4
.L_280:
        /*0018*/ 	.byte	0x03, 0x50
        /*001a*/ 	.short	0x0000


	//----- nvinfo : EIATTR_MAXREG_COUNT
	.align		4
        /*001c*/ 	.byte	0x03, 0x1b
        /*001e*/ 	.short	0x00a8


	//----- nvinfo : EIATTR_NUM_BARRIERS
	.align		4
        /*0020*/ 	.byte	0x02, 0x4c
        /*0022*/ 	.byte	0x10
	.zero		1


	//----- nvinfo : EIATTR_EXTERNS
	.align		4
        /*0024*/ 	.byte	0x04, 0x0f
        /*0026*/ 	.short	(.L_282 - .L_281)


	//   ....[0]....
	.align		4
.L_281:
        /*0028*/ 	.word	index@(__assertfail)


	//----- nvinfo : EIATTR_ANNOTATIONS
	.align		4
.L_282:
        /*002c*/ 	.byte	0x04, 0x55
        /*002e*/ 	.short	(.L_284 - .L_283)


	//   ....[0]....
.L_283:
        /* <DEDUP_REMOVED lines=65> */


	//----- nvinfo : EIATTR_MERCURY_ISA_VERSION
	.align		4
.L_284:
        /*0428*/ 	.byte	0x03, 0x5f
        /*042a*/ 	.short	0x0101


	//----- nvinfo : EIATTR_UNUSED_LOAD_BYTE_OFFSET
	.align		4
        /*042c*/ 	.byte	0x04, 0x44
        /*042e*/ 	.short	(.L_286 - .L_285)


	//   ....[0]....
.L_285:
        /*0430*/ 	.word	0x00000a50
        /*0434*/ 	.word	0x0000fff0


	//   ....[1]....
        /*0438*/ 	.word	0x00011370
        /*043c*/ 	.word	0x0000fff0


	//----- nvinfo : EIATTR_INT_WARP_WIDE_INSTR_OFFSETS
	.align		4
.L_286:
        /*0440*/ 	.byte	0x04, 0x31
        /*0442*/ 	.short	(.L_288 - .L_287)


	//   ....[0]....
.L_287:
        /*0444*/ 	.word	0x00000130


	//   ....[1]....
        /*0448*/ 	.word	0x00000170


	//   ....[2]....
        /*044c*/ 	.word	0x000001e0


	//   ....[3]....
        /*0450*/ 	.word	0x000001f0


	//   ....[4]....
        /*0454*/ 	.word	0x000195c0


	//   ....[5]....
        /*0458*/ 	.word	0x00019650


	//   ....[6]....
        /*045c*/ 	.word	0x0001da80


	//   ....[7]....
        /*0460*/ 	.word	0x0001db10


	//----- nvinfo : EIATTR_COOP_GROUP_MASK_REGIDS
	.align		4
.L_288:
        /*0464*/ 	.byte	0x04, 0x29
        /*0466*/ 	.short	(.L_290 - .L_289)


	//   ....[0]....
.L_289:
        /*0468*/ 	.word	0xffffffff


	//   ....[1]....
        /*046c*/ 	.word	0xffffffff


	//   ....[2]....
        /*0470*/ 	.word	0xffffffff


	//   ....[3]....
        /*0474*/ 	.word	0xffffffff


	//   ....[4]....
        /*0478*/ 	.word	0xffffffff


	//   ....[5]....
        /*047c*/ 	.word	0xffffffff


	//   ....[6]....
        /*0480*/ 	.word	0xffffffff


	//   ....[7]....
        /*0484*/ 	.word	0xffffffff


	//   ....[8]....
        /*0488*/ 	.word	0xffffffff


	//   ....[9]....
        /*048c*/ 	.word	0xffffffff


	//   ....[10]....
        /*0490*/ 	.word	0xffffffff


	//   ....[11]....
        /*0494*/ 	.word	0xffffffff


	//   ....[12]....
        /*0498*/ 	.word	0xffffffff


	//   ....[13]....
        /*049c*/ 	.word	0xffffffff


	//   ....[14]....
        /*04a0*/ 	.word	0xffffffff


	//   ....[15]....
        /*04a4*/ 	.word	0xffffffff


	//   ....[16]....
        /*04a8*/ 	.word	0xffffffff


	//   ....[17]....
        /*04ac*/ 	.word	0xffffffff


	//   ....[18]....
        /*04b0*/ 	.word	0xffffffff


	//   ....[19]....
        /*04b4*/ 	.word	0xffffffff


	//   ....[20]....
        /*04b8*/ 	.word	0xffffffff


	//   ....[21]....
        /*04bc*/ 	.word	0xffffffff


	//   ....[22]....
        /*04c0*/ 	.word	0xffffffff


	//   ....[23]....
        /*04c4*/ 	.word	0xffffffff


	//   ....[24]....
        /*04c8*/ 	.word	0xffffffff


	//   ....[25]....
        /*04cc*/ 	.word	0xffffffff


	//   ....[26]....
        /*04d0*/ 	.word	0xffffffff


	//   ....[27]....
        /*04d4*/ 	.word	0xffffffff


	//   ....[28]....
        /*04d8*/ 	.word	0xffffffff


	//   ....[29]....
        /*04dc*/ 	.word	0xffffffff


	//   ....[30]....
        /*04e0*/ 	.word	0xffffffff


	//   ....[31]....
        /*04e4*/ 	.word	0xffffffff


	//   ....[32]....
        /*04e8*/ 	.word	0xffffffff


	//   ....[33]....
        /*04ec*/ 	.word	0xffffffff


	//   ....[34]....
        /*04f0*/ 	.word	0xffffffff


	//   ....[35]....
        /*04f4*/ 	.word	0xffffffff


	//   ....[36]....
        /*04f8*/ 	.word	0xffffffff


	//   ....[37]....
        /*04fc*/ 	.word	0xffffffff


	//   ....[38]....
        /*0500*/ 	.word	0xffffffff


	//   ....[39]....
        /*0504*/ 	.word	0xffffffff


	//   ....[40]....
        /*0508*/ 	.word	0xffffffff


	//   ....[41]....
        /*050c*/ 	.word	0xffffffff


	//   ....[42]....
        /*0510*/ 	.word	0xffffffff


	//   ....[43]....
        /*0514*/ 	.word	0xffffffff


	//   ....[44]....
        /*0518*/ 	.word	0xffffffff


	//   ....[45]....
        /*051c*/ 	.word	0xffffffff


	//   ....[46]....
        /*0520*/ 	.word	0xffffffff


	//   ....[47]....
        /*0524*/ 	.word	0xffffffff


	//   ....[48]....
        /*0528*/ 	.word	0xffffffff


	//   ....[49]....
        /*052c*/ 	.word	0xffffffff


	//   ....[50]....
        /*0530*/ 	.word	0xffffffff


	//   ....[51]....
        /*0534*/ 	.word	0xffffffff


	//   ....[52]....
        /*0538*/ 	.word	0xffffffff


	//   ....[53]....
        /*053c*/ 	.word	0xffffffff


	//   ....[54]....
        /*0540*/ 	.word	0xffffffff


	//   ....[55]....
        /*0544*/ 	.word	0xffffffff


	//   ....[56]....
        /*0548*/ 	.word	0xffffffff


	//   ....[57]....
        /*054c*/ 	.word	0xffffffff


	//   ....[58]....
        /*0550*/ 	.word	0xffffffff


	//   ....[59]....
        /*0554*/ 	.word	0xffffffff


	//   ....[60]....
        /*0558*/ 	.word	0xffffffff


	//   ....[61]....
        /*055c*/ 	.word	0xffffffff


	//   ....[62]....
        /*0560*/ 	.word	0xffffffff


	//   ....[63]....
        /*0564*/ 	.word	0xffffffff


	//   ....[64]....
        /*0568*/ 	.word	0xffffffff


	//   ....[65]....
        /*056c*/ 	.word	0xffffffff


	//   ....[66]....
        /*0570*/ 	.word	0xffffffff


	//   ....[67]....
        /*0574*/ 	.word	0xffffffff


	//   ....[68]....
        /*0578*/ 	.word	0xffffffff


	//   ....[69]....
        /*057c*/ 	.word	0xffffffff


	//   ....[70]....
        /*0580*/ 	.word	0xffffffff


	//   ....[71]....
        /*0584*/ 	.word	0xffffffff


	//   ....[72]....
        /*0588*/ 	.word	0xffffffff


	//   ....[73]....
        /*058c*/ 	.word	0xffffffff


	//   ....[74]....
        /*0590*/ 	.word	0xffffffff


	//   ....[75]....
        /*0594*/ 	.word	0xffffffff


	//   ....[76]....
        /*0598*/ 	.word	0xffffffff


	//   ....[77]....
        /*059c*/ 	.word	0xffffffff


	//   ....[78]....
        /*05a0*/ 	.word	0xffffffff


	//   ....[79]....
        /*05a4*/ 	.word	0xffffffff


	//   ....[80]....
        /*05a8*/ 	.word	0xffffffff


	//   ....[81]....
        /*05ac*/ 	.word	0xffffffff


	//   ....[82]....
        /*05b0*/ 	.word	0xffffffff


	//   ....[83]....
        /*05b4*/ 	.word	0xffffffff


	//   ....[84]....
        /*05b8*/ 	.word	0xffffffff


	//   ....[85]....
        /*05bc*/ 	.word	0xffffffff


	//   ....[86]....
        /*05c0*/ 	.word	0xffffffff


	//   ....[87]....
        /*05c4*/ 	.word	0xffffffff


	//   ....[88]....
        /*05c8*/ 	.word	0xffffffff


	//   ....[89]....
        /*05cc*/ 	.word	0xffffffff


	//   ....[90]....
        /*05d0*/ 	.word	0xffffffff


	//   ....[91]....
        /*05d4*/ 	.word	0xffffffff


	//   ....[92]....
        /*05d8*/ 	.word	0xffffffff


	//   ....[93]....
        /*05dc*/ 	.word	0xffffffff


	//   ....[94]....
        /*05e0*/ 	.word	0xffffffff


	//   ....[95]....
        /*05e4*/ 	.word	0xffffffff


	//   ....[96]....
        /*05e8*/ 	.word	0xffffffff


	//   ....[97]....
        /*05ec*/ 	.word	0xffffffff


	//   ....[98]....
        /*05f0*/ 	.word	0xffffffff


	//   ....[99]....
        /*05f4*/ 	.word	0xffffffff


	//   ....[100]....
        /*05f8*/ 	.word	0xffffffff


	//   ....[101]....
        /*05fc*/ 	.word	0xffffffff


	//   ....[102]....
        /*0600*/ 	.word	0xffffffff


	//   ....[103]....
        /*0604*/ 	.word	0xffffffff


	//   ....[104]....
        /*0608*/ 	.word	0xffffffff


	//   ....[105]....
        /*060c*/ 	.word	0xffffffff


	//   ....[106]....
        /*0610*/ 	.word	0xffffffff


	//   ....[107]....
        /*0614*/ 	.word	0xffffffff


	//   ....[108]....
        /*0618*/ 	.word	0xffffffff


	//   ....[109]....
        /*061c*/ 	.word	0xffffffff


	//   ....[110]....
        /*0620*/ 	.word	0xffffffff


	//   ....[111]....
        /*0624*/ 	.word	0xffffffff


	//   ....[112]....
        /*0628*/ 	.word	0xffffffff


	//   ....[113]....
        /*062c*/ 	.word	0xffffffff


	//   ....[114]....
        /*0630*/ 	.word	0xffffffff


	//   ....[115]....
        /*0634*/ 	.word	0xffffffff


	//   ....[116]....
        /*0638*/ 	.word	0xffffffff


	//   ....[117]....
        /*063c*/ 	.word	0xffffffff


	//   ....[118]....
        /*0640*/ 	.word	0xffffffff


	//   ....[119]....
        /*0644*/ 	.word	0xffffffff


	//   ....[120]....
        /*0648*/ 	.word	0xffffffff


	//   ....[121]....
        /*064c*/ 	.word	0xffffffff


	//   ....[122]....
        /*0650*/ 	.word	0xffffffff


	//   ....[123]....
        /*0654*/ 	.word	0xffffffff


	//   ....[124]....
        /*0658*/ 	.word	0xffffffff


	//   ....[125]....
        /*065c*/ 	.word	0xffffffff


	//   ....[126]....
        /*0660*/ 	.word	0xffffffff


	//   ....[127]....
        /*0664*/ 	.word	0xffffffff


	//   ....[128]....
        /*0668*/ 	.word	0xffffffff


	//   ....[129]....
        /*066c*/ 	.word	0xffffffff


	//   ....[130]....
        /*0670*/ 	.word	0xffffffff


	//   ....[131]....
        /*0674*/ 	.word	0xffffffff


	//   ....[132]....
        /*0678*/ 	.word	0xffffffff


	//   ....[133]....
        /*067c*/ 	.word	0xffffffff


	//   ....[134]....
        /*0680*/ 	.word	0xffffffff


	//   ....[135]....
        /*0684*/ 	.word	0xffffffff


	//   ....[136]....
        /*0688*/ 	.word	0xffffffff


	//   ....[137]....
        /*068c*/ 	.word	0xffffffff


	//   ....[138]....
        /*0690*/ 	.word	0xffffffff


	//   ....[139]....
        /*0694*/ 	.word	0xffffffff


	//   ....[140]....
        /*0698*/ 	.word	0xffffffff


	//   ....[141]....
        /*069c*/ 	.word	0xffffffff


	//   ....[142]....
        /*06a0*/ 	.word	0xffffffff


	//   ....[143]....
        /*06a4*/ 	.word	0x0500000f


	//   ....[144]....
        /*06a8*/ 	.word	0x0500000f


	//   ....[145]....
        /*06ac*/ 	.word	0x0500000f


	//   ....[146]....
        /*06b0*/ 	.word	0x0500000f


	//   ....[147]....
        /*06b4*/ 	.word	0x0500000f


	//   ....[148]....
        /*06b8*/ 	.word	0x0500000f


	//   ....[149]....
        /*06bc*/ 	.word	0x0500000f


	//   ....[150]....
        /*06c0*/ 	.word	0x0500000f


	//   ....[151]....
        /*06c4*/ 	.word	0x0500000f


	//   ....[152]....
        /*06c8*/ 	.word	0x0500000f


	//   ....[153]....
        /*06cc*/ 	.word	0x0500000f


	//   ....[154]....
        /*06d0*/ 	.word	0x0500000f


	//   ....[155]....
        /*06d4*/ 	.word	0x0500000f


	//   ....[156]....
        /*06d8*/ 	.word	0x0500000f


	//   ....[157]....
        /*06dc*/ 	.word	0x0500000f


	//   ....[158]....
        /*06e0*/ 	.word	0x0500000f


	//   ....[159]....
        /*06e4*/ 	.word	0x0500000f


	//   ....[160]....
        /*06e8*/ 	.word	0x0500000f


	//   ....[161]....
        /*06ec*/ 	.word	0x0500000f


	//   ....[162]....
        /*06f0*/ 	.word	0x0500000f


	//   ....[163]....
        /*06f4*/ 	.word	0x0500000f


	//   ....[164]....
        /*06f8*/ 	.word	0x0500000f


	//   ....[165]....
        /*06fc*/ 	.word	0x0500000f


	//   ....[166]....
        /*0700*/ 	.word	0x0500000f


	//   ....[167]....
        /*0704*/ 	.word	0x0500000f


	//   ....[168]....
        /*0708*/ 	.word	0x0500000f


	//   ....[169]....
        /*070c*/ 	.word	0x0500000f


	//   ....[170]....
        /*0710*/ 	.word	0x0500000f


	//   ....[171]....
        /*0714*/ 	.word	0x0500000f


	//   ....[172]....
        /*0718*/ 	.word	0x0500000f


	//   ....[173]....
        /*071c*/ 	.word	0x0500000f


	//   ....[174]....
        /*0720*/ 	.word	0x0500000f


	//   ....[175]....
        /*0724*/ 	.word	0x0500000f


	//   ....[176]....
        /*0728*/ 	.word	0x0500000f


	//   ....[177]....
        /*072c*/ 	.word	0x0500000f


	//   ....[178]....
        /*0730*/ 	.word	0x0500000f


	//   ....[179]....
        /*0734*/ 	.word	0x0500000f


	//   ....[180]....
        /*0738*/ 	.word	0x0500000f


	//   ....[181]....
        /*073c*/ 	.word	0x0500000f


	//   ....[182]....
        /*0740*/ 	.word	0x0500000f


	//   ....[183]....
        /*0744*/ 	.word	0x0500000f


	//   ....[184]....
        /*0748*/ 	.word	0x0500000f


	//   ....[185]....
        /*074c*/ 	.word	0x0500000f


	//   ....[186]....
        /*0750*/ 	.word	0x0500000f


	//   ....[187]....
        /*0754*/ 	.word	0x0500000f


	//   ....[188]....
        /*0758*/ 	.word	0x0500000f


	//   ....[189]....
        /*075c*/ 	.word	0x0500000f


	//   ....[190]....
        /*0760*/ 	.word	0x0500000f


	//   ....[191]....
        /*0764*/ 	.word	0x0500000f


	//   ....[192]....
        /*0768*/ 	.word	0x0500000f


	//   ....[193]....
        /*076c*/ 	.word	0x0500000f


	//   ....[194]....
        /*0770*/ 	.word	0x0500000f


	//   ....[195]....
        /*0774*/ 	.word	0x0500000f


	//   ....[196]....
        /*0778*/ 	.word	0x0500000f


	//   ....[197]....
        /*077c*/ 	.word	0x0500000f


	//   ....[198]....
        /*0780*/ 	.word	0x0500000f


	//   ....[199]....
        /*0784*/ 	.word	0x0500000f


	//   ....[200]....
        /*0788*/ 	.word	0x0500000f


	//   ....[201]....
        /*078c*/ 	.word	0x0500000f


	//   ....[202]....
        /*0790*/ 	.word	0x0500000f


	//   ....[203]....
        /*0794*/ 	.word	0x0500000f


	//   ....[204]....
        /*0798*/ 	.word	0x0500000f


	//   ....[205]....
        /*079c*/ 	.word	0x0500000f


	//   ....[206]....
        /*07a0*/ 	.word	0x0500000f


	//   ....[207]....
        /*07a4*/ 	.word	0x0500000f


	//   ....[208]....
        /*07a8*/ 	.word	0x0500000f


	//   ....[209]....
        /*07ac*/ 	.word	0x0500000f


	//   ....[210]....
        /*07b0*/ 	.word	0x0500000f


	//   ....[211]....
        /*07b4*/ 	.word	0x0500000f


	//   ....[212]....
        /*07b8*/ 	.word	0x0500000f


	//   ....[213]....
        /*07bc*/ 	.word	0x0500000f


	//   ....[214]....
        /*07c0*/ 	.word	0x0500000f


	//   ....[215]....
        /*07c4*/ 	.word	0x0500000f


	//   ....[216]....
        /*07c8*/ 	.word	0x0500000f


	//   ....[217]....
        /*07cc*/ 	.word	0x0500000f


	//   ....[218]....
        /*07d0*/ 	.word	0x0500000f


	//   ....[219]....
        /*07d4*/ 	.word	0x0500000f


	//   ....[220]....
        /*07d8*/ 	.word	0x0500000f


	//   ....[221]....
        /*07dc*/ 	.word	0x0500000f


	//   ....[222]....
        /*07e0*/ 	.word	0x0500000f


	//   ....[223]....
        /*07e4*/ 	.word	0x0500000f


	//   ....[224]....
        /*07e8*/ 	.word	0x0500000f


	//   ....[225]....
        /*07ec*/ 	.word	0x0500000f


	//----- nvinfo : EIATTR_COOP_GROUP_INSTR_OFFSETS
	.align		4
.L_290:
        /*07f0*/ 	.byte	0x04, 0x28
        /*07f2*/ 	.short	(.L_292 - .L_291)


	//   ....[0]....
.L_291:
        /*07f4*/ 	.word	0x00000070


	//   ....[1]....
        /*07f8*/ 	.word	0x00000140


	//   ....[2]....
        /*07fc*/ 	.word	0x00000190


	//   ....[3]....
        /*0800*/ 	.word	0x000003a0


	//   ....[4]....
        /*0804*/ 	.word	0x00000500


	//   ....[5]....
        /*0808*/ 	.word	0x00000620


	//   ....[6]....
        /*080c*/ 	.word	0x00000780


	//   ....[7]....
        /*0810*/ 	.word	0x00003180


	//   ....[8]....
        /*0814*/ 	.word	0x00003190


	//   ....[9]....
        /*0818*/ 	.word	0x00003c20


	//   ....[10]....
        /*081c*/ 	.word	0x00003c30


	//   ....[11]....
        /*0820*/ 	.word	0x00004640


	//   ....[12]....
        /*0824*/ 	.word	0x00004650


	//   ....[13]....
        /*0828*/ 	.word	0x00004a10


	//   ....[14]....
        /*082c*/ 	.word	0x00004a20


	//   ....[15]....
        /*0830*/ 	.word	0x000059b0


	//   ....[16]....
        /*0834*/ 	.word	0x00007880


	//   ....[17]....
        /*0838*/ 	.word	0x00007e40


	//   ....[18]....
        /*083c*/ 	.word	0x00007e50


	//   ....[19]....
        /*0840*/ 	.word	0x00007e60


	//   ....[20]....
        /*0844*/ 	.word	0x00007e70


	//   ....[21]....
        /*0848*/ 	.word	0x00008e80


	//   ....[22]....
        /*084c*/ 	.word	0x00008e90


	//   ....[23]....
        /*0850*/ 	.word	0x00008ea0


	//   ....[24]....
        /*0854*/ 	.word	0x00008eb0


	//   ....[25]....
        /*0858*/ 	.word	0x0000a590


	//   ....[26]....
        /*085c*/ 	.word	0x0000c470


	//   ....[27]....
        /*0860*/ 	.word	0x0000c4e0


	//   ....[28]....
        /*0864*/ 	.word	0x0000c750


	//   ....[29]....
        /*0868*/ 	.word	0x0000c7a0


	//   ....[30]....
        /*086c*/ 	.word	0x0000d060


	//   ....[31]....
        /*0870*/ 	.word	0x0000e100


	//   ....[32]....
        /*0874*/ 	.word	0x0000f260


	//   ....[33]....
        /*0878*/ 	.word	0x0000f2b0


	//   ....[34]....
        /*087c*/ 	.word	0x0000faf0


	//   ....[35]....
        /*0880*/ 	.word	0x0000fbc0


	//   ....[36]....
        /*0884*/ 	.word	0x000107b0


	//   ....[37]....
        /*0888*/ 	.word	0x000108a0


	//   ....[38]....
        /*088c*/ 	.word	0x000108c0


	//   ....[39]....
        /*0890*/ 	.word	0x00010a30


	//   ....[40]....
        /*0894*/ 	.word	0x00010c00


	//   ....[41]....
        /*0898*/ 	.word	0x000120b0


	//   ....[42]....
        /*089c*/ 	.word	0x00012480


	//   ....[43]....
        /*08a0*/ 	.word	0x00012490


	//   ....[44]....
        /*08a4*/ 	.word	0x000124a0


	//   ....[45]....
        /*08a8*/ 	.word	0x000124b0


	//   ....[46]....
        /*08ac*/ 	.word	0x000131e0


	//   ....[47]....
        /*08b0*/ 	.word	0x00013200


	//   ....[48]....
        /*08b4*/ 	.word	0x000134a0


	//   ....[49]....
        /*08b8*/ 	.word	0x000134c0


	//   ....[50]....
        /*08bc*/ 	.word	0x00013e40


	//   ....[51]....
        /*08c0*/ 	.word	0x00013e80


	//   ....[52]....
        /*08c4*/ 	.word	0x00014870


	//   ....[53]....
        /*08c8*/ 	.word	0x00014890


	//   ....[54]....
        /*08cc*/ 	.word	0x00015e30


	//   ....[55]....
        /*08d0*/ 	.word	0x00015e50


	//   ....[56]....
        /*08d4*/ 	.word	0x00016080


	//   ....[57]....
        /*08d8*/ 	.word	0x000160a0


	//   ....[58]....
        /*08dc*/ 	.word	0x00016350


	//   ....[59]....
        /*08e0*/ 	.word	0x00016540


	//   ....[60]....
        /*08e4*/ 	.word	0x00016570


	//   ....[61]....
        /*08e8*/ 	.word	0x000165a0


	//   ....[62]....
        /*08ec*/ 	.word	0x000165d0


	//   ....[63]....
        /*08f0*/ 	.word	0x00016600


	//   ....[64]....
        /*08f4*/ 	.word	0x00016630


	//   ....[65]....
        /*08f8*/ 	.word	0x000167c0


	//   ....[66]....
        /*08fc*/ 	.word	0x000167f0


	//   ....[67]....
        /*0900*/ 	.word	0x00016820


	//   ....[68]....
        /*0904*/ 	.word	0x00016850


	//   ....[69]....
        /*0908*/ 	.word	0x00016880


	//   ....[70]....
        /*090c*/ 	.word	0x000168b0


	//   ....[71]....
        /*0910*/ 	.word	0x00016940


	//   ....[72]....
        /*0914*/ 	.word	0x00016970


	//   ....[73]....
        /*0918*/ 	.word	0x00016980


	//   ....[74]....
        /*091c*/ 	.word	0x00016a10


	//   ....[75]....
        /*0920*/ 	.word	0x000179c0


	//   ....[76]....
        /*0924*/ 	.word	0x0001a3b0


	//   ....[77]....
        /*0928*/ 	.word	0x0001a3d0


	//   ....[78]....
        /*092c*/ 	.word	0x0001a460


	//   ....[79]....
        /*0930*/ 	.word	0x0001a480


	//   ....[80]....
        /*0934*/ 	.word	0x0001a500


	//   ....[81]....
        /*0938*/ 	.word	0x0001a520


	//   ....[82]....
        /*093c*/ 	.word	0x0001a530


	//   ....[83]....
        /*0940*/ 	.word	0x0001a540


	//   ....[84]....
        /*0944*/ 	.word	0x0001acf0


	//   ....[85]....
        /*0948*/ 	.word	0x0001ad20


	//   ....[86]....
        /*094c*/ 	.word	0x0001add0


	//   ....[87]....
        /*0950*/ 	.word	0x0001ade0


	//   ....[88]....
        /*0954*/ 	.word	0x0001adf0


	//   ....[89]....
        /*0958*/ 	.word	0x0001ae70


	//   ....[90]....
        /*095c*/ 	.word	0x0001ae80


	//   ....[91]....
        /*0960*/ 	.word	0x0001aef0


	//   ....[92]....
        /*0964*/ 	.word	0x0001b7e0


	//   ....[93]....
        /*0968*/ 	.word	0x0001b850


	//   ....[94]....
        /*096c*/ 	.word	0x0001b8f0


	//   ....[95]....
        /*0970*/ 	.word	0x0001ba40


	//   ....[96]....
        /*0974*/ 	.word	0x0001baa0


	//   ....[97]....
        /*0978*/ 	.word	0x0001bac0


	//   ....[98]....
        /*097c*/ 	.word	0x0001bad0


	//   ....[99]....
        /*0980*/ 	.word	0x0001baf0


	//   ....[100]....
        /*0984*/ 	.word	0x0001c2a0


	//   ....[101]....
        /*0988*/ 	.word	0x0001c2d0


	//   ....[102]....
        /*098c*/ 	.word	0x0001c4c0


	//   ....[103]....
        /*0990*/ 	.word	0x0001c500


	//   ....[104]....
        /*0994*/ 	.word	0x0001c510


	//   ....[105]....
        /*0998*/ 	.word	0x0001c520


	//   ....[106]....
        /*099c*/ 	.word	0x0001c670


	//   ....[107]....
        /*09a0*/ 	.word	0x0001c7c0


	//   ....[108]....
        /*09a4*/ 	.word	0x0001cfb0


	//   ....[109]....
        /*09a8*/ 	.word	0x0001cfd0


	//   ....[110]....
        /*09ac*/ 	.word	0x0001d020


	//   ....[111]....
        /*09b0*/ 	.word	0x0001d030


	//   ....[112]....
        /*09b4*/ 	.word	0x0001d070


	//   ....[113]....
        /*09b8*/ 	.word	0x0001d080


	//   ....[114]....
        /*09bc*/ 	.word	0x0001d090


	//   ....[115]....
        /*09c0*/ 	.word	0x0001d0d0


	//   ....[116]....
        /*09c4*/ 	.word	0x0001d3d0


	//   ....[117]....
        /*09c8*/ 	.word	0x0001d410


	//   ....[118]....
        /*09cc*/ 	.word	0x0001d430


	//   ....[119]....
        /*09d0*/ 	.word	0x0001d450


	//   ....[120]....
        /*09d4*/ 	.word	0x0001d480


	//   ....[121]....
        /*09d8*/ 	.word	0x0001d4a0


	//   ....[122]....
        /*09dc*/ 	.word	0x0001d5a0


	//   ....[123]....
        /*09e0*/ 	.word	0x0001d6f0


	//   ....[124]....
        /*09e4*/ 	.word	0x0001dd30


	//   ....[125]....
        /*09e8*/ 	.word	0x0001dd60


	//   ....[126]....
        /*09ec*/ 	.word	0x0001ddc0


	//   ....[127]....
        /*09f0*/ 	.word	0x0001ddf0


	//   ....[128]....
        /*09f4*/ 	.word	0x0001de20


	//   ....[129]....
        /*09f8*/ 	.word	0x0001de50


	//   ....[130]....
        /*09fc*/ 	.word	0x0001de80


	//   ....[131]....
        /*0a00*/ 	.word	0x0001deb0


	//   ....[132]....
        /*0a04*/ 	.word	0x0001e050


	//   ....[133]....
        /*0a08*/ 	.word	0x0001e080


	//   ....[134]....
        /*0a0c*/ 	.word	0x0001e0b0


	//   ....[135]....
        /*0a10*/ 	.word	0x0001e0e0


	//   ....[136]....
        /*0a14*/ 	.word	0x0001e110


	//   ....[137]....
        /*0a18*/ 	.word	0x0001e140


	//   ....[138]....
        /*0a1c*/ 	.word	0x0001e200


	//   ....[139]....
        /*0a20*/ 	.word	0x0001e220


	//   ....[140]....
        /*0a24*/ 	.word	0x0001e230


	//   ....[141]....
        /*0a28*/ 	.word	0x0001e290


	//   ....[142]....
        /*0a2c*/ 	.word	0x0001e8b0


	//   ....[143]....
        /*0a30*/ 	.word	0x0001ebc0


	//   ....[144]....
        /*0a34*/ 	.word	0x0001ec50


	//   ....[145]....
        /*0a38*/ 	.word	0x0001ed20


	//   ....[146]....
        /*0a3c*/ 	.word	0x0001edb0


	//   ....[147]....
        /*0a40*/ 	.word	0x0001ee90


	//   ....[148]....
        /*0a44*/ 	.word	0x0001ef20


	//   ....[149]....
        /*0a48*/ 	.word	0x0001f000


	//   ....[150]....
        /*0a4c*/ 	.word	0x0001f090


	//   ....[151]....
        /*0a50*/ 	.word	0x0001f0e0


	//   ....[152]....
        /*0a54*/ 	.word	0x0001f130


	//   ....[153]....
        /*0a58*/ 	.word	0x0001f220


	//   ....[154]....
        /*0a5c*/ 	.word	0x0001f2b0


	//   ....[155]....
        /*0a60*/ 	.word	0x0001f300


	//   ....[156]....
        /*0a64*/ 	.word	0x0001f350


	//   ....[157]....
        /*0a68*/ 	.word	0x0001f5f0


	//   ....[158]....
        /*0a6c*/ 	.word	0x0001f8d0


	//   ....[159]....
        /*0a70*/ 	.word	0x0001f9c0


	//   ....[160]....
        /*0a74*/ 	.word	0x0001fa60


	//   ....[161]....
        /*0a78*/ 	.word	0x0001fac0


	//   ....[162]....
        /*0a7c*/ 	.word	0x0001fbb0


	//   ....[163]....
        /*0a80*/ 	.word	0x0001fc20


	//   ....[164]....
        /*0a84*/ 	.word	0x0001fd10


	//   ....[165]....
        /*0a88*/ 	.word	0x0001fd80


	//   ....[166]....
        /*0a8c*/ 	.word	0x0001fe20


	//   ....[167]....
        /*0a90*/ 	.word	0x0001ff10


	//   ....[168]....
        /*0a94*/ 	.word	0x0001ffb0


	//   ....[169]....
        /*0a98*/ 	.word	0x00020010


	//   ....[170]....
        /*0a9c*/ 	.word	0x000200d0


	//   ....[171]....
        /*0aa0*/ 	.word	0x00020130


	//   ....[172]....
        /*0aa4*/ 	.word	0x000201d0


	//   ....[173]....
        /*0aa8*/ 	.word	0x00020280


	//   ....[174]....
        /*0aac*/ 	.word	0x00020360


	//   ....[175]....
        /*0ab0*/ 	.word	0x00020650


	//   ....[176]....
        /*0ab4*/ 	.word	0x00020710


	//   ....[177]....
        /*0ab8*/ 	.word	0x00020980


	//   ....[178]....
        /*0abc*/ 	.word	0x00020a00


	//   ....[179]....
        /*0ac0*/ 	.word	0x00020c10


	//   ....[180]....
        /*0ac4*/ 	.word	0x00020c60


	//   ....[181]....
        /*0ac8*/ 	.word	0x00020dd0


	//   ....[182]....
        /*0acc*/ 	.word	0x00020e60


	//   ....[183]....
        /*0ad0*/ 	.word	0x00020fa0


	//   ....[184]....
        /*0ad4*/ 	.word	0x000210a0


	//   ....[185]....
        /*0ad8*/ 	.word	0x00021310


	//   ....[186]....
        /*0adc*/ 	.word	0x00021360


	//   ....[187]....
        /*0ae0*/ 	.word	0x00021530


	//   ....[188]....
        /*0ae4*/ 	.word	0x00021580


	//   ....[189]....
        /*0ae8*/ 	.word	0x00021750


	//   ....[190]....
        /*0aec*/ 	.word	0x000217a0


	//   ....[191]....
        /*0af0*/ 	.word	0x00021890


	//   ....[192]....
        /*0af4*/ 	.word	0x00021930


	//   ....[193]....
        /*0af8*/ 	.word	0x00021990


	//   ....[194]....
        /*0afc*/ 	.word	0x00021a40


	//   ....[195]....
        /*0b00*/ 	.word	0x00021aa0


	//   ....[196]....
        /*0b04*/ 	.word	0x00021b50


	//   ....[197]....
        /*0b08*/ 	.word	0x00021bb0


	//   ....[198]....
        /*0b0c*/ 	.word	0x00021c60


	//   ....[199]....
        /*0b10*/ 	.word	0x00021d50


	//   ....[200]....
        /*0b14*/ 	.word	0x00021e30


	//   ....[201]....
        /*0b18*/ 	.word	0x00021f40


	//   ....[202]....
        /*0b1c*/ 	.word	0x00022040


	//   ....[203]....
        /*0b20*/ 	.word	0x00022170


	//   ....[204]....
        /*0b24*/ 	.word	0x00022250


	//   ....[205]....
        /*0b28*/ 	.word	0x00022350


	//   ....[206]....
        /*0b2c*/ 	.word	0x00022430


	//   ....[207]....
        /*0b30*/ 	.word	0x000224c0


	//   ....[208]....
        /*0b34*/ 	.word	0x00022560


	//   ....[209]....
        /*0b38*/ 	.word	0x000226e0


	//   ....[210]....
        /*0b3c*/ 	.word	0x00022750


	//   ....[211]....
        /*0b40*/ 	.word	0x000227c0


	//   ....[212]....
        /*0b44*/ 	.word	0x00022830


	//   ....[213]....
        /*0b48*/ 	.word	0x000228a0


	//   ....[214]....
        /*0b4c*/ 	.word	0x00022920


	//   ....[215]....
        /*0b50*/ 	.word	0x000229a0


	//   ....[216]....
        /*0b54*/ 	.word	0x00022a30


	//   ....[217]....
        /*0b58*/ 	.word	0x00022aa0


	//   ....[218]....
        /*0b5c*/ 	.word	0x00022b10


	//   ....[219]....
        /*0b60*/ 	.word	0x00022b80


	//   ....[220]....
        /*0b64*/ 	.word	0x00022c00


	//   ....[221]....
        /*0b68*/ 	.word	0x00022c70


	//   ....[222]....
        /*0b6c*/ 	.word	0x00022d10


	//   ....[223]....
        /*0b70*/ 	.word	0x00022d60


	//   ....[224]....
        /*0b74*/ 	.word	0x00022df0


	//   ....[225]....
        /*0b78*/ 	.word	0x00022f20


	//----- nvinfo : EIATTR_REG_RECONFIG
	.align		4
.L_292:
        /*0b7c*/ 	.byte	0x01, 0x54
	.zero		2


	//----- nvinfo : EIATTR_SYSCALL_OFFSETS
	.align		4
        /*0b80*/ 	.byte	0x04, 0x46
        /*0b82*/ 	.short	(.L_294 - .L_293)


	//   ....[0]....
.L_293:
        /*0b84*/ 	.word	0x000023e0


	//   ....[1]....
        /*0b88*/ 	.word	0x00002530


	//   ....[2]....
        /*0b8c*/ 	.word	0x00007a20


	//   ....[3]....
        /*0b90*/ 	.word	0x00007db0


	//   ....[4]....
        /*0b94*/ 	.word	0x000197b0


	//   ....[5]....
        /*0b98*/ 	.word	0x00019900


	//   ....[6]....
        /*0b9c*/ 	.word	0x000199f0


	//   ....[7]....
        /*0ba0*/ 	.word	0x0001a910


	//   ....[8]....
        /*0ba4*/ 	.word	0x0001b160


	//----- nvinfo : EIATTR_MBARRIER_INSTR_OFFSETS
	.align		4
.L_294:
        /*0ba8*/ 	.byte	0x04, 0x39
        /*0baa*/ 	.short	(.L_296 - .L_295)


	//   ....[0]....
.L_295:
        /*0bac*/ 	.word	0x00000280
        /*0bb0*/ 	.word	0x000000ff
        /*0bb4*/ 	.word	0x00038800
        /*0bb8*/ 	.short	0x0100
        /*0bba*/ 	.byte	0x08
	.zero		1


	//   ....[1]....
        /*0bbc*/ 	.word	0x00000290
        /*0bc0*/ 	.word	0x000000ff
        /*0bc4*/ 	.word	0x00038810
        /*0bc8*/ 	.short	0x0100
        /*0bca*/ 	.byte	0x08
	.zero		1


	//   ....[2]....
        /*0bcc*/ 	.word	0x000002a0
        /*0bd0*/ 	.word	0x000000ff
        /*0bd4*/ 	.word	0x00038820
        /*0bd8*/ 	.short	0x0100
        /*0bda*/ 	.byte	0x08
	.zero		1


	//   ....[3]....
        /*0bdc*/ 	.word	0x00000350
        /*0be0*/ 	.word	0x000000ff
        /*0be4*/ 	.word	0x00038830
        /*0be8*/ 	.short	0x0100
        /*0bea*/ 	.byte	0x06
	.zero		1


	//   ....[4]....
        /*0bec*/ 	.word	0x00000360
        /*0bf0*/ 	.word	0x000000ff
        /*0bf4*/ 	.word	0x00038840
        /*0bf8*/ 	.short	0x0100
        /*0bfa*/ 	.byte	0x06
	.zero		1


	//   ....[5]....
        /*0bfc*/ 	.word	0x00000370
        /*0c00*/ 	.word	0x000000ff
        /*0c04*/ 	.word	0x00038838
        /*0c08*/ 	.short	0x0100
        /*0c0a*/ 	.byte	0x06
	.zero		1


	//   ....[6]....
        /*0c0c*/ 	.word	0x00000380
        /*0c10*/ 	.word	0x000000ff
        /*0c14*/ 	.word	0x00038848
        /*0c18*/ 	.short	0x0100
        /*0c1a*/ 	.byte	0x06
	.zero		1


	//   ....[7]....
        /*0c1c*/ 	.word	0x000004b0
        /*0c20*/ 	.word	0x000000ff
        /*0c24*/ 	.word	0x00038850
        /*0c28*/ 	.short	0x0100
        /*0c2a*/ 	.byte	0x08
	.zero		1


	//   ....[8]....
        /*0c2c*/ 	.word	0x000004c0
        /*0c30*/ 	.word	0x000000ff
        /*0c34*/ 	.word	0x00038860
        /*0c38*/ 	.short	0x0100
        /*0c3a*/ 	.byte	0x08
	.zero		1


	//   ....[9]....
        /*0c3c*/ 	.word	0x000004d0
        /*0c40*/ 	.word	0x000000ff
        /*0c44*/ 	.word	0x00038858
        /*0c48*/ 	.short	0x0100
        /*0c4a*/ 	.byte	0x08
	.zero		1


	//   ....[10]....
        /*0c4c*/ 	.word	0x000004e0
        /*0c50*/ 	.word	0x000000ff
        /*0c54*/ 	.word	0x00038868
        /*0c58*/ 	.short	0x0100
        /*0c5a*/ 	.byte	0x08
	.zero		1


	//   ....[11]....
        /*0c5c*/ 	.word	0x000005d0
        /*0c60*/ 	.word	0x000000ff
        /*0c64*/ 	.word	0x00038870
        /*0c68*/ 	.short	0x0100
        /*0c6a*/ 	.byte	0x06
	.zero		1


	//   ....[12]....
        /*0c6c*/ 	.word	0x000005e0
        /*0c70*/ 	.word	0x000000ff
        /*0c74*/ 	.word	0x00038880
        /*0c78*/ 	.short	0x0100
        /*0c7a*/ 	.byte	0x06
	.zero		1


	//   ....[13]....
        /*0c7c*/ 	.word	0x000005f0
        /*0c80*/ 	.word	0x000000ff
        /*0c84*/ 	.word	0x00038878
        /*0c88*/ 	.short	0x0100
        /*0c8a*/ 	.byte	0x06
	.zero		1


	//   ....[14]....
        /*0c8c*/ 	.word	0x00000600
        /*0c90*/ 	.word	0x000000ff
        /*0c94*/ 	.word	0x00038888
        /*0c98*/ 	.short	0x0100
        /*0c9a*/ 	.byte	0x06
	.zero		1


	//   ....[15]....
        /*0c9c*/ 	.word	0x00000730
        /*0ca0*/ 	.word	0x000000ff
        /*0ca4*/ 	.word	0x00038890
        /*0ca8*/ 	.short	0x0100
        /*0caa*/ 	.byte	0x08
	.zero		1


	//   ....[16]....
        /*0cac*/ 	.word	0x00000740
        /*0cb0*/ 	.word	0x000000ff
        /*0cb4*/ 	.word	0x000388a0
        /*0cb8*/ 	.short	0x0100
        /*0cba*/ 	.byte	0x08
	.zero		1


	//   ....[17]....
        /*0cbc*/ 	.word	0x00000750
        /*0cc0*/ 	.word	0x000000ff
        /*0cc4*/ 	.word	0x00038898
        /*0cc8*/ 	.short	0x0100
        /*0cca*/ 	.byte	0x08
	.zero		1


	//   ....[18]....
        /*0ccc*/ 	.word	0x00000760
        /*0cd0*/ 	.word	0x000000ff
        /*0cd4*/ 	.word	0x000388a8
        /*0cd8*/ 	.short	0x0100
        /*0cda*/ 	.byte	0x08
	.zero		1


	//   ....[19]....
        /*0cdc*/ 	.word	0x00000890
        /*0ce0*/ 	.word	0x000000ff
        /*0ce4*/ 	.word	0x000388b0
        /*0ce8*/ 	.short	0x0100
        /*0cea*/ 	.byte	0x08
	.zero		1


	//   ....[20]....
        /*0cec*/ 	.word	0x000008a0
        /*0cf0*/ 	.word	0x000000ff
        /*0cf4*/ 	.word	0x000388c0
        /*0cf8*/ 	.short	0x0100
        /*0cfa*/ 	.byte	0x08
	.zero		1


	//   ....[21]....
        /*0cfc*/ 	.word	0x000008b0
        /*0d00*/ 	.word	0x000000ff
        /*0d04*/ 	.word	0x000388b8
        /*0d08*/ 	.short	0x0100
        /*0d0a*/ 	.byte	0x08
	.zero		1


	//   ....[22]....
        /*0d0c*/ 	.word	0x000008c0
        /*0d10*/ 	.word	0x000000ff
        /*0d14*/ 	.word	0x000388c8
        /*0d18*/ 	.short	0x0100
        /*0d1a*/ 	.byte	0x08
	.zero		1


	//   ....[23]....
        /*0d1c*/ 	.word	0x00003130
        /*0d20*/ 	.word	0x0000003a
        /*0d24*/ 	.word	0x00038890
        /*0d28*/ 	.short	0x010a
        /*0d2a*/ 	.byte	0x3f
	.zero		1


	//   ....[24]....
        /*0d2c*/ 	.word	0x00003bd0
        /*0d30*/ 	.word	0x0000003a
        /*0d34*/ 	.word	0x00038890
        /*0d38*/ 	.short	0x010a
        /*0d3a*/ 	.byte	0x3f
	.zero		1


	//   ....[25]....
        /*0d3c*/ 	.word	0x000044b0
        /*0d40*/ 	.word	0x0000003a
        /*0d44*/ 	.word	0x00038890
        /*0d48*/ 	.short	0x010a
        /*0d4a*/ 	.byte	0x3f
	.zero		1


	//   ....[26]....
        /*0d4c*/ 	.word	0x00004870
        /*0d50*/ 	.word	0x00000004
        /*0d54*/ 	.word	0x00000000
        /*0d58*/ 	.short	0x0101
        /*0d5a*/ 	.byte	0x3f
	.zero		1


	//   ....[27]....
        /*0d5c*/ 	.word	0x000048b0
        /*0d60*/ 	.word	0x0000003a
        /*0d64*/ 	.word	0x000388b0
        /*0d68*/ 	.short	0x010a
        /*0d6a*/ 	.byte	0x3f
	.zero		1


	//   ....[28]....
        /*0d6c*/ 	.word	0x00005170
        /*0d70*/ 	.word	0x0000003a
        /*0d74*/ 	.word	0x00000000
        /*0d78*/ 	.short	0x0101
        /*0d7a*/ 	.byte	0x3f
	.zero		1


	//   ....[29]....
        /*0d7c*/ 	.word	0x00005d40
        /*0d80*/ 	.word	0x0000000c
        /*0d84*/ 	.word	0x00000000
        /*0d88*/ 	.short	0x0101
        /*0d8a*/ 	.byte	0x3f
	.zero		1


	//   ....[30]....
        /*0d8c*/ 	.word	0x000068e0
        /*0d90*/ 	.word	0x0000000c
        /*0d94*/ 	.word	0x00000000
        /*0d98*/ 	.short	0x0101
        /*0d9a*/ 	.byte	0x3f
	.zero		1


	//   ....[31]....
        /*0d9c*/ 	.word	0x00007ac0
        /*0da0*/ 	.word	0x00000002
        /*0da4*/ 	.word	0x00038800
        /*0da8*/ 	.short	0x010a
        /*0daa*/ 	.byte	0x3f
	.zero		1


	//   ....[32]....
        /*0dac*/ 	.word	0x00007b10
        /*0db0*/ 	.word	0x00000002
        /*0db4*/ 	.word	0x00038800
        /*0db8*/ 	.short	0x010a
        /*0dba*/ 	.byte	0x3f
	.zero		1


	//   ....[33]....
        /*0dbc*/ 	.word	0x00008110
        /*0dc0*/ 	.word	0x00000002
        /*0dc4*/ 	.word	0x00038800
        /*0dc8*/ 	.short	0x010a
        /*0dca*/ 	.byte	0x3f
	.zero		1


	//   ....[34]....
        /*0dcc*/ 	.word	0x00009080
        /*0dd0*/ 	.word	0x00000002
        /*0dd4*/ 	.word	0x00038800
        /*0dd8*/ 	.short	0x010a
        /*0dda*/ 	.byte	0x3f
	.zero		1


	//   ....[35]....
        /*0ddc*/ 	.word	0x00009ef0
        /*0de0*/ 	.word	0x0000000b
        /*0de4*/ 	.word	0x00038830
        /*0de8*/ 	.short	0x010a
        /*0dea*/ 	.byte	0x3f
	.zero		1


	//   ....[36]....
        /*0dec*/ 	.word	0x00009fa0
        /*0df0*/ 	.word	0x0000000b
        /*0df4*/ 	.word	0x00038830
        /*0df8*/ 	.short	0x010a
        /*0dfa*/ 	.byte	0x3f
	.zero		1


	//   ....[37]....
        /*0dfc*/ 	.word	0x0000a2b0
        /*0e00*/ 	.word	0x00000002
        /*0e04*/ 	.word	0x00038810
        /*0e08*/ 	.short	0x010a
        /*0e0a*/ 	.byte	0x3f
	.zero		1


	//   ....[38]....
        /*0e0c*/ 	.word	0x0000a300
        /*0e10*/ 	.word	0x0000000b
        /*0e14*/ 	.word	0x00038850
        /*0e18*/ 	.short	0x010a
        /*0e1a*/ 	.byte	0x3f
	.zero		1


	//   ....[39]....
        /*0e1c*/ 	.word	0x0000a3b0
        /*0e20*/ 	.word	0x0000000b
        /*0e24*/ 	.word	0x00038850
        /*0e28*/ 	.short	0x010a
        /*0e2a*/ 	.byte	0x3f
	.zero		1


	//   ....[40]....
        /*0e2c*/ 	.word	0x0000c920
        /*0e30*/ 	.word	0x00000003
        /*0e34*/ 	.word	0x00000000
        /*0e38*/ 	.short	0x0101
        /*0e3a*/ 	.byte	0x3f
	.zero		1


	//   ....[41]....
        /*0e3c*/ 	.word	0x0000d0f0
        /*0e40*/ 	.word	0x0000000b
        /*0e44*/ 	.word	0x00000000
        /*0e48*/ 	.short	0x0101
        /*0e4a*/ 	.byte	0x3f
	.zero		1


	//   ....[42]....
        /*0e4c*/ 	.word	0x0000d210
        /*0e50*/ 	.word	0x0000000c
        /*0e54*/ 	.word	0x00038830
        /*0e58*/ 	.short	0x010a
        /*0e5a*/ 	.byte	0x3f
	.zero		1


	//   ....[43]....
        /*0e5c*/ 	.word	0x0000d2c0
        /*0e60*/ 	.word	0x0000000c
        /*0e64*/ 	.word	0x00038830
        /*0e68*/ 	.short	0x010a
        /*0e6a*/ 	.byte	0x3f
	.zero		1


	//   ....[44]....
        /*0e6c*/ 	.word	0x0000d530
        /*0e70*/ 	.word	0x0000000c
        /*0e74*/ 	.word	0x00038850
        /*0e78*/ 	.short	0x010a
        /*0e7a*/ 	.byte	0x3f
	.zero		1


	//   ....[45]....
        /*0e7c*/ 	.word	0x0000d5a0
        /*0e80*/ 	.word	0x0000000c
        /*0e84*/ 	.word	0x00038850
        /*0e88*/ 	.short	0x010a
        /*0e8a*/ 	.byte	0x3f
	.zero		1


	//   ....[46]....
        /*0e8c*/ 	.word	0x0000f5a0
        /*0e90*/ 	.word	0x000000c4
        /*0e94*/ 	.word	0x00000000
        /*0e98*/ 	.short	0x0101
        /*0e9a*/ 	.byte	0x3f
	.zero		1


	//   ....[47]....
        /*0e9c*/ 	.word	0x00010840
        /*0ea0*/ 	.word	0x0000000c
        /*0ea4*/ 	.word	0x00000000
        /*0ea8*/ 	.short	0x0101
        /*0eaa*/ 	.byte	0x3f
	.zero		1


	//   ....[48]....
        /*0eac*/ 	.word	0x00013160
        /*0eb0*/ 	.word	0x00000000
        /*0eb4*/ 	.word	0x00000000
        /*0eb8*/ 	.short	0x0101
        /*0eba*/ 	.byte	0x3f
	.zero		1


	//   ....[49]....
        /*0ebc*/ 	.word	0x00013ea0
        /*0ec0*/ 	.word	0x00000008
        /*0ec4*/ 	.word	0x00000000
        /*0ec8*/ 	.short	0x0101
        /*0eca*/ 	.byte	0x3f
	.zero		1


	//   ....[50]....
        /*0ecc*/ 	.word	0x00017aa0
        /*0ed0*/ 	.word	0x00000012
        /*0ed4*/ 	.word	0x00038820
        /*0ed8*/ 	.short	0x010a
        /*0eda*/ 	.byte	0x3f
	.zero		1


	//   ....[51]....
        /*0edc*/ 	.word	0x00017b30
        /*0ee0*/ 	.word	0x00000003
        /*0ee4*/ 	.word	0x000388a0
        /*0ee8*/ 	.short	0x010a
        /*0eea*/ 	.byte	0x3f
	.zero		1


	//   ....[52]....
        /*0eec*/ 	.word	0x00017d80
        /*0ef0*/ 	.word	0x00000003
        /*0ef4*/ 	.word	0x000388c0
        /*0ef8*/ 	.short	0x010a
        /*0efa*/ 	.byte	0x3f
	.zero		1


	//   ....[53]....
        /*0efc*/ 	.word	0x00018750
        /*0f00*/ 	.word	0x00000008
        /*0f04*/ 	.word	0x000388a0
        /*0f08*/ 	.short	0x010a
        /*0f0a*/ 	.byte	0x3f
	.zero		1


	//   ....[54]....
        /*0f0c*/ 	.word	0x00018990
        /*0f10*/ 	.word	0x00000008
        /*0f14*/ 	.word	0x000388c0
        /*0f18*/ 	.short	0x010a
        /*0f1a*/ 	.byte	0x3f
	.zero		1


	//   ....[55]....
        /*0f1c*/ 	.word	0x0001a170
        /*0f20*/ 	.word	0x0000001a
        /*0f24*/ 	.word	0x00038840
        /*0f28*/ 	.short	0x010a
        /*0f2a*/ 	.byte	0x3f
	.zero		1


	//   ....[56]....
        /*0f2c*/ 	.word	0x0001a640
        /*0f30*/ 	.word	0x0000001a
        /*0f34*/ 	.word	0x00038830
        /*0f38*/ 	.short	0x0107
        /*0f3a*/ 	.byte	0x3f
	.zero		1


	//   ....[57]....
        /*0f3c*/ 	.word	0x0001a710
        /*0f40*/ 	.word	0x0000001a
        /*0f44*/ 	.word	0x00038830
        /*0f48*/ 	.short	0x0101
        /*0f4a*/ 	.byte	0x3f
	.zero		1


	//   ....[58]....
        /*0f4c*/ 	.word	0x0001afa0
        /*0f50*/ 	.word	0x00000012
        /*0f54*/ 	.word	0x00038800
        /*0f58*/ 	.short	0x0107
        /*0f5a*/ 	.byte	0x3f
	.zero		1


	//   ....[59]....
        /*0f5c*/ 	.word	0x0001b030
        /*0f60*/ 	.word	0x00000012
        /*0f64*/ 	.word	0x00038800
        /*0f68*/ 	.short	0x0101
        /*0f6a*/ 	.byte	0x3f
	.zero		1


	//   ....[60]....
        /*0f6c*/ 	.word	0x0001bf20
        /*0f70*/ 	.word	0x00000012
        /*0f74*/ 	.word	0x00038810
        /*0f78*/ 	.short	0x0107
        /*0f7a*/ 	.byte	0x3f
	.zero		1


	//   ....[61]....
        /*0f7c*/ 	.word	0x0001c020
        /*0f80*/ 	.word	0x00000012
        /*0f84*/ 	.word	0x00038810
        /*0f88*/ 	.short	0x0101
        /*0f8a*/ 	.byte	0x3f
	.zero		1


	//   ....[62]....
        /*0f8c*/ 	.word	0x0001c040
        /*0f90*/ 	.word	0x00000012
        /*0f94*/ 	.word	0x00038820
        /*0f98*/ 	.short	0x010a
        /*0f9a*/ 	.byte	0x3f
	.zero		1


	//   ....[63]....
        /*0f9c*/ 	.word	0x0001c0d0
        /*0fa0*/ 	.word	0x0000001a
        /*0fa4*/ 	.word	0x00038860
        /*0fa8*/ 	.short	0x010a
        /*0faa*/ 	.byte	0x3f
	.zero		1


	//   ....[64]....
        /*0fac*/ 	.word	0x0001c9e0
        /*0fb0*/ 	.word	0x0000001a
        /*0fb4*/ 	.word	0x00038850
        /*0fb8*/ 	.short	0x0107
        /*0fba*/ 	.byte	0x3f
	.zero		1


	//   ....[65]....
        /*0fbc*/ 	.word	0x0001cab0
        /*0fc0*/ 	.word	0x0000001a
        /*0fc4*/ 	.word	0x00038850
        /*0fc8*/ 	.short	0x0101
        /*0fca*/ 	.byte	0x3f
	.zero		1


	//   ....[66]....
        /*0fcc*/ 	.word	0x0001ce30
        /*0fd0*/ 	.word	0x00000006
        /*0fd4*/ 	.word	0x00038840
        /*0fd8*/ 	.short	0x010a
        /*0fda*/ 	.byte	0x3f
	.zero		1


	//   ....[67]....
        /*0fdc*/ 	.word	0x0001d150
        /*0fe0*/ 	.word	0x00000006
        /*0fe4*/ 	.word	0x00038830
        /*0fe8*/ 	.short	0x0107
        /*0fea*/ 	.byte	0x3f
	.zero		1


	//   ....[68]....
        /*0fec*/ 	.word	0x0001d210
        /*0ff0*/ 	.word	0x00000006
        /*0ff4*/ 	.word	0x00038830
        /*0ff8*/ 	.short	0x0101
        /*0ffa*/ 	.byte	0x3f
	.zero		1


	//   ....[69]....
        /*0ffc*/ 	.word	0x0001d240
        /*1000*/ 	.word	0x00000006
        /*1004*/ 	.word	0x00038860
        /*1008*/ 	.short	0x010a
        /*100a*/ 	.byte	0x3f
	.zero		1


	//   ....[70]....
        /*100c*/ 	.word	0x0001d8f0
        /*1010*/ 	.word	0x00000006
        /*1014*/ 	.word	0x00038850
        /*1018*/ 	.short	0x0107
        /*101a*/ 	.byte	0x3f
	.zero		1


	//   ....[71]....
        /*101c*/ 	.word	0x0001d9b0
        /*1020*/ 	.word	0x00000006
        /*1024*/ 	.word	0x00038850
        /*1028*/ 	.short	0x0101
        /*102a*/ 	.byte	0x3f
	.zero		1


	//   ....[72]....
        /*102c*/ 	.word	0x0001e830
        /*1030*/ 	.word	0x00000007
        /*1034*/ 	.word	0x00038820
        /*1038*/ 	.short	0x010a
        /*103a*/ 	.byte	0x3f
	.zero		1


	//   ....[73]....
        /*103c*/ 	.word	0x0001e9a0
        /*1040*/ 	.word	0x00000005
        /*1044*/ 	.word	0x00038840
        /*1048*/ 	.short	0x010a
        /*104a*/ 	.byte	0x3f
	.zero		1


	//   ....[74]....
        /*104c*/ 	.word	0x0001ea40
        /*1050*/ 	.word	0x00000003
        /*1054*/ 	.word	0x00038840
        /*1058*/ 	.short	0x010a
        /*105a*/ 	.byte	0x3f
	.zero		1


	//   ....[75]....
        /*105c*/ 	.word	0x0001ea80
        /*1060*/ 	.word	0x00000005
        /*1064*/ 	.word	0x00038860
        /*1068*/ 	.short	0x010a
        /*106a*/ 	.byte	0x3f
	.zero		1


	//   ....[76]....
        /*106c*/ 	.word	0x0001eac0
        /*1070*/ 	.word	0x00000003
        /*1074*/ 	.word	0x00038860
        /*1078*/ 	.short	0x010a
        /*107a*/ 	.byte	0x3f
	.zero		1


	//   ....[77]....
        /*107c*/ 	.word	0x0001eb20
        /*1080*/ 	.word	0x0000003a
        /*1084*/ 	.word	0x00038890
        /*1088*/ 	.short	0x010a
        /*108a*/ 	.byte	0x3f
	.zero		1


	//   ....[78]....
        /*108c*/ 	.word	0x0001ec80
        /*1090*/ 	.word	0x0000003a
        /*1094*/ 	.word	0x00038890
        /*1098*/ 	.short	0x010a
        /*109a*/ 	.byte	0x3f
	.zero		1


	//   ....[79]....
        /*109c*/ 	.word	0x0001edf0
        /*10a0*/ 	.word	0x0000003a
        /*10a4*/ 	.word	0x00038890
        /*10a8*/ 	.short	0x010a
        /*10aa*/ 	.byte	0x3f
	.zero		1


	//   ....[80]....
        /*10ac*/ 	.word	0x0001ef50
        /*10b0*/ 	.word	0x0000003a
        /*10b4*/ 	.word	0x000388b0
        /*10b8*/ 	.short	0x010a
        /*10ba*/ 	.byte	0x3f
	.zero		1


	//   ....[81]....
        /*10bc*/ 	.word	0x0001f170
        /*10c0*/ 	.word	0x00000002
        /*10c4*/ 	.word	0x00038800
        /*10c8*/ 	.short	0x010a
        /*10ca*/ 	.byte	0x3f
	.zero		1


	//   ....[82]....
        /*10cc*/ 	.word	0x0001f380
        /*10d0*/ 	.word	0x00000002
        /*10d4*/ 	.word	0x00038800
        /*10d8*/ 	.short	0x010a
        /*10da*/ 	.byte	0x3f
	.zero		1


	//   ....[83]....
        /*10dc*/ 	.word	0x0001f3d0
        /*10e0*/ 	.word	0x0000000b
        /*10e4*/ 	.word	0x00038830
        /*10e8*/ 	.short	0x010a
        /*10ea*/ 	.byte	0x3f
	.zero		1


	//   ....[84]....
        /*10ec*/ 	.word	0x0001f420
        /*10f0*/ 	.word	0x00000002
        /*10f4*/ 	.word	0x00038810
        /*10f8*/ 	.short	0x010a
        /*10fa*/ 	.byte	0x3f
	.zero		1


	//   ....[85]....
        /*10fc*/ 	.word	0x0001f470
        /*1100*/ 	.word	0x0000000b
        /*1104*/ 	.word	0x00038850
        /*1108*/ 	.short	0x010a
        /*110a*/ 	.byte	0x3f
	.zero		1


	//   ....[86]....
        /*110c*/ 	.word	0x0001f4c0
        /*1110*/ 	.word	0x0000000c
        /*1114*/ 	.word	0x00038830
        /*1118*/ 	.short	0x010a
        /*111a*/ 	.byte	0x3f
	.zero		1


	//   ....[87]....
        /*111c*/ 	.word	0x0001f510
        /*1120*/ 	.word	0x0000000c
        /*1124*/ 	.word	0x00038850
        /*1128*/ 	.short	0x010a
        /*112a*/ 	.byte	0x3f
	.zero		1


	//   ....[88]....
        /*112c*/ 	.word	0x0001f6b0
        /*1130*/ 	.word	0x00000012
        /*1134*/ 	.word	0x00038820
        /*1138*/ 	.short	0x010a
        /*113a*/ 	.byte	0x3f
	.zero		1


	//   ....[89]....
        /*113c*/ 	.word	0x0001f700
        /*1140*/ 	.word	0x00000003
        /*1144*/ 	.word	0x000388a0
        /*1148*/ 	.short	0x010a
        /*114a*/ 	.byte	0x3f
	.zero		1


	//   ....[90]....
        /*114c*/ 	.word	0x0001f750
        /*1150*/ 	.word	0x00000003
        /*1154*/ 	.word	0x000388c0
        /*1158*/ 	.short	0x010a
        /*115a*/ 	.byte	0x3f
	.zero		1


	//   ....[91]....
        /*115c*/ 	.word	0x0001f7a0
        /*1160*/ 	.word	0x00000008
        /*1164*/ 	.word	0x000388a0
        /*1168*/ 	.short	0x010a
        /*116a*/ 	.byte	0x3f
	.zero		1


	//   ....[92]....
        /*116c*/ 	.word	0x0001f7f0
        /*1170*/ 	.word	0x00000008
        /*1174*/ 	.word	0x000388c0
        /*1178*/ 	.short	0x010a
        /*117a*/ 	.byte	0x3f
	.zero		1


	//   ....[93]....
        /*117c*/ 	.word	0x0001f910
        /*1180*/ 	.word	0x0000001a
        /*1184*/ 	.word	0x00038840
        /*1188*/ 	.short	0x010a
        /*118a*/ 	.byte	0x3f
	.zero		1


	//   ....[94]....
        /*118c*/ 	.word	0x00020ea0
        /*1190*/ 	.word	0x00000012
        /*1194*/ 	.word	0x00038820
        /*1198*/ 	.short	0x010a
        /*119a*/ 	.byte	0x3f
	.zero		1


	//   ....[95]....
        /*119c*/ 	.word	0x00020ef0
        /*11a0*/ 	.word	0x0000001a
        /*11a4*/ 	.word	0x00038860
        /*11a8*/ 	.short	0x010a
        /*11aa*/ 	.byte	0x3f
	.zero		1


	//   ....[96]....
        /*11ac*/ 	.word	0x000217e0
        /*11b0*/ 	.word	0x00000006
        /*11b4*/ 	.word	0x00038840
        /*11b8*/ 	.short	0x010a
        /*11ba*/ 	.byte	0x3f
	.zero		1


	//   ....[97]....
        /*11bc*/ 	.word	0x00021ca0
        /*11c0*/ 	.word	0x00000006
        /*11c4*/ 	.word	0x00038860
        /*11c8*/ 	.short	0x010a
        /*11ca*/ 	.byte	0x3f
	.zero		1


	//   ....[98]....
        /*11cc*/ 	.word	0x00022e40
        /*11d0*/ 	.word	0x00000007
        /*11d4*/ 	.word	0x00038820
        /*11d8*/ 	.short	0x010a
        /*11da*/ 	.byte	0x3f
	.zero		1


	//   ....[99]....
        /*11dc*/ 	.word	0x00022fe0
        /*11e0*/ 	.word	0x00000005
        /*11e4*/ 	.word	0x00038840
        /*11e8*/ 	.short	0x010a
        /*11ea*/ 	.byte	0x3f
	.zero		1


	//   ....[100]....
        /*11ec*/ 	.word	0x00023030
        /*11f0*/ 	.word	0x00000003
        /*11f4*/ 	.word	0x00038840
        /*11f8*/ 	.short	0x010a
        /*11fa*/ 	.byte	0x3f
	.zero		1


	//   ....[101]....
        /*11fc*/ 	.word	0x00023080
        /*1200*/ 	.word	0x00000005
        /*1204*/ 	.word	0x00038860
        /*1208*/ 	.short	0x010a
        /*120a*/ 	.byte	0x3f
	.zero		1


	//----- nvinfo : EIATTR_NUM_MBARRIERS
	.align		4
.L_296:
        /*120c*/ 	.byte	0x03, 0x38
        /*120e*/ 	.short	0x0017


	//----- nvinfo : EIATTR_EXIT_INSTR_OFFSETS
	.align		4
        /*1210*/ 	.byte	0x04, 0x1c
        /*1212*/ 	.short	(.L_298 - .L_297)


	//   ....[0]....
.L_297:
        /*1214*/ 	.word	0x0001eb10


	//----- nvinfo : EIATTR_MAX_THREADS
	.align		4
.L_298:
        /*1218*/ 	.byte	0x04, 0x05
        /*121a*/ 	.short	(.L_300 - .L_299)
.L_299:
        /*121c*/ 	.word	0x00000180
        /*1220*/ 	.word	0x00000001
        /*1224*/ 	.word	0x00000001


	//----- nvinfo : EIATTR_CRS_STACK_SIZE
	.align		4
.L_300:
        /*1228*/ 	.byte	0x04, 0x1e
        /*122a*/ 	.short	(.L_302 - .L_301)
.L_301:
        /*122c*/ 	.word	0x00000000


	//----- nvinfo : EIATTR_CBANK_PARAM_SIZE
	.align		4
.L_302:
        /*1230*/ 	.byte	0x03, 0x19
        /*1232*/ 	.short	0x0bf0


	//----- nvinfo : EIATTR_PARAM_CBANK
	.align		4
        /*1234*/ 	.byte	0x04, 0x0a
        /*1236*/ 	.short	(.L_304 - .L_303)
	.align		4
.L_303:
        /*1238*/ 	.word	index@(.nv.constant0._ZN7cutlass13device_kernelIN5flash11enable_sm90INS1_16FlashAttnFwdSm90INS1_25CollectiveMainloopFwdSm90ILi2EN4cute5tupleIJNS5_1CILi1EEES8_S8_EEENS6_IJNS7_ILi64EEESA_SA_EEELi512ENS_10bfloat16_tEfNS_4arch4Sm90ELb0ELb0ELb1ELb1ELb1ELb1ELb1ELb0ELb0ELb1ELb1ELb0EEENS1_21CollectiveEpilogueFwdINS6_IJSA_NS7_ILi512EEESA_EEES9_SC_SE_Li256ELb1ELb1ELb1ELb0EEENS1_36VarlenDynamicPersistentTileSchedulerILi64ELi64ELi256ELi128ELb1ELb1ELb1ELb0ELb1ELb1EEEEEEEEEvNT_6ParamsE)
        /*123c*/ 	.short	0x0210
        /*123e*/ 	.short	0x0bf0


	//----- nvinfo : EIATTR_SW_WAR
	.align		4
.L_304:
        /*1240*/ 	.byte	0x04, 0x36
        /*1242*/ 	.short	(.L_306 - .L_305)
.L_305:
        /*1244*/ 	.word	0x00000008
.L_306:


//--------------------- .nv.info._ZN7cutlass13device_kernelIN5flash11enable_sm90INS1_16FlashAttnFwdSm90INS1_25CollectiveMainloopFwdSm90ILi2EN4cute5tupleIJNS5_1CILi1EEES8_S8_EEENS6_IJNS7_ILi64EEESA_SA_EEELi512ENS_10bfloat16_tEfNS_4arch4Sm90ELb0ELb1ELb1ELb0ELb1ELb0ELb0ELb0ELb0ELb1ELb1ELb0EEENS1_21CollectiveEpilogueFwdINS6_IJSA_NS7_ILi512EEESA_EEES9_SC_SE_Li256ELb0ELb1ELb1ELb0EEENS1_19SingleTileSchedulerILb0ELb1ELb1ELi64EEEEEEEEEvNT_6ParamsE --------------------------
	.section	.nv.info._ZN7cutlass13device_kernelIN5flash11enable_sm90INS1_16FlashAttnFwdSm90INS1_25CollectiveMainloopFwdSm90ILi2EN4cute5tupleIJNS5_1CILi1EEES8_S8_EEENS6_IJNS7_ILi64EEESA_SA_EEELi512ENS_10bfloat16_tEfNS_4arch4Sm90ELb0ELb1ELb1ELb0ELb1ELb0ELb0ELb0ELb0ELb1ELb1ELb0EEENS1_21CollectiveEpilogueFwdINS6_IJSA_NS7_ILi512EEESA_EEES9_SC_SE_Li256ELb0ELb1ELb1ELb0EEENS1_19SingleTileSchedulerILb0ELb1ELb1ELi64EEEEEEEEEvNT_6ParamsE,"",@"SHT_CUDA_INFO"
	.sectionflags	@""
	.align	4


	//----- nvinfo : EIATTR_CUDA_API_VERSION
	.align		4
        /*0000*/ 	.byte	0x04, 0x37
        /*0002*/ 	.short	(.L_308 - .L_307)
.L_307:
        /*0004*/ 	.word	0x00000082


	//----- nvinfo : EIATTR_KPARAM_INFO
	.align		4
.L_308:
        /*0008*/ 	.byte	0x04, 0x17
        /*000a*/ 	.short	(.L_310 - .L_309)
.L_309:
        /*000c*/ 	.word	0x00000000
        /*0010*/ 	.short	0x0000
        /*0012*/ 	.short	0x0070
        /*0014*/ 	.byte	0x00, 0xf0, 0x01, 0x28


	//----- nvinfo : EIATTR_SPARSE_MMA_MASK
	.align		4
.L_310:
        /*0018*/ 	.byte	0x03, 0x50
        /*001a*/ 	.short	0x0000


	//----- nvinfo : EIATTR_MAXREG_COUNT
	.align		4
        /*001c*/ 	.byte	0x03, 0x1b
        /*001e*/ 	.short	0x00a8


	//----- nvinfo : EIATTR_NUM_BARRIERS
	.align		4
        /*0020*/ 	.byte	0x02, 0x4c
        /*0022*/ 	.byte	0x10
	.zero		1


	//----- nvinfo : EIATTR_EXTERNS
	.align		4
        /*0024*/ 	.byte	0x04, 0x0f
        /*0026*/ 	.short	(.L_312 - .L_311)


	//   ....[0]....
	.align		4
.L_311:
        /*0028*/ 	.word	index@(__assertfail)


	//----- nvinfo : EIATTR_MERCURY_ISA_VERSION
	.align		4
.L_312:
        /*002c*/ 	.byte	0x03, 0x5f
        /*002e*/ 	.short	0x0101


	//----- nvinfo : EIATTR_INT_WARP_WIDE_INSTR_OFFSETS
	.align		4
        /*0030*/ 	.byte	0x04, 0x31
        /*0032*/ 	.short	(.L_314 - .L_313)


	//   ....[0]....
.L_313:
        /*0034*/ 	.word	0x000000b0


	//   ....[1]....
        /*0038*/ 	.word	0x000000c0


	//   ....[2]....
        /*003c*/ 	.word	0x00000160


	//----- nvinfo : EIATTR_COOP_GROUP_MASK_REGIDS
	.align		4
.L_314:
        /*0040*/ 	.byte	0x04, 0x29
        /*0042*/ 	.short	(.L_316 - .L_315)


	//   ....[0]....
.L_315:
        /*0044*/ 	.word	0xffffffff


	//   ....[1]....
        /*0048*/ 	.word	0xffffffff


	//   ....[2]....
        /*004c*/ 	.word	0xffffffff


	//   ....[3]....
        /*0050*/ 	.word	0xffffffff


	//   ....[4]....
        /*0054*/ 	.word	0xffffffff


	//   ....[5]....
        /*0058*/ 	.word	0xffffffff


	//   ....[6]....
        /*005c*/ 	.word	0xffffffff


	//   ....[7]....
        /*0060*/ 	.word	0xffffffff


	//   ....[8]....
        /*0064*/ 	.word	0xffffffff


	//   ....[9]....
        /*0068*/ 	.word	0xffffffff


	//   ....[10]....
        /*006c*/ 	.word	0xffffffff


	//   ....[11]....
        /*0070*/ 	.word	0xffffffff


	//   ....[12]....
        /*0074*/ 	.word	0xffffffff


	//   ....[13]....
        /*0078*/ 	.word	0xffffffff


	//   ....[14]....
        /*007c*/ 	.word	0xffffffff


	//   ....[15]....
        /*0080*/ 	.word	0xffffffff


	//   ....[16]....
        /*0084*/ 	.word	0xffffffff


	//   ....[17]....
        /*0088*/ 	.word	0xffffffff


	//   ....[18]....
        /*008c*/ 	.word	0xffffffff


	//   ....[19]....
        /*0090*/ 	.word	0xffffffff


	//   ....[20]....
        /*0094*/ 	.word	0xffffffff


	//   ....[21]....
        /*0098*/ 	.word	0xffffffff


	//   ....[22]....
        /*009c*/ 	.word	0xffffffff


	//   ....[23]....
        /*00a0*/ 	.word	0xffffffff


	//   ....[24]....
        /*00a4*/ 	.word	0xffffffff


	//   ....[25]....
        /*00a8*/ 	.word	0xffffffff


	//   ....[26]....
        /*00ac*/ 	.word	0xffffffff


	//   ....[27]....
        /*00b0*/ 	.word	0xffffffff


	//   ....[28]....
        /*00b4*/ 	.word	0xffffffff


	//   ....[29]....
        /*00b8*/ 	.word	0xffffffff


	//   ....[30]....
        /*00bc*/ 	.word	0xffffffff


	//   ....[31]....
        /*00c0*/ 	.word	0xffffffff


	//   ....[32]....
        /*00c4*/ 	.word	0xffffffff


	//   ....[33]....
        /*00c8*/ 	.word	0xffffffff


	//   ....[34]....
        /*00cc*/ 	.word	0xffffffff


	//   ....[35]....
        /*00d0*/ 	.word	0xffffffff


	//   ....[36]....
        /*00d4*/ 	.word	0xffffffff


	//   ....[37]....
        /*00d8*/ 	.word	0xffffffff


	//   ....[38]....
        /*00dc*/ 	.word	0xffffffff


	//   ....[39]....
        /*00e0*/ 	.word	0xffffffff


	//   ....[40]....
        /*00e4*/ 	.word	0xffffffff


	//   ....[41]....
        /*00e8*/ 	.word	0xffffffff


	//   ....[42]....
        /*00ec*/ 	.word	0xffffffff


	//   ....[43]....
        /*00f0*/ 	.word	0xffffffff


	//   ....[44]....
        /*00f4*/ 	.word	0xffffffff


	//   ....[45]....
        /*00f8*/ 	.word	0xffffffff


	//   ....[46]....
        /*00fc*/ 	.word	0xffffffff


	//   ....[47]....
        /*0100*/ 	.word	0xffffffff


	//   ....[48]....
        /*0104*/ 	.word	0xffffffff


	//   ....[49]....
        /*0108*/ 	.word	0xffffffff


	//   ....[50]....
        /*010c*/ 	.word	0xffffffff


	//   ....[51]....
        /*0110*/ 	.word	0xffffffff


	//   ....[52]....
        /*0114*/ 	.word	0xffffffff


	//   ....[53]....
        /*0118*/ 	.word	0xffffffff


	//   ....[54]....
        /*011c*/ 	.word	0xffffffff


	//   ....[55]....
        /*0120*/ 	.word	0xffffffff


	//   ....[56]....
        /*0124*/ 	.word	0xffffffff


	//   ....[57]....
        /*0128*/ 	.word	0xffffffff


	//   ....[58]....
        /*012c*/ 	.word	0xffffffff


	//   ....[59]....
        /*0130*/ 	.word	0xffffffff


	//   ....[60]....
        /*0134*/ 	.word	0xffffffff


	//   ....[61]....
        /*0138*/ 	.word	0xffffffff


	//   ....[62]....
        /*013c*/ 	.word	0xffffffff


	//   ....[63]....
        /*0140*/ 	.word	0xffffffff


	//   ....[64]....
        /*0144*/ 	.word	0xffffffff


	//   ....[65]....
        /*0148*/ 	.word	0xffffffff


	//   ....[66]....
        /*014c*/ 	.word	0xffffffff


	//   ....[67]....
        /*0150*/ 	.word	0xffffffff


	//   ....[68]....
        /*0154*/ 	.word	0xffffffff


	//   ....[69]....
        /*0158*/ 	.word	0xffffffff


	//   ....[70]....
        /*015c*/ 	.word	0xffffffff


	//   ....[71]....
        /*0160*/ 	.word	0xffffffff


	//   ....[72]....
        /*0164*/ 	.word	0xffffffff


	//   ....[73]....
        /*0168*/ 	.word	0xffffffff


	//   ....[74]....
        /*016c*/ 	.word	0xffffffff


	//   ....[75]....
        /*0170*/ 	.word	0xffffffff


	//   ....[76]....
        /*0174*/ 	.word	0xffffffff


	//   ....[77]....
        /*0178*/ 	.word	0xffffffff


	//   ....[78]....
        /*017c*/ 	.word	0xffffffff


	//   ....[79]....
        /*0180*/ 	.word	0xffffffff


	//   ....[80]....
        /*0184*/ 	.word	0xffffffff


	//   ....[81]....
        /*0188*/ 	.word	0xffffffff


	//   ....[82]....
        /*018c*/ 	.word	0xffffffff


	//   ....[83]....
        /*0190*/ 	.word	0xffffffff


	//   ....[84]....
        /*0194*/ 	.word	0xffffffff


	//   ....[85]....
        /*0198*/ 	.word	0xffffffff


	//   ....[86]....
        /*019c*/ 	.word	0xffffffff


	//   ....[87]....
        /*01a0*/ 	.word	0xffffffff


	//   ....[88]....
        /*01a4*/ 	.word	0xffffffff


	//   ....[89]....
        /*01a8*/ 	.word	0x0500000f


	//   ....[90]....
        /*01ac*/ 	.word	0x0500000f


	//   ....[91]....
        /*01b0*/ 	.word	0x0500000f


	//   ....[92]....
        /*01b4*/ 	.word	0x0500000f


	//   ....[93]....
        /*01b8*/ 	.word	0x0500000f


	//   ....[94]....
        /*01bc*/ 	.word	0x0500000f


	//   ....[95]....
        /*01c0*/ 	.word	0x0500000f


	//   ....[96]....
        /*01c4*/ 	.word	0x0500000f


	//   ....[97]....
        /*01c8*/ 	.word	0x0500000f


	//   ....[98]....
        /*01cc*/ 	.word	0x0500000f


	//   ....[99]....
        /*01d0*/ 	.word	0x0500000f


	//   ....[100]....
        /*01d4*/ 	.word	0x0500000f


	//   ....[101]....
        /*01d8*/ 	.word	0x0500000f


	//   ....[102]....
        /*01dc*/ 	.word	0x0500000f


	//   ....[103]....
        /*01e0*/ 	.word	0x0500000f


	//   ....[104]....
        /*01e4*/ 	.word	0x0500000f


	//   ....[105]....
        /*01e8*/ 	.word	0x0500000f


	//   ....[106]....
        /*01ec*/ 	.word	0x0500000f


	//   ....[107]....
        /*01f0*/ 	.word	0x0500000f


	//   ....[108]....
        /*01f4*/ 	.word	0x0500000f


	//   ....[109]....
        /*01f8*/ 	.word	0x0500000f


	//   ....[110]....
        /*01fc*/ 	.word	0x0500000f


	//   ....[111]....
        /*0200*/ 	.word	0x0500000f


	//   ....[112]....
        /*0204*/ 	.word	0x0500000f


	//   ....[113]....
        /*0208*/ 	.word	0x0500000f


	//   ....[114]....
        /*020c*/ 	.word	0x0500000f


	//   ....[115]....
        /*0210*/ 	.word	0x0500000f


	//   ....[116]....
        /*0214*/ 	.word	0x0500000f


	//   ....[117]....
        /*0218*/ 	.word	0x0500000f


	//   ....[118]....
        /*021c*/ 	.word	0x0500000f


	//   ....[119]....
        /*0220*/ 	.word	0x0500000f


	//   ....[120]....
        /*0224*/ 	.word	0x0500000f


	//   ....[121]....
        /*0228*/ 	.word	0x0500000f


	//   ....[122]....
        /*022c*/ 	.word	0x0500000f


	//   ....[123]....
        /*0230*/ 	.word	0x0500000f


	//   ....[124]....
        /*0234*/ 	.word	0x0500000f


	//   ....[125]....
        /*0238*/ 	.word	0x0500000f


	//   ....[126]....
        /*023c*/ 	.word	0x0500000f


	//   ....[127]....
        /*0240*/ 	.word	0x0500000f


	//   ....[128]....
        /*0244*/ 	.word	0x0500000f


	//   ....[129]....
        /*0248*/ 	.word	0x0500000f


	//   ....[130]....
        /*024c*/ 	.word	0x0500000f


	//----- nvinfo : EIATTR_COOP_GROUP_INSTR_OFFSETS
	.align		4
.L_316:
        /*0250*/ 	.byte	0x04, 0x28
        /*0252*/ 	.short	(.L_318 - .L_317)


	//   ....[0]....
.L_317:
        /*0254*/ 	.word	0x00000060


	//   ....[1]....
        /*0258*/ 	.word	0x000000a0


	//   ....[2]....
        /*025c*/ 	.word	0x00000280


	//   ....[3]....
        /*0260*/ 	.word	0x000003e0


	//   ....[4]....
        /*0264*/ 	.word	0x00000500


	//   ....[5]....
        /*0268*/ 	.word	0x00000660


	//   ....[6]....
        /*026c*/ 	.word	0x000015c0


	//   ....[7]....
        /*0270*/ 	.word	0x000039f0


	//   ....[8]....
        /*0274*/ 	.word	0x00004370


	//   ....[9]....
        /*0278*/ 	.word	0x00004850


	//   ....[10]....
        /*027c*/ 	.word	0x000052f0


	//   ....[11]....
        /*0280*/ 	.word	0x00005340


	//   ....[12]....
        /*0284*/ 	.word	0x000056b0


	//   ....[13]....
        /*0288*/ 	.word	0x00005740


	//   ....[14]....
        /*028c*/ 	.word	0x000061d0


	//   ....[15]....
        /*0290*/ 	.word	0x00006b30


	//   ....[16]....
        /*0294*/ 	.word	0x00007000


	//   ....[17]....
        /*0298*/ 	.word	0x00007620


	//   ....[18]....
        /*029c*/ 	.word	0x00007700


	//   ....[19]....
        /*02a0*/ 	.word	0x00007a20


	//   ....[20]....
        /*02a4*/ 	.word	0x00007b40


	//   ....[21]....
        /*02a8*/ 	.word	0x00008c80


	//   ....[22]....
        /*02ac*/ 	.word	0x00009700


	//   ....[23]....
        /*02b0*/ 	.word	0x00009780


	//   ....[24]....
        /*02b4*/ 	.word	0x00009a90


	//   ....[25]....
        /*02b8*/ 	.word	0x00009c50


	//   ....[26]....
        /*02bc*/ 	.word	0x0000ac00


	//   ....[27]....
        /*02c0*/ 	.word	0x0000b2c0


	//   ....[28]....
        /*02c4*/ 	.word	0x0000b720


	//   ....[29]....
        /*02c8*/ 	.word	0x0000bd90


	//   ....[30]....
        /*02cc*/ 	.word	0x0000be70


	//   ....[31]....
        /*02d0*/ 	.word	0x0000c190


	//   ....[32]....
        /*02d4*/ 	.word	0x0000c2b0


	//   ....[33]....
        /*02d8*/ 	.word	0x0000d3f0


	//   ....[34]....
        /*02dc*/ 	.word	0x0000d4c0


	//   ....[35]....
        /*02e0*/ 	.word	0x0000d500


	//   ....[36]....
        /*02e4*/ 	.word	0x0000d530


	//   ....[37]....
        /*02e8*/ 	.word	0x0000d560


	//   ....[38]....
        /*02ec*/ 	.word	0x0000e040


	//   ....[39]....
        /*02f0*/ 	.word	0x0000e4a0


	//   ....[40]....
        /*02f4*/ 	.word	0x0000e4d0


	//   ....[41]....
        /*02f8*/ 	.word	0x0000e500


	//   ....[42]....
        /*02fc*/ 	.word	0x0000e520


	//   ....[43]....
        /*0300*/ 	.word	0x0000e9c0


	//   ....[44]....
        /*0304*/ 	.word	0x0000e9e0


	//   ....[45]....
        /*0308*/ 	.word	0x0000f630


	//   ....[46]....
        /*030c*/ 	.word	0x0000f650


	//   ....[47]....
        /*0310*/ 	.word	0x00010670


	//   ....[48]....
        /*0314*/ 	.word	0x00011d20


	//   ....[49]....
        /*0318*/ 	.word	0x00011d40


	//   ....[50]....
        /*031c*/ 	.word	0x00011d50


	//   ....[51]....
        /*0320*/ 	.word	0x00011d90


	//   ....[52]....
        /*0324*/ 	.word	0x00011de0


	//   ....[53]....
        /*0328*/ 	.word	0x00011e00


	//   ....[54]....
        /*032c*/ 	.word	0x00011e50


	//   ....[55]....
        /*0330*/ 	.word	0x00011e70


	//   ....[56]....
        /*0334*/ 	.word	0x000123f0


	//   ....[57]....
        /*0338*/ 	.word	0x00012420


	//   ....[58]....
        /*033c*/ 	.word	0x00012450


	//   ....[59]....
        /*0340*/ 	.word	0x000124b0


	//   ....[60]....
        /*0344*/ 	.word	0x00012510


	//   ....[61]....
        /*0348*/ 	.word	0x00012530


	//   ....[62]....
        /*034c*/ 	.word	0x00012580


	//   ....[63]....
        /*0350*/ 	.word	0x000125a0


	//   ....[64]....
        /*0354*/ 	.word	0x00012890


	//   ....[65]....
        /*0358*/ 	.word	0x000128c0


	//   ....[66]....
        /*035c*/ 	.word	0x000128f0


	//   ....[67]....
        /*0360*/ 	.word	0x00012920


	//   ....[68]....
        /*0364*/ 	.word	0x00012950


	//   ....[69]....
        /*0368*/ 	.word	0x000129a0


	//   ....[70]....
        /*036c*/ 	.word	0x00012b20


	//   ....[71]....
        /*0370*/ 	.word	0x00012b50


	//   ....[72]....
        /*0374*/ 	.word	0x000134e0


	//   ....[73]....
        /*0378*/ 	.word	0x00013500


	//   ....[74]....
        /*037c*/ 	.word	0x00013510


	//   ....[75]....
        /*0380*/ 	.word	0x00013530


	//   ....[76]....
        /*0384*/ 	.word	0x00013550


	//   ....[77]....
        /*0388*/ 	.word	0x00013580


	//   ....[78]....
        /*038c*/ 	.word	0x000135a0


	//   ....[79]....
        /*0390*/ 	.word	0x000135d0


	//   ....[80]....
        /*0394*/ 	.word	0x00013930


	//   ....[81]....
        /*0398*/ 	.word	0x00013960


	//   ....[82]....
        /*039c*/ 	.word	0x00013990


	//   ....[83]....
        /*03a0*/ 	.word	0x000139b0


	//   ....[84]....
        /*03a4*/ 	.word	0x000139c0


	//   ....[85]....
        /*03a8*/ 	.word	0x000139e0


	//   ....[86]....
        /*03ac*/ 	.word	0x00013a80


	//   ....[87]....
        /*03b0*/ 	.word	0x00013ac0


	//   ....[88]....
        /*03b4*/ 	.word	0x00013fc0


	//   ....[89]....
        /*03b8*/ 	.word	0x000146a0


	//   ....[90]....
        /*03bc*/ 	.word	0x00014790


	//   ....[91]....
        /*03c0*/ 	.word	0x00014830


	//   ....[92]....
        /*03c4*/ 	.word	0x000148b0


	//   ....[93]....
        /*03c8*/ 	.word	0x00014960


	//   ....[94]....
        /*03cc*/ 	.word	0x000149c0


	//   ....[95]....
        /*03d0*/ 	.word	0x00014a80


	//   ....[96]....
        /*03d4*/ 	.word	0x00014ae0


	//   ....[97]....
        /*03d8*/ 	.word	0x00014b80


	//   ....[98]....
        /*03dc*/ 	.word	0x00014c10


	//   ....[99]....
        /*03e0*/ 	.word	0x00014c60


	//   ....[100]....
        /*03e4*/ 	.word	0x00014d90


	//   ....[101]....
        /*03e8*/ 	.word	0x00014e00


	//   ....[102]....
        /*03ec*/ 	.word	0x00014e60


	//   ....[103]....
        /*03f0*/ 	.word	0x00014f20


	//   ....[104]....
        /*03f4*/ 	.word	0x00014f80


	//   ....[105]....
        /*03f8*/ 	.word	0x00015020


	//   ....[106]....
        /*03fc*/ 	.word	0x00015170


	//   ....[107]....
        /*0400*/ 	.word	0x00015230


	//   ....[108]....
        /*0404*/ 	.word	0x000154b0


	//   ....[109]....
        /*0408*/ 	.word	0x00015500


	//   ....[110]....
        /*040c*/ 	.word	0x000156c0


	//   ....[111]....
        /*0410*/ 	.word	0x00015710


	//   ....[112]....
        /*0414*/ 	.word	0x000158d0


	//   ....[113]....
        /*0418*/ 	.word	0x00015920


	//   ....[114]....
        /*041c*/ 	.word	0x00015a00


	//   ....[115]....
        /*0420*/ 	.word	0x00015aa0


	//   ....[116]....
        /*0424*/ 	.word	0x00015b00


	//   ....[117]....
        /*0428*/ 	.word	0x00015ba0


	//   ....[118]....
        /*042c*/ 	.word	0x00015c00


	//   ....[119]....
        /*0430*/ 	.word	0x00015ca0


	//   ....[120]....
        /*0434*/ 	.word	0x00015d00


	//   ....[121]....
        /*0438*/ 	.word	0x00015da0


	//   ....[122]....
        /*043c*/ 	.word	0x00015e80


	//   ....[123]....
        /*0440*/ 	.word	0x00015f30


	//   ....[124]....
        /*0444*/ 	.word	0x00016020


	//   ....[125]....
        /*0448*/ 	.word	0x00016120


	//   ....[126]....
        /*044c*/ 	.word	0x00016240


	//   ....[127]....
        /*0450*/ 	.word	0x00016320


	//   ....[128]....
        /*0454*/ 	.word	0x00016430


	//   ....[129]....
        /*0458*/ 	.word	0x00016500


	//   ....[130]....
        /*045c*/ 	.word	0x00016610


	//----- nvinfo : EIATTR_REG_RECONFIG
	.align		4
.L_318:
        /*0460*/ 	.byte	0x01, 0x54
	.zero		2


	//----- nvinfo : EIATTR_SYSCALL_OFFSETS
	.align		4
        /*0464*/ 	.byte	0x04, 0x46
        /*0466*/ 	.short	(.L_320 - .L_319)


	//   ....[0]....
.L_319:
        /*0468*/ 	.word	0x00003bc0


	//   ....[1]....
        /*046c*/ 	.word	0x00011230


	//   ....[2]....
        /*0470*/ 	.word	0x00011370


	//   ....[3]....
        /*0474*/ 	.word	0x00011460


	//   ....[4]....
        /*0478*/ 	.word	0x000120e0


	//----- nvinfo : EIATTR_MBARRIER_INSTR_OFFSETS
	.align		4
.L_320:
        /*047c*/ 	.byte	0x04, 0x39
        /*047e*/ 	.short	(.L_322 - .L_321)


	//   ....[0]....
.L_321:
        /*0480*/ 	.word	0x00000170
        /*0484*/ 	.word	0x000000ff
        /*0488*/ 	.word	0x00028c00
        /*048c*/ 	.short	0x0100
        /*048e*/ 	.byte	0x08
	.zero		1


	//   ....[1]....
        /*0490*/ 	.word	0x00000180
        /*0494*/ 	.word	0x000000ff
        /*0498*/ 	.word	0x00028c20
        /*049c*/ 	.short	0x0100
        /*049e*/ 	.byte	0x08
	.zero		1


	//   ....[2]....
        /*04a0*/ 	.word	0x00000230
        /*04a4*/ 	.word	0x000000ff
        /*04a8*/ 	.word	0x00028c30
        /*04ac*/ 	.short	0x0100
        /*04ae*/ 	.byte	0x06
	.zero		1


	//   ....[3]....
        /*04b0*/ 	.word	0x00000240
        /*04b4*/ 	.word	0x000000ff
        /*04b8*/ 	.word	0x00028c40
        /*04bc*/ 	.short	0x0100
        /*04be*/ 	.byte	0x06
	.zero		1


	//   ....[4]....
        /*04c0*/ 	.word	0x00000250
        /*04c4*/ 	.word	0x000000ff
        /*04c8*/ 	.word	0x00028c38
        /*04cc*/ 	.short	0x0100
        /*04ce*/ 	.byte	0x06
	.zero		1


	//   ....[5]....
        /*04d0*/ 	.word	0x00000260
        /*04d4*/ 	.word	0x000000ff
        /*04d8*/ 	.word	0x00028c48
        /*04dc*/ 	.short	0x0100
        /*04de*/ 	.byte	0x06
	.zero		1


	//   ....[6]....
        /*04e0*/ 	.word	0x00000390
        /*04e4*/ 	.word	0x000000ff
        /*04e8*/ 	.word	0x00028c50
        /*04ec*/ 	.short	0x0100
        /*04ee*/ 	.byte	0x08
	.zero		1


	//   ....[7]....
        /*04f0*/ 	.word	0x000003a0
        /*04f4*/ 	.word	0x000000ff
        /*04f8*/ 	.word	0x00028c60
        /*04fc*/ 	.short	0x0100
        /*04fe*/ 	.byte	0x08
	.zero		1


	//   ....[8]....
        /*0500*/ 	.word	0x000003b0
        /*0504*/ 	.word	0x000000ff
        /*0508*/ 	.word	0x00028c58
        /*050c*/ 	.short	0x0100
        /*050e*/ 	.byte	0x08
	.zero		1


	//   ....[9]....
        /*0510*/ 	.word	0x000003c0
        /*0514*/ 	.word	0x000000ff
        /*0518*/ 	.word	0x00028c68
        /*051c*/ 	.short	0x0100
        /*051e*/ 	.byte	0x08
	.zero		1


	//   ....[10]....
        /*0520*/ 	.word	0x000004b0
        /*0524*/ 	.word	0x000000ff
        /*0528*/ 	.word	0x00028c70
        /*052c*/ 	.short	0x0100
        /*052e*/ 	.byte	0x06
	.zero		1


	//   ....[11]....
        /*0530*/ 	.word	0x000004c0
        /*0534*/ 	.word	0x000000ff
        /*0538*/ 	.word	0x00028c80
        /*053c*/ 	.short	0x0100
        /*053e*/ 	.byte	0x06
	.zero		1


	//   ....[12]....
        /*0540*/ 	.word	0x000004d0
        /*0544*/ 	.word	0x000000ff
        /*0548*/ 	.word	0x00028c78
        /*054c*/ 	.short	0x0100
        /*054e*/ 	.byte	0x06
	.zero		1


	//   ....[13]....
        /*0550*/ 	.word	0x000004e0
        /*0554*/ 	.word	0x000000ff
        /*0558*/ 	.word	0x00028c88
        /*055c*/ 	.short	0x0100
        /*055e*/ 	.byte	0x06
	.zero		1


	//   ....[14]....
        /*0560*/ 	.word	0x00000610
        /*0564*/ 	.word	0x000000ff
        /*0568*/ 	.word	0x00028c90
        /*056c*/ 	.short	0x0100
        /*056e*/ 	.byte	0x08
	.zero		1


	//   ....[15]....
        /*0570*/ 	.word	0x00000620
        /*0574*/ 	.word	0x000000ff
        /*0578*/ 	.word	0x00028ca0
        /*057c*/ 	.short	0x0100
        /*057e*/ 	.byte	0x08
	.zero		1


	//   ....[16]....
        /*0580*/ 	.word	0x00000630
        /*0584*/ 	.word	0x000000ff
        /*0588*/ 	.word	0x00028c98
        /*058c*/ 	.short	0x0100
        /*058e*/ 	.byte	0x08
	.zero		1


	//   ....[17]....
        /*0590*/ 	.word	0x00000640
        /*0594*/ 	.word	0x000000ff
        /*0598*/ 	.word	0x00028ca8
        /*059c*/ 	.short	0x0100
        /*059e*/ 	.byte	0x08
	.zero		1


	//   ....[18]....
        /*05a0*/ 	.word	0x00000780
        /*05a4*/ 	.word	0x000000ff
        /*05a8*/ 	.word	0x00028cb0
        /*05ac*/ 	.short	0x0100
        /*05ae*/ 	.byte	0x08
	.zero		1


	//   ....[19]....
        /*05b0*/ 	.word	0x00000790
        /*05b4*/ 	.word	0x000000ff
        /*05b8*/ 	.word	0x00028cc0
        /*05bc*/ 	.short	0x0100
        /*05be*/ 	.byte	0x08
	.zero		1


	//   ....[20]....
        /*05c0*/ 	.word	0x000007a0
        /*05c4*/ 	.word	0x000000ff
        /*05c8*/ 	.word	0x00028cb8
        /*05cc*/ 	.short	0x0100
        /*05ce*/ 	.byte	0x08
	.zero		1


	//   ....[21]....
        /*05d0*/ 	.word	0x000007b0
        /*05d4*/ 	.word	0x000000ff
        /*05d8*/ 	.word	0x00028cc8
        /*05dc*/ 	.short	0x0100
        /*05de*/ 	.byte	0x08
	.zero		1


	//   ....[22]....
        /*05e0*/ 	.word	0x00001780
        /*05e4*/ 	.word	0x000000ff
        /*05e8*/ 	.word	0x00028c50
        /*05ec*/ 	.short	0x010a
        /*05ee*/ 	.byte	0x05
	.zero		1


	//   ....[23]....
        /*05f0*/ 	.word	0x00001a50
        /*05f4*/ 	.word	0x000000ff
        /*05f8*/ 	.word	0x00000000
        /*05fc*/ 	.short	0x0101
        /*05fe*/ 	.byte	0x04
	.zero		1


	//   ....[24]....
        /*0600*/ 	.word	0x000023b0
        /*0604*/ 	.word	0x000000ff
        /*0608*/ 	.word	0x00028c50
        /*060c*/ 	.short	0x010a
        /*060e*/ 	.byte	0x07
	.zero		1


	//   ....[25]....
        /*0610*/ 	.word	0x000023f0
        /*0614*/ 	.word	0x000000ff
        /*0618*/ 	.word	0x00028c50
        /*061c*/ 	.short	0x010a
        /*061e*/ 	.byte	0x07
	.zero		1


	//   ....[26]....
        /*0620*/ 	.word	0x000025d0
        /*0624*/ 	.word	0x000000ff
        /*0628*/ 	.word	0x00000000
        /*062c*/ 	.short	0x0101
        /*062e*/ 	.byte	0x07
	.zero		1


	//   ....[27]....
        /*0630*/ 	.word	0x00003bf0
        /*0634*/ 	.word	0x000000ff
        /*0638*/ 	.word	0x00028c00
        /*063c*/ 	.short	0x010a
        /*063e*/ 	.byte	0x28
	.zero		1


	//   ....[28]....
        /*0640*/ 	.word	0x00003d80
        /*0644*/ 	.word	0x000000ff
        /*0648*/ 	.word	0x00028c30
        /*064c*/ 	.short	0x010a
        /*064e*/ 	.byte	0x28
	.zero		1


	//   ....[29]....
        /*0650*/ 	.word	0x00003dc0
        /*0654*/ 	.word	0x000000ff
        /*0658*/ 	.word	0x00028c30
        /*065c*/ 	.short	0x010a
        /*065e*/ 	.byte	0x28
	.zero		1


	//   ....[30]....
        /*0660*/ 	.word	0x000043f0
        /*0664*/ 	.word	0x000000ff
        /*0668*/ 	.word	0x00000000
        /*066c*/ 	.short	0x0101
        /*066e*/ 	.byte	0x04
	.zero		1


	//   ....[31]....
        /*0670*/ 	.word	0x00005f70
        /*0674*/ 	.word	0x000000ff
        /*0678*/ 	.word	0x00028c50
        /*067c*/ 	.short	0x010a
        /*067e*/ 	.byte	0x28
	.zero		1


	//   ....[32]....
        /*0680*/ 	.word	0x00005fb0
        /*0684*/ 	.word	0x000000ff
        /*0688*/ 	.word	0x00028c50
        /*068c*/ 	.short	0x010a
        /*068e*/ 	.byte	0x28
	.zero		1


	//   ....[33]....
        /*0690*/ 	.word	0x000062a0
        /*0694*/ 	.word	0x000000ff
        /*0698*/ 	.word	0x00000000
        /*069c*/ 	.short	0x0101
        /*069e*/ 	.byte	0x04
	.zero		1


	//   ....[34]....
        /*06a0*/ 	.word	0x00006660
        /*06a4*/ 	.word	0x000000ff
        /*06a8*/ 	.word	0x00028c30
        /*06ac*/ 	.short	0x010a
        /*06ae*/ 	.byte	0x1d
	.zero		1


	//   ....[35]....
        /*06b0*/ 	.word	0x000066a0
        /*06b4*/ 	.word	0x000000ff
        /*06b8*/ 	.word	0x00028c30
        /*06bc*/ 	.short	0x010a
        /*06be*/ 	.byte	0x1d
	.zero		1


	//   ....[36]....
        /*06c0*/ 	.word	0x00006b40
        /*06c4*/ 	.word	0x000000ff
        /*06c8*/ 	.word	0x00000000
        /*06cc*/ 	.short	0x0101
        /*06ce*/ 	.byte	0x0a
	.zero		1


	//   ....[37]....
        /*06d0*/ 	.word	0x00008a40
        /*06d4*/ 	.word	0x000000ff
        /*06d8*/ 	.word	0x00028c50
        /*06dc*/ 	.short	0x010a
        /*06de*/ 	.byte	0x1d
	.zero		1


	//   ....[38]....
        /*06e0*/ 	.word	0x00008a80
        /*06e4*/ 	.word	0x000000ff
        /*06e8*/ 	.word	0x00028c50
        /*06ec*/ 	.short	0x010a
        /*06ee*/ 	.byte	0x1d
	.zero		1


	//   ....[39]....
        /*06f0*/ 	.word	0x00008d40
        /*06f4*/ 	.word	0x000000ff
        /*06f8*/ 	.word	0x00000000
        /*06fc*/ 	.short	0x0101
        /*06fe*/ 	.byte	0x1d
	.zero		1


	//   ....[40]....
        /*0700*/ 	.word	0x000090f0
        /*0704*/ 	.word	0x000000ff
        /*0708*/ 	.word	0x00028c30
        /*070c*/ 	.short	0x010a
        /*070e*/ 	.byte	0x1a
	.zero		1


	//   ....[41]....
        /*0710*/ 	.word	0x00009130
        /*0714*/ 	.word	0x000000ff
        /*0718*/ 	.word	0x00028c30
        /*071c*/ 	.short	0x010a
        /*071e*/ 	.byte	0x1a
	.zero		1


	//   ....[42]....
        /*0720*/ 	.word	0x00009500
        /*0724*/ 	.word	0x000000ff
        /*0728*/ 	.word	0x00000000
        /*072c*/ 	.short	0x0101
        /*072e*/ 	.byte	0x0b
	.zero		1


	//   ....[43]....
        /*0730*/ 	.word	0x0000a9c0
        /*0734*/ 	.word	0x000000ff
        /*0738*/ 	.word	0x00028c50
        /*073c*/ 	.short	0x010a
        /*073e*/ 	.byte	0x1a
	.zero		1


	//   ....[44]....
        /*0740*/ 	.word	0x0000aa00
        /*0744*/ 	.word	0x000000ff
        /*0748*/ 	.word	0x00028c50
        /*074c*/ 	.short	0x010a
        /*074e*/ 	.byte	0x1a
	.zero		1


	//   ....[45]....
        /*0750*/ 	.word	0x0000ac90
        /*0754*/ 	.word	0x000000ff
        /*0758*/ 	.word	0x00000000
        /*075c*/ 	.short	0x0101
        /*075e*/ 	.byte	0x1a
	.zero		1


	//   ....[46]....
        /*0760*/ 	.word	0x0000ae10
        /*0764*/ 	.word	0x000000ff
        /*0768*/ 	.word	0x00028c30
        /*076c*/ 	.short	0x010a
        /*076e*/ 	.byte	0x19
	.zero		1


	//   ....[47]....
        /*0770*/ 	.word	0x0000ae50
        /*0774*/ 	.word	0x000000ff
        /*0778*/ 	.word	0x00028c30
        /*077c*/ 	.short	0x010a
        /*077e*/ 	.byte	0x19
	.zero		1


	//   ....[48]....
        /*0780*/ 	.word	0x0000b2d0
        /*0784*/ 	.word	0x000000ff
        /*0788*/ 	.word	0x00000000
        /*078c*/ 	.short	0x0101
        /*078e*/ 	.byte	0x0a
	.zero		1


	//   ....[49]....
        /*0790*/ 	.word	0x0000d1b0
        /*0794*/ 	.word	0x000000ff
        /*0798*/ 	.word	0x00028c50
        /*079c*/ 	.short	0x010a
        /*079e*/ 	.byte	0x19
	.zero		1


	//   ....[50]....
        /*07a0*/ 	.word	0x0000d1f0
        /*07a4*/ 	.word	0x000000ff
        /*07a8*/ 	.word	0x00028c50
        /*07ac*/ 	.short	0x010a
        /*07ae*/ 	.byte	0x19
	.zero		1


	//   ....[51]....
        /*07b0*/ 	.word	0x0000d4a0
        /*07b4*/ 	.word	0x000000ff
        /*07b8*/ 	.word	0x00000000
        /*07bc*/ 	.short	0x0101
        /*07be*/ 	.byte	0x19
	.zero		1


	//   ....[52]....
        /*07c0*/ 	.word	0x0000e010
        /*07c4*/ 	.word	0x000000ff
        /*07c8*/ 	.word	0x00000000
        /*07cc*/ 	.short	0x0101
        /*07ce*/ 	.byte	0x04
	.zero		1


	//   ....[53]....
        /*07d0*/ 	.word	0x00011ae0
        /*07d4*/ 	.word	0x000000ff
        /*07d8*/ 	.word	0x00028c40
        /*07dc*/ 	.short	0x010a
        /*07de*/ 	.byte	0x2e
	.zero		1


	//   ....[54]....
        /*07e0*/ 	.word	0x00011f10
        /*07e4*/ 	.word	0x000000ff
        /*07e8*/ 	.word	0x00028c30
        /*07ec*/ 	.short	0x0107
        /*07ee*/ 	.byte	0x2e
	.zero		1


	//   ....[55]....
        /*07f0*/ 	.word	0x00011f80
        /*07f4*/ 	.word	0x000000ff
        /*07f8*/ 	.word	0x00028c30
        /*07fc*/ 	.short	0x0101
        /*07fe*/ 	.byte	0x2e
	.zero		1


	//   ....[56]....
        /*0800*/ 	.word	0x00012670
        /*0804*/ 	.word	0x000000ff
        /*0808*/ 	.word	0x00028c00
        /*080c*/ 	.short	0x0107
        /*080e*/ 	.byte	0x2e
	.zero		1


	//   ....[57]....
        /*0810*/ 	.word	0x000126b0
        /*0814*/ 	.word	0x000000ff
        /*0818*/ 	.word	0x00028c00
        /*081c*/ 	.short	0x0101
        /*081e*/ 	.byte	0x2e
	.zero		1


	//   ....[58]....
        /*0820*/ 	.word	0x000126c0
        /*0824*/ 	.word	0x000000ff
        /*0828*/ 	.word	0x00028c20
        /*082c*/ 	.short	0x010a
        /*082e*/ 	.byte	0x2e
	.zero		1


	//   ....[59]....
        /*0830*/ 	.word	0x00012710
        /*0834*/ 	.word	0x000000ff
        /*0838*/ 	.word	0x00028c60
        /*083c*/ 	.short	0x010a
        /*083e*/ 	.byte	0x2e
	.zero		1


	//   ....[60]....
        /*0840*/ 	.word	0x00012f30
        /*0844*/ 	.word	0x000000ff
        /*0848*/ 	.word	0x00028c50
        /*084c*/ 	.short	0x0107
        /*084e*/ 	.byte	0x2e
	.zero		1


	//   ....[61]....
        /*0850*/ 	.word	0x00012fb0
        /*0854*/ 	.word	0x000000ff
        /*0858*/ 	.word	0x00028c50
        /*085c*/ 	.short	0x0101
        /*085e*/ 	.byte	0x2e
	.zero		1


	//   ....[62]....
        /*0860*/ 	.word	0x000132e0
        /*0864*/ 	.word	0x0000000a
        /*0868*/ 	.word	0x00028c40
        /*086c*/ 	.short	0x010a
        /*086e*/ 	.byte	0x3f
	.zero		1


	//   ....[63]....
        /*0870*/ 	.word	0x00013670
        /*0874*/ 	.word	0x0000000a
        /*0878*/ 	.word	0x00028c30
        /*087c*/ 	.short	0x0107
        /*087e*/ 	.byte	0x3f
	.zero		1


	//   ....[64]....
        /*0880*/ 	.word	0x00013720
        /*0884*/ 	.word	0x0000000a
        /*0888*/ 	.word	0x00028c30
        /*088c*/ 	.short	0x0101
        /*088e*/ 	.byte	0x3f
	.zero		1


	//   ....[65]....
        /*0890*/ 	.word	0x00013750
        /*0894*/ 	.word	0x0000000a
        /*0898*/ 	.word	0x00028c60
        /*089c*/ 	.short	0x010a
        /*089e*/ 	.byte	0x3f
	.zero		1


	//   ....[66]....
        /*08a0*/ 	.word	0x00013d90
        /*08a4*/ 	.word	0x0000000a
        /*08a8*/ 	.word	0x00028c50
        /*08ac*/ 	.short	0x0107
        /*08ae*/ 	.byte	0x3f
	.zero		1


	//   ....[67]....
        /*08b0*/ 	.word	0x00013e60
        /*08b4*/ 	.word	0x0000000a
        /*08b8*/ 	.word	0x00028c50
        /*08bc*/ 	.short	0x0101
        /*08be*/ 	.byte	0x3f
	.zero		1


	//   ....[68]....
        /*08c0*/ 	.word	0x00013f40
        /*08c4*/ 	.word	0x00000005
        /*08c8*/ 	.word	0x00028c20
        /*08cc*/ 	.short	0x010a
        /*08ce*/ 	.byte	0x3f
	.zero		1


	//   ....[69]....
        /*08d0*/ 	.word	0x000140b0
        /*08d4*/ 	.word	0x00000004
        /*08d8*/ 	.word	0x00028c40
        /*08dc*/ 	.short	0x010a
        /*08de*/ 	.byte	0x3f
	.zero		1


	//   ....[70]....
        /*08e0*/ 	.word	0x00014150
        /*08e4*/ 	.word	0x00000005
        /*08e8*/ 	.word	0x00028c40
        /*08ec*/ 	.short	0x010a
        /*08ee*/ 	.byte	0x3f
	.zero		1


	//   ....[71]....
        /*08f0*/ 	.word	0x00014190
        /*08f4*/ 	.word	0x00000004
        /*08f8*/ 	.word	0x00028c60
        /*08fc*/ 	.short	0x010a
        /*08fe*/ 	.byte	0x3f
	.zero		1


	//   ....[72]....
        /*0900*/ 	.word	0x000141d0
        /*0904*/ 	.word	0x00000005
        /*0908*/ 	.word	0x00028c60
        /*090c*/ 	.short	0x010a
        /*090e*/ 	.byte	0x3f
	.zero		1


	//   ....[73]....
        /*0910*/ 	.word	0x00014240
        /*0914*/ 	.word	0x00000005
        /*0918*/ 	.word	0x00028c50
        /*091c*/ 	.short	0x010a
        /*091e*/ 	.byte	0x3f
	.zero		1


	//   ....[74]....
        /*0920*/ 	.word	0x000142a0
        /*0924*/ 	.word	0x00000005
        /*0928*/ 	.word	0x00028c50
        /*092c*/ 	.short	0x010a
        /*092e*/ 	.byte	0x3f
	.zero		1


	//   ....[75]....
        /*0930*/ 	.word	0x00014300
        /*0934*/ 	.word	0x00000000
        /*0938*/ 	.word	0x00028c00
        /*093c*/ 	.short	0x010a
        /*093e*/ 	.byte	0x3f
	.zero		1


	//   ....[76]....
        /*0940*/ 	.word	0x00014360
        /*0944*/ 	.word	0x00000002
        /*0948*/ 	.word	0x00028c30
        /*094c*/ 	.short	0x010a
        /*094e*/ 	.byte	0x3f
	.zero		1


	//   ....[77]....
        /*0950*/ 	.word	0x000143c0
        /*0954*/ 	.word	0x0000000e
        /*0958*/ 	.word	0x00028c50
        /*095c*/ 	.short	0x010a
        /*095e*/ 	.byte	0x3f
	.zero		1


	//   ....[78]....
        /*0960*/ 	.word	0x00014420
        /*0964*/ 	.word	0x0000000c
        /*0968*/ 	.word	0x00028c30
        /*096c*/ 	.short	0x010a
        /*096e*/ 	.byte	0x3f
	.zero		1


	//   ....[79]....
        /*0970*/ 	.word	0x00014480
        /*0974*/ 	.word	0x0000000e
        /*0978*/ 	.word	0x00028c50
        /*097c*/ 	.short	0x010a
        /*097e*/ 	.byte	0x3f
	.zero		1


	//   ....[80]....
        /*0980*/ 	.word	0x000144e0
        /*0984*/ 	.word	0x0000000b
        /*0988*/ 	.word	0x00028c30
        /*098c*/ 	.short	0x010a
        /*098e*/ 	.byte	0x3f
	.zero		1


	//   ....[81]....
        /*0990*/ 	.word	0x00014540
        /*0994*/ 	.word	0x0000000f
        /*0998*/ 	.word	0x00028c50
        /*099c*/ 	.short	0x010a
        /*099e*/ 	.byte	0x3f
	.zero		1


	//   ....[82]....
        /*09a0*/ 	.word	0x000145a0
        /*09a4*/ 	.word	0x0000000c
        /*09a8*/ 	.word	0x00028c30
        /*09ac*/ 	.short	0x010a
        /*09ae*/ 	.byte	0x3f
	.zero		1


	//   ....[83]....
        /*09b0*/ 	.word	0x00014600
        /*09b4*/ 	.word	0x0000000e
        /*09b8*/ 	.word	0x00028c50
        /*09bc*/ 	.short	0x010a
        /*09be*/ 	.byte	0x3f
	.zero		1


	//   ....[84]....
        /*09c0*/ 	.word	0x000146e0
        /*09c4*/ 	.word	0x00000003
        /*09c8*/ 	.word	0x00028c40
        /*09cc*/ 	.short	0x010a
        /*09ce*/ 	.byte	0x3f
	.zero		1


	//   ....[85]....
        /*09d0*/ 	.word	0x00015060
        /*09d4*/ 	.word	0x00000003
        /*09d8*/ 	.word	0x00028c20
        /*09dc*/ 	.short	0x010a
        /*09de*/ 	.byte	0x3f
	.zero		1


	//   ....[86]....
        /*09e0*/ 	.word	0x000150c0
        /*09e4*/ 	.word	0x00000003
        /*09e8*/ 	.word	0x00028c60
        /*09ec*/ 	.short	0x010a
        /*09ee*/ 	.byte	0x3f
	.zero		1


	//   ....[87]....
        /*09f0*/ 	.word	0x00015950
        /*09f4*/ 	.word	0x0000000a
        /*09f8*/ 	.word	0x00028c40
        /*09fc*/ 	.short	0x010a
        /*09fe*/ 	.byte	0x3f
	.zero		1


	//   ....[88]....
        /*0a00*/ 	.word	0x00015dd0
        /*0a04*/ 	.word	0x0000000a
        /*0a08*/ 	.word	0x00028c60
        /*0a0c*/ 	.short	0x010a
        /*0a0e*/ 	.byte	0x3f
	.zero		1


	//   ....[89]....
        /*0a10*/ 	.word	0x00016530
        /*0a14*/ 	.word	0x00000005
        /*0a18*/ 	.word	0x00028c20
        /*0a1c*/ 	.short	0x010a
        /*0a1e*/ 	.byte	0x3f
	.zero		1


	//   ....[90]....
        /*0a20*/ 	.word	0x000166d0
        /*0a24*/ 	.word	0x00000004
        /*0a28*/ 	.word	0x00028c40
        /*0a2c*/ 	.short	0x010a
        /*0a2e*/ 	.byte	0x3f
	.zero		1


	//   ....[91]....
        /*0a30*/ 	.word	0x00016720
        /*0a34*/ 	.word	0x00000005
        /*0a38*/ 	.word	0x00028c40
        /*0a3c*/ 	.short	0x010a
        /*0a3e*/ 	.byte	0x3f
	.zero		1


	//   ....[92]....
        /*0a40*/ 	.word	0x00016770
        /*0a44*/ 	.word	0x00000004
        /*0a48*/ 	.word	0x00028c60
        /*0a4c*/ 	.short	0x010a
        /*0a4e*/ 	.byte	0x3f
	.zero		1


	//----- nvinfo : EIATTR_NUM_MBARRIERS
	.align		4
.L_322:
        /*0a50*/ 	.byte	0x03, 0x38
        /*0a52*/ 	.short	0x0016


	//----- nvinfo : EIATTR_EXIT_INSTR_OFFSETS
	.align		4
        /*0a54*/ 	.byte	0x04, 0x1c
        /*0a56*/ 	.short	(.L_324 - .L_323)


	//   ....[0]....
.L_323:
        /*0a58*/ 	.word	0x00014220


	//----- nvinfo : EIATTR_MAX_THREADS
	.align		4
.L_324:
        /*0a5c*/ 	.byte	0x04, 0x05
        /*0a5e*/ 	.short	(.L_326 - .L_325)
.L_325:
        /*0a60*/ 	.word	0x00000180
        /*0a64*/ 	.word	0x00000001
        /*0a68*/ 	.word	0x00000001


	//----- nvinfo : EIATTR_CRS_STACK_SIZE
	.align		4
.L_326:
        /*0a6c*/ 	.byte	0x04, 0x1e
        /*0a6e*/ 	.short	(.L_328 - .L_327)
.L_327:
        /*0a70*/ 	.word	0x00000000


	//----- nvinfo : EIATTR_CBANK_PARAM_SIZE
	.align		4
.L_328:
        /*0a74*/ 	.byte	0x03, 0x19
        /*0a76*/ 	.short	0x0a70


	//----- nvinfo : EIATTR_PARAM_CBANK
	.align		4
        /*0a78*/ 	.byte	0x04, 0x0a
        /*0a7a*/ 	.short	(.L_330 - .L_329)
	.align		4
.L_329:
        /*0a7c*/ 	.word	index@(.nv.constant0._ZN7cutlass13device_kernelIN5flash11enable_sm90INS1_16FlashAttnFwdSm90INS1_25CollectiveMainloopFwdSm90ILi2EN4cute5tupleIJNS5_1CILi1EEES8_S8_EEENS6_IJNS7_ILi64EEESA_SA_EEELi512ENS_10bfloat16_tEfNS_4arch4Sm90ELb0ELb1ELb1ELb0ELb1ELb0ELb0ELb0ELb0ELb1ELb1ELb0EEENS1_21CollectiveEpilogueFwdINS6_IJSA_NS7_ILi512EEESA_EEES9_SC_SE_Li256ELb0ELb1ELb1ELb0EEENS1_19SingleTileSchedulerILb0ELb1ELb1ELi64EEEEEEEEEvNT_6ParamsE)
        /*0a80*/ 	.short	0x0210
        /*0a82*/ 	.short	0x0a70


	//----- nvinfo : EIATTR_SW_WAR
	.align		4
.L_330:
        /*0a84*/ 	.byte	0x04, 0x36
        /*0a86*/ 	.short	(.L_332 - .L_331)
.L_331:
        /*0a88*/ 	.word	0x00000008
.L_332:


//--------------------- .nv.info._ZN7cutlass13device_kernelIN5flash11enable_sm90INS1_16FlashAttnFwdSm90INS1_25CollectiveMainloopFwdSm90ILi2EN4cute5tupleIJNS5_1CILi1EEES8_S8_EEENS6_IJNS7_ILi64EEESA_SA_EEELi512ENS_10bfloat16_tEfNS_4arch4Sm90ELb0ELb1ELb1ELb0ELb1ELb0ELb1ELb0ELb0ELb1ELb1ELb0EEENS1_21CollectiveEpilogueFwdINS6_IJSA_NS7_ILi512EEESA_EEES9_SC_SE_Li256ELb0ELb1ELb1ELb0EEENS1_19SingleTileSchedulerILb0ELb1ELb1ELi64EEEEEEEEEvNT_6ParamsE --------------------------
	.section	.nv.info._ZN7cutlass13device_kernelIN5flash11enable_sm90INS1_16FlashAttnFwdSm90INS1_25CollectiveMainloopFwdSm90ILi2EN4cute5tupleIJNS5_1CILi1EEES8_S8_EEENS6_IJNS7_ILi64EEESA_SA_EEELi512ENS_10bfloat16_tEfNS_4arch4Sm90ELb0ELb1ELb1ELb0ELb1ELb0ELb1ELb0ELb0ELb1ELb1ELb0EEENS1_21CollectiveEpilogueFwdINS6_IJSA_NS7_ILi512EEESA_EEES9_SC_SE_Li256ELb0ELb1ELb1ELb0EEENS1_19SingleTileSchedulerILb0ELb1ELb1ELi64EEEEEEEEEvNT_6ParamsE,"",@"SHT_CUDA_INFO"
	.sectionflags	@""
	.align	4


	//----- nvinfo : EIATTR_CUDA_API_VERSION
	.align		4
        /*0000*/ 	.byte	0x04, 0x37
        /*0002*/ 	.short	(.L_334 - .L_333)
.L_333:
        /*0004*/ 	.word	0x00000082


	//----- nvinfo : EIATTR_KPARAM_INFO
	.align		4
.L_334:
        /*0008*/ 	.byte	0x04, 0x17
        /*000a*/ 	.short	(.L_336 - .L_335)
.L_335:
        /*000c*/ 	.word	0x00000000
        /*0010*/ 	.short	0x0000
        /*0012*/ 	.short	0x0070
        /*0014*/ 	.byte	0x00, 0xf0, 0x01, 0x2c


	//----- nvinfo : EIATTR_SPARSE_MMA_MASK
	.align		4
.L_336:
        /*0018*/ 	.byte	0x03, 0x50
        /*001a*/ 	.short	0x0000


	//----- nvinfo : EIATTR_MAXREG_COUNT
	.align		4
        /*001c*/ 	.byte	0x03, 0x1b
        /*001e*/ 	.short	0x00a8


	//----- nvinfo : EIATTR_NUM_BARRIERS
	.align		4
        /*0020*/ 	.byte	0x02, 0x4c
        /*0022*/ 	.byte	0x10
	.zero		1


	//----- nvinfo : EIATTR_EXTERNS
	.align		4
        /*0024*/ 	.byte	0x04, 0x0f
        /*0026*/ 	.short	(.L_338 - .L_337)


	//   ....[0]....
	.align		4
.L_337:
        /*0028*/ 	.word	index@(__assertfail)


	//----- nvinfo : EIATTR_MERCURY_ISA_VERSION
	.align		4
.L_338:
        /*002c*/ 	.byte	0x03, 0x5f
        /*002e*/ 	.short	0x0101


	//----- nvinfo : EIATTR_INT_WARP_WIDE_INSTR_OFFSETS
	.align		4
        /*0030*/ 	.byte	0x04, 0x31
        /*0032*/ 	.short	(.L_340 - .L_339)


	//   ....[0]....
.L_339:
        /*0034*/ 	.word	0x000000c0


	//   ....[1]....
        /*0038*/ 	.word	0x000000d0


	//   ....[2]....
        /*003c*/ 	.word	0x000000e0


	//   ....[3]....
        /*0040*/ 	.word	0x00000180


	//----- nvinfo : EIATTR_COOP_GROUP_MASK_REGIDS
	.align		4
.L_340:
        /*0044*/ 	.byte	0x04, 0x29
        /*0046*/ 	.short	(.L_342 - .L_341)


	//   ....[0]....
.L_341:
        /*0048*/ 	.word	0xffffffff


	//   ....[1]....
        /*004c*/ 	.word	0xffffffff


	//   ....[2]....
        /*0050*/ 	.word	0xffffffff


	//   ....[3]....
        /*0054*/ 	.word	0xffffffff


	//   ....[4]....
        /*0058*/ 	.word	0xffffffff


	//   ....[5]....
        /*005c*/ 	.word	0xffffffff


	//   ....[6]....
        /*0060*/ 	.word	0xffffffff


	//   ....[7]....
        /*0064*/ 	.word	0xffffffff


	//   ....[8]....
        /*0068*/ 	.word	0xffffffff


	//   ....[9]....
        /*006c*/ 	.word	0xffffffff


	//   ....[10]....
        /*0070*/ 	.word	0xffffffff


	//   ....[11]....
        /*0074*/ 	.word	0xffffffff


	//   ....[12]....
        /*0078*/ 	.word	0xffffffff


	//   ....[13]....
        /*007c*/ 	.word	0xffffffff


	//   ....[14]....
        /*0080*/ 	.word	0xffffffff


	//   ....[15]....
        /*0084*/ 	.word	0xffffffff


	//   ....[16]....
        /*0088*/ 	.word	0xffffffff


	//   ....[17]....
        /*008c*/ 	.word	0xffffffff


	//   ....[18]....
        /*0090*/ 	.word	0xffffffff


	//   ....[19]....
        /*0094*/ 	.word	0xffffffff


	//   ....[20]....
        /*0098*/ 	.word	0xffffffff


	//   ....[21]....
        /*009c*/ 	.word	0xffffffff


	//   ....[22]....
        /*00a0*/ 	.word	0xffffffff


	//   ....[23]....
        /*00a4*/ 	.word	0xffffffff


	//   ....[24]....
        /*00a8*/ 	.word	0xffffffff


	//   ....[25]....
        /*00ac*/ 	.word	0xffffffff


	//   ....[26]....
        /*00b0*/ 	.word	0xffffffff


	//   ....[27]....
        /*00b4*/ 	.word	0xffffffff


	//   ....[28]....
        /*00b8*/ 	.word	0xffffffff


	//   ....[29]....
        /*00bc*/ 	.word	0xffffffff


	//   ....[30]....
        /*00c0*/ 	.word	0xffffffff


	//   ....[31]....
        /*00c4*/ 	.word	0xffffffff


	//   ....[32]....
        /*00c8*/ 	.word	0xffffffff


	//   ....[33]....
        /*00cc*/ 	.word	0xffffffff


	//   ....[34]....
        /*00d0*/ 	.word	0xffffffff


	//   ....[35]....
        /*00d4*/ 	.word	0xffffffff


	//   ....[36]....
        /*00d8*/ 	.word	0xffffffff


	//   ....[37]....
        /*00dc*/ 	.word	0xffffffff


	//   ....[38]....
        /*00e0*/ 	.word	0xffffffff


	//   ....[39]....
        /*00e4*/ 	.word	0xffffffff


	//   ....[40]....
        /*00e8*/ 	.word	0xffffffff


	//   ....[41]....
        /*00ec*/ 	.word	0xffffffff


	//   ....[42]....
        /*00f0*/ 	.word	0xffffffff


	//   ....[43]....
        /*00f4*/ 	.word	0xffffffff


	//   ....[44]....
        /*00f8*/ 	.word	0xffffffff


	//   ....[45]....
        /*00fc*/ 	.word	0xffffffff


	//   ....[46]....
        /*0100*/ 	.word	0xffffffff


	//   ....[47]....
        /*0104*/ 	.word	0xffffffff


	//   ....[48]....
        /*0108*/ 	.word	0xffffffff


	//   ....[49]....
        /*010c*/ 	.word	0xffffffff


	//   ....[50]....
        /*0110*/ 	.word	0xffffffff


	//   ....[51]....
        /*0114*/ 	.word	0xffffffff


	//   ....[52]....
        /*0118*/ 	.word	0xffffffff


	//   ....[53]....
        /*011c*/ 	.word	0xffffffff


	//   ....[54]....
        /*0120*/ 	.word	0xffffffff


	//   ....[55]....
        /*0124*/ 	.word	0xffffffff


	//   ....[56]....
        /*0128*/ 	.word	0xffffffff


	//   ....[57]....
        /*012c*/ 	.word	0xffffffff


	//   ....[58]....
        /*0130*/ 	.word	0xffffffff


	//   ....[59]....
        /*0134*/ 	.word	0xffffffff


	//   ....[60]....
        /*0138*/ 	.word	0xffffffff


	//   ....[61]....
        /*013c*/ 	.word	0xffffffff


	//   ....[62]....
        /*0140*/ 	.word	0xffffffff


	//   ....[63]....
        /*0144*/ 	.word	0xffffffff


	//   ....[64]....
        /*0148*/ 	.word	0xffffffff


	//   ....[65]....
        /*014c*/ 	.word	0xffffffff


	//   ....[66]....
        /*0150*/ 	.word	0xffffffff


	//   ....[67]....
        /*0154*/ 	.word	0xffffffff


	//   ....[68]....
        /*0158*/ 	.word	0xffffffff


	//   ....[69]....
        /*015c*/ 	.word	0xffffffff


	//   ....[70]....
        /*0160*/ 	.word	0xffffffff


	//   ....[71]....
        /*0164*/ 	.word	0xffffffff


	//   ....[72]....
        /*0168*/ 	.word	0xffffffff


	//   ....[73]....
        /*016c*/ 	.word	0xffffffff


	//   ....[74]....
        /*0170*/ 	.word	0xffffffff


	//   ....[75]....
        /*0174*/ 	.word	0xffffffff


	//   ....[76]....
        /*0178*/ 	.word	0xffffffff


	//   ....[77]....
        /*017c*/ 	.word	0xffffffff


	//   ....[78]....
        /*0180*/ 	.word	0xffffffff


	//   ....[79]....
        /*0184*/ 	.word	0xffffffff


	//   ....[80]....
        /*0188*/ 	.word	0xffffffff


	//   ....[81]....
        /*018c*/ 	.word	0xffffffff


	//   ....[82]....
        /*0190*/ 	.word	0xffffffff


	//   ....[83]....
        /*0194*/ 	.word	0xffffffff


	//   ....[84]....
        /*0198*/ 	.word	0xffffffff


	//   ....[85]....
        /*019c*/ 	.word	0xffffffff


	//   ....[86]....
        /*01a0*/ 	.word	0xffffffff


	//   ....[87]....
        /*01a4*/ 	.word	0xffffffff


	//   ....[88]....
        /*01a8*/ 	.word	0xffffffff


	//   ....[89]....
        /*01ac*/ 	.word	0xffffffff


	//   ....[90]....
        /*01b0*/ 	.word	0xffffffff


	//   ....[91]....
        /*01b4*/ 	.word	0xffffffff


	//   ....[92]....
        /*01b8*/ 	.word	0xffffffff


	//   ....[93]....
        /*01bc*/ 	.word	0x0500000f


	//   ....[94]....
        /*01c0*/ 	.word	0x0500000f


	//   ....[95]....
        /*01c4*/ 	.word	0x0500000f


	//   ....[96]....
        /*01c8*/ 	.word	0x0500000f


	//   ....[97]....
        /*01cc*/ 	.word	0x0500000f


	//   ....[98]....
        /*01d0*/ 	.word	0x0500000f


	//   ....[99]....
        /*01d4*/ 	.word	0x0500000f


	//   ....[100]....
        /*01d8*/ 	.word	0x0500000f


	//   ....[101]....
        /*01dc*/ 	.word	0x0500000f


	//   ....[102]....
        /*01e0*/ 	.word	0x0500000f


	//   ....[103]....
        /*01e4*/ 	.word	0x0500000f


	//   ....[104]....
        /*01e8*/ 	.word	0x0500000f


	//   ....[105]....
        /*01ec*/ 	.word	0x0500000f


	//   ....[106]....
        /*01f0*/ 	.word	0x0500000f


	//   ....[107]....
        /*01f4*/ 	.word	0x0500000f


	//   ....[108]....
        /*01f8*/ 	.word	0x0500000f


	//   ....[109]....
        /*01fc*/ 	.word	0x0500000f


	//   ....[110]....
        /*0200*/ 	.word	0x0500000f


	//   ....[111]....
        /*0204*/ 	.word	0x0500000f


	//   ....[112]....
        /*0208*/ 	.word	0x0500000f


	//   ....[113]....
        /*020c*/ 	.word	0x0500000f


	//   ....[114]....
        /*0210*/ 	.word	0x0500000f


	//   ....[115]....
        /*0214*/ 	.word	0x0500000f


	//   ....[116]....
        /*0218*/ 	.word	0x0500000f


	//   ....[117]....
        /*021c*/ 	.word	0x0500000f


	//   ....[118]....
        /*0220*/ 	.word	0x0500000f


	//   ....[119]....
        /*0224*/ 	.word	0x0500000f


	//   ....[120]....
        /*0228*/ 	.word	0x0500000f


	//   ....[121]....
        /*022c*/ 	.word	0x0500000f


	//   ....[122]....
        /*0230*/ 	.word	0x0500000f


	//   ....[123]....
        /*0234*/ 	.word	0x0500000f


	//   ....[124]....
        /*0238*/ 	.word	0x0500000f


	//   ....[125]....
        /*023c*/ 	.word	0x0500000f


	//   ....[126]....
        /*0240*/ 	.word	0x0500000f


	//   ....[127]....
        /*0244*/ 	.word	0x0500000f


	//   ....[128]....
        /*0248*/ 	.word	0x0500000f


	//   ....[129]....
        /*024c*/ 	.word	0x0500000f


	//   ....[130]....
        /*0250*/ 	.word	0x0500000f


	//   ....[131]....
        /*0254*/ 	.word	0x0500000f


	//   ....[132]....
        /*0258*/ 	.word	0x0500000f


	//   ....[133]....
        /*025c*/ 	.word	0x0500000f


	//   ....[134]....
        /*0260*/ 	.word	0x0500000f


	//   ....[135]....
        /*0264*/ 	.word	0x0500000f


	//   ....[136]....
        /*0268*/ 	.word	0x0500000f


	//   ....[137]....
        /*026c*/ 	.word	0x0500000f


	//   ....[138]....
        /*0270*/ 	.word	0x0500000f


	//   ....[139]....
        /*0274*/ 	.word	0x0500000f


	//   ....[140]....
        /*0278*/ 	.word	0x0500000f


	//   ....[141]....
        /*027c*/ 	.word	0x0500000f


	//   ....[142]....
        /*0280*/ 	.word	0x0500000f


	//   ....[143]....
        /*0284*/ 	.word	0xffffffff


	//   ....[144]....
        /*0288*/ 	.word	0xffffffff


	//   ....[145]....
        /*028c*/ 	.word	0xffffffff


	//   ....[146]....
        /*0290*/ 	.word	0xffffffff


	//   ....[147]....
        /*0294*/ 	.word	0xffffffff


	//   ....[148]....
        /*0298*/ 	.word	0xffffffff


	//   ....[149]....
        /*029c*/ 	.word	0xffffffff


	//   ....[150]....
        /*02a0*/ 	.word	0xffffffff


	//----- nvinfo : EIATTR_COOP_GROUP_INSTR_OFFSETS
	.align		4
.L_342:
        /*02a4*/ 	.byte	0x04, 0x28
        /*02a6*/ 	.short	(.L_344 - .L_343)


	//   ....[0]....
.L_343:
        /*02a8*/ 	.word	0x00000080


	//   ....[1]....
        /*02ac*/ 	.word	0x00000090


	//   ....[2]....
        /*02b0*/ 	.word	0x000002b0


	//   ....[3]....
        /*02b4*/ 	.word	0x00000410


	//   ....[4]....
        /*02b8*/ 	.word	0x00000530


	//   ....[5]....
        /*02bc*/ 	.word	0x00000690


	//   ....[6]....
        /*02c0*/ 	.word	0x00001fe0


	//   ....[7]....
        /*02c4*/ 	.word	0x00009e80


	//   ....[8]....
        /*02c8*/ 	.word	0x0000bda0


	//   ....[9]....
        /*02cc*/ 	.word	0x0000d070


	//   ....[10]....
        /*02d0*/ 	.word	0x0000d600


	//   ....[11]....
        /*02d4*/ 	.word	0x0000e0a0


	//   ....[12]....
        /*02d8*/ 	.word	0x0000e250


	//   ....[13]....
        /*02dc*/ 	.word	0x0000e880


	//   ....[14]....
        /*02e0*/ 	.word	0x0000e950


	//   ....[15]....
        /*02e4*/ 	.word	0x000114b0


	//   ....[16]....
        /*02e8*/ 	.word	0x00012da0


	//   ....[17]....
        /*02ec*/ 	.word	0x00014450


	//   ....[18]....
        /*02f0*/ 	.word	0x00014490


	//   ....[19]....
        /*02f4*/ 	.word	0x000144d0


	//   ....[20]....
        /*02f8*/ 	.word	0x000144f0


	//   ....[21]....
        /*02fc*/ 	.word	0x00018b70


	//   ....[22]....
        /*0300*/ 	.word	0x00019f20


	//   ....[23]....
        /*0304*/ 	.word	0x0001b200


	//   ....[24]....
        /*0308*/ 	.word	0x0001b7c0


	//   ....[25]....
        /*030c*/ 	.word	0x0001c3b0


	//   ....[26]....
        /*0310*/ 	.word	0x0001c400


	//   ....[27]....
        /*0314*/ 	.word	0x0001c440


	//   ....[28]....
        /*0318*/ 	.word	0x0001c460


	//   ....[29]....
        /*031c*/ 	.word	0x00020b60


	//   ....[30]....
        /*0320*/ 	.word	0x00020d00


	//   ....[31]....
        /*0324*/ 	.word	0x00020d20


	//   ....[32]....
        /*0328*/ 	.word	0x00020d60


	//   ....[33]....
        /*032c*/ 	.word	0x00020d80


	//   ....[34]....
        /*0330*/ 	.word	0x00022290


	//   ....[35]....
        /*0334*/ 	.word	0x00022800


	//   ....[36]....
        /*0338*/ 	.word	0x00022820


	//   ....[37]....
        /*033c*/ 	.word	0x00022830


	//   ....[38]....
        /*0340*/ 	.word	0x00022840


	//   ....[39]....
        /*0344*/ 	.word	0x00022be0


	//   ....[40]....
        /*0348*/ 	.word	0x00022c20


	//   ....[41]....
        /*034c*/ 	.word	0x00023ab0


	//   ....[42]....
        /*0350*/ 	.word	0x00023ad0


	//   ....[43]....
        /*0354*/ 	.word	0x00024ce0


	//   ....[44]....
        /*0358*/ 	.word	0x000263a0


	//   ....[45]....
        /*035c*/ 	.word	0x000263c0


	//   ....[46]....
        /*0360*/ 	.word	0x000263d0


	//   ....[47]....
        /*0364*/ 	.word	0x00026410


	//   ....[48]....
        /*0368*/ 	.word	0x00026460


	//   ....[49]....
        /*036c*/ 	.word	0x00026480


	//   ....[50]....
        /*0370*/ 	.word	0x000264b0


	//   ....[51]....
        /*0374*/ 	.word	0x000264d0


	//   ....[52]....
        /*0378*/ 	.word	0x00026ab0


	//   ....[53]....
        /*037c*/ 	.word	0x00026af0


	//   ....[54]....
        /*0380*/ 	.word	0x00026b10


	//   ....[55]....
        /*0384*/ 	.word	0x00026bc0


	//   ....[56]....
        /*0388*/ 	.word	0x00026be0


	//   ....[57]....
        /*038c*/ 	.word	0x00026c90


	//   ....[58]....
        /*0390*/ 	.word	0x00026cb0


	//   ....[59]....
        /*0394*/ 	.word	0x00026cd0


	//   ....[60]....
        /*0398*/ 	.word	0x00027440


	//   ....[61]....
        /*039c*/ 	.word	0x00027470


	//   ....[62]....
        /*03a0*/ 	.word	0x00027500


	//   ....[63]....
        /*03a4*/ 	.word	0x000275b0


	//   ....[64]....
        /*03a8*/ 	.word	0x000276a0


	//   ....[65]....
        /*03ac*/ 	.word	0x00027770


	//   ....[66]....
        /*03b0*/ 	.word	0x000277d0


	//   ....[67]....
        /*03b4*/ 	.word	0x00027870


	//   ....[68]....
        /*03b8*/ 	.word	0x00027d20


	//   ....[69]....
        /*03bc*/ 	.word	0x00027d50


	//   ....[70]....
        /*03c0*/ 	.word	0x00027d80


	//   ....[71]....
        /*03c4*/ 	.word	0x00027db0


	//   ....[72]....
        /*03c8*/ 	.word	0x00027de0


	//   ....[73]....
        /*03cc*/ 	.word	0x00027e30


	//   ....[74]....
        /*03d0*/ 	.word	0x00027fb0


	//   ....[75]....
        /*03d4*/ 	.word	0x00027fe0


	//   ....[76]....
        /*03d8*/ 	.word	0x000289e0


	//   ....[77]....
        /*03dc*/ 	.word	0x00028a00


	//   ....[78]....
        /*03e0*/ 	.word	0x00028a10


	//   ....[79]....
        /*03e4*/ 	.word	0x00028a30


	//   ....[80]....
        /*03e8*/ 	.word	0x00028a50


	//   ....[81]....
        /*03ec*/ 	.word	0x00028a80


	//   ....[82]....
        /*03f0*/ 	.word	0x00028aa0


	//   ....[83]....
        /*03f4*/ 	.word	0x00028ad0


	//   ....[84]....
        /*03f8*/ 	.word	0x00028e30


	//   ....[85]....
        /*03fc*/ 	.word	0x00028e60


	//   ....[86]....
        /*0400*/ 	.word	0x00028e90


	//   ....[87]....
        /*0404*/ 	.word	0x00028eb0


	//   ....[88]....
        /*0408*/ 	.word	0x00028ec0


	//   ....[89]....
        /*040c*/ 	.word	0x00028ee0


	//   ....[90]....
        /*0410*/ 	.word	0x00028f80


	//   ....[91]....
        /*0414*/ 	.word	0x00028fc0


	//   ....[92]....
        /*0418*/ 	.word	0x000294c0


	//   ....[93]....
        /*041c*/ 	.word	0x00029a20


	//   ....[94]....
        /*0420*/ 	.word	0x00029b10


	//   ....[95]....
        /*0424*/ 	.word	0x00029bb0


	//   ....[96]....
        /*0428*/ 	.word	0x00029c30


	//   ....[97]....
        /*042c*/ 	.word	0x00029ce0


	//   ....[98]....
        /*0430*/ 	.word	0x00029d40


	//   ....[99]....
        /*0434*/ 	.word	0x00029df0


	//   ....[100]....
        /*0438*/ 	.word	0x00029e50


	//   ....[101]....
        /*043c*/ 	.word	0x00029f00


	//   ....[102]....
        /*0440*/ 	.word	0x00029f90


	//   ....[103]....
        /*0444*/ 	.word	0x00029fe0


	//   ....[104]....
        /*0448*/ 	.word	0x0002a0b0


	//   ....[105]....
        /*044c*/ 	.word	0x0002a1c0


	//   ....[106]....
        /*0450*/ 	.word	0x0002a250


	//   ....[107]....
        /*0454*/ 	.word	0x0002a340


	//   ....[108]....
        /*0458*/ 	.word	0x0002a3c0


	//   ....[109]....
        /*045c*/ 	.word	0x0002a4a0


	//   ....[110]....
        /*0460*/ 	.word	0x0002a530


	//   ....[111]....
        /*0464*/ 	.word	0x0002a610


	//   ....[112]....
        /*0468*/ 	.word	0x0002a870


	//   ....[113]....
        /*046c*/ 	.word	0x0002a8e0


	//   ....[114]....
        /*0470*/ 	.word	0x0002ab10


	//   ....[115]....
        /*0474*/ 	.word	0x0002ab80


	//   ....[116]....
        /*0478*/ 	.word	0x0002ad50


	//   ....[117]....
        /*047c*/ 	.word	0x0002ada0


	//   ....[118]....
        /*0480*/ 	.word	0x0002aef0


	//   ....[119]....
        /*0484*/ 	.word	0x0002afe0


	//   ....[120]....
        /*0488*/ 	.word	0x0002b230


	//   ....[121]....
        /*048c*/ 	.word	0x0002b280


	//   ....[122]....
        /*0490*/ 	.word	0x0002b440


	//   ....[123]....
        /*0494*/ 	.word	0x0002b490


	//   ....[124]....
        /*0498*/ 	.word	0x0002b650


	//   ....[125]....
        /*049c*/ 	.word	0x0002b6a0


	//   ....[126]....
        /*04a0*/ 	.word	0x0002b780


	//   ....[127]....
        /*04a4*/ 	.word	0x0002b820


	//   ....[128]....
        /*04a8*/ 	.word	0x0002b880


	//   ....[129]....
        /*04ac*/ 	.word	0x0002b920


	//   ....[130]....
        /*04b0*/ 	.word	0x0002b980


	//   ....[131]....
        /*04b4*/ 	.word	0x0002ba20


	//   ....[132]....
        /*04b8*/ 	.word	0x0002ba80


	//   ....[133]....
        /*04bc*/ 	.word	0x0002bb20


	//   ....[134]....
        /*04c0*/ 	.word	0x0002bc00


	//   ....[135]....
        /*04c4*/ 	.word	0x0002bcd0


	//   ....[136]....
        /*04c8*/ 	.word	0x0002bda0


	//   ....[137]....
        /*04cc*/ 	.word	0x0002bea0


	//   ....[138]....
        /*04d0*/ 	.word	0x0002bfc0


	//   ....[139]....
        /*04d4*/ 	.word	0x0002c0a0


	//   ....[140]....
        /*04d8*/ 	.word	0x0002c1b0


	//   ....[141]....
        /*04dc*/ 	.word	0x0002c280


	//   ....[142]....
        /*04e0*/ 	.word	0x0002c390


	//   ....[143]....
        /*04e4*/ 	.word	0x0002e390


	//   ....[144]....
        /*04e8*/ 	.word	0x0002fad0


	//   ....[145]....
        /*04ec*/ 	.word	0x00030190


	//   ....[146]....
        /*04f0*/ 	.word	0x00030ed0


	//   ....[147]....
        /*04f4*/ 	.word	0x00030f10


	//   ....[148]....
        /*04f8*/ 	.word	0x00030f80


	//   ....[149]....
        /*04fc*/ 	.word	0x00030fa0


	//   ....[150]....
        /*0500*/ 	.word	0x0003e120


	//----- nvinfo : EIATTR_REG_RECONFIG
	.align		4
.L_344:
        /*0504*/ 	.byte	0x01, 0x54
	.zero		2


	//----- nvinfo : EIATTR_SYSCALL_OFFSETS
	.align		4
        /*0508*/ 	.byte	0x04, 0x46
        /*050a*/ 	.short	(.L_346 - .L_345)


	//   ....[0]....
.L_345:
        /*050c*/ 	.word	0x0000a240


	//   ....[1]....
        /*0510*/ 	.word	0x000258a0


	//   ....[2]....
        /*0514*/ 	.word	0x000259e0


	//   ....[3]....
        /*0518*/ 	.word	0x00025ad0


	//   ....[4]....
        /*051c*/ 	.word	0x00026760


	//   ....[5]....
        /*0520*/ 	.word	0x00026f90


	//----- nvinfo : EIATTR_MBARRIER_INSTR_OFFSETS
	.align		4
.L_346:
        /*0524*/ 	.byte	0x04, 0x39
        /*0526*/ 	.short	(.L_348 - .L_347)


	//   ....[0]....
.L_347:
        /*0528*/ 	.word	0x00000190
        /*052c*/ 	.word	0x000000ff
        /*0530*/ 	.word	0x00038800
        /*0534*/ 	.short	0x0100
        /*0536*/ 	.byte	0x08
	.zero		1


	//   ....[1]....
        /*0538*/ 	.word	0x000001a0
        /*053c*/ 	.word	0x000000ff
        /*0540*/ 	.word	0x00038810
        /*0544*/ 	.short	0x0100
        /*0546*/ 	.byte	0x08
	.zero		1


	//   ....[2]....
        /*0548*/ 	.word	0x000001b0
        /*054c*/ 	.word	0x000000ff
        /*0550*/ 	.word	0x00038820
        /*0554*/ 	.short	0x0100
        /*0556*/ 	.byte	0x08
	.zero		1


	//   ....[3]....
        /*0558*/ 	.word	0x00000260
        /*055c*/ 	.word	0x000000ff
        /*0560*/ 	.word	0x00038830
        /*0564*/ 	.short	0x0100
        /*0566*/ 	.byte	0x06
	.zero		1


	//   ....[4]....
        /*0568*/ 	.word	0x00000270
        /*056c*/ 	.word	0x000000ff
        /*0570*/ 	.word	0x00038840
        /*0574*/ 	.short	0x0100
        /*0576*/ 	.byte	0x06
	.zero		1


	//   ....[5]....
        /*0578*/ 	.word	0x00000280
        /*057c*/ 	.word	0x000000ff
        /*0580*/ 	.word	0x00038838
        /*0584*/ 	.short	0x0100
        /*0586*/ 	.byte	0x06
	.zero		1


	//   ....[6]....
        /*0588*/ 	.word	0x00000290
        /*058c*/ 	.word	0x000000ff
        /*0590*/ 	.word	0x00038848
        /*0594*/ 	.short	0x0100
        /*0596*/ 	.byte	0x06
	.zero		1


	//   ....[7]....
        /*0598*/ 	.word	0x000003c0
        /*059c*/ 	.word	0x000000ff
        /*05a0*/ 	.word	0x00038850
        /*05a4*/ 	.short	0x0100
        /*05a6*/ 	.byte	0x08
	.zero		1


	//   ....[8]....
        /*05a8*/ 	.word	0x000003d0
        /*05ac*/ 	.word	0x000000ff
        /*05b0*/ 	.word	0x00038860
        /*05b4*/ 	.short	0x0100
        /*05b6*/ 	.byte	0x08
	.zero		1


	//   ....[9]....
        /*05b8*/ 	.word	0x000003e0
        /*05bc*/ 	.word	0x000000ff
        /*05c0*/ 	.word	0x00038858
        /*05c4*/ 	.short	0x0100
        /*05c6*/ 	.byte	0x08
	.zero		1


	//   ....[10]....
        /*05c8*/ 	.word	0x000003f0
        /*05cc*/ 	.word	0x000000ff
        /*05d0*/ 	.word	0x00038868
        /*05d4*/ 	.short	0x0100
        /*05d6*/ 	.byte	0x08
	.zero		1


	//   ....[11]....
        /*05d8*/ 	.word	0x000004e0
        /*05dc*/ 	.word	0x000000ff
        /*05e0*/ 	.word	0x00038870
        /*05e4*/ 	.short	0x0100
        /*05e6*/ 	.byte	0x06
	.zero		1


	//   ....[12]....
        /*05e8*/ 	.word	0x000004f0
        /*05ec*/ 	.word	0x000000ff
        /*05f0*/ 	.word	0x00038880
        /*05f4*/ 	.short	0x0100
        /*05f6*/ 	.byte	0x06
	.zero		1


	//   ....[13]....
        /*05f8*/ 	.word	0x00000500
        /*05fc*/ 	.word	0x000000ff
        /*0600*/ 	.word	0x00038878
        /*0604*/ 	.short	0x0100
        /*0606*/ 	.byte	0x06
	.zero		1


	//   ....[14]....
        /*0608*/ 	.word	0x00000510
        /*060c*/ 	.word	0x000000ff
        /*0610*/ 	.word	0x00038888
        /*0614*/ 	.short	0x0100
        /*0616*/ 	.byte	0x06
	.zero		1


	//   ....[15]....
        /*0618*/ 	.word	0x00000640
        /*061c*/ 	.word	0x000000ff
        /*0620*/ 	.word	0x00038890
        /*0624*/ 	.short	0x0100
        /*0626*/ 	.byte	0x08
	.zero		1


	//   ....[16]....
        /*0628*/ 	.word	0x00000650
        /*062c*/ 	.word	0x000000ff
        /*0630*/ 	.word	0x000388a0
        /*0634*/ 	.short	0x0100
        /*0636*/ 	.byte	0x08
	.zero		1


	//   ....[17]....
        /*0638*/ 	.word	0x00000660
        /*063c*/ 	.word	0x000000ff
        /*0640*/ 	.word	0x00038898
        /*0644*/ 	.short	0x0100
        /*0646*/ 	.byte	0x08
	.zero		1


	//   ....[18]....
        /*0648*/ 	.word	0x00000670
        /*064c*/ 	.word	0x000000ff
        /*0650*/ 	.word	0x000388a8
        /*0654*/ 	.short	0x0100
        /*0656*/ 	.byte	0x08
	.zero		1


	//   ....[19]....
        /*0658*/ 	.word	0x000007b0
        /*065c*/ 	.word	0x000000ff
        /*0660*/ 	.word	0x000388b0
        /*0664*/ 	.short	0x0100
        /*0666*/ 	.byte	0x08
	.zero		1


	//   ....[20]....
        /*0668*/ 	.word	0x000007c0
        /*066c*/ 	.word	0x000000ff
        /*0670*/ 	.word	0x000388c0
        /*0674*/ 	.short	0x0100
        /*0676*/ 	.byte	0x08
	.zero		1


	//   ....[21]....
        /*0678*/ 	.word	0x000007d0
        /*067c*/ 	.word	0x000000ff
        /*0680*/ 	.word	0x000388b8
        /*0684*/ 	.short	0x0100
        /*0686*/ 	.byte	0x08
	.zero		1


	//   ....[22]....
        /*0688*/ 	.word	0x000007e0
        /*068c*/ 	.word	0x000000ff
        /*0690*/ 	.word	0x000388c8
        /*0694*/ 	.short	0x0100
        /*0696*/ 	.byte	0x08
	.zero		1


	//   ....[23]....
        /*0698*/ 	.word	0x000044b0
        /*069c*/ 	.word	0x00000004
        /*06a0*/ 	.word	0x00000000
        /*06a4*/ 	.short	0x0101
        /*06a6*/ 	.byte	0x3f
	.zero		1


	//   ....[24]....
        /*06a8*/ 	.word	0x00008220
        /*06ac*/ 	.word	0x00000004
        /*06b0*/ 	.word	0x00000000
        /*06b4*/ 	.short	0x0101
        /*06b6*/ 	.byte	0x3f
	.zero		1


	//   ....[25]....
        /*06b8*/ 	.word	0x0000a820
        /*06bc*/ 	.word	0x000000ff
        /*06c0*/ 	.word	0x00038800
        /*06c4*/ 	.short	0x010a
        /*06c6*/ 	.byte	0x2b
	.zero		1


	//   ....[26]....
        /*06c8*/ 	.word	0x0000ac00
        /*06cc*/ 	.word	0x0000000c
        /*06d0*/ 	.word	0x00000000
        /*06d4*/ 	.short	0x010a
        /*06d6*/ 	.byte	0x3f
	.zero		1


	//   ....[27]....
        /*06d8*/ 	.word	0x0000ac60
        /*06dc*/ 	.word	0x0000000c
        /*06e0*/ 	.word	0x00000000
        /*06e4*/ 	.short	0x010a
        /*06e6*/ 	.byte	0x3f
	.zero		1


	//   ....[28]....
        /*06e8*/ 	.word	0x0000b010
        /*06ec*/ 	.word	0x000000ff
        /*06f0*/ 	.word	0x00038810
        /*06f4*/ 	.short	0x010a
        /*06f6*/ 	.byte	0x2b
	.zero		1


	//   ....[29]....
        /*06f8*/ 	.word	0x0000b110
        /*06fc*/ 	.word	0x00000008
        /*0700*/ 	.word	0x00000000
        /*0704*/ 	.short	0x010a
        /*0706*/ 	.byte	0x3f
	.zero		1


	//   ....[30]....
        /*0708*/ 	.word	0x0000b170
        /*070c*/ 	.word	0x00000008
        /*0710*/ 	.word	0x00000000
        /*0714*/ 	.short	0x010a
        /*0716*/ 	.byte	0x3f
	.zero		1


	//   ....[31]....
        /*0718*/ 	.word	0x0000cd60
        /*071c*/ 	.word	0x00000003
        /*0720*/ 	.word	0x00000000
        /*0724*/ 	.short	0x0101
        /*0726*/ 	.byte	0x3f
	.zero		1


	//   ....[32]....
        /*0728*/ 	.word	0x000115c0
        /*072c*/ 	.word	0x00000000
        /*0730*/ 	.word	0x00000000
        /*0734*/ 	.short	0x0101
        /*0736*/ 	.byte	0x3f
	.zero		1


	//   ....[33]....
        /*0738*/ 	.word	0x00011cd0
        /*073c*/ 	.word	0x00000004
        /*0740*/ 	.word	0x00000000
        /*0744*/ 	.short	0x010a
        /*0746*/ 	.byte	0x3f
	.zero		1


	//   ....[34]....
        /*0748*/ 	.word	0x00011d70
        /*074c*/ 	.word	0x00000006
        /*0750*/ 	.word	0x00000000
        /*0754*/ 	.short	0x010a
        /*0756*/ 	.byte	0x3f
	.zero		1


	//   ....[35]....
        /*0758*/ 	.word	0x00012190
        /*075c*/ 	.word	0x0000000c
        /*0760*/ 	.word	0x00000000
        /*0764*/ 	.short	0x010a
        /*0766*/ 	.byte	0x3f
	.zero		1


	//   ....[36]....
        /*0768*/ 	.word	0x000121f0
        /*076c*/ 	.word	0x0000000c
        /*0770*/ 	.word	0x00000000
        /*0774*/ 	.short	0x010a
        /*0776*/ 	.byte	0x3f
	.zero		1


	//   ....[37]....
        /*0778*/ 	.word	0x00013de0
        /*077c*/ 	.word	0x00000005
        /*0780*/ 	.word	0x00000000
        /*0784*/ 	.short	0x0101
        /*0786*/ 	.byte	0x3f
	.zero		1


	//   ....[38]....
        /*0788*/ 	.word	0x00018c80
        /*078c*/ 	.word	0x00000002
        /*0790*/ 	.word	0x00000000
        /*0794*/ 	.short	0x0101
        /*0796*/ 	.byte	0x3f
	.zero		1


	//   ....[39]....
        /*0798*/ 	.word	0x00018e50
        /*079c*/ 	.word	0x00000004
        /*07a0*/ 	.word	0x00000000
        /*07a4*/ 	.short	0x010a
        /*07a6*/ 	.byte	0x3f
	.zero		1


	//   ....[40]....
        /*07a8*/ 	.word	0x00018ef0
        /*07ac*/ 	.word	0x00000006
        /*07b0*/ 	.word	0x00000000
        /*07b4*/ 	.short	0x010a
        /*07b6*/ 	.byte	0x3f
	.zero		1


	//   ....[41]....
        /*07b8*/ 	.word	0x00019310
        /*07bc*/ 	.word	0x0000000c
        /*07c0*/ 	.word	0x00000000
        /*07c4*/ 	.short	0x010a
        /*07c6*/ 	.byte	0x3f
	.zero		1


	//   ....[42]....
        /*07c8*/ 	.word	0x00019370
        /*07cc*/ 	.word	0x0000000c
        /*07d0*/ 	.word	0x00000000
        /*07d4*/ 	.short	0x010a
        /*07d6*/ 	.byte	0x3f
	.zero		1


	//   ....[43]....
        /*07d8*/ 	.word	0x0001af60
        /*07dc*/ 	.word	0x00000005
        /*07e0*/ 	.word	0x00000000
        /*07e4*/ 	.short	0x0101
        /*07e6*/ 	.byte	0x3f
	.zero		1


	//   ....[44]....
        /*07e8*/ 	.word	0x00020c70
        /*07ec*/ 	.word	0x00000002
        /*07f0*/ 	.word	0x00000000
        /*07f4*/ 	.short	0x0101
        /*07f6*/ 	.byte	0x3f
	.zero		1


	//   ....[45]....
        /*07f8*/ 	.word	0x00022260
        /*07fc*/ 	.word	0x000000ff
        /*0800*/ 	.word	0x00000000
        /*0804*/ 	.short	0x0101
        /*0806*/ 	.byte	0x04
	.zero		1


	//   ....[46]....
        /*0808*/ 	.word	0x00026150
        /*080c*/ 	.word	0x000000ff
        /*0810*/ 	.word	0x00038840
        /*0814*/ 	.short	0x010a
        /*0816*/ 	.byte	0x2d
	.zero		1


	//   ....[47]....
        /*0818*/ 	.word	0x00026590
        /*081c*/ 	.word	0x000000ff
        /*0820*/ 	.word	0x00038830
        /*0824*/ 	.short	0x0107
        /*0826*/ 	.byte	0x2d
	.zero		1


	//   ....[48]....
        /*0828*/ 	.word	0x00026600
        /*082c*/ 	.word	0x000000ff
        /*0830*/ 	.word	0x00038830
        /*0834*/ 	.short	0x0101
        /*0836*/ 	.byte	0x2d
	.zero		1


	//   ....[49]....
        /*0838*/ 	.word	0x00026e10
        /*083c*/ 	.word	0x000000ff
        /*0840*/ 	.word	0x00038800
        /*0844*/ 	.short	0x0107
        /*0846*/ 	.byte	0x2d
	.zero		1


	//   ....[50]....
        /*0848*/ 	.word	0x00026e60
        /*084c*/ 	.word	0x000000ff
        /*0850*/ 	.word	0x00038800
        /*0854*/ 	.short	0x0101
        /*0856*/ 	.byte	0x2d
	.zero		1


	//   ....[51]....
        /*0858*/ 	.word	0x00027ae0
        /*085c*/ 	.word	0x000000ff
        /*0860*/ 	.word	0x00038810
        /*0864*/ 	.short	0x0107
        /*0866*/ 	.byte	0x2d
	.zero		1


	//   ....[52]....
        /*0868*/ 	.word	0x00027b40
        /*086c*/ 	.word	0x000000ff
        /*0870*/ 	.word	0x00038810
        /*0874*/ 	.short	0x0101
        /*0876*/ 	.byte	0x2d
	.zero		1


	//   ....[53]....
        /*0878*/ 	.word	0x00027b50
        /*087c*/ 	.word	0x000000ff
        /*0880*/ 	.word	0x00038820
        /*0884*/ 	.short	0x010a
        /*0886*/ 	.byte	0x2d
	.zero		1


	//   ....[54]....
        /*0888*/ 	.word	0x00027ba0
        /*088c*/ 	.word	0x000000ff
        /*0890*/ 	.word	0x00038860
        /*0894*/ 	.short	0x010a
        /*0896*/ 	.byte	0x2d
	.zero		1


	//   ....[55]....
        /*0898*/ 	.word	0x000283c0
        /*089c*/ 	.word	0x000000ff
        /*08a0*/ 	.word	0x00038850
        /*08a4*/ 	.short	0x0107
        /*08a6*/ 	.byte	0x2d
	.zero		1


	//   ....[56]....
        /*08a8*/ 	.word	0x00028440
        /*08ac*/ 	.word	0x000000ff
        /*08b0*/ 	.word	0x00038850
        /*08b4*/ 	.short	0x0101
        /*08b6*/ 	.byte	0x2d
	.zero		1


	//   ....[57]....
        /*08b8*/ 	.word	0x000287e0
        /*08bc*/ 	.word	0x0000000a
        /*08c0*/ 	.word	0x00038840
        /*08c4*/ 	.short	0x010a
        /*08c6*/ 	.byte	0x3f
	.zero		1


	//   ....[58]....
        /*08c8*/ 	.word	0x00028b70
        /*08cc*/ 	.word	0x0000000a
        /*08d0*/ 	.word	0x00038830
        /*08d4*/ 	.short	0x0107
        /*08d6*/ 	.byte	0x3f
	.zero		1


	//   ....[59]....
        /*08d8*/ 	.word	0x00028c20
        /*08dc*/ 	.word	0x0000000a
        /*08e0*/ 	.word	0x00038830
        /*08e4*/ 	.short	0x0101
        /*08e6*/ 	.byte	0x3f
	.zero		1


	//   ....[60]....
        /*08e8*/ 	.word	0x00028c50
        /*08ec*/ 	.word	0x0000000a
        /*08f0*/ 	.word	0x00038860
        /*08f4*/ 	.short	0x010a
        /*08f6*/ 	.byte	0x3f
	.zero		1


	//   ....[61]....
        /*08f8*/ 	.word	0x00029290
        /*08fc*/ 	.word	0x0000000a
        /*0900*/ 	.word	0x00038850
        /*0904*/ 	.short	0x0107
        /*0906*/ 	.byte	0x3f
	.zero		1


	//   ....[62]....
        /*0908*/ 	.word	0x00029350
        /*090c*/ 	.word	0x0000000a
        /*0910*/ 	.word	0x00038850
        /*0914*/ 	.short	0x0101
        /*0916*/ 	.byte	0x3f
	.zero		1


	//   ....[63]....
        /*0918*/ 	.word	0x00029440
        /*091c*/ 	.word	0x00000005
        /*0920*/ 	.word	0x00038820
        /*0924*/ 	.short	0x010a
        /*0926*/ 	.byte	0x3f
	.zero		1


	//   ....[64]....
        /*0928*/ 	.word	0x000295b0
        /*092c*/ 	.word	0x00000003
        /*0930*/ 	.word	0x00038840
        /*0934*/ 	.short	0x010a
        /*0936*/ 	.byte	0x3f
	.zero		1


	//   ....[65]....
        /*0938*/ 	.word	0x00029650
        /*093c*/ 	.word	0x00000005
        /*0940*/ 	.word	0x00038840
        /*0944*/ 	.short	0x010a
        /*0946*/ 	.byte	0x3f
	.zero		1


	//   ....[66]....
        /*0948*/ 	.word	0x00029690
        /*094c*/ 	.word	0x00000003
        /*0950*/ 	.word	0x00038860
        /*0954*/ 	.short	0x010a
        /*0956*/ 	.byte	0x3f
	.zero		1


	//   ....[67]....
        /*0958*/ 	.word	0x000296d0
        /*095c*/ 	.word	0x00000005
        /*0960*/ 	.word	0x00038860
        /*0964*/ 	.short	0x010a
        /*0966*/ 	.byte	0x3f
	.zero		1


	//   ....[68]....
        /*0968*/ 	.word	0x00029740
        /*096c*/ 	.word	0x00000003
        /*0970*/ 	.word	0x00038800
        /*0974*/ 	.short	0x010a
        /*0976*/ 	.byte	0x3f
	.zero		1


	//   ....[69]....
        /*0978*/ 	.word	0x00029790
        /*097c*/ 	.word	0x0000000c
        /*0980*/ 	.word	0x00000000
        /*0984*/ 	.short	0x010a
        /*0986*/ 	.byte	0x3f
	.zero		1


	//   ....[70]....
        /*0988*/ 	.word	0x000297f0
        /*098c*/ 	.word	0x00000004
        /*0990*/ 	.word	0x00038810
        /*0994*/ 	.short	0x010a
        /*0996*/ 	.byte	0x3f
	.zero		1


	//   ....[71]....
        /*0998*/ 	.word	0x00029840
        /*099c*/ 	.word	0x00000008
        /*09a0*/ 	.word	0x00000000
        /*09a4*/ 	.short	0x010a
        /*09a6*/ 	.byte	0x3f
	.zero		1


	//   ....[72]....
        /*09a8*/ 	.word	0x00029890
        /*09ac*/ 	.word	0x00000006
        /*09b0*/ 	.word	0x00000000
        /*09b4*/ 	.short	0x010a
        /*09b6*/ 	.byte	0x3f
	.zero		1


	//   ....[73]....
        /*09b8*/ 	.word	0x000298e0
        /*09bc*/ 	.word	0x0000000c
        /*09c0*/ 	.word	0x00000000
        /*09c4*/ 	.short	0x010a
        /*09c6*/ 	.byte	0x3f
	.zero		1


	//   ....[74]....
        /*09c8*/ 	.word	0x00029930
        /*09cc*/ 	.word	0x00000006
        /*09d0*/ 	.word	0x00000000
        /*09d4*/ 	.short	0x010a
        /*09d6*/ 	.byte	0x3f
	.zero		1


	//   ....[75]....
        /*09d8*/ 	.word	0x00029980
        /*09dc*/ 	.word	0x0000000c
        /*09e0*/ 	.word	0x00000000
        /*09e4*/ 	.short	0x010a
        /*09e6*/ 	.byte	0x3f
	.zero		1


	//   ....[76]....
        /*09e8*/ 	.word	0x00029a60
        /*09ec*/ 	.word	0x00000003
        /*09f0*/ 	.word	0x00038840
        /*09f4*/ 	.short	0x010a
        /*09f6*/ 	.byte	0x3f
	.zero		1


	//   ....[77]....
        /*09f8*/ 	.word	0x0002ade0
        /*09fc*/ 	.word	0x00000003
        /*0a00*/ 	.word	0x00038820
        /*0a04*/ 	.short	0x010a
        /*0a06*/ 	.byte	0x3f
	.zero		1


	//   ....[78]....
        /*0a08*/ 	.word	0x0002ae40
        /*0a0c*/ 	.word	0x00000003
        /*0a10*/ 	.word	0x00038860
        /*0a14*/ 	.short	0x010a
        /*0a16*/ 	.byte	0x3f
	.zero		1


	//   ....[79]....
        /*0a18*/ 	.word	0x0002b6d0
        /*0a1c*/ 	.word	0x0000000a
        /*0a20*/ 	.word	0x00038840
        /*0a24*/ 	.short	0x010a
        /*0a26*/ 	.byte	0x3f
	.zero		1


	//   ....[80]....
        /*0a28*/ 	.word	0x0002bb50
        /*0a2c*/ 	.word	0x0000000a
        /*0a30*/ 	.word	0x00038860
        /*0a34*/ 	.short	0x010a
        /*0a36*/ 	.byte	0x3f
	.zero		1


	//   ....[81]....
        /*0a38*/ 	.word	0x0002c2b0
        /*0a3c*/ 	.word	0x00000005
        /*0a40*/ 	.word	0x00038820
        /*0a44*/ 	.short	0x010a
        /*0a46*/ 	.byte	0x3f
	.zero		1


	//   ....[82]....
        /*0a48*/ 	.word	0x0002c450
        /*0a4c*/ 	.word	0x00000003
        /*0a50*/ 	.word	0x00038840
        /*0a54*/ 	.short	0x010a
        /*0a56*/ 	.byte	0x3f
	.zero		1


	//   ....[83]....
        /*0a58*/ 	.word	0x0002c4a0
        /*0a5c*/ 	.word	0x00000005
        /*0a60*/ 	.word	0x00038840
        /*0a64*/ 	.short	0x010a
        /*0a66*/ 	.byte	0x3f
	.zero		1


	//   ....[84]....
        /*0a68*/ 	.word	0x0002c4f0
        /*0a6c*/ 	.word	0x00000003
        /*0a70*/ 	.word	0x00038860
        /*0a74*/ 	.short	0x010a
        /*0a76*/ 	.byte	0x3f
	.zero		1


	//   ....[85]....
        /*0a78*/ 	.word	0x0002c8b0
        /*0a7c*/ 	.word	0x00000018
        /*0a80*/ 	.word	0x00000000
        /*0a84*/ 	.short	0x010a
        /*0a86*/ 	.byte	0x3f
	.zero		1


	//   ....[86]....
        /*0a88*/ 	.word	0x0002c9f0
        /*0a8c*/ 	.word	0x0000000b
        /*0a90*/ 	.word	0x00000000
        /*0a94*/ 	.short	0x010a
        /*0a96*/ 	.byte	0x3f
	.zero		1


	//   ....[87]....
        /*0a98*/ 	.word	0x0002d050
        /*0a9c*/ 	.word	0x0000003a
        /*0aa0*/ 	.word	0x00000000
        /*0aa4*/ 	.short	0x010a
        /*0aa6*/ 	.byte	0x3f
	.zero		1


	//   ....[88]....
        /*0aa8*/ 	.word	0x0002d190
        /*0aac*/ 	.word	0x00000014
        /*0ab0*/ 	.word	0x00000000
        /*0ab4*/ 	.short	0x010a
        /*0ab6*/ 	.byte	0x3f
	.zero		1


	//   ....[89]....
        /*0ab8*/ 	.word	0x0002f6b0
        /*0abc*/ 	.word	0x0000000b
        /*0ac0*/ 	.word	0x00000000
        /*0ac4*/ 	.short	0x0101
        /*0ac6*/ 	.byte	0x3f
	.zero		1


	//   ....[90]....
        /*0ac8*/ 	.word	0x0003e2b0
        /*0acc*/ 	.word	0x00000007
        /*0ad0*/ 	.word	0x00000000
        /*0ad4*/ 	.short	0x0101
        /*0ad6*/ 	.byte	0x3f
	.zero		1


	//   ....[91]....
        /*0ad8*/ 	.word	0x0003e2e0
        /*0adc*/ 	.word	0x0000000b
        /*0ae0*/ 	.word	0x00000000
        /*0ae4*/ 	.short	0x010a
        /*0ae6*/ 	.byte	0x3f
	.zero		1


	//   ....[92]....
        /*0ae8*/ 	.word	0x0003e330
        /*0aec*/ 	.word	0x00000014
        /*0af0*/ 	.word	0x00000000
        /*0af4*/ 	.short	0x010a
        /*0af6*/ 	.byte	0x3f
	.zero		1


	//----- nvinfo : EIATTR_NUM_MBARRIERS
	.align		4
.L_348:
        /*0af8*/ 	.byte	0x03, 0x38
        /*0afa*/ 	.short	0x0017


	//----- nvinfo : EIATTR_EXIT_INSTR_OFFSETS
	.align		4
        /*0afc*/ 	.byte	0x04, 0x1c
        /*0afe*/ 	.short	(.L_350 - .L_349)


	//   ....[0]....
.L_349:
        /*0b00*/ 	.word	0x00029720


	//----- nvinfo : EIATTR_MAX_THREADS
	.align		4
.L_350:
        /*0b04*/ 	.byte	0x04, 0x05
        /*0b06*/ 	.short	(.L_352 - .L_351)
.L_351:
        /*0b08*/ 	.word	0x00000180
        /*0b0c*/ 	.word	0x00000001
        /*0b10*/ 	.word	0x00000001


	//----- nvinfo : EIATTR_CRS_STACK_SIZE
	.align		4
.L_352:
        /*0b14*/ 	.byte	0x04, 0x1e
        /*0b16*/ 	.short	(.L_354 - .L_353)
.L_353:
        /*0b18*/ 	.word	0x00000000


	//----- nvinfo : EIATTR_CBANK_PARAM_SIZE
	.align		4
.L_354:
        /*0b1c*/ 	.byte	0x03, 0x19
        /*0b1e*/ 	.short	0x0b70


	//----- nvinfo : EIATTR_PARAM_CBANK
	.align		4
        /*0b20*/ 	.byte	0x04, 0x0a
        /*0b22*/ 	.short	(.L_356 - .L_355)
	.align		4
.L_355:
        /*0b24*/ 	.word	index@(.nv.constant0._ZN7cutlass13device_kernelIN5flash11enable_sm90INS1_16FlashAttnFwdSm90INS1_25CollectiveMainloopFwdSm90ILi2EN4cute5tupleIJNS5_1CILi1EEES8_S8_EEENS6_IJNS7_ILi64EEESA_SA_EEELi512ENS_10bfloat16_tEfNS_4arch4Sm90ELb0ELb1ELb1ELb0ELb1ELb0ELb1ELb0ELb0ELb1ELb1ELb0EEENS1_21CollectiveEpilogueFwdINS6_IJSA_NS7_ILi512EEESA_EEES9_SC_SE_Li256ELb0ELb1ELb1ELb0EEENS1_19SingleTileSchedulerILb0ELb1ELb1ELi64EEEEEEEEEvNT_6ParamsE)
        /*0b28*/ 	.short	0x0210
        /*0b2a*/ 	.short	0x0b70


	//----- nvinfo : EIATTR_SW_WAR
	.align		4
.L_356:
        /*0b2c*/ 	.byte	0x04, 0x36
        /*0b2e*/ 	.short	(.L_358 - .L_357)
.L_357:
        /*0b30*/ 	.word	0x00000008
.L_358:


//--------------------- .nv.info._ZN7cutlass13device_kernelIN5flash11enable_sm90INS1_16FlashAttnFwdSm90INS1_25CollectiveMainloopFwdSm90ILi2EN4cute5tupleIJNS5_1CILi1EEES8_S8_EEENS6_IJNS7_ILi64EEESA_SA_EEELi512ENS_10bfloat16_tEfNS_4arch4Sm90ELb0ELb1ELb1ELb1ELb1ELb0ELb0ELb0ELb0ELb1ELb1ELb0EEENS1_21CollectiveEpilogueFwdINS6_IJSA_NS7_ILi512EEESA_EEES9_SC_SE_Li256ELb1ELb1ELb1ELb0EEENS1_36VarlenDynamicPersistentTileSchedulerILi64ELi64ELi256ELi128ELb1ELb1ELb1ELb1ELb0ELb1EEEEEEEEEvNT_6ParamsE --------------------------
	.section	.nv.info._ZN7cutlass13device_kernelIN5flash11enable_sm90INS1_16FlashAttnFwdSm90INS1_25CollectiveMainloopFwdSm90ILi2EN4cute5tupleIJNS5_1CILi1EEES8_S8_EEENS6_IJNS7_ILi64EEESA_SA_EEELi512ENS_10bfloat16_tEfNS_4arch4Sm90ELb0ELb1ELb1ELb1ELb1ELb0ELb0ELb0ELb0ELb1ELb1ELb0EEENS1_21CollectiveEpilogueFwdINS6_IJSA_NS7_ILi512EEESA_EEES9_SC_SE_Li256ELb1ELb1ELb1ELb0EEENS1_36VarlenDynamicPersistentTileSchedulerILi64ELi64ELi256ELi128ELb1ELb1ELb1ELb1ELb0ELb1EEEEEEEEEvNT_6ParamsE,"",@"SHT_CUDA_INFO"
	.sectionflags	@""
	.align	4


	//----- nvinfo : EIATTR_CUDA_API_VERSION
	.align		4
        /*0000*/ 	.byte	0x04, 0x37
        /*0002*/ 	.short	(.L_360 - .L_359)
.L_359:
        /*0004*/ 	.word	0x00000082


	//----- nvinfo : EIATTR_KPARAM_INFO
	.align		4
.L_360:
        /*0008*/ 	.byte	0x04, 0x17
        /*000a*/ 	.short	(.L_362 - .L_361)
.L_361:
        /*000c*/ 	.word	0x00000000
        /*0010*/ 	.short	0x0000
        /*0012*/ 	.short	0x0070
        /*0014*/ 	.byte	0x00, 0xf0, 0x01, 0x2a


	//----- nvinfo : EIATTR_SPARSE_MMA_MASK
	.align		4
.L_362:
        /*0018*/ 	.byte	0x03, 0x50
        /*001a*/ 	.short	0x0000


	//----- nvinfo : EIATTR_MAXREG_COUNT
	.align		4
        /*001c*/ 	.byte	0x03, 0x1b
        /*001e*/ 	.short	0x00a8


	//----- nvinfo : EIATTR_NUM_BARRIERS
	.align		4
        /*0020*/ 	.byte	0x02, 0x4c
        /*0022*/ 	.byte	0x10
	.zero		1


	//----- nvinfo : EIATTR_EXTERNS
	.align		4
        /*0024*/ 	.byte	0x04, 0x0f
        /*0026*/ 	.short	(.L_364 - .L_363)


	//   ....[0]....
	.align		4
.L_363:
        /*0028*/ 	.word	index@(__assertfail)


	//----- nvinfo : EIATTR_ANNOTATIONS
	.align		4
.L_364:
        /*002c*/ 	.byte	0x04, 0x55
        /*002e*/ 	.short	(.L_366 - .L_365)


	//   ....[0]....
.L_365:
        /* <DEDUP_REMOVED lines=12> */


	//----- nvinfo : EIATTR_MERCURY_ISA_VERSION
	.align		4
.L_366:
        /*00d8*/ 	.byte	0x03, 0x5f
        /*00da*/ 	.short	0x0101


	//----- nvinfo : EIATTR_UNUSED_LOAD_BYTE_OFFSET
	.align		4
        /*00dc*/ 	.byte	0x04, 0x44
        /*00de*/ 	.short	(.L_368 - .L_367)


	//   ....[0]....
.L_367:
        /*00e0*/ 	.word	0x00000940
        /*00e4*/ 	.word	0x0000fff0


	//   ....[1]....
        /*00e8*/ 	.word	0x0000ef00
        /*00ec*/ 	.word	0x0000fff0


	//----- nvinfo : EIATTR_INT_WARP_WIDE_INSTR_OFFSETS
	.align		4
.L_368:
        /*00f0*/ 	.byte	0x04, 0x31
        /*00f2*/ 	.short	(.L_370 - .L_369)


	//   ....[0]....
.L_369:
        /*00f4*/ 	.word	0x000000c0


	//   ....[1]....
        /*00f8*/ 	.word	0x000000d0


	//   ....[2]....
        /*00fc*/ 	.word	0x00000170


	//   ....[3]....
        /*0100*/ 	.word	0x00015580


	//   ....[4]....
        /*0104*/ 	.word	0x00015610


	//   ....[5]....
        /*0108*/ 	.word	0x00018910


	//   ....[6]....
        /*010c*/ 	.word	0x000189a0


	//----- nvinfo : EIATTR_COOP_GROUP_MASK_REGIDS
	.align		4
.L_370:
        /*0110*/ 	.byte	0x04, 0x29
        /*0112*/ 	.short	(.L_372 - .L_371)


	//   ....[0]....
.L_371:
        /*0114*/ 	.word	0xffffffff


	//   ....[1]....
        /*0118*/ 	.word	0xffffffff


	//   ....[2]....
        /*011c*/ 	.word	0xffffffff


	//   ....[3]....
        /*0120*/ 	.word	0xffffffff


	//   ....[4]....
        /*0124*/ 	.word	0xffffffff


	//   ....[5]....
        /*0128*/ 	.word	0xffffffff


	//   ....[6]....
        /*012c*/ 	.word	0xffffffff


	//   ....[7]....
        /*0130*/ 	.word	0xffffffff


	//   ....[8]....
        /*0134*/ 	.word	0xffffffff


	//   ....[9]....
        /*0138*/ 	.word	0xffffffff


	//   ....[10]....
        /*013c*/ 	.word	0xffffffff


	//   ....[11]....
        /*0140*/ 	.word	0xffffffff


	//   ....[12]....
        /*0144*/ 	.word	0xffffffff


	//   ....[13]....
        /*0148*/ 	.word	0xffffffff


	//   ....[14]....
        /*014c*/ 	.word	0xffffffff


	//   ....[15]....
        /*0150*/ 	.word	0xffffffff


	//   ....[16]....
        /*0154*/ 	.word	0xffffffff


	//   ....[17]....
        /*0158*/ 	.word	0xffffffff


	//   ....[18]....
        /*015c*/ 	.word	0xffffffff


	//   ....[19]....
        /*0160*/ 	.word	0xffffffff


	//   ....[20]....
        /*0164*/ 	.word	0xffffffff


	//   ....[21]....
        /*0168*/ 	.word	0xffffffff


	//   ....[22]....
        /*016c*/ 	.word	0xffffffff


	//   ....[23]....
        /*0170*/ 	.word	0xffffffff


	//   ....[24]....
        /*0174*/ 	.word	0xffffffff


	//   ....[25]....
        /*0178*/ 	.word	0xffffffff


	//   ....[26]....
        /*017c*/ 	.word	0xffffffff


	//   ....[27]....
        /*0180*/ 	.word	0xffffffff


	//   ....[28]....
        /*0184*/ 	.word	0xffffffff


	//   ....[29]....
        /*0188*/ 	.word	0xffffffff


	//   ....[30]....
        /*018c*/ 	.word	0xffffffff


	//   ....[31]....
        /*0190*/ 	.word	0xffffffff


	//   ....[32]....
        /*0194*/ 	.word	0xffffffff


	//   ....[33]....
        /*0198*/ 	.word	0xffffffff


	//   ....[34]....
        /*019c*/ 	.word	0xffffffff


	//   ....[35]....
        /*01a0*/ 	.word	0xffffffff


	//   ....[36]....
        /*01a4*/ 	.word	0xffffffff


	//   ....[37]....
        /*01a8*/ 	.word	0xffffffff


	//   ....[38]....
        /*01ac*/ 	.word	0xffffffff


	//   ....[39]....
        /*01b0*/ 	.word	0xffffffff


	//   ....[40]....
        /*01b4*/ 	.word	0xffffffff


	//   ....[41]....
        /*01b8*/ 	.word	0xffffffff


	//   ....[42]....
        /*01bc*/ 	.word	0xffffffff


	//   ....[43]....
        /*01c0*/ 	.word	0xffffffff


	//   ....[44]....
        /*01c4*/ 	.word	0xffffffff


	//   ....[45]....
        /*01c8*/ 	.word	0xffffffff


	//   ....[46]....
        /*01cc*/ 	.word	0xffffffff


	//   ....[47]....
        /*01d0*/ 	.word	0xffffffff


	//   ....[48]....
        /*01d4*/ 	.word	0xffffffff


	//   ....[49]....
        /*01d8*/ 	.word	0xffffffff


	//   ....[50]....
        /*01dc*/ 	.word	0xffffffff


	//   ....[51]....
        /*01e0*/ 	.word	0xffffffff


	//   ....[52]....
        /*01e4*/ 	.word	0xffffffff


	//   ....[53]....
        /*01e8*/ 	.word	0xffffffff


	//   ....[54]....
        /*01ec*/ 	.word	0xffffffff


	//   ....[55]....
        /*01f0*/ 	.word	0xffffffff


	//   ....[56]....
        /*01f4*/ 	.word	0xffffffff


	//   ....[57]....
        /*01f8*/ 	.word	0xffffffff


	//   ....[58]....
        /*01fc*/ 	.word	0xffffffff


	//   ....[59]....
        /*0200*/ 	.word	0xffffffff


	//   ....[60]....
        /*0204*/ 	.word	0xffffffff


	//   ....[61]....
        /*0208*/ 	.word	0xffffffff


	//   ....[62]....
        /*020c*/ 	.word	0xffffffff


	//   ....[63]....
        /*0210*/ 	.word	0xffffffff


	//   ....[64]....
        /*0214*/ 	.word	0xffffffff


	//   ....[65]....
        /*0218*/ 	.word	0xffffffff


	//   ....[66]....
        /*021c*/ 	.word	0xffffffff


	//   ....[67]....
        /*0220*/ 	.word	0xffffffff


	//   ....[68]....
        /*0224*/ 	.word	0xffffffff


	//   ....[69]....
        /*0228*/ 	.word	0xffffffff


	//   ....[70]....
        /*022c*/ 	.word	0xffffffff


	//   ....[71]....
        /*0230*/ 	.word	0xffffffff


	//   ....[72]....
        /*0234*/ 	.word	0xffffffff


	//   ....[73]....
        /*0238*/ 	.word	0xffffffff


	//   ....[74]....
        /*023c*/ 	.word	0xffffffff


	//   ....[75]....
        /*0240*/ 	.word	0xffffffff


	//   ....[76]....
        /*0244*/ 	.word	0xffffffff


	//   ....[77]....
        /*0248*/ 	.word	0xffffffff


	//   ....[78]....
        /*024c*/ 	.word	0xffffffff


	//   ....[79]....
        /*0250*/ 	.word	0xffffffff


	//   ....[80]....
        /*0254*/ 	.word	0xffffffff


	//   ....[81]....
        /*0258*/ 	.word	0xffffffff


	//   ....[82]....
        /*025c*/ 	.word	0xffffffff


	//   ....[83]....
        /*0260*/ 	.word	0xffffffff


	//   ....[84]....
        /*0264*/ 	.word	0xffffffff


	//   ....[85]....
        /*0268*/ 	.word	0xffffffff


	//   ....[86]....
        /*026c*/ 	.word	0xffffffff


	//   ....[87]....
        /*0270*/ 	.word	0xffffffff


	//   ....[88]....
        /*0274*/ 	.word	0xffffffff


	//   ....[89]....
        /*0278*/ 	.word	0xffffffff


	//   ....[90]....
        /*027c*/ 	.word	0xffffffff


	//   ....[91]....
        /*0280*/ 	.word	0xffffffff


	//   ....[92]....
        /*0284*/ 	.word	0xffffffff


	//   ....[93]....
        /*0288*/ 	.word	0xffffffff


	//   ....[94]....
        /*028c*/ 	.word	0xffffffff


	//   ....[95]....
        /*0290*/ 	.word	0xffffffff


	//   ....[96]....
        /*0294*/ 	.word	0xffffffff


	//   ....[97]....
        /*0298*/ 	.word	0xffffffff


	//   ....[98]....
        /*029c*/ 	.word	0xffffffff


	//   ....[99]....
        /*02a0*/ 	.word	0xffffffff


	//   ....[100]....
        /*02a4*/ 	.word	0xffffffff


	//   ....[101]....
        /*02a8*/ 	.word	0xffffffff


	//   ....[102]....
        /*02ac*/ 	.word	0xffffffff


	//   ....[103]....
        /*02b0*/ 	.word	0xffffffff


	//   ....[104]....
        /*02b4*/ 	.word	0xffffffff


	//   ....[105]....
        /*02b8*/ 	.word	0xffffffff


	//   ....[106]....
        /*02bc*/ 	.word	0xffffffff


	//   ....[107]....
        /*02c0*/ 	.word	0xffffffff


	//   ....[108]....
        /*02c4*/ 	.word	0xffffffff


	//   ....[109]....
        /*02c8*/ 	.word	0xffffffff


	//   ....[110]....
        /*02cc*/ 	.word	0xffffffff


	//   ....[111]....
        /*02d0*/ 	.word	0xffffffff


	//   ....[112]....
        /*02d4*/ 	.word	0xffffffff


	//   ....[113]....
        /*02d8*/ 	.word	0xffffffff


	//   ....[114]....
        /*02dc*/ 	.word	0xffffffff


	//   ....[115]....
        /*02e0*/ 	.word	0xffffffff


	//   ....[116]....
        /*02e4*/ 	.word	0xffffffff


	//   ....[117]....
        /*02e8*/ 	.word	0xffffffff


	//   ....[118]....
        /*02ec*/ 	.word	0xffffffff


	//   ....[119]....
        /*02f0*/ 	.word	0xffffffff


	//   ....[120]....
        /*02f4*/ 	.word	0xffffffff


	//   ....[121]....
        /*02f8*/ 	.word	0xffffffff


	//   ....[122]....
        /*02fc*/ 	.word	0xffffffff


	//   ....[123]....
        /*0300*/ 	.word	0xffffffff


	//   ....[124]....
        /*0304*/ 	.word	0xffffffff


	//   ....[125]....
        /*0308*/ 	.word	0xffffffff


	//   ....[126]....
        /*030c*/ 	.word	0xffffffff


	//   ....[127]....
        /*0310*/ 	.word	0xffffffff


	//   ....[128]....
        /*0314*/ 	.word	0xffffffff


	//   ....[129]....
        /*0318*/ 	.word	0xffffffff


	//   ....[130]....
        /*031c*/ 	.word	0xffffffff


	//   ....[131]....
        /*0320*/ 	.word	0x0500000f


	//   ....[132]....
        /*0324*/ 	.word	0x0500000f


	//   ....[133]....
        /*0328*/ 	.word	0x0500000f


	//   ....[134]....
        /*032c*/ 	.word	0x0500000f


	//   ....[135]....
        /*0330*/ 	.word	0x0500000f


	//   ....[136]....
        /*0334*/ 	.word	0x0500000f


	//   ....[137]....
        /*0338*/ 	.word	0x0500000f


	//   ....[138]....
        /*033c*/ 	.word	0x0500000f


	//   ....[139]....
        /*0340*/ 	.word	0x0500000f


	//   ....[140]....
        /*0344*/ 	.word	0x0500000f


	//   ....[141]....
        /*0348*/ 	.word	0x0500000f


	//   ....[142]....
        /*034c*/ 	.word	0x0500000f


	//   ....[143]....
        /*0350*/ 	.word	0x0500000f


	//   ....[144]....
        /*0354*/ 	.word	0x0500000f


	//   ....[145]....
        /*0358*/ 	.word	0x0500000f


	//   ....[146]....
        /*035c*/ 	.word	0x0500000f


	//   ....[147]....
        /*0360*/ 	.word	0x0500000f


	//   ....[148]....
        /*0364*/ 	.word	0x0500000f


	//   ....[149]....
        /*0368*/ 	.word	0x0500000f


	//   ....[150]....
        /*036c*/ 	.word	0x0500000f


	//   ....[151]....
        /*0370*/ 	.word	0x0500000f


	//   ....[152]....
        /*0374*/ 	.word	0x0500000f


	//   ....[153]....
        /*0378*/ 	.word	0x0500000f


	//   ....[154]....
        /*037c*/ 	.word	0x0500000f


	//   ....[155]....
        /*0380*/ 	.word	0x0500000f


	//   ....[156]....
        /*0384*/ 	.word	0x0500000f


	//   ....[157]....
        /*0388*/ 	.word	0x0500000f


	//   ....[158]....
        /*038c*/ 	.word	0x0500000f


	//   ....[159]....
        /*0390*/ 	.word	0x0500000f


	//   ....[160]....
        /*0394*/ 	.word	0x0500000f


	//   ....[161]....
        /*0398*/ 	.word	0x0500000f


	//   ....[162]....
        /*039c*/ 	.word	0x0500000f


	//   ....[163]....
        /*03a0*/ 	.word	0x0500000f


	//   ....[164]....
        /*03a4*/ 	.word	0x0500000f


	//   ....[165]....
        /*03a8*/ 	.word	0x0500000f


	//   ....[166]....
        /*03ac*/ 	.word	0x0500000f


	//   ....[167]....
        /*03b0*/ 	.word	0x0500000f


	//   ....[168]....
        /*03b4*/ 	.word	0x0500000f


	//   ....[169]....
        /*03b8*/ 	.word	0x0500000f


	//   ....[170]....
        /*03bc*/ 	.word	0x0500000f


	//   ....[171]....
        /*03c0*/ 	.word	0x0500000f


	//   ....[172]....
        /*03c4*/ 	.word	0x0500000f


	//   ....[173]....
        /*03c8*/ 	.word	0x0500000f


	//   ....[174]....
        /*03cc*/ 	.word	0x0500000f


	//   ....[175]....
        /*03d0*/ 	.word	0x0500000f


	//   ....[176]....
        /*03d4*/ 	.word	0x0500000f


	//   ....[177]....
        /*03d8*/ 	.word	0x0500000f


	//   ....[178]....
        /*03dc*/ 	.word	0x0500000f


	//   ....[179]....
        /*03e0*/ 	.word	0x0500000f


	//   ....[180]....
        /*03e4*/ 	.word	0x0500000f


	//   ....[181]....
        /*03e8*/ 	.word	0x0500000f


	//   ....[182]....
        /*03ec*/ 	.word	0x0500000f


	//   ....[183]....
        /*03f0*/ 	.word	0x0500000f


	//   ....[184]....
        /*03f4*/ 	.word	0x0500000f


	//   ....[185]....
        /*03f8*/ 	.word	0x0500000f


	//   ....[186]....
        /*03fc*/ 	.word	0x0500000f


	//   ....[187]....
        /*0400*/ 	.word	0x0500000f


	//   ....[188]....
        /*0404*/ 	.word	0x0500000f


	//   ....[189]....
        /*0408*/ 	.word	0x0500000f


	//   ....[190]....
        /*040c*/ 	.word	0x0500000f


	//----- nvinfo : EIATTR_COOP_GROUP_INSTR_OFFSETS
	.align		4
.L_372:
        /*0410*/ 	.byte	0x04, 0x28
        /*0412*/ 	.short	(.L_374 - .L_373)


	//   ....[0]....
.L_373:
        /*0414*/ 	.word	0x00000070


	//   ....[1]....
        /*0418*/ 	.word	0x000000b0


	//   ....[2]....
        /*041c*/ 	.word	0x00000290


	//   ....[3]....
        /*0420*/ 	.word	0x000003f0


	//   ....[4]....
        /*0424*/ 	.word	0x00000510


	//   ....[5]....
        /*0428*/ 	.word	0x00000670


	//   ....[6]....
        /*042c*/ 	.word	0x00002350


	//   ....[7]....
        /*0430*/ 	.word	0x000047d0


	//   ....[8]....
        /*0434*/ 	.word	0x00004f90


	//   ....[9]....
        /*0438*/ 	.word	0x00005550


	//   ....[10]....
        /*043c*/ 	.word	0x00005ec0


	//   ....[11]....
        /*0440*/ 	.word	0x00005fc0


	//   ....[12]....
        /*0444*/ 	.word	0x00006330


	//   ....[13]....
        /*0448*/ 	.word	0x000063a0


	//   ....[14]....
        /*044c*/ 	.word	0x00006bf0


	//   ....[15]....
        /*0450*/ 	.word	0x000073b0


	//   ....[16]....
        /*0454*/ 	.word	0x000078f0


	//   ....[17]....
        /*0458*/ 	.word	0x00008200


	//   ....[18]....
        /*045c*/ 	.word	0x00008300


	//   ....[19]....
        /*0460*/ 	.word	0x00008720


	//   ....[20]....
        /*0464*/ 	.word	0x00008780


	//   ....[21]....
        /*0468*/ 	.word	0x000098c0


	//   ....[22]....
        /*046c*/ 	.word	0x0000a2e0


	//   ....[23]....
        /*0470*/ 	.word	0x0000a350


	//   ....[24]....
        /*0474*/ 	.word	0x0000abb0


	//   ....[25]....
        /*0478*/ 	.word	0x0000ac10


	//   ....[26]....
        /*047c*/ 	.word	0x0000b860


	//   ....[27]....
        /*0480*/ 	.word	0x0000be10


	//   ....[28]....
        /*0484*/ 	.word	0x0000c350


	//   ....[29]....
        /*0488*/ 	.word	0x0000cc60


	//   ....[30]....
        /*048c*/ 	.word	0x0000cd60


	//   ....[31]....
        /*0490*/ 	.word	0x0000d180


	//   ....[32]....
        /*0494*/ 	.word	0x0000d1e0


	//   ....[33]....
        /*0498*/ 	.word	0x0000e320


	//   ....[34]....
        /*049c*/ 	.word	0x0000e400


	//   ....[35]....
        /*04a0*/ 	.word	0x0000e460


	//   ....[36]....
        /*04a4*/ 	.word	0x0000e490


	//   ....[37]....
        /*04a8*/ 	.word	0x0000e4d0


	//   ....[38]....
        /*04ac*/ 	.word	0x0000fce0


	//   ....[39]....
        /*04b0*/ 	.word	0x000100e0


	//   ....[40]....
        /*04b4*/ 	.word	0x000100f0


	//   ....[41]....
        /*04b8*/ 	.word	0x00010100


	//   ....[42]....
        /*04bc*/ 	.word	0x00010130


	//   ....[43]....
        /*04c0*/ 	.word	0x00010d70


	//   ....[44]....
        /*04c4*/ 	.word	0x00010d80


	//   ....[45]....
        /*04c8*/ 	.word	0x00011020


	//   ....[46]....
        /*04cc*/ 	.word	0x00011040


	//   ....[47]....
        /*04d0*/ 	.word	0x00011770


	//   ....[48]....
        /*04d4*/ 	.word	0x000117a0


	//   ....[49]....
        /*04d8*/ 	.word	0x00012010


	//   ....[50]....
        /*04dc*/ 	.word	0x00012030


	//   ....[51]....
        /*04e0*/ 	.word	0x000133c0


	//   ....[52]....
        /*04e4*/ 	.word	0x00013400


	//   ....[53]....
        /*04e8*/ 	.word	0x00013640


	//   ....[54]....
        /*04ec*/ 	.word	0x00013660


	//   ....[55]....
        /*04f0*/ 	.word	0x00013920


	//   ....[56]....
        /*04f4*/ 	.word	0x00013b10


	//   ....[57]....
        /*04f8*/ 	.word	0x00013b40


	//   ....[58]....
        /*04fc*/ 	.word	0x00013b70


	//   ....[59]....
        /*0500*/ 	.word	0x00013ba0


	//   ....[60]....
        /*0504*/ 	.word	0x00013bd0


	//   ....[61]....
        /*0508*/ 	.word	0x00013c00


	//   ....[62]....
        /*050c*/ 	.word	0x00013d70


	//   ....[63]....
        /*0510*/ 	.word	0x00013da0


	//   ....[64]....
        /*0514*/ 	.word	0x00013dd0


	//   ....[65]....
        /*0518*/ 	.word	0x00013e00


	//   ....[66]....
        /*051c*/ 	.word	0x00013e30


	//   ....[67]....
        /*0520*/ 	.word	0x00013e60


	//   ....[68]....
        /*0524*/ 	.word	0x00013ef0


	//   ....[69]....
        /*0528*/ 	.word	0x00013f20


	//   ....[70]....
        /*052c*/ 	.word	0x00013f30


	//   ....[71]....
        /*0530*/ 	.word	0x00013f70


	//   ....[72]....
        /*0534*/ 	.word	0x000162f0


	//   ....[73]....
        /*0538*/ 	.word	0x00016310


	//   ....[74]....
        /*053c*/ 	.word	0x000163a0


	//   ....[75]....
        /*0540*/ 	.word	0x000163c0


	//   ....[76]....
        /*0544*/ 	.word	0x00016440


	//   ....[77]....
        /*0548*/ 	.word	0x00016460


	//   ....[78]....
        /*054c*/ 	.word	0x00016470


	//   ....[79]....
        /*0550*/ 	.word	0x00016480


	//   ....[80]....
        /*0554*/ 	.word	0x00016b40


	//   ....[81]....
        /*0558*/ 	.word	0x00016b70


	//   ....[82]....
        /*055c*/ 	.word	0x00016c10


	//   ....[83]....
        /*0560*/ 	.word	0x00016c30


	//   ....[84]....
        /*0564*/ 	.word	0x00016cb0


	//   ....[85]....
        /*0568*/ 	.word	0x00016cd0


	//   ....[86]....
        /*056c*/ 	.word	0x00016ce0


	//   ....[87]....
        /*0570*/ 	.word	0x00016cf0


	//   ....[88]....
        /*0574*/ 	.word	0x00017140


	//   ....[89]....
        /*0578*/ 	.word	0x00017170


	//   ....[90]....
        /*057c*/ 	.word	0x00017360


	//   ....[91]....
        /*0580*/ 	.word	0x000173a0


	//   ....[92]....
        /*0584*/ 	.word	0x000173b0


	//   ....[93]....
        /*0588*/ 	.word	0x000173c0


	//   ....[94]....
        /*058c*/ 	.word	0x00017510


	//   ....[95]....
        /*0590*/ 	.word	0x00017660


	//   ....[96]....
        /*0594*/ 	.word	0x00017e40


	//   ....[97]....
        /*0598*/ 	.word	0x00017e60


	//   ....[98]....
        /*059c*/ 	.word	0x00017eb0


	//   ....[99]....
        /*05a0*/ 	.word	0x00017ec0


	//   ....[100]....
        /*05a4*/ 	.word	0x00017f00


	//   ....[101]....
        /*05a8*/ 	.word	0x00017f10


	//   ....[102]....
        /*05ac*/ 	.word	0x00017f20


	//   ....[103]....
        /*05b0*/ 	.word	0x00017f60


	//   ....[104]....
        /*05b4*/ 	.word	0x00018260


	//   ....[105]....
        /*05b8*/ 	.word	0x000182a0


	//   ....[106]....
        /*05bc*/ 	.word	0x000182c0


	//   ....[107]....
        /*05c0*/ 	.word	0x000182e0


	//   ....[108]....
        /*05c4*/ 	.word	0x00018310


	//   ....[109]....
        /*05c8*/ 	.word	0x00018330


	//   ....[110]....
        /*05cc*/ 	.word	0x00018430


	//   ....[111]....
        /*05d0*/ 	.word	0x00018580


	//   ....[112]....
        /*05d4*/ 	.word	0x00018bc0


	//   ....[113]....
        /*05d8*/ 	.word	0x00018bf0


	//   ....[114]....
        /*05dc*/ 	.word	0x00018c50


	//   ....[115]....
        /*05e0*/ 	.word	0x00018c80


	//   ....[116]....
        /*05e4*/ 	.word	0x00018cb0


	//   ....[117]....
        /*05e8*/ 	.word	0x00018ce0


	//   ....[118]....
        /*05ec*/ 	.word	0x00018d10


	//   ....[119]....
        /*05f0*/ 	.word	0x00018d40


	//   ....[120]....
        /*05f4*/ 	.word	0x00018ee0


	//   ....[121]....
        /*05f8*/ 	.word	0x00018f10


	//   ....[122]....
        /*05fc*/ 	.word	0x00018f40


	//   ....[123]....
        /*0600*/ 	.word	0x00018f70


	//   ....[124]....
        /*0604*/ 	.word	0x00018fa0


	//   ....[125]....
        /*0608*/ 	.word	0x00018fd0


	//   ....[126]....
        /*060c*/ 	.word	0x00019090


	//   ....[127]....
        /*0610*/ 	.word	0x000190b0


	//   ....[128]....
        /*0614*/ 	.word	0x000190d0


	//   ....[129]....
        /*0618*/ 	.word	0x00019130


	//   ....[130]....
        /*061c*/ 	.word	0x00019b50


	//   ....[131]....
        /*0620*/ 	.word	0x0001a260


	//   ....[132]....
        /*0624*/ 	.word	0x0001a350


	//   ....[133]....
        /*0628*/ 	.word	0x0001a3f0


	//   ....[134]....
        /*062c*/ 	.word	0x0001a450


	//   ....[135]....
        /*0630*/ 	.word	0x0001a540


	//   ....[136]....
        /*0634*/ 	.word	0x0001a5b0


	//   ....[137]....
        /*0638*/ 	.word	0x0001a6a0


	//   ....[138]....
        /*063c*/ 	.word	0x0001a710


	//   ....[139]....
        /*0640*/ 	.word	0x0001a7b0


	//   ....[140]....
        /*0644*/ 	.word	0x0001a8a0


	//   ....[141]....
        /*0648*/ 	.word	0x0001a910


	//   ....[142]....
        /*064c*/ 	.word	0x0001a970


	//   ....[143]....
        /*0650*/ 	.word	0x0001aa60


	//   ....[144]....
        /*0654*/ 	.word	0x0001aac0


	//   ....[145]....
        /*0658*/ 	.word	0x0001abc0


	//   ....[146]....
        /*065c*/ 	.word	0x0001ac20


	//   ....[147]....
        /*0660*/ 	.word	0x0001acc0


	//   ....[148]....
        /*0664*/ 	.word	0x0001ae40


	//   ....[149]....
        /*0668*/ 	.word	0x0001af40


	//   ....[150]....
        /*066c*/ 	.word	0x0001b1b0


	//   ....[151]....
        /*0670*/ 	.word	0x0001b200


	//   ....[152]....
        /*0674*/ 	.word	0x0001b3d0


	//   ....[153]....
        /*0678*/ 	.word	0x0001b420


	//   ....[154]....
        /*067c*/ 	.word	0x0001b5f0


	//   ....[155]....
        /*0680*/ 	.word	0x0001b640


	//   ....[156]....
        /*0684*/ 	.word	0x0001b730


	//   ....[157]....
        /*0688*/ 	.word	0x0001b7d0


	//   ....[158]....
        /*068c*/ 	.word	0x0001b830


	//   ....[159]....
        /*0690*/ 	.word	0x0001b8e0


	//   ....[160]....
        /*0694*/ 	.word	0x0001b940


	//   ....[161]....
        /*0698*/ 	.word	0x0001b9f0


	//   ....[162]....
        /*069c*/ 	.word	0x0001ba50


	//   ....[163]....
        /*06a0*/ 	.word	0x0001bb00


	//   ....[164]....
        /*06a4*/ 	.word	0x0001bbf0


	//   ....[165]....
        /*06a8*/ 	.word	0x0001bcd0


	//   ....[166]....
        /*06ac*/ 	.word	0x0001bde0


	//   ....[167]....
        /*06b0*/ 	.word	0x0001bee0


	//   ....[168]....
        /*06b4*/ 	.word	0x0001c010


	//   ....[169]....
        /*06b8*/ 	.word	0x0001c0f0


	//   ....[170]....
        /*06bc*/ 	.word	0x0001c1f0


	//   ....[171]....
        /*06c0*/ 	.word	0x0001c2d0


	//   ....[172]....
        /*06c4*/ 	.word	0x0001c360


	//   ....[173]....
        /*06c8*/ 	.word	0x0001c400


	//   ....[174]....
        /*06cc*/ 	.word	0x0001c570


	//   ....[175]....
        /*06d0*/ 	.word	0x0001c5e0


	//   ....[176]....
        /*06d4*/ 	.word	0x0001c650


	//   ....[177]....
        /*06d8*/ 	.word	0x0001c6c0


	//   ....[178]....
        /*06dc*/ 	.word	0x0001c730


	//   ....[179]....
        /*06e0*/ 	.word	0x0001c7b0


	//   ....[180]....
        /*06e4*/ 	.word	0x0001c830


	//   ....[181]....
        /*06e8*/ 	.word	0x0001c8c0


	//   ....[182]....
        /*06ec*/ 	.word	0x0001c930


	//   ....[183]....
        /*06f0*/ 	.word	0x0001c9a0


	//   ....[184]....
        /*06f4*/ 	.word	0x0001ca10


	//   ....[185]....
        /*06f8*/ 	.word	0x0001ca90


	//   ....[186]....
        /*06fc*/ 	.word	0x0001cb00


	//   ....[187]....
        /*0700*/ 	.word	0x0001cb90


	//   ....[188]....
        /*0704*/ 	.word	0x0001cbf0


	//   ....[189]....
        /*0708*/ 	.word	0x0001cc80


	//   ....[190]....
        /*070c*/ 	.word	0x0001cdb0


	//----- nvinfo : EIATTR_REG_RECONFIG
	.align		4
.L_374:
        /*0710*/ 	.byte	0x01, 0x54
	.zero		2


	//----- nvinfo : EIATTR_SYSCALL_OFFSETS
	.align		4
        /*0714*/ 	.byte	0x04, 0x46
        /*0716*/ 	.short	(.L_376 - .L_375)


	//   ....[0]....
.L_375:
        /*0718*/ 	.word	0x000049a0


	//   ....[1]....
        /*071c*/ 	.word	0x00015770


	//   ....[2]....
        /*0720*/ 	.word	0x000158c0


	//   ....[3]....
        /*0724*/ 	.word	0x000159b0


	//   ....[4]....
        /*0728*/ 	.word	0x000167a0


	//----- nvinfo : EIATTR_MBARRIER_INSTR_OFFSETS
	.align		4
.L_376:
        /*072c*/ 	.byte	0x04, 0x39
        /*072e*/ 	.short	(.L_378 - .L_377)


	//   ....[0]....
.L_377:
        /*0730*/ 	.word	0x00000180
        /*0734*/ 	.word	0x000000ff
        /*0738*/ 	.word	0x00028c00
        /*073c*/ 	.short	0x0100
        /*073e*/ 	.byte	0x08
	.zero		1


	//   ....[1]....
        /*0740*/ 	.word	0x00000190
        /*0744*/ 	.word	0x000000ff
        /*0748*/ 	.word	0x00028c20
        /*074c*/ 	.short	0x0100
        /*074e*/ 	.byte	0x08
	.zero		1


	//   ....[2]....
        /*0750*/ 	.word	0x00000240
        /*0754*/ 	.word	0x000000ff
        /*0758*/ 	.word	0x00028c30
        /*075c*/ 	.short	0x0100
        /*075e*/ 	.byte	0x06
	.zero		1


	//   ....[3]....
        /*0760*/ 	.word	0x00000250
        /*0764*/ 	.word	0x000000ff
        /*0768*/ 	.word	0x00028c40
        /*076c*/ 	.short	0x0100
        /*076e*/ 	.byte	0x06
	.zero		1


	//   ....[4]....
        /*0770*/ 	.word	0x00000260
        /*0774*/ 	.word	0x000000ff
        /*0778*/ 	.word	0x00028c38
        /*077c*/ 	.short	0x0100
        /*077e*/ 	.byte	0x06
	.zero		1


	//   ....[5]....
        /*0780*/ 	.word	0x00000270
        /*0784*/ 	.word	0x000000ff
        /*0788*/ 	.word	0x00028c48
        /*078c*/ 	.short	0x0100
        /*078e*/ 	.byte	0x06
	.zero		1


	//   ....[6]....
        /*0790*/ 	.word	0x000003a0
        /*0794*/ 	.word	0x000000ff
        /*0798*/ 	.word	0x00028c50
        /*079c*/ 	.short	0x0100
        /*079e*/ 	.byte	0x08
	.zero		1


	//   ....[7]....
        /*07a0*/ 	.word	0x000003b0
        /*07a4*/ 	.word	0x000000ff
        /*07a8*/ 	.word	0x00028c60
        /*07ac*/ 	.short	0x0100
        /*07ae*/ 	.byte	0x08
	.zero		1


	//   ....[8]....
        /*07b0*/ 	.word	0x000003c0
        /*07b4*/ 	.word	0x000000ff
        /*07b8*/ 	.word	0x00028c58
        /*07bc*/ 	.short	0x0100
        /*07be*/ 	.byte	0x08
	.zero		1


	//   ....[9]....
        /*07c0*/ 	.word	0x000003d0
        /*07c4*/ 	.word	0x000000ff
        /*07c8*/ 	.word	0x00028c68
        /*07cc*/ 	.short	0x0100
        /*07ce*/ 	.byte	0x08
	.zero		1


	//   ....[10]....
        /*07d0*/ 	.word	0x000004c0
        /*07d4*/ 	.word	0x000000ff
        /*07d8*/ 	.word	0x00028c70
        /*07dc*/ 	.short	0x0100
        /*07de*/ 	.byte	0x06
	.zero		1


	//   ....[11]....
        /*07e0*/ 	.word	0x000004d0
        /*07e4*/ 	.word	0x000000ff
        /*07e8*/ 	.word	0x00028c80
        /*07ec*/ 	.short	0x0100
        /*07ee*/ 	.byte	0x06
	.zero		1


	//   ....[12]....
        /*07f0*/ 	.word	0x000004e0
        /*07f4*/ 	.word	0x000000ff
        /*07f8*/ 	.word	0x00028c78
        /*07fc*/ 	.short	0x0100
        /*07fe*/ 	.byte	0x06
	.zero		1


	//   ....[13]....
        /*0800*/ 	.word	0x000004f0
        /*0804*/ 	.word	0x000000ff
        /*0808*/ 	.word	0x00028c88
        /*080c*/ 	.short	0x0100
        /*080e*/ 	.byte	0x06
	.zero		1


	//   ....[14]....
        /*0810*/ 	.word	0x00000620
        /*0814*/ 	.word	0x000000ff
        /*0818*/ 	.word	0x00028c90
        /*081c*/ 	.short	0x0100
        /*081e*/ 	.byte	0x08
	.zero		1


	//   ....[15]....
        /*0820*/ 	.word	0x00000630
        /*0824*/ 	.word	0x000000ff
        /*0828*/ 	.word	0x00028ca0
        /*082c*/ 	.short	0x0100
        /*082e*/ 	.byte	0x08
	.zero		1


	//   ....[16]....
        /*0830*/ 	.word	0x00000640
        /*0834*/ 	.word	0x000000ff
        /*0838*/ 	.word	0x00028c98
        /*083c*/ 	.short	0x0100
        /*083e*/ 	.byte	0x08
	.zero		1


	//   ....[17]....
        /*0840*/ 	.word	0x00000650
        /*0844*/ 	.word	0x000000ff
        /*0848*/ 	.word	0x00028ca8
        /*084c*/ 	.short	0x0100
        /*084e*/ 	.byte	0x08
	.zero		1


	//   ....[18]....
        /*0850*/ 	.word	0x00000790
        /*0854*/ 	.word	0x000000ff
        /*0858*/ 	.word	0x00028cb0
        /*085c*/ 	.short	0x0100
        /*085e*/ 	.byte	0x08
	.zero		1


	//   ....[19]....
        /*0860*/ 	.word	0x000007a0
        /*0864*/ 	.word	0x000000ff
        /*0868*/ 	.word	0x00028cc0
        /*086c*/ 	.short	0x0100
        /*086e*/ 	.byte	0x08
	.zero		1


	//   ....[20]....
        /*0870*/ 	.word	0x000007b0
        /*0874*/ 	.word	0x000000ff
        /*0878*/ 	.word	0x00028cb8
        /*087c*/ 	.short	0x0100
        /*087e*/ 	.byte	0x08
	.zero		1


	//   ....[21]....
        /*0880*/ 	.word	0x000007c0
        /*0884*/ 	.word	0x000000ff
        /*0888*/ 	.word	0x00028cc8
        /*088c*/ 	.short	0x0100
        /*088e*/ 	.byte	0x08
	.zero		1


	//   ....[22]....
        /*0890*/ 	.word	0x00002490
        /*0894*/ 	.word	0x000000ff
        /*0898*/ 	.word	0x00028c50
        /*089c*/ 	.short	0x010a
        /*089e*/ 	.byte	0x17
	.zero		1


	//   ....[23]....
        /*08a0*/ 	.word	0x00002730
        /*08a4*/ 	.word	0x000000ff
        /*08a8*/ 	.word	0x00000000
        /*08ac*/ 	.short	0x0101
        /*08ae*/ 	.byte	0x06
	.zero		1


	//   ....[24]....
        /*08b0*/ 	.word	0x000030c0
        /*08b4*/ 	.word	0x000000ff
        /*08b8*/ 	.word	0x00028c50
        /*08bc*/ 	.short	0x010a
        /*08be*/ 	.byte	0x17
	.zero		1


	//   ....[25]....
        /*08c0*/ 	.word	0x00003100
        /*08c4*/ 	.word	0x000000ff
        /*08c8*/ 	.word	0x00028c50
        /*08cc*/ 	.short	0x010a
        /*08ce*/ 	.byte	0x17
	.zero		1


	//   ....[26]....
        /*08d0*/ 	.word	0x000032f0
        /*08d4*/ 	.word	0x000000ff
        /*08d8*/ 	.word	0x00000000
        /*08dc*/ 	.short	0x0101
        /*08de*/ 	.byte	0x06
	.zero		1


	//   ....[27]....
        /*08e0*/ 	.word	0x00004a50
        /*08e4*/ 	.word	0x000000ff
        /*08e8*/ 	.word	0x00028c00
        /*08ec*/ 	.short	0x010a
        /*08ee*/ 	.byte	0x29
	.zero		1


	//   ....[28]....
        /*08f0*/ 	.word	0x00004ad0
        /*08f4*/ 	.word	0x00000007
        /*08f8*/ 	.word	0x00028c30
        /*08fc*/ 	.short	0x010a
        /*08fe*/ 	.byte	0x3f
	.zero		1


	//   ....[29]....
        /*0900*/ 	.word	0x00004b10
        /*0904*/ 	.word	0x00000007
        /*0908*/ 	.word	0x00028c30
        /*090c*/ 	.short	0x010a
        /*090e*/ 	.byte	0x3f
	.zero		1


	//   ....[30]....
        /*0910*/ 	.word	0x000050f0
        /*0914*/ 	.word	0x000000ff
        /*0918*/ 	.word	0x00000000
        /*091c*/ 	.short	0x0101
        /*091e*/ 	.byte	0x06
	.zero		1


	//   ....[31]....
        /*0920*/ 	.word	0x000069b0
        /*0924*/ 	.word	0x00000007
        /*0928*/ 	.word	0x00028c50
        /*092c*/ 	.short	0x010a
        /*092e*/ 	.byte	0x3f
	.zero		1


	//   ....[32]....
        /*0930*/ 	.word	0x000069f0
        /*0934*/ 	.word	0x00000007
        /*0938*/ 	.word	0x00028c50
        /*093c*/ 	.short	0x010a
        /*093e*/ 	.byte	0x3f
	.zero		1


	//   ....[33]....
        /*0940*/ 	.word	0x00006ce0
        /*0944*/ 	.word	0x000000ff
        /*0948*/ 	.word	0x00000000
        /*094c*/ 	.short	0x0101
        /*094e*/ 	.byte	0x0e
	.zero		1


	//   ....[34]....
        /*0950*/ 	.word	0x00007010
        /*0954*/ 	.word	0x000000ff
        /*0958*/ 	.word	0x00028c30
        /*095c*/ 	.short	0x010a
        /*095e*/ 	.byte	0x19
	.zero		1


	//   ....[35]....
        /*0960*/ 	.word	0x00007050
        /*0964*/ 	.word	0x000000ff
        /*0968*/ 	.word	0x00028c30
        /*096c*/ 	.short	0x010a
        /*096e*/ 	.byte	0x19
	.zero		1


	//   ....[36]....
        /*0970*/ 	.word	0x00007500
        /*0974*/ 	.word	0x000000ff
        /*0978*/ 	.word	0x00000000
        /*097c*/ 	.short	0x0101
        /*097e*/ 	.byte	0x06
	.zero		1


	//   ....[37]....
        /*0980*/ 	.word	0x00009680
        /*0984*/ 	.word	0x000000ff
        /*0988*/ 	.word	0x00028c50
        /*098c*/ 	.short	0x010a
        /*098e*/ 	.byte	0x19
	.zero		1


	//   ....[38]....
        /*0990*/ 	.word	0x000096c0
        /*0994*/ 	.word	0x000000ff
        /*0998*/ 	.word	0x00028c50
        /*099c*/ 	.short	0x010a
        /*099e*/ 	.byte	0x19
	.zero		1


	//   ....[39]....
        /*09a0*/ 	.word	0x00009980
        /*09a4*/ 	.word	0x000000ff
        /*09a8*/ 	.word	0x00000000
        /*09ac*/ 	.short	0x0101
        /*09ae*/ 	.byte	0x19
	.zero		1


	//   ....[40]....
        /*09b0*/ 	.word	0x00009d40
        /*09b4*/ 	.word	0x000000ff
        /*09b8*/ 	.word	0x00028c30
        /*09bc*/ 	.short	0x010a
        /*09be*/ 	.byte	0x15
	.zero		1


	//   ....[41]....
        /*09c0*/ 	.word	0x00009d80
        /*09c4*/ 	.word	0x000000ff
        /*09c8*/ 	.word	0x00028c30
        /*09cc*/ 	.short	0x010a
        /*09ce*/ 	.byte	0x15
	.zero		1


	//   ....[42]....
        /*09d0*/ 	.word	0x0000a130
        /*09d4*/ 	.word	0x000000ff
        /*09d8*/ 	.word	0x00000000
        /*09dc*/ 	.short	0x0101
        /*09de*/ 	.byte	0x06
	.zero		1


	//   ....[43]....
        /*09e0*/ 	.word	0x0000b620
        /*09e4*/ 	.word	0x000000ff
        /*09e8*/ 	.word	0x00028c50
        /*09ec*/ 	.short	0x010a
        /*09ee*/ 	.byte	0x15
	.zero		1


	//   ....[44]....
        /*09f0*/ 	.word	0x0000b660
        /*09f4*/ 	.word	0x000000ff
        /*09f8*/ 	.word	0x00028c50
        /*09fc*/ 	.short	0x010a
        /*09fe*/ 	.byte	0x15
	.zero		1


	//   ....[45]....
        /*0a00*/ 	.word	0x0000b900
        /*0a04*/ 	.word	0x000000ff
        /*0a08*/ 	.word	0x00000000
        /*0a0c*/ 	.short	0x0101
        /*0a0e*/ 	.byte	0x15
	.zero		1


	//   ....[46]....
        /*0a10*/ 	.word	0x0000ba70
        /*0a14*/ 	.word	0x000000ff
        /*0a18*/ 	.word	0x00028c30
        /*0a1c*/ 	.short	0x010a
        /*0a1e*/ 	.byte	0x14
	.zero		1


	//   ....[47]....
        /*0a20*/ 	.word	0x0000bab0
        /*0a24*/ 	.word	0x000000ff
        /*0a28*/ 	.word	0x00028c30
        /*0a2c*/ 	.short	0x010a
        /*0a2e*/ 	.byte	0x14
	.zero		1


	//   ....[48]....
        /*0a30*/ 	.word	0x0000bf60
        /*0a34*/ 	.word	0x000000ff
        /*0a38*/ 	.word	0x00000000
        /*0a3c*/ 	.short	0x0101
        /*0a3e*/ 	.byte	0x06
	.zero		1


	//   ....[49]....
        /*0a40*/ 	.word	0x0000e0e0
        /*0a44*/ 	.word	0x000000ff
        /*0a48*/ 	.word	0x00028c50
        /*0a4c*/ 	.short	0x010a
        /*0a4e*/ 	.byte	0x14
	.zero		1


	//   ....[50]....
        /*0a50*/ 	.word	0x0000e120
        /*0a54*/ 	.word	0x000000ff
        /*0a58*/ 	.word	0x00028c50
        /*0a5c*/ 	.short	0x010a
        /*0a5e*/ 	.byte	0x14
	.zero		1


	//   ....[51]....
        /*0a60*/ 	.word	0x0000e3e0
        /*0a64*/ 	.word	0x000000ff
        /*0a68*/ 	.word	0x00000000
        /*0a6c*/ 	.short	0x0101
        /*0a6e*/ 	.byte	0x14
	.zero		1


	//   ....[52]....
        /*0a70*/ 	.word	0x00010d60
        /*0a74*/ 	.word	0x000000ff
        /*0a78*/ 	.word	0x00000000
        /*0a7c*/ 	.short	0x0101
        /*0a7e*/ 	.byte	0x04
	.zero		1


	//   ....[53]....
        /*0a80*/ 	.word	0x00011680
        /*0a84*/ 	.word	0x000000ff
        /*0a88*/ 	.word	0x00000000
        /*0a8c*/ 	.short	0x0101
        /*0a8e*/ 	.byte	0x04
	.zero		1


	//   ....[54]....
        /*0a90*/ 	.word	0x000160d0
        /*0a94*/ 	.word	0x00000019
        /*0a98*/ 	.word	0x00028c40
        /*0a9c*/ 	.short	0x010a
        /*0a9e*/ 	.byte	0x3f
	.zero		1


	//   ....[55]....
        /*0aa0*/ 	.word	0x00016580
        /*0aa4*/ 	.word	0x00000019
        /*0aa8*/ 	.word	0x00028c30
        /*0aac*/ 	.short	0x0107
        /*0aae*/ 	.byte	0x3f
	.zero		1


	//   ....[56]....
        /*0ab0*/ 	.word	0x00016650
        /*0ab4*/ 	.word	0x00000019
        /*0ab8*/ 	.word	0x00028c30
        /*0abc*/ 	.short	0x0101
        /*0abe*/ 	.byte	0x3f
	.zero		1


	//   ....[57]....
        /*0ac0*/ 	.word	0x00016df0
        /*0ac4*/ 	.word	0x00000011
        /*0ac8*/ 	.word	0x00028c00
        /*0acc*/ 	.short	0x0107
        /*0ace*/ 	.byte	0x3f
	.zero		1


	//   ....[58]....
        /*0ad0*/ 	.word	0x00016ee0
        /*0ad4*/ 	.word	0x00000011
        /*0ad8*/ 	.word	0x00028c00
        /*0adc*/ 	.short	0x0101
        /*0ade*/ 	.byte	0x3f
	.zero		1


	//   ....[59]....
        /*0ae0*/ 	.word	0x00016f00
        /*0ae4*/ 	.word	0x00000011
        /*0ae8*/ 	.word	0x00028c20
        /*0aec*/ 	.short	0x010a
        /*0aee*/ 	.byte	0x3f
	.zero		1


	//   ....[60]....
        /*0af0*/ 	.word	0x00016f90
        /*0af4*/ 	.word	0x00000019
        /*0af8*/ 	.word	0x00028c60
        /*0afc*/ 	.short	0x010a
        /*0afe*/ 	.byte	0x3f
	.zero		1


	//   ....[61]....
        /*0b00*/ 	.word	0x00017880
        /*0b04*/ 	.word	0x00000019
        /*0b08*/ 	.word	0x00028c50
        /*0b0c*/ 	.short	0x0107
        /*0b0e*/ 	.byte	0x3f
	.zero		1


	//   ....[62]....
        /*0b10*/ 	.word	0x00017950
        /*0b14*/ 	.word	0x00000019
        /*0b18*/ 	.word	0x00028c50
        /*0b1c*/ 	.short	0x0101
        /*0b1e*/ 	.byte	0x3f
	.zero		1


	//   ....[63]....
        /*0b20*/ 	.word	0x00017cc0
        /*0b24*/ 	.word	0x00000006
        /*0b28*/ 	.word	0x00028c40
        /*0b2c*/ 	.short	0x010a
        /*0b2e*/ 	.byte	0x3f
	.zero		1


	//   ....[64]....
        /*0b30*/ 	.word	0x00017fe0
        /*0b34*/ 	.word	0x00000006
        /*0b38*/ 	.word	0x00028c30
        /*0b3c*/ 	.short	0x0107
        /*0b3e*/ 	.byte	0x3f
	.zero		1


	//   ....[65]....
        /*0b40*/ 	.word	0x000180a0
        /*0b44*/ 	.word	0x00000006
        /*0b48*/ 	.word	0x00028c30
        /*0b4c*/ 	.short	0x0101
        /*0b4e*/ 	.byte	0x3f
	.zero		1


	//   ....[66]....
        /*0b50*/ 	.word	0x000180d0
        /*0b54*/ 	.word	0x00000006
        /*0b58*/ 	.word	0x00028c60
        /*0b5c*/ 	.short	0x010a
        /*0b5e*/ 	.byte	0x3f
	.zero		1


	//   ....[67]....
        /*0b60*/ 	.word	0x00018780
        /*0b64*/ 	.word	0x00000006
        /*0b68*/ 	.word	0x00028c50
        /*0b6c*/ 	.short	0x0107
        /*0b6e*/ 	.byte	0x3f
	.zero		1


	//   ....[68]....
        /*0b70*/ 	.word	0x00018840
        /*0b74*/ 	.word	0x00000006
        /*0b78*/ 	.word	0x00028c50
        /*0b7c*/ 	.short	0x0101
        /*0b7e*/ 	.byte	0x3f
	.zero		1


	//   ....[69]....
        /*0b80*/ 	.word	0x00019ad0
        /*0b84*/ 	.word	0x00000007
        /*0b88*/ 	.word	0x00028c20
        /*0b8c*/ 	.short	0x010a
        /*0b8e*/ 	.byte	0x3f
	.zero		1


	//   ....[70]....
        /*0b90*/ 	.word	0x00019c50
        /*0b94*/ 	.word	0x00000005
        /*0b98*/ 	.word	0x00028c40
        /*0b9c*/ 	.short	0x010a
        /*0b9e*/ 	.byte	0x3f
	.zero		1


	//   ....[71]....
        /*0ba0*/ 	.word	0x00019cf0
        /*0ba4*/ 	.word	0x00000003
        /*0ba8*/ 	.word	0x00028c40
        /*0bac*/ 	.short	0x010a
        /*0bae*/ 	.byte	0x3f
	.zero		1


	//   ....[72]....
        /*0bb0*/ 	.word	0x00019d30
        /*0bb4*/ 	.word	0x00000005
        /*0bb8*/ 	.word	0x00028c60
        /*0bbc*/ 	.short	0x010a
        /*0bbe*/ 	.byte	0x3f
	.zero		1


	//   ....[73]....
        /*0bc0*/ 	.word	0x00019d70
        /*0bc4*/ 	.word	0x00000003
        /*0bc8*/ 	.word	0x00028c60
        /*0bcc*/ 	.short	0x010a
        /*0bce*/ 	.byte	0x3f
	.zero		1


	//   ....[74]....
        /*0bd0*/ 	.word	0x00019de0
        /*0bd4*/ 	.word	0x00000003
        /*0bd8*/ 	.word	0x00028c50
        /*0bdc*/ 	.short	0x010a
        /*0bde*/ 	.byte	0x3f
	.zero		1


	//   ....[75]....
        /*0be0*/ 	.word	0x00019e40
        /*0be4*/ 	.word	0x00000003
        /*0be8*/ 	.word	0x00028c50
        /*0bec*/ 	.short	0x010a
        /*0bee*/ 	.byte	0x3f
	.zero		1


	//   ....[76]....
        /*0bf0*/ 	.word	0x00019ea0
        /*0bf4*/ 	.word	0x00000003
        /*0bf8*/ 	.word	0x00028c00
        /*0bfc*/ 	.short	0x010a
        /*0bfe*/ 	.byte	0x3f
	.zero		1


	//   ....[77]....
        /*0c00*/ 	.word	0x00019ef0
        /*0c04*/ 	.word	0x00000007
        /*0c08*/ 	.word	0x00028c30
        /*0c0c*/ 	.short	0x010a
        /*0c0e*/ 	.byte	0x3f
	.zero		1


	//   ....[78]....
        /*0c10*/ 	.word	0x00019f40
        /*0c14*/ 	.word	0x00000007
        /*0c18*/ 	.word	0x00028c50
        /*0c1c*/ 	.short	0x010a
        /*0c1e*/ 	.byte	0x3f
	.zero		1


	//   ....[79]....
        /*0c20*/ 	.word	0x00019fa0
        /*0c24*/ 	.word	0x00000006
        /*0c28*/ 	.word	0x00028c30
        /*0c2c*/ 	.short	0x010a
        /*0c2e*/ 	.byte	0x3f
	.zero		1


	//   ....[80]....
        /*0c30*/ 	.word	0x0001a000
        /*0c34*/ 	.word	0x00000008
        /*0c38*/ 	.word	0x00028c50
        /*0c3c*/ 	.short	0x010a
        /*0c3e*/ 	.byte	0x3f
	.zero		1


	//   ....[81]....
        /*0c40*/ 	.word	0x0001a060
        /*0c44*/ 	.word	0x00000006
        /*0c48*/ 	.word	0x00028c30
        /*0c4c*/ 	.short	0x010a
        /*0c4e*/ 	.byte	0x3f
	.zero		1


	//   ....[82]....
        /*0c50*/ 	.word	0x0001a0c0
        /*0c54*/ 	.word	0x00000008
        /*0c58*/ 	.word	0x00028c50
        /*0c5c*/ 	.short	0x010a
        /*0c5e*/ 	.byte	0x3f
	.zero		1


	//   ....[83]....
        /*0c60*/ 	.word	0x0001a120
        /*0c64*/ 	.word	0x00000006
        /*0c68*/ 	.word	0x00028c30
        /*0c6c*/ 	.short	0x010a
        /*0c6e*/ 	.byte	0x3f
	.zero		1


	//   ....[84]....
        /*0c70*/ 	.word	0x0001a180
        /*0c74*/ 	.word	0x00000008
        /*0c78*/ 	.word	0x00028c50
        /*0c7c*/ 	.short	0x010a
        /*0c7e*/ 	.byte	0x3f
	.zero		1


	//   ....[85]....
        /*0c80*/ 	.word	0x0001a2a0
        /*0c84*/ 	.word	0x00000019
        /*0c88*/ 	.word	0x00028c40
        /*0c8c*/ 	.short	0x010a
        /*0c8e*/ 	.byte	0x3f
	.zero		1


	//   ....[86]....
        /*0c90*/ 	.word	0x0001ad40
        /*0c94*/ 	.word	0x00000011
        /*0c98*/ 	.word	0x00028c20
        /*0c9c*/ 	.short	0x010a
        /*0c9e*/ 	.byte	0x3f
	.zero		1


	//   ....[87]....
        /*0ca0*/ 	.word	0x0001ad90
        /*0ca4*/ 	.word	0x00000019
        /*0ca8*/ 	.word	0x00028c60
        /*0cac*/ 	.short	0x010a
        /*0cae*/ 	.byte	0x3f
	.zero		1


	//   ....[88]....
        /*0cb0*/ 	.word	0x0001b680
        /*0cb4*/ 	.word	0x00000006
        /*0cb8*/ 	.word	0x00028c40
        /*0cbc*/ 	.short	0x010a
        /*0cbe*/ 	.byte	0x3f
	.zero		1


	//   ....[89]....
        /*0cc0*/ 	.word	0x0001bb40
        /*0cc4*/ 	.word	0x00000006
        /*0cc8*/ 	.word	0x00028c60
        /*0ccc*/ 	.short	0x010a
        /*0cce*/ 	.byte	0x3f
	.zero		1


	//   ....[90]....
        /*0cd0*/ 	.word	0x0001ccd0
        /*0cd4*/ 	.word	0x00000007
        /*0cd8*/ 	.word	0x00028c20
        /*0cdc*/ 	.short	0x010a
        /*0cde*/ 	.byte	0x3f
	.zero		1


	//   ....[91]....
        /*0ce0*/ 	.word	0x0001ce70
        /*0ce4*/ 	.word	0x00000005
        /*0ce8*/ 	.word	0x00028c40
        /*0cec*/ 	.short	0x010a
        /*0cee*/ 	.byte	0x3f
	.zero		1


	//   ....[92]....
        /*0cf0*/ 	.word	0x0001cec0
        /*0cf4*/ 	.word	0x00000003
        /*0cf8*/ 	.word	0x00028c40
        /*0cfc*/ 	.short	0x010a
        /*0cfe*/ 	.byte	0x3f
	.zero		1


	//   ....[93]....
        /*0d00*/ 	.word	0x0001cf10
        /*0d04*/ 	.word	0x00000005
        /*0d08*/ 	.word	0x00028c60
        /*0d0c*/ 	.short	0x010a
        /*0d0e*/ 	.byte	0x3f
	.zero		1


	//----- nvinfo : EIATTR_NUM_MBARRIERS
	.align		4
.L_378:
        /*0d10*/ 	.byte	0x03, 0x38
        /*0d12*/ 	.short	0x0016


	//----- nvinfo : EIATTR_EXIT_INSTR_OFFSETS
	.align		4
        /*0d14*/ 	.byte	0x04, 0x1c
        /*0d16*/ 	.short	(.L_380 - .L_379)


	//   ....[0]....
.L_379:
        /*0d18*/ 	.word	0x00000970


	//   ....[1]....
        /*0d1c*/ 	.word	0x000138c0


	//   ....[2]....
        /*0d20*/ 	.word	0x00019dc0


	//----- nvinfo : EIATTR_MAX_THREADS
	.align		4
.L_380:
        /*0d24*/ 	.byte	0x04, 0x05
        /*0d26*/ 	.short	(.L_382 - .L_381)
.L_381:
        /*0d28*/ 	.word	0x00000180
        /*0d2c*/ 	.word	0x00000001
        /*0d30*/ 	.word	0x00000001


	//----- nvinfo : EIATTR_CRS_STACK_SIZE
	.align		4
.L_382:
        /*0d34*/ 	.byte	0x04, 0x1e
        /*0d36*/ 	.short	(.L_384 - .L_383)
.L_383:
        /*0d38*/ 	.word	0x00000000


	//----- nvinfo : EIATTR_CBANK_PARAM_SIZE
	.align		4
.L_384:
        /*0d3c*/ 	.byte	0x03, 0x19
        /*0d3e*/ 	.short	0x0af0


	//----- nvinfo : EIATTR_PARAM_CBANK
	.align		4
        /*0d40*/ 	.byte	0x04, 0x0a
        /*0d42*/ 	.short	(.L_386 - .L_385)
	.align		4
.L_385:
        /*0d44*/ 	.word	index@(.nv.constant0._ZN7cutlass13device_kernelIN5flash11enable_sm90INS1_16FlashAttnFwdSm90INS1_25CollectiveMainloopFwdSm90ILi2EN4cute5tupleIJNS5_1CILi1EEES8_S8_EEENS6_IJNS7_ILi64EEESA_SA_EEELi512ENS_10bfloat16_tEfNS_4arch4Sm90ELb0ELb1ELb1ELb1ELb1ELb0ELb0ELb0ELb0ELb1ELb1ELb0EEENS1_21CollectiveEpilogueFwdINS6_IJSA_NS7_ILi512EEESA_EEES9_SC_SE_Li256ELb1ELb1ELb1ELb0EEENS1_36VarlenDynamicPersistentTileSchedulerILi64ELi64ELi256ELi128ELb1ELb1ELb1ELb1ELb0ELb1EEEEEEEEEvNT_6ParamsE)
        /*0d48*/ 	.short	0x0210
        /*0d4a*/ 	.short	0x0af0


	//----- nvinfo : EIATTR_SW_WAR
	.align		4
.L_386:
        /*0d4c*/ 	.byte	0x04, 0x36
        /*0d4e*/ 	.short	(.L_388 - .L_387)
.L_387:
        /*0d50*/ 	.word	0x00000008
.L_388:


//--------------------- .nv.info._ZN7cutlass13device_kernelIN5flash11enable_sm90INS1_16FlashAttnFwdSm90INS1_25CollectiveMainloopFwdSm90ILi2EN4cute5tupleIJNS5_1CILi1EEES8_S8_EEENS6_IJNS7_ILi64EEESA_SA_EEELi512ENS_10bfloat16_tEfNS_4arch4Sm90ELb0ELb1ELb1ELb1ELb1ELb1ELb0ELb0ELb0ELb1ELb1ELb0EEENS1_21CollectiveEpilogueFwdINS6_IJSA_NS7_ILi512EEESA_EEES9_SC_SE_Li256ELb1ELb1ELb1ELb0EEENS1_36VarlenDynamicPersistentTileSchedulerILi64ELi64ELi256ELi128ELb1ELb1ELb1ELb1ELb0ELb1EEEEEEEEEvNT_6ParamsE --------------------------
	.section	.nv.info._ZN7cutlass13device_kernelIN5flash11enable_sm90INS1_16FlashAttnFwdSm90INS1_25CollectiveMainloopFwdSm90ILi2EN4cute5tupleIJNS5_1CILi1EEES8_S8_EEENS6_IJNS7_ILi64EEESA_SA_EEELi512ENS_10bfloat16_tEfNS_4arch4Sm90ELb0ELb1ELb1ELb1ELb1ELb1ELb0ELb0ELb0ELb1ELb1ELb0EEENS1_21CollectiveEpilogueFwdINS6_IJSA_NS7_ILi512EEESA_EEES9_SC_SE_Li256ELb1ELb1ELb1ELb0EEENS1_36VarlenDynamicPersistentTileSchedulerILi64ELi64ELi256ELi128ELb1ELb1ELb1ELb1ELb0ELb1EEEEEEEEEvNT_6ParamsE,"",@"SHT_CUDA_INFO"
	.sectionflags	@""
	.align	4


	//----- nvinfo : EIATTR_CUDA_API_VERSION
	.align		4
        /*0000*/ 	.byte	0x04, 0x37
        /*0002*/ 	.short	(.L_390 - .L_389)
.L_389:
        /*0004*/ 	.word	0x00000082


	//----- nvinfo : EIATTR_KPARAM_INFO
	.align		4
.L_390:
        /*0008*/ 	.byte	0x04, 0x17
        /*000a*/ 	.short	(.L_392 - .L_391)
.L_391:
        /*000c*/ 	.word	0x00000000
        /*0010*/ 	.short	0x0000
        /*0012*/ 	.short	0x0070
        /*0014*/ 	.byte	0x00, 0xf0, 0x01, 0x2a


	//----- nvinfo : EIATTR_SPARSE_MMA_MASK
	.align		4
.L_392:
        /*0018*/ 	.byte	0x03, 0x50
        /*001a*/ 	.short	0x0000


	//----- nvinfo : EIATTR_MAXREG_COUNT
	.align		4
        /*001c*/ 	.byte	0x03, 0x1b
        /*001e*/ 	.short	0x00a8


	//----- nvinfo : EIATTR_NUM_BARRIERS
	.align		4
        /*0020*/ 	.byte	0x02, 0x4c
        /*0022*/ 	.byte	0x10
	.zero		1


	//----- nvinfo : EIATTR_EXTERNS
	.align		4
        /*0024*/ 	.byte	0x04, 0x0f
        /*0026*/ 	.short	(.L_394 - .L_393)


	//   ....[0]....
	.align		4
.L_393:
        /*0028*/ 	.word	index@(__assertfail)


	//----- nvinfo : EIATTR_ANNOTATIONS
	.align		4
.L_394:
        /*002c*/ 	.byte	0x04, 0x55
        /*002e*/ 	.short	(.L_396 - .L_395)


	//   ....[0]....
.L_395:
        /* <DEDUP_REMOVED lines=52> */


	//----- nvinfo : EIATTR_MERCURY_ISA_VERSION
	.align		4
.L_396:
        /*0358*/ 	.byte	0x03, 0x5f
        /*035a*/ 	.short	0x0101


	//----- nvinfo : EIATTR_UNUSED_LOAD_BYTE_OFFSET
	.align		4
        /*035c*/ 	.byte	0x04, 0x44
        /*035e*/ 	.short	(.L_398 - .L_397)


	//   ....[0]....
.L_397:
        /*0360*/ 	.word	0x00000a20
        /*0364*/ 	.word	0x0000fff0


	//   ....[1]....
        /*0368*/ 	.word	0x00015f50
        /*036c*/ 	.word	0x0000fff0


	//----- nvinfo : EIATTR_INT_WARP_WIDE_INSTR_OFFSETS
	.align		4
.L_398:
        /*0370*/ 	.byte	0x04, 0x31
        /*0372*/ 	.short	(.L_400 - .L_399)


	//   ....[0]....
.L_399:
        /*0374*/ 	.word	0x00000130


	//   ....[1]....
        /*0378*/ 	.word	0x00000170


	//   ....[2]....
        /*037c*/ 	.word	0x000001e0


	//   ....[3]....
        /*0380*/ 	.word	0x0001ec90


	//   ....[4]....
        /*0384*/ 	.word	0x0001ed20


	//   ....[5]....
        /*0388*/ 	.word	0x000221e0


	//   ....[6]....
        /*038c*/ 	.word	0x00022270


	//----- nvinfo : EIATTR_COOP_GROUP_MASK_REGIDS
	.align		4
.L_400:
        /*0390*/ 	.byte	0x04, 0x29
        /*0392*/ 	.short	(.L_402 - .L_401)


	//   ....[0]....
.L_401:
        /*0394*/ 	.word	0xffffffff


	//   ....[1]....
        /*0398*/ 	.word	0xffffffff


	//   ....[2]....
        /*039c*/ 	.word	0xffffffff


	//   ....[3]....
        /*03a0*/ 	.word	0xffffffff


	//   ....[4]....
        /*03a4*/ 	.word	0xffffffff


	//   ....[5]....
        /*03a8*/ 	.word	0xffffffff


	//   ....[6]....
        /*03ac*/ 	.word	0xffffffff


	//   ....[7]....
        /*03b0*/ 	.word	0xffffffff


	//   ....[8]....
        /*03b4*/ 	.word	0xffffffff


	//   ....[9]....
        /*03b8*/ 	.word	0xffffffff


	//   ....[10]....
        /*03bc*/ 	.word	0xffffffff


	//   ....[11]....
        /*03c0*/ 	.word	0xffffffff


	//   ....[12]....
        /*03c4*/ 	.word	0xffffffff


	//   ....[13]....
        /*03c8*/ 	.word	0xffffffff


	//   ....[14]....
        /*03cc*/ 	.word	0xffffffff


	//   ....[15]....
        /*03d0*/ 	.word	0xffffffff


	//   ....[16]....
        /*03d4*/ 	.word	0xffffffff


	//   ....[17]....
        /*03d8*/ 	.word	0xffffffff


	//   ....[18]....
        /*03dc*/ 	.word	0xffffffff


	//   ....[19]....
        /*03e0*/ 	.word	0xffffffff


	//   ....[20]....
        /*03e4*/ 	.word	0xffffffff


	//   ....[21]....
        /*03e8*/ 	.word	0xffffffff


	//   ....[22]....
        /*03ec*/ 	.word	0xffffffff


	//   ....[23]....
        /*03f0*/ 	.word	0xffffffff


	//   ....[24]....
        /*03f4*/ 	.word	0xffffffff


	//   ....[25]....
        /*03f8*/ 	.word	0xffffffff


	//   ....[26]....
        /*03fc*/ 	.word	0xffffffff


	//   ....[27]....
        /*0400*/ 	.word	0xffffffff


	//   ....[28]....
        /*0404*/ 	.word	0xffffffff


	//   ....[29]....
        /*0408*/ 	.word	0xffffffff


	//   ....[30]....
        /*040c*/ 	.word	0xffffffff


	//   ....[31]....
        /*0410*/ 	.word	0xffffffff


	//   ....[32]....
        /*0414*/ 	.word	0xffffffff


	//   ....[33]....
        /*0418*/ 	.word	0xffffffff


	//   ....[34]....
        /*041c*/ 	.word	0xffffffff


	//   ....[35]....
        /*0420*/ 	.word	0xffffffff


	//   ....[36]....
        /*0424*/ 	.word	0xffffffff


	//   ....[37]....
        /*0428*/ 	.word	0xffffffff


	//   ....[38]....
        /*042c*/ 	.word	0xffffffff


	//   ....[39]....
        /*0430*/ 	.word	0xffffffff


	//   ....[40]....
        /*0434*/ 	.word	0xffffffff


	//   ....[41]....
        /*0438*/ 	.word	0xffffffff


	//   ....[42]....
        /*043c*/ 	.word	0xffffffff


	//   ....[43]....
        /*0440*/ 	.word	0xffffffff


	//   ....[44]....
        /*0444*/ 	.word	0xffffffff


	//   ....[45]....
        /*0448*/ 	.word	0xffffffff


	//   ....[46]....
        /*044c*/ 	.word	0xffffffff


	//   ....[47]....
        /*0450*/ 	.word	0xffffffff


	//   ....[48]....
        /*0454*/ 	.word	0xffffffff


	//   ....[49]....
        /*0458*/ 	.word	0xffffffff


	//   ....[50]....
        /*045c*/ 	.word	0xffffffff


	//   ....[51]....
        /*0460*/ 	.word	0xffffffff


	//   ....[52]....
        /*0464*/ 	.word	0xffffffff


	//   ....[53]....
        /*0468*/ 	.word	0xffffffff


	//   ....[54]....
        /*046c*/ 	.word	0xffffffff


	//   ....[55]....
        /*0470*/ 	.word	0xffffffff


	//   ....[56]....
        /*0474*/ 	.word	0xffffffff


	//   ....[57]....
        /*0478*/ 	.word	0xffffffff


	//   ....[58]....
        /*047c*/ 	.word	0xffffffff


	//   ....[59]....
        /*0480*/ 	.word	0xffffffff


	//   ....[60]....
        /*0484*/ 	.word	0xffffffff


	//   ....[61]....
        /*0488*/ 	.word	0xffffffff


	//   ....[62]....
        /*048c*/ 	.word	0xffffffff


	//   ....[63]....
        /*0490*/ 	.word	0xffffffff


	//   ....[64]....
        /*0494*/ 	.word	0xffffffff


	//   ....[65]....
        /*0498*/ 	.word	0xffffffff


	//   ....[66]....
        /*049c*/ 	.word	0xffffffff


	//   ....[67]....
        /*04a0*/ 	.word	0xffffffff


	//   ....[68]....
        /*04a4*/ 	.word	0xffffffff


	//   ....[69]....
        /*04a8*/ 	.word	0xffffffff


	//   ....[70]....
        /*04ac*/ 	.word	0xffffffff


	//   ....[71]....
        /*04b0*/ 	.word	0xffffffff


	//   ....[72]....
        /*04b4*/ 	.word	0xffffffff


	//   ....[73]....
        /*04b8*/ 	.word	0xffffffff


	//   ....[74]....
        /*04bc*/ 	.word	0xffffffff


	//   ....[75]....
        /*04c0*/ 	.word	0xffffffff


	//   ....[76]....
        /*04c4*/ 	.word	0xffffffff


	//   ....[77]....
        /*04c8*/ 	.word	0xffffffff


	//   ....[78]....
        /*04cc*/ 	.word	0xffffffff


	//   ....[79]....
        /*04d0*/ 	.word	0xffffffff


	//   ....[80]....
        /*04d4*/ 	.word	0xffffffff


	//   ....[81]....
        /*04d8*/ 	.word	0xffffffff


	//   ....[82]....
        /*04dc*/ 	.word	0xffffffff


	//   ....[83]....
        /*04e0*/ 	.word	0xffffffff


	//   ....[84]....
        /*04e4*/ 	.word	0xffffffff


	//   ....[85]....
        /*04e8*/ 	.word	0xffffffff


	//   ....[86]....
        /*04ec*/ 	.word	0xffffffff


	//   ....[87]....
        /*04f0*/ 	.word	0xffffffff


	//   ....[88]....
        /*04f4*/ 	.word	0xffffffff


	//   ....[89]....
        /*04f8*/ 	.word	0xffffffff


	//   ....[90]....
        /*04fc*/ 	.word	0xffffffff


	//   ....[91]....
        /*0500*/ 	.word	0xffffffff


	//   ....[92]....
        /*0504*/ 	.word	0xffffffff


	//   ....[93]....
        /*0508*/ 	.word	0xffffffff


	//   ....[94]....
        /*050c*/ 	.word	0xffffffff


	//   ....[95]....
        /*0510*/ 	.word	0xffffffff


	//   ....[96]....
        /*0514*/ 	.word	0xffffffff


	//   ....[97]....
        /*0518*/ 	.word	0xffffffff


	//   ....[98]....
        /*051c*/ 	.word	0xffffffff


	//   ....[99]....
        /*0520*/ 	.word	0xffffffff


	//   ....[100]....
        /*0524*/ 	.word	0xffffffff


	//   ....[101]....
        /*0528*/ 	.word	0xffffffff


	//   ....[102]....
        /*052c*/ 	.word	0xffffffff


	//   ....[103]....
        /*0530*/ 	.word	0xffffffff


	//   ....[104]....
        /*0534*/ 	.word	0xffffffff


	//   ....[105]....
        /*0538*/ 	.word	0xffffffff


	//   ....[106]....
        /*053c*/ 	.word	0xffffffff


	//   ....[107]....
        /*0540*/ 	.word	0xffffffff


	//   ....[108]....
        /*0544*/ 	.word	0xffffffff


	//   ....[109]....
        /*0548*/ 	.word	0xffffffff


	//   ....[110]....
        /*054c*/ 	.word	0xffffffff


	//   ....[111]....
        /*0550*/ 	.word	0xffffffff


	//   ....[112]....
        /*0554*/ 	.word	0xffffffff


	//   ....[113]....
        /*0558*/ 	.word	0xffffffff


	//   ....[114]....
        /*055c*/ 	.word	0xffffffff


	//   ....[115]....
        /*0560*/ 	.word	0xffffffff


	//   ....[116]....
        /*0564*/ 	.word	0xffffffff


	//   ....[117]....
        /*0568*/ 	.word	0xffffffff


	//   ....[118]....
        /*056c*/ 	.word	0xffffffff


	//   ....[119]....
        /*0570*/ 	.word	0xffffffff


	//   ....[120]....
        /*0574*/ 	.word	0xffffffff


	//   ....[121]....
        /*0578*/ 	.word	0xffffffff


	//   ....[122]....
        /*057c*/ 	.word	0xffffffff


	//   ....[123]....
        /*0580*/ 	.word	0xffffffff


	//   ....[124]....
        /*0584*/ 	.word	0xffffffff


	//   ....[125]....
        /*0588*/ 	.word	0xffffffff


	//   ....[126]....
        /*058c*/ 	.word	0xffffffff


	//   ....[127]....
        /*0590*/ 	.word	0xffffffff


	//   ....[128]....
        /*0594*/ 	.word	0xffffffff


	//   ....[129]....
        /*0598*/ 	.word	0xffffffff


	//   ....[130]....
        /*059c*/ 	.word	0xffffffff


	//   ....[131]....
        /*05a0*/ 	.word	0xffffffff


	//   ....[132]....
        /*05a4*/ 	.word	0xffffffff


	//   ....[133]....
        /*05a8*/ 	.word	0xffffffff


	//   ....[134]....
        /*05ac*/ 	.word	0xffffffff


	//   ....[135]....
        /*05b0*/ 	.word	0xffffffff


	//   ....[136]....
        /*05b4*/ 	.word	0xffffffff


	//   ....[137]....
        /*05b8*/ 	.word	0xffffffff


	//   ....[138]....
        /*05bc*/ 	.word	0xffffffff


	//   ....[139]....
        /*05c0*/ 	.word	0xffffffff


	//   ....[140]....
        /*05c4*/ 	.word	0xffffffff


	//   ....[141]....
        /*05c8*/ 	.word	0xffffffff


	//   ....[142]....
        /*05cc*/ 	.word	0xffffffff


	//   ....[143]....
        /*05d0*/ 	.word	0xffffffff


	//   ....[144]....
        /*05d4*/ 	.word	0xffffffff


	//   ....[145]....
        /*05d8*/ 	.word	0xffffffff


	//   ....[146]....
        /*05dc*/ 	.word	0xffffffff


	//   ....[147]....
        /*05e0*/ 	.word	0xffffffff


	//   ....[148]....
        /*05e4*/ 	.word	0xffffffff


	//   ....[149]....
        /*05e8*/ 	.word	0xffffffff


	//   ....[150]....
        /*05ec*/ 	.word	0xffffffff


	//   ....[151]....
        /*05f0*/ 	.word	0xffffffff


	//   ....[152]....
        /*05f4*/ 	.word	0xffffffff


	//   ....[153]....
        /*05f8*/ 	.word	0xffffffff


	//   ....[154]....
        /*05fc*/ 	.word	0xffffffff


	//   ....[155]....
        /*0600*/ 	.word	0xffffffff


	//   ....[156]....
        /*0604*/ 	.word	0xffffffff


	//   ....[157]....
        /*0608*/ 	.word	0x0500000f


	//   ....[158]....
        /*060c*/ 	.word	0x0500000f


	//   ....[159]....
        /*0610*/ 	.word	0x0500000f


	//   ....[160]....
        /*0614*/ 	.word	0x0500000f


	//   ....[161]....
        /*0618*/ 	.word	0x0500000f


	//   ....[162]....
        /*061c*/ 	.word	0x0500000f


	//   ....[163]....
        /*0620*/ 	.word	0x0500000f


	//   ....[164]....
        /*0624*/ 	.word	0x0500000f


	//   ....[165]....
        /*0628*/ 	.word	0x0500000f


	//   ....[166]....
        /*062c*/ 	.word	0x0500000f


	//   ....[167]....
        /*0630*/ 	.word	0x0500000f


	//   ....[168]....
        /*0634*/ 	.word	0x0500000f


	//   ....[169]....
        /*0638*/ 	.word	0x0500000f


	//   ....[170]....
        /*063c*/ 	.word	0x0500000f


	//   ....[171]....
        /*0640*/ 	.word	0x0500000f


	//   ....[172]....
        /*0644*/ 	.word	0x0500000f


	//   ....[173]....
        /*0648*/ 	.word	0x0500000f


	//   ....[174]....
        /*064c*/ 	.word	0x0500000f


	//   ....[175]....
        /*0650*/ 	.word	0x0500000f


	//   ....[176]....
        /*0654*/ 	.word	0x0500000f


	//   ....[177]....
        /*0658*/ 	.word	0x0500000f


	//   ....[178]....
        /*065c*/ 	.word	0x0500000f


	//   ....[179]....
        /*0660*/ 	.word	0x0500000f


	//   ....[180]....
        /*0664*/ 	.word	0x0500000f


	//   ....[181]....
        /*0668*/ 	.word	0x0500000f


	//   ....[182]....
        /*066c*/ 	.word	0x0500000f


	//   ....[183]....
        /*0670*/ 	.word	0x0500000f


	//   ....[184]....
        /*0674*/ 	.word	0x0500000f


	//   ....[185]....
        /*0678*/ 	.word	0x0500000f


	//   ....[186]....
        /*067c*/ 	.word	0x0500000f


	//   ....[187]....
        /*0680*/ 	.word	0x0500000f


	//   ....[188]....
        /*0684*/ 	.word	0x0500000f


	//   ....[189]....
        /*0688*/ 	.word	0x0500000f


	//   ....[190]....
        /*068c*/ 	.word	0x0500000f


	//   ....[191]....
        /*0690*/ 	.word	0x0500000f


	//   ....[192]....
        /*0694*/ 	.word	0x0500000f


	//   ....[193]....
        /*0698*/ 	.word	0x0500000f


	//   ....[194]....
        /*069c*/ 	.word	0x0500000f


	//   ....[195]....
        /*06a0*/ 	.word	0x0500000f


	//   ....[196]....
        /*06a4*/ 	.word	0x0500000f


	//   ....[197]....
        /*06a8*/ 	.word	0x0500000f


	//   ....[198]....
        /*06ac*/ 	.word	0x0500000f


	//   ....[199]....
        /*06b0*/ 	.word	0x0500000f


	//   ....[200]....
        /*06b4*/ 	.word	0x0500000f


	//   ....[201]....
        /*06b8*/ 	.word	0x0500000f


	//   ....[202]....
        /*06bc*/ 	.word	0x0500000f


	//   ....[203]....
        /*06c0*/ 	.word	0x0500000f


	//   ....[204]....
        /*06c4*/ 	.word	0x0500000f


	//   ....[205]....
        /*06c8*/ 	.word	0x0500000f


	//   ....[206]....
        /*06cc*/ 	.word	0x0500000f


	//   ....[207]....
        /*06d0*/ 	.word	0x0500000f


	//   ....[208]....
        /*06d4*/ 	.word	0x0500000f


	//   ....[209]....
        /*06d8*/ 	.word	0x0500000f


	//   ....[210]....
        /*06dc*/ 	.word	0x0500000f


	//   ....[211]....
        /*06e0*/ 	.word	0x0500000f


	//   ....[212]....
        /*06e4*/ 	.word	0x0500000f


	//   ....[213]....
        /*06e8*/ 	.word	0x0500000f


	//   ....[214]....
        /*06ec*/ 	.word	0x0500000f


	//   ....[215]....
        /*06f0*/ 	.word	0x0500000f


	//   ....[216]....
        /*06f4*/ 	.word	0x0500000f


	//   ....[217]....
        /*06f8*/ 	.word	0x0500000f


	//   ....[218]....
        /*06fc*/ 	.word	0x0500000f


	//   ....[219]....
        /*0700*/ 	.word	0x0500000f


	//   ....[220]....
        /*0704*/ 	.word	0x0500000f


	//   ....[221]....
        /*0708*/ 	.word	0x0500000f


	//   ....[222]....
        /*070c*/ 	.word	0x0500000f


	//   ....[223]....
        /*0710*/ 	.word	0x0500000f


	//   ....[224]....
        /*0714*/ 	.word	0x0500000f


	//   ....[225]....
        /*0718*/ 	.word	0x0500000f


	//   ....[226]....
        /*071c*/ 	.word	0x0500000f


	//   ....[227]....
        /*0720*/ 	.word	0x0500000f


	//   ....[228]....
        /*0724*/ 	.word	0x0500000f


	//   ....[229]....
        /*0728*/ 	.word	0x0500000f


	//   ....[230]....
        /*072c*/ 	.word	0x0500000f


	//   ....[231]....
        /*0730*/ 	.word	0x0500000f


	//   ....[232]....
        /*0734*/ 	.word	0x0500000f


	//   ....[233]....
        /*0738*/ 	.word	0x0500000f


	//   ....[234]....
        /*073c*/ 	.word	0x0500000f


	//   ....[235]....
        /*0740*/ 	.word	0x0500000f


	//   ....[236]....
        /*0744*/ 	.word	0x0500000f


	//   ....[237]....
        /*0748*/ 	.word	0x0500000f


	//   ....[238]....
        /*074c*/ 	.word	0x0500000f


	//   ....[239]....
        /*0750*/ 	.word	0x0500000f


	//----- nvinfo : EIATTR_COOP_GROUP_INSTR_OFFSETS
	.align		4
.L_402:
        /*0754*/ 	.byte	0x04, 0x28
        /*0756*/ 	.short	(.L_404 - .L_403)


	//   ....[0]....
.L_403:
        /*0758*/ 	.word	0x00000060


	//   ....[1]....
        /*075c*/ 	.word	0x00000140


	//   ....[2]....
        /*0760*/ 	.word	0x00000190


	//   ....[3]....
        /*0764*/ 	.word	0x00000380


	//   ....[4]....
        /*0768*/ 	.word	0x000004e0


	//   ....[5]....
        /*076c*/ 	.word	0x00000600


	//   ....[6]....
        /*0770*/ 	.word	0x00000760


	//   ....[7]....
        /*0774*/ 	.word	0x00003520


	//   ....[8]....
        /*0778*/ 	.word	0x00003530


	//   ....[9]....
        /*077c*/ 	.word	0x00003fc0


	//   ....[10]....
        /*0780*/ 	.word	0x00003fd0


	//   ....[11]....
        /*0784*/ 	.word	0x00004990


	//   ....[12]....
        /*0788*/ 	.word	0x000049a0


	//   ....[13]....
        /*078c*/ 	.word	0x00004d60


	//   ....[14]....
        /*0790*/ 	.word	0x00004d70


	//   ....[15]....
        /*0794*/ 	.word	0x000061b0


	//   ....[16]....
        /*0798*/ 	.word	0x00008700


	//   ....[17]....
        /*079c*/ 	.word	0x00008e70


	//   ....[18]....
        /*07a0*/ 	.word	0x00008e80


	//   ....[19]....
        /*07a4*/ 	.word	0x00008e90


	//   ....[20]....
        /*07a8*/ 	.word	0x00008ea0


	//   ....[21]....
        /*07ac*/ 	.word	0x000091c0


	//   ....[22]....
        /*07b0*/ 	.word	0x000091d0


	//   ....[23]....
        /*07b4*/ 	.word	0x000091e0


	//   ....[24]....
        /*07b8*/ 	.word	0x000091f0


	//   ....[25]....
        /*07bc*/ 	.word	0x0000a540


	//   ....[26]....
        /*07c0*/ 	.word	0x0000a560


	//   ....[27]....
        /*07c4*/ 	.word	0x0000a570


	//   ....[28]....
        /*07c8*/ 	.word	0x0000a580


	//   ....[29]....
        /*07cc*/ 	.word	0x0000a660


	//   ....[30]....
        /*07d0*/ 	.word	0x0000a680


	//   ....[31]....
        /*07d4*/ 	.word	0x0000a690


	//   ....[32]....
        /*07d8*/ 	.word	0x0000a710


	//   ....[33]....
        /*07dc*/ 	.word	0x0000c110


	//   ....[34]....
        /*07e0*/ 	.word	0x0000c920


	//   ....[35]....
        /*07e4*/ 	.word	0x0000cfe0


	//   ....[36]....
        /*07e8*/ 	.word	0x0000d010


	//   ....[37]....
        /*07ec*/ 	.word	0x0000d220


	//   ....[38]....
        /*07f0*/ 	.word	0x0000d280


	//   ....[39]....
        /*07f4*/ 	.word	0x0000dc00


	//   ....[40]....
        /*07f8*/ 	.word	0x0000e550


	//   ....[41]....
        /*07fc*/ 	.word	0x0000e940


	//   ....[42]....
        /*0800*/ 	.word	0x0000f1b0


	//   ....[43]....
        /*0804*/ 	.word	0x0000f2c0


	//   ....[44]....
        /*0808*/ 	.word	0x0000f700


	//   ....[45]....
        /*080c*/ 	.word	0x0000f760


	//   ....[46]....
        /*0810*/ 	.word	0x000108d0


	//   ....[47]....
        /*0814*/ 	.word	0x000114b0


	//   ....[48]....
        /*0818*/ 	.word	0x00011510


	//   ....[49]....
        /*081c*/ 	.word	0x00011d20


	//   ....[50]....
        /*0820*/ 	.word	0x00011d90


	//   ....[51]....
        /*0824*/ 	.word	0x00012a40


	//   ....[52]....
        /*0828*/ 	.word	0x00013180


	//   ....[53]....
        /*082c*/ 	.word	0x000135b0


	//   ....[54]....
        /*0830*/ 	.word	0x00013c90


	//   ....[55]....
        /*0834*/ 	.word	0x00013d80


	//   ....[56]....
        /*0838*/ 	.word	0x00014180


	//   ....[57]....
        /*083c*/ 	.word	0x000141e0


	//   ....[58]....
        /*0840*/ 	.word	0x00015370


	//   ....[59]....
        /*0844*/ 	.word	0x00015480


	//   ....[60]....
        /*0848*/ 	.word	0x000154a0


	//   ....[61]....
        /*084c*/ 	.word	0x00015610


	//   ....[62]....
        /*0850*/ 	.word	0x000157e0


	//   ....[63]....
        /*0854*/ 	.word	0x00016c60


	//   ....[64]....
        /*0858*/ 	.word	0x00017010


	//   ....[65]....
        /*085c*/ 	.word	0x00017020


	//   ....[66]....
        /*0860*/ 	.word	0x00017030


	//   ....[67]....
        /*0864*/ 	.word	0x00017040


	//   ....[68]....
        /*0868*/ 	.word	0x00017d70


	//   ....[69]....
        /*086c*/ 	.word	0x00017d90


	//   ....[70]....
        /*0870*/ 	.word	0x00018030


	//   ....[71]....
        /*0874*/ 	.word	0x00018050


	//   ....[72]....
        /*0878*/ 	.word	0x00018a00


	//   ....[73]....
        /*087c*/ 	.word	0x00018a40


	//   ....[74]....
        /*0880*/ 	.word	0x000193e0


	//   ....[75]....
        /*0884*/ 	.word	0x00019400


	//   ....[76]....
        /*0888*/ 	.word	0x0001a8d0


	//   ....[77]....
        /*088c*/ 	.word	0x0001a900


	//   ....[78]....
        /*0890*/ 	.word	0x0001ab60


	//   ....[79]....
        /*0894*/ 	.word	0x0001ab80


	//   ....[80]....
        /*0898*/ 	.word	0x0001ae30


	//   ....[81]....
        /*089c*/ 	.word	0x0001b020


	//   ....[82]....
        /*08a0*/ 	.word	0x0001b050


	//   ....[83]....
        /*08a4*/ 	.word	0x0001b080


	//   ....[84]....
        /*08a8*/ 	.word	0x0001b0b0


	//   ....[85]....
        /*08ac*/ 	.word	0x0001b0e0


	//   ....[86]....
        /*08b0*/ 	.word	0x0001b110


	//   ....[87]....
        /*08b4*/ 	.word	0x0001b2a0


	//   ....[88]....
        /*08b8*/ 	.word	0x0001b2d0


	//   ....[89]....
        /*08bc*/ 	.word	0x0001b300


	//   ....[90]....
        /*08c0*/ 	.word	0x0001b330


	//   ....[91]....
        /*08c4*/ 	.word	0x0001b360


	//   ....[92]....
        /*08c8*/ 	.word	0x0001b390


	//   ....[93]....
        /*08cc*/ 	.word	0x0001b420


	//   ....[94]....
        /*08d0*/ 	.word	0x0001b450


	//   ....[95]....
        /*08d4*/ 	.word	0x0001b460


	//   ....[96]....
        /*08d8*/ 	.word	0x0001b4a0


	//   ....[97]....
        /*08dc*/ 	.word	0x0001cc60


	//   ....[98]....
        /*08e0*/ 	.word	0x0001fa50


	//   ....[99]....
        /*08e4*/ 	.word	0x0001fa70


	//   ....[100]....
        /*08e8*/ 	.word	0x0001fb00


	//   ....[101]....
        /*08ec*/ 	.word	0x0001fb20


	//   ....[102]....
        /*08f0*/ 	.word	0x0001fba0


	//   ....[103]....
        /*08f4*/ 	.word	0x0001fbc0


	//   ....[104]....
        /*08f8*/ 	.word	0x0001fbd0


	//   ....[105]....
        /*08fc*/ 	.word	0x0001fbe0


	//   ....[106]....
        /*0900*/ 	.word	0x000203d0


	//   ....[107]....
        /*0904*/ 	.word	0x00020400


	//   ....[108]....
        /*0908*/ 	.word	0x000204a0


	//   ....[109]....
        /*090c*/ 	.word	0x000204c0


	//   ....[110]....
        /*0910*/ 	.word	0x00020540


	//   ....[111]....
        /*0914*/ 	.word	0x00020560


	//   ....[112]....
        /*0918*/ 	.word	0x00020570


	//   ....[113]....
        /*091c*/ 	.word	0x00020580


	//   ....[114]....
        /*0920*/ 	.word	0x00020a00


	//   ....[115]....
        /*0924*/ 	.word	0x00020ac0


	//   ....[116]....
        /*0928*/ 	.word	0x00020c10


	//   ....[117]....
        /*092c*/ 	.word	0x00020c50


	//   ....[118]....
        /*0930*/ 	.word	0x00020c60


	//   ....[119]....
        /*0934*/ 	.word	0x00020c70


	//   ....[120]....
        /*0938*/ 	.word	0x00020dc0


	//   ....[121]....
        /*093c*/ 	.word	0x00020f10


	//   ....[122]....
        /*0940*/ 	.word	0x00021710


	//   ....[123]....
        /*0944*/ 	.word	0x00021730


	//   ....[124]....
        /*0948*/ 	.word	0x00021780


	//   ....[125]....
        /*094c*/ 	.word	0x00021790


	//   ....[126]....
        /*0950*/ 	.word	0x000217d0


	//   ....[127]....
        /*0954*/ 	.word	0x000217e0


	//   ....[128]....
        /*0958*/ 	.word	0x000217f0


	//   ....[129]....
        /*095c*/ 	.word	0x00021830


	//   ....[130]....
        /*0960*/ 	.word	0x00021b30


	//   ....[131]....
        /*0964*/ 	.word	0x00021b70


	//   ....[132]....
        /*0968*/ 	.word	0x00021b90


	//   ....[133]....
        /*096c*/ 	.word	0x00021bb0


	//   ....[134]....
        /*0970*/ 	.word	0x00021be0


	//   ....[135]....
        /*0974*/ 	.word	0x00021c00


	//   ....[136]....
        /*0978*/ 	.word	0x00021d00


	//   ....[137]....
        /*097c*/ 	.word	0x00021e50


	//   ....[138]....
        /*0980*/ 	.word	0x00022490


	//   ....[139]....
        /*0984*/ 	.word	0x000224c0


	//   ....[140]....
        /*0988*/ 	.word	0x00022520


	//   ....[141]....
        /*098c*/ 	.word	0x00022550


	//   ....[142]....
        /*0990*/ 	.word	0x00022580


	//   ....[143]....
        /*0994*/ 	.word	0x000225b0


	//   ....[144]....
        /*0998*/ 	.word	0x000225e0


	//   ....[145]....
        /*099c*/ 	.word	0x00022610


	//   ....[146]....
        /*09a0*/ 	.word	0x000227b0


	//   ....[147]....
        /*09a4*/ 	.word	0x000227e0


	//   ....[148]....
        /*09a8*/ 	.word	0x00022810


	//   ....[149]....
        /*09ac*/ 	.word	0x00022840


	//   ....[150]....
        /*09b0*/ 	.word	0x00022870


	//   ....[151]....
        /*09b4*/ 	.word	0x000228a0


	//   ....[152]....
        /*09b8*/ 	.word	0x00022960


	//   ....[153]....
        /*09bc*/ 	.word	0x00022980


	//   ....[154]....
        /*09c0*/ 	.word	0x000229a0


	//   ....[155]....
        /*09c4*/ 	.word	0x00022a00


	//   ....[156]....
        /*09c8*/ 	.word	0x00023420


	//   ....[157]....
        /*09cc*/ 	.word	0x00023740


	//   ....[158]....
        /*09d0*/ 	.word	0x000237d0


	//   ....[159]....
        /*09d4*/ 	.word	0x000238c0


	//   ....[160]....
        /*09d8*/ 	.word	0x00023950


	//   ....[161]....
        /*09dc*/ 	.word	0x00023a30


	//   ....[162]....
        /*09e0*/ 	.word	0x00023ac0


	//   ....[163]....
        /*09e4*/ 	.word	0x00023c40


	//   ....[164]....
        /*09e8*/ 	.word	0x00023cd0


	//   ....[165]....
        /*09ec*/ 	.word	0x00023d20


	//   ....[166]....
        /*09f0*/ 	.word	0x00023d70


	//   ....[167]....
        /*09f4*/ 	.word	0x00023e10


	//   ....[168]....
        /*09f8*/ 	.word	0x00023ea0


	//   ....[169]....
        /*09fc*/ 	.word	0x00023ef0


	//   ....[170]....
        /*0a00*/ 	.word	0x00023f40


	//   ....[171]....
        /*0a04*/ 	.word	0x00024040


	//   ....[172]....
        /*0a08*/ 	.word	0x000240f0


	//   ....[173]....
        /*0a0c*/ 	.word	0x00024170


	//   ....[174]....
        /*0a10*/ 	.word	0x000241e0


	//   ....[175]....
        /*0a14*/ 	.word	0x00024330


	//   ....[176]....
        /*0a18*/ 	.word	0x00024470


	//   ....[177]....
        /*0a1c*/ 	.word	0x000244e0


	//   ....[178]....
        /*0a20*/ 	.word	0x00024530


	//   ....[179]....
        /*0a24*/ 	.word	0x000248b0


	//   ....[180]....
        /*0a28*/ 	.word	0x00024b90


	//   ....[181]....
        /*0a2c*/ 	.word	0x00024c80


	//   ....[182]....
        /*0a30*/ 	.word	0x00024d20


	//   ....[183]....
        /*0a34*/ 	.word	0x00024d80


	//   ....[184]....
        /*0a38*/ 	.word	0x00024e70


	//   ....[185]....
        /*0a3c*/ 	.word	0x00024ee0


	//   ....[186]....
        /*0a40*/ 	.word	0x00024fd0


	//   ....[187]....
        /*0a44*/ 	.word	0x00025040


	//   ....[188]....
        /*0a48*/ 	.word	0x000250e0


	//   ....[189]....
        /*0a4c*/ 	.word	0x000251d0


	//   ....[190]....
        /*0a50*/ 	.word	0x00025240


	//   ....[191]....
        /*0a54*/ 	.word	0x000252a0


	//   ....[192]....
        /*0a58*/ 	.word	0x00025390


	//   ....[193]....
        /*0a5c*/ 	.word	0x000253f0


	//   ....[194]....
        /*0a60*/ 	.word	0x000254f0


	//   ....[195]....
        /*0a64*/ 	.word	0x00025550


	//   ....[196]....
        /*0a68*/ 	.word	0x000255f0


	//   ....[197]....
        /*0a6c*/ 	.word	0x00025770


	//   ....[198]....
        /*0a70*/ 	.word	0x00025870


	//   ....[199]....
        /*0a74*/ 	.word	0x00025af0


	//   ....[200]....
        /*0a78*/ 	.word	0x00025b40


	//   ....[201]....
        /*0a7c*/ 	.word	0x00025d10


	//   ....[202]....
        /*0a80*/ 	.word	0x00025d60


	//   ....[203]....
        /*0a84*/ 	.word	0x00025f30


	//   ....[204]....
        /*0a88*/ 	.word	0x00025f80


	//   ....[205]....
        /*0a8c*/ 	.word	0x00026070


	//   ....[206]....
        /*0a90*/ 	.word	0x00026110


	//   ....[207]....
        /*0a94*/ 	.word	0x00026170


	//   ....[208]....
        /*0a98*/ 	.word	0x00026220


	//   ....[209]....
        /*0a9c*/ 	.word	0x00026280


	//   ....[210]....
        /*0aa0*/ 	.word	0x00026330


	//   ....[211]....
        /*0aa4*/ 	.word	0x00026390


	//   ....[212]....
        /*0aa8*/ 	.word	0x00026440


	//   ....[213]....
        /*0aac*/ 	.word	0x00026530


	//   ....[214]....
        /*0ab0*/ 	.word	0x00026610


	//   ....[215]....
        /*0ab4*/ 	.word	0x00026720


	//   ....[216]....
        /*0ab8*/ 	.word	0x00026820


	//   ....[217]....
        /*0abc*/ 	.word	0x00026950


	//   ....[218]....
        /*0ac0*/ 	.word	0x00026a30


	//   ....[219]....
        /*0ac4*/ 	.word	0x00026b30


	//   ....[220]....
        /*0ac8*/ 	.word	0x00026c10


	//   ....[221]....
        /*0acc*/ 	.word	0x00026ca0


	//   ....[222]....
        /*0ad0*/ 	.word	0x00026d40


	//   ....[223]....
        /*0ad4*/ 	.word	0x00026eb0


	//   ....[224]....
        /*0ad8*/ 	.word	0x00026f20


	//   ....[225]....
        /*0adc*/ 	.word	0x00026f90


	//   ....[226]....
        /*0ae0*/ 	.word	0x00027000


	//   ....[227]....
        /*0ae4*/ 	.word	0x00027070


	//   ....[228]....
        /*0ae8*/ 	.word	0x000270f0


	//   ....[229]....
        /*0aec*/ 	.word	0x00027170


	//   ....[230]....
        /*0af0*/ 	.word	0x00027200


	//   ....[231]....
        /*0af4*/ 	.word	0x00027270


	//   ....[232]....
        /*0af8*/ 	.word	0x000272e0


	//   ....[233]....
        /*0afc*/ 	.word	0x00027350


	//   ....[234]....
        /*0b00*/ 	.word	0x000273d0


	//   ....[235]....
        /*0b04*/ 	.word	0x00027440


	//   ....[236]....
        /*0b08*/ 	.word	0x000274f0


	//   ....[237]....
        /*0b0c*/ 	.word	0x00027540


	//   ....[238]....
        /*0b10*/ 	.word	0x000275d0


	//   ....[239]....
        /*0b14*/ 	.word	0x00027700


	//----- nvinfo : EIATTR_REG_RECONFIG
	.align		4
.L_404:
        /*0b18*/ 	.byte	0x01, 0x54
	.zero		2


	//----- nvinfo : EIATTR_SYSCALL_OFFSETS
	.align		4
        /*0b1c*/ 	.byte	0x04, 0x46
        /*0b1e*/ 	.short	(.L_406 - .L_405)


	//   ....[0]....
.L_405:
        /*0b20*/ 	.word	0x000027b0


	//   ....[1]....
        /*0b24*/ 	.word	0x00002900


	//   ....[2]....
        /*0b28*/ 	.word	0x000088b0


	//   ....[3]....
        /*0b2c*/ 	.word	0x00008be0


	//   ....[4]....
        /*0b30*/ 	.word	0x0001ee80


	//   ....[5]....
        /*0b34*/ 	.word	0x0001efd0


	//   ....[6]....
        /*0b38*/ 	.word	0x0001f0c0


	//   ....[7]....
        /*0b3c*/ 	.word	0x00020030


	//----- nvinfo : EIATTR_MBARRIER_INSTR_OFFSETS
	.align		4
.L_406:
        /*0b40*/ 	.byte	0x04, 0x39
        /*0b42*/ 	.short	(.L_408 - .L_407)


	//   ....[0]....
.L_407:
        /*0b44*/ 	.word	0x00000270
        /*0b48*/ 	.word	0x000000ff
        /*0b4c*/ 	.word	0x00028c00
        /*0b50*/ 	.short	0x0100
        /*0b52*/ 	.byte	0x08
	.zero		1


	//   ....[1]....
        /*0b54*/ 	.word	0x00000280
        /*0b58*/ 	.word	0x000000ff
        /*0b5c*/ 	.word	0x00028c20
        /*0b60*/ 	.short	0x0100
        /*0b62*/ 	.byte	0x08
	.zero		1


	//   ....[2]....
        /*0b64*/ 	.word	0x00000330
        /*0b68*/ 	.word	0x000000ff
        /*0b6c*/ 	.word	0x00028c30
        /*0b70*/ 	.short	0x0100
        /*0b72*/ 	.byte	0x06
	.zero		1


	//   ....[3]....
        /*0b74*/ 	.word	0x00000340
        /*0b78*/ 	.word	0x000000ff
        /*0b7c*/ 	.word	0x00028c40
        /*0b80*/ 	.short	0x0100
        /*0b82*/ 	.byte	0x06
	.zero		1


	//   ....[4]....
        /*0b84*/ 	.word	0x00000350
        /*0b88*/ 	.word	0x000000ff
        /*0b8c*/ 	.word	0x00028c38
        /*0b90*/ 	.short	0x0100
        /*0b92*/ 	.byte	0x06
	.zero		1


	//   ....[5]....
        /*0b94*/ 	.word	0x00000360
        /*0b98*/ 	.word	0x000000ff
        /*0b9c*/ 	.word	0x00028c48
        /*0ba0*/ 	.short	0x0100
        /*0ba2*/ 	.byte	0x06
	.zero		1


	//   ....[6]....
        /*0ba4*/ 	.word	0x00000490
        /*0ba8*/ 	.word	0x000000ff
        /*0bac*/ 	.word	0x00028c50
        /*0bb0*/ 	.short	0x0100
        /*0bb2*/ 	.byte	0x08
	.zero		1


	//   ....[7]....
        /*0bb4*/ 	.word	0x000004a0
        /*0bb8*/ 	.word	0x000000ff
        /*0bbc*/ 	.word	0x00028c60
        /*0bc0*/ 	.short	0x0100
        /*0bc2*/ 	.byte	0x08
	.zero		1


	//   ....[8]....
        /*0bc4*/ 	.word	0x000004b0
        /*0bc8*/ 	.word	0x000000ff
        /*0bcc*/ 	.word	0x00028c58
        /*0bd0*/ 	.short	0x0100
        /*0bd2*/ 	.byte	0x08
	.zero		1


	//   ....[9]....
        /*0bd4*/ 	.word	0x000004c0
        /*0bd8*/ 	.word	0x000000ff
        /*0bdc*/ 	.word	0x00028c68
        /*0be0*/ 	.short	0x0100
        /*0be2*/ 	.byte	0x08
	.zero		1


	//   ....[10]....
        /*0be4*/ 	.word	0x000005b0
        /*0be8*/ 	.word	0x000000ff
        /*0bec*/ 	.word	0x00028c70
        /*0bf0*/ 	.short	0x0100
        /*0bf2*/ 	.byte	0x06
	.zero		1


	//   ....[11]....
        /*0bf4*/ 	.word	0x000005c0
        /*0bf8*/ 	.word	0x000000ff
        /*0bfc*/ 	.word	0x00028c80
        /*0c00*/ 	.short	0x0100
        /*0c02*/ 	.byte	0x06
	.zero		1


	//   ....[12]....
        /*0c04*/ 	.word	0x000005d0
        /*0c08*/ 	.word	0x000000ff
        /*0c0c*/ 	.word	0x00028c78
        /*0c10*/ 	.short	0x0100
        /*0c12*/ 	.byte	0x06
	.zero		1


	//   ....[13]....
        /*0c14*/ 	.word	0x000005e0
        /*0c18*/ 	.word	0x000000ff
        /*0c1c*/ 	.word	0x00028c88
        /*0c20*/ 	.short	0x0100
        /*0c22*/ 	.byte	0x06
	.zero		1


	//   ....[14]....
        /*0c24*/ 	.word	0x00000710
        /*0c28*/ 	.word	0x000000ff
        /*0c2c*/ 	.word	0x00028c90
        /*0c30*/ 	.short	0x0100
        /*0c32*/ 	.byte	0x08
	.zero		1


	//   ....[15]....
        /*0c34*/ 	.word	0x00000720
        /*0c38*/ 	.word	0x000000ff
        /*0c3c*/ 	.word	0x00028ca0
        /*0c40*/ 	.short	0x0100
        /*0c42*/ 	.byte	0x08
	.zero		1


	//   ....[16]....
        /*0c44*/ 	.word	0x00000730
        /*0c48*/ 	.word	0x000000ff
        /*0c4c*/ 	.word	0x00028c98
        /*0c50*/ 	.short	0x0100
        /*0c52*/ 	.byte	0x08
	.zero		1


	//   ....[17]....
        /*0c54*/ 	.word	0x00000740
        /*0c58*/ 	.word	0x000000ff
        /*0c5c*/ 	.word	0x00028ca8
        /*0c60*/ 	.short	0x0100
        /*0c62*/ 	.byte	0x08
	.zero		1


	//   ....[18]....
        /*0c64*/ 	.word	0x00000870
        /*0c68*/ 	.word	0x000000ff
        /*0c6c*/ 	.word	0x00028cb0
        /*0c70*/ 	.short	0x0100
        /*0c72*/ 	.byte	0x08
	.zero		1


	//   ....[19]....
        /*0c74*/ 	.word	0x00000880
        /*0c78*/ 	.word	0x000000ff
        /*0c7c*/ 	.word	0x00028cc0
        /*0c80*/ 	.short	0x0100
        /*0c82*/ 	.byte	0x08
	.zero		1


	//   ....[20]....
        /*0c84*/ 	.word	0x00000890
        /*0c88*/ 	.word	0x000000ff
        /*0c8c*/ 	.word	0x00028cb8
        /*0c90*/ 	.short	0x0100
        /*0c92*/ 	.byte	0x08
	.zero		1


	//   ....[21]....
        /*0c94*/ 	.word	0x000008a0
        /*0c98*/ 	.word	0x000000ff
        /*0c9c*/ 	.word	0x00028cc8
        /*0ca0*/ 	.short	0x0100
        /*0ca2*/ 	.byte	0x08
	.zero		1


	//   ....[22]....
        /*0ca4*/ 	.word	0x000034d0
        /*0ca8*/ 	.word	0x0000003c
        /*0cac*/ 	.word	0x00028c90
        /*0cb0*/ 	.short	0x010a
        /*0cb2*/ 	.byte	0x3f
	.zero		1


	//   ....[23]....
        /*0cb4*/ 	.word	0x00003f70
        /*0cb8*/ 	.word	0x0000003c
        /*0cbc*/ 	.word	0x00028c90
        /*0cc0*/ 	.short	0x010a
        /*0cc2*/ 	.byte	0x3f
	.zero		1


	//   ....[24]....
        /*0cc4*/ 	.word	0x00004800
        /*0cc8*/ 	.word	0x0000003c
        /*0ccc*/ 	.word	0x00028c90
        /*0cd0*/ 	.short	0x010a
        /*0cd2*/ 	.byte	0x3f
	.zero		1


	//   ....[25]....
        /*0cd4*/ 	.word	0x00004bc0
        /*0cd8*/ 	.word	0x00000004
        /*0cdc*/ 	.word	0x00000000
        /*0ce0*/ 	.short	0x0101
        /*0ce2*/ 	.byte	0x3f
	.zero		1


	//   ....[26]....
        /*0ce4*/ 	.word	0x00004c00
        /*0ce8*/ 	.word	0x0000003c
        /*0cec*/ 	.word	0x00028cb0
        /*0cf0*/ 	.short	0x010a
        /*0cf2*/ 	.byte	0x3f
	.zero		1


	//   ....[27]....
        /*0cf4*/ 	.word	0x00005600
        /*0cf8*/ 	.word	0x0000003c
        /*0cfc*/ 	.word	0x00000000
        /*0d00*/ 	.short	0x0101
        /*0d02*/ 	.byte	0x3f
	.zero		1


	//   ....[28]....
        /*0d04*/ 	.word	0x000062d0
        /*0d08*/ 	.word	0x0000000c
        /*0d0c*/ 	.word	0x00028c50
        /*0d10*/ 	.short	0x010a
        /*0d12*/ 	.byte	0x3f
	.zero		1


	//   ....[29]....
        /*0d14*/ 	.word	0x00006690
        /*0d18*/ 	.word	0x0000000c
        /*0d1c*/ 	.word	0x00000000
        /*0d20*/ 	.short	0x0101
        /*0d22*/ 	.byte	0x3f
	.zero		1


	//   ....[30]....
        /*0d24*/ 	.word	0x00006fb0
        /*0d28*/ 	.word	0x00000015
        /*0d2c*/ 	.word	0x00028c50
        /*0d30*/ 	.short	0x010a
        /*0d32*/ 	.byte	0x3f
	.zero		1


	//   ....[31]....
        /*0d34*/ 	.word	0x00007000
        /*0d38*/ 	.word	0x00000015
        /*0d3c*/ 	.word	0x00028c50
        /*0d40*/ 	.short	0x010a
        /*0d42*/ 	.byte	0x3f
	.zero		1


	//   ....[32]....
        /*0d44*/ 	.word	0x000072f0
        /*0d48*/ 	.word	0x00000015
        /*0d4c*/ 	.word	0x00000000
        /*0d50*/ 	.short	0x0101
        /*0d52*/ 	.byte	0x3f
	.zero		1


	//   ....[33]....
        /*0d54*/ 	.word	0x00008950
        /*0d58*/ 	.word	0x00000002
        /*0d5c*/ 	.word	0x00028c00
        /*0d60*/ 	.short	0x010a
        /*0d62*/ 	.byte	0x3f
	.zero		1


	//   ....[34]....
        /*0d64*/ 	.word	0x000089a0
        /*0d68*/ 	.word	0x00000002
        /*0d6c*/ 	.word	0x00028c00
        /*0d70*/ 	.short	0x010a
        /*0d72*/ 	.byte	0x3f
	.zero		1


	//   ....[35]....
        /*0d74*/ 	.word	0x00009460
        /*0d78*/ 	.word	0x00000002
        /*0d7c*/ 	.word	0x00028c00
        /*0d80*/ 	.short	0x010a
        /*0d82*/ 	.byte	0x3f
	.zero		1


	//   ....[36]....
        /*0d84*/ 	.word	0x0000a9c0
        /*0d88*/ 	.word	0x00000002
        /*0d8c*/ 	.word	0x00028c00
        /*0d90*/ 	.short	0x010a
        /*0d92*/ 	.byte	0x3f
	.zero		1


	//   ....[37]....
        /*0d94*/ 	.word	0x0000b960
        /*0d98*/ 	.word	0x0000000c
        /*0d9c*/ 	.word	0x00028c30
        /*0da0*/ 	.short	0x010a
        /*0da2*/ 	.byte	0x3f
	.zero		1


	//   ....[38]....
        /*0da4*/ 	.word	0x0000ba10
        /*0da8*/ 	.word	0x0000000c
        /*0dac*/ 	.word	0x00028c30
        /*0db0*/ 	.short	0x010a
        /*0db2*/ 	.byte	0x3f
	.zero		1


	//   ....[39]....
        /*0db4*/ 	.word	0x0000c140
        /*0db8*/ 	.word	0x0000002d
        /*0dbc*/ 	.word	0x00000000
        /*0dc0*/ 	.short	0x0101
        /*0dc2*/ 	.byte	0x3f
	.zero		1


	//   ....[40]....
        /*0dc4*/ 	.word	0x0000d8f0
        /*0dc8*/ 	.word	0x0000000c
        /*0dcc*/ 	.word	0x00028c50
        /*0dd0*/ 	.short	0x010a
        /*0dd2*/ 	.byte	0x3f
	.zero		1


	//   ....[41]....
        /*0dd4*/ 	.word	0x0000d9a0
        /*0dd8*/ 	.word	0x0000000c
        /*0ddc*/ 	.word	0x00028c50
        /*0de0*/ 	.short	0x010a
        /*0de2*/ 	.byte	0x3f
	.zero		1


	//   ....[42]....
        /*0de4*/ 	.word	0x0000dc90
        /*0de8*/ 	.word	0x0000000c
        /*0dec*/ 	.word	0x00000000
        /*0df0*/ 	.short	0x0101
        /*0df2*/ 	.byte	0x3f
	.zero		1


	//   ....[43]....
        /*0df4*/ 	.word	0x0000dfa0
        /*0df8*/ 	.word	0x00000015
        /*0dfc*/ 	.word	0x00028c30
        /*0e00*/ 	.short	0x010a
        /*0e02*/ 	.byte	0x3f
	.zero		1


	//   ....[44]....
        /*0e04*/ 	.word	0x0000e010
        /*0e08*/ 	.word	0x00000015
        /*0e0c*/ 	.word	0x00028c30
        /*0e10*/ 	.short	0x010a
        /*0e12*/ 	.byte	0x3f
	.zero		1


	//   ....[45]....
        /*0e14*/ 	.word	0x0000e600
        /*0e18*/ 	.word	0x00000098
        /*0e1c*/ 	.word	0x00000000
        /*0e20*/ 	.short	0x0101
        /*0e22*/ 	.byte	0x3f
	.zero		1


	//   ....[46]....
        /*0e24*/ 	.word	0x00010610
        /*0e28*/ 	.word	0x00000015
        /*0e2c*/ 	.word	0x00028c50
        /*0e30*/ 	.short	0x010a
        /*0e32*/ 	.byte	0x3f
	.zero		1


	//   ....[47]....
        /*0e34*/ 	.word	0x00010660
        /*0e38*/ 	.word	0x00000015
        /*0e3c*/ 	.word	0x00028c50
        /*0e40*/ 	.short	0x010a
        /*0e42*/ 	.byte	0x3f
	.zero		1


	//   ....[48]....
        /*0e44*/ 	.word	0x00010980
        /*0e48*/ 	.word	0x00000015
        /*0e4c*/ 	.word	0x00000000
        /*0e50*/ 	.short	0x0101
        /*0e52*/ 	.byte	0x3f
	.zero		1


	//   ....[49]....
        /*0e54*/ 	.word	0x00010d80
        /*0e58*/ 	.word	0x0000000c
        /*0e5c*/ 	.word	0x00028c30
        /*0e60*/ 	.short	0x010a
        /*0e62*/ 	.byte	0x3f
	.zero		1


	//   ....[50]....
        /*0e64*/ 	.word	0x00010df0
        /*0e68*/ 	.word	0x0000000c
        /*0e6c*/ 	.word	0x00028c30
        /*0e70*/ 	.short	0x010a
        /*0e72*/ 	.byte	0x3f
	.zero		1


	//   ....[51]....
        /*0e74*/ 	.word	0x00011890
        /*0e78*/ 	.word	0x0000000f
        /*0e7c*/ 	.word	0x00000000
        /*0e80*/ 	.short	0x0101
        /*0e82*/ 	.byte	0x3f
	.zero		1


	//   ....[52]....
        /*0e84*/ 	.word	0x00012780
        /*0e88*/ 	.word	0x0000000c
        /*0e8c*/ 	.word	0x00028c50
        /*0e90*/ 	.short	0x010a
        /*0e92*/ 	.byte	0x3f
	.zero		1


	//   ....[53]....
        /*0e94*/ 	.word	0x000127d0
        /*0e98*/ 	.word	0x0000000c
        /*0e9c*/ 	.word	0x00028c50
        /*0ea0*/ 	.short	0x010a
        /*0ea2*/ 	.byte	0x3f
	.zero		1


	//   ....[54]....
        /*0ea4*/ 	.word	0x00012ad0
        /*0ea8*/ 	.word	0x0000000c
        /*0eac*/ 	.word	0x00000000
        /*0eb0*/ 	.short	0x0101
        /*0eb2*/ 	.byte	0x3f
	.zero		1


	//   ....[55]....
        /*0eb4*/ 	.word	0x00012c10
        /*0eb8*/ 	.word	0x00000015
        /*0ebc*/ 	.word	0x00028c30
        /*0ec0*/ 	.short	0x010a
        /*0ec2*/ 	.byte	0x3f
	.zero		1


	//   ....[56]....
        /*0ec4*/ 	.word	0x00012c80
        /*0ec8*/ 	.word	0x00000015
        /*0ecc*/ 	.word	0x00028c30
        /*0ed0*/ 	.short	0x010a
        /*0ed2*/ 	.byte	0x3f
	.zero		1


	//   ....[57]....
        /*0ed4*/ 	.word	0x00013210
        /*0ed8*/ 	.word	0x00000098
        /*0edc*/ 	.word	0x00000000
        /*0ee0*/ 	.short	0x0101
        /*0ee2*/ 	.byte	0x3f
	.zero		1


	//   ....[58]....
        /*0ee4*/ 	.word	0x000150b0
        /*0ee8*/ 	.word	0x00000015
        /*0eec*/ 	.word	0x00028c50
        /*0ef0*/ 	.short	0x010a
        /*0ef2*/ 	.byte	0x3f
	.zero		1


	//   ....[59]....
        /*0ef4*/ 	.word	0x00015100
        /*0ef8*/ 	.word	0x00000015
        /*0efc*/ 	.word	0x00028c50
        /*0f00*/ 	.short	0x010a
        /*0f02*/ 	.byte	0x3f
	.zero		1


	//   ....[60]....
        /*0f04*/ 	.word	0x00015420
        /*0f08*/ 	.word	0x00000015
        /*0f0c*/ 	.word	0x00000000
        /*0f10*/ 	.short	0x0101
        /*0f12*/ 	.byte	0x3f
	.zero		1


	//   ....[61]....
        /*0f14*/ 	.word	0x00017cf0
        /*0f18*/ 	.word	0x00000003
        /*0f1c*/ 	.word	0x00000000
        /*0f20*/ 	.short	0x0101
        /*0f22*/ 	.byte	0x3f
	.zero		1


	//   ....[62]....
        /*0f24*/ 	.word	0x00018a60
        /*0f28*/ 	.word	0x00000008
        /*0f2c*/ 	.word	0x00000000
        /*0f30*/ 	.short	0x0101
        /*0f32*/ 	.byte	0x3f
	.zero		1


	//   ....[63]....
        /*0f34*/ 	.word	0x0001cd40
        /*0f38*/ 	.word	0x00000012
        /*0f3c*/ 	.word	0x00028c20
        /*0f40*/ 	.short	0x010a
        /*0f42*/ 	.byte	0x3f
	.zero		1


	//   ....[64]....
        /*0f44*/ 	.word	0x0001cdd0
        /*0f48*/ 	.word	0x0000000b
        /*0f4c*/ 	.word	0x00028ca0
        /*0f50*/ 	.short	0x010a
        /*0f52*/ 	.byte	0x3f
	.zero		1


	//   ....[65]....
        /*0f54*/ 	.word	0x0001d020
        /*0f58*/ 	.word	0x0000000b
        /*0f5c*/ 	.word	0x00028cc0
        /*0f60*/ 	.short	0x010a
        /*0f62*/ 	.byte	0x3f
	.zero		1


	//   ....[66]....
        /*0f64*/ 	.word	0x0001d9f0
        /*0f68*/ 	.word	0x0000000b
        /*0f6c*/ 	.word	0x00028ca0
        /*0f70*/ 	.short	0x010a
        /*0f72*/ 	.byte	0x3f
	.zero		1


	//   ....[67]....
        /*0f74*/ 	.word	0x0001dc30
        /*0f78*/ 	.word	0x0000000b
        /*0f7c*/ 	.word	0x00028cc0
        /*0f80*/ 	.short	0x010a
        /*0f82*/ 	.byte	0x3f
	.zero		1


	//   ....[68]....
        /*0f84*/ 	.word	0x0001f830
        /*0f88*/ 	.word	0x00000019
        /*0f8c*/ 	.word	0x00028c40
        /*0f90*/ 	.short	0x010a
        /*0f92*/ 	.byte	0x3f
	.zero		1


	//   ....[69]....
        /*0f94*/ 	.word	0x0001fce0
        /*0f98*/ 	.word	0x00000019
        /*0f9c*/ 	.word	0x00028c30
        /*0fa0*/ 	.short	0x0107
        /*0fa2*/ 	.byte	0x3f
	.zero		1


	//   ....[70]....
        /*0fa4*/ 	.word	0x0001fdb0
        /*0fa8*/ 	.word	0x00000019
        /*0fac*/ 	.word	0x00028c30
        /*0fb0*/ 	.short	0x0101
        /*0fb2*/ 	.byte	0x3f
	.zero		1


	//   ....[71]....
        /*0fb4*/ 	.word	0x00020680
        /*0fb8*/ 	.word	0x00000012
        /*0fbc*/ 	.word	0x00028c00
        /*0fc0*/ 	.short	0x0107
        /*0fc2*/ 	.byte	0x3f
	.zero		1


	//   ....[72]....
        /*0fc4*/ 	.word	0x00020770
        /*0fc8*/ 	.word	0x00000012
        /*0fcc*/ 	.word	0x00028c00
        /*0fd0*/ 	.short	0x0101
        /*0fd2*/ 	.byte	0x3f
	.zero		1


	//   ....[73]....
        /*0fd4*/ 	.word	0x00020790
        /*0fd8*/ 	.word	0x00000012
        /*0fdc*/ 	.word	0x00028c20
        /*0fe0*/ 	.short	0x010a
        /*0fe2*/ 	.byte	0x3f
	.zero		1


	//   ....[74]....
        /*0fe4*/ 	.word	0x00020820
        /*0fe8*/ 	.word	0x00000019
        /*0fec*/ 	.word	0x00028c60
        /*0ff0*/ 	.short	0x010a
        /*0ff2*/ 	.byte	0x3f
	.zero		1


	//   ....[75]....
        /*0ff4*/ 	.word	0x00021130
        /*0ff8*/ 	.word	0x00000019
        /*0ffc*/ 	.word	0x00028c50
        /*1000*/ 	.short	0x0107
        /*1002*/ 	.byte	0x3f
	.zero		1


	//   ....[76]....
        /*1004*/ 	.word	0x00021200
        /*1008*/ 	.word	0x00000019
        /*100c*/ 	.word	0x00028c50
        /*1010*/ 	.short	0x0101
        /*1012*/ 	.byte	0x3f
	.zero		1


	//   ....[77]....
        /*1014*/ 	.word	0x00021590
        /*1018*/ 	.word	0x00000006
        /*101c*/ 	.word	0x00028c40
        /*1020*/ 	.short	0x010a
        /*1022*/ 	.byte	0x3f
	.zero		1


	//   ....[78]....
        /*1024*/ 	.word	0x000218b0
        /*1028*/ 	.word	0x00000006
        /*102c*/ 	.word	0x00028c30
        /*1030*/ 	.short	0x0107
        /*1032*/ 	.byte	0x3f
	.zero		1


	//   ....[79]....
        /*1034*/ 	.word	0x00021970
        /*1038*/ 	.word	0x00000006
        /*103c*/ 	.word	0x00028c30
        /*1040*/ 	.short	0x0101
        /*1042*/ 	.byte	0x3f
	.zero		1


	//   ....[80]....
        /*1044*/ 	.word	0x000219a0
        /*1048*/ 	.word	0x00000006
        /*104c*/ 	.word	0x00028c60
        /*1050*/ 	.short	0x010a
        /*1052*/ 	.byte	0x3f
	.zero		1


	//   ....[81]....
        /*1054*/ 	.word	0x00022050
        /*1058*/ 	.word	0x00000006
        /*105c*/ 	.word	0x00028c50
        /*1060*/ 	.short	0x0107
        /*1062*/ 	.byte	0x3f
	.zero		1


	//   ....[82]....
        /*1064*/ 	.word	0x00022110
        /*1068*/ 	.word	0x00000006
        /*106c*/ 	.word	0x00028c50
        /*1070*/ 	.short	0x0101
        /*1072*/ 	.byte	0x3f
	.zero		1


	//   ....[83]....
        /*1074*/ 	.word	0x000233a0
        /*1078*/ 	.word	0x00000007
        /*107c*/ 	.word	0x00028c20
        /*1080*/ 	.short	0x010a
        /*1082*/ 	.byte	0x3f
	.zero		1


	//   ....[84]....
        /*1084*/ 	.word	0x00023510
        /*1088*/ 	.word	0x00000005
        /*108c*/ 	.word	0x00028c40
        /*1090*/ 	.short	0x010a
        /*1092*/ 	.byte	0x3f
	.zero		1


	//   ....[85]....
        /*1094*/ 	.word	0x000235b0
        /*1098*/ 	.word	0x00000003
        /*109c*/ 	.word	0x00028c40
        /*10a0*/ 	.short	0x010a
        /*10a2*/ 	.byte	0x3f
	.zero		1


	//   ....[86]....
        /*10a4*/ 	.word	0x000235f0
        /*10a8*/ 	.word	0x00000005
        /*10ac*/ 	.word	0x00028c60
        /*10b0*/ 	.short	0x010a
        /*10b2*/ 	.byte	0x3f
	.zero		1


	//   ....[87]....
        /*10b4*/ 	.word	0x00023630
        /*10b8*/ 	.word	0x00000003
        /*10bc*/ 	.word	0x00028c60
        /*10c0*/ 	.short	0x010a
        /*10c2*/ 	.byte	0x3f
	.zero		1


	//   ....[88]....
        /*10c4*/ 	.word	0x00023690
        /*10c8*/ 	.word	0x0000003c
        /*10cc*/ 	.word	0x00028c90
        /*10d0*/ 	.short	0x010a
        /*10d2*/ 	.byte	0x3f
	.zero		1


	//   ....[89]....
        /*10d4*/ 	.word	0x00023810
        /*10d8*/ 	.word	0x0000003c
        /*10dc*/ 	.word	0x00028c90
        /*10e0*/ 	.short	0x010a
        /*10e2*/ 	.byte	0x3f
	.zero		1


	//   ....[90]....
        /*10e4*/ 	.word	0x00023990
        /*10e8*/ 	.word	0x0000003c
        /*10ec*/ 	.word	0x00028c90
        /*10f0*/ 	.short	0x010a
        /*10f2*/ 	.byte	0x3f
	.zero		1


	//   ....[91]....
        /*10f4*/ 	.word	0x00023af0
        /*10f8*/ 	.word	0x0000003c
        /*10fc*/ 	.word	0x00028cb0
        /*1100*/ 	.short	0x010a
        /*1102*/ 	.byte	0x3f
	.zero		1


	//   ....[92]....
        /*1104*/ 	.word	0x00023b40
        /*1108*/ 	.word	0x0000000c
        /*110c*/ 	.word	0x00028c50
        /*1110*/ 	.short	0x010a
        /*1112*/ 	.byte	0x3f
	.zero		1


	//   ....[93]....
        /*1114*/ 	.word	0x00023b90
        /*1118*/ 	.word	0x00000015
        /*111c*/ 	.word	0x00028c50
        /*1120*/ 	.short	0x010a
        /*1122*/ 	.byte	0x3f
	.zero		1


	//   ....[94]....
        /*1124*/ 	.word	0x00023f80
        /*1128*/ 	.word	0x00000002
        /*112c*/ 	.word	0x00028c00
        /*1130*/ 	.short	0x010a
        /*1132*/ 	.byte	0x3f
	.zero		1


	//   ....[95]....
        /*1134*/ 	.word	0x00024560
        /*1138*/ 	.word	0x00000002
        /*113c*/ 	.word	0x00028c00
        /*1140*/ 	.short	0x010a
        /*1142*/ 	.byte	0x3f
	.zero		1


	//   ....[96]....
        /*1144*/ 	.word	0x000245b0
        /*1148*/ 	.word	0x0000000c
        /*114c*/ 	.word	0x00028c30
        /*1150*/ 	.short	0x010a
        /*1152*/ 	.byte	0x3f
	.zero		1


	//   ....[97]....
        /*1154*/ 	.word	0x00024600
        /*1158*/ 	.word	0x0000000c
        /*115c*/ 	.word	0x00028c50
        /*1160*/ 	.short	0x010a
        /*1162*/ 	.byte	0x3f
	.zero		1


	//   ....[98]....
        /*1164*/ 	.word	0x00024650
        /*1168*/ 	.word	0x00000015
        /*116c*/ 	.word	0x00028c30
        /*1170*/ 	.short	0x010a
        /*1172*/ 	.byte	0x3f
	.zero		1


	//   ....[99]....
        /*1174*/ 	.word	0x000246a0
        /*1178*/ 	.word	0x00000015
        /*117c*/ 	.word	0x00028c50
        /*1180*/ 	.short	0x010a
        /*1182*/ 	.byte	0x3f
	.zero		1


	//   ....[100]....
        /*1184*/ 	.word	0x000246f0
        /*1188*/ 	.word	0x0000000c
        /*118c*/ 	.word	0x00028c30
        /*1190*/ 	.short	0x010a
        /*1192*/ 	.byte	0x3f
	.zero		1


	//   ....[101]....
        /*1194*/ 	.word	0x00024740
        /*1198*/ 	.word	0x0000000c
        /*119c*/ 	.word	0x00028c50
        /*11a0*/ 	.short	0x010a
        /*11a2*/ 	.byte	0x3f
	.zero		1


	//   ....[102]....
        /*11a4*/ 	.word	0x00024790
        /*11a8*/ 	.word	0x00000015
        /*11ac*/ 	.word	0x00028c30
        /*11b0*/ 	.short	0x010a
        /*11b2*/ 	.byte	0x3f
	.zero		1


	//   ....[103]....
        /*11b4*/ 	.word	0x000247e0
        /*11b8*/ 	.word	0x00000015
        /*11bc*/ 	.word	0x00028c50
        /*11c0*/ 	.short	0x010a
        /*11c2*/ 	.byte	0x3f
	.zero		1


	//   ....[104]....
        /*11c4*/ 	.word	0x00024970
        /*11c8*/ 	.word	0x00000012
        /*11cc*/ 	.word	0x00028c20
        /*11d0*/ 	.short	0x010a
        /*11d2*/ 	.byte	0x3f
	.zero		1


	//   ....[105]....
        /*11d4*/ 	.word	0x000249c0
        /*11d8*/ 	.word	0x0000000b
        /*11dc*/ 	.word	0x00028ca0
        /*11e0*/ 	.short	0x010a
        /*11e2*/ 	.byte	0x3f
	.zero		1


	//   ....[106]....
        /*11e4*/ 	.word	0x00024a10
        /*11e8*/ 	.word	0x0000000b
        /*11ec*/ 	.word	0x00028cc0
        /*11f0*/ 	.short	0x010a
        /*11f2*/ 	.byte	0x3f
	.zero		1


	//   ....[107]....
        /*11f4*/ 	.word	0x00024a60
        /*11f8*/ 	.word	0x0000000b
        /*11fc*/ 	.word	0x00028ca0
        /*1200*/ 	.short	0x010a
        /*1202*/ 	.byte	0x3f
	.zero		1


	//   ....[108]....
        /*1204*/ 	.word	0x00024ab0
        /*1208*/ 	.word	0x0000000b
        /*120c*/ 	.word	0x00028cc0
        /*1210*/ 	.short	0x010a
        /*1212*/ 	.byte	0x3f
	.zero		1


	//   ....[109]....
        /*1214*/ 	.word	0x00024bd0
        /*1218*/ 	.word	0x00000019
        /*121c*/ 	.word	0x00028c40
        /*1220*/ 	.short	0x010a
        /*1222*/ 	.byte	0x3f
	.zero		1


	//   ....[110]....
        /*1224*/ 	.word	0x00025670
        /*1228*/ 	.word	0x00000012
        /*122c*/ 	.word	0x00028c20
        /*1230*/ 	.short	0x010a
        /*1232*/ 	.byte	0x3f
	.zero		1


	//   ....[111]....
        /*1234*/ 	.word	0x000256c0
        /*1238*/ 	.word	0x00000019
        /*123c*/ 	.word	0x00028c60
        /*1240*/ 	.short	0x010a
        /*1242*/ 	.byte	0x3f
	.zero		1


	//   ....[112]....
        /*1244*/ 	.word	0x00025fc0
        /*1248*/ 	.word	0x00000006
        /*124c*/ 	.word	0x00028c40
        /*1250*/ 	.short	0x010a
        /*1252*/ 	.byte	0x3f
	.zero		1


	//   ....[113]....
        /*1254*/ 	.word	0x00026480
        /*1258*/ 	.word	0x00000006
        /*125c*/ 	.word	0x00028c60
        /*1260*/ 	.short	0x010a
        /*1262*/ 	.byte	0x3f
	.zero		1


	//   ....[114]....
        /*1264*/ 	.word	0x00027620
        /*1268*/ 	.word	0x00000007
        /*126c*/ 	.word	0x00028c20
        /*1270*/ 	.short	0x010a
        /*1272*/ 	.byte	0x3f
	.zero		1


	//   ....[115]....
        /*1274*/ 	.word	0x000277c0
        /*1278*/ 	.word	0x00000005
        /*127c*/ 	.word	0x00028c40
        /*1280*/ 	.short	0x010a
        /*1282*/ 	.byte	0x3f
	.zero		1


	//   ....[116]....
        /*1284*/ 	.word	0x00027810
        /*1288*/ 	.word	0x00000003
        /*128c*/ 	.word	0x00028c40
        /*1290*/ 	.short	0x010a
        /*1292*/ 	.byte	0x3f
	.zero		1


	//   ....[117]....
        /*1294*/ 	.word	0x00027860
        /*1298*/ 	.word	0x00000005
        /*129c*/ 	.word	0x00028c60
        /*12a0*/ 	.short	0x010a
        /*12a2*/ 	.byte	0x3f
	.zero		1


	//----- nvinfo : EIATTR_NUM_MBARRIERS
	.align		4
.L_408:
        /*12a4*/ 	.byte	0x03, 0x38
        /*12a6*/ 	.short	0x0016


	//----- nvinfo : EIATTR_EXIT_INSTR_OFFSETS
	.align		4
        /*12a8*/ 	.byte	0x04, 0x1c
        /*12aa*/ 	.short	(.L_410 - .L_409)


	//   ....[0]....
.L_409:
        /*12ac*/ 	.word	0x00023680


	//----- nvinfo : EIATTR_MAX_THREADS
	.align		4
.L_410:
        /*12b0*/ 	.byte	0x04, 0x05
        /*12b2*/ 	.short	(.L_412 - .L_411)
.L_411:
        /*12b4*/ 	.word	0x00000180
        /*12b8*/ 	.word	0x00000001
        /*12bc*/ 	.word	0x00000001


	//----- nvinfo : EIATTR_CRS_STACK_SIZE
	.align		4
.L_412:
        /*12c0*/ 	.byte	0x04, 0x1e
        /*12c2*/ 	.short	(.L_414 - .L_413)
.L_413:
        /*12c4*/ 	.word	0x00000000


	//----- nvinfo : EIATTR_CBANK_PARAM_SIZE
	.align		4
.L_414:
        /*12c8*/ 	.byte	0x03, 0x19
        /*12ca*/ 	.short	0x0af0


	//----- nvinfo : EIATTR_PARAM_CBANK
	.align		4
        /*12cc*/ 	.byte	0x04, 0x0a
        /*12ce*/ 	.short	(.L_416 - .L_415)
	.align		4
.L_415:
        /*12d0*/ 	.word	index@(.nv.constant0._ZN7cutlass13device_kernelIN5flash11enable_sm90INS1_16FlashAttnFwdSm90INS1_25CollectiveMainloopFwdSm90ILi2EN4cute5tupleIJNS5_1CILi1EEES8_S8_EEENS6_IJNS7_ILi64EEESA_SA_EEELi512ENS_10bfloat16_tEfNS_4arch4Sm90ELb0ELb1ELb1ELb1ELb1ELb1ELb0ELb0ELb0ELb1ELb1ELb0EEENS1_21CollectiveEpilogueFwdINS6_IJSA_NS7_ILi512EEESA_EEES9_SC_SE_Li256ELb1ELb1ELb1ELb0EEENS1_36VarlenDynamicPersistentTileSchedulerILi64ELi64ELi256ELi128ELb1ELb1ELb1ELb1ELb0ELb1EEEEEEEEEvNT_6ParamsE)
        /*12d4*/ 	.short	0x0210
        /*12d6*/ 	.short	0x0af0


	//----- nvinfo : EIATTR_SW_WAR
	.align		4
.L_416:
        /*12d8*/ 	.byte	0x04, 0x36
        /*12da*/ 	.short	(.L_418 - .L_417)
.L_417:
        /*12dc*/ 	.word	0x00000008
.L_418:


//--------------------- .nv.info._ZN7cutlass13device_kernelIN5flash11enable_sm90INS1_16FlashAttnFwdSm90INS1_25CollectiveMainloopFwdSm90ILi2EN4cute5tupleIJNS5_1CILi1EEES8_S8_EEENS6_IJNS7_ILi64EEESA_SA_EEELi512ENS_10bfloat16_tEfNS_4arch4Sm90ELb0ELb1ELb1ELb1ELb1ELb0ELb1ELb0ELb0ELb1ELb1ELb0EEENS1_21CollectiveEpilogueFwdINS6_IJSA_NS7_ILi512EEESA_EEES9_SC_SE_Li256ELb1ELb1ELb1ELb0EEENS1_36VarlenDynamicPersistentTileSchedulerILi64ELi64ELi256ELi128ELb1ELb1ELb1ELb1ELb0ELb1EEEEEEEEEvNT_6ParamsE --------------------------
	.section	.nv.info._ZN7cutlass13device_kernelIN5flash11enable_sm90INS1_16FlashAttnFwdSm90INS1_25CollectiveMainloopFwdSm90ILi2EN4cute5tupleIJNS5_1CILi1EEES8_S8_EEENS6_IJNS7_ILi64EEESA_SA_EEELi512ENS_10bfloat16_tEfNS_4arch4Sm90ELb0ELb1ELb1ELb1ELb1ELb0ELb1ELb0ELb0ELb1ELb1ELb0EEENS1_21CollectiveEpilogueFwdINS6_IJSA_NS7_ILi512EEESA_EEES9_SC_SE_Li256ELb1ELb1ELb1ELb0EEENS1_36VarlenDynamicPersistentTileSchedulerILi64ELi64ELi256ELi128ELb1ELb1ELb1ELb1ELb0ELb1EEEEEEEEEvNT_6ParamsE,"",@"SHT_CUDA_INFO"
	.sectionflags	@""
	.align	4


	//----- nvinfo : EIATTR_CUDA_API_VERSION
	.align		4
        /*0000*/ 	.byte	0x04, 0x37
        /*0002*/ 	.short	(.L_420 - .L_419)
.L_419:
        /*0004*/ 	.word	0x00000082


	//----- nvinfo : EIATTR_KPARAM_INFO
	.align		4
.L_420:
        /*0008*/ 	.byte	0x04, 0x17
        /*000a*/ 	.short	(.L_422 - .L_421)
.L_421:
        /*000c*/ 	.word	0x00000000
        /*0010*/ 	.short	0x0000
        /*0012*/ 	.short	0x0070
        /*0014*/ 	.byte	0x00, 0xf0, 0x01, 0x2e


	//----- nvinfo : EIATTR_SPARSE_MMA_MASK
	.align		4
.L_422:
        /*0018*/ 	.byte	0x03, 0x50
        /*001a*/ 	.short	0x0000


	//----- nvinfo : EIATTR_MAXREG_COUNT
	.align		4
        /*001c*/ 	.byte	0x03, 0x1b
        /*001e*/ 	.short	0x00a8


	//----- nvinfo : EIATTR_NUM_BARRIERS
	.align		4
        /*0020*/ 	.byte	0x02, 0x4c
        /*0022*/ 	.byte	0x10
	.zero		1


	//----- nvinfo : EIATTR_EXTERNS
	.align		4
        /*0024*/ 	.byte	0x04, 0x0f
        /*0026*/ 	.short	(.L_424 - .L_423)


	//   ....[0]....
	.align		4
.L_423:
        /*0028*/ 	.word	index@(__assertfail)


	//----- nvinfo : EIATTR_ANNOTATIONS
	.align		4
.L_424:
        /*002c*/ 	.byte	0x04, 0x55
        /*002e*/ 	.short	(.L_426 - .L_425)


	//   ....[0]....
.L_425:
        /* <DEDUP_REMOVED lines=23> */
        /*0194*/ 	.byte	0x00, 0xed, 0x02, 0x00, 0x01, 0x00, 0x00, 0x00, 0xa0, 0xee, 0x02, 0x00


	//----- nvinfo : EIATTR_MERCURY_ISA_VERSION
	.align		4
.L_426:
        /*01a0*/ 	.byte	0x03, 0x5f
        /*01a2*/ 	.short	0x0101


	//----- nvinfo : EIATTR_UNUSED_LOAD_BYTE_OFFSET
	.align		4
        /*01a4*/ 	.byte	0x04, 0x44
        /*01a6*/ 	.short	(.L_428 - .L_427)


	//   ....[0]....
.L_427:
        /*01a8*/ 	.word	0x00000a00
        /*01ac*/ 	.word	0x0000fff0


	//   ....[1]....
        /*01b0*/ 	.word	0x00022d70
        /*01b4*/ 	.word	0x0000fff0


	//----- nvinfo : EIATTR_INT_WARP_WIDE_INSTR_OFFSETS
	.align		4
.L_428:
        /*01b8*/ 	.byte	0x04, 0x31
        /*01ba*/ 	.short	(.L_430 - .L_429)


	//   ....[0]....
.L_429:
        /*01bc*/ 	.word	0x000000c0


	//   ....[1]....
        /*01c0*/ 	.word	0x000000d0


	//   ....[2]....
        /*01c4*/ 	.word	0x000000e0


	//   ....[3]....
        /*01c8*/ 	.word	0x00000180


	//   ....[4]....
        /*01cc*/ 	.word	0x00029950


	//   ....[5]....
        /*01d0*/ 	.word	0x000299e0


	//   ....[6]....
        /*01d4*/ 	.word	0x0002dbe0


	//   ....[7]....
        /*01d8*/ 	.word	0x0002dc70


	//----- nvinfo : EIATTR_COOP_GROUP_MASK_REGIDS
	.align		4
.L_430:
        /*01dc*/ 	.byte	0x04, 0x29
        /*01de*/ 	.short	(.L_432 - .L_431)


	//   ....[0]....
.L_431:
        /*01e0*/ 	.word	0xffffffff


	//   ....[1]....
        /*01e4*/ 	.word	0xffffffff


	//   ....[2]....
        /*01e8*/ 	.word	0xffffffff


	//   ....[3]....
        /*01ec*/ 	.word	0xffffffff


	//   ....[4]....
        /*01f0*/ 	.word	0xffffffff


	//   ....[5]....
        /*01f4*/ 	.word	0xffffffff


	//   ....[6]....
        /*01f8*/ 	.word	0xffffffff


	//   ....[7]....
        /*01fc*/ 	.word	0xffffffff


	//   ....[8]....
        /*0200*/ 	.word	0xffffffff


	//   ....[9]....
        /*0204*/ 	.word	0xffffffff


	//   ....[10]....
        /*0208*/ 	.word	0xffffffff


	//   ....[11]....
        /*020c*/ 	.word	0xffffffff


	//   ....[12]....
        /*0210*/ 	.word	0xffffffff


	//   ....[13]....
        /*0214*/ 	.word	0xffffffff


	//   ....[14]....
        /*0218*/ 	.word	0xffffffff


	//   ....[15]....
        /*021c*/ 	.word	0xffffffff


	//   ....[16]....
        /*0220*/ 	.word	0xffffffff


	//   ....[17]....
        /*0224*/ 	.word	0xffffffff


	//   ....[18]....
        /*0228*/ 	.word	0xffffffff


	//   ....[19]....
        /*022c*/ 	.word	0xffffffff


	//   ....[20]....
        /*0230*/ 	.word	0xffffffff


	//   ....[21]....
        /*0234*/ 	.word	0xffffffff


	//   ....[22]....
        /*0238*/ 	.word	0xffffffff


	//   ....[23]....
        /*023c*/ 	.word	0xffffffff


	//   ....[24]....
        /*0240*/ 	.word	0xffffffff


	//   ....[25]....
        /*0244*/ 	.word	0xffffffff


	//   ....[26]....
        /*0248*/ 	.word	0xffffffff


	//   ....[27]....
        /*024c*/ 	.word	0xffffffff


	//   ....[28]....
        /*0250*/ 	.word	0xffffffff


	//   ....[29]....
        /*0254*/ 	.word	0xffffffff


	//   ....[30]....
        /*0258*/ 	.word	0xffffffff


	//   ....[31]....
        /*025c*/ 	.word	0xffffffff


	//   ....[32]....
        /*0260*/ 	.word	0xffffffff


	//   ....[33]....
        /*0264*/ 	.word	0xffffffff


	//   ....[34]....
        /*0268*/ 	.word	0xffffffff


	//   ....[35]....
        /*026c*/ 	.word	0xffffffff


	//   ....[36]....
        /*0270*/ 	.word	0xffffffff


	//   ....[37]....
        /*0274*/ 	.word	0xffffffff


	//   ....[38]....
        /*0278*/ 	.word	0xffffffff


	//   ....[39]....
        /*027c*/ 	.word	0xffffffff


	//   ....[40]....
        /*0280*/ 	.word	0xffffffff


	//   ....[41]....
        /*0284*/ 	.word	0xffffffff


	//   ....[42]....
        /*0288*/ 	.word	0xffffffff


	//   ....[43]....
        /*028c*/ 	.word	0xffffffff


	//   ....[44]....
        /*0290*/ 	.word	0xffffffff


	//   ....[45]....
        /*0294*/ 	.word	0xffffffff


	//   ....[46]....
        /*0298*/ 	.word	0xffffffff


	//   ....[47]....
        /*029c*/ 	.word	0xffffffff


	//   ....[48]....
        /*02a0*/ 	.word	0xffffffff


	//   ....[49]....
        /*02a4*/ 	.word	0xffffffff


	//   ....[50]....
        /*02a8*/ 	.word	0xffffffff


	//   ....[51]....
        /*02ac*/ 	.word	0xffffffff


	//   ....[52]....
        /*02b0*/ 	.word	0xffffffff


	//   ....[53]....
        /*02b4*/ 	.word	0xffffffff


	//   ....[54]....
        /*02b8*/ 	.word	0xffffffff


	//   ....[55]....
        /*02bc*/ 	.word	0xffffffff


	//   ....[56]....
        /*02c0*/ 	.word	0xffffffff


	//   ....[57]....
        /*02c4*/ 	.word	0xffffffff


	//   ....[58]....
        /*02c8*/ 	.word	0xffffffff


	//   ....[59]....
        /*02cc*/ 	.word	0xffffffff


	//   ....[60]....
        /*02d0*/ 	.word	0xffffffff


	//   ....[61]....
        /*02d4*/ 	.word	0xffffffff


	//   ....[62]....
        /*02d8*/ 	.word	0xffffffff


	//   ....[63]....
        /*02dc*/ 	.word	0xffffffff


	//   ....[64]....
        /*02e0*/ 	.word	0xffffffff


	//   ....[65]....
        /*02e4*/ 	.word	0xffffffff


	//   ....[66]....
        /*02e8*/ 	.word	0xffffffff


	//   ....[67]....
        /*02ec*/ 	.word	0xffffffff


	//   ....[68]....
        /*02f0*/ 	.word	0xffffffff


	//   ....[69]....
        /*02f4*/ 	.word	0xffffffff


	//   ....[70]....
        /*02f8*/ 	.word	0xffffffff


	//   ....[71]....
        /*02fc*/ 	.word	0xffffffff


	//   ....[72]....
        /*0300*/ 	.word	0xffffffff


	//   ....[73]....
        /*0304*/ 	.word	0xffffffff


	//   ....[74]....
        /*0308*/ 	.word	0xffffffff


	//   ....[75]....
        /*030c*/ 	.word	0xffffffff


	//   ....[76]....
        /*0310*/ 	.word	0xffffffff


	//   ....[77]....
        /*0314*/ 	.word	0xffffffff


	//   ....[78]....
        /*0318*/ 	.word	0xffffffff


	//   ....[79]....
        /*031c*/ 	.word	0xffffffff


	//   ....[80]....
        /*0320*/ 	.word	0xffffffff


	//   ....[81]....
        /*0324*/ 	.word	0xffffffff


	//   ....[82]....
        /*0328*/ 	.word	0xffffffff


	//   ....[83]....
        /*032c*/ 	.word	0xffffffff


	//   ....[84]....
        /*0330*/ 	.word	0xffffffff


	//   ....[85]....
        /*0334*/ 	.word	0xffffffff


	//   ....[86]....
        /*0338*/ 	.word	0xffffffff


	//   ....[87]....
        /*033c*/ 	.word	0xffffffff


	//   ....[88]....
        /*0340*/ 	.word	0xffffffff


	//   ....[89]....
        /*0344*/ 	.word	0xffffffff


	//   ....[90]....
        /*0348*/ 	.word	0xffffffff


	//   ....[91]....
        /*034c*/ 	.word	0xffffffff


	//   ....[92]....
        /*0350*/ 	.word	0xffffffff


	//   ....[93]....
        /*0354*/ 	.word	0xffffffff


	//   ....[94]....
        /*0358*/ 	.word	0xffffffff


	//   ....[95]....
        /*035c*/ 	.word	0xffffffff


	//   ....[96]....
        /*0360*/ 	.word	0xffffffff


	//   ....[97]....
        /*0364*/ 	.word	0xffffffff


	//   ....[98]....
        /*0368*/ 	.word	0xffffffff


	//   ....[99]....
        /*036c*/ 	.word	0xffffffff


	//   ....[100]....
        /*0370*/ 	.word	0xffffffff


	//   ....[101]....
        /*0374*/ 	.word	0xffffffff


	//   ....[102]....
        /*0378*/ 	.word	0xffffffff


	//   ....[103]....
        /*037c*/ 	.word	0xffffffff


	//   ....[104]....
        /*0380*/ 	.word	0xffffffff


	//   ....[105]....
        /*0384*/ 	.word	0xffffffff


	//   ....[106]....
        /*0388*/ 	.word	0xffffffff


	//   ....[107]....
        /*038c*/ 	.word	0xffffffff


	//   ....[108]....
        /*0390*/ 	.word	0xffffffff


	//   ....[109]....
        /*0394*/ 	.word	0xffffffff


	//   ....[110]....
        /*0398*/ 	.word	0xffffffff


	//   ....[111]....
        /*039c*/ 	.word	0xffffffff


	//   ....[112]....
        /*03a0*/ 	.word	0xffffffff


	//   ....[113]....
        /*03a4*/ 	.word	0xffffffff


	//   ....[114]....
        /*03a8*/ 	.word	0xffffffff


	//   ....[115]....
        /*03ac*/ 	.word	0xffffffff


	//   ....[116]....
        /*03b0*/ 	.word	0xffffffff


	//   ....[117]....
        /*03b4*/ 	.word	0xffffffff


	//   ....[118]....
        /*03b8*/ 	.word	0xffffffff


	//   ....[119]....
        /*03bc*/ 	.word	0xffffffff


	//   ....[120]....
        /*03c0*/ 	.word	0xffffffff


	//   ....[121]....
        /*03c4*/ 	.word	0xffffffff


	//   ....[122]....
        /*03c8*/ 	.word	0xffffffff


	//   ....[123]....
        /*03cc*/ 	.word	0xffffffff


	//   ....[124]....
        /*03d0*/ 	.word	0xffffffff


	//   ....[125]....
        /*03d4*/ 	.word	0xffffffff


	//   ....[126]....
        /*03d8*/ 	.word	0xffffffff


	//   ....[127]....
        /*03dc*/ 	.word	0xffffffff


	//   ....[128]....
        /*03e0*/ 	.word	0xffffffff


	//   ....[129]....
        /*03e4*/ 	.word	0xffffffff


	//   ....[130]....
        /*03e8*/ 	.word	0xffffffff


	//   ....[131]....
        /*03ec*/ 	.word	0xffffffff


	//   ....[132]....
        /*03f0*/ 	.word	0xffffffff


	//   ....[133]....
        /*03f4*/ 	.word	0xffffffff


	//   ....[134]....
        /*03f8*/ 	.word	0xffffffff


	//   ....[135]....
        /*03fc*/ 	.word	0x0500000f


	//   ....[136]....
        /*0400*/ 	.word	0x0500000f


	//   ....[137]....
        /*0404*/ 	.word	0x0500000f


	//   ....[138]....
        /*0408*/ 	.word	0x0500000f


	//   ....[139]....
        /*040c*/ 	.word	0x0500000f


	//   ....[140]....
        /*0410*/ 	.word	0x0500000f


	//   ....[141]....
        /*0414*/ 	.word	0x0500000f


	//   ....[142]....
        /*0418*/ 	.word	0x0500000f


	//   ....[143]....
        /*041c*/ 	.word	0x0500000f


	//   ....[144]....
        /*0420*/ 	.word	0x0500000f


	//   ....[145]....
        /*0424*/ 	.word	0x0500000f


	//   ....[146]....
        /*0428*/ 	.word	0x0500000f


	//   ....[147]....
        /*042c*/ 	.word	0x0500000f


	//   ....[148]....
        /*0430*/ 	.word	0x0500000f


	//   ....[149]....
        /*0434*/ 	.word	0x0500000f


	//   ....[150]....
        /*0438*/ 	.word	0x0500000f


	//   ....[151]....
        /*043c*/ 	.word	0x0500000f


	//   ....[152]....
        /*0440*/ 	.word	0x0500000f


	//   ....[153]....
        /*0444*/ 	.word	0x0500000f


	//   ....[154]....
        /*0448*/ 	.word	0x0500000f


	//   ....[155]....
        /*044c*/ 	.word	0x0500000f


	//   ....[156]....
        /*0450*/ 	.word	0x0500000f


	//   ....[157]....
        /*0454*/ 	.word	0x0500000f


	//   ....[158]....
        /*0458*/ 	.word	0x0500000f


	//   ....[159]....
        /*045c*/ 	.word	0x0500000f


	//   ....[160]....
        /*0460*/ 	.word	0x0500000f


	//   ....[161]....
        /*0464*/ 	.word	0x0500000f


	//   ....[162]....
        /*0468*/ 	.word	0x0500000f


	//   ....[163]....
        /*046c*/ 	.word	0x0500000f


	//   ....[164]....
        /*0470*/ 	.word	0x0500000f


	//   ....[165]....
        /*0474*/ 	.word	0x0500000f


	//   ....[166]....
        /*0478*/ 	.word	0x0500000f


	//   ....[167]....
        /*047c*/ 	.word	0x0500000f


	//   ....[168]....
        /*0480*/ 	.word	0x0500000f


	//   ....[169]....
        /*0484*/ 	.word	0x0500000f


	//   ....[170]....
        /*0488*/ 	.word	0x0500000f


	//   ....[171]....
        /*048c*/ 	.word	0x0500000f


	//   ....[172]....
        /*0490*/ 	.word	0x0500000f


	//   ....[173]....
        /*0494*/ 	.word	0x0500000f


	//   ....[174]....
        /*0498*/ 	.word	0x0500000f


	//   ....[175]....
        /*049c*/ 	.word	0x0500000f


	//   ....[176]....
        /*04a0*/ 	.word	0x0500000f


	//   ....[177]....
        /*04a4*/ 	.word	0x0500000f


	//   ....[178]....
        /*04a8*/ 	.word	0x0500000f


	//   ....[179]....
        /*04ac*/ 	.word	0x0500000f


	//   ....[180]....
        /*04b0*/ 	.word	0x0500000f


	//   ....[181]....
        /*04b4*/ 	.word	0x0500000f


	//   ....[182]....
        /*04b8*/ 	.word	0x0500000f


	//   ....[183]....
        /*04bc*/ 	.word	0x0500000f


	//   ....[184]....
        /*04c0*/ 	.word	0x0500000f


	//   ....[185]....
        /*04c4*/ 	.word	0x0500000f


	//   ....[186]....
        /*04c8*/ 	.word	0x0500000f


	//   ....[187]....
        /*04cc*/ 	.word	0x0500000f


	//   ....[188]....
        /*04d0*/ 	.word	0x0500000f


	//   ....[189]....
        /*04d4*/ 	.word	0x0500000f


	//   ....[190]....
        /*04d8*/ 	.word	0x0500000f


	//   ....[191]....
        /*04dc*/ 	.word	0x0500000f


	//   ....[192]....
        /*04e0*/ 	.word	0x0500000f


	//   ....[193]....
        /*04e4*/ 	.word	0x0500000f


	//   ....[194]....
        /*04e8*/ 	.word	0x0500000f


	//   ....[195]....
        /*04ec*/ 	.word	0x0500000f


	//   ....[196]....
        /*04f0*/ 	.word	0x0500000f


	//   ....[197]....
        /*04f4*/ 	.word	0x0500000f


	//   ....[198]....
        /*04f8*/ 	.word	0x0500000f


	//   ....[199]....
        /*04fc*/ 	.word	0x0500000f


	//   ....[200]....
        /*0500*/ 	.word	0x0500000f


	//   ....[201]....
        /*0504*/ 	.word	0x0500000f


	//   ....[202]....
        /*0508*/ 	.word	0x0500000f


	//   ....[203]....
        /*050c*/ 	.word	0xffffffff


	//   ....[204]....
        /*0510*/ 	.word	0xffffffff


	//   ....[205]....
        /*0514*/ 	.word	0xffffffff


	//   ....[206]....
        /*0518*/ 	.word	0xffffffff


	//   ....[207]....
        /*051c*/ 	.word	0xffffffff


	//   ....[208]....
        /*0520*/ 	.word	0xffffffff


	//   ....[209]....
        /*0524*/ 	.word	0xffffffff


	//   ....[210]....
        /*0528*/ 	.word	0xffffffff


	//----- nvinfo : EIATTR_COOP_GROUP_INSTR_OFFSETS
	.align		4
.L_432:
        /*052c*/ 	.byte	0x04, 0x28
        /*052e*/ 	.short	(.L_434 - .L_433)


	//   ....[0]....
.L_433:
        /*0530*/ 	.word	0x00000080


	//   ....[1]....
        /*0534*/ 	.word	0x00000090


	//   ....[2]....
        /*0538*/ 	.word	0x000002b0


	//   ....[3]....
        /*053c*/ 	.word	0x00000410


	//   ....[4]....
        /*0540*/ 	.word	0x00000530


	//   ....[5]....
        /*0544*/ 	.word	0x00000690


	//   ....[6]....
        /*0548*/ 	.word	0x00002920


	//   ....[7]....
        /*054c*/ 	.word	0x0000a880


	//   ....[8]....
        /*0550*/ 	.word	0x0000c9b0


	//   ....[9]....
        /*0554*/ 	.word	0x0000dd60


	//   ....[10]....
        /*0558*/ 	.word	0x0000e200


	//   ....[11]....
        /*055c*/ 	.word	0x0000ecd0


	//   ....[12]....
        /*0560*/ 	.word	0x0000eeb0


	//   ....[13]....
        /*0564*/ 	.word	0x0000f390


	//   ....[14]....
        /*0568*/ 	.word	0x0000f3b0


	//   ....[15]....
        /*056c*/ 	.word	0x000120b0


	//   ....[16]....
        /*0570*/ 	.word	0x00013a40


	//   ....[17]....
        /*0574*/ 	.word	0x00015040


	//   ....[18]....
        /*0578*/ 	.word	0x00015080


	//   ....[19]....
        /*057c*/ 	.word	0x000150d0


	//   ....[20]....
        /*0580*/ 	.word	0x000150f0


	//   ....[21]....
        /*0584*/ 	.word	0x00019780


	//   ....[22]....
        /*0588*/ 	.word	0x0001ab80


	//   ....[23]....
        /*058c*/ 	.word	0x0001bee0


	//   ....[24]....
        /*0590*/ 	.word	0x0001c3f0


	//   ....[25]....
        /*0594*/ 	.word	0x0001cf50


	//   ....[26]....
        /*0598*/ 	.word	0x0001cfa0


	//   ....[27]....
        /*059c*/ 	.word	0x0001cff0


	//   ....[28]....
        /*05a0*/ 	.word	0x0001d010


	//   ....[29]....
        /*05a4*/ 	.word	0x00021720


	//   ....[30]....
        /*05a8*/ 	.word	0x000218b0


	//   ....[31]....
        /*05ac*/ 	.word	0x000218d0


	//   ....[32]....
        /*05b0*/ 	.word	0x00021910


	//   ....[33]....
        /*05b4*/ 	.word	0x00021930


	//   ....[34]....
        /*05b8*/ 	.word	0x00023cb0


	//   ....[35]....
        /*05bc*/ 	.word	0x00024130


	//   ....[36]....
        /*05c0*/ 	.word	0x00024140


	//   ....[37]....
        /*05c4*/ 	.word	0x00024150


	//   ....[38]....
        /*05c8*/ 	.word	0x00024160


	//   ....[39]....
        /*05cc*/ 	.word	0x00024df0


	//   ....[40]....
        /*05d0*/ 	.word	0x00024e20


	//   ....[41]....
        /*05d4*/ 	.word	0x00025060


	//   ....[42]....
        /*05d8*/ 	.word	0x00025080


	//   ....[43]....
        /*05dc*/ 	.word	0x00025710


	//   ....[44]....
        /*05e0*/ 	.word	0x00025720


	//   ....[45]....
        /*05e4*/ 	.word	0x00026170


	//   ....[46]....
        /*05e8*/ 	.word	0x00026190


	//   ....[47]....
        /*05ec*/ 	.word	0x00027760


	//   ....[48]....
        /*05f0*/ 	.word	0x00027780


	//   ....[49]....
        /*05f4*/ 	.word	0x000279b0


	//   ....[50]....
        /*05f8*/ 	.word	0x000279d0


	//   ....[51]....
        /*05fc*/ 	.word	0x00027c80


	//   ....[52]....
        /*0600*/ 	.word	0x00027e90


	//   ....[53]....
        /*0604*/ 	.word	0x00027ec0


	//   ....[54]....
        /*0608*/ 	.word	0x00027ef0


	//   ....[55]....
        /*060c*/ 	.word	0x00027f20


	//   ....[56]....
        /*0610*/ 	.word	0x00027f50


	//   ....[57]....
        /*0614*/ 	.word	0x00027f80


	//   ....[58]....
        /*0618*/ 	.word	0x000280f0


	//   ....[59]....
        /*061c*/ 	.word	0x00028120


	//   ....[60]....
        /*0620*/ 	.word	0x00028150


	//   ....[61]....
        /*0624*/ 	.word	0x00028180


	//   ....[62]....
        /*0628*/ 	.word	0x000281b0


	//   ....[63]....
        /*062c*/ 	.word	0x000281e0


	//   ....[64]....
        /*0630*/ 	.word	0x00028270


	//   ....[65]....
        /*0634*/ 	.word	0x000282a0


	//   ....[66]....
        /*0638*/ 	.word	0x000282b0


	//   ....[67]....
        /*063c*/ 	.word	0x000282f0


	//   ....[68]....
        /*0640*/ 	.word	0x0002a720


	//   ....[69]....
        /*0644*/ 	.word	0x0002a740


	//   ....[70]....
        /*0648*/ 	.word	0x0002a7d0


	//   ....[71]....
        /*064c*/ 	.word	0x0002a7f0


	//   ....[72]....
        /*0650*/ 	.word	0x0002a870


	//   ....[73]....
        /*0654*/ 	.word	0x0002a890


	//   ....[74]....
        /*0658*/ 	.word	0x0002a8a0


	//   ....[75]....
        /*065c*/ 	.word	0x0002a8b0


	//   ....[76]....
        /*0660*/ 	.word	0x0002b020


	//   ....[77]....
        /*0664*/ 	.word	0x0002b050


	//   ....[78]....
        /*0668*/ 	.word	0x0002b110


	//   ....[79]....
        /*066c*/ 	.word	0x0002b130


	//   ....[80]....
        /*0670*/ 	.word	0x0002b1d0


	//   ....[81]....
        /*0674*/ 	.word	0x0002b1f0


	//   ....[82]....
        /*0678*/ 	.word	0x0002b200


	//   ....[83]....
        /*067c*/ 	.word	0x0002b280


	//   ....[84]....
        /*0680*/ 	.word	0x0002bad0


	//   ....[85]....
        /*0684*/ 	.word	0x0002baf0


	//   ....[86]....
        /*0688*/ 	.word	0x0002bc90


	//   ....[87]....
        /*068c*/ 	.word	0x0002bcc0


	//   ....[88]....
        /*0690*/ 	.word	0x0002bdd0


	//   ....[89]....
        /*0694*/ 	.word	0x0002bde0


	//   ....[90]....
        /*0698*/ 	.word	0x0002be10


	//   ....[91]....
        /*069c*/ 	.word	0x0002be20


	//   ....[92]....
        /*06a0*/ 	.word	0x0002c420


	//   ....[93]....
        /*06a4*/ 	.word	0x0002c480


	//   ....[94]....
        /*06a8*/ 	.word	0x0002c640


	//   ....[95]....
        /*06ac*/ 	.word	0x0002c680


	//   ....[96]....
        /*06b0*/ 	.word	0x0002c690


	//   ....[97]....
        /*06b4*/ 	.word	0x0002c6a0


	//   ....[98]....
        /*06b8*/ 	.word	0x0002c7f0


	//   ....[99]....
        /*06bc*/ 	.word	0x0002c940


	//   ....[100]....
        /*06c0*/ 	.word	0x0002d130


	//   ....[101]....
        /*06c4*/ 	.word	0x0002d150


	//   ....[102]....
        /*06c8*/ 	.word	0x0002d1a0


	//   ....[103]....
        /*06cc*/ 	.word	0x0002d1b0


	//   ....[104]....
        /*06d0*/ 	.word	0x0002d1f0


	//   ....[105]....
        /*06d4*/ 	.word	0x0002d200


	//   ....[106]....
        /*06d8*/ 	.word	0x0002d210


	//   ....[107]....
        /*06dc*/ 	.word	0x0002d250


	//   ....[108]....
        /*06e0*/ 	.word	0x0002d540


	//   ....[109]....
        /*06e4*/ 	.word	0x0002d580


	//   ....[110]....
        /*06e8*/ 	.word	0x0002d5a0


	//   ....[111]....
        /*06ec*/ 	.word	0x0002d5c0


	//   ....[112]....
        /*06f0*/ 	.word	0x0002d5f0


	//   ....[113]....
        /*06f4*/ 	.word	0x0002d610


	//   ....[114]....
        /*06f8*/ 	.word	0x0002d710


	//   ....[115]....
        /*06fc*/ 	.word	0x0002d860


	//   ....[116]....
        /*0700*/ 	.word	0x0002de90


	//   ....[117]....
        /*0704*/ 	.word	0x0002dec0


	//   ....[118]....
        /*0708*/ 	.word	0x0002df20


	//   ....[119]....
        /*070c*/ 	.word	0x0002df50


	//   ....[120]....
        /*0710*/ 	.word	0x0002df80


	//   ....[121]....
        /*0714*/ 	.word	0x0002dfb0


	//   ....[122]....
        /*0718*/ 	.word	0x0002dfe0


	//   ....[123]....
        /*071c*/ 	.word	0x0002e010


	//   ....[124]....
        /*0720*/ 	.word	0x0002e1b0


	//   ....[125]....
        /*0724*/ 	.word	0x0002e1e0


	//   ....[126]....
        /*0728*/ 	.word	0x0002e210


	//   ....[127]....
        /*072c*/ 	.word	0x0002e240


	//   ....[128]....
        /*0730*/ 	.word	0x0002e270


	//   ....[129]....
        /*0734*/ 	.word	0x0002e2a0


	//   ....[130]....
        /*0738*/ 	.word	0x0002e360


	//   ....[131]....
        /*073c*/ 	.word	0x0002e380


	//   ....[132]....
        /*0740*/ 	.word	0x0002e3a0


	//   ....[133]....
        /*0744*/ 	.word	0x0002e400


	//   ....[134]....
        /*0748*/ 	.word	0x0002ee20


	//   ....[135]....
        /*074c*/ 	.word	0x0002f3f0


	//   ....[136]....
        /*0750*/ 	.word	0x0002f4e0


	//   ....[137]....
        /*0754*/ 	.word	0x0002f580


	//   ....[138]....
        /*0758*/ 	.word	0x0002f5e0


	//   ....[139]....
        /*075c*/ 	.word	0x0002f6d0


	//   ....[140]....
        /*0760*/ 	.word	0x0002f740


	//   ....[141]....
        /*0764*/ 	.word	0x0002f830


	//   ....[142]....
        /*0768*/ 	.word	0x0002f8a0


	//   ....[143]....
        /*076c*/ 	.word	0x0002f940


	//   ....[144]....
        /*0770*/ 	.word	0x0002fa40


	//   ....[145]....
        /*0774*/ 	.word	0x0002fad0


	//   ....[146]....
        /*0778*/ 	.word	0x0002fb30


	//   ....[147]....
        /*077c*/ 	.word	0x0002fc20


	//   ....[148]....
        /*0780*/ 	.word	0x0002fca0


	//   ....[149]....
        /*0784*/ 	.word	0x0002fda0


	//   ....[150]....
        /*0788*/ 	.word	0x0002fe10


	//   ....[151]....
        /*078c*/ 	.word	0x0002fef0


	//   ....[152]....
        /*0790*/ 	.word	0x00030200


	//   ....[153]....
        /*0794*/ 	.word	0x000302c0


	//   ....[154]....
        /*0798*/ 	.word	0x00030530


	//   ....[155]....
        /*079c*/ 	.word	0x00030580


	//   ....[156]....
        /*07a0*/ 	.word	0x00030790


	//   ....[157]....
        /*07a4*/ 	.word	0x000307e0


	//   ....[158]....
        /*07a8*/ 	.word	0x00030990


	//   ....[159]....
        /*07ac*/ 	.word	0x000309e0


	//   ....[160]....
        /*07b0*/ 	.word	0x00030b20


	//   ....[161]....
        /*07b4*/ 	.word	0x00030c20


	//   ....[162]....
        /*07b8*/ 	.word	0x00030e90


	//   ....[163]....
        /*07bc*/ 	.word	0x00030ee0


	//   ....[164]....
        /*07c0*/ 	.word	0x000310b0


	//   ....[165]....
        /*07c4*/ 	.word	0x00031100


	//   ....[166]....
        /*07c8*/ 	.word	0x000312d0


	//   ....[167]....
        /*07cc*/ 	.word	0x00031320


	//   ....[168]....
        /*07d0*/ 	.word	0x00031410


	//   ....[169]....
        /*07d4*/ 	.word	0x000314b0


	//   ....[170]....
        /*07d8*/ 	.word	0x00031510


	//   ....[171]....
        /*07dc*/ 	.word	0x000315c0


	//   ....[172]....
        /*07e0*/ 	.word	0x00031620


	//   ....[173]....
        /*07e4*/ 	.word	0x000316d0


	//   ....[174]....
        /*07e8*/ 	.word	0x00031730


	//   ....[175]....
        /*07ec*/ 	.word	0x000317e0


	//   ....[176]....
        /*07f0*/ 	.word	0x000318d0


	//   ....[177]....
        /*07f4*/ 	.word	0x000319b0


	//   ....[178]....
        /*07f8*/ 	.word	0x00031ac0


	//   ....[179]....
        /*07fc*/ 	.word	0x00031bc0


	//   ....[180]....
        /*0800*/ 	.word	0x00031cf0


	//   ....[181]....
        /*0804*/ 	.word	0x00031dd0


	//   ....[182]....
        /*0808*/ 	.word	0x00031ed0


	//   ....[183]....
        /*080c*/ 	.word	0x00031fb0


	//   ....[184]....
        /*0810*/ 	.word	0x00032040


	//   ....[185]....
        /*0814*/ 	.word	0x000320e0


	//   ....[186]....
        /*0818*/ 	.word	0x00032250


	//   ....[187]....
        /*081c*/ 	.word	0x000322c0


	//   ....[188]....
        /*0820*/ 	.word	0x00032330


	//   ....[189]....
        /*0824*/ 	.word	0x000323a0


	//   ....[190]....
        /*0828*/ 	.word	0x00032410


	//   ....[191]....
        /*082c*/ 	.word	0x00032490


	//   ....[192]....
        /*0830*/ 	.word	0x00032510


	//   ....[193]....
        /*0834*/ 	.word	0x000325a0


	//   ....[194]....
        /*0838*/ 	.word	0x00032610


	//   ....[195]....
        /*083c*/ 	.word	0x00032680


	//   ....[196]....
        /*0840*/ 	.word	0x000326f0


	//   ....[197]....
        /*0844*/ 	.word	0x00032770


	//   ....[198]....
        /*0848*/ 	.word	0x000327e0


	//   ....[199]....
        /*084c*/ 	.word	0x00032870


	//   ....[200]....
        /*0850*/ 	.word	0x000328d0


	//   ....[201]....
        /*0854*/ 	.word	0x00032960


	//   ....[202]....
        /*0858*/ 	.word	0x00032a90


	//   ....[203]....
        /*085c*/ 	.word	0x00034a90


	//   ....[204]....
        /*0860*/ 	.word	0x00036260


	//   ....[205]....
        /*0864*/ 	.word	0x00036c80


	//   ....[206]....
        /*0868*/ 	.word	0x00037560


	//   ....[207]....
        /*086c*/ 	.word	0x000375a0


	//   ....[208]....
        /*0870*/ 	.word	0x00037610


	//   ....[209]....
        /*0874*/ 	.word	0x00037630


	//   ....[210]....
        /*0878*/ 	.word	0x00044750


	//----- nvinfo : EIATTR_REG_RECONFIG
	.align		4
.L_434:
        /*087c*/ 	.byte	0x01, 0x54
	.zero		2


	//----- nvinfo : EIATTR_SYSCALL_OFFSETS
	.align		4
        /*0880*/ 	.byte	0x04, 0x46
        /*0882*/ 	.short	(.L_436 - .L_435)


	//   ....[0]....
.L_435:
        /*0884*/ 	.word	0x0000ae70


	//   ....[1]....
        /*0888*/ 	.word	0x00029b40


	//   ....[2]....
        /*088c*/ 	.word	0x00029c90


	//   ....[3]....
        /*0890*/ 	.word	0x00029d80


	//   ....[4]....
        /*0894*/ 	.word	0x0002ac40


	//   ....[5]....
        /*0898*/ 	.word	0x0002b500


	//----- nvinfo : EIATTR_MBARRIER_INSTR_OFFSETS
	.align		4
.L_436:
        /*089c*/ 	.byte	0x04, 0x39
        /*089e*/ 	.short	(.L_438 - .L_437)


	//   ....[0]....
.L_437:
        /*08a0*/ 	.word	0x00000190
        /*08a4*/ 	.word	0x000000ff
        /*08a8*/ 	.word	0x00038800
        /*08ac*/ 	.short	0x0100
        /*08ae*/ 	.byte	0x08
	.zero		1


	//   ....[1]....
        /*08b0*/ 	.word	0x000001a0
        /*08b4*/ 	.word	0x000000ff
        /*08b8*/ 	.word	0x00038810
        /*08bc*/ 	.short	0x0100
        /*08be*/ 	.byte	0x08
	.zero		1


	//   ....[2]....
        /*08c0*/ 	.word	0x000001b0
        /*08c4*/ 	.word	0x000000ff
        /*08c8*/ 	.word	0x00038820
        /*08cc*/ 	.short	0x0100
        /*08ce*/ 	.byte	0x08
	.zero		1


	//   ....[3]....
        /*08d0*/ 	.word	0x00000260
        /*08d4*/ 	.word	0x000000ff
        /*08d8*/ 	.word	0x00038830
        /*08dc*/ 	.short	0x0100
        /*08de*/ 	.byte	0x06
	.zero		1


	//   ....[4]....
        /*08e0*/ 	.word	0x00000270
        /*08e4*/ 	.word	0x000000ff
        /*08e8*/ 	.word	0x00038840
        /*08ec*/ 	.short	0x0100
        /*08ee*/ 	.byte	0x06
	.zero		1


	//   ....[5]....
        /*08f0*/ 	.word	0x00000280
        /*08f4*/ 	.word	0x000000ff
        /*08f8*/ 	.word	0x00038838
        /*08fc*/ 	.short	0x0100
        /*08fe*/ 	.byte	0x06
	.zero		1


	//   ....[6]....
        /*0900*/ 	.word	0x00000290
        /*0904*/ 	.word	0x000000ff
        /*0908*/ 	.word	0x00038848
        /*090c*/ 	.short	0x0100
        /*090e*/ 	.byte	0x06
	.zero		1


	//   ....[7]....
        /*0910*/ 	.word	0x000003c0
        /*0914*/ 	.word	0x000000ff
        /*0918*/ 	.word	0x00038850
        /*091c*/ 	.short	0x0100
        /*091e*/ 	.byte	0x08
	.zero		1


	//   ....[8]....
        /*0920*/ 	.word	0x000003d0
        /*0924*/ 	.word	0x000000ff
        /*0928*/ 	.word	0x00038860
        /*092c*/ 	.short	0x0100
        /*092e*/ 	.byte	0x08
	.zero		1


	//   ....[9]....
        /*0930*/ 	.word	0x000003e0
        /*0934*/ 	.word	0x000000ff
        /*0938*/ 	.word	0x00038858
        /*093c*/ 	.short	0x0100
        /*093e*/ 	.byte	0x08
	.zero		1


	//   ....[10]....
        /*0940*/ 	.word	0x000003f0
        /*0944*/ 	.word	0x000000ff
        /*0948*/ 	.word	0x00038868
        /*094c*/ 	.short	0x0100
        /*094e*/ 	.byte	0x08
	.zero		1


	//   ....[11]....
        /*0950*/ 	.word	0x000004e0
        /*0954*/ 	.word	0x000000ff
        /*0958*/ 	.word	0x00038870
        /*095c*/ 	.short	0x0100
        /*095e*/ 	.byte	0x06
	.zero		1


	//   ....[12]....
        /*0960*/ 	.word	0x000004f0
        /*0964*/ 	.word	0x000000ff
        /*0968*/ 	.word	0x00038880
        /*096c*/ 	.short	0x0100
        /*096e*/ 	.byte	0x06
	.zero		1


	//   ....[13]....
        /*0970*/ 	.word	0x00000500
        /*0974*/ 	.word	0x000000ff
        /*0978*/ 	.word	0x00038878
        /*097c*/ 	.short	0x0100
        /*097e*/ 	.byte	0x06
	.zero		1


	//   ....[14]....
        /*0980*/ 	.word	0x00000510
        /*0984*/ 	.word	0x000000ff
        /*0988*/ 	.word	0x00038888
        /*098c*/ 	.short	0x0100
        /*098e*/ 	.byte	0x06
	.zero		1


	//   ....[15]....
        /*0990*/ 	.word	0x00000640
        /*0994*/ 	.word	0x000000ff
        /*0998*/ 	.word	0x00038890
        /*099c*/ 	.short	0x0100
        /*099e*/ 	.byte	0x08
	.zero		1


	//   ....[16]....
        /*09a0*/ 	.word	0x00000650
        /*09a4*/ 	.word	0x000000ff
        /*09a8*/ 	.word	0x000388a0
        /*09ac*/ 	.short	0x0100
        /*09ae*/ 	.byte	0x08
	.zero		1


	//   ....[17]....
        /*09b0*/ 	.word	0x00000660
        /*09b4*/ 	.word	0x000000ff
        /*09b8*/ 	.word	0x00038898
        /*09bc*/ 	.short	0x0100
        /*09be*/ 	.byte	0x08
	.zero		1


	//   ....[18]....
        /*09c0*/ 	.word	0x00000670
        /*09c4*/ 	.word	0x000000ff
        /*09c8*/ 	.word	0x000388a8
        /*09cc*/ 	.short	0x0100
        /*09ce*/ 	.byte	0x08
	.zero		1


	//   ....[19]....
        /*09d0*/ 	.word	0x000007b0
        /*09d4*/ 	.word	0x000000ff
        /*09d8*/ 	.word	0x000388b0
        /*09dc*/ 	.short	0x0100
        /*09de*/ 	.byte	0x08
	.zero		1


	//   ....[20]....
        /*09e0*/ 	.word	0x000007c0
        /*09e4*/ 	.word	0x000000ff
        /*09e8*/ 	.word	0x000388c0
        /*09ec*/ 	.short	0x0100
        /*09ee*/ 	.byte	0x08
	.zero		1


	//   ....[21]....
        /*09f0*/ 	.word	0x000007d0
        /*09f4*/ 	.word	0x000000ff
        /*09f8*/ 	.word	0x000388b8
        /*09fc*/ 	.short	0x0100
        /*09fe*/ 	.byte	0x08
	.zero		1


	//   ....[22]....
        /*0a00*/ 	.word	0x000007e0
        /*0a04*/ 	.word	0x000000ff
        /*0a08*/ 	.word	0x000388c8
        /*0a0c*/ 	.short	0x0100
        /*0a0e*/ 	.byte	0x08
	.zero		1


	//   ....[23]....
        /*0a10*/ 	.word	0x00004e60
        /*0a14*/ 	.word	0x00000003
        /*0a18*/ 	.word	0x00000000
        /*0a1c*/ 	.short	0x0101
        /*0a1e*/ 	.byte	0x3f
	.zero		1


	//   ....[24]....
        /*0a20*/ 	.word	0x00008c20
        /*0a24*/ 	.word	0x00000004
        /*0a28*/ 	.word	0x00000000
        /*0a2c*/ 	.short	0x0101
        /*0a2e*/ 	.byte	0x3f
	.zero		1


	//   ....[25]....
        /*0a30*/ 	.word	0x0000b3b0
        /*0a34*/ 	.word	0x000000ff
        /*0a38*/ 	.word	0x00038800
        /*0a3c*/ 	.short	0x010a
        /*0a3e*/ 	.byte	0x2c
	.zero		1


	//   ....[26]....
        /*0a40*/ 	.word	0x0000b860
        /*0a44*/ 	.word	0x00000014
        /*0a48*/ 	.word	0x00000000
        /*0a4c*/ 	.short	0x010a
        /*0a4e*/ 	.byte	0x3f
	.zero		1


	//   ....[27]....
        /*0a50*/ 	.word	0x0000b8c0
        /*0a54*/ 	.word	0x00000014
        /*0a58*/ 	.word	0x00000000
        /*0a5c*/ 	.short	0x010a
        /*0a5e*/ 	.byte	0x3f
	.zero		1


	//   ....[28]....
        /*0a60*/ 	.word	0x0000bc70
        /*0a64*/ 	.word	0x000000ff
        /*0a68*/ 	.word	0x00038810
        /*0a6c*/ 	.short	0x010a
        /*0a6e*/ 	.byte	0x2c
	.zero		1


	//   ....[29]....
        /*0a70*/ 	.word	0x0000bd70
        /*0a74*/ 	.word	0x0000000c
        /*0a78*/ 	.word	0x00000000
        /*0a7c*/ 	.short	0x010a
        /*0a7e*/ 	.byte	0x3f
	.zero		1


	//   ....[30]....
        /*0a80*/ 	.word	0x0000bdd0
        /*0a84*/ 	.word	0x0000000c
        /*0a88*/ 	.word	0x00000000
        /*0a8c*/ 	.short	0x010a
        /*0a8e*/ 	.byte	0x3f
	.zero		1


	//   ....[31]....
        /*0a90*/ 	.word	0x0000d960
        /*0a94*/ 	.word	0x00000003
        /*0a98*/ 	.word	0x00000000
        /*0a9c*/ 	.short	0x0101
        /*0a9e*/ 	.byte	0x3f
	.zero		1


	//   ....[32]....
        /*0aa0*/ 	.word	0x000121c0
        /*0aa4*/ 	.word	0x00000000
        /*0aa8*/ 	.word	0x00000000
        /*0aac*/ 	.short	0x0101
        /*0aae*/ 	.byte	0x3f
	.zero		1


	//   ....[33]....
        /*0ab0*/ 	.word	0x00012930
        /*0ab4*/ 	.word	0x00000006
        /*0ab8*/ 	.word	0x00000000
        /*0abc*/ 	.short	0x010a
        /*0abe*/ 	.byte	0x3f
	.zero		1


	//   ....[34]....
        /*0ac0*/ 	.word	0x000129d0
        /*0ac4*/ 	.word	0x00000008
        /*0ac8*/ 	.word	0x00000000
        /*0acc*/ 	.short	0x010a
        /*0ace*/ 	.byte	0x3f
	.zero		1


	//   ....[35]....
        /*0ad0*/ 	.word	0x00012df0
        /*0ad4*/ 	.word	0x00000004
        /*0ad8*/ 	.word	0x00000000
        /*0adc*/ 	.short	0x010a
        /*0ade*/ 	.byte	0x3f
	.zero		1


	//   ....[36]....
        /*0ae0*/ 	.word	0x00012e50
        /*0ae4*/ 	.word	0x00000004
        /*0ae8*/ 	.word	0x00000000
        /*0aec*/ 	.short	0x010a
        /*0aee*/ 	.byte	0x3f
	.zero		1


	//   ....[37]....
        /*0af0*/ 	.word	0x000149e0
        /*0af4*/ 	.word	0x0000000a
        /*0af8*/ 	.word	0x00000000
        /*0afc*/ 	.short	0x0101
        /*0afe*/ 	.byte	0x3f
	.zero		1


	//   ....[38]....
        /*0b00*/ 	.word	0x00019890
        /*0b04*/ 	.word	0x00000003
        /*0b08*/ 	.word	0x00000000
        /*0b0c*/ 	.short	0x0101
        /*0b0e*/ 	.byte	0x3f
	.zero		1


	//   ....[39]....
        /*0b10*/ 	.word	0x00019a60
        /*0b14*/ 	.word	0x00000006
        /*0b18*/ 	.word	0x00000000
        /*0b1c*/ 	.short	0x010a
        /*0b1e*/ 	.byte	0x3f
	.zero		1


	//   ....[40]....
        /*0b20*/ 	.word	0x00019b00
        /*0b24*/ 	.word	0x00000008
        /*0b28*/ 	.word	0x00000000
        /*0b2c*/ 	.short	0x010a
        /*0b2e*/ 	.byte	0x3f
	.zero		1


	//   ....[41]....
        /*0b30*/ 	.word	0x00019f20
        /*0b34*/ 	.word	0x00000004
        /*0b38*/ 	.word	0x00000000
        /*0b3c*/ 	.short	0x010a
        /*0b3e*/ 	.byte	0x3f
	.zero		1


	//   ....[42]....
        /*0b40*/ 	.word	0x00019f80
        /*0b44*/ 	.word	0x00000004
        /*0b48*/ 	.word	0x00000000
        /*0b4c*/ 	.short	0x010a
        /*0b4e*/ 	.byte	0x3f
	.zero		1


	//   ....[43]....
        /*0b50*/ 	.word	0x0001bb10
        /*0b54*/ 	.word	0x0000000a
        /*0b58*/ 	.word	0x00000000
        /*0b5c*/ 	.short	0x0101
        /*0b5e*/ 	.byte	0x3f
	.zero		1


	//   ....[44]....
        /*0b60*/ 	.word	0x00021830
        /*0b64*/ 	.word	0x00000003
        /*0b68*/ 	.word	0x00000000
        /*0b6c*/ 	.short	0x0101
        /*0b6e*/ 	.byte	0x3f
	.zero		1


	//   ....[45]....
        /*0b70*/ 	.word	0x00024e10
        /*0b74*/ 	.word	0x000000ff
        /*0b78*/ 	.word	0x00000000
        /*0b7c*/ 	.short	0x0101
        /*0b7e*/ 	.byte	0x04
	.zero		1


	//   ....[46]....
        /*0b80*/ 	.word	0x00025550
        /*0b84*/ 	.word	0x000000ff
        /*0b88*/ 	.word	0x00000000
        /*0b8c*/ 	.short	0x0101
        /*0b8e*/ 	.byte	0x04
	.zero		1


	//   ....[47]....
        /*0b90*/ 	.word	0x0002a4f0
        /*0b94*/ 	.word	0x00000016
        /*0b98*/ 	.word	0x00038840
        /*0b9c*/ 	.short	0x010a
        /*0b9e*/ 	.byte	0x3f
	.zero		1


	//   ....[48]....
        /*0ba0*/ 	.word	0x0002a9b0
        /*0ba4*/ 	.word	0x00000016
        /*0ba8*/ 	.word	0x00038830
        /*0bac*/ 	.short	0x0107
        /*0bae*/ 	.byte	0x3f
	.zero		1


	//   ....[49]....
        /*0bb0*/ 	.word	0x0002aa80
        /*0bb4*/ 	.word	0x00000016
        /*0bb8*/ 	.word	0x00038830
        /*0bbc*/ 	.short	0x0101
        /*0bbe*/ 	.byte	0x3f
	.zero		1


	//   ....[50]....
        /*0bc0*/ 	.word	0x0002b340
        /*0bc4*/ 	.word	0x00000011
        /*0bc8*/ 	.word	0x00038800
        /*0bcc*/ 	.short	0x0107
        /*0bce*/ 	.byte	0x3f
	.zero		1


	//   ....[51]....
        /*0bd0*/ 	.word	0x0002b3d0
        /*0bd4*/ 	.word	0x00000011
        /*0bd8*/ 	.word	0x00038800
        /*0bdc*/ 	.short	0x0101
        /*0bde*/ 	.byte	0x3f
	.zero		1


	//   ....[52]....
        /*0be0*/ 	.word	0x0002c0c0
        /*0be4*/ 	.word	0x00000011
        /*0be8*/ 	.word	0x00038810
        /*0bec*/ 	.short	0x0107
        /*0bee*/ 	.byte	0x3f
	.zero		1


	//   ....[53]....
        /*0bf0*/ 	.word	0x0002c1c0
        /*0bf4*/ 	.word	0x00000011
        /*0bf8*/ 	.word	0x00038810
        /*0bfc*/ 	.short	0x0101
        /*0bfe*/ 	.byte	0x3f
	.zero		1


	//   ....[54]....
        /*0c00*/ 	.word	0x0002c1e0
        /*0c04*/ 	.word	0x00000011
        /*0c08*/ 	.word	0x00038820
        /*0c0c*/ 	.short	0x010a
        /*0c0e*/ 	.byte	0x3f
	.zero		1


	//   ....[55]....
        /*0c10*/ 	.word	0x0002c260
        /*0c14*/ 	.word	0x00000016
        /*0c18*/ 	.word	0x00038860
        /*0c1c*/ 	.short	0x010a
        /*0c1e*/ 	.byte	0x3f
	.zero		1


	//   ....[56]....
        /*0c20*/ 	.word	0x0002cb60
        /*0c24*/ 	.word	0x00000016
        /*0c28*/ 	.word	0x00038850
        /*0c2c*/ 	.short	0x0107
        /*0c2e*/ 	.byte	0x3f
	.zero		1


	//   ....[57]....
        /*0c30*/ 	.word	0x0002cc20
        /*0c34*/ 	.word	0x00000016
        /*0c38*/ 	.word	0x00038850
        /*0c3c*/ 	.short	0x0101
        /*0c3e*/ 	.byte	0x3f
	.zero		1


	//   ....[58]....
        /*0c40*/ 	.word	0x0002cfb0
        /*0c44*/ 	.word	0x00000006
        /*0c48*/ 	.word	0x00038840
        /*0c4c*/ 	.short	0x010a
        /*0c4e*/ 	.byte	0x3f
	.zero		1


	//   ....[59]....
        /*0c50*/ 	.word	0x0002d2d0
        /*0c54*/ 	.word	0x00000006
        /*0c58*/ 	.word	0x00038830
        /*0c5c*/ 	.short	0x0107
        /*0c5e*/ 	.byte	0x3f
	.zero		1


	//   ....[60]....
        /*0c60*/ 	.word	0x0002d380
        /*0c64*/ 	.word	0x00000006
        /*0c68*/ 	.word	0x00038830
        /*0c6c*/ 	.short	0x0101
        /*0c6e*/ 	.byte	0x3f
	.zero		1


	//   ....[61]....
        /*0c70*/ 	.word	0x0002d3b0
        /*0c74*/ 	.word	0x00000006
        /*0c78*/ 	.word	0x00038860
        /*0c7c*/ 	.short	0x010a
        /*0c7e*/ 	.byte	0x3f
	.zero		1


	//   ....[62]....
        /*0c80*/ 	.word	0x0002da60
        /*0c84*/ 	.word	0x00000006
        /*0c88*/ 	.word	0x00038850
        /*0c8c*/ 	.short	0x0107
        /*0c8e*/ 	.byte	0x3f
	.zero		1


	//   ....[63]....
        /*0c90*/ 	.word	0x0002db10
        /*0c94*/ 	.word	0x00000006
        /*0c98*/ 	.word	0x00038850
        /*0c9c*/ 	.short	0x0101
        /*0c9e*/ 	.byte	0x3f
	.zero		1


	//   ....[64]....
        /*0ca0*/ 	.word	0x0002eda0
        /*0ca4*/ 	.word	0x00000005
        /*0ca8*/ 	.word	0x00038820
        /*0cac*/ 	.short	0x010a
        /*0cae*/ 	.byte	0x3f
	.zero		1


	//   ....[65]....
        /*0cb0*/ 	.word	0x0002ef40
        /*0cb4*/ 	.word	0x00000003
        /*0cb8*/ 	.word	0x00038840
        /*0cbc*/ 	.short	0x010a
        /*0cbe*/ 	.byte	0x3f
	.zero		1


	//   ....[66]....
        /*0cc0*/ 	.word	0x0002efe0
        /*0cc4*/ 	.word	0x00000005
        /*0cc8*/ 	.word	0x00038840
        /*0ccc*/ 	.short	0x010a
        /*0cce*/ 	.byte	0x3f
	.zero		1


	//   ....[67]....
        /*0cd0*/ 	.word	0x0002f020
        /*0cd4*/ 	.word	0x00000003
        /*0cd8*/ 	.word	0x00038860
        /*0cdc*/ 	.short	0x010a
        /*0cde*/ 	.byte	0x3f
	.zero		1


	//   ....[68]....
        /*0ce0*/ 	.word	0x0002f060
        /*0ce4*/ 	.word	0x00000005
        /*0ce8*/ 	.word	0x00038860
        /*0cec*/ 	.short	0x010a
        /*0cee*/ 	.byte	0x3f
	.zero		1


	//   ....[69]....
        /*0cf0*/ 	.word	0x0002f0d0
        /*0cf4*/ 	.word	0x00000003
        /*0cf8*/ 	.word	0x00038800
        /*0cfc*/ 	.short	0x010a
        /*0cfe*/ 	.byte	0x3f
	.zero		1


	//   ....[70]....
        /*0d00*/ 	.word	0x0002f120
        /*0d04*/ 	.word	0x00000014
        /*0d08*/ 	.word	0x00000000
        /*0d0c*/ 	.short	0x010a
        /*0d0e*/ 	.byte	0x3f
	.zero		1


	//   ....[71]....
        /*0d10*/ 	.word	0x0002f180
        /*0d14*/ 	.word	0x00000004
        /*0d18*/ 	.word	0x00038810
        /*0d1c*/ 	.short	0x010a
        /*0d1e*/ 	.byte	0x3f
	.zero		1


	//   ....[72]....
        /*0d20*/ 	.word	0x0002f1d0
        /*0d24*/ 	.word	0x0000000c
        /*0d28*/ 	.word	0x00000000
        /*0d2c*/ 	.short	0x010a
        /*0d2e*/ 	.byte	0x3f
	.zero		1


	//   ....[73]....
        /*0d30*/ 	.word	0x0002f220
        /*0d34*/ 	.word	0x00000008
        /*0d38*/ 	.word	0x00000000
        /*0d3c*/ 	.short	0x010a
        /*0d3e*/ 	.byte	0x3f
	.zero		1


	//   ....[74]....
        /*0d40*/ 	.word	0x0002f270
        /*0d44*/ 	.word	0x00000004
        /*0d48*/ 	.word	0x00000000
        /*0d4c*/ 	.short	0x010a
        /*0d4e*/ 	.byte	0x3f
	.zero		1


	//   ....[75]....
        /*0d50*/ 	.word	0x0002f2c0
        /*0d54*/ 	.word	0x00000008
        /*0d58*/ 	.word	0x00000000
        /*0d5c*/ 	.short	0x010a
        /*0d5e*/ 	.byte	0x3f
	.zero		1


	//   ....[76]....
        /*0d60*/ 	.word	0x0002f310
        /*0d64*/ 	.word	0x00000004
        /*0d68*/ 	.word	0x00000000
        /*0d6c*/ 	.short	0x010a
        /*0d6e*/ 	.byte	0x3f
	.zero		1


	//   ....[77]....
        /*0d70*/ 	.word	0x0002f430
        /*0d74*/ 	.word	0x00000016
        /*0d78*/ 	.word	0x00038840
        /*0d7c*/ 	.short	0x010a
        /*0d7e*/ 	.byte	0x3f
	.zero		1


	//   ....[78]....
        /*0d80*/ 	.word	0x00030a20
        /*0d84*/ 	.word	0x00000011
        /*0d88*/ 	.word	0x00038820
        /*0d8c*/ 	.short	0x010a
        /*0d8e*/ 	.byte	0x3f
	.zero		1


	//   ....[79]....
        /*0d90*/ 	.word	0x00030a70
        /*0d94*/ 	.word	0x00000016
        /*0d98*/ 	.word	0x00038860
        /*0d9c*/ 	.short	0x010a
        /*0d9e*/ 	.byte	0x3f
	.zero		1


	//   ....[80]....
        /*0da0*/ 	.word	0x00031360
        /*0da4*/ 	.word	0x00000006
        /*0da8*/ 	.word	0x00038840
        /*0dac*/ 	.short	0x010a
        /*0dae*/ 	.byte	0x3f
	.zero		1


	//   ....[81]....
        /*0db0*/ 	.word	0x00031820
        /*0db4*/ 	.word	0x00000006
        /*0db8*/ 	.word	0x00038860
        /*0dbc*/ 	.short	0x010a
        /*0dbe*/ 	.byte	0x3f
	.zero		1


	//   ....[82]....
        /*0dc0*/ 	.word	0x000329b0
        /*0dc4*/ 	.word	0x00000005
        /*0dc8*/ 	.word	0x00038820
        /*0dcc*/ 	.short	0x010a
        /*0dce*/ 	.byte	0x3f
	.zero		1


	//   ....[83]....
        /*0dd0*/ 	.word	0x00032b50
        /*0dd4*/ 	.word	0x00000003
        /*0dd8*/ 	.word	0x00038840
        /*0ddc*/ 	.short	0x010a
        /*0dde*/ 	.byte	0x3f
	.zero		1


	//   ....[84]....
        /*0de0*/ 	.word	0x00032ba0
        /*0de4*/ 	.word	0x00000005
        /*0de8*/ 	.word	0x00038840
        /*0dec*/ 	.short	0x010a
        /*0dee*/ 	.byte	0x3f
	.zero		1


	//   ....[85]....
        /*0df0*/ 	.word	0x00032bf0
        /*0df4*/ 	.word	0x00000003
        /*0df8*/ 	.word	0x00038860
        /*0dfc*/ 	.short	0x010a
        /*0dfe*/ 	.byte	0x3f
	.zero		1


	//   ....[86]....
        /*0e00*/ 	.word	0x00032fb0
        /*0e04*/ 	.word	0x0000001a
        /*0e08*/ 	.word	0x00000000
        /*0e0c*/ 	.short	0x010a
        /*0e0e*/ 	.byte	0x3f
	.zero		1


	//   ....[87]....
        /*0e10*/ 	.word	0x000330f0
        /*0e14*/ 	.word	0x00000009
        /*0e18*/ 	.word	0x00000000
        /*0e1c*/ 	.short	0x010a
        /*0e1e*/ 	.byte	0x3f
	.zero		1


	//   ....[88]....
        /*0e20*/ 	.word	0x00033750
        /*0e24*/ 	.word	0x0000003a
        /*0e28*/ 	.word	0x00000000
        /*0e2c*/ 	.short	0x010a
        /*0e2e*/ 	.byte	0x3f
	.zero		1


	//   ....[89]....
        /*0e30*/ 	.word	0x00033890
        /*0e34*/ 	.word	0x00000038
        /*0e38*/ 	.word	0x00000000
        /*0e3c*/ 	.short	0x010a
        /*0e3e*/ 	.byte	0x3f
	.zero		1


	//   ....[90]....
        /*0e40*/ 	.word	0x00035d60
        /*0e44*/ 	.word	0x00000009
        /*0e48*/ 	.word	0x00000000
        /*0e4c*/ 	.short	0x0101
        /*0e4e*/ 	.byte	0x3f
	.zero		1


	//   ....[91]....
        /*0e50*/ 	.word	0x000448f0
        /*0e54*/ 	.word	0x00000005
        /*0e58*/ 	.word	0x00000000
        /*0e5c*/ 	.short	0x0101
        /*0e5e*/ 	.byte	0x3f
	.zero		1


	//   ....[92]....
        /*0e60*/ 	.word	0x00044920
        /*0e64*/ 	.word	0x00000009
        /*0e68*/ 	.word	0x00000000
        /*0e6c*/ 	.short	0x010a
        /*0e6e*/ 	.byte	0x3f
	.zero		1


	//   ....[93]....
        /*0e70*/ 	.word	0x00044970
        /*0e74*/ 	.word	0x00000038
        /*0e78*/ 	.word	0x00000000
        /*0e7c*/ 	.short	0x010a
        /*0e7e*/ 	.byte	0x3f
	.zero		1


	//----- nvinfo : EIATTR_NUM_MBARRIERS
	.align		4
.L_438:
        /*0e80*/ 	.byte	0x03, 0x38
        /*0e82*/ 	.short	0x0017


	//----- nvinfo : EIATTR_EXIT_INSTR_OFFSETS
	.align		4
        /*0e84*/ 	.byte	0x04, 0x1c
        /*0e86*/ 	.short	(.L_440 - .L_439)


	//   ....[0]....
.L_439:
        /*0e88*/ 	.word	0x00000a30


	//   ....[1]....
        /*0e8c*/ 	.word	0x00027c30


	//   ....[2]....
        /*0e90*/ 	.word	0x0002f0b0


	//----- nvinfo : EIATTR_MAX_THREADS
	.align		4
.L_440:
        /*0e94*/ 	.byte	0x04, 0x05
        /*0e96*/ 	.short	(.L_442 - .L_441)
.L_441:
        /*0e98*/ 	.word	0x00000180
        /*0e9c*/ 	.word	0x00000001
        /*0ea0*/ 	.word	0x00000001


	//----- nvinfo : EIATTR_CRS_STACK_SIZE
	.align		4
.L_442:
        /*0ea4*/ 	.byte	0x04, 0x1e
        /*0ea6*/ 	.short	(.L_444 - .L_443)
.L_443:
        /*0ea8*/ 	.word	0x00000000


	//----- nvinfo : EIATTR_CBANK_PARAM_SIZE
	.align		4
.L_444:
        /*0eac*/ 	.byte	0x03, 0x19
        /*0eae*/ 	.short	0x0bf0


	//----- nvinfo : EIATTR_PARAM_CBANK
	.align		4
        /*0eb0*/ 	.byte	0x04, 0x0a
        /*0eb2*/ 	.short	(.L_446 - .L_445)
	.align		4
.L_445:
        /*0eb4*/ 	.word	index@(.nv.constant0._ZN7cutlass13device_kernelIN5flash11enable_sm90INS1_16FlashAttnFwdSm90INS1_25CollectiveMainloopFwdSm90ILi2EN4cute5tupleIJNS5_1CILi1EEES8_S8_EEENS6_IJNS7_ILi64EEESA_SA_EEELi512ENS_10bfloat16_tEfNS_4arch4Sm90ELb0ELb1ELb1ELb1ELb1ELb0ELb1ELb0ELb0ELb1ELb1ELb0EEENS1_21CollectiveEpilogueFwdINS6_IJSA_NS7_ILi512EEESA_EEES9_SC_SE_Li256ELb1ELb1ELb1ELb0EEENS1_36VarlenDynamicPersistentTileSchedulerILi64ELi64ELi256ELi128ELb1ELb1ELb1ELb1ELb0ELb1EEEEEEEEEvNT_6ParamsE)
        /*0eb8*/ 	.short	0x0210
        /*0eba*/ 	.short	0x0bf0


	//----- nvinfo : EIATTR_SW_WAR
	.align		4
.L_446:
        /*0ebc*/ 	.byte	0x04, 0x36
        /*0ebe*/ 	.short	(.L_448 - .L_447)
.L_447:
        /*0ec0*/ 	.word	0x00000008
.L_448:


//--------------------- .nv.info._ZN7cutlass13device_kernelIN5flash11enable_sm90INS1_16FlashAttnFwdSm90INS1_25CollectiveMainloopFwdSm90ILi2EN4cute5tupleIJNS5_1CILi1EEES8_S8_EEENS6_IJNS7_ILi64EEESA_SA_EEELi512ENS_10bfloat16_tEfNS_4arch4Sm90ELb0ELb1ELb1ELb1ELb1ELb1ELb1ELb0ELb0ELb1ELb1ELb0EEENS1_21CollectiveEpilogueFwdINS6_IJSA_NS7_ILi512EEESA_EEES9_SC_SE_Li256ELb1ELb1ELb1ELb0EEENS1_36VarlenDynamicPersistentTileSchedulerILi64ELi64ELi256ELi128ELb1ELb1ELb1ELb1ELb0ELb1EEEEEEEEEvNT_6ParamsE --------------------------
	.section	.nv.info._ZN7cutlass13device_kernelIN5flash11enable_sm90INS1_16FlashAttnFwdSm90INS1_25CollectiveMainloopFwdSm90ILi2EN4cute5tupleIJNS5_1CILi1EEES8_S8_EEENS6_IJNS7_ILi64EEESA_SA_EEELi512ENS_10bfloat16_tEfNS_4arch4Sm90ELb0ELb1ELb1ELb1ELb1ELb1ELb1ELb0ELb0ELb1ELb1ELb0EEENS1_21CollectiveEpilogueFwdINS6_IJSA_NS7_ILi512EEESA_EEES9_SC_SE_Li256ELb1ELb1ELb1ELb0EEENS1_36VarlenDynamicPersistentTileSchedulerILi64ELi64ELi256ELi128ELb1ELb1ELb1ELb1ELb0ELb1EEEEEEEEEvNT_6ParamsE,"",@"SHT_CUDA_INFO"
	.sectionflags	@""
	.align	4


	//----- nvinfo : EIATTR_CUDA_API_VERSION
	.align		4
        /*0000*/ 	.byte	0x04, 0x37
        /*0002*/ 	.short	(.L_450 - .L_449)
.L_449:
        /*0004*/ 	.word	0x00000082


	//----- nvinfo : EIATTR_KPARAM_INFO
	.align		4
.L_450:
        /*0008*/ 	.byte	0x04, 0x17
        /*000a*/ 	.short	(.L_452 - .L_451)
.L_451:
        /*000c*/ 	.word	0x00000000
        /*0010*/ 	.short	0x0000
        /*0012*/ 	.short	0x0070
        /*0014*/ 	.byte	0x00, 0xf0, 0x01, 0x2e


	//----- nvinfo : EIATTR_SPARSE_MMA_MASK
	.align		4
.L_452:
        /*0018*/ 	.byte	0x03, 0x50
        /*001a*/ 	.short	0x0000


	//----- nvinfo : EIATTR_MAXREG_COUNT
	.align		4
        /*001c*/ 	.byte	0x03, 0x1b
        /*001e*/ 	.short	0x00a8


	//----- nvinfo : EIATTR_NUM_BARRIERS
	.align		4
        /*0020*/ 	.byte	0x02, 0x4c
        /*0022*/ 	.byte	0x10
	.zero		1


	//----- nvinfo : EIATTR_EXTERNS
	.align		4
        /*0024*/ 	.byte	0x04, 0x0f
        /*0026*/ 	.short	(.L_454 - .L_453)


	//   ....[0]....
	.align		4
.L_453:
        /*0028*/ 	.word	index@(__assertfail)


	//----- nvinfo : EIATTR_ANNOTATIONS
	.align		4
.L_454:
        /*002c*/ 	.byte	0x04, 0x55
        /*002e*/ 	.short	(.L_456 - .L_455)


	//   ....[0]....
.L_455:
        /* <DEDUP_REMOVED lines=36> */


	//----- nvinfo : EIATTR_MERCURY_ISA_VERSION
	.align		4
.L_456:
        /*0260*/ 	.byte	0x03, 0x5f
        /*0262*/ 	.short	0x0101


	//----- nvinfo : EIATTR_UNUSED_LOAD_BYTE_OFFSET
	.align		4
        /*0264*/ 	.byte	0x04, 0x44
        /*0266*/ 	.short	(.L_458 - .L_457)


	//   ....[0]....
.L_457:
        /*0268*/ 	.word	0x00000b00
        /*026c*/ 	.word	0x0000fff0


	//   ....[1]....
        /*0270*/ 	.word	0x0002ad10
        /*0274*/ 	.word	0x0000fff0


	//----- nvinfo : EIATTR_INT_WARP_WIDE_INSTR_OFFSETS
	.align		4
.L_458:
        /*0278*/ 	.byte	0x04, 0x31
        /*027a*/ 	.short	(.L_460 - .L_459)


	//   ....[0]....
.L_459:
        /*027c*/ 	.word	0x00000180


	//   ....[1]....
        /*0280*/ 	.word	0x000001c0


	//   ....[2]....
        /*0284*/ 	.word	0x00000230


	//   ....[3]....
        /*0288*/ 	.word	0x000002a0


	//   ....[4]....
        /*028c*/ 	.word	0x00033c90


	//   ....[5]....
        /*0290*/ 	.word	0x00033d20


	//   ....[6]....
        /*0294*/ 	.word	0x000380c0


	//   ....[7]....
        /*0298*/ 	.word	0x00038150


	//----- nvinfo : EIATTR_COOP_GROUP_MASK_REGIDS
	.align		4
.L_460:
        /*029c*/ 	.byte	0x04, 0x29
        /*029e*/ 	.short	(.L_462 - .L_461)


	//   ....[0]....
.L_461:
        /*02a0*/ 	.word	0xffffffff


	//   ....[1]....
        /*02a4*/ 	.word	0xffffffff


	//   ....[2]....
        /*02a8*/ 	.word	0xffffffff


	//   ....[3]....
        /*02ac*/ 	.word	0xffffffff


	//   ....[4]....
        /*02b0*/ 	.word	0xffffffff


	//   ....[5]....
        /*02b4*/ 	.word	0xffffffff


	//   ....[6]....
        /*02b8*/ 	.word	0xffffffff


	//   ....[7]....
        /*02bc*/ 	.word	0xffffffff


	//   ....[8]....
        /*02c0*/ 	.word	0xffffffff


	//   ....[9]....
        /*02c4*/ 	.word	0xffffffff


	//   ....[10]....
        /*02c8*/ 	.word	0xffffffff


	//   ....[11]....
        /*02cc*/ 	.word	0xffffffff


	//   ....[12]....
        /*02d0*/ 	.word	0xffffffff


	//   ....[13]....
        /*02d4*/ 	.word	0xffffffff


	//   ....[14]....
        /*02d8*/ 	.word	0xffffffff


	//   ....[15]....
        /*02dc*/ 	.word	0xffffffff


	//   ....[16]....
        /*02e0*/ 	.word	0xffffffff


	//   ....[17]....
        /*02e4*/ 	.word	0xffffffff


	//   ....[18]....
        /*02e8*/ 	.word	0xffffffff


	//   ....[19]....
        /*02ec*/ 	.word	0xffffffff


	//   ....[20]....
        /*02f0*/ 	.word	0xffffffff


	//   ....[21]....
        /*02f4*/ 	.word	0xffffffff


	//   ....[22]....
        /*02f8*/ 	.word	0xffffffff


	//   ....[23]....
        /*02fc*/ 	.word	0xffffffff


	//   ....[24]....
        /*0300*/ 	.word	0xffffffff


	//   ....[25]....
        /*0304*/ 	.word	0xffffffff


	//   ....[26]....
        /*0308*/ 	.word	0xffffffff


	//   ....[27]....
        /*030c*/ 	.word	0xffffffff


	//   ....[28]....
        /*0310*/ 	.word	0xffffffff


	//   ....[29]....
        /*0314*/ 	.word	0xffffffff


	//   ....[30]....
        /*0318*/ 	.word	0xffffffff


	//   ....[31]....
        /*031c*/ 	.word	0xffffffff


	//   ....[32]....
        /*0320*/ 	.word	0xffffffff


	//   ....[33]....
        /*0324*/ 	.word	0xffffffff


	//   ....[34]....
        /*0328*/ 	.word	0xffffffff


	//   ....[35]....
        /*032c*/ 	.word	0xffffffff


	//   ....[36]....
        /*0330*/ 	.word	0xffffffff


	//   ....[37]....
        /*0334*/ 	.word	0xffffffff


	//   ....[38]....
        /*0338*/ 	.word	0xffffffff


	//   ....[39]....
        /*033c*/ 	.word	0xffffffff


	//   ....[40]....
        /*0340*/ 	.word	0xffffffff


	//   ....[41]....
        /*0344*/ 	.word	0xffffffff


	//   ....[42]....
        /*0348*/ 	.word	0xffffffff


	//   ....[43]....
        /*034c*/ 	.word	0xffffffff


	//   ....[44]....
        /*0350*/ 	.word	0xffffffff


	//   ....[45]....
        /*0354*/ 	.word	0xffffffff


	//   ....[46]....
        /*0358*/ 	.word	0xffffffff


	//   ....[47]....
        /*035c*/ 	.word	0xffffffff


	//   ....[48]....
        /*0360*/ 	.word	0xffffffff


	//   ....[49]....
        /*0364*/ 	.word	0xffffffff


	//   ....[50]....
        /*0368*/ 	.word	0xffffffff


	//   ....[51]....
        /*036c*/ 	.word	0xffffffff


	//   ....[52]....
        /*0370*/ 	.word	0xffffffff


	//   ....[53]....
        /*0374*/ 	.word	0xffffffff


	//   ....[54]....
        /*0378*/ 	.word	0xffffffff


	//   ....[55]....
        /*037c*/ 	.word	0xffffffff


	//   ....[56]....
        /*0380*/ 	.word	0xffffffff


	//   ....[57]....
        /*0384*/ 	.word	0xffffffff


	//   ....[58]....
        /*0388*/ 	.word	0xffffffff


	//   ....[59]....
        /*038c*/ 	.word	0xffffffff


	//   ....[60]....
        /*0390*/ 	.word	0xffffffff


	//   ....[61]....
        /*0394*/ 	.word	0xffffffff


	//   ....[62]....
        /*0398*/ 	.word	0xffffffff


	//   ....[63]....
        /*039c*/ 	.word	0xffffffff


	//   ....[64]....
        /*03a0*/ 	.word	0xffffffff


	//   ....[65]....
        /*03a4*/ 	.word	0xffffffff


	//   ....[66]....
        /*03a8*/ 	.word	0xffffffff


	//   ....[67]....
        /*03ac*/ 	.word	0xffffffff


	//   ....[68]....
        /*03b0*/ 	.word	0xffffffff


	//   ....[69]....
        /*03b4*/ 	.word	0xffffffff


	//   ....[70]....
        /*03b8*/ 	.word	0xffffffff


	//   ....[71]....
        /*03bc*/ 	.word	0xffffffff


	//   ....[72]....
        /*03c0*/ 	.word	0xffffffff


	//   ....[73]....
        /*03c4*/ 	.word	0xffffffff


	//   ....[74]....
        /*03c8*/ 	.word	0xffffffff


	//   ....[75]....
        /*03cc*/ 	.word	0xffffffff


	//   ....[76]....
        /*03d0*/ 	.word	0xffffffff


	//   ....[77]....
        /*03d4*/ 	.word	0xffffffff


	//   ....[78]....
        /*03d8*/ 	.word	0xffffffff


	//   ....[79]....
        /*03dc*/ 	.word	0xffffffff


	//   ....[80]....
        /*03e0*/ 	.word	0xffffffff


	//   ....[81]....
        /*03e4*/ 	.word	0xffffffff


	//   ....[82]....
        /*03e8*/ 	.word	0xffffffff


	//   ....[83]....
        /*03ec*/ 	.word	0xffffffff


	//   ....[84]....
        /*03f0*/ 	.word	0xffffffff


	//   ....[85]....
        /*03f4*/ 	.word	0xffffffff


	//   ....[86]....
        /*03f8*/ 	.word	0xffffffff


	//   ....[87]....
        /*03fc*/ 	.word	0xffffffff


	//   ....[88]....
        /*0400*/ 	.word	0xffffffff


	//   ....[89]....
        /*0404*/ 	.word	0xffffffff


	//   ....[90]....
        /*0408*/ 	.word	0xffffffff


	//   ....[91]....
        /*040c*/ 	.word	0xffffffff


	//   ....[92]....
        /*0410*/ 	.word	0xffffffff


	//   ....[93]....
        /*0414*/ 	.word	0xffffffff


	//   ....[94]....
        /*0418*/ 	.word	0xffffffff


	//   ....[95]....
        /*041c*/ 	.word	0xffffffff


	//   ....[96]....
        /*0420*/ 	.word	0xffffffff


	//   ....[97]....
        /*0424*/ 	.word	0xffffffff


	//   ....[98]....
        /*0428*/ 	.word	0xffffffff


	//   ....[99]....
        /*042c*/ 	.word	0xffffffff


	//   ....[100]....
        /*0430*/ 	.word	0xffffffff


	//   ....[101]....
        /*0434*/ 	.word	0xffffffff


	//   ....[102]....
        /*0438*/ 	.word	0xffffffff


	//   ....[103]....
        /*043c*/ 	.word	0xffffffff


	//   ....[104]....
        /*0440*/ 	.word	0xffffffff


	//   ....[105]....
        /*0444*/ 	.word	0xffffffff


	//   ....[106]....
        /*0448*/ 	.word	0xffffffff


	//   ....[107]....
        /*044c*/ 	.word	0xffffffff


	//   ....[108]....
        /*0450*/ 	.word	0xffffffff


	//   ....[109]....
        /*0454*/ 	.word	0xffffffff


	//   ....[110]....
        /*0458*/ 	.word	0xffffffff


	//   ....[111]....
        /*045c*/ 	.word	0xffffffff


	//   ....[112]....
        /*0460*/ 	.word	0xffffffff


	//   ....[113]....
        /*0464*/ 	.word	0xffffffff


	//   ....[114]....
        /*0468*/ 	.word	0xffffffff


	//   ....[115]....
        /*046c*/ 	.word	0xffffffff


	//   ....[116]....
        /*0470*/ 	.word	0xffffffff


	//   ....[117]....
        /*0474*/ 	.word	0xffffffff


	//   ....[118]....
        /*0478*/ 	.word	0xffffffff


	//   ....[119]....
        /*047c*/ 	.word	0xffffffff


	//   ....[120]....
        /*0480*/ 	.word	0xffffffff


	//   ....[121]....
        /*0484*/ 	.word	0xffffffff


	//   ....[122]....
        /*0488*/ 	.word	0xffffffff


	//   ....[123]....
        /*048c*/ 	.word	0xffffffff


	//   ....[124]....
        /*0490*/ 	.word	0xffffffff


	//   ....[125]....
        /*0494*/ 	.word	0xffffffff


	//   ....[126]....
        /*0498*/ 	.word	0xffffffff


	//   ....[127]....
        /*049c*/ 	.word	0xffffffff


	//   ....[128]....
        /*04a0*/ 	.word	0xffffffff


	//   ....[129]....
        /*04a4*/ 	.word	0xffffffff


	//   ....[130]....
        /*04a8*/ 	.word	0xffffffff


	//   ....[131]....
        /*04ac*/ 	.word	0xffffffff


	//   ....[132]....
        /*04b0*/ 	.word	0xffffffff


	//   ....[133]....
        /*04b4*/ 	.word	0xffffffff


	//   ....[134]....
        /*04b8*/ 	.word	0xffffffff


	//   ....[135]....
        /*04bc*/ 	.word	0xffffffff


	//   ....[136]....
        /*04c0*/ 	.word	0xffffffff


	//   ....[137]....
        /*04c4*/ 	.word	0xffffffff


	//   ....[138]....
        /*04c8*/ 	.word	0xffffffff


	//   ....[139]....
        /*04cc*/ 	.word	0xffffffff


	//   ....[140]....
        /*04d0*/ 	.word	0xffffffff


	//   ....[141]....
        /*04d4*/ 	.word	0xffffffff


	//   ....[142]....
        /*04d8*/ 	.word	0xffffffff


	//   ....[143]....
        /*04dc*/ 	.word	0xffffffff


	//   ....[144]....
        /*04e0*/ 	.word	0xffffffff


	//   ....[145]....
        /*04e4*/ 	.word	0xffffffff


	//   ....[146]....
        /*04e8*/ 	.word	0xffffffff


	//   ....[147]....
        /*04ec*/ 	.word	0xffffffff


	//   ....[148]....
        /*04f0*/ 	.word	0xffffffff


	//   ....[149]....
        /*04f4*/ 	.word	0xffffffff


	//   ....[150]....
        /*04f8*/ 	.word	0xffffffff


	//   ....[151]....
        /*04fc*/ 	.word	0xffffffff


	//   ....[152]....
        /*0500*/ 	.word	0xffffffff


	//   ....[153]....
        /*0504*/ 	.word	0xffffffff


	//   ....[154]....
        /*0508*/ 	.word	0xffffffff


	//   ....[155]....
        /*050c*/ 	.word	0xffffffff


	//   ....[156]....
        /*0510*/ 	.word	0xffffffff


	//   ....[157]....
        /*0514*/ 	.word	0xffffffff


	//   ....[158]....
        /*0518*/ 	.word	0xffffffff


	//   ....[159]....
        /*051c*/ 	.word	0xffffffff


	//   ....[160]....
        /*0520*/ 	.word	0xffffffff


	//   ....[161]....
        /*0524*/ 	.word	0x0500000f


	//   ....[162]....
        /*0528*/ 	.word	0x0500000f


	//   ....[163]....
        /*052c*/ 	.word	0x0500000f


	//   ....[164]....
        /*0530*/ 	.word	0x0500000f


	//   ....[165]....
        /*0534*/ 	.word	0x0500000f


	//   ....[166]....
        /*0538*/ 	.word	0x0500000f


	//   ....[167]....
        /*053c*/ 	.word	0x0500000f


	//   ....[168]....
        /*0540*/ 	.word	0x0500000f


	//   ....[169]....
        /*0544*/ 	.word	0x0500000f


	//   ....[170]....
        /*0548*/ 	.word	0x0500000f


	//   ....[171]....
        /*054c*/ 	.word	0x0500000f


	//   ....[172]....
        /*0550*/ 	.word	0x0500000f


	//   ....[173]....
        /*0554*/ 	.word	0x0500000f


	//   ....[174]....
        /*0558*/ 	.word	0x0500000f


	//   ....[175]....
        /*055c*/ 	.word	0x0500000f


	//   ....[176]....
        /*0560*/ 	.word	0x0500000f


	//   ....[177]....
        /*0564*/ 	.word	0x0500000f


	//   ....[178]....
        /*0568*/ 	.word	0x0500000f


	//   ....[179]....
        /*056c*/ 	.word	0x0500000f


	//   ....[180]....
        /*0570*/ 	.word	0x0500000f


	//   ....[181]....
        /*0574*/ 	.word	0x0500000f


	//   ....[182]....
        /*0578*/ 	.word	0x0500000f


	//   ....[183]....
        /*057c*/ 	.word	0x0500000f


	//   ....[184]....
        /*0580*/ 	.word	0x0500000f


	//   ....[185]....
        /*0584*/ 	.word	0x0500000f


	//   ....[186]....
        /*0588*/ 	.word	0x0500000f


	//   ....[187]....
        /*058c*/ 	.word	0x0500000f


	//   ....[188]....
        /*0590*/ 	.word	0x0500000f


	//   ....[189]....
        /*0594*/ 	.word	0x0500000f


	//   ....[190]....
        /*0598*/ 	.word	0x0500000f


	//   ....[191]....
        /*059c*/ 	.word	0x0500000f


	//   ....[192]....
        /*05a0*/ 	.word	0x0500000f


	//   ....[193]....
        /*05a4*/ 	.word	0x0500000f


	//   ....[194]....
        /*05a8*/ 	.word	0x0500000f


	//   ....[195]....
        /*05ac*/ 	.word	0x0500000f


	//   ....[196]....
        /*05b0*/ 	.word	0x0500000f


	//   ....[197]....
        /*05b4*/ 	.word	0x0500000f


	//   ....[198]....
        /*05b8*/ 	.word	0x0500000f


	//   ....[199]....
        /*05bc*/ 	.word	0x0500000f


	//   ....[200]....
        /*05c0*/ 	.word	0x0500000f


	//   ....[201]....
        /*05c4*/ 	.word	0x0500000f


	//   ....[202]....
        /*05c8*/ 	.word	0x0500000f


	//   ....[203]....
        /*05cc*/ 	.word	0x0500000f


	//   ....[204]....
        /*05d0*/ 	.word	0x0500000f


	//   ....[205]....
        /*05d4*/ 	.word	0x0500000f


	//   ....[206]....
        /*05d8*/ 	.word	0x0500000f


	//   ....[207]....
        /*05dc*/ 	.word	0x0500000f


	//   ....[208]....
        /*05e0*/ 	.word	0x0500000f


	//   ....[209]....
        /*05e4*/ 	.word	0x0500000f


	//   ....[210]....
        /*05e8*/ 	.word	0x0500000f


	//   ....[211]....
        /*05ec*/ 	.word	0x0500000f


	//   ....[212]....
        /*05f0*/ 	.word	0x0500000f


	//   ....[213]....
        /*05f4*/ 	.word	0x0500000f


	//   ....[214]....
        /*05f8*/ 	.word	0x0500000f


	//   ....[215]....
        /*05fc*/ 	.word	0x0500000f


	//   ....[216]....
        /*0600*/ 	.word	0x0500000f


	//   ....[217]....
        /*0604*/ 	.word	0x0500000f


	//   ....[218]....
        /*0608*/ 	.word	0x0500000f


	//   ....[219]....
        /*060c*/ 	.word	0x0500000f


	//   ....[220]....
        /*0610*/ 	.word	0x0500000f


	//   ....[221]....
        /*0614*/ 	.word	0x0500000f


	//   ....[222]....
        /*0618*/ 	.word	0x0500000f


	//   ....[223]....
        /*061c*/ 	.word	0x0500000f


	//   ....[224]....
        /*0620*/ 	.word	0x0500000f


	//   ....[225]....
        /*0624*/ 	.word	0x0500000f


	//   ....[226]....
        /*0628*/ 	.word	0x0500000f


	//   ....[227]....
        /*062c*/ 	.word	0x0500000f


	//   ....[228]....
        /*0630*/ 	.word	0x0500000f


	//   ....[229]....
        /*0634*/ 	.word	0x0500000f


	//   ....[230]....
        /*0638*/ 	.word	0x0500000f


	//   ....[231]....
        /*063c*/ 	.word	0x0500000f


	//   ....[232]....
        /*0640*/ 	.word	0x0500000f


	//   ....[233]....
        /*0644*/ 	.word	0x0500000f


	//   ....[234]....
        /*0648*/ 	.word	0x0500000f


	//   ....[235]....
        /*064c*/ 	.word	0x0500000f


	//   ....[236]....
        /*0650*/ 	.word	0x0500000f


	//   ....[237]....
        /*0654*/ 	.word	0x0500000f


	//   ....[238]....
        /*0658*/ 	.word	0x0500000f


	//   ....[239]....
        /*065c*/ 	.word	0x0500000f


	//   ....[240]....
        /*0660*/ 	.word	0x0500000f


	//   ....[241]....
        /*0664*/ 	.word	0x0500000f


	//   ....[242]....
        /*0668*/ 	.word	0x0500000f


	//   ....[243]....
        /*066c*/ 	.word	0x0500000f


	//   ....[244]....
        /*0670*/ 	.word	0x0500000f


	//   ....[245]....
        /*0674*/ 	.word	0x0500000f


	//   ....[246]....
        /*0678*/ 	.word	0x0500000f


	//   ....[247]....
        /*067c*/ 	.word	0x0500000f


	//   ....[248]....
        /*0680*/ 	.word	0x0500000f


	//   ....[249]....
        /*0684*/ 	.word	0x0500000f


	//   ....[250]....
        /*0688*/ 	.word	0x0500000f


	//   ....[251]....
        /*068c*/ 	.word	0x0500000f


	//   ....[252]....
        /*0690*/ 	.word	0xffffffff


	//   ....[253]....
        /*0694*/ 	.word	0xffffffff


	//   ....[254]....
        /*0698*/ 	.word	0xffffffff


	//   ....[255]....
        /*069c*/ 	.word	0xffffffff


	//   ....[0]....
        /*06a0*/ 	.word	0xffffffff


	//   ....[1]....
        /*06a4*/ 	.word	0xffffffff


	//   ....[2]....
        /*06a8*/ 	.word	0xffffffff


	//   ....[3]....
        /*06ac*/ 	.word	0xffffffff


	//----- nvinfo : EIATTR_COOP_GROUP_INSTR_OFFSETS
	.align		4
.L_462:
        /*06b0*/ 	.byte	0x04, 0x28
        /*06b2*/ 	.short	(.L_464 - .L_463)


	//   ....[0]....
.L_463:
        /*06b4*/ 	.word	0x000000c0


	//   ....[1]....
        /*06b8*/ 	.word	0x00000190


	//   ....[2]....
        /*06bc*/ 	.word	0x000001e0


	//   ....[3]....
        /*06c0*/ 	.word	0x00000400


	//   ....[4]....
        /*06c4*/ 	.word	0x00000560


	//   ....[5]....
        /*06c8*/ 	.word	0x00000680


	//   ....[6]....
        /*06cc*/ 	.word	0x000007e0


	//   ....[7]....
        /*06d0*/ 	.word	0x00003120


	//   ....[8]....
        /*06d4*/ 	.word	0x00003130


	//   ....[9]....
        /*06d8*/ 	.word	0x00003d50


	//   ....[10]....
        /*06dc*/ 	.word	0x00003d60


	//   ....[11]....
        /*06e0*/ 	.word	0x00004720


	//   ....[12]....
        /*06e4*/ 	.word	0x00004730


	//   ....[13]....
        /*06e8*/ 	.word	0x00004b10


	//   ....[14]....
        /*06ec*/ 	.word	0x00004b20


	//   ....[15]....
        /*06f0*/ 	.word	0x000064b0


	//   ....[16]....
        /*06f4*/ 	.word	0x0000e470


	//   ....[17]....
        /*06f8*/ 	.word	0x0000f3e0


	//   ....[18]....
        /*06fc*/ 	.word	0x0000f3f0


	//   ....[19]....
        /*0700*/ 	.word	0x0000f400


	//   ....[20]....
        /*0704*/ 	.word	0x0000f410


	//   ....[21]....
        /*0708*/ 	.word	0x0000f740


	//   ....[22]....
        /*070c*/ 	.word	0x0000f750


	//   ....[23]....
        /*0710*/ 	.word	0x0000f760


	//   ....[24]....
        /*0714*/ 	.word	0x0000f770


	//   ....[25]....
        /*0718*/ 	.word	0x00010aa0


	//   ....[26]....
        /*071c*/ 	.word	0x00010ac0


	//   ....[27]....
        /*0720*/ 	.word	0x00010ad0


	//   ....[28]....
        /*0724*/ 	.word	0x00010ae0


	//   ....[29]....
        /*0728*/ 	.word	0x00010be0


	//   ....[30]....
        /*072c*/ 	.word	0x00010c00


	//   ....[31]....
        /*0730*/ 	.word	0x00010c10


	//   ....[32]....
        /*0734*/ 	.word	0x00010c20


	//   ....[33]....
        /*0738*/ 	.word	0x000137e0


	//   ....[34]....
        /*073c*/ 	.word	0x00014ab0


	//   ....[35]....
        /*0740*/ 	.word	0x00014fd0


	//   ....[36]....
        /*0744*/ 	.word	0x00015ba0


	//   ....[37]....
        /*0748*/ 	.word	0x00015c00


	//   ....[38]....
        /*074c*/ 	.word	0x00015c50


	//   ....[39]....
        /*0750*/ 	.word	0x00015c70


	//   ....[40]....
        /*0754*/ 	.word	0x0001a380


	//   ....[41]....
        /*0758*/ 	.word	0x0001b9e0


	//   ....[42]....
        /*075c*/ 	.word	0x0001cfc0


	//   ....[43]....
        /*0760*/ 	.word	0x0001d010


	//   ....[44]....
        /*0764*/ 	.word	0x0001d060


	//   ....[45]....
        /*0768*/ 	.word	0x0001d080


	//   ....[46]....
        /*076c*/ 	.word	0x00021710


	//   ....[47]....
        /*0770*/ 	.word	0x00022b10


	//   ....[48]....
        /*0774*/ 	.word	0x00023df0


	//   ....[49]....
        /*0778*/ 	.word	0x00024300


	//   ....[50]....
        /*077c*/ 	.word	0x00024ed0


	//   ....[51]....
        /*0780*/ 	.word	0x00024f30


	//   ....[52]....
        /*0784*/ 	.word	0x00024f80


	//   ....[53]....
        /*0788*/ 	.word	0x00024fa0


	//   ....[54]....
        /*078c*/ 	.word	0x000296b0


	//   ....[55]....
        /*0790*/ 	.word	0x00029830


	//   ....[56]....
        /*0794*/ 	.word	0x00029850


	//   ....[57]....
        /*0798*/ 	.word	0x00029890


	//   ....[58]....
        /*079c*/ 	.word	0x000298b0


	//   ....[59]....
        /*07a0*/ 	.word	0x0002bc50


	//   ....[60]....
        /*07a4*/ 	.word	0x0002c040


	//   ....[61]....
        /*07a8*/ 	.word	0x0002c050


	//   ....[62]....
        /*07ac*/ 	.word	0x0002c070


	//   ....[63]....
        /*07b0*/ 	.word	0x0002c080


	//   ....[64]....
        /*07b4*/ 	.word	0x0002ccb0


	//   ....[65]....
        /*07b8*/ 	.word	0x0002ccd0


	//   ....[66]....
        /*07bc*/ 	.word	0x0002cf80


	//   ....[67]....
        /*07c0*/ 	.word	0x0002cfa0


	//   ....[68]....
        /*07c4*/ 	.word	0x0002d920


	//   ....[69]....
        /*07c8*/ 	.word	0x0002d950


	//   ....[70]....
        /*07cc*/ 	.word	0x0002e3b0


	//   ....[71]....
        /*07d0*/ 	.word	0x0002e3d0


	//   ....[72]....
        /*07d4*/ 	.word	0x0002f8d0


	//   ....[73]....
        /*07d8*/ 	.word	0x0002f900


	//   ....[74]....
        /*07dc*/ 	.word	0x0002fb40


	//   ....[75]....
        /*07e0*/ 	.word	0x0002fb60


	//   ....[76]....
        /*07e4*/ 	.word	0x0002fe00


	//   ....[77]....
        /*07e8*/ 	.word	0x00030010


	//   ....[78]....
        /*07ec*/ 	.word	0x00030040


	//   ....[79]....
        /*07f0*/ 	.word	0x00030070


	//   ....[80]....
        /*07f4*/ 	.word	0x000300a0


	//   ....[81]....
        /*07f8*/ 	.word	0x000300d0


	//   ....[82]....
        /*07fc*/ 	.word	0x00030100


	//   ....[83]....
        /*0800*/ 	.word	0x00030290


	//   ....[84]....
        /*0804*/ 	.word	0x000302c0


	//   ....[85]....
        /*0808*/ 	.word	0x000302f0


	//   ....[86]....
        /*080c*/ 	.word	0x00030320


	//   ....[87]....
        /*0810*/ 	.word	0x00030350


	//   ....[88]....
        /*0814*/ 	.word	0x00030380


	//   ....[89]....
        /*0818*/ 	.word	0x00030410


	//   ....[90]....
        /*081c*/ 	.word	0x00030440


	//   ....[91]....
        /*0820*/ 	.word	0x00030450


	//   ....[92]....
        /*0824*/ 	.word	0x00030490


	//   ....[93]....
        /*0828*/ 	.word	0x00031c60


	//   ....[94]....
        /*082c*/ 	.word	0x00034a60


	//   ....[95]....
        /*0830*/ 	.word	0x00034a80


	//   ....[96]....
        /*0834*/ 	.word	0x00034b10


	//   ....[97]....
        /*0838*/ 	.word	0x00034b30


	//   ....[98]....
        /*083c*/ 	.word	0x00034bb0


	//   ....[99]....
        /*0840*/ 	.word	0x00034bd0


	//   ....[100]....
        /*0844*/ 	.word	0x00034be0


	//   ....[101]....
        /*0848*/ 	.word	0x00034bf0


	//   ....[102]....
        /*084c*/ 	.word	0x000353a0


	//   ....[103]....
        /*0850*/ 	.word	0x000353d0


	//   ....[104]....
        /*0854*/ 	.word	0x00035480


	//   ....[105]....
        /*0858*/ 	.word	0x00035490


	//   ....[106]....
        /*085c*/ 	.word	0x000354a0


	//   ....[107]....
        /*0860*/ 	.word	0x00035520


	//   ....[108]....
        /*0864*/ 	.word	0x00035530


	//   ....[109]....
        /*0868*/ 	.word	0x000355a0


	//   ....[110]....
        /*086c*/ 	.word	0x00035e70


	//   ....[111]....
        /*0870*/ 	.word	0x00035f00


	//   ....[112]....
        /*0874*/ 	.word	0x00035f80


	//   ....[113]....
        /*0878*/ 	.word	0x000360d0


	//   ....[114]....
        /*087c*/ 	.word	0x00036130


	//   ....[115]....
        /*0880*/ 	.word	0x00036150


	//   ....[116]....
        /*0884*/ 	.word	0x00036160


	//   ....[117]....
        /*0888*/ 	.word	0x000363f0


	//   ....[118]....
        /*088c*/ 	.word	0x00036920


	//   ....[119]....
        /*0890*/ 	.word	0x00036980


	//   ....[120]....
        /*0894*/ 	.word	0x00036b40


	//   ....[121]....
        /*0898*/ 	.word	0x00036b80


	//   ....[122]....
        /*089c*/ 	.word	0x00036b90


	//   ....[123]....
        /*08a0*/ 	.word	0x00036ba0


	//   ....[124]....
        /*08a4*/ 	.word	0x00036cf0


	//   ....[125]....
        /*08a8*/ 	.word	0x00036e40


	//   ....[126]....
        /*08ac*/ 	.word	0x00037610


	//   ....[127]....
        /*08b0*/ 	.word	0x00037630


	//   ....[128]....
        /*08b4*/ 	.word	0x00037680


	//   ....[129]....
        /*08b8*/ 	.word	0x00037690


	//   ....[130]....
        /*08bc*/ 	.word	0x000376d0


	//   ....[131]....
        /*08c0*/ 	.word	0x000376e0


	//   ....[132]....
        /*08c4*/ 	.word	0x000376f0


	//   ....[133]....
        /*08c8*/ 	.word	0x00037730


	//   ....[134]....
        /*08cc*/ 	.word	0x00037a20


	//   ....[135]....
        /*08d0*/ 	.word	0x00037a60


	//   ....[136]....
        /*08d4*/ 	.word	0x00037a80


	//   ....[137]....
        /*08d8*/ 	.word	0x00037aa0


	//   ....[138]....
        /*08dc*/ 	.word	0x00037ad0


	//   ....[139]....
        /*08e0*/ 	.word	0x00037af0


	//   ....[140]....
        /*08e4*/ 	.word	0x00037bf0


	//   ....[141]....
        /*08e8*/ 	.word	0x00037d40


	//   ....[142]....
        /*08ec*/ 	.word	0x00038370


	//   ....[143]....
        /*08f0*/ 	.word	0x000383a0


	//   ....[144]....
        /*08f4*/ 	.word	0x00038400


	//   ....[145]....
        /*08f8*/ 	.word	0x00038430


	//   ....[146]....
        /*08fc*/ 	.word	0x00038460


	//   ....[147]....
        /*0900*/ 	.word	0x00038490


	//   ....[148]....
        /*0904*/ 	.word	0x000384c0


	//   ....[149]....
        /*0908*/ 	.word	0x000384f0


	//   ....[150]....
        /*090c*/ 	.word	0x00038690


	//   ....[151]....
        /*0910*/ 	.word	0x000386c0


	//   ....[152]....
        /*0914*/ 	.word	0x000386f0


	//   ....[153]....
        /*0918*/ 	.word	0x00038720


	//   ....[154]....
        /*091c*/ 	.word	0x00038750


	//   ....[155]....
        /*0920*/ 	.word	0x00038780


	//   ....[156]....
        /*0924*/ 	.word	0x00038840


	//   ....[157]....
        /*0928*/ 	.word	0x00038860


	//   ....[158]....
        /*092c*/ 	.word	0x00038880


	//   ....[159]....
        /*0930*/ 	.word	0x000388e0


	//   ....[160]....
        /*0934*/ 	.word	0x00039300


	//   ....[161]....
        /*0938*/ 	.word	0x00039620


	//   ....[162]....
        /*093c*/ 	.word	0x000396b0


	//   ....[163]....
        /*0940*/ 	.word	0x00039790


	//   ....[164]....
        /*0944*/ 	.word	0x00039820


	//   ....[165]....
        /*0948*/ 	.word	0x00039900


	//   ....[166]....
        /*094c*/ 	.word	0x00039990


	//   ....[167]....
        /*0950*/ 	.word	0x00039a70


	//   ....[168]....
        /*0954*/ 	.word	0x00039b00


	//   ....[169]....
        /*0958*/ 	.word	0x00039b50


	//   ....[170]....
        /*095c*/ 	.word	0x00039ba0


	//   ....[171]....
        /*0960*/ 	.word	0x00039c40


	//   ....[172]....
        /*0964*/ 	.word	0x00039cd0


	//   ....[173]....
        /*0968*/ 	.word	0x00039d20


	//   ....[174]....
        /*096c*/ 	.word	0x00039d70


	//   ....[175]....
        /*0970*/ 	.word	0x00039e60


	//   ....[176]....
        /*0974*/ 	.word	0x00039f10


	//   ....[177]....
        /*0978*/ 	.word	0x00039f90


	//   ....[178]....
        /*097c*/ 	.word	0x0003a020


	//   ....[179]....
        /*0980*/ 	.word	0x0003a110


	//   ....[180]....
        /*0984*/ 	.word	0x0003a160


	//   ....[181]....
        /*0988*/ 	.word	0x0003a1b0


	//   ....[182]....
        /*098c*/ 	.word	0x0003a2a0


	//   ....[183]....
        /*0990*/ 	.word	0x0003a670


	//   ....[184]....
        /*0994*/ 	.word	0x0003a940


	//   ....[185]....
        /*0998*/ 	.word	0x0003aa30


	//   ....[186]....
        /*099c*/ 	.word	0x0003aad0


	//   ....[187]....
        /*09a0*/ 	.word	0x0003ab30


	//   ....[188]....
        /*09a4*/ 	.word	0x0003ac20


	//   ....[189]....
        /*09a8*/ 	.word	0x0003ac90


	//   ....[190]....
        /*09ac*/ 	.word	0x0003ad80


	//   ....[191]....
        /*09b0*/ 	.word	0x0003adf0


	//   ....[192]....
        /*09b4*/ 	.word	0x0003ae90


	//   ....[193]....
        /*09b8*/ 	.word	0x0003af80


	//   ....[194]....
        /*09bc*/ 	.word	0x0003b020


	//   ....[195]....
        /*09c0*/ 	.word	0x0003b080


	//   ....[196]....
        /*09c4*/ 	.word	0x0003b140


	//   ....[197]....
        /*09c8*/ 	.word	0x0003b1a0


	//   ....[198]....
        /*09cc*/ 	.word	0x0003b240


	//   ....[199]....
        /*09d0*/ 	.word	0x0003b2f0


	//   ....[200]....
        /*09d4*/ 	.word	0x0003b3d0


	//   ....[201]....
        /*09d8*/ 	.word	0x0003b6c0


	//   ....[202]....
        /*09dc*/ 	.word	0x0003b780


	//   ....[203]....
        /*09e0*/ 	.word	0x0003b9f0


	//   ....[204]....
        /*09e4*/ 	.word	0x0003ba70


	//   ....[205]....
        /*09e8*/ 	.word	0x0003bc80


	//   ....[206]....
        /*09ec*/ 	.word	0x0003bcd0


	//   ....[207]....
        /*09f0*/ 	.word	0x0003be40


	//   ....[208]....
        /*09f4*/ 	.word	0x0003bed0


	//   ....[209]....
        /*09f8*/ 	.word	0x0003c010


	//   ....[210]....
        /*09fc*/ 	.word	0x0003c110


	//   ....[211]....
        /*0a00*/ 	.word	0x0003c380


	//   ....[212]....
        /*0a04*/ 	.word	0x0003c3d0


	//   ....[213]....
        /*0a08*/ 	.word	0x0003c5a0


	//   ....[214]....
        /*0a0c*/ 	.word	0x0003c5f0


	//   ....[215]....
        /*0a10*/ 	.word	0x0003c7c0


	//   ....[216]....
        /*0a14*/ 	.word	0x0003c810


	//   ....[217]....
        /*0a18*/ 	.word	0x0003c900


	//   ....[218]....
        /*0a1c*/ 	.word	0x0003c9a0


	//   ....[219]....
        /*0a20*/ 	.word	0x0003ca00


	//   ....[220]....
        /*0a24*/ 	.word	0x0003cab0


	//   ....[221]....
        /*0a28*/ 	.word	0x0003cb10


	//   ....[222]....
        /*0a2c*/ 	.word	0x0003cbc0


	//   ....[223]....
        /*0a30*/ 	.word	0x0003cc20


	//   ....[224]....
        /*0a34*/ 	.word	0x0003ccd0


	//   ....[225]....
        /*0a38*/ 	.word	0x0003cdc0


	//   ....[226]....
        /*0a3c*/ 	.word	0x0003cea0


	//   ....[227]....
        /*0a40*/ 	.word	0x0003cfb0


	//   ....[228]....
        /*0a44*/ 	.word	0x0003d0b0


	//   ....[229]....
        /*0a48*/ 	.word	0x0003d1e0


	//   ....[230]....
        /*0a4c*/ 	.word	0x0003d2c0


	//   ....[231]....
        /*0a50*/ 	.word	0x0003d3c0


	//   ....[232]....
        /*0a54*/ 	.word	0x0003d4a0


	//   ....[233]....
        /*0a58*/ 	.word	0x0003d530


	//   ....[234]....
        /*0a5c*/ 	.word	0x0003d5d0


	//   ....[235]....
        /*0a60*/ 	.word	0x0003d740


	//   ....[236]....
        /*0a64*/ 	.word	0x0003d7b0


	//   ....[237]....
        /*0a68*/ 	.word	0x0003d820


	//   ....[238]....
        /*0a6c*/ 	.word	0x0003d890


	//   ....[239]....
        /*0a70*/ 	.word	0x0003d900


	//   ....[240]....
        /*0a74*/ 	.word	0x0003d980


	//   ....[241]....
        /*0a78*/ 	.word	0x0003da00


	//   ....[242]....
        /*0a7c*/ 	.word	0x0003da90


	//   ....[243]....
        /*0a80*/ 	.word	0x0003db00


	//   ....[244]....
        /*0a84*/ 	.word	0x0003db70


	//   ....[245]....
        /*0a88*/ 	.word	0x0003dbe0


	//   ....[246]....
        /*0a8c*/ 	.word	0x0003dc60


	//   ....[247]....
        /*0a90*/ 	.word	0x0003dcd0


	//   ....[248]....
        /*0a94*/ 	.word	0x0003dd80


	//   ....[249]....
        /*0a98*/ 	.word	0x0003ddd0


	//   ....[250]....
        /*0a9c*/ 	.word	0x0003de60


	//   ....[251]....
        /*0aa0*/ 	.word	0x0003df90


	//   ....[252]....
        /*0aa4*/ 	.word	0x0003feb0


	//   ....[253]....
        /*0aa8*/ 	.word	0x00041680


	//   ....[254]....
        /*0aac*/ 	.word	0x000420c0


	//   ....[255]....
        /*0ab0*/ 	.word	0x00042990


	//   ....[0]....
        /*0ab4*/ 	.word	0x000429e0


	//   ....[1]....
        /*0ab8*/ 	.word	0x00042a00


	//   ....[2]....
        /*0abc*/ 	.word	0x00042a10


	//   ....[3]....
        /*0ac0*/ 	.word	0x0004d6e0


	//----- nvinfo : EIATTR_REG_RECONFIG
	.align		4
.L_464:
        /*0ac4*/ 	.byte	0x01, 0x54
	.zero		2


	//----- nvinfo : EIATTR_SYSCALL_OFFSETS
	.align		4
        /*0ac8*/ 	.byte	0x04, 0x46
        /*0aca*/ 	.short	(.L_466 - .L_465)


	//   ....[0]....
.L_465:
        /*0acc*/ 	.word	0x00002560


	//   ....[1]....
        /*0ad0*/ 	.word	0x000026b0


	//   ....[2]....
        /*0ad4*/ 	.word	0x0000e820


	//   ....[3]....
        /*0ad8*/ 	.word	0x0000f190


	//   ....[4]....
        /*0adc*/ 	.word	0x00033e80


	//   ....[5]....
        /*0ae0*/ 	.word	0x00033fd0


	//   ....[6]....
        /*0ae4*/ 	.word	0x000340c0


	//   ....[7]....
        /*0ae8*/ 	.word	0x00034fb0


	//   ....[8]....
        /*0aec*/ 	.word	0x00035810


	//----- nvinfo : EIATTR_MBARRIER_INSTR_OFFSETS
	.align		4
.L_466:
        /*0af0*/ 	.byte	0x04, 0x39
        /*0af2*/ 	.short	(.L_468 - .L_467)


	//   ....[0]....
.L_467:
        /*0af4*/ 	.word	0x000002d0
        /*0af8*/ 	.word	0x000000ff
        /*0afc*/ 	.word	0x00038800
        /*0b00*/ 	.short	0x0100
        /*0b02*/ 	.byte	0x08
	.zero		1


	//   ....[1]....
        /*0b04*/ 	.word	0x000002f0
        /*0b08*/ 	.word	0x000000ff
        /*0b0c*/ 	.word	0x00038810
        /*0b10*/ 	.short	0x0100
        /*0b12*/ 	.byte	0x08
	.zero		1


	//   ....[2]....
        /*0b14*/ 	.word	0x00000300
        /*0b18*/ 	.word	0x000000ff
        /*0b1c*/ 	.word	0x00038820
        /*0b20*/ 	.short	0x0100
        /*0b22*/ 	.byte	0x08
	.zero		1


	//   ....[3]....
        /*0b24*/ 	.word	0x000003b0
        /*0b28*/ 	.word	0x000000ff
        /*0b2c*/ 	.word	0x00038830
        /*0b30*/ 	.short	0x0100
        /*0b32*/ 	.byte	0x06
	.zero		1


	//   ....[4]....
        /*0b34*/ 	.word	0x000003c0
        /*0b38*/ 	.word	0x000000ff
        /*0b3c*/ 	.word	0x00038840
        /*0b40*/ 	.short	0x0100
        /*0b42*/ 	.byte	0x06
	.zero		1


	//   ....[5]....
        /*0b44*/ 	.word	0x000003d0
        /*0b48*/ 	.word	0x000000ff
        /*0b4c*/ 	.word	0x00038838
        /*0b50*/ 	.short	0x0100
        /*0b52*/ 	.byte	0x06
	.zero		1


	//   ....[6]....
        /*0b54*/ 	.word	0x000003e0
        /*0b58*/ 	.word	0x000000ff
        /*0b5c*/ 	.word	0x00038848
        /*0b60*/ 	.short	0x0100
        /*0b62*/ 	.byte	0x06
	.zero		1


	//   ....[7]....
        /*0b64*/ 	.word	0x00000510
        /*0b68*/ 	.word	0x000000ff
        /*0b6c*/ 	.word	0x00038850
        /*0b70*/ 	.short	0x0100
        /*0b72*/ 	.byte	0x08
	.zero		1


	//   ....[8]....
        /*0b74*/ 	.word	0x00000520
        /*0b78*/ 	.word	0x000000ff
        /*0b7c*/ 	.word	0x00038860
        /*0b80*/ 	.short	0x0100
        /*0b82*/ 	.byte	0x08
	.zero		1


	//   ....[9]....
        /*0b84*/ 	.word	0x00000530
        /*0b88*/ 	.word	0x000000ff
        /*0b8c*/ 	.word	0x00038858
        /*0b90*/ 	.short	0x0100
        /*0b92*/ 	.byte	0x08
	.zero		1


	//   ....[10]....
        /*0b94*/ 	.word	0x00000540
        /*0b98*/ 	.word	0x000000ff
        /*0b9c*/ 	.word	0x00038868
        /*0ba0*/ 	.short	0x0100
        /*0ba2*/ 	.byte	0x08
	.zero		1


	//   ....[11]....
        /*0ba4*/ 	.word	0x00000630
        /*0ba8*/ 	.word	0x000000ff
        /*0bac*/ 	.word	0x00038870
        /*0bb0*/ 	.short	0x0100
        /*0bb2*/ 	.byte	0x06
	.zero		1


	//   ....[12]....
        /*0bb4*/ 	.word	0x00000640
        /*0bb8*/ 	.word	0x000000ff
        /*0bbc*/ 	.word	0x00038880
        /*0bc0*/ 	.short	0x0100
        /*0bc2*/ 	.byte	0x06
	.zero		1


	//   ....[13]....
        /*0bc4*/ 	.word	0x00000650
        /*0bc8*/ 	.word	0x000000ff
        /*0bcc*/ 	.word	0x00038878
        /*0bd0*/ 	.short	0x0100
        /*0bd2*/ 	.byte	0x06
	.zero		1


	//   ....[14]....
        /*0bd4*/ 	.word	0x00000660
        /*0bd8*/ 	.word	0x000000ff
        /*0bdc*/ 	.word	0x00038888
        /*0be0*/ 	.short	0x0100
        /*0be2*/ 	.byte	0x06
	.zero		1


	//   ....[15]....
        /*0be4*/ 	.word	0x00000790
        /*0be8*/ 	.word	0x000000ff
        /*0bec*/ 	.word	0x00038890
        /*0bf0*/ 	.short	0x0100
        /*0bf2*/ 	.byte	0x08
	.zero		1


	//   ....[16]....
        /*0bf4*/ 	.word	0x000007a0
        /*0bf8*/ 	.word	0x000000ff
        /*0bfc*/ 	.word	0x000388a0
        /*0c00*/ 	.short	0x0100
        /*0c02*/ 	.byte	0x08
	.zero		1


	//   ....[17]....
        /*0c04*/ 	.word	0x000007b0
        /*0c08*/ 	.word	0x000000ff
        /*0c0c*/ 	.word	0x00038898
        /*0c10*/ 	.short	0x0100
        /*0c12*/ 	.byte	0x08
	.zero		1


	//   ....[18]....
        /*0c14*/ 	.word	0x000007c0
        /*0c18*/ 	.word	0x000000ff
        /*0c1c*/ 	.word	0x000388a8
        /*0c20*/ 	.short	0x0100
        /*0c22*/ 	.byte	0x08
	.zero		1


	//   ....[19]....
        /*0c24*/ 	.word	0x000008f0
        /*0c28*/ 	.word	0x000000ff
        /*0c2c*/ 	.word	0x000388b0
        /*0c30*/ 	.short	0x0100
        /*0c32*/ 	.byte	0x08
	.zero		1


	//   ....[20]....
        /*0c34*/ 	.word	0x00000900
        /*0c38*/ 	.word	0x000000ff
        /*0c3c*/ 	.word	0x000388c0
        /*0c40*/ 	.short	0x0100
        /*0c42*/ 	.byte	0x08
	.zero		1


	//   ....[21]....
        /*0c44*/ 	.word	0x00000910
        /*0c48*/ 	.word	0x000000ff
        /*0c4c*/ 	.word	0x000388b8
        /*0c50*/ 	.short	0x0100
        /*0c52*/ 	.byte	0x08
	.zero		1


	//   ....[22]....
        /*0c54*/ 	.word	0x00000920
        /*0c58*/ 	.word	0x000000ff
        /*0c5c*/ 	.word	0x000388c8
        /*0c60*/ 	.short	0x0100
        /*0c62*/ 	.byte	0x08
	.zero		1


	//   ....[23]....
        /*0c64*/ 	.word	0x000030d0
        /*0c68*/ 	.word	0x00000028
        /*0c6c*/ 	.word	0x00038890
        /*0c70*/ 	.short	0x010a
        /*0c72*/ 	.byte	0x3f
	.zero		1


	//   ....[24]....
        /*0c74*/ 	.word	0x00003cf0
        /*0c78*/ 	.word	0x00000028
        /*0c7c*/ 	.word	0x00038890
        /*0c80*/ 	.short	0x010a
        /*0c82*/ 	.byte	0x3f
	.zero		1


	//   ....[25]....
        /*0c84*/ 	.word	0x00004590
        /*0c88*/ 	.word	0x00000028
        /*0c8c*/ 	.word	0x00038890
        /*0c90*/ 	.short	0x010a
        /*0c92*/ 	.byte	0x3f
	.zero		1


	//   ....[26]....
        /*0c94*/ 	.word	0x00004960
        /*0c98*/ 	.word	0x00000004
        /*0c9c*/ 	.word	0x00000000
        /*0ca0*/ 	.short	0x0101
        /*0ca2*/ 	.byte	0x3f
	.zero		1


	//   ....[27]....
        /*0ca4*/ 	.word	0x000049a0
        /*0ca8*/ 	.word	0x00000028
        /*0cac*/ 	.word	0x000388b0
        /*0cb0*/ 	.short	0x010a
        /*0cb2*/ 	.byte	0x3f
	.zero		1


	//   ....[28]....
        /*0cb4*/ 	.word	0x00005270
        /*0cb8*/ 	.word	0x00000028
        /*0cbc*/ 	.word	0x00000000
        /*0cc0*/ 	.short	0x0101
        /*0cc2*/ 	.byte	0x3f
	.zero		1


	//   ....[29]....
        /*0cc4*/ 	.word	0x00008920
        /*0cc8*/ 	.word	0x0000000e
        /*0ccc*/ 	.word	0x00000000
        /*0cd0*/ 	.short	0x0101
        /*0cd2*/ 	.byte	0x3f
	.zero		1


	//   ....[30]....
        /*0cd4*/ 	.word	0x0000c730
        /*0cd8*/ 	.word	0x0000000e
        /*0cdc*/ 	.word	0x00000000
        /*0ce0*/ 	.short	0x0101
        /*0ce2*/ 	.byte	0x3f
	.zero		1


	//   ....[31]....
        /*0ce4*/ 	.word	0x0000ef10
        /*0ce8*/ 	.word	0x00000002
        /*0cec*/ 	.word	0x00038800
        /*0cf0*/ 	.short	0x010a
        /*0cf2*/ 	.byte	0x3f
	.zero		1


	//   ....[32]....
        /*0cf4*/ 	.word	0x0000ef60
        /*0cf8*/ 	.word	0x00000002
        /*0cfc*/ 	.word	0x00038800
        /*0d00*/ 	.short	0x010a
        /*0d02*/ 	.byte	0x3f
	.zero		1


	//   ....[33]....
        /*0d04*/ 	.word	0x0000f9d0
        /*0d08*/ 	.word	0x00000002
        /*0d0c*/ 	.word	0x00038800
        /*0d10*/ 	.short	0x010a
        /*0d12*/ 	.byte	0x3f
	.zero		1


	//   ....[34]....
        /*0d14*/ 	.word	0x00010f40
        /*0d18*/ 	.word	0x00000002
        /*0d1c*/ 	.word	0x00038800
        /*0d20*/ 	.short	0x010a
        /*0d22*/ 	.byte	0x3f
	.zero		1


	//   ....[35]....
        /*0d24*/ 	.word	0x000126c0
        /*0d28*/ 	.word	0x00000004
        /*0d2c*/ 	.word	0x00000000
        /*0d30*/ 	.short	0x010a
        /*0d32*/ 	.byte	0x3f
	.zero		1


	//   ....[36]....
        /*0d34*/ 	.word	0x00012760
        /*0d38*/ 	.word	0x00000002
        /*0d3c*/ 	.word	0x00000000
        /*0d40*/ 	.short	0x010a
        /*0d42*/ 	.byte	0x3f
	.zero		1


	//   ....[37]....
        /*0d44*/ 	.word	0x00012b80
        /*0d48*/ 	.word	0x00000002
        /*0d4c*/ 	.word	0x00000000
        /*0d50*/ 	.short	0x010a
        /*0d52*/ 	.byte	0x3f
	.zero		1


	//   ....[38]....
        /*0d54*/ 	.word	0x00012be0
        /*0d58*/ 	.word	0x00000002
        /*0d5c*/ 	.word	0x00000000
        /*0d60*/ 	.short	0x010a
        /*0d62*/ 	.byte	0x3f
	.zero		1


	//   ....[39]....
        /*0d64*/ 	.word	0x00014770
        /*0d68*/ 	.word	0x0000000a
        /*0d6c*/ 	.word	0x00000000
        /*0d70*/ 	.short	0x0101
        /*0d72*/ 	.byte	0x3f
	.zero		1


	//   ....[40]....
        /*0d74*/ 	.word	0x0001a490
        /*0d78*/ 	.word	0x00000004
        /*0d7c*/ 	.word	0x00000000
        /*0d80*/ 	.short	0x0101
        /*0d82*/ 	.byte	0x3f
	.zero		1


	//   ....[41]....
        /*0d84*/ 	.word	0x0001a8c0
        /*0d88*/ 	.word	0x00000004
        /*0d8c*/ 	.word	0x00000000
        /*0d90*/ 	.short	0x010a
        /*0d92*/ 	.byte	0x3f
	.zero		1


	//   ....[42]....
        /*0d94*/ 	.word	0x0001a960
        /*0d98*/ 	.word	0x00000002
        /*0d9c*/ 	.word	0x00000000
        /*0da0*/ 	.short	0x010a
        /*0da2*/ 	.byte	0x3f
	.zero		1


	//   ....[43]....
        /*0da4*/ 	.word	0x0001ad80
        /*0da8*/ 	.word	0x00000002
        /*0dac*/ 	.word	0x00000000
        /*0db0*/ 	.short	0x010a
        /*0db2*/ 	.byte	0x3f
	.zero		1


	//   ....[44]....
        /*0db4*/ 	.word	0x0001ade0
        /*0db8*/ 	.word	0x00000002
        /*0dbc*/ 	.word	0x00000000
        /*0dc0*/ 	.short	0x010a
        /*0dc2*/ 	.byte	0x3f
	.zero		1


	//   ....[45]....
        /*0dc4*/ 	.word	0x0001c970
        /*0dc8*/ 	.word	0x0000000a
        /*0dcc*/ 	.word	0x00000000
        /*0dd0*/ 	.short	0x0101
        /*0dd2*/ 	.byte	0x3f
	.zero		1


	//   ....[46]....
        /*0dd4*/ 	.word	0x00021820
        /*0dd8*/ 	.word	0x00000004
        /*0ddc*/ 	.word	0x00000000
        /*0de0*/ 	.short	0x0101
        /*0de2*/ 	.byte	0x3f
	.zero		1


	//   ....[47]....
        /*0de4*/ 	.word	0x000219f0
        /*0de8*/ 	.word	0x00000004
        /*0dec*/ 	.word	0x00000000
        /*0df0*/ 	.short	0x010a
        /*0df2*/ 	.byte	0x3f
	.zero		1


	//   ....[48]....
        /*0df4*/ 	.word	0x00021a90
        /*0df8*/ 	.word	0x00000002
        /*0dfc*/ 	.word	0x00000000
        /*0e00*/ 	.short	0x010a
        /*0e02*/ 	.byte	0x3f
	.zero		1


	//   ....[49]....
        /*0e04*/ 	.word	0x00021eb0
        /*0e08*/ 	.word	0x00000002
        /*0e0c*/ 	.word	0x00000000
        /*0e10*/ 	.short	0x010a
        /*0e12*/ 	.byte	0x3f
	.zero		1


	//   ....[50]....
        /*0e14*/ 	.word	0x00021f10
        /*0e18*/ 	.word	0x00000002
        /*0e1c*/ 	.word	0x00000000
        /*0e20*/ 	.short	0x010a
        /*0e22*/ 	.byte	0x3f
	.zero		1


	//   ....[51]....
        /*0e24*/ 	.word	0x00023aa0
        /*0e28*/ 	.word	0x00000008
        /*0e2c*/ 	.word	0x00000000
        /*0e30*/ 	.short	0x0101
        /*0e32*/ 	.byte	0x3f
	.zero		1


	//   ....[52]....
        /*0e34*/ 	.word	0x000297c0
        /*0e38*/ 	.word	0x00000004
        /*0e3c*/ 	.word	0x00000000
        /*0e40*/ 	.short	0x0101
        /*0e42*/ 	.byte	0x3f
	.zero		1


	//   ....[53]....
        /*0e44*/ 	.word	0x0002cca0
        /*0e48*/ 	.word	0x00000003
        /*0e4c*/ 	.word	0x00000000
        /*0e50*/ 	.short	0x0101
        /*0e52*/ 	.byte	0x3f
	.zero		1


	//   ....[54]....
        /*0e54*/ 	.word	0x0002d880
        /*0e58*/ 	.word	0x00000006
        /*0e5c*/ 	.word	0x00000000
        /*0e60*/ 	.short	0x0101
        /*0e62*/ 	.byte	0x3f
	.zero		1


	//   ....[55]....
        /*0e64*/ 	.word	0x00031d40
        /*0e68*/ 	.word	0x00000012
        /*0e6c*/ 	.word	0x00038820
        /*0e70*/ 	.short	0x010a
        /*0e72*/ 	.byte	0x3f
	.zero		1


	//   ....[56]....
        /*0e74*/ 	.word	0x00031df0
        /*0e78*/ 	.word	0x00000003
        /*0e7c*/ 	.word	0x000388a0
        /*0e80*/ 	.short	0x010a
        /*0e82*/ 	.byte	0x3f
	.zero		1


	//   ....[57]....
        /*0e84*/ 	.word	0x00032020
        /*0e88*/ 	.word	0x00000003
        /*0e8c*/ 	.word	0x000388c0
        /*0e90*/ 	.short	0x010a
        /*0e92*/ 	.byte	0x3f
	.zero		1


	//   ....[58]....
        /*0e94*/ 	.word	0x00032a10
        /*0e98*/ 	.word	0x0000000a
        /*0e9c*/ 	.word	0x000388a0
        /*0ea0*/ 	.short	0x010a
        /*0ea2*/ 	.byte	0x3f
	.zero		1


	//   ....[59]....
        /*0ea4*/ 	.word	0x00032c30
        /*0ea8*/ 	.word	0x0000000a
        /*0eac*/ 	.word	0x000388c0
        /*0eb0*/ 	.short	0x010a
        /*0eb2*/ 	.byte	0x3f
	.zero		1


	//   ....[60]....
        /*0eb4*/ 	.word	0x00034820
        /*0eb8*/ 	.word	0x00000019
        /*0ebc*/ 	.word	0x00038840
        /*0ec0*/ 	.short	0x010a
        /*0ec2*/ 	.byte	0x3f
	.zero		1


	//   ....[61]....
        /*0ec4*/ 	.word	0x00034cf0
        /*0ec8*/ 	.word	0x00000019
        /*0ecc*/ 	.word	0x00038830
        /*0ed0*/ 	.short	0x0107
        /*0ed2*/ 	.byte	0x3f
	.zero		1


	//   ....[62]....
        /*0ed4*/ 	.word	0x00034db0
        /*0ed8*/ 	.word	0x00000019
        /*0edc*/ 	.word	0x00038830
        /*0ee0*/ 	.short	0x0101
        /*0ee2*/ 	.byte	0x3f
	.zero		1


	//   ....[63]....
        /*0ee4*/ 	.word	0x00035650
        /*0ee8*/ 	.word	0x00000012
        /*0eec*/ 	.word	0x00038800
        /*0ef0*/ 	.short	0x0107
        /*0ef2*/ 	.byte	0x3f
	.zero		1


	//   ....[64]....
        /*0ef4*/ 	.word	0x000356e0
        /*0ef8*/ 	.word	0x00000012
        /*0efc*/ 	.word	0x00038800
        /*0f00*/ 	.short	0x0101
        /*0f02*/ 	.byte	0x3f
	.zero		1


	//   ....[65]....
        /*0f04*/ 	.word	0x000365b0
        /*0f08*/ 	.word	0x00000012
        /*0f0c*/ 	.word	0x00038810
        /*0f10*/ 	.short	0x0107
        /*0f12*/ 	.byte	0x3f
	.zero		1


	//   ....[66]....
        /*0f14*/ 	.word	0x000366b0
        /*0f18*/ 	.word	0x00000012
        /*0f1c*/ 	.word	0x00038810
        /*0f20*/ 	.short	0x0101
        /*0f22*/ 	.byte	0x3f
	.zero		1


	//   ....[67]....
        /*0f24*/ 	.word	0x000366d0
        /*0f28*/ 	.word	0x00000012
        /*0f2c*/ 	.word	0x00038820
        /*0f30*/ 	.short	0x010a
        /*0f32*/ 	.byte	0x3f
	.zero		1


	//   ....[68]....
        /*0f34*/ 	.word	0x00036750
        /*0f38*/ 	.word	0x00000019
        /*0f3c*/ 	.word	0x00038860
        /*0f40*/ 	.short	0x010a
        /*0f42*/ 	.byte	0x3f
	.zero		1


	//   ....[69]....
        /*0f44*/ 	.word	0x00037060
        /*0f48*/ 	.word	0x00000019
        /*0f4c*/ 	.word	0x00038850
        /*0f50*/ 	.short	0x0107
        /*0f52*/ 	.byte	0x3f
	.zero		1


	//   ....[70]....
        /*0f54*/ 	.word	0x00037120
        /*0f58*/ 	.word	0x00000019
        /*0f5c*/ 	.word	0x00038850
        /*0f60*/ 	.short	0x0101
        /*0f62*/ 	.byte	0x3f
	.zero		1


	//   ....[71]....
        /*0f64*/ 	.word	0x00037490
        /*0f68*/ 	.word	0x00000006
        /*0f6c*/ 	.word	0x00038840
        /*0f70*/ 	.short	0x010a
        /*0f72*/ 	.byte	0x3f
	.zero		1


	//   ....[72]....
        /*0f74*/ 	.word	0x000377b0
        /*0f78*/ 	.word	0x00000006
        /*0f7c*/ 	.word	0x00038830
        /*0f80*/ 	.short	0x0107
        /*0f82*/ 	.byte	0x3f
	.zero		1


	//   ....[73]....
        /*0f84*/ 	.word	0x00037860
        /*0f88*/ 	.word	0x00000006
        /*0f8c*/ 	.word	0x00038830
        /*0f90*/ 	.short	0x0101
        /*0f92*/ 	.byte	0x3f
	.zero		1


	//   ....[74]....
        /*0f94*/ 	.word	0x00037890
        /*0f98*/ 	.word	0x00000006
        /*0f9c*/ 	.word	0x00038860
        /*0fa0*/ 	.short	0x010a
        /*0fa2*/ 	.byte	0x3f
	.zero		1


	//   ....[75]....
        /*0fa4*/ 	.word	0x00037f40
        /*0fa8*/ 	.word	0x00000006
        /*0fac*/ 	.word	0x00038850
        /*0fb0*/ 	.short	0x0107
        /*0fb2*/ 	.byte	0x3f
	.zero		1


	//   ....[76]....
        /*0fb4*/ 	.word	0x00037ff0
        /*0fb8*/ 	.word	0x00000006
        /*0fbc*/ 	.word	0x00038850
        /*0fc0*/ 	.short	0x0101
        /*0fc2*/ 	.byte	0x3f
	.zero		1


	//   ....[77]....
        /*0fc4*/ 	.word	0x00039280
        /*0fc8*/ 	.word	0x00000007
        /*0fcc*/ 	.word	0x00038820
        /*0fd0*/ 	.short	0x010a
        /*0fd2*/ 	.byte	0x3f
	.zero		1


	//   ....[78]....
        /*0fd4*/ 	.word	0x000393f0
        /*0fd8*/ 	.word	0x00000005
        /*0fdc*/ 	.word	0x00038840
        /*0fe0*/ 	.short	0x010a
        /*0fe2*/ 	.byte	0x3f
	.zero		1


	//   ....[79]....
        /*0fe4*/ 	.word	0x00039490
        /*0fe8*/ 	.word	0x00000003
        /*0fec*/ 	.word	0x00038840
        /*0ff0*/ 	.short	0x010a
        /*0ff2*/ 	.byte	0x3f
	.zero		1


	//   ....[80]....
        /*0ff4*/ 	.word	0x000394d0
        /*0ff8*/ 	.word	0x00000005
        /*0ffc*/ 	.word	0x00038860
        /*1000*/ 	.short	0x010a
        /*1002*/ 	.byte	0x3f
	.zero		1


	//   ....[81]....
        /*1004*/ 	.word	0x00039510
        /*1008*/ 	.word	0x00000003
        /*100c*/ 	.word	0x00038860
        /*1010*/ 	.short	0x010a
        /*1012*/ 	.byte	0x3f
	.zero		1


	//   ....[82]....
        /*1014*/ 	.word	0x00039570
        /*1018*/ 	.word	0x00000028
        /*101c*/ 	.word	0x00038890
        /*1020*/ 	.short	0x010a
        /*1022*/ 	.byte	0x3f
	.zero		1


	//   ....[83]....
        /*1024*/ 	.word	0x000396e0
        /*1028*/ 	.word	0x00000028
        /*102c*/ 	.word	0x00038890
        /*1030*/ 	.short	0x010a
        /*1032*/ 	.byte	0x3f
	.zero		1


	//   ....[84]....
        /*1034*/ 	.word	0x00039860
        /*1038*/ 	.word	0x00000028
        /*103c*/ 	.word	0x00038890
        /*1040*/ 	.short	0x010a
        /*1042*/ 	.byte	0x3f
	.zero		1


	//   ....[85]....
        /*1044*/ 	.word	0x000399c0
        /*1048*/ 	.word	0x00000028
        /*104c*/ 	.word	0x000388b0
        /*1050*/ 	.short	0x010a
        /*1052*/ 	.byte	0x3f
	.zero		1


	//   ....[86]....
        /*1054*/ 	.word	0x00039da0
        /*1058*/ 	.word	0x00000002
        /*105c*/ 	.word	0x00038800
        /*1060*/ 	.short	0x010a
        /*1062*/ 	.byte	0x3f
	.zero		1


	//   ....[87]....
        /*1064*/ 	.word	0x0003a3b0
        /*1068*/ 	.word	0x00000002
        /*106c*/ 	.word	0x00038800
        /*1070*/ 	.short	0x010a
        /*1072*/ 	.byte	0x3f
	.zero		1


	//   ....[88]....
        /*1074*/ 	.word	0x0003a400
        /*1078*/ 	.word	0x00000002
        /*107c*/ 	.word	0x00000000
        /*1080*/ 	.short	0x010a
        /*1082*/ 	.byte	0x3f
	.zero		1


	//   ....[89]....
        /*1084*/ 	.word	0x0003a450
        /*1088*/ 	.word	0x00000002
        /*108c*/ 	.word	0x00000000
        /*1090*/ 	.short	0x010a
        /*1092*/ 	.byte	0x3f
	.zero		1


	//   ....[90]....
        /*1094*/ 	.word	0x0003a4a0
        /*1098*/ 	.word	0x00000002
        /*109c*/ 	.word	0x00000000
        /*10a0*/ 	.short	0x010a
        /*10a2*/ 	.byte	0x3f
	.zero		1


	//   ....[91]....
        /*10a4*/ 	.word	0x0003a4f0
        /*10a8*/ 	.word	0x00000002
        /*10ac*/ 	.word	0x00000000
        /*10b0*/ 	.short	0x010a
        /*10b2*/ 	.byte	0x3f
	.zero		1


	//   ....[92]....
        /*10b4*/ 	.word	0x0003a540
        /*10b8*/ 	.word	0x00000002
        /*10bc*/ 	.word	0x00000000
        /*10c0*/ 	.short	0x010a
        /*10c2*/ 	.byte	0x3f
	.zero		1


	//   ....[93]....
        /*10c4*/ 	.word	0x0003a590
        /*10c8*/ 	.word	0x00000002
        /*10cc*/ 	.word	0x00000000
        /*10d0*/ 	.short	0x010a
        /*10d2*/ 	.byte	0x3f
	.zero		1


	//   ....[94]....
        /*10d4*/ 	.word	0x0003a730
        /*10d8*/ 	.word	0x00000012
        /*10dc*/ 	.word	0x00038820
        /*10e0*/ 	.short	0x010a
        /*10e2*/ 	.byte	0x3f
	.zero		1


	//   ....[95]....
        /*10e4*/ 	.word	0x0003a780
        /*10e8*/ 	.word	0x00000003
        /*10ec*/ 	.word	0x000388a0
        /*10f0*/ 	.short	0x010a
        /*10f2*/ 	.byte	0x3f
	.zero		1


	//   ....[96]....
        /*10f4*/ 	.word	0x0003a7d0
        /*10f8*/ 	.word	0x00000003
        /*10fc*/ 	.word	0x000388c0
        /*1100*/ 	.short	0x010a
        /*1102*/ 	.byte	0x3f
	.zero		1


	//   ....[97]....
        /*1104*/ 	.word	0x0003a820
        /*1108*/ 	.word	0x0000000a
        /*110c*/ 	.word	0x000388a0
        /*1110*/ 	.short	0x010a
        /*1112*/ 	.byte	0x3f
	.zero		1


	//   ....[98]....
        /*1114*/ 	.word	0x0003a870
        /*1118*/ 	.word	0x0000000a
        /*111c*/ 	.word	0x000388c0
        /*1120*/ 	.short	0x010a
        /*1122*/ 	.byte	0x3f
	.zero		1


	//   ....[99]....
        /*1124*/ 	.word	0x0003a980
        /*1128*/ 	.word	0x00000019
        /*112c*/ 	.word	0x00038840
        /*1130*/ 	.short	0x010a
        /*1132*/ 	.byte	0x3f
	.zero		1


	//   ....[100]....
        /*1134*/ 	.word	0x0003bf10
        /*1138*/ 	.word	0x00000012
        /*113c*/ 	.word	0x00038820
        /*1140*/ 	.short	0x010a
        /*1142*/ 	.byte	0x3f
	.zero		1


	//   ....[101]....
        /*1144*/ 	.word	0x0003bf60
        /*1148*/ 	.word	0x00000019
        /*114c*/ 	.word	0x00038860
        /*1150*/ 	.short	0x010a
        /*1152*/ 	.byte	0x3f
	.zero		1


	//   ....[102]....
        /*1154*/ 	.word	0x0003c850
        /*1158*/ 	.word	0x00000006
        /*115c*/ 	.word	0x00038840
        /*1160*/ 	.short	0x010a
        /*1162*/ 	.byte	0x3f
	.zero		1


	//   ....[103]....
        /*1164*/ 	.word	0x0003cd10
        /*1168*/ 	.word	0x00000006
        /*116c*/ 	.word	0x00038860
        /*1170*/ 	.short	0x010a
        /*1172*/ 	.byte	0x3f
	.zero		1


	//   ....[104]....
        /*1174*/ 	.word	0x0003deb0
        /*1178*/ 	.word	0x00000007
        /*117c*/ 	.word	0x00038820
        /*1180*/ 	.short	0x010a
        /*1182*/ 	.byte	0x3f
	.zero		1


	//   ....[105]....
        /*1184*/ 	.word	0x0003e050
        /*1188*/ 	.word	0x00000005
        /*118c*/ 	.word	0x00038840
        /*1190*/ 	.short	0x010a
        /*1192*/ 	.byte	0x3f
	.zero		1


	//   ....[106]....
        /*1194*/ 	.word	0x0003e0a0
        /*1198*/ 	.word	0x00000003
        /*119c*/ 	.word	0x00038840
        /*11a0*/ 	.short	0x010a
        /*11a2*/ 	.byte	0x3f
	.zero		1


	//   ....[107]....
        /*11a4*/ 	.word	0x0003e0f0
        /*11a8*/ 	.word	0x00000005
        /*11ac*/ 	.word	0x00038860
        /*11b0*/ 	.short	0x010a
        /*11b2*/ 	.byte	0x3f
	.zero		1


	//   ....[108]....
        /*11b4*/ 	.word	0x0003e310
        /*11b8*/ 	.word	0x00000005
        /*11bc*/ 	.word	0x00000000
        /*11c0*/ 	.short	0x010a
        /*11c2*/ 	.byte	0x3f
	.zero		1


	//   ....[109]....
        /*11c4*/ 	.word	0x0003e450
        /*11c8*/ 	.word	0x0000000c
        /*11cc*/ 	.word	0x00000000
        /*11d0*/ 	.short	0x010a
        /*11d2*/ 	.byte	0x3f
	.zero		1


	//   ....[110]....
        /*11d4*/ 	.word	0x0003e9f0
        /*11d8*/ 	.word	0x0000000c
        /*11dc*/ 	.word	0x00038810
        /*11e0*/ 	.short	0x010a
        /*11e2*/ 	.byte	0x3f
	.zero		1


	//   ....[111]....
        /*11e4*/ 	.word	0x0003eb70
        /*11e8*/ 	.word	0x0000000e
        /*11ec*/ 	.word	0x00000000
        /*11f0*/ 	.short	0x010a
        /*11f2*/ 	.byte	0x3f
	.zero		1


	//   ....[112]....
        /*11f4*/ 	.word	0x0003ecb0
        /*11f8*/ 	.word	0x0000000c
        /*11fc*/ 	.word	0x00000000
        /*1200*/ 	.short	0x010a
        /*1202*/ 	.byte	0x3f
	.zero		1


	//   ....[113]....
        /*1204*/ 	.word	0x00041180
        /*1208*/ 	.word	0x00000005
        /*120c*/ 	.word	0x00000000
        /*1210*/ 	.short	0x0101
        /*1212*/ 	.byte	0x3f
	.zero		1


	//   ....[114]....
        /*1214*/ 	.word	0x0004d8a0
        /*1218*/ 	.word	0x00000000
        /*121c*/ 	.word	0x00000000
        /*1220*/ 	.short	0x0101
        /*1222*/ 	.byte	0x3f
	.zero		1


	//   ....[115]....
        /*1224*/ 	.word	0x0004d8c0
        /*1228*/ 	.word	0x0000000c
        /*122c*/ 	.word	0x00000000
        /*1230*/ 	.short	0x010a
        /*1232*/ 	.byte	0x3f
	.zero		1


	//   ....[116]....
        /*1234*/ 	.word	0x0004d910
        /*1238*/ 	.word	0x0000000c
        /*123c*/ 	.word	0x00038810
        /*1240*/ 	.short	0x010a
        /*1242*/ 	.byte	0x3f
	.zero		1


	//   ....[117]....
        /*1244*/ 	.word	0x0004d960
        /*1248*/ 	.word	0x0000000c
        /*124c*/ 	.word	0x00000000
        /*1250*/ 	.short	0x010a
        /*1252*/ 	.byte	0x3f
	.zero		1


	//----- nvinfo : EIATTR_NUM_MBARRIERS
	.align		4
.L_468:
        /*1254*/ 	.byte	0x03, 0x38
        /*1256*/ 	.short	0x0017


	//----- nvinfo : EIATTR_EXIT_INSTR_OFFSETS
	.align		4
        /*1258*/ 	.byte	0x04, 0x1c
        /*125a*/ 	.short	(.L_470 - .L_469)


	//   ....[0]....
.L_469:
        /*125c*/ 	.word	0x00039560


	//----- nvinfo : EIATTR_MAX_THREADS
	.align		4
.L_470:
        /*1260*/ 	.byte	0x04, 0x05
        /*1262*/ 	.short	(.L_472 - .L_471)
.L_471:
        /*1264*/ 	.word	0x00000180
        /*1268*/ 	.word	0x00000001
        /*126c*/ 	.word	0x00000001


	//----- nvinfo : EIATTR_CRS_STACK_SIZE
	.align		4
.L_472:
        /*1270*/ 	.byte	0x04, 0x1e
        /*1272*/ 	.short	(.L_474 - .L_473)
.L_473:
        /*1274*/ 	.word	0x00000000


	//----- nvinfo : EIATTR_CBANK_PARAM_SIZE
	.align		4
.L_474:
        /*1278*/ 	.byte	0x03, 0x19
        /*127a*/ 	.short	0x0bf0


	//----- nvinfo : EIATTR_PARAM_CBANK
	.align		4
        /*127c*/ 	.byte	0x04, 0x0a
        /*127e*/ 	.short	(.L_476 - .L_475)
	.align		4
.L_475:
        /*1280*/ 	.word	index@(.nv.constant0._ZN7cutlass13device_kernelIN5flash11enable_sm90INS1_16FlashAttnFwdSm90INS1_25CollectiveMainloopFwdSm90ILi2EN4cute5tupleIJNS5_1CILi1EEES8_S8_EEENS6_IJNS7_ILi64EEESA_SA_EEELi512ENS_10bfloat16_tEfNS_4arch4Sm90ELb0ELb1ELb1ELb1ELb1ELb1ELb1ELb0ELb0ELb1ELb1ELb0EEENS1_21CollectiveEpilogueFwdINS6_IJSA_NS7_ILi512EEESA_EEES9_SC_SE_Li256ELb1ELb1ELb1ELb0EEENS1_36VarlenDynamicPersistentTileSchedulerILi64ELi64ELi256ELi128ELb1ELb1ELb1ELb1ELb0ELb1EEEEEEEEEvNT_6ParamsE)
        /*1284*/ 	.short	0x0210
        /*1286*/ 	.short	0x0bf0


	//----- nvinfo : EIATTR_SW_WAR
	.align		4
.L_476:
        /*1288*/ 	.byte	0x04, 0x36
        /*128a*/ 	.short	(.L_478 - .L_477)
.L_477:
        /*128c*/ 	.word	0x00000008
.L_478:


//--------------------- .nv.info._ZN7cutlass13device_kernelIN5flash11enable_sm90INS1_16FlashAttnFwdSm90INS1_25CollectiveMainloopFwdSm90ILi2EN4cute5tupleIJNS5_1CILi1EEES8_S8_EEENS6_IJNS7_ILi64EEESA_SA_EEELi512ENS_10bfloat16_tEfNS_4arch4Sm90ELb1ELb0ELb1ELb0ELb1ELb0ELb0ELb0ELb0ELb1ELb1ELb0EEENS1_21CollectiveEpilogueFwdINS6_IJSA_NS7_ILi512EEESA_EEES9_SC_SE_Li256ELb0ELb1ELb1ELb0EEENS1_19SingleTileSchedulerILb0ELb1ELb1ELi64EEEEEEEEEvNT_6ParamsE --------------------------
	.section	.nv.info._ZN7cutlass13device_kernelIN5flash11enable_sm90INS1_16FlashAttnFwdSm90INS1_25CollectiveMainloopFwdSm90ILi2EN4cute5tupleIJNS5_1CILi1EEES8_S8_EEENS6_IJNS7_ILi64EEESA_SA_EEELi512ENS_10bfloat16_tEfNS_4arch4Sm90ELb1ELb0ELb1ELb0ELb1ELb0ELb0ELb0ELb0ELb1ELb1ELb0EEENS1_21CollectiveEpilogueFwdINS6_IJSA_NS7_ILi512EEESA_EEES9_SC_SE_Li256ELb0ELb1ELb1ELb0EEENS1_19SingleTileSchedulerILb0ELb1ELb1ELi64EEEEEEEEEvNT_6ParamsE,"",@"SHT_CUDA_INFO"
	.sectionflags	@""
	.align	4


	//----- nvinfo : EIATTR_CUDA_API_VERSION
	.align		4
        /*0000*/ 	.byte	0x04, 0x37
        /*0002*/ 	.short	(.L_480 - .L_479)
.L_479:
        /*0004*/ 	.word	0x00000082


	//----- nvinfo : EIATTR_KPARAM_INFO
	.align		4
.L_480:
        /*0008*/ 	.byte	0x04, 0x17
        /*000a*/ 	.short	(.L_482 - .L_481)
.L_481:
        /*000c*/ 	.word	0x00000000
        /*0010*/ 	.short	0x0000
        /*0012*/ 	.short	0x0070
        /*0014*/ 	.byte	0x00, 0xf0, 0x01, 0x28


	//----- nvinfo : EIATTR_SPARSE_MMA_MASK
	.align		4
.L_482:
        /*0018*/ 	.byte	0x03, 0x50
        /*001a*/ 	.short	0x0000


	//----- nvinfo : EIATTR_MAXREG_COUNT
	.align		4
        /*001c*/ 	.byte	0x03, 0x1b
        /*001e*/ 	.short	0x00a8


	//----- nvinfo : EIATTR_NUM_BARRIERS
	.align		4
        /*0020*/ 	.byte	0x02, 0x4c
        /*0022*/ 	.byte	0x10
	.zero		1


	//----- nvinfo : EIATTR_EXTERNS
	.align		4
        /*0024*/ 	.byte	0x04, 0x0f
        /*0026*/ 	.short	(.L_484 - .L_483)


	//   ....[0]....
	.align		4
.L_483:
        /*0028*/ 	.word	index@(__assertfail)


	//----- nvinfo : EIATTR_MERCURY_ISA_VERSION
	.align		4
.L_484:
        /*002c*/ 	.byte	0x03, 0x5f
        /*002e*/ 	.short	0x0101


	//----- nvinfo : EIATTR_INT_WARP_WIDE_INSTR_OFFSETS
	.align		4
        /*0030*/ 	.byte	0x04, 0x31
        /*0032*/ 	.short	(.L_486 - .L_485)


	//   ....[0]....
.L_485:
        /*0034*/ 	.word	0x000000b0


	//   ....[1]....
        /*0038*/ 	.word	0x000000c0


	//   ....[2]....
        /*003c*/ 	.word	0x00000160


	//----- nvinfo : EIATTR_COOP_GROUP_MASK_REGIDS
	.align		4
.L_486:
        /*0040*/ 	.byte	0x04, 0x29
        /*0042*/ 	.short	(.L_488 - .L_487)


	//   ....[0]....
.L_487:
        /*0044*/ 	.word	0xffffffff


	//   ....[1]....
        /*0048*/ 	.word	0xffffffff


	//   ....[2]....
        /*004c*/ 	.word	0xffffffff


	//   ....[3]....
        /*0050*/ 	.word	0xffffffff


	//   ....[4]....
        /*0054*/ 	.word	0xffffffff


	//   ....[5]....
        /*0058*/ 	.word	0xffffffff


	//   ....[6]....
        /*005c*/ 	.word	0xffffffff


	//   ....[7]....
        /*0060*/ 	.word	0xffffffff


	//   ....[8]....
        /*0064*/ 	.word	0xffffffff


	//   ....[9]....
        /*0068*/ 	.word	0xffffffff


	//   ....[10]....
        /*006c*/ 	.word	0xffffffff


	//   ....[11]....
        /*0070*/ 	.word	0xffffffff


	//   ....[12]....
        /*0074*/ 	.word	0xffffffff


	//   ....[13]....
        /*0078*/ 	.word	0xffffffff


	//   ....[14]....
        /*007c*/ 	.word	0xffffffff


	//   ....[15]....
        /*0080*/ 	.word	0xffffffff


	//   ....[16]....
        /*0084*/ 	.word	0xffffffff


	//   ....[17]....
        /*0088*/ 	.word	0xffffffff


	//   ....[18]....
        /*008c*/ 	.word	0xffffffff


	//   ....[19]....
        /*0090*/ 	.word	0xffffffff


	//   ....[20]....
        /*0094*/ 	.word	0xffffffff


	//   ....[21]....
        /*0098*/ 	.word	0xffffffff


	//   ....[22]....
        /*009c*/ 	.word	0xffffffff


	//   ....[23]....
        /*00a0*/ 	.word	0xffffffff


	//   ....[24]....
        /*00a4*/ 	.word	0xffffffff


	//   ....[25]....
        /*00a8*/ 	.word	0xffffffff


	//   ....[26]....
        /*00ac*/ 	.word	0xffffffff


	//   ....[27]....
        /*00b0*/ 	.word	0xffffffff


	//   ....[28]....
        /*00b4*/ 	.word	0xffffffff


	//   ....[29]....
        /*00b8*/ 	.word	0xffffffff


	//   ....[30]....
        /*00bc*/ 	.word	0xffffffff


	//   ....[31]....
        /*00c0*/ 	.word	0xffffffff


	//   ....[32]....
        /*00c4*/ 	.word	0xffffffff


	//   ....[33]....
        /*00c8*/ 	.word	0xffffffff


	//   ....[34]....
        /*00cc*/ 	.word	0xffffffff


	//   ....[35]....
        /*00d0*/ 	.word	0xffffffff


	//   ....[36]....
        /*00d4*/ 	.word	0xffffffff


	//   ....[37]....
        /*00d8*/ 	.word	0xffffffff


	//   ....[38]....
        /*00dc*/ 	.word	0xffffffff


	//   ....[39]....
        /*00e0*/ 	.word	0xffffffff


	//   ....[40]....
        /*00e4*/ 	.word	0xffffffff


	//   ....[41]....
        /*00e8*/ 	.word	0xffffffff


	//   ....[42]....
        /*00ec*/ 	.word	0xffffffff


	//   ....[43]....
        /*00f0*/ 	.word	0xffffffff


	//   ....[44]....
        /*00f4*/ 	.word	0xffffffff


	//   ....[45]....
        /*00f8*/ 	.word	0xffffffff


	//   ....[46]....
        /*00fc*/ 	.word	0xffffffff


	//   ....[47]....
        /*0100*/ 	.word	0xffffffff


	//   ....[48]....
        /*0104*/ 	.word	0xffffffff


	//   ....[49]....
        /*0108*/ 	.word	0xffffffff


	//   ....[50]....
        /*010c*/ 	.word	0xffffffff


	//   ....[51]....
        /*0110*/ 	.word	0xffffffff


	//   ....[52]....
        /*0114*/ 	.word	0xffffffff


	//   ....[53]....
        /*0118*/ 	.word	0xffffffff


	//   ....[54]....
        /*011c*/ 	.word	0xffffffff


	//   ....[55]....
        /*0120*/ 	.word	0xffffffff


	//   ....[56]....
        /*0124*/ 	.word	0xffffffff


	//   ....[57]....
        /*0128*/ 	.word	0xffffffff


	//   ....[58]....
        /*012c*/ 	.word	0xffffffff


	//   ....[59]....
        /*0130*/ 	.word	0xffffffff


	//   ....[60]....
        /*0134*/ 	.word	0xffffffff


	//   ....[61]....
        /*0138*/ 	.word	0xffffffff


	//   ....[62]....
        /*013c*/ 	.word	0xffffffff


	//   ....[63]....
        /*0140*/ 	.word	0xffffffff


	//   ....[64]....
        /*0144*/ 	.word	0xffffffff


	//   ....[65]....
        /*0148*/ 	.word	0xffffffff


	//   ....[66]....
        /*014c*/ 	.word	0xffffffff


	//   ....[67]....
        /*0150*/ 	.word	0xffffffff


	//   ....[68]....
        /*0154*/ 	.word	0xffffffff


	//   ....[69]....
        /*0158*/ 	.word	0xffffffff


	//   ....[70]....
        /*015c*/ 	.word	0xffffffff


	//   ....[71]....
        /*0160*/ 	.word	0xffffffff


	//   ....[72]....
        /*0164*/ 	.word	0xffffffff


	//   ....[73]....
        /*0168*/ 	.word	0xffffffff


	//   ....[74]....
        /*016c*/ 	.word	0xffffffff


	//   ....[75]....
        /*0170*/ 	.word	0xffffffff


	//   ....[76]....
        /*0174*/ 	.word	0xffffffff


	//   ....[77]....
        /*0178*/ 	.word	0xffffffff


	//   ....[78]....
        /*017c*/ 	.word	0xffffffff


	//   ....[79]....
        /*0180*/ 	.word	0xffffffff


	//   ....[80]....
        /*0184*/ 	.word	0xffffffff


	//   ....[81]....
        /*0188*/ 	.word	0xffffffff


	//   ....[82]....
        /*018c*/ 	.word	0x0500000f


	//   ....[83]....
        /*0190*/ 	.word	0x0500000f


	//   ....[84]....
        /*0194*/ 	.word	0x0500000f


	//   ....[85]....
        /*0198*/ 	.word	0x0500000f


	//   ....[86]....
        /*019c*/ 	.word	0x0500000f


	//   ....[87]....
        /*01a0*/ 	.word	0x0500000f


	//   ....[88]....
        /*01a4*/ 	.word	0x0500000f


	//   ....[89]....
        /*01a8*/ 	.word	0x0500000f


	//   ....[90]....
        /*01ac*/ 	.word	0x0500000f


	//   ....[91]....
        /*01b0*/ 	.word	0x0500000f


	//   ....[92]....
        /*01b4*/ 	.word	0x0500000f


	//   ....[93]....
        /*01b8*/ 	.word	0x0500000f


	//   ....[94]....
        /*01bc*/ 	.word	0x0500000f


	//   ....[95]....
        /*01c0*/ 	.word	0x0500000f


	//   ....[96]....
        /*01c4*/ 	.word	0x0500000f


	//   ....[97]....
        /*01c8*/ 	.word	0x0500000f


	//   ....[98]....
        /*01cc*/ 	.word	0x0500000f


	//   ....[99]....
        /*01d0*/ 	.word	0x0500000f


	//   ....[100]....
        /*01d4*/ 	.word	0x0500000f


	//   ....[101]....
        /*01d8*/ 	.word	0x0500000f


	//   ....[102]....
        /*01dc*/ 	.word	0x0500000f


	//   ....[103]....
        /*01e0*/ 	.word	0x0500000f


	//   ....[104]....
        /*01e4*/ 	.word	0x0500000f


	//   ....[105]....
        /*01e8*/ 	.word	0x0500000f


	//   ....[106]....
        /*01ec*/ 	.word	0x0500000f


	//   ....[107]....
        /*01f0*/ 	.word	0x0500000f


	//   ....[108]....
        /*01f4*/ 	.word	0x0500000f


	//   ....[109]....
        /*01f8*/ 	.word	0x0500000f


	//   ....[110]....
        /*01fc*/ 	.word	0x0500000f


	//   ....[111]....
        /*0200*/ 	.word	0x0500000f


	//   ....[112]....
        /*0204*/ 	.word	0x0500000f


	//   ....[113]....
        /*0208*/ 	.word	0x0500000f


	//   ....[114]....
        /*020c*/ 	.word	0x0500000f


	//   ....[115]....
        /*0210*/ 	.word	0x0500000f


	//   ....[116]....
        /*0214*/ 	.word	0x0500000f


	//   ....[117]....
        /*0218*/ 	.word	0x0500000f


	//   ....[118]....
        /*021c*/ 	.word	0x0500000f


	//   ....[119]....
        /*0220*/ 	.word	0x0500000f


	//   ....[120]....
        /*0224*/ 	.word	0x0500000f


	//   ....[121]....
        /*0228*/ 	.word	0x0500000f


	//   ....[122]....
        /*022c*/ 	.word	0x0500000f


	//   ....[123]....
        /*0230*/ 	.word	0x0500000f


	//----- nvinfo : EIATTR_COOP_GROUP_INSTR_OFFSETS
	.align		4
.L_488:
        /*0234*/ 	.byte	0x04, 0x28
        /*0236*/ 	.short	(.L_490 - .L_489)


	//   ....[0]....
.L_489:
        /*0238*/ 	.word	0x00000060


	//   ....[1]....
        /*023c*/ 	.word	0x000000a0


	//   ....[2]....
        /*0240*/ 	.word	0x00000280


	//   ....[3]....
        /*0244*/ 	.word	0x000003e0


	//   ....[4]....
        /*0248*/ 	.word	0x00000500


	//   ....[5]....
        /*024c*/ 	.word	0x00000660


	//   ....[6]....
        /*0250*/ 	.word	0x000012d0


	//   ....[7]....
        /*0254*/ 	.word	0x00003450


	//   ....[8]....
        /*0258*/ 	.word	0x00003dd0


	//   ....[9]....
        /*025c*/ 	.word	0x00003e20


	//   ....[10]....
        /*0260*/ 	.word	0x00004340


	//   ....[11]....
        /*0264*/ 	.word	0x000043f0


	//   ....[12]....
        /*0268*/ 	.word	0x000047f0


	//   ....[13]....
        /*026c*/ 	.word	0x000048c0


	//   ....[14]....
        /*0270*/ 	.word	0x00005340


	//   ....[15]....
        /*0274*/ 	.word	0x000059b0


	//   ....[16]....
        /*0278*/ 	.word	0x00005ed0


	//   ....[17]....
        /*027c*/ 	.word	0x00005f20


	//   ....[18]....
        /*0280*/ 	.word	0x00006000


	//   ....[19]....
        /*0284*/ 	.word	0x00006490


	//   ....[20]....
        /*0288*/ 	.word	0x000064f0


	//   ....[21]....
        /*028c*/ 	.word	0x00007690


	//   ....[22]....
        /*0290*/ 	.word	0x00007e90


	//   ....[23]....
        /*0294*/ 	.word	0x00007f10


	//   ....[24]....
        /*0298*/ 	.word	0x00008200


	//   ....[25]....
        /*029c*/ 	.word	0x000083c0


	//   ....[26]....
        /*02a0*/ 	.word	0x00009390


	//   ....[27]....
        /*02a4*/ 	.word	0x00009470


	//   ....[28]....
        /*02a8*/ 	.word	0x000094c0


	//   ....[29]....
        /*02ac*/ 	.word	0x000094f0


	//   ....[30]....
        /*02b0*/ 	.word	0x00009550


	//   ....[31]....
        /*02b4*/ 	.word	0x0000a000


	//   ....[32]....
        /*02b8*/ 	.word	0x0000a4c0


	//   ....[33]....
        /*02bc*/ 	.word	0x0000a4f0


	//   ....[34]....
        /*02c0*/ 	.word	0x0000a510


	//   ....[35]....
        /*02c4*/ 	.word	0x0000a540


	//   ....[36]....
        /*02c8*/ 	.word	0x0000a9d0


	//   ....[37]....
        /*02cc*/ 	.word	0x0000a9f0


	//   ....[38]....
        /*02d0*/ 	.word	0x0000b640


	//   ....[39]....
        /*02d4*/ 	.word	0x0000b660


	//   ....[40]....
        /*02d8*/ 	.word	0x0000c6b0


	//   ....[41]....
        /*02dc*/ 	.word	0x0000d9c0


	//   ....[42]....
        /*02e0*/ 	.word	0x0000d9e0


	//   ....[43]....
        /*02e4*/ 	.word	0x0000d9f0


	//   ....[44]....
        /*02e8*/ 	.word	0x0000da30


	//   ....[45]....
        /*02ec*/ 	.word	0x0000da80


	//   ....[46]....
        /*02f0*/ 	.word	0x0000daa0


	//   ....[47]....
        /*02f4*/ 	.word	0x0000daf0


	//   ....[48]....
        /*02f8*/ 	.word	0x0000db10


	//   ....[49]....
        /*02fc*/ 	.word	0x0000e0a0


	//   ....[50]....
        /*0300*/ 	.word	0x0000e0d0


	//   ....[51]....
        /*0304*/ 	.word	0x0000e100


	//   ....[52]....
        /*0308*/ 	.word	0x0000e170


	//   ....[53]....
        /*030c*/ 	.word	0x0000e1d0


	//   ....[54]....
        /*0310*/ 	.word	0x0000e1f0


	//   ....[55]....
        /*0314*/ 	.word	0x0000e240


	//   ....[56]....
        /*0318*/ 	.word	0x0000e260


	//   ....[57]....
        /*031c*/ 	.word	0x0000e550


	//   ....[58]....
        /*0320*/ 	.word	0x0000e580


	//   ....[59]....
        /*0324*/ 	.word	0x0000e5b0


	//   ....[60]....
        /*0328*/ 	.word	0x0000e5e0


	//   ....[61]....
        /*032c*/ 	.word	0x0000e610


	//   ....[62]....
        /*0330*/ 	.word	0x0000e660


	//   ....[63]....
        /*0334*/ 	.word	0x0000e7e0


	//   ....[64]....
        /*0338*/ 	.word	0x0000e810


	//   ....[65]....
        /*033c*/ 	.word	0x0000f190


	//   ....[66]....
        /*0340*/ 	.word	0x0000f1b0


	//   ....[67]....
        /*0344*/ 	.word	0x0000f1c0


	//   ....[68]....
        /*0348*/ 	.word	0x0000f1e0


	//   ....[69]....
        /*034c*/ 	.word	0x0000f200


	//   ....[70]....
        /*0350*/ 	.word	0x0000f230


	//   ....[71]....
        /*0354*/ 	.word	0x0000f250


	//   ....[72]....
        /*0358*/ 	.word	0x0000f280


	//   ....[73]....
        /*035c*/ 	.word	0x0000f5e0


	//   ....[74]....
        /*0360*/ 	.word	0x0000f610


	//   ....[75]....
        /*0364*/ 	.word	0x0000f640


	//   ....[76]....
        /*0368*/ 	.word	0x0000f660


	//   ....[77]....
        /*036c*/ 	.word	0x0000f670


	//   ....[78]....
        /*0370*/ 	.word	0x0000f690


	//   ....[79]....
        /*0374*/ 	.word	0x0000f740


	//   ....[80]....
        /*0378*/ 	.word	0x0000f770


	//   ....[81]....
        /*037c*/ 	.word	0x0000fc70


	//   ....[82]....
        /*0380*/ 	.word	0x00010290


	//   ....[83]....
        /*0384*/ 	.word	0x00010380


	//   ....[84]....
        /*0388*/ 	.word	0x00010420


	//   ....[85]....
        /*038c*/ 	.word	0x000104a0


	//   ....[86]....
        /*0390*/ 	.word	0x00010550


	//   ....[87]....
        /*0394*/ 	.word	0x000105b0


	//   ....[88]....
        /*0398*/ 	.word	0x00010670


	//   ....[89]....
        /*039c*/ 	.word	0x000106d0


	//   ....[90]....
        /*03a0*/ 	.word	0x00010770


	//   ....[91]....
        /*03a4*/ 	.word	0x00010800


	//   ....[92]....
        /*03a8*/ 	.word	0x00010860


	//   ....[93]....
        /*03ac*/ 	.word	0x00010990


	//   ....[94]....
        /*03b0*/ 	.word	0x00010a00


	//   ....[95]....
        /*03b4*/ 	.word	0x00010a60


	//   ....[96]....
        /*03b8*/ 	.word	0x00010b20


	//   ....[97]....
        /*03bc*/ 	.word	0x00010b80


	//   ....[98]....
        /*03c0*/ 	.word	0x00010c20


	//   ....[99]....
        /*03c4*/ 	.word	0x00010d70


	//   ....[100]....
        /*03c8*/ 	.word	0x00010e20


	//   ....[101]....
        /*03cc*/ 	.word	0x000110b0


	//   ....[102]....
        /*03d0*/ 	.word	0x00011100


	//   ....[103]....
        /*03d4*/ 	.word	0x000112c0


	//   ....[104]....
        /*03d8*/ 	.word	0x00011310


	//   ....[105]....
        /*03dc*/ 	.word	0x000114d0


	//   ....[106]....
        /*03e0*/ 	.word	0x00011520


	//   ....[107]....
        /*03e4*/ 	.word	0x00011600


	//   ....[108]....
        /*03e8*/ 	.word	0x000116a0


	//   ....[109]....
        /*03ec*/ 	.word	0x00011700


	//   ....[110]....
        /*03f0*/ 	.word	0x000117a0


	//   ....[111]....
        /*03f4*/ 	.word	0x00011800


	//   ....[112]....
        /*03f8*/ 	.word	0x000118a0


	//   ....[113]....
        /*03fc*/ 	.word	0x00011900


	//   ....[114]....
        /*0400*/ 	.word	0x000119a0


	//   ....[115]....
        /*0404*/ 	.word	0x00011a80


	//   ....[116]....
        /*0408*/ 	.word	0x00011b30


	//   ....[117]....
        /*040c*/ 	.word	0x00011c20


	//   ....[118]....
        /*0410*/ 	.word	0x00011d20


	//   ....[119]....
        /*0414*/ 	.word	0x00011e40


	//   ....[120]....
        /*0418*/ 	.word	0x00011f20


	//   ....[121]....
        /*041c*/ 	.word	0x00012030


	//   ....[122]....
        /*0420*/ 	.word	0x00012100


	//   ....[123]....
        /*0424*/ 	.word	0x00012210


	//----- nvinfo : EIATTR_REG_RECONFIG
	.align		4
.L_490:
        /*0428*/ 	.byte	0x01, 0x54
	.zero		2


	//----- nvinfo : EIATTR_SYSCALL_OFFSETS
	.align		4
        /*042c*/ 	.byte	0x04, 0x46
        /*042e*/ 	.short	(.L_492 - .L_491)


	//   ....[0]....
.L_491:
        /*0430*/ 	.word	0x00003620


	//   ....[1]....
        /*0434*/ 	.word	0x0000ced0


	//   ....[2]....
        /*0438*/ 	.word	0x0000d010


	//   ....[3]....
        /*043c*/ 	.word	0x0000d100


	//   ....[4]....
        /*0440*/ 	.word	0x0000dd80


	//----- nvinfo : EIATTR_MBARRIER_INSTR_OFFSETS
	.align		4
.L_492:
        /*0444*/ 	.byte	0x04, 0x39
        /*0446*/ 	.short	(.L_494 - .L_493)


	//   ....[0]....
.L_493:
        /*0448*/ 	.word	0x00000170
        /*044c*/ 	.word	0x000000ff
        /*0450*/ 	.word	0x00028c00
        /*0454*/ 	.short	0x0100
        /*0456*/ 	.byte	0x08
	.zero		1


	//   ....[1]....
        /*0458*/ 	.word	0x00000180
        /*045c*/ 	.word	0x000000ff
        /*0460*/ 	.word	0x00028c20
        /*0464*/ 	.short	0x0100
        /*0466*/ 	.byte	0x08
	.zero		1


	//   ....[2]....
        /*0468*/ 	.word	0x00000230
        /*046c*/ 	.word	0x000000ff
        /*0470*/ 	.word	0x00028c30
        /*0474*/ 	.short	0x0100
        /*0476*/ 	.byte	0x06
	.zero		1


	//   ....[3]....
        /*0478*/ 	.word	0x00000240
        /*047c*/ 	.word	0x000000ff
        /*0480*/ 	.word	0x00028c40
        /*0484*/ 	.short	0x0100
        /*0486*/ 	.byte	0x06
	.zero		1


	//   ....[4]....
        /*0488*/ 	.word	0x00000250
        /*048c*/ 	.word	0x000000ff
        /*0490*/ 	.word	0x00028c38
        /*0494*/ 	.short	0x0100
        /*0496*/ 	.byte	0x06
	.zero		1


	//   ....[5]....
        /*0498*/ 	.word	0x00000260
        /*049c*/ 	.word	0x000000ff
        /*04a0*/ 	.word	0x00028c48
        /*04a4*/ 	.short	0x0100
        /*04a6*/ 	.byte	0x06
	.zero		1


	//   ....[6]....
        /*04a8*/ 	.word	0x00000390
        /*04ac*/ 	.word	0x000000ff
        /*04b0*/ 	.word	0x00028c50
        /*04b4*/ 	.short	0x0100
        /*04b6*/ 	.byte	0x08
	.zero		1


	//   ....[7]....
        /*04b8*/ 	.word	0x000003a0
        /*04bc*/ 	.word	0x000000ff
        /*04c0*/ 	.word	0x00028c60
        /*04c4*/ 	.short	0x0100
        /*04c6*/ 	.byte	0x08
	.zero		1


	//   ....[8]....
        /*04c8*/ 	.word	0x000003b0
        /*04cc*/ 	.word	0x000000ff
        /*04d0*/ 	.word	0x00028c58
        /*04d4*/ 	.short	0x0100
        /*04d6*/ 	.byte	0x08
	.zero		1


	//   ....[9]....
        /*04d8*/ 	.word	0x000003c0
        /*04dc*/ 	.word	0x000000ff
        /*04e0*/ 	.word	0x00028c68
        /*04e4*/ 	.short	0x0100
        /*04e6*/ 	.byte	0x08
	.zero		1


	//   ....[10]....
        /*04e8*/ 	.word	0x000004b0
        /*04ec*/ 	.word	0x000000ff
        /*04f0*/ 	.word	0x00028c70
        /*04f4*/ 	.short	0x0100
        /*04f6*/ 	.byte	0x06
	.zero		1


	//   ....[11]....
        /*04f8*/ 	.word	0x000004c0
        /*04fc*/ 	.word	0x000000ff
        /*0500*/ 	.word	0x00028c80
        /*0504*/ 	.short	0x0100
        /*0506*/ 	.byte	0x06
	.zero		1


	//   ....[12]....
        /*0508*/ 	.word	0x000004d0
        /*050c*/ 	.word	0x000000ff
        /*0510*/ 	.word	0x00028c78
        /*0514*/ 	.short	0x0100
        /*0516*/ 	.byte	0x06
	.zero		1


	//   ....[13]....
        /*0518*/ 	.word	0x000004e0
        /*051c*/ 	.word	0x000000ff
        /*0520*/ 	.word	0x00028c88
        /*0524*/ 	.short	0x0100
        /*0526*/ 	.byte	0x06
	.zero		1


	//   ....[14]....
        /*0528*/ 	.word	0x00000610
        /*052c*/ 	.word	0x000000ff
        /*0530*/ 	.word	0x00028c90
        /*0534*/ 	.short	0x0100
        /*0536*/ 	.byte	0x08
	.zero		1


	//   ....[15]....
        /*0538*/ 	.word	0x00000620
        /*053c*/ 	.word	0x000000ff
        /*0540*/ 	.word	0x00028ca0
        /*0544*/ 	.short	0x0100
        /*0546*/ 	.byte	0x08
	.zero		1


	//   ....[16]....
        /*0548*/ 	.word	0x00000630
        /*054c*/ 	.word	0x000000ff
        /*0550*/ 	.word	0x00028c98
        /*0554*/ 	.short	0x0100
        /*0556*/ 	.byte	0x08
	.zero		1


	//   ....[17]....
        /*0558*/ 	.word	0x00000640
        /*055c*/ 	.word	0x000000ff
        /*0560*/ 	.word	0x00028ca8
        /*0564*/ 	.short	0x0100
        /*0566*/ 	.byte	0x08
	.zero		1


	//   ....[18]....
        /*0568*/ 	.word	0x00000780
        /*056c*/ 	.word	0x000000ff
        /*0570*/ 	.word	0x00028cb0
        /*0574*/ 	.short	0x0100
        /*0576*/ 	.byte	0x08
	.zero		1


	//   ....[19]....
        /*0578*/ 	.word	0x00000790
        /*057c*/ 	.word	0x000000ff
        /*0580*/ 	.word	0x00028cc0
        /*0584*/ 	.short	0x0100
        /*0586*/ 	.byte	0x08
	.zero		1


	//   ....[20]....
        /*0588*/ 	.word	0x000007a0
        /*058c*/ 	.word	0x000000ff
        /*0590*/ 	.word	0x00028cb8
        /*0594*/ 	.short	0x0100
        /*0596*/ 	.byte	0x08
	.zero		1


	//   ....[21]....
        /*0598*/ 	.word	0x000007b0
        /*059c*/ 	.word	0x000000ff
        /*05a0*/ 	.word	0x00028cc8
        /*05a4*/ 	.short	0x0100
        /*05a6*/ 	.byte	0x08
	.zero		1


	//   ....[22]....
        /*05a8*/ 	.word	0x00001490
        /*05ac*/ 	.word	0x000000ff
        /*05b0*/ 	.word	0x00028c50
        /*05b4*/ 	.short	0x010a
        /*05b6*/ 	.byte	0x05
	.zero		1


	//   ....[23]....
        /*05b8*/ 	.word	0x00001760
        /*05bc*/ 	.word	0x000000ff
        /*05c0*/ 	.word	0x00000000
        /*05c4*/ 	.short	0x0101
        /*05c6*/ 	.byte	0x04
	.zero		1


	//   ....[24]....
        /*05c8*/ 	.word	0x000020c0
        /*05cc*/ 	.word	0x000000ff
        /*05d0*/ 	.word	0x00028c50
        /*05d4*/ 	.short	0x010a
        /*05d6*/ 	.byte	0x07
	.zero		1


	//   ....[25]....
        /*05d8*/ 	.word	0x00002100
        /*05dc*/ 	.word	0x000000ff
        /*05e0*/ 	.word	0x00028c50
        /*05e4*/ 	.short	0x010a
        /*05e6*/ 	.byte	0x07
	.zero		1


	//   ....[26]....
        /*05e8*/ 	.word	0x000022e0
        /*05ec*/ 	.word	0x000000ff
        /*05f0*/ 	.word	0x00000000
        /*05f4*/ 	.short	0x0101
        /*05f6*/ 	.byte	0x07
	.zero		1


	//   ....[27]....
        /*05f8*/ 	.word	0x00003650
        /*05fc*/ 	.word	0x000000ff
        /*0600*/ 	.word	0x00028c00
        /*0604*/ 	.short	0x010a
        /*0606*/ 	.byte	0x27
	.zero		1


	//   ....[28]....
        /*0608*/ 	.word	0x000037e0
        /*060c*/ 	.word	0x000000ff
        /*0610*/ 	.word	0x00028c30
        /*0614*/ 	.short	0x010a
        /*0616*/ 	.byte	0x27
	.zero		1


	//   ....[29]....
        /*0618*/ 	.word	0x00003820
        /*061c*/ 	.word	0x000000ff
        /*0620*/ 	.word	0x00028c30
        /*0624*/ 	.short	0x010a
        /*0626*/ 	.byte	0x27
	.zero		1


	//   ....[30]....
        /*0628*/ 	.word	0x00003fa0
        /*062c*/ 	.word	0x000000ff
        /*0630*/ 	.word	0x00000000
        /*0634*/ 	.short	0x0101
        /*0636*/ 	.byte	0x04
	.zero		1


	//   ....[31]....
        /*0638*/ 	.word	0x000050e0
        /*063c*/ 	.word	0x000000ff
        /*0640*/ 	.word	0x00028c50
        /*0644*/ 	.short	0x010a
        /*0646*/ 	.byte	0x27
	.zero		1


	//   ....[32]....
        /*0648*/ 	.word	0x00005120
        /*064c*/ 	.word	0x000000ff
        /*0650*/ 	.word	0x00028c50
        /*0654*/ 	.short	0x010a
        /*0656*/ 	.byte	0x27
	.zero		1


	//   ....[33]....
        /*0658*/ 	.word	0x00005470
        /*065c*/ 	.word	0x000000ff
        /*0660*/ 	.word	0x00000000
        /*0664*/ 	.short	0x0101
        /*0666*/ 	.byte	0x05
	.zero		1


	//   ....[34]....
        /*0668*/ 	.word	0x00005620
        /*066c*/ 	.word	0x000000ff
        /*0670*/ 	.word	0x00028c30
        /*0674*/ 	.short	0x010a
        /*0676*/ 	.byte	0x1b
	.zero		1


	//   ....[35]....
        /*0678*/ 	.word	0x00005660
        /*067c*/ 	.word	0x000000ff
        /*0680*/ 	.word	0x00028c30
        /*0684*/ 	.short	0x010a
        /*0686*/ 	.byte	0x1b
	.zero		1


	//   ....[36]....
        /*0688*/ 	.word	0x00005b90
        /*068c*/ 	.word	0x000000ff
        /*0690*/ 	.word	0x00000000
        /*0694*/ 	.short	0x0101
        /*0696*/ 	.byte	0x0a
	.zero		1


	//   ....[37]....
        /*0698*/ 	.word	0x00007450
        /*069c*/ 	.word	0x000000ff
        /*06a0*/ 	.word	0x00028c50
        /*06a4*/ 	.short	0x010a
        /*06a6*/ 	.byte	0x1b
	.zero		1


	//   ....[38]....
        /*06a8*/ 	.word	0x00007490
        /*06ac*/ 	.word	0x000000ff
        /*06b0*/ 	.word	0x00028c50
        /*06b4*/ 	.short	0x010a
        /*06b6*/ 	.byte	0x1b
	.zero		1


	//   ....[39]....
        /*06b8*/ 	.word	0x00007750
        /*06bc*/ 	.word	0x000000ff
        /*06c0*/ 	.word	0x00000000
        /*06c4*/ 	.short	0x0101
        /*06c6*/ 	.byte	0x1b
	.zero		1


	//   ....[40]....
        /*06c8*/ 	.word	0x00007890
        /*06cc*/ 	.word	0x000000ff
        /*06d0*/ 	.word	0x00028c30
        /*06d4*/ 	.short	0x010a
        /*06d6*/ 	.byte	0x06
	.zero		1


	//   ....[41]....
        /*06d8*/ 	.word	0x000078d0
        /*06dc*/ 	.word	0x000000ff
        /*06e0*/ 	.word	0x00028c30
        /*06e4*/ 	.short	0x010a
        /*06e6*/ 	.byte	0x06
	.zero		1


	//   ....[42]....
        /*06e8*/ 	.word	0x00007c60
        /*06ec*/ 	.word	0x000000ff
        /*06f0*/ 	.word	0x00000000
        /*06f4*/ 	.short	0x0101
        /*06f6*/ 	.byte	0x0a
	.zero		1


	//   ....[43]....
        /*06f8*/ 	.word	0x00009150
        /*06fc*/ 	.word	0x000000ff
        /*0700*/ 	.word	0x00028c50
        /*0704*/ 	.short	0x010a
        /*0706*/ 	.byte	0x06
	.zero		1


	//   ....[44]....
        /*0708*/ 	.word	0x00009190
        /*070c*/ 	.word	0x000000ff
        /*0710*/ 	.word	0x00028c50
        /*0714*/ 	.short	0x010a
        /*0716*/ 	.byte	0x06
	.zero		1


	//   ....[45]....
        /*0718*/ 	.word	0x00009450
        /*071c*/ 	.word	0x000000ff
        /*0720*/ 	.word	0x00000000
        /*0724*/ 	.short	0x0101
        /*0726*/ 	.byte	0x06
	.zero		1


	//   ....[46]....
        /*0728*/ 	.word	0x00009fc0
        /*072c*/ 	.word	0x000000ff
        /*0730*/ 	.word	0x00000000
        /*0734*/ 	.short	0x0101
        /*0736*/ 	.byte	0x04
	.zero		1


	//   ....[47]....
        /*0738*/ 	.word	0x0000d780
        /*073c*/ 	.word	0x000000ff
        /*0740*/ 	.word	0x00028c40
        /*0744*/ 	.short	0x010a
        /*0746*/ 	.byte	0x2d
	.zero		1


	//   ....[48]....
        /*0748*/ 	.word	0x0000dbb0
        /*074c*/ 	.word	0x000000ff
        /*0750*/ 	.word	0x00028c30
        /*0754*/ 	.short	0x0107
        /*0756*/ 	.byte	0x2d
	.zero		1


	//   ....[49]....
        /*0758*/ 	.word	0x0000dc20
        /*075c*/ 	.word	0x000000ff
        /*0760*/ 	.word	0x00028c30
        /*0764*/ 	.short	0x0101
        /*0766*/ 	.byte	0x2d
	.zero		1


	//   ....[50]....
        /*0768*/ 	.word	0x0000e330
        /*076c*/ 	.word	0x000000ff
        /*0770*/ 	.word	0x00028c00
        /*0774*/ 	.short	0x0107
        /*0776*/ 	.byte	0x2d
	.zero		1


	//   ....[51]....
        /*0778*/ 	.word	0x0000e370
        /*077c*/ 	.word	0x000000ff
        /*0780*/ 	.word	0x00028c00
        /*0784*/ 	.short	0x0101
        /*0786*/ 	.byte	0x2d
	.zero		1


	//   ....[52]....
        /*0788*/ 	.word	0x0000e380
        /*078c*/ 	.word	0x000000ff
        /*0790*/ 	.word	0x00028c20
        /*0794*/ 	.short	0x010a
        /*0796*/ 	.byte	0x2d
	.zero		1


	//   ....[53]....
        /*0798*/ 	.word	0x0000e3d0
        /*079c*/ 	.word	0x000000ff
        /*07a0*/ 	.word	0x00028c60
        /*07a4*/ 	.short	0x010a
        /*07a6*/ 	.byte	0x2d
	.zero		1


	//   ....[54]....
        /*07a8*/ 	.word	0x0000ebf0
        /*07ac*/ 	.word	0x000000ff
        /*07b0*/ 	.word	0x00028c50
        /*07b4*/ 	.short	0x0107
        /*07b6*/ 	.byte	0x2d
	.zero		1


	//   ....[55]....
        /*07b8*/ 	.word	0x0000ec70
        /*07bc*/ 	.word	0x000000ff
        /*07c0*/ 	.word	0x00028c50
        /*07c4*/ 	.short	0x0101
        /*07c6*/ 	.byte	0x2d
	.zero		1


	//   ....[56]....
        /*07c8*/ 	.word	0x0000ef90
        /*07cc*/ 	.word	0x0000000a
        /*07d0*/ 	.word	0x00028c40
        /*07d4*/ 	.short	0x010a
        /*07d6*/ 	.byte	0x3f
	.zero		1


	//   ....[57]....
        /*07d8*/ 	.word	0x0000f320
        /*07dc*/ 	.word	0x0000000a
        /*07e0*/ 	.word	0x00028c30
        /*07e4*/ 	.short	0x0107
        /*07e6*/ 	.byte	0x3f
	.zero		1


	//   ....[58]....
        /*07e8*/ 	.word	0x0000f3d0
        /*07ec*/ 	.word	0x0000000a
        /*07f0*/ 	.word	0x00028c30
        /*07f4*/ 	.short	0x0101
        /*07f6*/ 	.byte	0x3f
	.zero		1


	//   ....[59]....
        /*07f8*/ 	.word	0x0000f400
        /*07fc*/ 	.word	0x0000000a
        /*0800*/ 	.word	0x00028c60
        /*0804*/ 	.short	0x010a
        /*0806*/ 	.byte	0x3f
	.zero		1


	//   ....[60]....
        /*0808*/ 	.word	0x0000fa40
        /*080c*/ 	.word	0x0000000a
        /*0810*/ 	.word	0x00028c50
        /*0814*/ 	.short	0x0107
        /*0816*/ 	.byte	0x3f
	.zero		1


	//   ....[61]....
        /*0818*/ 	.word	0x0000fb10
        /*081c*/ 	.word	0x0000000a
        /*0820*/ 	.word	0x00028c50
        /*0824*/ 	.short	0x0101
        /*0826*/ 	.byte	0x3f
	.zero		1


	//   ....[62]....
        /*0828*/ 	.word	0x0000fbf0
        /*082c*/ 	.word	0x00000005
        /*0830*/ 	.word	0x00028c20
        /*0834*/ 	.short	0x010a
        /*0836*/ 	.byte	0x3f
	.zero		1


	//   ....[63]....
        /*0838*/ 	.word	0x0000fd60
        /*083c*/ 	.word	0x00000004
        /*0840*/ 	.word	0x00028c40
        /*0844*/ 	.short	0x010a
        /*0846*/ 	.byte	0x3f
	.zero		1


	//   ....[64]....
        /*0848*/ 	.word	0x0000fe00
        /*084c*/ 	.word	0x00000005
        /*0850*/ 	.word	0x00028c40
        /*0854*/ 	.short	0x010a
        /*0856*/ 	.byte	0x3f
	.zero		1


	//   ....[65]....
        /*0858*/ 	.word	0x0000fe40
        /*085c*/ 	.word	0x00000004
        /*0860*/ 	.word	0x00028c60
        /*0864*/ 	.short	0x010a
        /*0866*/ 	.byte	0x3f
	.zero		1


	//   ....[66]....
        /*0868*/ 	.word	0x0000fe80
        /*086c*/ 	.word	0x00000005
        /*0870*/ 	.word	0x00028c60
        /*0874*/ 	.short	0x010a
        /*0876*/ 	.byte	0x3f
	.zero		1


	//   ....[67]....
        /*0878*/ 	.word	0x0000fef0
        /*087c*/ 	.word	0x00000005
        /*0880*/ 	.word	0x00028c50
        /*0884*/ 	.short	0x010a
        /*0886*/ 	.byte	0x3f
	.zero		1


	//   ....[68]....
        /*0888*/ 	.word	0x0000ff50
        /*088c*/ 	.word	0x00000005
        /*0890*/ 	.word	0x00028c50
        /*0894*/ 	.short	0x010a
        /*0896*/ 	.byte	0x3f
	.zero		1


	//   ....[69]....
        /*0898*/ 	.word	0x0000ffb0
        /*089c*/ 	.word	0x00000000
        /*08a0*/ 	.word	0x00028c00
        /*08a4*/ 	.short	0x010a
        /*08a6*/ 	.byte	0x3f
	.zero		1


	//   ....[70]....
        /*08a8*/ 	.word	0x00010010
        /*08ac*/ 	.word	0x00000004
        /*08b0*/ 	.word	0x00028c30
        /*08b4*/ 	.short	0x010a
        /*08b6*/ 	.byte	0x3f
	.zero		1


	//   ....[71]....
        /*08b8*/ 	.word	0x00010070
        /*08bc*/ 	.word	0x0000000e
        /*08c0*/ 	.word	0x00028c50
        /*08c4*/ 	.short	0x010a
        /*08c6*/ 	.byte	0x3f
	.zero		1


	//   ....[72]....
        /*08c8*/ 	.word	0x000100d0
        /*08cc*/ 	.word	0x00000004
        /*08d0*/ 	.word	0x00028c30
        /*08d4*/ 	.short	0x010a
        /*08d6*/ 	.byte	0x3f
	.zero		1


	//   ....[73]....
        /*08d8*/ 	.word	0x00010130
        /*08dc*/ 	.word	0x0000000e
        /*08e0*/ 	.word	0x00028c50
        /*08e4*/ 	.short	0x010a
        /*08e6*/ 	.byte	0x3f
	.zero		1


	//   ....[74]....
        /*08e8*/ 	.word	0x00010190
        /*08ec*/ 	.word	0x00000004
        /*08f0*/ 	.word	0x00028c30
        /*08f4*/ 	.short	0x010a
        /*08f6*/ 	.byte	0x3f
	.zero		1


	//   ....[75]....
        /*08f8*/ 	.word	0x000101f0
        /*08fc*/ 	.word	0x0000000c
        /*0900*/ 	.word	0x00028c50
        /*0904*/ 	.short	0x010a
        /*0906*/ 	.byte	0x3f
	.zero		1


	//   ....[76]....
        /*0908*/ 	.word	0x000102d0
        /*090c*/ 	.word	0x00000003
        /*0910*/ 	.word	0x00028c40
        /*0914*/ 	.short	0x010a
        /*0916*/ 	.byte	0x3f
	.zero		1


	//   ....[77]....
        /*0918*/ 	.word	0x00010c60
        /*091c*/ 	.word	0x00000003
        /*0920*/ 	.word	0x00028c20
        /*0924*/ 	.short	0x010a
        /*0926*/ 	.byte	0x3f
	.zero		1


	//   ....[78]....
        /*0928*/ 	.word	0x00010cc0
        /*092c*/ 	.word	0x00000003
        /*0930*/ 	.word	0x00028c60
        /*0934*/ 	.short	0x010a
        /*0936*/ 	.byte	0x3f
	.zero		1


	//   ....[79]....
        /*0938*/ 	.word	0x00011550
        /*093c*/ 	.word	0x0000000a
        /*0940*/ 	.word	0x00028c40
        /*0944*/ 	.short	0x010a
        /*0946*/ 	.byte	0x3f
	.zero		1


	//   ....[80]....
        /*0948*/ 	.word	0x000119d0
        /*094c*/ 	.word	0x0000000a
        /*0950*/ 	.word	0x00028c60
        /*0954*/ 	.short	0x010a
        /*0956*/ 	.byte	0x3f
	.zero		1


	//   ....[81]....
        /*0958*/ 	.word	0x00012130
        /*095c*/ 	.word	0x00000005
        /*0960*/ 	.word	0x00028c20
        /*0964*/ 	.short	0x010a
        /*0966*/ 	.byte	0x3f
	.zero		1


	//   ....[82]....
        /*0968*/ 	.word	0x000122d0
        /*096c*/ 	.word	0x00000004
        /*0970*/ 	.word	0x00028c40
        /*0974*/ 	.short	0x010a
        /*0976*/ 	.byte	0x3f
	.zero		1


	//   ....[83]....
        /*0978*/ 	.word	0x00012320
        /*097c*/ 	.word	0x00000005
        /*0980*/ 	.word	0x00028c40
        /*0984*/ 	.short	0x010a
        /*0986*/ 	.byte	0x3f
	.zero		1


	//   ....[84]....
        /*0988*/ 	.word	0x00012370
        /*098c*/ 	.word	0x00000004
        /*0990*/ 	.word	0x00028c60
        /*0994*/ 	.short	0x010a
        /*0996*/ 	.byte	0x3f
	.zero		1


	//----- nvinfo : EIATTR_NUM_MBARRIERS
	.align		4
.L_494:
        /*0998*/ 	.byte	0x03, 0x38
        /*099a*/ 	.short	0x0016


	//----- nvinfo : EIATTR_EXIT_INSTR_OFFSETS
	.align		4
        /*099c*/ 	.byte	0x04, 0x1c
        /*099e*/ 	.short	(.L_496 - .L_495)


	//   ....[0]....
.L_495:
        /*09a0*/ 	.word	0x0000fed0


	//----- nvinfo : EIATTR_MAX_THREADS
	.align		4
.L_496:
        /*09a4*/ 	.byte	0x04, 0x05
        /*09a6*/ 	.short	(.L_498 - .L_497)
.L_497:
        /*09a8*/ 	.word	0x00000180
        /*09ac*/ 	.word	0x00000001
        /*09b0*/ 	.word	0x00000001


	//----- nvinfo : EIATTR_CRS_STACK_SIZE
	.align		4
.L_498:
        /*09b4*/ 	.byte	0x04, 0x1e
        /*09b6*/ 	.short	(.L_500 - .L_499)
.L_499:
        /*09b8*/ 	.word	0x00000000


	//----- nvinfo : EIATTR_CBANK_PARAM_SIZE
	.align		4
.L_500:
        /*09bc*/ 	.byte	0x03, 0x19
        /*09be*/ 	.short	0x0a70


	//----- nvinfo : EIATTR_PARAM_CBANK
	.align		4
        /*09c0*/ 	.byte	0x04, 0x0a
        /*09c2*/ 	.short	(.L_502 - .L_501)
	.align		4
.L_501:
        /*09c4*/ 	.word	index@(.nv.constant0._ZN7cutlass13device_kernelIN5flash11enable_sm90INS1_16FlashAttnFwdSm90INS1_25CollectiveMainloopFwdSm90ILi2EN4cute5tupleIJNS5_1CILi1EEES8_S8_EEENS6_IJNS7_ILi64EEESA_SA_EEELi512ENS_10bfloat16_tEfNS_4arch4Sm90ELb1ELb0ELb1ELb0ELb1ELb0ELb0ELb0ELb0ELb1ELb1ELb0EEENS1_21CollectiveEpilogueFwdINS6_IJSA_NS7_ILi512EEESA_EEES9_SC_SE_Li256ELb0ELb1ELb1ELb0EEENS1_19SingleTileSchedulerILb0ELb1ELb1ELi64EEEEEEEEEvNT_6ParamsE)
        /*09c8*/ 	.short	0x0210
        /*09ca*/ 	.short	0x0a70


	//----- nvinfo : EIATTR_SW_WAR
	.align		4
.L_502:
        /*09cc*/ 	.byte	0x04, 0x36
        /*09ce*/ 	.short	(.L_504 - .L_503)
.L_503:
        /*09d0*/ 	.word	0x00000008
.L_504:


//--------------------- .nv.info._ZN7cutlass13device_kernelIN5flash11enable_sm90INS1_16FlashAttnFwdSm90INS1_25CollectiveMainloopFwdSm90ILi2EN4cute5tupleIJNS5_1CILi1EEES8_S8_EEENS6_IJNS7_ILi64EEESA_SA_EEELi512ENS_10bfloat16_tEfNS_4arch4Sm90ELb1ELb0ELb1ELb0ELb1ELb0ELb1ELb0ELb0ELb1ELb1ELb0EEENS1_21CollectiveEpilogueFwdINS6_IJSA_NS7_ILi512EEESA_EEES9_SC_SE_Li256ELb0ELb1ELb1ELb0EEENS1_19SingleTileSchedulerILb0ELb1ELb1ELi64EEEEEEEEEvNT_6ParamsE --------------------------
	.section	.nv.info._ZN7cutlass13device_kernelIN5flash11enable_sm90INS1_16FlashAttnFwdSm90INS1_25CollectiveMainloopFwdSm90ILi2EN4cute5tupleIJNS5_1CILi1EEES8_S8_EEENS6_IJNS7_ILi64EEESA_SA_EEELi512ENS_10bfloat16_tEfNS_4arch4Sm90ELb1ELb0ELb1ELb0ELb1ELb0ELb1ELb0ELb0ELb1ELb1ELb0EEENS1_21CollectiveEpilogueFwdINS6_IJSA_NS7_ILi512EEESA_EEES9_SC_SE_Li256ELb0ELb1ELb1ELb0EEENS1_19SingleTileSchedulerILb0ELb1ELb1ELi64EEEEEEEEEvNT_6ParamsE,"",@"SHT_CUDA_INFO"
	.sectionflags	@""
	.align	4


	//----- nvinfo : EIATTR_CUDA_API_VERSION
	.align		4
        /*0000*/ 	.byte	0x04, 0x37
        /*0002*/ 	.short	(.L_506 - .L_505)
.L_505:
        /*0004*/ 	.word	0x00000082


	//----- nvinfo : EIATTR_KPARAM_INFO
	.align		4
.L_506:
        /*0008*/ 	.byte	0x04, 0x17
        /*000a*/ 	.short	(.L_508 - .L_507)
.L_507:
        /*000c*/ 	.word	0x00000000
        /*0010*/ 	.short	0x0000
        /*0012*/ 	.short	0x0070
        /*0014*/ 	.byte	0x00, 0xf0, 0x01, 0x2c


	//----- nvinfo : EIATTR_SPARSE_MMA_MASK
	.align		4
.L_508:
        /*0018*/ 	.byte	0x03, 0x50
        /*001a*/ 	.short	0x0000


	//----- nvinfo : EIATTR_MAXREG_COUNT
	.align		4
        /*001c*/ 	.byte	0x03, 0x1b
        /*001e*/ 	.short	0x00a8


	//----- nvinfo : EIATTR_NUM_BARRIERS
	.align		4
        /*0020*/ 	.byte	0x02, 0x4c
        /*0022*/ 	.byte	0x10
	.zero		1


	//----- nvinfo : EIATTR_EXTERNS
	.align		4
        /*0024*/ 	.byte	0x04, 0x0f
        /*0026*/ 	.short	(.L_510 - .L_509)


	//   ....[0]....
	.align		4
.L_509:
        /*0028*/ 	.word	index@(__assertfail)


	//----- nvinfo : EIATTR_ANNOTATIONS
	.align		4
.L_510:
        /*002c*/ 	.byte	0x04, 0x55
        /*002e*/ 	.short	(.L_512 - .L_511)


	//   ....[0]....
.L_511:
        /*0030*/ 	.word	0x00000001
        /*0034*/ 	.byte	0x90, 0x08, 0x00, 0x00, 0x01, 0x00, 0x00, 0x00, 0x10, 0x0a, 0x00, 0x00, 0x01, 0x00, 0x00, 0x00
        /*0044*/ 	.byte	0x20, 0x13, 0x00, 0x00, 0x01, 0x00, 0x00, 0x00, 0x90, 0x36, 0x00, 0x00, 0x01, 0x00, 0x00, 0x00
        /*0054*/ 	.byte	0x70, 0xdd, 0x00, 0x00, 0x01, 0x00, 0x00, 0x00, 0x50, 0x02, 0x01, 0x00, 0x01, 0x00, 0x00, 0x00
        /*0064*/ 	.byte	0xf0, 0x15, 0x01, 0x00, 0x01, 0x00, 0x00, 0x00, 0x50, 0x4a, 0x01, 0x00


	//----- nvinfo : EIATTR_MERCURY_ISA_VERSION
	.align		4
.L_512:
        /*0070*/ 	.byte	0x03, 0x5f
        /*0072*/ 	.short	0x0101


	//----- nvinfo : EIATTR_INT_WARP_WIDE_INSTR_OFFSETS
	.align		4
        /*0074*/ 	.byte	0x04, 0x31
        /*0076*/ 	.short	(.L_514 - .L_513)


	//   ....[0]....
.L_513:
        /*0078*/ 	.word	0x000000c0


	//   ....[1]....
        /*007c*/ 	.word	0x000000d0


	//   ....[2]....
        /*0080*/ 	.word	0x000000e0


	//   ....[3]....
        /*0084*/ 	.word	0x00000180


	//----- nvinfo : EIATTR_COOP_GROUP_MASK_REGIDS
	.align		4
.L_514:
        /*0088*/ 	.byte	0x04, 0x29
        /*008a*/ 	.short	(.L_516 - .L_515)


	//   ....[0]....
.L_515:
        /*008c*/ 	.word	0xffffffff


	//   ....[1]....
        /*0090*/ 	.word	0xffffffff


	//   ....[2]....
        /*0094*/ 	.word	0xffffffff


	//   ....[3]....
        /*0098*/ 	.word	0xffffffff


	//   ....[4]....
        /*009c*/ 	.word	0xffffffff


	//   ....[5]....
        /*00a0*/ 	.word	0xffffffff


	//   ....[6]....
        /*00a4*/ 	.word	0xffffffff


	//   ....[7]....
        /*00a8*/ 	.word	0xffffffff


	//   ....[8]....
        /*00ac*/ 	.word	0xffffffff


	//   ....[9]....
        /*00b0*/ 	.word	0xffffffff


	//   ....[10]....
        /*00b4*/ 	.word	0xffffffff


	//   ....[11]....
        /*00b8*/ 	.word	0xffffffff


	//   ....[12]....
        /*00bc*/ 	.word	0xffffffff


	//   ....[13]....
        /*00c0*/ 	.word	0xffffffff


	//   ....[14]....
        /*00c4*/ 	.word	0xffffffff


	//   ....[15]....
        /*00c8*/ 	.word	0xffffffff


	//   ....[16]....
        /*00cc*/ 	.word	0xffffffff


	//   ....[17]....
        /*00d0*/ 	.word	0xffffffff


	//   ....[18]....
        /*00d4*/ 	.word	0xffffffff


	//   ....[19]....
        /*00d8*/ 	.word	0xffffffff


	//   ....[20]....
        /*00dc*/ 	.word	0xffffffff


	//   ....[21]....
        /*00e0*/ 	.word	0xffffffff


	//   ....[22]....
        /*00e4*/ 	.word	0xffffffff


	//   ....[23]....
        /*00e8*/ 	.word	0xffffffff


	//   ....[24]....
        /*00ec*/ 	.word	0xffffffff


	//   ....[25]....
        /*00f0*/ 	.word	0xffffffff


	//   ....[26]....
        /*00f4*/ 	.word	0xffffffff


	//   ....[27]....
        /*00f8*/ 	.word	0xffffffff


	//   ....[28]....
        /*00fc*/ 	.word	0xffffffff


	//   ....[29]....
        /*0100*/ 	.word	0xffffffff


	//   ....[30]....
        /*0104*/ 	.word	0xffffffff


	//   ....[31]....
        /*0108*/ 	.word	0xffffffff


	//   ....[32]....
        /*010c*/ 	.word	0xffffffff


	//   ....[33]....
        /*0110*/ 	.word	0xffffffff


	//   ....[34]....
        /*0114*/ 	.word	0xffffffff


	//   ....[35]....
        /*0118*/ 	.word	0xffffffff


	//   ....[36]....
        /*011c*/ 	.word	0xffffffff


	//   ....[37]....
        /*0120*/ 	.word	0xffffffff


	//   ....[38]....
        /*0124*/ 	.word	0xffffffff


	//   ....[39]....
        /*0128*/ 	.word	0xffffffff


	//   ....[40]....
        /*012c*/ 	.word	0xffffffff


	//   ....[41]....
        /*0130*/ 	.word	0xffffffff


	//   ....[42]....
        /*0134*/ 	.word	0xffffffff


	//   ....[43]....
        /*0138*/ 	.word	0xffffffff


	//   ....[44]....
        /*013c*/ 	.word	0xffffffff


	//   ....[45]....
        /*0140*/ 	.word	0xffffffff


	//   ....[46]....
        /*0144*/ 	.word	0xffffffff


	//   ....[47]....
        /*0148*/ 	.word	0xffffffff


	//   ....[48]....
        /*014c*/ 	.word	0xffffffff


	//   ....[49]....
        /*0150*/ 	.word	0xffffffff


	//   ....[50]....
        /*0154*/ 	.word	0xffffffff


	//   ....[51]....
        /*0158*/ 	.word	0xffffffff


	//   ....[52]....
        /*015c*/ 	.word	0xffffffff


	//   ....[53]....
        /*0160*/ 	.word	0xffffffff


	//   ....[54]....
        /*0164*/ 	.word	0xffffffff


	//   ....[55]....
        /*0168*/ 	.word	0xffffffff


	//   ....[56]....
        /*016c*/ 	.word	0xffffffff


	//   ....[57]....
        /*0170*/ 	.word	0xffffffff


	//   ....[58]....
        /*0174*/ 	.word	0xffffffff


	//   ....[59]....
        /*0178*/ 	.word	0xffffffff


	//   ....[60]....
        /*017c*/ 	.word	0xffffffff


	//   ....[61]....
        /*0180*/ 	.word	0xffffffff


	//   ....[62]....
        /*0184*/ 	.word	0xffffffff


	//   ....[63]....
        /*0188*/ 	.word	0xffffffff


	//   ....[64]....
        /*018c*/ 	.word	0xffffffff


	//   ....[65]....
        /*0190*/ 	.word	0xffffffff


	//   ....[66]....
        /*0194*/ 	.word	0xffffffff


	//   ....[67]....
        /*0198*/ 	.word	0xffffffff


	//   ....[68]....
        /*019c*/ 	.word	0xffffffff


	//   ....[69]....
        /*01a0*/ 	.word	0xffffffff


	//   ....[70]....
        /*01a4*/ 	.word	0xffffffff


	//   ....[71]....
        /*01a8*/ 	.word	0xffffffff


	//   ....[72]....
        /*01ac*/ 	.word	0xffffffff


	//   ....[73]....
        /*01b0*/ 	.word	0xffffffff


	//   ....[74]....
        /*01b4*/ 	.word	0xffffffff


	//   ....[75]....
        /*01b8*/ 	.word	0xffffffff


	//   ....[76]....
        /*01bc*/ 	.word	0xffffffff


	//   ....[77]....
        /*01c0*/ 	.word	0xffffffff


	//   ....[78]....
        /*01c4*/ 	.word	0xffffffff


	//   ....[79]....
        /*01c8*/ 	.word	0xffffffff


	//   ....[80]....
        /*01cc*/ 	.word	0xffffffff


	//   ....[81]....
        /*01d0*/ 	.word	0xffffffff


	//   ....[82]....
        /*01d4*/ 	.word	0xffffffff


	//   ....[83]....
        /*01d8*/ 	.word	0xffffffff


	//   ....[84]....
        /*01dc*/ 	.word	0xffffffff


	//   ....[85]....
        /*01e0*/ 	.word	0xffffffff


	//   ....[86]....
        /*01e4*/ 	.word	0xffffffff


	//   ....[87]....
        /*01e8*/ 	.word	0xffffffff


	//   ....[88]....
        /*01ec*/ 	.word	0xffffffff


	//   ....[89]....
        /*01f0*/ 	.word	0xffffffff


	//   ....[90]....
        /*01f4*/ 	.word	0xffffffff


	//   ....[91]....
        /*01f8*/ 	.word	0xffffffff


	//   ....[92]....
        /*01fc*/ 	.word	0xffffffff


	//   ....[93]....
        /*0200*/ 	.word	0x0500000f


	//   ....[94]....
        /*0204*/ 	.word	0x0500000f


	//   ....[95]....
        /*0208*/ 	.word	0x0500000f


	//   ....[96]....
        /*020c*/ 	.word	0x0500000f


	//   ....[97]....
        /*0210*/ 	.word	0x0500000f


	//   ....[98]....
        /*0214*/ 	.word	0x0500000f


	//   ....[99]....
        /*0218*/ 	.word	0x0500000f


	//   ....[100]....
        /*021c*/ 	.word	0x0500000f


	//   ....[101]....
        /*0220*/ 	.word	0x0500000f


	//   ....[102]....
        /*0224*/ 	.word	0x0500000f


	//   ....[103]....
        /*0228*/ 	.word	0x0500000f


	//   ....[104]....
        /*022c*/ 	.word	0x0500000f


	//   ....[105]....
        /*0230*/ 	.word	0x0500000f


	//   ....[106]....
        /*0234*/ 	.word	0x0500000f


	//   ....[107]....
        /*0238*/ 	.word	0x0500000f


	//   ....[108]....
        /*023c*/ 	.word	0x0500000f


	//   ....[109]....
        /*0240*/ 	.word	0x0500000f


	//   ....[110]....
        /*0244*/ 	.word	0x0500000f


	//   ....[111]....
        /*0248*/ 	.word	0x0500000f


	//   ....[112]....
        /*024c*/ 	.word	0x0500000f


	//   ....[113]....
        /*0250*/ 	.word	0x0500000f


	//   ....[114]....
        /*0254*/ 	.word	0x0500000f


	//   ....[115]....
        /*0258*/ 	.word	0x0500000f


	//   ....[116]....
        /*025c*/ 	.word	0x0500000f


	//   ....[117]....
        /*0260*/ 	.word	0x0500000f


	//   ....[118]....
        /*0264*/ 	.word	0x0500000f


	//   ....[119]....
        /*0268*/ 	.word	0x0500000f


	//   ....[120]....
        /*026c*/ 	.word	0x0500000f


	//   ....[121]....
        /*0270*/ 	.word	0x0500000f


	//   ....[122]....
        /*0274*/ 	.word	0x0500000f


	//   ....[123]....
        /*0278*/ 	.word	0x0500000f


	//   ....[124]....
        /*027c*/ 	.word	0x0500000f


	//   ....[125]....
        /*0280*/ 	.word	0x0500000f


	//   ....[126]....
        /*0284*/ 	.word	0x0500000f


	//   ....[127]....
        /*0288*/ 	.word	0x0500000f


	//   ....[128]....
        /*028c*/ 	.word	0x0500000f


	//   ....[129]....
        /*0290*/ 	.word	0x0500000f


	//   ....[130]....
        /*0294*/ 	.word	0x0500000f


	//   ....[131]....
        /*0298*/ 	.word	0x0500000f


	//   ....[132]....
        /*029c*/ 	.word	0x0500000f


	//   ....[133]....
        /*02a0*/ 	.word	0x0500000f


	//   ....[134]....
        /*02a4*/ 	.word	0x0500000f


	//   ....[135]....
        /*02a8*/ 	.word	0x0500000f


	//   ....[136]....
        /*02ac*/ 	.word	0x0500000f


	//   ....[137]....
        /*02b0*/ 	.word	0x0500000f


	//   ....[138]....
        /*02b4*/ 	.word	0x0500000f


	//   ....[139]....
        /*02b8*/ 	.word	0x0500000f


	//   ....[140]....
        /*02bc*/ 	.word	0x0500000f


	//   ....[141]....
        /*02c0*/ 	.word	0x0500000f


	//   ....[142]....
        /*02c4*/ 	.word	0x0500000f


	//----- nvinfo : EIATTR_COOP_GROUP_INSTR_OFFSETS
	.align		4
.L_516:
        /*02c8*/ 	.byte	0x04, 0x28
        /*02ca*/ 	.short	(.L_518 - .L_517)


	//   ....[0]....
.L_517:
        /*02cc*/ 	.word	0x00000080


	//   ....[1]....
        /*02d0*/ 	.word	0x00000090


	//   ....[2]....
        /*02d4*/ 	.word	0x000002b0


	//   ....[3]....
        /*02d8*/ 	.word	0x00000410


	//   ....[4]....
        /*02dc*/ 	.word	0x00000530


	//   ....[5]....
        /*02e0*/ 	.word	0x00000690


	//   ....[6]....
        /*02e4*/ 	.word	0x00001440


	//   ....[7]....
        /*02e8*/ 	.word	0x00003420


	//   ....[8]....
        /*02ec*/ 	.word	0x00004580


	//   ....[9]....
        /*02f0*/ 	.word	0x00005570


	//   ....[10]....
        /*02f4*/ 	.word	0x000055f0


	//   ....[11]....
        /*02f8*/ 	.word	0x00005b90


	//   ....[12]....
        /*02fc*/ 	.word	0x00005c70


	//   ....[13]....
        /*0300*/ 	.word	0x00006050


	//   ....[14]....
        /*0304*/ 	.word	0x000060b0


	//   ....[15]....
        /*0308*/ 	.word	0x00006aa0


	//   ....[16]....
        /*030c*/ 	.word	0x00007620


	//   ....[17]....
        /*0310*/ 	.word	0x00008610


	//   ....[18]....
        /*0314*/ 	.word	0x00008670


	//   ....[19]....
        /*0318*/ 	.word	0x00008c00


	//   ....[20]....
        /*031c*/ 	.word	0x00008d40


	//   ....[21]....
        /*0320*/ 	.word	0x00009110


	//   ....[22]....
        /*0324*/ 	.word	0x00009180


	//   ....[23]....
        /*0328*/ 	.word	0x0000a2a0


	//   ....[24]....
        /*032c*/ 	.word	0x0000abc0


	//   ....[25]....
        /*0330*/ 	.word	0x0000bdb0


	//   ....[26]....
        /*0334*/ 	.word	0x0000be40


	//   ....[27]....
        /*0338*/ 	.word	0x0000c140


	//   ....[28]....
        /*033c*/ 	.word	0x0000c310


	//   ....[29]....
        /*0340*/ 	.word	0x0000d250


	//   ....[30]....
        /*0344*/ 	.word	0x0000d330


	//   ....[31]....
        /*0348*/ 	.word	0x0000d390


	//   ....[32]....
        /*034c*/ 	.word	0x0000d3c0


	//   ....[33]....
        /*0350*/ 	.word	0x0000d3e0


	//   ....[34]....
        /*0354*/ 	.word	0x0000de80


	//   ....[35]....
        /*0358*/ 	.word	0x0000e3a0


	//   ....[36]....
        /*035c*/ 	.word	0x0000e3d0


	//   ....[37]....
        /*0360*/ 	.word	0x0000e3f0


	//   ....[38]....
        /*0364*/ 	.word	0x0000e400


	//   ....[39]....
        /*0368*/ 	.word	0x0000e8a0


	//   ....[40]....
        /*036c*/ 	.word	0x0000e8d0


	//   ....[41]....
        /*0370*/ 	.word	0x0000f530


	//   ....[42]....
        /*0374*/ 	.word	0x0000f550


	//   ....[43]....
        /*0378*/ 	.word	0x000105b0


	//   ....[44]....
        /*037c*/ 	.word	0x00011960


	//   ....[45]....
        /*0380*/ 	.word	0x00011980


	//   ....[46]....
        /*0384*/ 	.word	0x00011990


	//   ....[47]....
        /*0388*/ 	.word	0x000119d0


	//   ....[48]....
        /*038c*/ 	.word	0x00011a20


	//   ....[49]....
        /*0390*/ 	.word	0x00011a40


	//   ....[50]....
        /*0394*/ 	.word	0x00011a90


	//   ....[51]....
        /*0398*/ 	.word	0x00011ab0


	//   ....[52]....
        /*039c*/ 	.word	0x00012060


	//   ....[53]....
        /*03a0*/ 	.word	0x000120a0


	//   ....[54]....
        /*03a4*/ 	.word	0x000120d0


	//   ....[55]....
        /*03a8*/ 	.word	0x00012100


	//   ....[56]....
        /*03ac*/ 	.word	0x00012140


	//   ....[57]....
        /*03b0*/ 	.word	0x00012210


	//   ....[58]....
        /*03b4*/ 	.word	0x00012230


	//   ....[59]....
        /*03b8*/ 	.word	0x00012260


	//   ....[60]....
        /*03bc*/ 	.word	0x00012970


	//   ....[61]....
        /*03c0*/ 	.word	0x000129a0


	//   ....[62]....
        /*03c4*/ 	.word	0x00012a30


	//   ....[63]....
        /*03c8*/ 	.word	0x00012ae0


	//   ....[64]....
        /*03cc*/ 	.word	0x00012bd0


	//   ....[65]....
        /*03d0*/ 	.word	0x00012ca0


	//   ....[66]....
        /*03d4*/ 	.word	0x00012d00


	//   ....[67]....
        /*03d8*/ 	.word	0x00012d80


	//   ....[68]....
        /*03dc*/ 	.word	0x00013250


	//   ....[69]....
        /*03e0*/ 	.word	0x00013280


	//   ....[70]....
        /*03e4*/ 	.word	0x000132b0


	//   ....[71]....
        /*03e8*/ 	.word	0x000132e0


	//   ....[72]....
        /*03ec*/ 	.word	0x00013310


	//   ....[73]....
        /*03f0*/ 	.word	0x00013360


	//   ....[74]....
        /*03f4*/ 	.word	0x000134e0


	//   ....[75]....
        /*03f8*/ 	.word	0x00013510


	//   ....[76]....
        /*03fc*/ 	.word	0x00013f00


	//   ....[77]....
        /*0400*/ 	.word	0x00013f20


	//   ....[78]....
        /*0404*/ 	.word	0x00013f30


	//   ....[79]....
        /*0408*/ 	.word	0x00013f50


	//   ....[80]....
        /*040c*/ 	.word	0x00013f70


	//   ....[81]....
        /*0410*/ 	.word	0x00013fa0


	//   ....[82]....
        /*0414*/ 	.word	0x00013fc0


	//   ....[83]....
        /*0418*/ 	.word	0x00013ff0


	//   ....[84]....
        /*041c*/ 	.word	0x00014350


	//   ....[85]....
        /*0420*/ 	.word	0x00014380


	//   ....[86]....
        /*0424*/ 	.word	0x000143b0


	//   ....[87]....
        /*0428*/ 	.word	0x000143d0


	//   ....[88]....
        /*042c*/ 	.word	0x000143e0


	//   ....[89]....
        /*0430*/ 	.word	0x00014400


	//   ....[90]....
        /*0434*/ 	.word	0x000144a0


	//   ....[91]....
        /*0438*/ 	.word	0x000144e0


	//   ....[92]....
        /*043c*/ 	.word	0x000149e0


	//   ....[93]....
        /*0440*/ 	.word	0x00014f40


	//   ....[94]....
        /*0444*/ 	.word	0x00015030


	//   ....[95]....
        /*0448*/ 	.word	0x000150d0


	//   ....[96]....
        /*044c*/ 	.word	0x00015150


	//   ....[97]....
        /*0450*/ 	.word	0x00015200


	//   ....[98]....
        /*0454*/ 	.word	0x00015260


	//   ....[99]....
        /*0458*/ 	.word	0x00015320


	//   ....[100]....
        /*045c*/ 	.word	0x00015380


	//   ....[101]....
        /*0460*/ 	.word	0x00015420


	//   ....[102]....
        /*0464*/ 	.word	0x000154c0


	//   ....[103]....
        /*0468*/ 	.word	0x00015530


	//   ....[104]....
        /*046c*/ 	.word	0x000155e0


	//   ....[105]....
        /*0470*/ 	.word	0x000156d0


	//   ....[106]....
        /*0474*/ 	.word	0x00015770


	//   ....[107]....
        /*0478*/ 	.word	0x00015850


	//   ....[108]....
        /*047c*/ 	.word	0x00015960


	//   ....[109]....
        /*0480*/ 	.word	0x000159b0


	//   ....[110]....
        /*0484*/ 	.word	0x00015a40


	//   ....[111]....
        /*0488*/ 	.word	0x00015b20


	//   ....[112]....
        /*048c*/ 	.word	0x00015d80


	//   ....[113]....
        /*0490*/ 	.word	0x00015df0


	//   ....[114]....
        /*0494*/ 	.word	0x00016020


	//   ....[115]....
        /*0498*/ 	.word	0x00016090


	//   ....[116]....
        /*049c*/ 	.word	0x00016260


	//   ....[117]....
        /*04a0*/ 	.word	0x000162b0


	//   ....[118]....
        /*04a4*/ 	.word	0x00016400


	//   ....[119]....
        /*04a8*/ 	.word	0x000164e0


	//   ....[120]....
        /*04ac*/ 	.word	0x00016740


	//   ....[121]....
        /*04b0*/ 	.word	0x00016790


	//   ....[122]....
        /*04b4*/ 	.word	0x00016950


	//   ....[123]....
        /*04b8*/ 	.word	0x000169a0


	//   ....[124]....
        /*04bc*/ 	.word	0x00016b60


	//   ....[125]....
        /*04c0*/ 	.word	0x00016bb0


	//   ....[126]....
        /*04c4*/ 	.word	0x00016c90


	//   ....[127]....
        /*04c8*/ 	.word	0x00016d30


	//   ....[128]....
        /*04cc*/ 	.word	0x00016d90


	//   ....[129]....
        /*04d0*/ 	.word	0x00016e30


	//   ....[130]....
        /*04d4*/ 	.word	0x00016e90


	//   ....[131]....
        /*04d8*/ 	.word	0x00016f30


	//   ....[132]....
        /*04dc*/ 	.word	0x00016f90


	//   ....[133]....
        /*04e0*/ 	.word	0x00017030


	//   ....[134]....
        /*04e4*/ 	.word	0x00017110


	//   ....[135]....
        /*04e8*/ 	.word	0x000171d0


	//   ....[136]....
        /*04ec*/ 	.word	0x000172b0


	//   ....[137]....
        /*04f0*/ 	.word	0x000173b0


	//   ....[138]....
        /*04f4*/ 	.word	0x000174d0


	//   ....[139]....
        /*04f8*/ 	.word	0x000175b0


	//   ....[140]....
        /*04fc*/ 	.word	0x000176c0


	//   ....[141]....
        /*0500*/ 	.word	0x00017790


	//   ....[142]....
        /*0504*/ 	.word	0x000178a0


	//----- nvinfo : EIATTR_REG_RECONFIG
	.align		4
.L_518:
        /*0508*/ 	.byte	0x01, 0x54
	.zero		2


	//----- nvinfo : EIATTR_SYSCALL_OFFSETS
	.align		4
        /*050c*/ 	.byte	0x04, 0x46
        /*050e*/ 	.short	(.L_520 - .L_519)


	//   ....[0]....
.L_519:
        /*0510*/ 	.word	0x000035d0


	//   ....[1]....
        /*0514*/ 	.word	0x00010e10


	//   ....[2]....
        /*0518*/ 	.word	0x00010f50


	//   ....[3]....
        /*051c*/ 	.word	0x00011040


	//   ....[4]....
        /*0520*/ 	.word	0x00011d30


	//   ....[5]....
        /*0524*/ 	.word	0x00012530


	//----- nvinfo : EIATTR_MBARRIER_INSTR_OFFSETS
	.align		4
.L_520:
        /*0528*/ 	.byte	0x04, 0x39
        /*052a*/ 	.short	(.L_522 - .L_521)


	//   ....[0]....
.L_521:
        /*052c*/ 	.word	0x00000190
        /*0530*/ 	.word	0x000000ff
        /*0534*/ 	.word	0x00038800
        /*0538*/ 	.short	0x0100
        /*053a*/ 	.byte	0x08
	.zero		1


	//   ....[1]....
        /*053c*/ 	.word	0x000001a0
        /*0540*/ 	.word	0x000000ff
        /*0544*/ 	.word	0x00038810
        /*0548*/ 	.short	0x0100
        /*054a*/ 	.byte	0x08
	.zero		1


	//   ....[2]....
        /*054c*/ 	.word	0x000001b0
        /*0550*/ 	.word	0x000000ff
        /*0554*/ 	.word	0x00038820
        /*0558*/ 	.short	0x0100
        /*055a*/ 	.byte	0x08
	.zero		1


	//   ....[3]....
        /*055c*/ 	.word	0x00000260
        /*0560*/ 	.word	0x000000ff
        /*0564*/ 	.word	0x00038830
        /*0568*/ 	.short	0x0100
        /*056a*/ 	.byte	0x06
	.zero		1


	//   ....[4]....
        /*056c*/ 	.word	0x00000270
        /*0570*/ 	.word	0x000000ff
        /*0574*/ 	.word	0x00038840
        /*0578*/ 	.short	0x0100
        /*057a*/ 	.byte	0x06
	.zero		1


	//   ....[5]....
        /*057c*/ 	.word	0x00000280
        /*0580*/ 	.word	0x000000ff
        /*0584*/ 	.word	0x00038838
        /*0588*/ 	.short	0x0100
        /*058a*/ 	.byte	0x06
	.zero		1


	//   ....[6]....
        /*058c*/ 	.word	0x00000290
        /*0590*/ 	.word	0x000000ff
        /*0594*/ 	.word	0x00038848
        /*0598*/ 	.short	0x0100
        /*059a*/ 	.byte	0x06
	.zero		1


	//   ....[7]....
        /*059c*/ 	.word	0x000003c0
        /*05a0*/ 	.word	0x000000ff
        /*05a4*/ 	.word	0x00038850
        /*05a8*/ 	.short	0x0100
        /*05aa*/ 	.byte	0x08
	.zero		1


	//   ....[8]....
        /*05ac*/ 	.word	0x000003d0
        /*05b0*/ 	.word	0x000000ff
        /*05b4*/ 	.word	0x00038860
        /*05b8*/ 	.short	0x0100
        /*05ba*/ 	.byte	0x08
	.zero		1


	//   ....[9]....
        /*05bc*/ 	.word	0x000003e0
        /*05c0*/ 	.word	0x000000ff
        /*05c4*/ 	.word	0x00038858
        /*05c8*/ 	.short	0x0100
        /*05ca*/ 	.byte	0x08
	.zero		1


	//   ....[10]....
        /*05cc*/ 	.word	0x000003f0
        /*05d0*/ 	.word	0x000000ff
        /*05d4*/ 	.word	0x00038868
        /*05d8*/ 	.short	0x0100
        /*05da*/ 	.byte	0x08
	.zero		1


	//   ....[11]....
        /*05dc*/ 	.word	0x000004e0
        /*05e0*/ 	.word	0x000000ff
        /*05e4*/ 	.word	0x00038870
        /*05e8*/ 	.short	0x0100
        /*05ea*/ 	.byte	0x06
	.zero		1


	//   ....[12]....
        /*05ec*/ 	.word	0x000004f0
        /*05f0*/ 	.word	0x000000ff
        /*05f4*/ 	.word	0x00038880
        /*05f8*/ 	.short	0x0100
        /*05fa*/ 	.byte	0x06
	.zero		1


	//   ....[13]....
        /*05fc*/ 	.word	0x00000500
        /*0600*/ 	.word	0x000000ff
        /*0604*/ 	.word	0x00038878
        /*0608*/ 	.short	0x0100
        /*060a*/ 	.byte	0x06
	.zero		1


	//   ....[14]....
        /*060c*/ 	.word	0x00000510
        /*0610*/ 	.word	0x000000ff
        /*0614*/ 	.word	0x00038888
        /*0618*/ 	.short	0x0100
        /*061a*/ 	.byte	0x06
	.zero		1


	//   ....[15]....
        /*061c*/ 	.word	0x00000640
        /*0620*/ 	.word	0x000000ff
        /*0624*/ 	.word	0x00038890
        /*0628*/ 	.short	0x0100
        /*062a*/ 	.byte	0x08
	.zero		1


	//   ....[16]....
        /*062c*/ 	.word	0x00000650
        /*0630*/ 	.word	0x000000ff
        /*0634*/ 	.word	0x000388a0
        /*0638*/ 	.short	0x0100
        /*063a*/ 	.byte	0x08
	.zero		1


	//   ....[17]....
        /*063c*/ 	.word	0x00000660
        /*0640*/ 	.word	0x000000ff
        /*0644*/ 	.word	0x00038898
        /*0648*/ 	.short	0x0100
        /*064a*/ 	.byte	0x08
	.zero		1


	//   ....[18]....
        /*064c*/ 	.word	0x00000670
        /*0650*/ 	.word	0x000000ff
        /*0654*/ 	.word	0x000388a8
        /*0658*/ 	.short	0x0100
        /*065a*/ 	.byte	0x08
	.zero		1


	//   ....[19]....
        /*065c*/ 	.word	0x000007b0
        /*0660*/ 	.word	0x000000ff
        /*0664*/ 	.word	0x000388b0
        /*0668*/ 	.short	0x0100
        /*066a*/ 	.byte	0x08
	.zero		1


	//   ....[20]....
        /*066c*/ 	.word	0x000007c0
        /*0670*/ 	.word	0x000000ff
        /*0674*/ 	.word	0x000388c0
        /*0678*/ 	.short	0x0100
        /*067a*/ 	.byte	0x08
	.zero		1


	//   ....[21]....
        /*067c*/ 	.word	0x000007d0
        /*0680*/ 	.word	0x000000ff
        /*0684*/ 	.word	0x000388b8
        /*0688*/ 	.short	0x0100
        /*068a*/ 	.byte	0x08
	.zero		1


	//   ....[22]....
        /*068c*/ 	.word	0x000007e0
        /*0690*/ 	.word	0x000000ff
        /*0694*/ 	.word	0x000388c8
        /*0698*/ 	.short	0x0100
        /*069a*/ 	.byte	0x08
	.zero		1


	//   ....[23]....
        /*069c*/ 	.word	0x00001820
        /*06a0*/ 	.word	0x00000004
        /*06a4*/ 	.word	0x00000000
        /*06a8*/ 	.short	0x0101
        /*06aa*/ 	.byte	0x3f
	.zero		1


	//   ....[24]....
        /*06ac*/ 	.word	0x00002300
        /*06b0*/ 	.word	0x00000004
        /*06b4*/ 	.word	0x00000000
        /*06b8*/ 	.short	0x0101
        /*06ba*/ 	.byte	0x3f
	.zero		1


	//   ....[25]....
        /*06bc*/ 	.word	0x00003600
        /*06c0*/ 	.word	0x000000c6
        /*06c4*/ 	.word	0x00038800
        /*06c8*/ 	.short	0x010a
        /*06ca*/ 	.byte	0x3f
	.zero		1


	//   ....[26]....
        /*06cc*/ 	.word	0x000037b0
        /*06d0*/ 	.word	0x000000c6
        /*06d4*/ 	.word	0x00038830
        /*06d8*/ 	.short	0x010a
        /*06da*/ 	.byte	0x3f
	.zero		1


	//   ....[27]....
        /*06dc*/ 	.word	0x000037f0
        /*06e0*/ 	.word	0x000000c6
        /*06e4*/ 	.word	0x00038830
        /*06e8*/ 	.short	0x010a
        /*06ea*/ 	.byte	0x3f
	.zero		1


	//   ....[28]....
        /*06ec*/ 	.word	0x00003c00
        /*06f0*/ 	.word	0x000000c6
        /*06f4*/ 	.word	0x00038810
        /*06f8*/ 	.short	0x010a
        /*06fa*/ 	.byte	0x3f
	.zero		1


	//   ....[29]....
        /*06fc*/ 	.word	0x00003c40
        /*0700*/ 	.word	0x000000c6
        /*0704*/ 	.word	0x00038850
        /*0708*/ 	.short	0x010a
        /*070a*/ 	.byte	0x3f
	.zero		1


	//   ....[30]....
        /*070c*/ 	.word	0x00003d00
        /*0710*/ 	.word	0x000000c6
        /*0714*/ 	.word	0x00038850
        /*0718*/ 	.short	0x010a
        /*071a*/ 	.byte	0x3f
	.zero		1


	//   ....[31]....
        /*071c*/ 	.word	0x00006510
        /*0720*/ 	.word	0x00000018
        /*0724*/ 	.word	0x00000000
        /*0728*/ 	.short	0x0101
        /*072a*/ 	.byte	0x3f
	.zero		1


	//   ....[32]....
        /*072c*/ 	.word	0x00006ba0
        /*0730*/ 	.word	0x00000098
        /*0734*/ 	.word	0x00000000
        /*0738*/ 	.short	0x0101
        /*073a*/ 	.byte	0x3f
	.zero		1


	//   ....[33]....
        /*073c*/ 	.word	0x00006d40
        /*0740*/ 	.word	0x000000c9
        /*0744*/ 	.word	0x00038830
        /*0748*/ 	.short	0x010a
        /*074a*/ 	.byte	0x3f
	.zero		1


	//   ....[34]....
        /*074c*/ 	.word	0x00006d90
        /*0750*/ 	.word	0x000000c9
        /*0754*/ 	.word	0x00038830
        /*0758*/ 	.short	0x010a
        /*075a*/ 	.byte	0x3f
	.zero		1


	//   ....[35]....
        /*075c*/ 	.word	0x000070c0
        /*0760*/ 	.word	0x000000c9
        /*0764*/ 	.word	0x00038850
        /*0768*/ 	.short	0x010a
        /*076a*/ 	.byte	0x3f
	.zero		1


	//   ....[36]....
        /*076c*/ 	.word	0x00007110
        /*0770*/ 	.word	0x000000c9
        /*0774*/ 	.word	0x00038850
        /*0778*/ 	.short	0x010a
        /*077a*/ 	.byte	0x3f
	.zero		1


	//   ....[37]....
        /*077c*/ 	.word	0x00009420
        /*0780*/ 	.word	0x0000009a
        /*0784*/ 	.word	0x00000000
        /*0788*/ 	.short	0x0101
        /*078a*/ 	.byte	0x3f
	.zero		1


	//   ....[38]....
        /*078c*/ 	.word	0x0000a350
        /*0790*/ 	.word	0x00000098
        /*0794*/ 	.word	0x00000000
        /*0798*/ 	.short	0x0101
        /*079a*/ 	.byte	0x3f
	.zero		1


	//   ....[39]....
        /*079c*/ 	.word	0x0000a4a0
        /*07a0*/ 	.word	0x000000b9
        /*07a4*/ 	.word	0x00038830
        /*07a8*/ 	.short	0x010a
        /*07aa*/ 	.byte	0x3f
	.zero		1


	//   ....[40]....
        /*07ac*/ 	.word	0x0000a4f0
        /*07b0*/ 	.word	0x000000b9
        /*07b4*/ 	.word	0x00038830
        /*07b8*/ 	.short	0x010a
        /*07ba*/ 	.byte	0x3f
	.zero		1


	//   ....[41]....
        /*07bc*/ 	.word	0x0000a720
        /*07c0*/ 	.word	0x000000b9
        /*07c4*/ 	.word	0x00038850
        /*07c8*/ 	.short	0x010a
        /*07ca*/ 	.byte	0x3f
	.zero		1


	//   ....[42]....
        /*07cc*/ 	.word	0x0000a770
        /*07d0*/ 	.word	0x000000b9
        /*07d4*/ 	.word	0x00038850
        /*07d8*/ 	.short	0x010a
        /*07da*/ 	.byte	0x3f
	.zero		1


	//   ....[43]....
        /*07dc*/ 	.word	0x0000c690
        /*07e0*/ 	.word	0x00000098
        /*07e4*/ 	.word	0x00000000
        /*07e8*/ 	.short	0x0101
        /*07ea*/ 	.byte	0x3f
	.zero		1


	//   ....[44]....
        /*07ec*/ 	.word	0x0000d2f0
        /*07f0*/ 	.word	0x00000098
        /*07f4*/ 	.word	0x00000000
        /*07f8*/ 	.short	0x0101
        /*07fa*/ 	.byte	0x3f
	.zero		1


	//   ....[45]....
        /*07fc*/ 	.word	0x0000dea0
        /*0800*/ 	.word	0x000000ff
        /*0804*/ 	.word	0x00000000
        /*0808*/ 	.short	0x0101
        /*080a*/ 	.byte	0x04
	.zero		1


	//   ....[46]....
        /*080c*/ 	.word	0x00011710
        /*0810*/ 	.word	0x000000ff
        /*0814*/ 	.word	0x00038840
        /*0818*/ 	.short	0x010a
        /*081a*/ 	.byte	0x2c
	.zero		1


	//   ....[47]....
        /*081c*/ 	.word	0x00011b50
        /*0820*/ 	.word	0x000000ff
        /*0824*/ 	.word	0x00038830
        /*0828*/ 	.short	0x0107
        /*082a*/ 	.byte	0x2c
	.zero		1


	//   ....[48]....
        /*082c*/ 	.word	0x00011bc0
        /*0830*/ 	.word	0x000000ff
        /*0834*/ 	.word	0x00038830
        /*0838*/ 	.short	0x0101
        /*083a*/ 	.byte	0x2c
	.zero		1


	//   ....[49]....
        /*083c*/ 	.word	0x000123b0
        /*0840*/ 	.word	0x000000ff
        /*0844*/ 	.word	0x00038800
        /*0848*/ 	.short	0x0107
        /*084a*/ 	.byte	0x2c
	.zero		1


	//   ....[50]....
        /*084c*/ 	.word	0x00012400
        /*0850*/ 	.word	0x000000ff
        /*0854*/ 	.word	0x00038800
        /*0858*/ 	.short	0x0101
        /*085a*/ 	.byte	0x2c
	.zero		1


	//   ....[51]....
        /*085c*/ 	.word	0x00013010
        /*0860*/ 	.word	0x000000ff
        /*0864*/ 	.word	0x00038810
        /*0868*/ 	.short	0x0107
        /*086a*/ 	.byte	0x2c
	.zero		1


	//   ....[52]....
        /*086c*/ 	.word	0x00013070
        /*0870*/ 	.word	0x000000ff
        /*0874*/ 	.word	0x00038810
        /*0878*/ 	.short	0x0101
        /*087a*/ 	.byte	0x2c
	.zero		1


	//   ....[53]....
        /*087c*/ 	.word	0x00013080
        /*0880*/ 	.word	0x000000ff
        /*0884*/ 	.word	0x00038820
        /*0888*/ 	.short	0x010a
        /*088a*/ 	.byte	0x2c
	.zero		1


	//   ....[54]....
        /*088c*/ 	.word	0x000130d0
        /*0890*/ 	.word	0x000000ff
        /*0894*/ 	.word	0x00038860
        /*0898*/ 	.short	0x010a
        /*089a*/ 	.byte	0x2c
	.zero		1


	//   ....[55]....
        /*089c*/ 	.word	0x000138f0
        /*08a0*/ 	.word	0x000000ff
        /*08a4*/ 	.word	0x00038850
        /*08a8*/ 	.short	0x0107
        /*08aa*/ 	.byte	0x2c
	.zero		1


	//   ....[56]....
        /*08ac*/ 	.word	0x00013970
        /*08b0*/ 	.word	0x000000ff
        /*08b4*/ 	.word	0x00038850
        /*08b8*/ 	.short	0x0101
        /*08ba*/ 	.byte	0x2c
	.zero		1


	//   ....[57]....
        /*08bc*/ 	.word	0x00013d00
        /*08c0*/ 	.word	0x0000000a
        /*08c4*/ 	.word	0x00038840
        /*08c8*/ 	.short	0x010a
        /*08ca*/ 	.byte	0x3f
	.zero		1


	//   ....[58]....
        /*08cc*/ 	.word	0x00014090
        /*08d0*/ 	.word	0x0000000a
        /*08d4*/ 	.word	0x00038830
        /*08d8*/ 	.short	0x0107
        /*08da*/ 	.byte	0x3f
	.zero		1


	//   ....[59]....
        /*08dc*/ 	.word	0x00014140
        /*08e0*/ 	.word	0x0000000a
        /*08e4*/ 	.word	0x00038830
        /*08e8*/ 	.short	0x0101
        /*08ea*/ 	.byte	0x3f
	.zero		1


	//   ....[60]....
        /*08ec*/ 	.word	0x00014170
        /*08f0*/ 	.word	0x0000000a
        /*08f4*/ 	.word	0x00038860
        /*08f8*/ 	.short	0x010a
        /*08fa*/ 	.byte	0x3f
	.zero		1


	//   ....[61]....
        /*08fc*/ 	.word	0x000147b0
        /*0900*/ 	.word	0x0000000a
        /*0904*/ 	.word	0x00038850
        /*0908*/ 	.short	0x0107
        /*090a*/ 	.byte	0x3f
	.zero		1


	//   ....[62]....
        /*090c*/ 	.word	0x00014870
        /*0910*/ 	.word	0x0000000a
        /*0914*/ 	.word	0x00038850
        /*0918*/ 	.short	0x0101
        /*091a*/ 	.byte	0x3f
	.zero		1


	//   ....[63]....
        /*091c*/ 	.word	0x00014960
        /*0920*/ 	.word	0x00000005
        /*0924*/ 	.word	0x00038820
        /*0928*/ 	.short	0x010a
        /*092a*/ 	.byte	0x3f
	.zero		1


	//   ....[64]....
        /*092c*/ 	.word	0x00014af0
        /*0930*/ 	.word	0x00000003
        /*0934*/ 	.word	0x00038840
        /*0938*/ 	.short	0x010a
        /*093a*/ 	.byte	0x3f
	.zero		1


	//   ....[65]....
        /*093c*/ 	.word	0x00014b90
        /*0940*/ 	.word	0x00000005
        /*0944*/ 	.word	0x00038840
        /*0948*/ 	.short	0x010a
        /*094a*/ 	.byte	0x3f
	.zero		1


	//   ....[66]....
        /*094c*/ 	.word	0x00014bd0
        /*0950*/ 	.word	0x00000003
        /*0954*/ 	.word	0x00038860
        /*0958*/ 	.short	0x010a
        /*095a*/ 	.byte	0x3f
	.zero		1


	//   ....[67]....
        /*095c*/ 	.word	0x00014c10
        /*0960*/ 	.word	0x00000005
        /*0964*/ 	.word	0x00038860
        /*0968*/ 	.short	0x010a
        /*096a*/ 	.byte	0x3f
	.zero		1


	//   ....[68]....
        /*096c*/ 	.word	0x00014c70
        /*0970*/ 	.word	0x000000c6
        /*0974*/ 	.word	0x00038800
        /*0978*/ 	.short	0x010a
        /*097a*/ 	.byte	0x3f
	.zero		1


	//   ....[69]....
        /*097c*/ 	.word	0x00014cc0
        /*0980*/ 	.word	0x000000c6
        /*0984*/ 	.word	0x00038830
        /*0988*/ 	.short	0x010a
        /*098a*/ 	.byte	0x3f
	.zero		1


	//   ....[70]....
        /*098c*/ 	.word	0x00014d10
        /*0990*/ 	.word	0x000000c6
        /*0994*/ 	.word	0x00038810
        /*0998*/ 	.short	0x010a
        /*099a*/ 	.byte	0x3f
	.zero		1


	//   ....[71]....
        /*099c*/ 	.word	0x00014d60
        /*09a0*/ 	.word	0x000000c6
        /*09a4*/ 	.word	0x00038850
        /*09a8*/ 	.short	0x010a
        /*09aa*/ 	.byte	0x3f
	.zero		1


	//   ....[72]....
        /*09ac*/ 	.word	0x00014db0
        /*09b0*/ 	.word	0x000000c9
        /*09b4*/ 	.word	0x00038830
        /*09b8*/ 	.short	0x010a
        /*09ba*/ 	.byte	0x3f
	.zero		1


	//   ....[73]....
        /*09bc*/ 	.word	0x00014e00
        /*09c0*/ 	.word	0x000000c9
        /*09c4*/ 	.word	0x00038850
        /*09c8*/ 	.short	0x010a
        /*09ca*/ 	.byte	0x3f
	.zero		1


	//   ....[74]....
        /*09cc*/ 	.word	0x00014e50
        /*09d0*/ 	.word	0x000000b9
        /*09d4*/ 	.word	0x00038830
        /*09d8*/ 	.short	0x010a
        /*09da*/ 	.byte	0x3f
	.zero		1


	//   ....[75]....
        /*09dc*/ 	.word	0x00014ea0
        /*09e0*/ 	.word	0x000000b9
        /*09e4*/ 	.word	0x00038850
        /*09e8*/ 	.short	0x010a
        /*09ea*/ 	.byte	0x3f
	.zero		1


	//   ....[76]....
        /*09ec*/ 	.word	0x00014f80
        /*09f0*/ 	.word	0x00000003
        /*09f4*/ 	.word	0x00038840
        /*09f8*/ 	.short	0x010a
        /*09fa*/ 	.byte	0x3f
	.zero		1


	//   ....[77]....
        /*09fc*/ 	.word	0x000162f0
        /*0a00*/ 	.word	0x00000003
        /*0a04*/ 	.word	0x00038820
        /*0a08*/ 	.short	0x010a
        /*0a0a*/ 	.byte	0x3f
	.zero		1


	//   ....[78]....
        /*0a0c*/ 	.word	0x00016350
        /*0a10*/ 	.word	0x00000003
        /*0a14*/ 	.word	0x00038860
        /*0a18*/ 	.short	0x010a
        /*0a1a*/ 	.byte	0x3f
	.zero		1


	//   ....[79]....
        /*0a1c*/ 	.word	0x00016be0
        /*0a20*/ 	.word	0x0000000a
        /*0a24*/ 	.word	0x00038840
        /*0a28*/ 	.short	0x010a
        /*0a2a*/ 	.byte	0x3f
	.zero		1


	//   ....[80]....
        /*0a2c*/ 	.word	0x00017060
        /*0a30*/ 	.word	0x0000000a
        /*0a34*/ 	.word	0x00038860
        /*0a38*/ 	.short	0x010a
        /*0a3a*/ 	.byte	0x3f
	.zero		1


	//   ....[81]....
        /*0a3c*/ 	.word	0x000177c0
        /*0a40*/ 	.word	0x00000005
        /*0a44*/ 	.word	0x00038820
        /*0a48*/ 	.short	0x010a
        /*0a4a*/ 	.byte	0x3f
	.zero		1


	//   ....[82]....
        /*0a4c*/ 	.word	0x00017960
        /*0a50*/ 	.word	0x00000003
        /*0a54*/ 	.word	0x00038840
        /*0a58*/ 	.short	0x010a
        /*0a5a*/ 	.byte	0x3f
	.zero		1


	//   ....[83]....
        /*0a5c*/ 	.word	0x000179b0
        /*0a60*/ 	.word	0x00000005
        /*0a64*/ 	.word	0x00038840
        /*0a68*/ 	.short	0x010a
        /*0a6a*/ 	.byte	0x3f
	.zero		1


	//   ....[84]....
        /*0a6c*/ 	.word	0x00017a00
        /*0a70*/ 	.word	0x00000003
        /*0a74*/ 	.word	0x00038860
        /*0a78*/ 	.short	0x010a
        /*0a7a*/ 	.byte	0x3f
	.zero		1


	//----- nvinfo : EIATTR_NUM_MBARRIERS
	.align		4
.L_522:
        /*0a7c*/ 	.byte	0x03, 0x38
        /*0a7e*/ 	.short	0x0017


	//----- nvinfo : EIATTR_EXIT_INSTR_OFFSETS
	.align		4
        /*0a80*/ 	.byte	0x04, 0x1c
        /*0a82*/ 	.short	(.L_524 - .L_523)


	//   ....[0]....
.L_523:
        /*0a84*/ 	.word	0x00014c60


	//----- nvinfo : EIATTR_MAX_THREADS
	.align		4
.L_524:
        /*0a88*/ 	.byte	0x04, 0x05
        /*0a8a*/ 	.short	(.L_526 - .L_525)
.L_525:
        /*0a8c*/ 	.word	0x00000180
        /*0a90*/ 	.word	0x00000001
        /*0a94*/ 	.word	0x00000001


	//----- nvinfo : EIATTR_CRS_STACK_SIZE
	.align		4
.L_526:
        /*0a98*/ 	.byte	0x04, 0x1e
        /*0a9a*/ 	.short	(.L_528 - .L_527)
.L_527:
        /*0a9c*/ 	.word	0x00000000


	//----- nvinfo : EIATTR_CBANK_PARAM_SIZE
	.align		4
.L_528:
        /*0aa0*/ 	.byte	0x03, 0x19
        /*0aa2*/ 	.short	0x0b70


	//----- nvinfo : EIATTR_PARAM_CBANK
	.align		4
        /*0aa4*/ 	.byte	0x04, 0x0a
        /*0aa6*/ 	.short	(.L_530 - .L_529)
	.align		4
.L_529:
        /*0aa8*/ 	.word	index@(.nv.constant0._ZN7cutlass13device_kernelIN5flash11enable_sm90INS1_16FlashAttnFwdSm90INS1_25CollectiveMainloopFwdSm90ILi2EN4cute5tupleIJNS5_1CILi1EEES8_S8_EEENS6_IJNS7_ILi64EEESA_SA_EEELi512ENS_10bfloat16_tEfNS_4arch4Sm90ELb1ELb0ELb1ELb0ELb1ELb0ELb1ELb0ELb0ELb1ELb1ELb0EEENS1_21CollectiveEpilogueFwdINS6_IJSA_NS7_ILi512EEESA_EEES9_SC_SE_Li256ELb0ELb1ELb1ELb0EEENS1_19SingleTileSchedulerILb0ELb1ELb1ELi64EEEEEEEEEvNT_6ParamsE)
        /*0aac*/ 	.short	0x0210
        /*0aae*/ 	.short	0x0b70


	//----- nvinfo : EIATTR_SW_WAR
	.align		4
.L_530:
        /*0ab0*/ 	.byte	0x04, 0x36
        /*0ab2*/ 	.short	(.L_532 - .L_531)
.L_531:
        /*0ab4*/ 	.word	0x00000008
.L_532:


//--------------------- .nv.info._ZN7cutlass13device_kernelIN5flash11enable_sm90INS1_16FlashAttnFwdSm90INS1_25CollectiveMainloopFwdSm90ILi2EN4cute5tupleIJNS5_1CILi1EEES8_S8_EEENS6_IJNS7_ILi64EEESA_SA_EEELi512ENS_10bfloat16_tEfNS_4arch4Sm90ELb1ELb0ELb1ELb1ELb1ELb0ELb0ELb0ELb0ELb1ELb1ELb0EEENS1_21CollectiveEpilogueFwdINS6_IJSA_NS7_ILi512EEESA_EEES9_SC_SE_Li256ELb1ELb1ELb1ELb0EEENS1_36VarlenDynamicPersistentTileSchedulerILi64ELi64ELi256ELi128ELb1ELb1ELb1ELb1ELb1ELb1EEEEEEEEEvNT_6ParamsE --------------------------
	.section	.nv.info._ZN7cutlass13device_kernelIN5flash11enable_sm90INS1_16FlashAttnFwdSm90INS1_25CollectiveMainloopFwdSm90ILi2EN4cute5tupleIJNS5_1CILi1EEES8_S8_EEENS6_IJNS7_ILi64EEESA_SA_EEELi512ENS_10bfloat16_tEfNS_4arch4Sm90ELb1ELb0ELb1ELb1ELb1ELb0ELb0ELb0ELb0ELb1ELb1ELb0EEENS1_21CollectiveEpilogueFwdINS6_IJSA_NS7_ILi512EEESA_EEES9_SC_SE_Li256ELb1ELb1ELb1ELb0EEENS1_36VarlenDynamicPersistentTileSchedulerILi64ELi64ELi256ELi128ELb1ELb1ELb1ELb1ELb1ELb1EEEEEEEEEvNT_6ParamsE,"",@"SHT_CUDA_INFO"
	.sectionflags	@""
	.align	4


	//----- nvinfo : EIATTR_CUDA_API_VERSION
	.align		4
        /*0000*/ 	.byte	0x04, 0x37
        /*0002*/ 	.short	(.L_534 - .L_533)
.L_533:
        /*0004*/ 	.word	0x00000082


	//----- nvinfo : EIATTR_KPARAM_INFO
	.align		4
.L_534:
        /*0008*/ 	.byte	0x04, 0x17
        /*000a*/ 	.short	(.L_536 - .L_535)
.L_535:
        /*000c*/ 	.word	0x00000000
        /*0010*/ 	.short	0x0000
        /*0012*/ 	.short	0x0070
        /*0014*/ 	.byte	0x00, 0xf0, 0x01, 0x2a


	//----- nvinfo : EIATTR_SPARSE_MMA_MASK
	.align		4
.L_536:
        /*0018*/ 	.byte	0x03, 0x50
        /*001a*/ 	.short	0x0000


	//----- nvinfo : EIATTR_MAXREG_COUNT
	.align		4
        /*001c*/ 	.byte	0x03, 0x1b
        /*001e*/ 	.short	0x00a8


	//----- nvinfo : EIATTR_NUM_BARRIERS
	.align		4
        /*0020*/ 	.byte	0x02, 0x4c
        /*0022*/ 	.byte	0x10
	.zero		1


	//----- nvinfo : EIATTR_EXTERNS
	.align		4
        /*0024*/ 	.byte	0x04, 0x0f
        /*0026*/ 	.short	(.L_538 - .L_537)


	//   ....[0]....
	.align		4
.L_537:
        /*0028*/ 	.word	index@(__assertfail)


	//----- nvinfo : EIATTR_ANNOTATIONS
	.align		4
.L_538:
        /*002c*/ 	.byte	0x04, 0x55
        /*002e*/ 	.short	(.L_540 - .L_539)


	//   ....[0]....
.L_539:
        /* <DEDUP_REMOVED lines=20> */


	//----- nvinfo : EIATTR_MERCURY_ISA_VERSION
	.align		4
.L_540:
        /*0158*/ 	.byte	0x03, 0x5f
        /*015a*/ 	.short	0x0101


	//----- nvinfo : EIATTR_UNUSED_LOAD_BYTE_OFFSET
	.align		4
        /*015c*/ 	.byte	0x04, 0x44
        /*015e*/ 	.short	(.L_542 - .L_541)


	//   ....[0]....
.L_541:
        /*0160*/ 	.word	0x00000940
        /*0164*/ 	.word	0x0000fff0


	//   ....[1]....
        /*0168*/ 	.word	0x0000a8e0
        /*016c*/ 	.word	0x0000fff0


	//----- nvinfo : EIATTR_INT_WARP_WIDE_INSTR_OFFSETS
	.align		4
.L_542:
        /*0170*/ 	.byte	0x04, 0x31
        /*0172*/ 	.short	(.L_544 - .L_543)


	//   ....[0]....
.L_543:
        /*0174*/ 	.word	0x000000c0


	//   ....[1]....
        /*0178*/ 	.word	0x000000d0


	//   ....[2]....
        /*017c*/ 	.word	0x00000170


	//   ....[3]....
        /*0180*/ 	.word	0x00010cf0


	//   ....[4]....
        /*0184*/ 	.word	0x00010d80


	//   ....[5]....
        /*0188*/ 	.word	0x00014150


	//   ....[6]....
        /*018c*/ 	.word	0x000141e0


	//----- nvinfo : EIATTR_COOP_GROUP_MASK_REGIDS
	.align		4
.L_544:
        /*0190*/ 	.byte	0x04, 0x29
        /*0192*/ 	.short	(.L_546 - .L_545)


	//   ....[0]....
.L_545:
        /*0194*/ 	.word	0xffffffff


	//   ....[1]....
        /*0198*/ 	.word	0xffffffff


	//   ....[2]....
        /*019c*/ 	.word	0xffffffff


	//   ....[3]....
        /*01a0*/ 	.word	0xffffffff


	//   ....[4]....
        /*01a4*/ 	.word	0xffffffff


	//   ....[5]....
        /*01a8*/ 	.word	0xffffffff


	//   ....[6]....
        /*01ac*/ 	.word	0xffffffff


	//   ....[7]....
        /*01b0*/ 	.word	0xffffffff


	//   ....[8]....
        /*01b4*/ 	.word	0xffffffff


	//   ....[9]....
        /*01b8*/ 	.word	0xffffffff


	//   ....[10]....
        /*01bc*/ 	.word	0xffffffff


	//   ....[11]....
        /*01c0*/ 	.word	0xffffffff


	//   ....[12]....
        /*01c4*/ 	.word	0xffffffff


	//   ....[13]....
        /*01c8*/ 	.word	0xffffffff


	//   ....[14]....
        /*01cc*/ 	.word	0xffffffff


	//   ....[15]....
        /*01d0*/ 	.word	0xffffffff


	//   ....[16]....
        /*01d4*/ 	.word	0xffffffff


	//   ....[17]....
        /*01d8*/ 	.word	0xffffffff


	//   ....[18]....
        /*01dc*/ 	.word	0xffffffff


	//   ....[19]....
        /*01e0*/ 	.word	0xffffffff


	//   ....[20]....
        /*01e4*/ 	.word	0xffffffff


	//   ....[21]....
        /*01e8*/ 	.word	0xffffffff


	//   ....[22]....
        /*01ec*/ 	.word	0xffffffff


	//   ....[23]....
        /*01f0*/ 	.word	0xffffffff


	//   ....[24]....
        /*01f4*/ 	.word	0xffffffff


	//   ....[25]....
        /*01f8*/ 	.word	0xffffffff


	//   ....[26]....
        /*01fc*/ 	.word	0xffffffff


	//   ....[27]....
        /*0200*/ 	.word	0xffffffff


	//   ....[28]....
        /*0204*/ 	.word	0xffffffff


	//   ....[29]....
        /*0208*/ 	.word	0xffffffff


	//   ....[30]....
        /*020c*/ 	.word	0xffffffff


	//   ....[31]....
        /*0210*/ 	.word	0xffffffff


	//   ....[32]....
        /*0214*/ 	.word	0xffffffff


	//   ....[33]....
        /*0218*/ 	.word	0xffffffff


	//   ....[34]....
        /*021c*/ 	.word	0xffffffff


	//   ....[35]....
        /*0220*/ 	.word	0xffffffff


	//   ....[36]....
        /*0224*/ 	.word	0xffffffff


	//   ....[37]....
        /*0228*/ 	.word	0xffffffff


	//   ....[38]....
        /*022c*/ 	.word	0xffffffff


	//   ....[39]....
        /*0230*/ 	.word	0xffffffff


	//   ....[40]....
        /*0234*/ 	.word	0xffffffff


	//   ....[41]....
        /*0238*/ 	.word	0xffffffff


	//   ....[42]....
        /*023c*/ 	.word	0xffffffff


	//   ....[43]....
        /*0240*/ 	.word	0xffffffff


	//   ....[44]....
        /*0244*/ 	.word	0xffffffff


	//   ....[45]....
        /*0248*/ 	.word	0xffffffff


	//   ....[46]....
        /*024c*/ 	.word	0xffffffff


	//   ....[47]....
        /*0250*/ 	.word	0xffffffff


	//   ....[48]....
        /*0254*/ 	.word	0xffffffff


	//   ....[49]....
        /*0258*/ 	.word	0xffffffff


	//   ....[50]....
        /*025c*/ 	.word	0xffffffff


	//   ....[51]....
        /*0260*/ 	.word	0xffffffff


	//   ....[52]....
        /*0264*/ 	.word	0xffffffff


	//   ....[53]....
        /*0268*/ 	.word	0xffffffff


	//   ....[54]....
        /*026c*/ 	.word	0xffffffff


	//   ....[55]....
        /*0270*/ 	.word	0xffffffff


	//   ....[56]....
        /*0274*/ 	.word	0xffffffff


	//   ....[57]....
        /*0278*/ 	.word	0xffffffff


	//   ....[58]....
        /*027c*/ 	.word	0xffffffff


	//   ....[59]....
        /*0280*/ 	.word	0xffffffff


	//   ....[60]....
        /*0284*/ 	.word	0xffffffff


	//   ....[61]....
        /*0288*/ 	.word	0xffffffff


	//   ....[62]....
        /*028c*/ 	.word	0xffffffff


	//   ....[63]....
        /*0290*/ 	.word	0xffffffff


	//   ....[64]....
        /*0294*/ 	.word	0xffffffff


	//   ....[65]....
        /*0298*/ 	.word	0xffffffff


	//   ....[66]....
        /*029c*/ 	.word	0xffffffff


	//   ....[67]....
        /*02a0*/ 	.word	0xffffffff


	//   ....[68]....
        /*02a4*/ 	.word	0xffffffff


	//   ....[69]....
        /*02a8*/ 	.word	0xffffffff


	//   ....[70]....
        /*02ac*/ 	.word	0xffffffff


	//   ....[71]....
        /*02b0*/ 	.word	0xffffffff


	//   ....[72]....
        /*02b4*/ 	.word	0xffffffff


	//   ....[73]....
        /*02b8*/ 	.word	0xffffffff


	//   ....[74]....
        /*02bc*/ 	.word	0xffffffff


	//   ....[75]....
        /*02c0*/ 	.word	0xffffffff


	//   ....[76]....
        /*02c4*/ 	.word	0xffffffff


	//   ....[77]....
        /*02c8*/ 	.word	0xffffffff


	//   ....[78]....
        /*02cc*/ 	.word	0xffffffff


	//   ....[79]....
        /*02d0*/ 	.word	0xffffffff


	//   ....[80]....
        /*02d4*/ 	.word	0xffffffff


	//   ....[81]....
        /*02d8*/ 	.word	0xffffffff


	//   ....[82]....
        /*02dc*/ 	.word	0xffffffff


	//   ....[83]....
        /*02e0*/ 	.word	0xffffffff


	//   ....[84]....
        /*02e4*/ 	.word	0xffffffff


	//   ....[85]....
        /*02e8*/ 	.word	0xffffffff


	//   ....[86]....
        /*02ec*/ 	.word	0xffffffff


	//   ....[87]....
        /*02f0*/ 	.word	0xffffffff


	//   ....[88]....
        /*02f4*/ 	.word	0xffffffff


	//   ....[89]....
        /*02f8*/ 	.word	0xffffffff


	//   ....[90]....
        /*02fc*/ 	.word	0xffffffff


	//   ....[91]....
        /*0300*/ 	.word	0xffffffff


	//   ....[92]....
        /*0304*/ 	.word	0xffffffff


	//   ....[93]....
        /*0308*/ 	.word	0xffffffff


	//   ....[94]....
        /*030c*/ 	.word	0xffffffff


	//   ....[95]....
        /*0310*/ 	.word	0xffffffff


	//   ....[96]....
        /*0314*/ 	.word	0xffffffff


	//   ....[97]....
        /*0318*/ 	.word	0xffffffff


	//   ....[98]....
        /*031c*/ 	.word	0xffffffff


	//   ....[99]....
        /*0320*/ 	.word	0xffffffff


	//   ....[100]....
        /*0324*/ 	.word	0xffffffff


	//   ....[101]....
        /*0328*/ 	.word	0xffffffff


	//   ....[102]....
        /*032c*/ 	.word	0xffffffff


	//   ....[103]....
        /*0330*/ 	.word	0xffffffff


	//   ....[104]....
        /*0334*/ 	.word	0xffffffff


	//   ....[105]....
        /*0338*/ 	.word	0xffffffff


	//   ....[106]....
        /*033c*/ 	.word	0xffffffff


	//   ....[107]....
        /*0340*/ 	.word	0xffffffff


	//   ....[108]....
        /*0344*/ 	.word	0xffffffff


	//   ....[109]....
        /*0348*/ 	.word	0xffffffff


	//   ....[110]....
        /*034c*/ 	.word	0xffffffff


	//   ....[111]....
        /*0350*/ 	.word	0xffffffff


	//   ....[112]....
        /*0354*/ 	.word	0xffffffff


	//   ....[113]....
        /*0358*/ 	.word	0xffffffff


	//   ....[114]....
        /*035c*/ 	.word	0xffffffff


	//   ....[115]....
        /*0360*/ 	.word	0xffffffff


	//   ....[116]....
        /*0364*/ 	.word	0xffffffff


	//   ....[117]....
        /*0368*/ 	.word	0xffffffff


	//   ....[118]....
        /*036c*/ 	.word	0xffffffff


	//   ....[119]....
        /*0370*/ 	.word	0xffffffff


	//   ....[120]....
        /*0374*/ 	.word	0xffffffff


	//   ....[121]....
        /*0378*/ 	.word	0xffffffff


	//   ....[122]....
        /*037c*/ 	.word	0xffffffff


	//   ....[123]....
        /*0380*/ 	.word	0xffffffff


	//   ....[124]....
        /*0384*/ 	.word	0x0500000f


	//   ....[125]....
        /*0388*/ 	.word	0x0500000f


	//   ....[126]....
        /*038c*/ 	.word	0x0500000f


	//   ....[127]....
        /*0390*/ 	.word	0x0500000f


	//   ....[128]....
        /*0394*/ 	.word	0x0500000f


	//   ....[129]....
        /*0398*/ 	.word	0x0500000f


	//   ....[130]....
        /*039c*/ 	.word	0x0500000f


	//   ....[131]....
        /*03a0*/ 	.word	0x0500000f


	//   ....[132]....
        /*03a4*/ 	.word	0x0500000f


	//   ....[133]....
        /*03a8*/ 	.word	0x0500000f


	//   ....[134]....
        /*03ac*/ 	.word	0x0500000f


	//   ....[135]....
        /*03b0*/ 	.word	0x0500000f


	//   ....[136]....
        /*03b4*/ 	.word	0x0500000f


	//   ....[137]....
        /*03b8*/ 	.word	0x0500000f


	//   ....[138]....
        /*03bc*/ 	.word	0x0500000f


	//   ....[139]....
        /*03c0*/ 	.word	0x0500000f


	//   ....[140]....
        /*03c4*/ 	.word	0x0500000f


	//   ....[141]....
        /*03c8*/ 	.word	0x0500000f


	//   ....[142]....
        /*03cc*/ 	.word	0x0500000f


	//   ....[143]....
        /*03d0*/ 	.word	0x0500000f


	//   ....[144]....
        /*03d4*/ 	.word	0x0500000f


	//   ....[145]....
        /*03d8*/ 	.word	0x0500000f


	//   ....[146]....
        /*03dc*/ 	.word	0x0500000f


	//   ....[147]....
        /*03e0*/ 	.word	0x0500000f


	//   ....[148]....
        /*03e4*/ 	.word	0x0500000f


	//   ....[149]....
        /*03e8*/ 	.word	0x0500000f


	//   ....[150]....
        /*03ec*/ 	.word	0x0500000f


	//   ....[151]....
        /*03f0*/ 	.word	0x0500000f


	//   ....[152]....
        /*03f4*/ 	.word	0x0500000f


	//   ....[153]....
        /*03f8*/ 	.word	0x0500000f


	//   ....[154]....
        /*03fc*/ 	.word	0x0500000f


	//   ....[155]....
        /*0400*/ 	.word	0x0500000f


	//   ....[156]....
        /*0404*/ 	.word	0x0500000f


	//   ....[157]....
        /*0408*/ 	.word	0x0500000f


	//   ....[158]....
        /*040c*/ 	.word	0x0500000f


	//   ....[159]....
        /*0410*/ 	.word	0x0500000f


	//   ....[160]....
        /*0414*/ 	.word	0x0500000f


	//   ....[161]....
        /*0418*/ 	.word	0x0500000f


	//   ....[162]....
        /*041c*/ 	.word	0x0500000f


	//   ....[163]....
        /*0420*/ 	.word	0x0500000f


	//   ....[164]....
        /*0424*/ 	.word	0x0500000f


	//   ....[165]....
        /*0428*/ 	.word	0x0500000f


	//   ....[166]....
        /*042c*/ 	.word	0x0500000f


	//   ....[167]....
        /*0430*/ 	.word	0x0500000f


	//   ....[168]....
        /*0434*/ 	.word	0x0500000f


	//   ....[169]....
        /*0438*/ 	.word	0x0500000f


	//   ....[170]....
        /*043c*/ 	.word	0x0500000f


	//   ....[171]....
        /*0440*/ 	.word	0x0500000f


	//   ....[172]....
        /*0444*/ 	.word	0x0500000f


	//   ....[173]....
        /*0448*/ 	.word	0x0500000f


	//   ....[174]....
        /*044c*/ 	.word	0x0500000f


	//   ....[175]....
        /*0450*/ 	.word	0x0500000f


	//   ....[176]....
        /*0454*/ 	.word	0x0500000f


	//   ....[177]....
        /*0458*/ 	.word	0x0500000f


	//   ....[178]....
        /*045c*/ 	.word	0x0500000f


	//   ....[179]....
        /*0460*/ 	.word	0x0500000f


	//   ....[180]....
        /*0464*/ 	.word	0x0500000f


	//   ....[181]....
        /*0468*/ 	.word	0x0500000f


	//   ....[182]....
        /*046c*/ 	.word	0x0500000f


	//   ....[183]....
        /*0470*/ 	.word	0x0500000f


	//----- nvinfo : EIATTR_COOP_GROUP_INSTR_OFFSETS
	.align		4
.L_546:
        /*0474*/ 	.byte	0x04, 0x28
        /*0476*/ 	.short	(.L_548 - .L_547)


	//   ....[0]....
.L_547:
        /*0478*/ 	.word	0x00000070


	//   ....[1]....
        /*047c*/ 	.word	0x000000b0


	//   ....[2]....
        /*0480*/ 	.word	0x00000290


	//   ....[3]....
        /*0484*/ 	.word	0x000003f0


	//   ....[4]....
        /*0488*/ 	.word	0x00000510


	//   ....[5]....
        /*048c*/ 	.word	0x00000670


	//   ....[6]....
        /*0490*/ 	.word	0x00002050


	//   ....[7]....
        /*0494*/ 	.word	0x00004120


	//   ....[8]....
        /*0498*/ 	.word	0x000048c0


	//   ....[9]....
        /*049c*/ 	.word	0x00004930


	//   ....[10]....
        /*04a0*/ 	.word	0x00004ee0


	//   ....[11]....
        /*04a4*/ 	.word	0x00004fb0


	//   ....[12]....
        /*04a8*/ 	.word	0x00005410


	//   ....[13]....
        /*04ac*/ 	.word	0x00005490


	//   ....[14]....
        /*04b0*/ 	.word	0x00005ce0


	//   ....[15]....
        /*04b4*/ 	.word	0x000062f0


	//   ....[16]....
        /*04b8*/ 	.word	0x00006330


	//   ....[17]....
        /*04bc*/ 	.word	0x00006a60


	//   ....[18]....
        /*04c0*/ 	.word	0x00006a80


	//   ....[19]....
        /*04c4*/ 	.word	0x00007160


	//   ....[20]....
        /*04c8*/ 	.word	0x00007310


	//   ....[21]....
        /*04cc*/ 	.word	0x00007fe0


	//   ....[22]....
        /*04d0*/ 	.word	0x00008780


	//   ....[23]....
        /*04d4*/ 	.word	0x000087f0


	//   ....[24]....
        /*04d8*/ 	.word	0x00009050


	//   ....[25]....
        /*04dc*/ 	.word	0x000090b0


	//   ....[26]....
        /*04e0*/ 	.word	0x00009d00


	//   ....[27]....
        /*04e4*/ 	.word	0x00009de0


	//   ....[28]....
        /*04e8*/ 	.word	0x00009e50


	//   ....[29]....
        /*04ec*/ 	.word	0x00009e70


	//   ....[30]....
        /*04f0*/ 	.word	0x00009ea0


	//   ....[31]....
        /*04f4*/ 	.word	0x0000b6c0


	//   ....[32]....
        /*04f8*/ 	.word	0x0000ba90


	//   ....[33]....
        /*04fc*/ 	.word	0x0000baa0


	//   ....[34]....
        /*0500*/ 	.word	0x0000bab0


	//   ....[35]....
        /*0504*/ 	.word	0x0000bac0


	//   ....[36]....
        /*0508*/ 	.word	0x0000c770


	//   ....[37]....
        /*050c*/ 	.word	0x0000c790


	//   ....[38]....
        /*0510*/ 	.word	0x0000ca40


	//   ....[39]....
        /*0514*/ 	.word	0x0000ca60


	//   ....[40]....
        /*0518*/ 	.word	0x0000d170


	//   ....[41]....
        /*051c*/ 	.word	0x0000d1a0


	//   ....[42]....
        /*0520*/ 	.word	0x0000da00


	//   ....[43]....
        /*0524*/ 	.word	0x0000da20


	//   ....[44]....
        /*0528*/ 	.word	0x0000ede0


	//   ....[45]....
        /*052c*/ 	.word	0x0000ee20


	//   ....[46]....
        /*0530*/ 	.word	0x0000f060


	//   ....[47]....
        /*0534*/ 	.word	0x0000f080


	//   ....[48]....
        /*0538*/ 	.word	0x0000f340


	//   ....[49]....
        /*053c*/ 	.word	0x0000f530


	//   ....[50]....
        /*0540*/ 	.word	0x0000f560


	//   ....[51]....
        /*0544*/ 	.word	0x0000f590


	//   ....[52]....
        /*0548*/ 	.word	0x0000f5c0


	//   ....[53]....
        /*054c*/ 	.word	0x0000f5f0


	//   ....[54]....
        /*0550*/ 	.word	0x0000f620


	//   ....[55]....
        /*0554*/ 	.word	0x0000f790


	//   ....[56]....
        /*0558*/ 	.word	0x0000f7c0


	//   ....[57]....
        /*055c*/ 	.word	0x0000f7f0


	//   ....[58]....
        /*0560*/ 	.word	0x0000f820


	//   ....[59]....
        /*0564*/ 	.word	0x0000f850


	//   ....[60]....
        /*0568*/ 	.word	0x0000f880


	//   ....[61]....
        /*056c*/ 	.word	0x0000f910


	//   ....[62]....
        /*0570*/ 	.word	0x0000f940


	//   ....[63]....
        /*0574*/ 	.word	0x0000f950


	//   ....[64]....
        /*0578*/ 	.word	0x0000f990


	//   ....[65]....
        /*057c*/ 	.word	0x00011a60


	//   ....[66]....
        /*0580*/ 	.word	0x00011a80


	//   ....[67]....
        /*0584*/ 	.word	0x00011b10


	//   ....[68]....
        /*0588*/ 	.word	0x00011b30


	//   ....[69]....
        /*058c*/ 	.word	0x00011bb0


	//   ....[70]....
        /*0590*/ 	.word	0x00011bd0


	//   ....[71]....
        /*0594*/ 	.word	0x00011be0


	//   ....[72]....
        /*0598*/ 	.word	0x00011bf0


	//   ....[73]....
        /*059c*/ 	.word	0x00012350


	//   ....[74]....
        /*05a0*/ 	.word	0x00012380


	//   ....[75]....
        /*05a4*/ 	.word	0x00012420


	//   ....[76]....
        /*05a8*/ 	.word	0x00012440


	//   ....[77]....
        /*05ac*/ 	.word	0x000124c0


	//   ....[78]....
        /*05b0*/ 	.word	0x000124e0


	//   ....[79]....
        /*05b4*/ 	.word	0x000124f0


	//   ....[80]....
        /*05b8*/ 	.word	0x00012500


	//   ....[81]....
        /*05bc*/ 	.word	0x00012980


	//   ....[82]....
        /*05c0*/ 	.word	0x00012a40


	//   ....[83]....
        /*05c4*/ 	.word	0x00012b90


	//   ....[84]....
        /*05c8*/ 	.word	0x00012bd0


	//   ....[85]....
        /*05cc*/ 	.word	0x00012be0


	//   ....[86]....
        /*05d0*/ 	.word	0x00012bf0


	//   ....[87]....
        /*05d4*/ 	.word	0x00012d40


	//   ....[88]....
        /*05d8*/ 	.word	0x00012e90


	//   ....[89]....
        /*05dc*/ 	.word	0x00013680


	//   ....[90]....
        /*05e0*/ 	.word	0x000136a0


	//   ....[91]....
        /*05e4*/ 	.word	0x000136f0


	//   ....[92]....
        /*05e8*/ 	.word	0x00013700


	//   ....[93]....
        /*05ec*/ 	.word	0x00013740


	//   ....[94]....
        /*05f0*/ 	.word	0x00013750


	//   ....[95]....
        /*05f4*/ 	.word	0x00013760


	//   ....[96]....
        /*05f8*/ 	.word	0x000137a0


	//   ....[97]....
        /*05fc*/ 	.word	0x00013aa0


	//   ....[98]....
        /*0600*/ 	.word	0x00013ae0


	//   ....[99]....
        /*0604*/ 	.word	0x00013b00


	//   ....[100]....
        /*0608*/ 	.word	0x00013b20


	//   ....[101]....
        /*060c*/ 	.word	0x00013b50


	//   ....[102]....
        /*0610*/ 	.word	0x00013b70


	//   ....[103]....
        /*0614*/ 	.word	0x00013c70


	//   ....[104]....
        /*0618*/ 	.word	0x00013dc0


	//   ....[105]....
        /*061c*/ 	.word	0x00014400


	//   ....[106]....
        /*0620*/ 	.word	0x00014430


	//   ....[107]....
        /*0624*/ 	.word	0x00014490


	//   ....[108]....
        /*0628*/ 	.word	0x000144c0


	//   ....[109]....
        /*062c*/ 	.word	0x000144f0


	//   ....[110]....
        /*0630*/ 	.word	0x00014520


	//   ....[111]....
        /*0634*/ 	.word	0x00014550


	//   ....[112]....
        /*0638*/ 	.word	0x00014580


	//   ....[113]....
        /*063c*/ 	.word	0x00014720


	//   ....[114]....
        /*0640*/ 	.word	0x00014750


	//   ....[115]....
        /*0644*/ 	.word	0x00014780


	//   ....[116]....
        /*0648*/ 	.word	0x000147b0


	//   ....[117]....
        /*064c*/ 	.word	0x000147e0


	//   ....[118]....
        /*0650*/ 	.word	0x00014810


	//   ....[119]....
        /*0654*/ 	.word	0x000148d0


	//   ....[120]....
        /*0658*/ 	.word	0x000148f0


	//   ....[121]....
        /*065c*/ 	.word	0x00014910


	//   ....[122]....
        /*0660*/ 	.word	0x00014970


	//   ....[123]....
        /*0664*/ 	.word	0x00015390


	//   ....[124]....
        /*0668*/ 	.word	0x000159e0


	//   ....[125]....
        /*066c*/ 	.word	0x00015ad0


	//   ....[126]....
        /*0670*/ 	.word	0x00015b70


	//   ....[127]....
        /*0674*/ 	.word	0x00015bd0


	//   ....[128]....
        /*0678*/ 	.word	0x00015cc0


	//   ....[129]....
        /*067c*/ 	.word	0x00015d30


	//   ....[130]....
        /*0680*/ 	.word	0x00015e20


	//   ....[131]....
        /*0684*/ 	.word	0x00015e90


	//   ....[132]....
        /*0688*/ 	.word	0x00015f30


	//   ....[133]....
        /*068c*/ 	.word	0x00016030


	//   ....[134]....
        /*0690*/ 	.word	0x00016090


	//   ....[135]....
        /*0694*/ 	.word	0x000160f0


	//   ....[136]....
        /*0698*/ 	.word	0x000161e0


	//   ....[137]....
        /*069c*/ 	.word	0x00016240


	//   ....[138]....
        /*06a0*/ 	.word	0x00016340


	//   ....[139]....
        /*06a4*/ 	.word	0x000163a0


	//   ....[140]....
        /*06a8*/ 	.word	0x00016440


	//   ....[141]....
        /*06ac*/ 	.word	0x000165c0


	//   ....[142]....
        /*06b0*/ 	.word	0x000166c0


	//   ....[143]....
        /*06b4*/ 	.word	0x00016940


	//   ....[144]....
        /*06b8*/ 	.word	0x00016990


	//   ....[145]....
        /*06bc*/ 	.word	0x00016b60


	//   ....[146]....
        /*06c0*/ 	.word	0x00016bb0


	//   ....[147]....
        /*06c4*/ 	.word	0x00016d80


	//   ....[148]....
        /*06c8*/ 	.word	0x00016dd0


	//   ....[149]....
        /*06cc*/ 	.word	0x00016ec0


	//   ....[150]....
        /*06d0*/ 	.word	0x00016f60


	//   ....[151]....
        /*06d4*/ 	.word	0x00016fc0


	//   ....[152]....
        /*06d8*/ 	.word	0x00017070


	//   ....[153]....
        /*06dc*/ 	.word	0x000170d0


	//   ....[154]....
        /*06e0*/ 	.word	0x00017180


	//   ....[155]....
        /*06e4*/ 	.word	0x000171e0


	//   ....[156]....
        /*06e8*/ 	.word	0x00017290


	//   ....[157]....
        /*06ec*/ 	.word	0x00017380


	//   ....[158]....
        /*06f0*/ 	.word	0x00017460


	//   ....[159]....
        /*06f4*/ 	.word	0x00017570


	//   ....[160]....
        /*06f8*/ 	.word	0x00017670


	//   ....[161]....
        /*06fc*/ 	.word	0x000177a0


	//   ....[162]....
        /*0700*/ 	.word	0x00017880


	//   ....[163]....
        /*0704*/ 	.word	0x00017980


	//   ....[164]....
        /*0708*/ 	.word	0x00017a60


	//   ....[165]....
        /*070c*/ 	.word	0x00017af0


	//   ....[166]....
        /*0710*/ 	.word	0x00017b90


	//   ....[167]....
        /*0714*/ 	.word	0x00017d00


	//   ....[168]....
        /*0718*/ 	.word	0x00017d70


	//   ....[169]....
        /*071c*/ 	.word	0x00017de0


	//   ....[170]....
        /*0720*/ 	.word	0x00017e50


	//   ....[171]....
        /*0724*/ 	.word	0x00017ec0


	//   ....[172]....
        /*0728*/ 	.word	0x00017f40


	//   ....[173]....
        /*072c*/ 	.word	0x00017fc0


	//   ....[174]....
        /*0730*/ 	.word	0x00018050


	//   ....[175]....
        /*0734*/ 	.word	0x000180c0


	//   ....[176]....
        /*0738*/ 	.word	0x00018130


	//   ....[177]....
        /*073c*/ 	.word	0x000181a0


	//   ....[178]....
        /*0740*/ 	.word	0x00018220


	//   ....[179]....
        /*0744*/ 	.word	0x00018290


	//   ....[180]....
        /*0748*/ 	.word	0x00018320


	//   ....[181]....
        /*074c*/ 	.word	0x00018380


	//   ....[182]....
        /*0750*/ 	.word	0x00018410


	//   ....[183]....
        /*0754*/ 	.word	0x00018540


	//----- nvinfo : EIATTR_REG_RECONFIG
	.align		4
.L_548:
        /*0758*/ 	.byte	0x01, 0x54
	.zero		2


	//----- nvinfo : EIATTR_SYSCALL_OFFSETS
	.align		4
        /*075c*/ 	.byte	0x04, 0x46
        /*075e*/ 	.short	(.L_550 - .L_549)


	//   ....[0]....
.L_549:
        /*0760*/ 	.word	0x000042f0


	//   ....[1]....
        /*0764*/ 	.word	0x00010ee0


	//   ....[2]....
        /*0768*/ 	.word	0x00011030


	//   ....[3]....
        /*076c*/ 	.word	0x00011120


	//   ....[4]....
        /*0770*/ 	.word	0x00012010


	//----- nvinfo : EIATTR_MBARRIER_INSTR_OFFSETS
	.align		4
.L_550:
        /*0774*/ 	.byte	0x04, 0x39
        /*0776*/ 	.short	(.L_552 - .L_551)


	//   ....[0]....
.L_551:
        /*0778*/ 	.word	0x00000180
        /*077c*/ 	.word	0x000000ff
        /*0780*/ 	.word	0x00028c00
        /*0784*/ 	.short	0x0100
        /*0786*/ 	.byte	0x08
	.zero		1


	//   ....[1]....
        /*0788*/ 	.word	0x00000190
        /*078c*/ 	.word	0x000000ff
        /*0790*/ 	.word	0x00028c20
        /*0794*/ 	.short	0x0100
        /*0796*/ 	.byte	0x08
	.zero		1


	//   ....[2]....
        /*0798*/ 	.word	0x00000240
        /*079c*/ 	.word	0x000000ff
        /*07a0*/ 	.word	0x00028c30
        /*07a4*/ 	.short	0x0100
        /*07a6*/ 	.byte	0x06
	.zero		1


	//   ....[3]....
        /*07a8*/ 	.word	0x00000250
        /*07ac*/ 	.word	0x000000ff
        /*07b0*/ 	.word	0x00028c40
        /*07b4*/ 	.short	0x0100
        /*07b6*/ 	.byte	0x06
	.zero		1


	//   ....[4]....
        /*07b8*/ 	.word	0x00000260
        /*07bc*/ 	.word	0x000000ff
        /*07c0*/ 	.word	0x00028c38
        /*07c4*/ 	.short	0x0100
        /*07c6*/ 	.byte	0x06
	.zero		1


	//   ....[5]....
        /*07c8*/ 	.word	0x00000270
        /*07cc*/ 	.word	0x000000ff
        /*07d0*/ 	.word	0x00028c48
        /*07d4*/ 	.short	0x0100
        /*07d6*/ 	.byte	0x06
	.zero		1


	//   ....[6]....
        /*07d8*/ 	.word	0x000003a0
        /*07dc*/ 	.word	0x000000ff
        /*07e0*/ 	.word	0x00028c50
        /*07e4*/ 	.short	0x0100
        /*07e6*/ 	.byte	0x08
	.zero		1


	//   ....[7]....
        /*07e8*/ 	.word	0x000003b0
        /*07ec*/ 	.word	0x000000ff
        /*07f0*/ 	.word	0x00028c60
        /*07f4*/ 	.short	0x0100
        /*07f6*/ 	.byte	0x08
	.zero		1


	//   ....[8]....
        /*07f8*/ 	.word	0x000003c0
        /*07fc*/ 	.word	0x000000ff
        /*0800*/ 	.word	0x00028c58
        /*0804*/ 	.short	0x0100
        /*0806*/ 	.byte	0x08
	.zero		1


	//   ....[9]....
        /*0808*/ 	.word	0x000003d0
        /*080c*/ 	.word	0x000000ff
        /*0810*/ 	.word	0x00028c68
        /*0814*/ 	.short	0x0100
        /*0816*/ 	.byte	0x08
	.zero		1


	//   ....[10]....
        /*0818*/ 	.word	0x000004c0
        /*081c*/ 	.word	0x000000ff
        /*0820*/ 	.word	0x00028c70
        /*0824*/ 	.short	0x0100
        /*0826*/ 	.byte	0x06
	.zero		1


	//   ....[11]....
        /*0828*/ 	.word	0x000004d0
        /*082c*/ 	.word	0x000000ff
        /*0830*/ 	.word	0x00028c80
        /*0834*/ 	.short	0x0100
        /*0836*/ 	.byte	0x06
	.zero		1


	//   ....[12]....
        /*0838*/ 	.word	0x000004e0
        /*083c*/ 	.word	0x000000ff
        /*0840*/ 	.word	0x00028c78
        /*0844*/ 	.short	0x0100
        /*0846*/ 	.byte	0x06
	.zero		1


	//   ....[13]....
        /*0848*/ 	.word	0x000004f0
        /*084c*/ 	.word	0x000000ff
        /*0850*/ 	.word	0x00028c88
        /*0854*/ 	.short	0x0100
        /*0856*/ 	.byte	0x06
	.zero		1


	//   ....[14]....
        /*0858*/ 	.word	0x00000620
        /*085c*/ 	.word	0x000000ff
        /*0860*/ 	.word	0x00028c90
        /*0864*/ 	.short	0x0100
        /*0866*/ 	.byte	0x08
	.zero		1


	//   ....[15]....
        /*0868*/ 	.word	0x00000630
        /*086c*/ 	.word	0x000000ff
        /*0870*/ 	.word	0x00028ca0
        /*0874*/ 	.short	0x0100
        /*0876*/ 	.byte	0x08
	.zero		1


	//   ....[16]....
        /*0878*/ 	.word	0x00000640
        /*087c*/ 	.word	0x000000ff
        /*0880*/ 	.word	0x00028c98
        /*0884*/ 	.short	0x0100
        /*0886*/ 	.byte	0x08
	.zero		1


	//   ....[17]....
        /*0888*/ 	.word	0x00000650
        /*088c*/ 	.word	0x000000ff
        /*0890*/ 	.word	0x00028ca8
        /*0894*/ 	.short	0x0100
        /*0896*/ 	.byte	0x08
	.zero		1


	//   ....[18]....
        /*0898*/ 	.word	0x00000790
        /*089c*/ 	.word	0x000000ff
        /*08a0*/ 	.word	0x00028cb0
        /*08a4*/ 	.short	0x0100
        /*08a6*/ 	.byte	0x08
	.zero		1


	//   ....[19]....
        /*08a8*/ 	.word	0x000007a0
        /*08ac*/ 	.word	0x000000ff
        /*08b0*/ 	.word	0x00028cc0
        /*08b4*/ 	.short	0x0100
        /*08b6*/ 	.byte	0x08
	.zero		1


	//   ....[20]....
        /*08b8*/ 	.word	0x000007b0
        /*08bc*/ 	.word	0x000000ff
        /*08c0*/ 	.word	0x00028cb8
        /*08c4*/ 	.short	0x0100
        /*08c6*/ 	.byte	0x08
	.zero		1


	//   ....[21]....
        /*08c8*/ 	.word	0x000007c0
        /*08cc*/ 	.word	0x000000ff
        /*08d0*/ 	.word	0x00028cc8
        /*08d4*/ 	.short	0x0100
        /*08d6*/ 	.byte	0x08
	.zero		1


	//   ....[22]....
        /*08d8*/ 	.word	0x00002190
        /*08dc*/ 	.word	0x000000ff
        /*08e0*/ 	.word	0x00028c50
        /*08e4*/ 	.short	0x010a
        /*08e6*/ 	.byte	0x17
	.zero		1


	//   ....[23]....
        /*08e8*/ 	.word	0x00002430
        /*08ec*/ 	.word	0x000000ff
        /*08f0*/ 	.word	0x00000000
        /*08f4*/ 	.short	0x0101
        /*08f6*/ 	.byte	0x06
	.zero		1


	//   ....[24]....
        /*08f8*/ 	.word	0x00002dc0
        /*08fc*/ 	.word	0x000000ff
        /*0900*/ 	.word	0x00028c50
        /*0904*/ 	.short	0x010a
        /*0906*/ 	.byte	0x17
	.zero		1


	//   ....[25]....
        /*0908*/ 	.word	0x00002e00
        /*090c*/ 	.word	0x000000ff
        /*0910*/ 	.word	0x00028c50
        /*0914*/ 	.short	0x010a
        /*0916*/ 	.byte	0x17
	.zero		1


	//   ....[26]....
        /*0918*/ 	.word	0x00002ff0
        /*091c*/ 	.word	0x000000ff
        /*0920*/ 	.word	0x00000000
        /*0924*/ 	.short	0x0101
        /*0926*/ 	.byte	0x06
	.zero		1


	//   ....[27]....
        /*0928*/ 	.word	0x000043a0
        /*092c*/ 	.word	0x000000ff
        /*0930*/ 	.word	0x00028c00
        /*0934*/ 	.short	0x010a
        /*0936*/ 	.byte	0x28
	.zero		1


	//   ....[28]....
        /*0938*/ 	.word	0x00004420
        /*093c*/ 	.word	0x00000007
        /*0940*/ 	.word	0x00028c30
        /*0944*/ 	.short	0x010a
        /*0946*/ 	.byte	0x3f
	.zero		1


	//   ....[29]....
        /*0948*/ 	.word	0x00004460
        /*094c*/ 	.word	0x00000007
        /*0950*/ 	.word	0x00028c30
        /*0954*/ 	.short	0x010a
        /*0956*/ 	.byte	0x3f
	.zero		1


	//   ....[30]....
        /*0958*/ 	.word	0x00004f40
        /*095c*/ 	.word	0x000000ff
        /*0960*/ 	.word	0x00000000
        /*0964*/ 	.short	0x0101
        /*0966*/ 	.byte	0x06
	.zero		1


	//   ....[31]....
        /*0968*/ 	.word	0x00005aa0
        /*096c*/ 	.word	0x00000007
        /*0970*/ 	.word	0x00028c50
        /*0974*/ 	.short	0x010a
        /*0976*/ 	.byte	0x3f
	.zero		1


	//   ....[32]....
        /*0978*/ 	.word	0x00005ae0
        /*097c*/ 	.word	0x00000007
        /*0980*/ 	.word	0x00028c50
        /*0984*/ 	.short	0x010a
        /*0986*/ 	.byte	0x3f
	.zero		1


	//   ....[33]....
        /*0988*/ 	.word	0x00005de0
        /*098c*/ 	.word	0x000000ff
        /*0990*/ 	.word	0x00000000
        /*0994*/ 	.short	0x0101
        /*0996*/ 	.byte	0x06
	.zero		1


	//   ....[34]....
        /*0998*/ 	.word	0x00005f50
        /*099c*/ 	.word	0x000000ff
        /*09a0*/ 	.word	0x00028c30
        /*09a4*/ 	.short	0x010a
        /*09a6*/ 	.byte	0x17
	.zero		1


	//   ....[35]....
        /*09a8*/ 	.word	0x00005f90
        /*09ac*/ 	.word	0x000000ff
        /*09b0*/ 	.word	0x00028c30
        /*09b4*/ 	.short	0x010a
        /*09b6*/ 	.byte	0x17
	.zero		1


	//   ....[36]....
        /*09b8*/ 	.word	0x00006530
        /*09bc*/ 	.word	0x000000ff
        /*09c0*/ 	.word	0x00000000
        /*09c4*/ 	.short	0x0101
        /*09c6*/ 	.byte	0x06
	.zero		1


	//   ....[37]....
        /*09c8*/ 	.word	0x00007da0
        /*09cc*/ 	.word	0x000000ff
        /*09d0*/ 	.word	0x00028c50
        /*09d4*/ 	.short	0x010a
        /*09d6*/ 	.byte	0x17
	.zero		1


	//   ....[38]....
        /*09d8*/ 	.word	0x00007de0
        /*09dc*/ 	.word	0x000000ff
        /*09e0*/ 	.word	0x00028c50
        /*09e4*/ 	.short	0x010a
        /*09e6*/ 	.byte	0x17
	.zero		1


	//   ....[39]....
        /*09e8*/ 	.word	0x000080a0
        /*09ec*/ 	.word	0x000000ff
        /*09f0*/ 	.word	0x00000000
        /*09f4*/ 	.short	0x0101
        /*09f6*/ 	.byte	0x17
	.zero		1


	//   ....[40]....
        /*09f8*/ 	.word	0x000081e0
        /*09fc*/ 	.word	0x000000ff
        /*0a00*/ 	.word	0x00028c30
        /*0a04*/ 	.short	0x010a
        /*0a06*/ 	.byte	0x16
	.zero		1


	//   ....[41]....
        /*0a08*/ 	.word	0x00008220
        /*0a0c*/ 	.word	0x000000ff
        /*0a10*/ 	.word	0x00028c30
        /*0a14*/ 	.short	0x010a
        /*0a16*/ 	.byte	0x16
	.zero		1


	//   ....[42]....
        /*0a18*/ 	.word	0x000085d0
        /*0a1c*/ 	.word	0x000000ff
        /*0a20*/ 	.word	0x00000000
        /*0a24*/ 	.short	0x0101
        /*0a26*/ 	.byte	0x06
	.zero		1


	//   ....[43]....
        /*0a28*/ 	.word	0x00009ac0
        /*0a2c*/ 	.word	0x000000ff
        /*0a30*/ 	.word	0x00028c50
        /*0a34*/ 	.short	0x010a
        /*0a36*/ 	.byte	0x16
	.zero		1


	//   ....[44]....
        /*0a38*/ 	.word	0x00009b00
        /*0a3c*/ 	.word	0x000000ff
        /*0a40*/ 	.word	0x00028c50
        /*0a44*/ 	.short	0x010a
        /*0a46*/ 	.byte	0x16
	.zero		1


	//   ....[45]....
        /*0a48*/ 	.word	0x00009dc0
        /*0a4c*/ 	.word	0x000000ff
        /*0a50*/ 	.word	0x00000000
        /*0a54*/ 	.short	0x0101
        /*0a56*/ 	.byte	0x16
	.zero		1


	//   ....[46]....
        /*0a58*/ 	.word	0x0000c780
        /*0a5c*/ 	.word	0x000000ff
        /*0a60*/ 	.word	0x00000000
        /*0a64*/ 	.short	0x0101
        /*0a66*/ 	.byte	0x04
	.zero		1


	//   ....[47]....
        /*0a68*/ 	.word	0x0000d080
        /*0a6c*/ 	.word	0x000000ff
        /*0a70*/ 	.word	0x00000000
        /*0a74*/ 	.short	0x0101
        /*0a76*/ 	.byte	0x04
	.zero		1


	//   ....[48]....
        /*0a78*/ 	.word	0x00011840
        /*0a7c*/ 	.word	0x00000013
        /*0a80*/ 	.word	0x00028c40
        /*0a84*/ 	.short	0x010a
        /*0a86*/ 	.byte	0x3f
	.zero		1


	//   ....[49]....
        /*0a88*/ 	.word	0x00011cf0
        /*0a8c*/ 	.word	0x00000013
        /*0a90*/ 	.word	0x00028c30
        /*0a94*/ 	.short	0x0107
        /*0a96*/ 	.byte	0x3f
	.zero		1


	//   ....[50]....
        /*0a98*/ 	.word	0x00011dd0
        /*0a9c*/ 	.word	0x00000013
        /*0aa0*/ 	.word	0x00028c30
        /*0aa4*/ 	.short	0x0101
        /*0aa6*/ 	.byte	0x3f
	.zero		1


	//   ....[51]....
        /*0aa8*/ 	.word	0x00012600
        /*0aac*/ 	.word	0x00000011
        /*0ab0*/ 	.word	0x00028c00
        /*0ab4*/ 	.short	0x0107
        /*0ab6*/ 	.byte	0x3f
	.zero		1


	//   ....[52]....
        /*0ab8*/ 	.word	0x000126f0
        /*0abc*/ 	.word	0x00000011
        /*0ac0*/ 	.word	0x00028c00
        /*0ac4*/ 	.short	0x0101
        /*0ac6*/ 	.byte	0x3f
	.zero		1


	//   ....[53]....
        /*0ac8*/ 	.word	0x00012710
        /*0acc*/ 	.word	0x00000011
        /*0ad0*/ 	.word	0x00028c20
        /*0ad4*/ 	.short	0x010a
        /*0ad6*/ 	.byte	0x3f
	.zero		1


	//   ....[54]....
        /*0ad8*/ 	.word	0x000127a0
        /*0adc*/ 	.word	0x00000013
        /*0ae0*/ 	.word	0x00028c60
        /*0ae4*/ 	.short	0x010a
        /*0ae6*/ 	.byte	0x3f
	.zero		1


	//   ....[55]....
        /*0ae8*/ 	.word	0x000130b0
        /*0aec*/ 	.word	0x00000013
        /*0af0*/ 	.word	0x00028c50
        /*0af4*/ 	.short	0x0107
        /*0af6*/ 	.byte	0x3f
	.zero		1


	//   ....[56]....
        /*0af8*/ 	.word	0x00013180
        /*0afc*/ 	.word	0x00000013
        /*0b00*/ 	.word	0x00028c50
        /*0b04*/ 	.short	0x0101
        /*0b06*/ 	.byte	0x3f
	.zero		1


	//   ....[57]....
        /*0b08*/ 	.word	0x00013500
        /*0b0c*/ 	.word	0x00000006
        /*0b10*/ 	.word	0x00028c40
        /*0b14*/ 	.short	0x010a
        /*0b16*/ 	.byte	0x3f
	.zero		1


	//   ....[58]....
        /*0b18*/ 	.word	0x00013820
        /*0b1c*/ 	.word	0x00000006
        /*0b20*/ 	.word	0x00028c30
        /*0b24*/ 	.short	0x0107
        /*0b26*/ 	.byte	0x3f
	.zero		1


	//   ....[59]....
        /*0b28*/ 	.word	0x000138e0
        /*0b2c*/ 	.word	0x00000006
        /*0b30*/ 	.word	0x00028c30
        /*0b34*/ 	.short	0x0101
        /*0b36*/ 	.byte	0x3f
	.zero		1


	//   ....[60]....
        /*0b38*/ 	.word	0x00013910
        /*0b3c*/ 	.word	0x00000006
        /*0b40*/ 	.word	0x00028c60
        /*0b44*/ 	.short	0x010a
        /*0b46*/ 	.byte	0x3f
	.zero		1


	//   ....[61]....
        /*0b48*/ 	.word	0x00013fc0
        /*0b4c*/ 	.word	0x00000006
        /*0b50*/ 	.word	0x00028c50
        /*0b54*/ 	.short	0x0107
        /*0b56*/ 	.byte	0x3f
	.zero		1


	//   ....[62]....
        /*0b58*/ 	.word	0x00014080
        /*0b5c*/ 	.word	0x00000006
        /*0b60*/ 	.word	0x00028c50
        /*0b64*/ 	.short	0x0101
        /*0b66*/ 	.byte	0x3f
	.zero		1


	//   ....[63]....
        /*0b68*/ 	.word	0x00015310
        /*0b6c*/ 	.word	0x00000007
        /*0b70*/ 	.word	0x00028c20
        /*0b74*/ 	.short	0x010a
        /*0b76*/ 	.byte	0x3f
	.zero		1


	//   ....[64]....
        /*0b78*/ 	.word	0x00015490
        /*0b7c*/ 	.word	0x00000005
        /*0b80*/ 	.word	0x00028c40
        /*0b84*/ 	.short	0x010a
        /*0b86*/ 	.byte	0x3f
	.zero		1


	//   ....[65]....
        /*0b88*/ 	.word	0x00015530
        /*0b8c*/ 	.word	0x00000003
        /*0b90*/ 	.word	0x00028c40
        /*0b94*/ 	.short	0x010a
        /*0b96*/ 	.byte	0x3f
	.zero		1


	//   ....[66]....
        /*0b98*/ 	.word	0x00015570
        /*0b9c*/ 	.word	0x00000005
        /*0ba0*/ 	.word	0x00028c60
        /*0ba4*/ 	.short	0x010a
        /*0ba6*/ 	.byte	0x3f
	.zero		1


	//   ....[67]....
        /*0ba8*/ 	.word	0x000155b0
        /*0bac*/ 	.word	0x00000003
        /*0bb0*/ 	.word	0x00028c60
        /*0bb4*/ 	.short	0x010a
        /*0bb6*/ 	.byte	0x3f
	.zero		1


	//   ....[68]....
        /*0bb8*/ 	.word	0x00015620
        /*0bbc*/ 	.word	0x00000003
        /*0bc0*/ 	.word	0x00028c50
        /*0bc4*/ 	.short	0x010a
        /*0bc6*/ 	.byte	0x3f
	.zero		1


	//   ....[69]....
        /*0bc8*/ 	.word	0x00015680
        /*0bcc*/ 	.word	0x00000003
        /*0bd0*/ 	.word	0x00028c50
        /*0bd4*/ 	.short	0x010a
        /*0bd6*/ 	.byte	0x3f
	.zero		1


	//   ....[70]....
        /*0bd8*/ 	.word	0x000156e0
        /*0bdc*/ 	.word	0x00000003
        /*0be0*/ 	.word	0x00028c00
        /*0be4*/ 	.short	0x010a
        /*0be6*/ 	.byte	0x3f
	.zero		1


	//   ....[71]....
        /*0be8*/ 	.word	0x00015730
        /*0bec*/ 	.word	0x00000007
        /*0bf0*/ 	.word	0x00028c30
        /*0bf4*/ 	.short	0x010a
        /*0bf6*/ 	.byte	0x3f
	.zero		1


	//   ....[72]....
        /*0bf8*/ 	.word	0x00015780
        /*0bfc*/ 	.word	0x00000007
        /*0c00*/ 	.word	0x00028c50
        /*0c04*/ 	.short	0x010a
        /*0c06*/ 	.byte	0x3f
	.zero		1


	//   ....[73]....
        /*0c08*/ 	.word	0x000157e0
        /*0c0c*/ 	.word	0x00000006
        /*0c10*/ 	.word	0x00028c30
        /*0c14*/ 	.short	0x010a
        /*0c16*/ 	.byte	0x3f
	.zero		1


	//   ....[74]....
        /*0c18*/ 	.word	0x00015840
        /*0c1c*/ 	.word	0x00000008
        /*0c20*/ 	.word	0x00028c50
        /*0c24*/ 	.short	0x010a
        /*0c26*/ 	.byte	0x3f
	.zero		1


	//   ....[75]....
        /*0c28*/ 	.word	0x000158a0
        /*0c2c*/ 	.word	0x00000006
        /*0c30*/ 	.word	0x00028c30
        /*0c34*/ 	.short	0x010a
        /*0c36*/ 	.byte	0x3f
	.zero		1


	//   ....[76]....
        /*0c38*/ 	.word	0x00015900
        /*0c3c*/ 	.word	0x00000008
        /*0c40*/ 	.word	0x00028c50
        /*0c44*/ 	.short	0x010a
        /*0c46*/ 	.byte	0x3f
	.zero		1


	//   ....[77]....
        /*0c48*/ 	.word	0x00015a20
        /*0c4c*/ 	.word	0x00000013
        /*0c50*/ 	.word	0x00028c40
        /*0c54*/ 	.short	0x010a
        /*0c56*/ 	.byte	0x3f
	.zero		1


	//   ....[78]....
        /*0c58*/ 	.word	0x000164c0
        /*0c5c*/ 	.word	0x00000011
        /*0c60*/ 	.word	0x00028c20
        /*0c64*/ 	.short	0x010a
        /*0c66*/ 	.byte	0x3f
	.zero		1


	//   ....[79]....
        /*0c68*/ 	.word	0x00016510
        /*0c6c*/ 	.word	0x00000013
        /*0c70*/ 	.word	0x00028c60
        /*0c74*/ 	.short	0x010a
        /*0c76*/ 	.byte	0x3f
	.zero		1


	//   ....[80]....
        /*0c78*/ 	.word	0x00016e10
        /*0c7c*/ 	.word	0x00000006
        /*0c80*/ 	.word	0x00028c40
        /*0c84*/ 	.short	0x010a
        /*0c86*/ 	.byte	0x3f
	.zero		1


	//   ....[81]....
        /*0c88*/ 	.word	0x000172d0
        /*0c8c*/ 	.word	0x00000006
        /*0c90*/ 	.word	0x00028c60
        /*0c94*/ 	.short	0x010a
        /*0c96*/ 	.byte	0x3f
	.zero		1


	//   ....[82]....
        /*0c98*/ 	.word	0x00018460
        /*0c9c*/ 	.word	0x00000007
        /*0ca0*/ 	.word	0x00028c20
        /*0ca4*/ 	.short	0x010a
        /*0ca6*/ 	.byte	0x3f
	.zero		1


	//   ....[83]....
        /*0ca8*/ 	.word	0x00018600
        /*0cac*/ 	.word	0x00000005
        /*0cb0*/ 	.word	0x00028c40
        /*0cb4*/ 	.short	0x010a
        /*0cb6*/ 	.byte	0x3f
	.zero		1


	//   ....[84]....
        /*0cb8*/ 	.word	0x00018650
        /*0cbc*/ 	.word	0x00000003
        /*0cc0*/ 	.word	0x00028c40
        /*0cc4*/ 	.short	0x010a
        /*0cc6*/ 	.byte	0x3f
	.zero		1


	//   ....[85]....
        /*0cc8*/ 	.word	0x000186a0
        /*0ccc*/ 	.word	0x00000005
        /*0cd0*/ 	.word	0x00028c60
        /*0cd4*/ 	.short	0x010a
        /*0cd6*/ 	.byte	0x3f
	.zero		1


	//----- nvinfo : EIATTR_NUM_MBARRIERS
	.align		4
.L_552:
        /*0cd8*/ 	.byte	0x03, 0x38
        /*0cda*/ 	.short	0x0016


	//----- nvinfo : EIATTR_EXIT_INSTR_OFFSETS
	.align		4
        /*0cdc*/ 	.byte	0x04, 0x1c
        /*0cde*/ 	.short	(.L_554 - .L_553)


	//   ....[0]....
.L_553:
        /*0ce0*/ 	.word	0x00000970


	//   ....[1]....
        /*0ce4*/ 	.word	0x0000f2e0


	//   ....[2]....
        /*0ce8*/ 	.word	0x00015600


	//----- nvinfo : EIATTR_MAX_THREADS
	.align		4
.L_554:
        /*0cec*/ 	.byte	0x04, 0x05
        /*0cee*/ 	.short	(.L_556 - .L_555)
.L_555:
        /*0cf0*/ 	.word	0x00000180
        /*0cf4*/ 	.word	0x00000001
        /*0cf8*/ 	.word	0x00000001


	//----- nvinfo : EIATTR_CRS_STACK_SIZE
	.align		4
.L_556:
        /*0cfc*/ 	.byte	0x04, 0x1e
        /*0cfe*/ 	.short	(.L_558 - .L_557)
.L_557:
        /*0d00*/ 	.word	0x00000000


	//----- nvinfo : EIATTR_CBANK_PARAM_SIZE
	.align		4
.L_558:
        /*0d04*/ 	.byte	0x03, 0x19
        /*0d06*/ 	.short	0x0af0


	//----- nvinfo : EIATTR_PARAM_CBANK
	.align		4
        /*0d08*/ 	.byte	0x04, 0x0a
        /*0d0a*/ 	.short	(.L_560 - .L_559)
	.align		4
.L_559:
        /*0d0c*/ 	.word	index@(.nv.constant0._ZN7cutlass13device_kernelIN5flash11enable_sm90INS1_16FlashAttnFwdSm90INS1_25CollectiveMainloopFwdSm90ILi2EN4cute5tupleIJNS5_1CILi1EEES8_S8_EEENS6_IJNS7_ILi64EEESA_SA_EEELi512ENS_10bfloat16_tEfNS_4arch4Sm90ELb1ELb0ELb1ELb1ELb1ELb0ELb0ELb0ELb0ELb1ELb1ELb0EEENS1_21CollectiveEpilogueFwdINS6_IJSA_NS7_ILi512EEESA_EEES9_SC_SE_Li256ELb1ELb1ELb1ELb0EEENS1_36VarlenDynamicPersistentTileSchedulerILi64ELi64ELi256ELi128ELb1ELb1ELb1ELb1ELb1ELb1EEEEEEEEEvNT_6ParamsE)
        /*0d10*/ 	.short	0x0210
        /*0d12*/ 	.short	0x0af0


	//----- nvinfo : EIATTR_SW_WAR
	.align		4
.L_560:
        /*0d14*/ 	.byte	0x04, 0x36
        /*0d16*/ 	.short	(.L_562 - .L_561)
.L_561:
        /*0d18*/ 	.word	0x00000008
.L_562:


//--------------------- .nv.info._ZN7cutlass13device_kernelIN5flash11enable_sm90INS1_16FlashAttnFwdSm90INS1_25CollectiveMainloopFwdSm90ILi2EN4cute5tupleIJNS5_1CILi1EEES8_S8_EEENS6_IJNS7_ILi64EEESA_SA_EEELi512ENS_10bfloat16_tEfNS_4arch4Sm90ELb1ELb0ELb1ELb1ELb1ELb1ELb0ELb0ELb0ELb1ELb1ELb0EEENS1_21CollectiveEpilogueFwdINS6_IJSA_NS7_ILi512EEESA_EEES9_SC_SE_Li256ELb1ELb1ELb1ELb0EEENS1_36VarlenDynamicPersistentTileSchedulerILi64ELi64ELi256ELi128ELb1ELb1ELb1ELb1ELb1ELb1EEEEEEEEEvNT_6ParamsE --------------------------
	.section	.nv.info._ZN7cutlass13device_kernelIN5flash11enable_sm90INS1_16FlashAttnFwdSm90INS1_25CollectiveMainloopFwdSm90ILi2EN4cute5tupleIJNS5_1CILi1EEES8_S8_EEENS6_IJNS7_ILi64EEESA_SA_EEELi512ENS_10bfloat16_tEfNS_4arch4Sm90ELb1ELb0ELb1ELb1ELb1ELb1ELb0ELb0ELb0ELb1ELb1ELb0EEENS1_21CollectiveEpilogueFwdINS6_IJSA_NS7_ILi512EEESA_EEES9_SC_SE_Li256ELb1ELb1ELb1ELb0EEENS1_36VarlenDynamicPersistentTileSchedulerILi64ELi64ELi256ELi128ELb1ELb1ELb1ELb1ELb1ELb1EEEEEEEEEvNT_6ParamsE,"",@"SHT_CUDA_INFO"
	.sectionflags	@""
	.align	4


	//----- nvinfo : EIATTR_CUDA_API_VERSION
	.align		4
        /*0000*/ 	.byte	0x04, 0x37
        /*0002*/ 	.short	(.L_564 - .L_563)
.L_563:
        /*0004*/ 	.word	0x00000082


	//----- nvinfo : EIATTR_KPARAM_INFO
	.align		4
.L_564:
        /*0008*/ 	.byte	0x04, 0x17
        /*000a*/ 	.short	(.L_566 - .L_565)
.L_565:
        /*000c*/ 	.word	0x00000000
        /*0010*/ 	.short	0x0000
        /*0012*/ 	.short	0x0070
        /*0014*/ 	.byte	0x00, 0xf0, 0x01, 0x2a


	//----- nvinfo : EIATTR_SPARSE_MMA_MASK
	.align		4
.L_566:
        /*0018*/ 	.byte	0x03, 0x50
        /*001a*/ 	.short	0x0000


	//----- nvinfo : EIATTR_MAXREG_COUNT
	.align		4
        /*001c*/ 	.byte	0x03, 0x1b
        /*001e*/ 	.short	0x00a8


	//----- nvinfo : EIATTR_NUM_BARRIERS
	.align		4
        /*0020*/ 	.byte	0x02, 0x4c
        /*0022*/ 	.byte	0x10
	.zero		1


	//----- nvinfo : EIATTR_EXTERNS
	.align		4
        /*0024*/ 	.byte	0x04, 0x0f
        /*0026*/ 	.short	(.L_568 - .L_567)


	//   ....[0]....
	.align		4
.L_567:
        /*0028*/ 	.word	index@(__assertfail)


	//----- nvinfo : EIATTR_ANNOTATIONS
	.align		4
.L_568:
        /*002c*/ 	.byte	0x04, 0x55
        /*002e*/ 	.short	(.L_570 - .L_569)


	//   ....[0]....
.L_569:
        /* <DEDUP_REMOVED lines=55> */


	//----- nvinfo : EIATTR_MERCURY_ISA_VERSION
	.align		4
.L_570:
        /*0388*/ 	.byte	0x03, 0x5f
        /*038a*/ 	.short	0x0101


	//----- nvinfo : EIATTR_UNUSED_LOAD_BYTE_OFFSET
	.align		4
        /*038c*/ 	.byte	0x04, 0x44
        /*038e*/ 	.short	(.L_572 - .L_571)


	//   ....[0]....
.L_571:
        /*0390*/ 	.word	0x00000a20
        /*0394*/ 	.word	0x0000fff0


	//   ....[1]....
        /*0398*/ 	.word	0x00011800
        /*039c*/ 	.word	0x0000fff0


	//----- nvinfo : EIATTR_INT_WARP_WIDE_INSTR_OFFSETS
	.align		4
.L_572:
        /*03a0*/ 	.byte	0x04, 0x31
        /*03a2*/ 	.short	(.L_574 - .L_573)


	//   ....[0]....
.L_573:
        /*03a4*/ 	.word	0x00000130


	//   ....[1]....
        /*03a8*/ 	.word	0x00000170


	//   ....[2]....
        /*03ac*/ 	.word	0x000001e0


	//   ....[3]....
        /*03b0*/ 	.word	0x00019fe0


	//   ....[4]....
        /*03b4*/ 	.word	0x0001a070


	//   ....[5]....
        /*03b8*/ 	.word	0x0001d550


	//   ....[6]....
        /*03bc*/ 	.word	0x0001d5e0


	//----- nvinfo : EIATTR_COOP_GROUP_MASK_REGIDS
	.align		4
.L_574:
        /*03c0*/ 	.byte	0x04, 0x29
        /*03c2*/ 	.short	(.L_576 - .L_575)


	//   ....[0]....
.L_575:
        /*03c4*/ 	.word	0xffffffff


	//   ....[1]....
        /*03c8*/ 	.word	0xffffffff


	//   ....[2]....
        /*03cc*/ 	.word	0xffffffff


	//   ....[3]....
        /*03d0*/ 	.word	0xffffffff


	//   ....[4]....
        /*03d4*/ 	.word	0xffffffff


	//   ....[5]....
        /*03d8*/ 	.word	0xffffffff


	//   ....[6]....
        /*03dc*/ 	.word	0xffffffff


	//   ....[7]....
        /*03e0*/ 	.word	0xffffffff


	//   ....[8]....
        /*03e4*/ 	.word	0xffffffff


	//   ....[9]....
        /*03e8*/ 	.word	0xffffffff


	//   ....[10]....
        /*03ec*/ 	.word	0xffffffff


	//   ....[11]....
        /*03f0*/ 	.word	0xffffffff


	//   ....[12]....
        /*03f4*/ 	.word	0xffffffff


	//   ....[13]....
        /*03f8*/ 	.word	0xffffffff


	//   ....[14]....
        /*03fc*/ 	.word	0xffffffff


	//   ....[15]....
        /*0400*/ 	.word	0xffffffff


	//   ....[16]....
        /*0404*/ 	.word	0xffffffff


	//   ....[17]....
        /*0408*/ 	.word	0xffffffff


	//   ....[18]....
        /*040c*/ 	.word	0xffffffff


	//   ....[19]....
        /*0410*/ 	.word	0xffffffff


	//   ....[20]....
        /*0414*/ 	.word	0xffffffff


	//   ....[21]....
        /*0418*/ 	.word	0xffffffff


	//   ....[22]....
        /*041c*/ 	.word	0xffffffff


	//   ....[23]....
        /*0420*/ 	.word	0xffffffff


	//   ....[24]....
        /*0424*/ 	.word	0xffffffff


	//   ....[25]....
        /*0428*/ 	.word	0xffffffff


	//   ....[26]....
        /*042c*/ 	.word	0xffffffff


	//   ....[27]....
        /*0430*/ 	.word	0xffffffff


	//   ....[28]....
        /*0434*/ 	.word	0xffffffff


	//   ....[29]....
        /*0438*/ 	.word	0xffffffff


	//   ....[30]....
        /*043c*/ 	.word	0xffffffff


	//   ....[31]....
        /*0440*/ 	.word	0xffffffff


	//   ....[32]....
        /*0444*/ 	.word	0xffffffff


	//   ....[33]....
        /*0448*/ 	.word	0xffffffff


	//   ....[34]....
        /*044c*/ 	.word	0xffffffff


	//   ....[35]....
        /*0450*/ 	.word	0xffffffff


	//   ....[36]....
        /*0454*/ 	.word	0xffffffff


	//   ....[37]....
        /*0458*/ 	.word	0xffffffff


	//   ....[38]....
        /*045c*/ 	.word	0xffffffff


	//   ....[39]....
        /*0460*/ 	.word	0xffffffff


	//   ....[40]....
        /*0464*/ 	.word	0xffffffff


	//   ....[41]....
        /*0468*/ 	.word	0xffffffff


	//   ....[42]....
        /*046c*/ 	.word	0xffffffff


	//   ....[43]....
        /*0470*/ 	.word	0xffffffff


	//   ....[44]....
        /*0474*/ 	.word	0xffffffff


	//   ....[45]....
        /*0478*/ 	.word	0xffffffff


	//   ....[46]....
        /*047c*/ 	.word	0xffffffff


	//   ....[47]....
        /*0480*/ 	.word	0xffffffff


	//   ....[48]....
        /*0484*/ 	.word	0xffffffff


	//   ....[49]....
        /*0488*/ 	.word	0xffffffff


	//   ....[50]....
        /*048c*/ 	.word	0xffffffff


	//   ....[51]....
        /*0490*/ 	.word	0xffffffff


	//   ....[52]....
        /*0494*/ 	.word	0xffffffff


	//   ....[53]....
        /*0498*/ 	.word	0xffffffff


	//   ....[54]....
        /*049c*/ 	.word	0xffffffff


	//   ....[55]....
        /*04a0*/ 	.word	0xffffffff


	//   ....[56]....
        /*04a4*/ 	.word	0xffffffff


	//   ....[57]....
        /*04a8*/ 	.word	0xffffffff


	//   ....[58]....
        /*04ac*/ 	.word	0xffffffff


	//   ....[59]....
        /*04b0*/ 	.word	0xffffffff


	//   ....[60]....
        /*04b4*/ 	.word	0xffffffff


	//   ....[61]....
        /*04b8*/ 	.word	0xffffffff


	//   ....[62]....
        /*04bc*/ 	.word	0xffffffff


	//   ....[63]....
        /*04c0*/ 	.word	0xffffffff


	//   ....[64]....
        /*04c4*/ 	.word	0xffffffff


	//   ....[65]....
        /*04c8*/ 	.word	0xffffffff


	//   ....[66]....
        /*04cc*/ 	.word	0xffffffff


	//   ....[67]....
        /*04d0*/ 	.word	0xffffffff


	//   ....[68]....
        /*04d4*/ 	.word	0xffffffff


	//   ....[69]....
        /*04d8*/ 	.word	0xffffffff


	//   ....[70]....
        /*04dc*/ 	.word	0xffffffff


	//   ....[71]....
        /*04e0*/ 	.word	0xffffffff


	//   ....[72]....
        /*04e4*/ 	.word	0xffffffff


	//   ....[73]....
        /*04e8*/ 	.word	0xffffffff


	//   ....[74]....
        /*04ec*/ 	.word	0xffffffff


	//   ....[75]....
        /*04f0*/ 	.word	0xffffffff


	//   ....[76]....
        /*04f4*/ 	.word	0xffffffff


	//   ....[77]....
        /*04f8*/ 	.word	0xffffffff


	//   ....[78]....
        /*04fc*/ 	.word	0xffffffff


	//   ....[79]....
        /*0500*/ 	.word	0xffffffff


	//   ....[80]....
        /*0504*/ 	.word	0xffffffff


	//   ....[81]....
        /*0508*/ 	.word	0xffffffff


	//   ....[82]....
        /*050c*/ 	.word	0xffffffff


	//   ....[83]....
        /*0510*/ 	.word	0xffffffff


	//   ....[84]....
        /*0514*/ 	.word	0xffffffff


	//   ....[85]....
        /*0518*/ 	.word	0xffffffff


	//   ....[86]....
        /*051c*/ 	.word	0xffffffff


	//   ....[87]....
        /*0520*/ 	.word	0xffffffff


	//   ....[88]....
        /*0524*/ 	.word	0xffffffff


	//   ....[89]....
        /*0528*/ 	.word	0xffffffff


	//   ....[90]....
        /*052c*/ 	.word	0xffffffff


	//   ....[91]....
        /*0530*/ 	.word	0xffffffff


	//   ....[92]....
        /*0534*/ 	.word	0xffffffff


	//   ....[93]....
        /*0538*/ 	.word	0xffffffff


	//   ....[94]....
        /*053c*/ 	.word	0xffffffff


	//   ....[95]....
        /*0540*/ 	.word	0xffffffff


	//   ....[96]....
        /*0544*/ 	.word	0xffffffff


	//   ....[97]....
        /*0548*/ 	.word	0xffffffff


	//   ....[98]....
        /*054c*/ 	.word	0xffffffff


	//   ....[99]....
        /*0550*/ 	.word	0xffffffff


	//   ....[100]....
        /*0554*/ 	.word	0xffffffff


	//   ....[101]....
        /*0558*/ 	.word	0xffffffff


	//   ....[102]....
        /*055c*/ 	.word	0xffffffff


	//   ....[103]....
        /*0560*/ 	.word	0xffffffff


	//   ....[104]....
        /*0564*/ 	.word	0xffffffff


	//   ....[105]....
        /*0568*/ 	.word	0xffffffff


	//   ....[106]....
        /*056c*/ 	.word	0xffffffff


	//   ....[107]....
        /*0570*/ 	.word	0xffffffff


	//   ....[108]....
        /*0574*/ 	.word	0xffffffff


	//   ....[109]....
        /*0578*/ 	.word	0xffffffff


	//   ....[110]....
        /*057c*/ 	.word	0xffffffff


	//   ....[111]....
        /*0580*/ 	.word	0xffffffff


	//   ....[112]....
        /*0584*/ 	.word	0xffffffff


	//   ....[113]....
        /*0588*/ 	.word	0xffffffff


	//   ....[114]....
        /*058c*/ 	.word	0xffffffff


	//   ....[115]....
        /*0590*/ 	.word	0xffffffff


	//   ....[116]....
        /*0594*/ 	.word	0xffffffff


	//   ....[117]....
        /*0598*/ 	.word	0xffffffff


	//   ....[118]....
        /*059c*/ 	.word	0xffffffff


	//   ....[119]....
        /*05a0*/ 	.word	0xffffffff


	//   ....[120]....
        /*05a4*/ 	.word	0xffffffff


	//   ....[121]....
        /*05a8*/ 	.word	0xffffffff


	//   ....[122]....
        /*05ac*/ 	.word	0xffffffff


	//   ....[123]....
        /*05b0*/ 	.word	0xffffffff


	//   ....[124]....
        /*05b4*/ 	.word	0xffffffff


	//   ....[125]....
        /*05b8*/ 	.word	0xffffffff


	//   ....[126]....
        /*05bc*/ 	.word	0xffffffff


	//   ....[127]....
        /*05c0*/ 	.word	0xffffffff


	//   ....[128]....
        /*05c4*/ 	.word	0xffffffff


	//   ....[129]....
        /*05c8*/ 	.word	0xffffffff


	//   ....[130]....
        /*05cc*/ 	.word	0xffffffff


	//   ....[131]....
        /*05d0*/ 	.word	0xffffffff


	//   ....[132]....
        /*05d4*/ 	.word	0xffffffff


	//   ....[133]....
        /*05d8*/ 	.word	0xffffffff


	//   ....[134]....
        /*05dc*/ 	.word	0xffffffff


	//   ....[135]....
        /*05e0*/ 	.word	0xffffffff


	//   ....[136]....
        /*05e4*/ 	.word	0xffffffff


	//   ....[137]....
        /*05e8*/ 	.word	0xffffffff


	//   ....[138]....
        /*05ec*/ 	.word	0xffffffff


	//   ....[139]....
        /*05f0*/ 	.word	0xffffffff


	//   ....[140]....
        /*05f4*/ 	.word	0xffffffff


	//   ....[141]....
        /*05f8*/ 	.word	0xffffffff


	//   ....[142]....
        /*05fc*/ 	.word	0xffffffff


	//   ....[143]....
        /*0600*/ 	.word	0xffffffff


	//   ....[144]....
        /*0604*/ 	.word	0xffffffff


	//   ....[145]....
        /*0608*/ 	.word	0xffffffff


	//   ....[146]....
        /*060c*/ 	.word	0xffffffff


	//   ....[147]....
        /*0610*/ 	.word	0xffffffff


	//   ....[148]....
        /*0614*/ 	.word	0xffffffff


	//   ....[149]....
        /*0618*/ 	.word	0xffffffff


	//   ....[150]....
        /*061c*/ 	.word	0x0500000f


	//   ....[151]....
        /*0620*/ 	.word	0x0500000f


	//   ....[152]....
        /*0624*/ 	.word	0x0500000f


	//   ....[153]....
        /*0628*/ 	.word	0x0500000f


	//   ....[154]....
        /*062c*/ 	.word	0x0500000f


	//   ....[155]....
        /*0630*/ 	.word	0x0500000f


	//   ....[156]....
        /*0634*/ 	.word	0x0500000f


	//   ....[157]....
        /*0638*/ 	.word	0x0500000f


	//   ....[158]....
        /*063c*/ 	.word	0x0500000f


	//   ....[159]....
        /*0640*/ 	.word	0x0500000f


	//   ....[160]....
        /*0644*/ 	.word	0x0500000f


	//   ....[161]....
        /*0648*/ 	.word	0x0500000f


	//   ....[162]....
        /*064c*/ 	.word	0x0500000f


	//   ....[163]....
        /*0650*/ 	.word	0x0500000f


	//   ....[164]....
        /*0654*/ 	.word	0x0500000f


	//   ....[165]....
        /*0658*/ 	.word	0x0500000f


	//   ....[166]....
        /*065c*/ 	.word	0x0500000f


	//   ....[167]....
        /*0660*/ 	.word	0x0500000f


	//   ....[168]....
        /*0664*/ 	.word	0x0500000f


	//   ....[169]....
        /*0668*/ 	.word	0x0500000f


	//   ....[170]....
        /*066c*/ 	.word	0x0500000f


	//   ....[171]....
        /*0670*/ 	.word	0x0500000f


	//   ....[172]....
        /*0674*/ 	.word	0x0500000f


	//   ....[173]....
        /*0678*/ 	.word	0x0500000f


	//   ....[174]....
        /*067c*/ 	.word	0x0500000f


	//   ....[175]....
        /*0680*/ 	.word	0x0500000f


	//   ....[176]....
        /*0684*/ 	.word	0x0500000f


	//   ....[177]....
        /*0688*/ 	.word	0x0500000f


	//   ....[178]....
        /*068c*/ 	.word	0x0500000f


	//   ....[179]....
        /*0690*/ 	.word	0x0500000f


	//   ....[180]....
        /*0694*/ 	.word	0x0500000f


	//   ....[181]....
        /*0698*/ 	.word	0x0500000f


	//   ....[182]....
        /*069c*/ 	.word	0x0500000f


	//   ....[183]....
        /*06a0*/ 	.word	0x0500000f


	//   ....[184]....
        /*06a4*/ 	.word	0x0500000f


	//   ....[185]....
        /*06a8*/ 	.word	0x0500000f


	//   ....[186]....
        /*06ac*/ 	.word	0x0500000f


	//   ....[187]....
        /*06b0*/ 	.word	0x0500000f


	//   ....[188]....
        /*06b4*/ 	.word	0x0500000f


	//   ....[189]....
        /*06b8*/ 	.word	0x0500000f


	//   ....[190]....
        /*06bc*/ 	.word	0x0500000f


	//   ....[191]....
        /*06c0*/ 	.word	0x0500000f


	//   ....[192]....
        /*06c4*/ 	.word	0x0500000f


	//   ....[193]....
        /*06c8*/ 	.word	0x0500000f


	//   ....[194]....
        /*06cc*/ 	.word	0x0500000f


	//   ....[195]....
        /*06d0*/ 	.word	0x0500000f


	//   ....[196]....
        /*06d4*/ 	.word	0x0500000f


	//   ....[197]....
        /*06d8*/ 	.word	0x0500000f


	//   ....[198]....
        /*06dc*/ 	.word	0x0500000f


	//   ....[199]....
        /*06e0*/ 	.word	0x0500000f


	//   ....[200]....
        /*06e4*/ 	.word	0x0500000f


	//   ....[201]....
        /*06e8*/ 	.word	0x0500000f


	//   ....[202]....
        /*06ec*/ 	.word	0x0500000f


	//   ....[203]....
        /*06f0*/ 	.word	0x0500000f


	//   ....[204]....
        /*06f4*/ 	.word	0x0500000f


	//   ....[205]....
        /*06f8*/ 	.word	0x0500000f


	//   ....[206]....
        /*06fc*/ 	.word	0x0500000f


	//   ....[207]....
        /*0700*/ 	.word	0x0500000f


	//   ....[208]....
        /*0704*/ 	.word	0x0500000f


	//   ....[209]....
        /*0708*/ 	.word	0x0500000f


	//   ....[210]....
        /*070c*/ 	.word	0x0500000f


	//   ....[211]....
        /*0710*/ 	.word	0x0500000f


	//   ....[212]....
        /*0714*/ 	.word	0x0500000f


	//   ....[213]....
        /*0718*/ 	.word	0x0500000f


	//   ....[214]....
        /*071c*/ 	.word	0x0500000f


	//   ....[215]....
        /*0720*/ 	.word	0x0500000f


	//   ....[216]....
        /*0724*/ 	.word	0x0500000f


	//   ....[217]....
        /*0728*/ 	.word	0x0500000f


	//   ....[218]....
        /*072c*/ 	.word	0x0500000f


	//   ....[219]....
        /*0730*/ 	.word	0x0500000f


	//   ....[220]....
        /*0734*/ 	.word	0x0500000f


	//   ....[221]....
        /*0738*/ 	.word	0x0500000f


	//   ....[222]....
        /*073c*/ 	.word	0x0500000f


	//   ....[223]....
        /*0740*/ 	.word	0x0500000f


	//   ....[224]....
        /*0744*/ 	.word	0x0500000f


	//   ....[225]....
        /*0748*/ 	.word	0x0500000f


	//   ....[226]....
        /*074c*/ 	.word	0x0500000f


	//   ....[227]....
        /*0750*/ 	.word	0x0500000f


	//   ....[228]....
        /*0754*/ 	.word	0x0500000f


	//   ....[229]....
        /*0758*/ 	.word	0x0500000f


	//   ....[230]....
        /*075c*/ 	.word	0x0500000f


	//   ....[231]....
        /*0760*/ 	.word	0x0500000f


	//   ....[232]....
        /*0764*/ 	.word	0x0500000f


	//----- nvinfo : EIATTR_COOP_GROUP_INSTR_OFFSETS
	.align		4
.L_576:
        /*0768*/ 	.byte	0x04, 0x28
        /*076a*/ 	.short	(.L_578 - .L_577)


	//   ....[0]....
.L_577:
        /*076c*/ 	.word	0x00000060


	//   ....[1]....
        /*0770*/ 	.word	0x00000140


	//   ....[2]....
        /*0774*/ 	.word	0x00000190


	//   ....[3]....
        /*0778*/ 	.word	0x00000380


	//   ....[4]....
        /*077c*/ 	.word	0x000004e0


	//   ....[5]....
        /*0780*/ 	.word	0x00000600


	//   ....[6]....
        /*0784*/ 	.word	0x00000760


	//   ....[7]....
        /*0788*/ 	.word	0x000031d0


	//   ....[8]....
        /*078c*/ 	.word	0x000031e0


	//   ....[9]....
        /*0790*/ 	.word	0x00003c70


	//   ....[10]....
        /*0794*/ 	.word	0x00003c80


	//   ....[11]....
        /*0798*/ 	.word	0x00004680


	//   ....[12]....
        /*079c*/ 	.word	0x00004690


	//   ....[13]....
        /*07a0*/ 	.word	0x00004a50


	//   ....[14]....
        /*07a4*/ 	.word	0x00004a60


	//   ....[15]....
        /*07a8*/ 	.word	0x00005ad0


	//   ....[16]....
        /*07ac*/ 	.word	0x00007ca0


	//   ....[17]....
        /*07b0*/ 	.word	0x00008410


	//   ....[18]....
        /*07b4*/ 	.word	0x00008420


	//   ....[19]....
        /*07b8*/ 	.word	0x00008430


	//   ....[20]....
        /*07bc*/ 	.word	0x00008440


	//   ....[21]....
        /*07c0*/ 	.word	0x00008760


	//   ....[22]....
        /*07c4*/ 	.word	0x00008770


	//   ....[23]....
        /*07c8*/ 	.word	0x00008780


	//   ....[24]....
        /*07cc*/ 	.word	0x00008790


	//   ....[25]....
        /*07d0*/ 	.word	0x00009ae0


	//   ....[26]....
        /*07d4*/ 	.word	0x00009b00


	//   ....[27]....
        /*07d8*/ 	.word	0x00009b10


	//   ....[28]....
        /*07dc*/ 	.word	0x00009b20


	//   ....[29]....
        /*07e0*/ 	.word	0x00009c00


	//   ....[30]....
        /*07e4*/ 	.word	0x00009c20


	//   ....[31]....
        /*07e8*/ 	.word	0x00009c30


	//   ....[32]....
        /*07ec*/ 	.word	0x00009cb0


	//   ....[33]....
        /*07f0*/ 	.word	0x0000b5b0


	//   ....[34]....
        /*07f4*/ 	.word	0x0000b5c0


	//   ....[35]....
        /*07f8*/ 	.word	0x0000ba60


	//   ....[36]....
        /*07fc*/ 	.word	0x0000bb90


	//   ....[37]....
        /*0800*/ 	.word	0x0000bef0


	//   ....[38]....
        /*0804*/ 	.word	0x0000bff0


	//   ....[39]....
        /*0808*/ 	.word	0x0000c950


	//   ....[40]....
        /*080c*/ 	.word	0x0000d0d0


	//   ....[41]....
        /*0810*/ 	.word	0x0000d120


	//   ....[42]....
        /*0814*/ 	.word	0x0000d7c0


	//   ....[43]....
        /*0818*/ 	.word	0x0000d7e0


	//   ....[44]....
        /*081c*/ 	.word	0x0000dff0


	//   ....[45]....
        /*0820*/ 	.word	0x0000e0e0


	//   ....[46]....
        /*0824*/ 	.word	0x0000ed90


	//   ....[47]....
        /*0828*/ 	.word	0x0000f690


	//   ....[48]....
        /*082c*/ 	.word	0x0000f6f0


	//   ....[49]....
        /*0830*/ 	.word	0x0000ff00


	//   ....[50]....
        /*0834*/ 	.word	0x0000ff70


	//   ....[51]....
        /*0838*/ 	.word	0x00010c20


	//   ....[52]....
        /*083c*/ 	.word	0x00010d30


	//   ....[53]....
        /*0840*/ 	.word	0x00010d50


	//   ....[54]....
        /*0844*/ 	.word	0x00010ec0


	//   ....[55]....
        /*0848*/ 	.word	0x00011090


	//   ....[56]....
        /*084c*/ 	.word	0x00012540


	//   ....[57]....
        /*0850*/ 	.word	0x000128e0


	//   ....[58]....
        /*0854*/ 	.word	0x000128f0


	//   ....[59]....
        /*0858*/ 	.word	0x00012900


	//   ....[60]....
        /*085c*/ 	.word	0x00012910


	//   ....[61]....
        /*0860*/ 	.word	0x00013640


	//   ....[62]....
        /*0864*/ 	.word	0x00013660


	//   ....[63]....
        /*0868*/ 	.word	0x00013900


	//   ....[64]....
        /*086c*/ 	.word	0x00013920


	//   ....[65]....
        /*0870*/ 	.word	0x00014240


	//   ....[66]....
        /*0874*/ 	.word	0x00014280


	//   ....[67]....
        /*0878*/ 	.word	0x00014cb0


	//   ....[68]....
        /*087c*/ 	.word	0x00014cd0


	//   ....[69]....
        /*0880*/ 	.word	0x00016240


	//   ....[70]....
        /*0884*/ 	.word	0x00016270


	//   ....[71]....
        /*0888*/ 	.word	0x000164e0


	//   ....[72]....
        /*088c*/ 	.word	0x00016500


	//   ....[73]....
        /*0890*/ 	.word	0x000167b0


	//   ....[74]....
        /*0894*/ 	.word	0x000169a0


	//   ....[75]....
        /*0898*/ 	.word	0x000169d0


	//   ....[76]....
        /*089c*/ 	.word	0x00016a00


	//   ....[77]....
        /*08a0*/ 	.word	0x00016a30


	//   ....[78]....
        /*08a4*/ 	.word	0x00016a60


	//   ....[79]....
        /*08a8*/ 	.word	0x00016a90


	//   ....[80]....
        /*08ac*/ 	.word	0x00016c20


	//   ....[81]....
        /*08b0*/ 	.word	0x00016c50


	//   ....[82]....
        /*08b4*/ 	.word	0x00016c80


	//   ....[83]....
        /*08b8*/ 	.word	0x00016cb0


	//   ....[84]....
        /*08bc*/ 	.word	0x00016ce0


	//   ....[85]....
        /*08c0*/ 	.word	0x00016d10


	//   ....[86]....
        /*08c4*/ 	.word	0x00016da0


	//   ....[87]....
        /*08c8*/ 	.word	0x00016dd0


	//   ....[88]....
        /*08cc*/ 	.word	0x00016de0


	//   ....[89]....
        /*08d0*/ 	.word	0x00016e20


	//   ....[90]....
        /*08d4*/ 	.word	0x00018310


	//   ....[91]....
        /*08d8*/ 	.word	0x0001adb0


	//   ....[92]....
        /*08dc*/ 	.word	0x0001add0


	//   ....[93]....
        /*08e0*/ 	.word	0x0001ae60


	//   ....[94]....
        /*08e4*/ 	.word	0x0001ae80


	//   ....[95]....
        /*08e8*/ 	.word	0x0001af00


	//   ....[96]....
        /*08ec*/ 	.word	0x0001af20


	//   ....[97]....
        /*08f0*/ 	.word	0x0001af30


	//   ....[98]....
        /*08f4*/ 	.word	0x0001af40


	//   ....[99]....
        /*08f8*/ 	.word	0x0001b740


	//   ....[100]....
        /*08fc*/ 	.word	0x0001b770


	//   ....[101]....
        /*0900*/ 	.word	0x0001b810


	//   ....[102]....
        /*0904*/ 	.word	0x0001b830


	//   ....[103]....
        /*0908*/ 	.word	0x0001b8b0


	//   ....[104]....
        /*090c*/ 	.word	0x0001b8d0


	//   ....[105]....
        /*0910*/ 	.word	0x0001b8e0


	//   ....[106]....
        /*0914*/ 	.word	0x0001b8f0


	//   ....[107]....
        /*0918*/ 	.word	0x0001bd70


	//   ....[108]....
        /*091c*/ 	.word	0x0001be30


	//   ....[109]....
        /*0920*/ 	.word	0x0001bf80


	//   ....[110]....
        /*0924*/ 	.word	0x0001bfc0


	//   ....[111]....
        /*0928*/ 	.word	0x0001bfd0


	//   ....[112]....
        /*092c*/ 	.word	0x0001bfe0


	//   ....[113]....
        /*0930*/ 	.word	0x0001c130


	//   ....[114]....
        /*0934*/ 	.word	0x0001c280


	//   ....[115]....
        /*0938*/ 	.word	0x0001ca80


	//   ....[116]....
        /*093c*/ 	.word	0x0001caa0


	//   ....[117]....
        /*0940*/ 	.word	0x0001caf0


	//   ....[118]....
        /*0944*/ 	.word	0x0001cb00


	//   ....[119]....
        /*0948*/ 	.word	0x0001cb40


	//   ....[120]....
        /*094c*/ 	.word	0x0001cb50


	//   ....[121]....
        /*0950*/ 	.word	0x0001cb60


	//   ....[122]....
        /*0954*/ 	.word	0x0001cba0


	//   ....[123]....
        /*0958*/ 	.word	0x0001cea0


	//   ....[124]....
        /*095c*/ 	.word	0x0001cee0


	//   ....[125]....
        /*0960*/ 	.word	0x0001cf00


	//   ....[126]....
        /*0964*/ 	.word	0x0001cf20


	//   ....[127]....
        /*0968*/ 	.word	0x0001cf50


	//   ....[128]....
        /*096c*/ 	.word	0x0001cf70


	//   ....[129]....
        /*0970*/ 	.word	0x0001d070


	//   ....[130]....
        /*0974*/ 	.word	0x0001d1c0


	//   ....[131]....
        /*0978*/ 	.word	0x0001d800


	//   ....[132]....
        /*097c*/ 	.word	0x0001d830


	//   ....[133]....
        /*0980*/ 	.word	0x0001d890


	//   ....[134]....
        /*0984*/ 	.word	0x0001d8c0


	//   ....[135]....
        /*0988*/ 	.word	0x0001d8f0


	//   ....[136]....
        /*098c*/ 	.word	0x0001d920


	//   ....[137]....
        /*0990*/ 	.word	0x0001d950


	//   ....[138]....
        /*0994*/ 	.word	0x0001d980


	//   ....[139]....
        /*0998*/ 	.word	0x0001db20


	//   ....[140]....
        /*099c*/ 	.word	0x0001db50


	//   ....[141]....
        /*09a0*/ 	.word	0x0001db80


	//   ....[142]....
        /*09a4*/ 	.word	0x0001dbb0


	//   ....[143]....
        /*09a8*/ 	.word	0x0001dbe0


	//   ....[144]....
        /*09ac*/ 	.word	0x0001dc10


	//   ....[145]....
        /*09b0*/ 	.word	0x0001dcd0


	//   ....[146]....
        /*09b4*/ 	.word	0x0001dcf0


	//   ....[147]....
        /*09b8*/ 	.word	0x0001dd10


	//   ....[148]....
        /*09bc*/ 	.word	0x0001dd70


	//   ....[149]....
        /*09c0*/ 	.word	0x0001e790


	//   ....[150]....
        /*09c4*/ 	.word	0x0001eab0


	//   ....[151]....
        /*09c8*/ 	.word	0x0001eb40


	//   ....[152]....
        /*09cc*/ 	.word	0x0001ec30


	//   ....[153]....
        /*09d0*/ 	.word	0x0001ecc0


	//   ....[154]....
        /*09d4*/ 	.word	0x0001eda0


	//   ....[155]....
        /*09d8*/ 	.word	0x0001ee30


	//   ....[156]....
        /*09dc*/ 	.word	0x0001efb0


	//   ....[157]....
        /*09e0*/ 	.word	0x0001f040


	//   ....[158]....
        /*09e4*/ 	.word	0x0001f090


	//   ....[159]....
        /*09e8*/ 	.word	0x0001f0e0


	//   ....[160]....
        /*09ec*/ 	.word	0x0001f180


	//   ....[161]....
        /*09f0*/ 	.word	0x0001f210


	//   ....[162]....
        /*09f4*/ 	.word	0x0001f260


	//   ....[163]....
        /*09f8*/ 	.word	0x0001f2b0


	//   ....[164]....
        /*09fc*/ 	.word	0x0001f3b0


	//   ....[165]....
        /*0a00*/ 	.word	0x0001f460


	//   ....[166]....
        /*0a04*/ 	.word	0x0001f4e0


	//   ....[167]....
        /*0a08*/ 	.word	0x0001f550


	//   ....[168]....
        /*0a0c*/ 	.word	0x0001f6a0


	//   ....[169]....
        /*0a10*/ 	.word	0x0001f7e0


	//   ....[170]....
        /*0a14*/ 	.word	0x0001f840


	//   ....[171]....
        /*0a18*/ 	.word	0x0001f890


	//   ....[172]....
        /*0a1c*/ 	.word	0x0001fb80


	//   ....[173]....
        /*0a20*/ 	.word	0x0001fe60


	//   ....[174]....
        /*0a24*/ 	.word	0x0001ff50


	//   ....[175]....
        /*0a28*/ 	.word	0x0001fff0


	//   ....[176]....
        /*0a2c*/ 	.word	0x00020050


	//   ....[177]....
        /*0a30*/ 	.word	0x00020140


	//   ....[178]....
        /*0a34*/ 	.word	0x000201b0


	//   ....[179]....
        /*0a38*/ 	.word	0x000202a0


	//   ....[180]....
        /*0a3c*/ 	.word	0x00020310


	//   ....[181]....
        /*0a40*/ 	.word	0x000203b0


	//   ....[182]....
        /*0a44*/ 	.word	0x000204a0


	//   ....[183]....
        /*0a48*/ 	.word	0x00020510


	//   ....[184]....
        /*0a4c*/ 	.word	0x00020570


	//   ....[185]....
        /*0a50*/ 	.word	0x00020660


	//   ....[186]....
        /*0a54*/ 	.word	0x000206c0


	//   ....[187]....
        /*0a58*/ 	.word	0x000207c0


	//   ....[188]....
        /*0a5c*/ 	.word	0x00020820


	//   ....[189]....
        /*0a60*/ 	.word	0x000208c0


	//   ....[190]....
        /*0a64*/ 	.word	0x00020a40


	//   ....[191]....
        /*0a68*/ 	.word	0x00020b40


	//   ....[192]....
        /*0a6c*/ 	.word	0x00020dc0


	//   ....[193]....
        /*0a70*/ 	.word	0x00020e10


	//   ....[194]....
        /*0a74*/ 	.word	0x00020fe0


	//   ....[195]....
        /*0a78*/ 	.word	0x00021030


	//   ....[196]....
        /*0a7c*/ 	.word	0x00021200


	//   ....[197]....
        /*0a80*/ 	.word	0x00021250


	//   ....[198]....
        /*0a84*/ 	.word	0x00021340


	//   ....[199]....
        /*0a88*/ 	.word	0x000213e0


	//   ....[200]....
        /*0a8c*/ 	.word	0x00021440


	//   ....[201]....
        /*0a90*/ 	.word	0x000214f0


	//   ....[202]....
        /*0a94*/ 	.word	0x00021550


	//   ....[203]....
        /*0a98*/ 	.word	0x00021600


	//   ....[204]....
        /*0a9c*/ 	.word	0x00021660


	//   ....[205]....
        /*0aa0*/ 	.word	0x00021710


	//   ....[206]....
        /*0aa4*/ 	.word	0x00021800


	//   ....[207]....
        /*0aa8*/ 	.word	0x000218e0


	//   ....[208]....
        /*0aac*/ 	.word	0x000219f0


	//   ....[209]....
        /*0ab0*/ 	.word	0x00021af0


	//   ....[210]....
        /*0ab4*/ 	.word	0x00021c20


	//   ....[211]....
        /*0ab8*/ 	.word	0x00021d00


	//   ....[212]....
        /*0abc*/ 	.word	0x00021e00


	//   ....[213]....
        /*0ac0*/ 	.word	0x00021ee0


	//   ....[214]....
        /*0ac4*/ 	.word	0x00021f70


	//   ....[215]....
        /*0ac8*/ 	.word	0x00022010


	//   ....[216]....
        /*0acc*/ 	.word	0x00022180


	//   ....[217]....
        /*0ad0*/ 	.word	0x000221f0


	//   ....[218]....
        /*0ad4*/ 	.word	0x00022260


	//   ....[219]....
        /*0ad8*/ 	.word	0x000222d0


	//   ....[220]....
        /*0adc*/ 	.word	0x00022340


	//   ....[221]....
        /*0ae0*/ 	.word	0x000223c0


	//   ....[222]....
        /*0ae4*/ 	.word	0x00022440


	//   ....[223]....
        /*0ae8*/ 	.word	0x000224d0


	//   ....[224]....
        /*0aec*/ 	.word	0x00022540


	//   ....[225]....
        /*0af0*/ 	.word	0x000225b0


	//   ....[226]....
        /*0af4*/ 	.word	0x00022620


	//   ....[227]....
        /*0af8*/ 	.word	0x000226a0


	//   ....[228]....
        /*0afc*/ 	.word	0x00022710


	//   ....[229]....
        /*0b00*/ 	.word	0x000227c0


	//   ....[230]....
        /*0b04*/ 	.word	0x00022810


	//   ....[231]....
        /*0b08*/ 	.word	0x000228a0


	//   ....[232]....
        /*0b0c*/ 	.word	0x000229d0


	//----- nvinfo : EIATTR_REG_RECONFIG
	.align		4
.L_578:
        /*0b10*/ 	.byte	0x01, 0x54
	.zero		2


	//----- nvinfo : EIATTR_SYSCALL_OFFSETS
	.align		4
        /*0b14*/ 	.byte	0x04, 0x46
        /*0b16*/ 	.short	(.L_580 - .L_579)


	//   ....[0]....
.L_579:
        /*0b18*/ 	.word	0x00002490


	//   ....[1]....
        /*0b1c*/ 	.word	0x000025e0


	//   ....[2]....
        /*0b20*/ 	.word	0x00007e50


	//   ....[3]....
        /*0b24*/ 	.word	0x00008180


	//   ....[4]....
        /*0b28*/ 	.word	0x0001a1d0


	//   ....[5]....
        /*0b2c*/ 	.word	0x0001a320


	//   ....[6]....
        /*0b30*/ 	.word	0x0001a410


	//   ....[7]....
        /*0b34*/ 	.word	0x0001b3a0


	//----- nvinfo : EIATTR_MBARRIER_INSTR_OFFSETS
	.align		4
.L_580:
        /*0b38*/ 	.byte	0x04, 0x39
        /*0b3a*/ 	.short	(.L_582 - .L_581)


	//   ....[0]....
.L_581:
        /*0b3c*/ 	.word	0x00000270
        /*0b40*/ 	.word	0x000000ff
        /*0b44*/ 	.word	0x00028c00
        /*0b48*/ 	.short	0x0100
        /*0b4a*/ 	.byte	0x08
	.zero		1


	//   ....[1]....
        /*0b4c*/ 	.word	0x00000280
        /*0b50*/ 	.word	0x000000ff
        /*0b54*/ 	.word	0x00028c20
        /*0b58*/ 	.short	0x0100
        /*0b5a*/ 	.byte	0x08
	.zero		1


	//   ....[2]....
        /*0b5c*/ 	.word	0x00000330
        /*0b60*/ 	.word	0x000000ff
        /*0b64*/ 	.word	0x00028c30
        /*0b68*/ 	.short	0x0100
        /*0b6a*/ 	.byte	0x06
	.zero		1


	//   ....[3]....
        /*0b6c*/ 	.word	0x00000340
        /*0b70*/ 	.word	0x000000ff
        /*0b74*/ 	.word	0x00028c40
        /*0b78*/ 	.short	0x0100
        /*0b7a*/ 	.byte	0x06
	.zero		1


	//   ....[4]....
        /*0b7c*/ 	.word	0x00000350
        /*0b80*/ 	.word	0x000000ff
        /*0b84*/ 	.word	0x00028c38
        /*0b88*/ 	.short	0x0100
        /*0b8a*/ 	.byte	0x06
	.zero		1


	//   ....[5]....
        /*0b8c*/ 	.word	0x00000360
        /*0b90*/ 	.word	0x000000ff
        /*0b94*/ 	.word	0x00028c48
        /*0b98*/ 	.short	0x0100
        /*0b9a*/ 	.byte	0x06
	.zero		1


	//   ....[6]....
        /*0b9c*/ 	.word	0x00000490
        /*0ba0*/ 	.word	0x000000ff
        /*0ba4*/ 	.word	0x00028c50
        /*0ba8*/ 	.short	0x0100
        /*0baa*/ 	.byte	0x08
	.zero		1


	//   ....[7]....
        /*0bac*/ 	.word	0x000004a0
        /*0bb0*/ 	.word	0x000000ff
        /*0bb4*/ 	.word	0x00028c60
        /*0bb8*/ 	.short	0x0100
        /*0bba*/ 	.byte	0x08
	.zero		1


	//   ....[8]....
        /*0bbc*/ 	.word	0x000004b0
        /*0bc0*/ 	.word	0x000000ff
        /*0bc4*/ 	.word	0x00028c58
        /*0bc8*/ 	.short	0x0100
        /*0bca*/ 	.byte	0x08
	.zero		1


	//   ....[9]....
        /*0bcc*/ 	.word	0x000004c0
        /*0bd0*/ 	.word	0x000000ff
        /*0bd4*/ 	.word	0x00028c68
        /*0bd8*/ 	.short	0x0100
        /*0bda*/ 	.byte	0x08
	.zero		1


	//   ....[10]....
        /*0bdc*/ 	.word	0x000005b0
        /*0be0*/ 	.word	0x000000ff
        /*0be4*/ 	.word	0x00028c70
        /*0be8*/ 	.short	0x0100
        /*0bea*/ 	.byte	0x06
	.zero		1


	//   ....[11]....
        /*0bec*/ 	.word	0x000005c0
        /*0bf0*/ 	.word	0x000000ff
        /*0bf4*/ 	.word	0x00028c80
        /*0bf8*/ 	.short	0x0100
        /*0bfa*/ 	.byte	0x06
	.zero		1


	//   ....[12]....
        /*0bfc*/ 	.word	0x000005d0
        /*0c00*/ 	.word	0x000000ff
        /*0c04*/ 	.word	0x00028c78
        /*0c08*/ 	.short	0x0100
        /*0c0a*/ 	.byte	0x06
	.zero		1


	//   ....[13]....
        /*0c0c*/ 	.word	0x000005e0
        /*0c10*/ 	.word	0x000000ff
        /*0c14*/ 	.word	0x00028c88
        /*0c18*/ 	.short	0x0100
        /*0c1a*/ 	.byte	0x06
	.zero		1


	//   ....[14]....
        /*0c1c*/ 	.word	0x00000710
        /*0c20*/ 	.word	0x000000ff
        /*0c24*/ 	.word	0x00028c90
        /*0c28*/ 	.short	0x0100
        /*0c2a*/ 	.byte	0x08
	.zero		1


	//   ....[15]....
        /*0c2c*/ 	.word	0x00000720
        /*0c30*/ 	.word	0x000000ff
        /*0c34*/ 	.word	0x00028ca0
        /*0c38*/ 	.short	0x0100
        /*0c3a*/ 	.byte	0x08
	.zero		1


	//   ....[16]....
        /*0c3c*/ 	.word	0x00000730
        /*0c40*/ 	.word	0x000000ff
        /*0c44*/ 	.word	0x00028c98
        /*0c48*/ 	.short	0x0100
        /*0c4a*/ 	.byte	0x08
	.zero		1


	//   ....[17]....
        /*0c4c*/ 	.word	0x00000740
        /*0c50*/ 	.word	0x000000ff
        /*0c54*/ 	.word	0x00028ca8
        /*0c58*/ 	.short	0x0100
        /*0c5a*/ 	.byte	0x08
	.zero		1


	//   ....[18]....
        /*0c5c*/ 	.word	0x00000870
        /*0c60*/ 	.word	0x000000ff
        /*0c64*/ 	.word	0x00028cb0
        /*0c68*/ 	.short	0x0100
        /*0c6a*/ 	.byte	0x08
	.zero		1


	//   ....[19]....
        /*0c6c*/ 	.word	0x00000880
        /*0c70*/ 	.word	0x000000ff
        /*0c74*/ 	.word	0x00028cc0
        /*0c78*/ 	.short	0x0100
        /*0c7a*/ 	.byte	0x08
	.zero		1


	//   ....[20]....
        /*0c7c*/ 	.word	0x00000890
        /*0c80*/ 	.word	0x000000ff
        /*0c84*/ 	.word	0x00028cb8
        /*0c88*/ 	.short	0x0100
        /*0c8a*/ 	.byte	0x08
	.zero		1


	//   ....[21]....
        /*0c8c*/ 	.word	0x000008a0
        /*0c90*/ 	.word	0x000000ff
        /*0c94*/ 	.word	0x00028cc8
        /*0c98*/ 	.short	0x0100
        /*0c9a*/ 	.byte	0x08
	.zero		1


	//   ....[22]....
        /*0c9c*/ 	.word	0x00003180
        /*0ca0*/ 	.word	0x0000003c
        /*0ca4*/ 	.word	0x00028c90
        /*0ca8*/ 	.short	0x010a
        /*0caa*/ 	.byte	0x3f
	.zero		1


	//   ....[23]....
        /*0cac*/ 	.word	0x00003c20
        /*0cb0*/ 	.word	0x0000003c
        /*0cb4*/ 	.word	0x00028c90
        /*0cb8*/ 	.short	0x010a
        /*0cba*/ 	.byte	0x3f
	.zero		1


	//   ....[24]....
        /*0cbc*/ 	.word	0x000044f0
        /*0cc0*/ 	.word	0x0000003c
        /*0cc4*/ 	.word	0x00028c90
        /*0cc8*/ 	.short	0x010a
        /*0cca*/ 	.byte	0x3f
	.zero		1


	//   ....[25]....
        /*0ccc*/ 	.word	0x000048b0
        /*0cd0*/ 	.word	0x00000004
        /*0cd4*/ 	.word	0x00000000
        /*0cd8*/ 	.short	0x0101
        /*0cda*/ 	.byte	0x3f
	.zero		1


	//   ....[26]....
        /*0cdc*/ 	.word	0x000048f0
        /*0ce0*/ 	.word	0x0000003c
        /*0ce4*/ 	.word	0x00028cb0
        /*0ce8*/ 	.short	0x010a
        /*0cea*/ 	.byte	0x3f
	.zero		1


	//   ....[27]....
        /*0cec*/ 	.word	0x000052a0
        /*0cf0*/ 	.word	0x0000003c
        /*0cf4*/ 	.word	0x00000000
        /*0cf8*/ 	.short	0x0101
        /*0cfa*/ 	.byte	0x3f
	.zero		1


	//   ....[28]....
        /*0cfc*/ 	.word	0x00005bf0
        /*0d00*/ 	.word	0x0000000c
        /*0d04*/ 	.word	0x00028c50
        /*0d08*/ 	.short	0x010a
        /*0d0a*/ 	.byte	0x3f
	.zero		1


	//   ....[29]....
        /*0d0c*/ 	.word	0x00005fb0
        /*0d10*/ 	.word	0x0000000c
        /*0d14*/ 	.word	0x00000000
        /*0d18*/ 	.short	0x0101
        /*0d1a*/ 	.byte	0x3f
	.zero		1


	//   ....[30]....
        /*0d1c*/ 	.word	0x000068d0
        /*0d20*/ 	.word	0x00000015
        /*0d24*/ 	.word	0x00028c50
        /*0d28*/ 	.short	0x010a
        /*0d2a*/ 	.byte	0x3f
	.zero		1


	//   ....[31]....
        /*0d2c*/ 	.word	0x00006920
        /*0d30*/ 	.word	0x00000015
        /*0d34*/ 	.word	0x00028c50
        /*0d38*/ 	.short	0x010a
        /*0d3a*/ 	.byte	0x3f
	.zero		1


	//   ....[32]....
        /*0d3c*/ 	.word	0x00006c10
        /*0d40*/ 	.word	0x00000015
        /*0d44*/ 	.word	0x00000000
        /*0d48*/ 	.short	0x0101
        /*0d4a*/ 	.byte	0x3f
	.zero		1


	//   ....[33]....
        /*0d4c*/ 	.word	0x00007ef0
        /*0d50*/ 	.word	0x00000002
        /*0d54*/ 	.word	0x00028c00
        /*0d58*/ 	.short	0x010a
        /*0d5a*/ 	.byte	0x3f
	.zero		1


	//   ....[34]....
        /*0d5c*/ 	.word	0x00007f40
        /*0d60*/ 	.word	0x00000002
        /*0d64*/ 	.word	0x00028c00
        /*0d68*/ 	.short	0x010a
        /*0d6a*/ 	.byte	0x3f
	.zero		1


	//   ....[35]....
        /*0d6c*/ 	.word	0x00008a00
        /*0d70*/ 	.word	0x00000002
        /*0d74*/ 	.word	0x00028c00
        /*0d78*/ 	.short	0x010a
        /*0d7a*/ 	.byte	0x3f
	.zero		1


	//   ....[36]....
        /*0d7c*/ 	.word	0x00009f50
        /*0d80*/ 	.word	0x00000002
        /*0d84*/ 	.word	0x00028c00
        /*0d88*/ 	.short	0x010a
        /*0d8a*/ 	.byte	0x3f
	.zero		1


	//   ....[37]....
        /*0d8c*/ 	.word	0x0000aef0
        /*0d90*/ 	.word	0x00000014
        /*0d94*/ 	.word	0x00028c30
        /*0d98*/ 	.short	0x010a
        /*0d9a*/ 	.byte	0x3f
	.zero		1


	//   ....[38]....
        /*0d9c*/ 	.word	0x0000afa0
        /*0da0*/ 	.word	0x00000014
        /*0da4*/ 	.word	0x00028c30
        /*0da8*/ 	.short	0x010a
        /*0daa*/ 	.byte	0x3f
	.zero		1


	//   ....[39]....
        /*0dac*/ 	.word	0x0000c030
        /*0db0*/ 	.word	0x00000022
        /*0db4*/ 	.word	0x00000000
        /*0db8*/ 	.short	0x0101
        /*0dba*/ 	.byte	0x3f
	.zero		1


	//   ....[40]....
        /*0dbc*/ 	.word	0x0000c640
        /*0dc0*/ 	.word	0x00000014
        /*0dc4*/ 	.word	0x00028c50
        /*0dc8*/ 	.short	0x010a
        /*0dca*/ 	.byte	0x3f
	.zero		1


	//   ....[41]....
        /*0dcc*/ 	.word	0x0000c6f0
        /*0dd0*/ 	.word	0x00000014
        /*0dd4*/ 	.word	0x00028c50
        /*0dd8*/ 	.short	0x010a
        /*0dda*/ 	.byte	0x3f
	.zero		1


	//   ....[42]....
        /*0ddc*/ 	.word	0x0000c9f0
        /*0de0*/ 	.word	0x00000014
        /*0de4*/ 	.word	0x00000000
        /*0de8*/ 	.short	0x0101
        /*0dea*/ 	.byte	0x3f
	.zero		1


	//   ....[43]....
        /*0dec*/ 	.word	0x0000cba0
        /*0df0*/ 	.word	0x000000d1
        /*0df4*/ 	.word	0x00028c30
        /*0df8*/ 	.short	0x010a
        /*0dfa*/ 	.byte	0x3f
	.zero		1


	//   ....[44]....
        /*0dfc*/ 	.word	0x0000cc10
        /*0e00*/ 	.word	0x000000d1
        /*0e04*/ 	.word	0x00028c30
        /*0e08*/ 	.short	0x010a
        /*0e0a*/ 	.byte	0x3f
	.zero		1


	//   ....[45]....
        /*0e0c*/ 	.word	0x0000d950
        /*0e10*/ 	.word	0x0000000e
        /*0e14*/ 	.word	0x00000000
        /*0e18*/ 	.short	0x0101
        /*0e1a*/ 	.byte	0x3f
	.zero		1


	//   ....[46]....
        /*0e1c*/ 	.word	0x0000ead0
        /*0e20*/ 	.word	0x000000d1
        /*0e24*/ 	.word	0x00028c50
        /*0e28*/ 	.short	0x010a
        /*0e2a*/ 	.byte	0x3f
	.zero		1


	//   ....[47]....
        /*0e2c*/ 	.word	0x0000eb20
        /*0e30*/ 	.word	0x000000d1
        /*0e34*/ 	.word	0x00028c50
        /*0e38*/ 	.short	0x010a
        /*0e3a*/ 	.byte	0x3f
	.zero		1


	//   ....[48]....
        /*0e3c*/ 	.word	0x0000ee40
        /*0e40*/ 	.word	0x000000d1
        /*0e44*/ 	.word	0x00000000
        /*0e48*/ 	.short	0x0101
        /*0e4a*/ 	.byte	0x3f
	.zero		1


	//   ....[49]....
        /*0e4c*/ 	.word	0x0000ef80
        /*0e50*/ 	.word	0x000000c6
        /*0e54*/ 	.word	0x00028c30
        /*0e58*/ 	.short	0x010a
        /*0e5a*/ 	.byte	0x3f
	.zero		1


	//   ....[50]....
        /*0e5c*/ 	.word	0x0000eff0
        /*0e60*/ 	.word	0x000000c6
        /*0e64*/ 	.word	0x00028c30
        /*0e68*/ 	.short	0x010a
        /*0e6a*/ 	.byte	0x3f
	.zero		1


	//   ....[51]....
        /*0e6c*/ 	.word	0x0000fa70
        /*0e70*/ 	.word	0x0000000f
        /*0e74*/ 	.word	0x00000000
        /*0e78*/ 	.short	0x0101
        /*0e7a*/ 	.byte	0x3f
	.zero		1


	//   ....[52]....
        /*0e7c*/ 	.word	0x00010960
        /*0e80*/ 	.word	0x000000c6
        /*0e84*/ 	.word	0x00028c50
        /*0e88*/ 	.short	0x010a
        /*0e8a*/ 	.byte	0x3f
	.zero		1


	//   ....[53]....
        /*0e8c*/ 	.word	0x000109b0
        /*0e90*/ 	.word	0x000000c6
        /*0e94*/ 	.word	0x00028c50
        /*0e98*/ 	.short	0x010a
        /*0e9a*/ 	.byte	0x3f
	.zero		1


	//   ....[54]....
        /*0e9c*/ 	.word	0x00010cd0
        /*0ea0*/ 	.word	0x000000c6
        /*0ea4*/ 	.word	0x00000000
        /*0ea8*/ 	.short	0x0101
        /*0eaa*/ 	.byte	0x3f
	.zero		1


	//   ....[55]....
        /*0eac*/ 	.word	0x000135c0
        /*0eb0*/ 	.word	0x00000000
        /*0eb4*/ 	.word	0x00000000
        /*0eb8*/ 	.short	0x0101
        /*0eba*/ 	.byte	0x3f
	.zero		1


	//   ....[56]....
        /*0ebc*/ 	.word	0x000142a0
        /*0ec0*/ 	.word	0x00000008
        /*0ec4*/ 	.word	0x00000000
        /*0ec8*/ 	.short	0x0101
        /*0eca*/ 	.byte	0x3f
	.zero		1


	//   ....[57]....
        /*0ecc*/ 	.word	0x000183f0
        /*0ed0*/ 	.word	0x00000011
        /*0ed4*/ 	.word	0x00028c20
        /*0ed8*/ 	.short	0x010a
        /*0eda*/ 	.byte	0x3f
	.zero		1


	//   ....[58]....
        /*0edc*/ 	.word	0x00018480
        /*0ee0*/ 	.word	0x00000003
        /*0ee4*/ 	.word	0x00028ca0
        /*0ee8*/ 	.short	0x010a
        /*0eea*/ 	.byte	0x3f
	.zero		1


	//   ....[59]....
        /*0eec*/ 	.word	0x000186d0
        /*0ef0*/ 	.word	0x00000003
        /*0ef4*/ 	.word	0x00028cc0
        /*0ef8*/ 	.short	0x010a
        /*0efa*/ 	.byte	0x3f
	.zero		1


	//   ....[60]....
        /*0efc*/ 	.word	0x000190a0
        /*0f00*/ 	.word	0x00000009
        /*0f04*/ 	.word	0x00028ca0
        /*0f08*/ 	.short	0x010a
        /*0f0a*/ 	.byte	0x3f
	.zero		1


	//   ....[61]....
        /*0f0c*/ 	.word	0x000192e0
        /*0f10*/ 	.word	0x00000009
        /*0f14*/ 	.word	0x00028cc0
        /*0f18*/ 	.short	0x010a
        /*0f1a*/ 	.byte	0x3f
	.zero		1


	//   ....[62]....
        /*0f1c*/ 	.word	0x0001ab90
        /*0f20*/ 	.word	0x0000001e
        /*0f24*/ 	.word	0x00028c40
        /*0f28*/ 	.short	0x010a
        /*0f2a*/ 	.byte	0x3f
	.zero		1


	//   ....[63]....
        /*0f2c*/ 	.word	0x0001b040
        /*0f30*/ 	.word	0x0000001e
        /*0f34*/ 	.word	0x00028c30
        /*0f38*/ 	.short	0x0107
        /*0f3a*/ 	.byte	0x3f
	.zero		1


	//   ....[64]....
        /*0f3c*/ 	.word	0x0001b110
        /*0f40*/ 	.word	0x0000001e
        /*0f44*/ 	.word	0x00028c30
        /*0f48*/ 	.short	0x0101
        /*0f4a*/ 	.byte	0x3f
	.zero		1


	//   ....[65]....
        /*0f4c*/ 	.word	0x0001b9f0
        /*0f50*/ 	.word	0x00000011
        /*0f54*/ 	.word	0x00028c00
        /*0f58*/ 	.short	0x0107
        /*0f5a*/ 	.byte	0x3f
	.zero		1


	//   ....[66]....
        /*0f5c*/ 	.word	0x0001bae0
        /*0f60*/ 	.word	0x00000011
        /*0f64*/ 	.word	0x00028c00
        /*0f68*/ 	.short	0x0101
        /*0f6a*/ 	.byte	0x3f
	.zero		1


	//   ....[67]....
        /*0f6c*/ 	.word	0x0001bb00
        /*0f70*/ 	.word	0x00000011
        /*0f74*/ 	.word	0x00028c20
        /*0f78*/ 	.short	0x010a
        /*0f7a*/ 	.byte	0x3f
	.zero		1


	//   ....[68]....
        /*0f7c*/ 	.word	0x0001bb90
        /*0f80*/ 	.word	0x0000001e
        /*0f84*/ 	.word	0x00028c60
        /*0f88*/ 	.short	0x010a
        /*0f8a*/ 	.byte	0x3f
	.zero		1


	//   ....[69]....
        /*0f8c*/ 	.word	0x0001c4a0
        /*0f90*/ 	.word	0x0000001e
        /*0f94*/ 	.word	0x00028c50
        /*0f98*/ 	.short	0x0107
        /*0f9a*/ 	.byte	0x3f
	.zero		1


	//   ....[70]....
        /*0f9c*/ 	.word	0x0001c570
        /*0fa0*/ 	.word	0x0000001e
        /*0fa4*/ 	.word	0x00028c50
        /*0fa8*/ 	.short	0x0101
        /*0faa*/ 	.byte	0x3f
	.zero		1


	//   ....[71]....
        /*0fac*/ 	.word	0x0001c900
        /*0fb0*/ 	.word	0x00000006
        /*0fb4*/ 	.word	0x00028c40
        /*0fb8*/ 	.short	0x010a
        /*0fba*/ 	.byte	0x3f
	.zero		1


	//   ....[72]....
        /*0fbc*/ 	.word	0x0001cc20
        /*0fc0*/ 	.word	0x00000006
        /*0fc4*/ 	.word	0x00028c30
        /*0fc8*/ 	.short	0x0107
        /*0fca*/ 	.byte	0x3f
	.zero		1


	//   ....[73]....
        /*0fcc*/ 	.word	0x0001cce0
        /*0fd0*/ 	.word	0x00000006
        /*0fd4*/ 	.word	0x00028c30
        /*0fd8*/ 	.short	0x0101
        /*0fda*/ 	.byte	0x3f
	.zero		1


	//   ....[74]....
        /*0fdc*/ 	.word	0x0001cd10
        /*0fe0*/ 	.word	0x00000006
        /*0fe4*/ 	.word	0x00028c60
        /*0fe8*/ 	.short	0x010a
        /*0fea*/ 	.byte	0x3f
	.zero		1


	//   ....[75]....
        /*0fec*/ 	.word	0x0001d3c0
        /*0ff0*/ 	.word	0x00000006
        /*0ff4*/ 	.word	0x00028c50
        /*0ff8*/ 	.short	0x0107
        /*0ffa*/ 	.byte	0x3f
	.zero		1


	//   ....[76]....
        /*0ffc*/ 	.word	0x0001d480
        /*1000*/ 	.word	0x00000006
        /*1004*/ 	.word	0x00028c50
        /*1008*/ 	.short	0x0101
        /*100a*/ 	.byte	0x3f
	.zero		1


	//   ....[77]....
        /*100c*/ 	.word	0x0001e710
        /*1010*/ 	.word	0x00000007
        /*1014*/ 	.word	0x00028c20
        /*1018*/ 	.short	0x010a
        /*101a*/ 	.byte	0x3f
	.zero		1


	//   ....[78]....
        /*101c*/ 	.word	0x0001e880
        /*1020*/ 	.word	0x00000005
        /*1024*/ 	.word	0x00028c40
        /*1028*/ 	.short	0x010a
        /*102a*/ 	.byte	0x3f
	.zero		1


	//   ....[79]....
        /*102c*/ 	.word	0x0001e920
        /*1030*/ 	.word	0x00000003
        /*1034*/ 	.word	0x00028c40
        /*1038*/ 	.short	0x010a
        /*103a*/ 	.byte	0x3f
	.zero		1


	//   ....[80]....
        /*103c*/ 	.word	0x0001e960
        /*1040*/ 	.word	0x00000005
        /*1044*/ 	.word	0x00028c60
        /*1048*/ 	.short	0x010a
        /*104a*/ 	.byte	0x3f
	.zero		1


	//   ....[81]....
        /*104c*/ 	.word	0x0001e9a0
        /*1050*/ 	.word	0x00000003
        /*1054*/ 	.word	0x00028c60
        /*1058*/ 	.short	0x010a
        /*105a*/ 	.byte	0x3f
	.zero		1


	//   ....[82]....
        /*105c*/ 	.word	0x0001ea00
        /*1060*/ 	.word	0x0000003c
        /*1064*/ 	.word	0x00028c90
        /*1068*/ 	.short	0x010a
        /*106a*/ 	.byte	0x3f
	.zero		1


	//   ....[83]....
        /*106c*/ 	.word	0x0001eb80
        /*1070*/ 	.word	0x0000003c
        /*1074*/ 	.word	0x00028c90
        /*1078*/ 	.short	0x010a
        /*107a*/ 	.byte	0x3f
	.zero		1


	//   ....[84]....
        /*107c*/ 	.word	0x0001ed00
        /*1080*/ 	.word	0x0000003c
        /*1084*/ 	.word	0x00028c90
        /*1088*/ 	.short	0x010a
        /*108a*/ 	.byte	0x3f
	.zero		1


	//   ....[85]....
        /*108c*/ 	.word	0x0001ee60
        /*1090*/ 	.word	0x0000003c
        /*1094*/ 	.word	0x00028cb0
        /*1098*/ 	.short	0x010a
        /*109a*/ 	.byte	0x3f
	.zero		1


	//   ....[86]....
        /*109c*/ 	.word	0x0001eeb0
        /*10a0*/ 	.word	0x0000000c
        /*10a4*/ 	.word	0x00028c50
        /*10a8*/ 	.short	0x010a
        /*10aa*/ 	.byte	0x3f
	.zero		1


	//   ....[87]....
        /*10ac*/ 	.word	0x0001ef00
        /*10b0*/ 	.word	0x00000015
        /*10b4*/ 	.word	0x00028c50
        /*10b8*/ 	.short	0x010a
        /*10ba*/ 	.byte	0x3f
	.zero		1


	//   ....[88]....
        /*10bc*/ 	.word	0x0001f2f0
        /*10c0*/ 	.word	0x00000002
        /*10c4*/ 	.word	0x00028c00
        /*10c8*/ 	.short	0x010a
        /*10ca*/ 	.byte	0x3f
	.zero		1


	//   ....[89]....
        /*10cc*/ 	.word	0x0001f8c0
        /*10d0*/ 	.word	0x00000002
        /*10d4*/ 	.word	0x00028c00
        /*10d8*/ 	.short	0x010a
        /*10da*/ 	.byte	0x3f
	.zero		1


	//   ....[90]....
        /*10dc*/ 	.word	0x0001f910
        /*10e0*/ 	.word	0x00000014
        /*10e4*/ 	.word	0x00028c30
        /*10e8*/ 	.short	0x010a
        /*10ea*/ 	.byte	0x3f
	.zero		1


	//   ....[91]....
        /*10ec*/ 	.word	0x0001f960
        /*10f0*/ 	.word	0x00000014
        /*10f4*/ 	.word	0x00028c50
        /*10f8*/ 	.short	0x010a
        /*10fa*/ 	.byte	0x3f
	.zero		1


	//   ....[92]....
        /*10fc*/ 	.word	0x0001f9b0
        /*1100*/ 	.word	0x000000d1
        /*1104*/ 	.word	0x00028c30
        /*1108*/ 	.short	0x010a
        /*110a*/ 	.byte	0x3f
	.zero		1


	//   ....[93]....
        /*110c*/ 	.word	0x0001fa00
        /*1110*/ 	.word	0x000000d1
        /*1114*/ 	.word	0x00028c50
        /*1118*/ 	.short	0x010a
        /*111a*/ 	.byte	0x3f
	.zero		1


	//   ....[94]....
        /*111c*/ 	.word	0x0001fa50
        /*1120*/ 	.word	0x000000c6
        /*1124*/ 	.word	0x00028c30
        /*1128*/ 	.short	0x010a
        /*112a*/ 	.byte	0x3f
	.zero		1


	//   ....[95]....
        /*112c*/ 	.word	0x0001faa0
        /*1130*/ 	.word	0x000000c6
        /*1134*/ 	.word	0x00028c50
        /*1138*/ 	.short	0x010a
        /*113a*/ 	.byte	0x3f
	.zero		1


	//   ....[96]....
        /*113c*/ 	.word	0x0001fc40
        /*1140*/ 	.word	0x00000011
        /*1144*/ 	.word	0x00028c20
        /*1148*/ 	.short	0x010a
        /*114a*/ 	.byte	0x3f
	.zero		1


	//   ....[97]....
        /*114c*/ 	.word	0x0001fc90
        /*1150*/ 	.word	0x00000003
        /*1154*/ 	.word	0x00028ca0
        /*1158*/ 	.short	0x010a
        /*115a*/ 	.byte	0x3f
	.zero		1


	//   ....[98]....
        /*115c*/ 	.word	0x0001fce0
        /*1160*/ 	.word	0x00000003
        /*1164*/ 	.word	0x00028cc0
        /*1168*/ 	.short	0x010a
        /*116a*/ 	.byte	0x3f
	.zero		1


	//   ....[99]....
        /*116c*/ 	.word	0x0001fd30
        /*1170*/ 	.word	0x00000009
        /*1174*/ 	.word	0x00028ca0
        /*1178*/ 	.short	0x010a
        /*117a*/ 	.byte	0x3f
	.zero		1


	//   ....[100]....
        /*117c*/ 	.word	0x0001fd80
        /*1180*/ 	.word	0x00000009
        /*1184*/ 	.word	0x00028cc0
        /*1188*/ 	.short	0x010a
        /*118a*/ 	.byte	0x3f
	.zero		1


	//   ....[101]....
        /*118c*/ 	.word	0x0001fea0
        /*1190*/ 	.word	0x0000001e
        /*1194*/ 	.word	0x00028c40
        /*1198*/ 	.short	0x010a
        /*119a*/ 	.byte	0x3f
	.zero		1


	//   ....[102]....
        /*119c*/ 	.word	0x00020940
        /*11a0*/ 	.word	0x00000011
        /*11a4*/ 	.word	0x00028c20
        /*11a8*/ 	.short	0x010a
        /*11aa*/ 	.byte	0x3f
	.zero		1


	//   ....[103]....
        /*11ac*/ 	.word	0x00020990
        /*11b0*/ 	.word	0x0000001e
        /*11b4*/ 	.word	0x00028c60
        /*11b8*/ 	.short	0x010a
        /*11ba*/ 	.byte	0x3f
	.zero		1


	//   ....[104]....
        /*11bc*/ 	.word	0x00021290
        /*11c0*/ 	.word	0x00000006
        /*11c4*/ 	.word	0x00028c40
        /*11c8*/ 	.short	0x010a
        /*11ca*/ 	.byte	0x3f
	.zero		1


	//   ....[105]....
        /*11cc*/ 	.word	0x00021750
        /*11d0*/ 	.word	0x00000006
        /*11d4*/ 	.word	0x00028c60
        /*11d8*/ 	.short	0x010a
        /*11da*/ 	.byte	0x3f
	.zero		1


	//   ....[106]....
        /*11dc*/ 	.word	0x000228f0
        /*11e0*/ 	.word	0x00000007
        /*11e4*/ 	.word	0x00028c20
        /*11e8*/ 	.short	0x010a
        /*11ea*/ 	.byte	0x3f
	.zero		1


	//   ....[107]....
        /*11ec*/ 	.word	0x00022a90
        /*11f0*/ 	.word	0x00000005
        /*11f4*/ 	.word	0x00028c40
        /*11f8*/ 	.short	0x010a
        /*11fa*/ 	.byte	0x3f
	.zero		1


	//   ....[108]....
        /*11fc*/ 	.word	0x00022ae0
        /*1200*/ 	.word	0x00000003
        /*1204*/ 	.word	0x00028c40
        /*1208*/ 	.short	0x010a
        /*120a*/ 	.byte	0x3f
	.zero		1


	//   ....[109]....
        /*120c*/ 	.word	0x00022b30
        /*1210*/ 	.word	0x00000005
        /*1214*/ 	.word	0x00028c60
        /*1218*/ 	.short	0x010a
        /*121a*/ 	.byte	0x3f
	.zero		1


	//----- nvinfo : EIATTR_NUM_MBARRIERS
	.align		4
.L_582:
        /*121c*/ 	.byte	0x03, 0x38
        /*121e*/ 	.short	0x0016


	//----- nvinfo : EIATTR_EXIT_INSTR_OFFSETS
	.align		4
        /*1220*/ 	.byte	0x04, 0x1c
        /*1222*/ 	.short	(.L_584 - .L_583)


	//   ....[0]....
.L_583:
        /*1224*/ 	.word	0x0001e9f0


	//----- nvinfo : EIATTR_MAX_THREADS
	.align		4
.L_584:
        /*1228*/ 	.byte	0x04, 0x05
        /*122a*/ 	.short	(.L_586 - .L_585)
.L_585:
        /*122c*/ 	.word	0x00000180
        /*1230*/ 	.word	0x00000001
        /*1234*/ 	.word	0x00000001


	//----- nvinfo : EIATTR_CRS_STACK_SIZE
	.align		4
.L_586:
        /*1238*/ 	.byte	0x04, 0x1e
        /*123a*/ 	.short	(.L_588 - .L_587)
.L_587:
        /*123c*/ 	.word	0x00000000


	//----- nvinfo : EIATTR_CBANK_PARAM_SIZE
	.align		4
.L_588:
        /*1240*/ 	.byte	0x03, 0x19
        /*1242*/ 	.short	0x0af0


	//----- nvinfo : EIATTR_PARAM_CBANK
	.align		4
        /*1244*/ 	.byte	0x04, 0x0a
        /*1246*/ 	.short	(.L_590 - .L_589)
	.align		4
.L_589:
        /*1248*/ 	.word	index@(.nv.constant0._ZN7cutlass13device_kernelIN5flash11enable_sm90INS1_16FlashAttnFwdSm90INS1_25CollectiveMainloopFwdSm90ILi2EN4cute5tupleIJNS5_1CILi1EEES8_S8_EEENS6_IJNS7_ILi64EEESA_SA_EEELi512ENS_10bfloat16_tEfNS_4arch4Sm90ELb1ELb0ELb1ELb1ELb1ELb1ELb0ELb0ELb0ELb1ELb1ELb0EEENS1_21CollectiveEpilogueFwdINS6_IJSA_NS7_ILi512EEESA_EEES9_SC_SE_Li256ELb1ELb1ELb1ELb0EEENS1_36VarlenDynamicPersistentTileSchedulerILi64ELi64ELi256ELi128ELb1ELb1ELb1ELb1ELb1ELb1EEEEEEEEEvNT_6ParamsE)
        /*124c*/ 	.short	0x0210
        /*124e*/ 	.short	0x0af0


	//----- nvinfo : EIATTR_SW_WAR
	.align		4
.L_590:
        /*1250*/ 	.byte	0x04, 0x36
        /*1252*/ 	.short	(.L_592 - .L_591)
.L_591:
        /*1254*/ 	.word	0x00000008
.L_592:


//--------------------- .nv.info._ZN7cutlass13device_kernelIN5flash11enable_sm90INS1_16FlashAttnFwdSm90INS1_25CollectiveMainloopFwdSm90ILi2EN4cute5tupleIJNS5_1CILi1EEES8_S8_EEENS6_IJNS7_ILi64EEESA_SA_EEELi512ENS_10bfloat16_tEfNS_4arch4Sm90ELb1ELb0ELb1ELb1ELb1ELb0ELb1ELb0ELb0ELb1ELb1ELb0EEENS1_21CollectiveEpilogueFwdINS6_IJSA_NS7_ILi512EEESA_EEES9_SC_SE_Li256ELb1ELb1ELb1ELb0EEENS1_36VarlenDynamicPersistentTileSchedulerILi64ELi64ELi256ELi128ELb1ELb1ELb1ELb1ELb1ELb1EEEEEEEEEvNT_6ParamsE --------------------------
	.section	.nv.info._ZN7cutlass13device_kernelIN5flash11enable_sm90INS1_16FlashAttnFwdSm90INS1_25CollectiveMainloopFwdSm90ILi2EN4cute5tupleIJNS5_1CILi1EEES8_S8_EEENS6_IJNS7_ILi64EEESA_SA_EEELi512ENS_10bfloat16_tEfNS_4arch4Sm90ELb1ELb0ELb1ELb1ELb1ELb0ELb1ELb0ELb0ELb1ELb1ELb0EEENS1_21CollectiveEpilogueFwdINS6_IJSA_NS7_ILi512EEESA_EEES9_SC_SE_Li256ELb1ELb1ELb1ELb0EEENS1_36VarlenDynamicPersistentTileSchedulerILi64ELi64ELi256ELi128ELb1ELb1ELb1ELb1ELb1ELb1EEEEEEEEEvNT_6ParamsE,"",@"SHT_CUDA_INFO"
	.sectionflags	@""
	.align	4


	//----- nvinfo : EIATTR_CUDA_API_VERSION
	.align		4
        /*0000*/ 	.byte	0x04, 0x37
        /*0002*/ 	.short	(.L_594 - .L_593)
.L_593:
        /*0004*/ 	.word	0x00000082


	//----- nvinfo : EIATTR_KPARAM_INFO
	.align		4
.L_594:
        /*0008*/ 	.byte	0x04, 0x17
        /*000a*/ 	.short	(.L_596 - .L_595)
.L_595:
        /*000c*/ 	.word	0x00000000
        /*0010*/ 	.short	0x0000
        /*0012*/ 	.short	0x0070
        /*0014*/ 	.byte	0x00, 0xf0, 0x01, 0x2e


	//----- nvinfo : EIATTR_SPARSE_MMA_MASK
	.align		4
.L_596:
        /*0018*/ 	.byte	0x03, 0x50
        /*001a*/ 	.short	0x0000


	//----- nvinfo : EIATTR_MAXREG_COUNT
	.align		4
        /*001c*/ 	.byte	0x03, 0x1b
        /*001e*/ 	.short	0x00a8


	//----- nvinfo : EIATTR_NUM_BARRIERS
	.align		4
        /*0020*/ 	.byte	0x02, 0x4c
        /*0022*/ 	.byte	0x10
	.zero		1


	//----- nvinfo : EIATTR_EXTERNS
	.align		4
        /*0024*/ 	.byte	0x04, 0x0f
        /*0026*/ 	.short	(.L_598 - .L_597)


	//   ....[0]....
	.align		4
.L_597:
        /*0028*/ 	.word	index@(__assertfail)


	//----- nvinfo : EIATTR_ANNOTATIONS
	.align		4
.L_598:
        /*002c*/ 	.byte	0x04, 0x55
        /*002e*/ 	.short	(.L_600 - .L_599)


	//   ....[0]....
.L_599:
        /* <DEDUP_REMOVED lines=21> */


	//----- nvinfo : EIATTR_MERCURY_ISA_VERSION
	.align		4
.L_600:
        /*0170*/ 	.byte	0x03, 0x5f
        /*0172*/ 	.short	0x0101


	//----- nvinfo : EIATTR_UNUSED_LOAD_BYTE_OFFSET
	.align		4
        /*0174*/ 	.byte	0x04, 0x44
        /*0176*/ 	.short	(.L_602 - .L_601)


	//   ....[0]....
.L_601:
        /*0178*/ 	.word	0x00000960
        /*017c*/ 	.word	0x0000fff0


	//   ....[1]....
        /*0180*/ 	.word	0x0000e5d0
        /*0184*/ 	.word	0x0000fff0


	//----- nvinfo : EIATTR_INT_WARP_WIDE_INSTR_OFFSETS
	.align		4
.L_602:
        /*0188*/ 	.byte	0x04, 0x31
        /*018a*/ 	.short	(.L_604 - .L_603)


	//   ....[0]....
.L_603:
        /*018c*/ 	.word	0x000000c0


	//   ....[1]....
        /*0190*/ 	.word	0x000000d0


	//   ....[2]....
        /*0194*/ 	.word	0x000000e0


	//   ....[3]....
        /*0198*/ 	.word	0x00000180


	//   ....[4]....
        /*019c*/ 	.word	0x00014850


	//   ....[5]....
        /*01a0*/ 	.word	0x000148e0


	//   ....[6]....
        /*01a4*/ 	.word	0x00018b70


	//   ....[7]....
        /*01a8*/ 	.word	0x00018c00


	//----- nvinfo : EIATTR_COOP_GROUP_MASK_REGIDS
	.align		4
.L_604:
        /*01ac*/ 	.byte	0x04, 0x29
        /*01ae*/ 	.short	(.L_606 - .L_605)


	//   ....[0]....
.L_605:
        /*01b0*/ 	.word	0xffffffff


	//   ....[1]....
        /*01b4*/ 	.word	0xffffffff


	//   ....[2]....
        /*01b8*/ 	.word	0xffffffff


	//   ....[3]....
        /*01bc*/ 	.word	0xffffffff


	//   ....[4]....
        /*01c0*/ 	.word	0xffffffff


	//   ....[5]....
        /*01c4*/ 	.word	0xffffffff


	//   ....[6]....
        /*01c8*/ 	.word	0xffffffff


	//   ....[7]....
        /*01cc*/ 	.word	0xffffffff


	//   ....[8]....
        /*01d0*/ 	.word	0xffffffff


	//   ....[9]....
        /*01d4*/ 	.word	0xffffffff


	//   ....[10]....
        /*01d8*/ 	.word	0xffffffff


	//   ....[11]....
        /*01dc*/ 	.word	0xffffffff


	//   ....[12]....
        /*01e0*/ 	.word	0xffffffff


	//   ....[13]....
        /*01e4*/ 	.word	0xffffffff


	//   ....[14]....
        /*01e8*/ 	.word	0xffffffff


	//   ....[15]....
        /*01ec*/ 	.word	0xffffffff


	//   ....[16]....
        /*01f0*/ 	.word	0xffffffff


	//   ....[17]....
        /*01f4*/ 	.word	0xffffffff


	//   ....[18]....
        /*01f8*/ 	.word	0xffffffff


	//   ....[19]....
        /*01fc*/ 	.word	0xffffffff


	//   ....[20]....
        /*0200*/ 	.word	0xffffffff


	//   ....[21]....
        /*0204*/ 	.word	0xffffffff


	//   ....[22]....
        /*0208*/ 	.word	0xffffffff


	//   ....[23]....
        /*020c*/ 	.word	0xffffffff


	//   ....[24]....
        /*0210*/ 	.word	0xffffffff


	//   ....[25]....
        /*0214*/ 	.word	0xffffffff


	//   ....[26]....
        /*0218*/ 	.word	0xffffffff


	//   ....[27]....
        /*021c*/ 	.word	0xffffffff


	//   ....[28]....
        /*0220*/ 	.word	0xffffffff


	//   ....[29]....
        /*0224*/ 	.word	0xffffffff


	//   ....[30]....
        /*0228*/ 	.word	0xffffffff


	//   ....[31]....
        /*022c*/ 	.word	0xffffffff


	//   ....[32]....
        /*0230*/ 	.word	0xffffffff


	//   ....[33]....
        /*0234*/ 	.word	0xffffffff


	//   ....[34]....
        /*0238*/ 	.word	0xffffffff


	//   ....[35]....
        /*023c*/ 	.word	0xffffffff


	//   ....[36]....
        /*0240*/ 	.word	0xffffffff


	//   ....[37]....
        /*0244*/ 	.word	0xffffffff


	//   ....[38]....
        /*0248*/ 	.word	0xffffffff


	//   ....[39]....
        /*024c*/ 	.word	0xffffffff


	//   ....[40]....
        /*0250*/ 	.word	0xffffffff


	//   ....[41]....
        /*0254*/ 	.word	0xffffffff


	//   ....[42]....
        /*0258*/ 	.word	0xffffffff


	//   ....[43]....
        /*025c*/ 	.word	0xffffffff


	//   ....[44]....
        /*0260*/ 	.word	0xffffffff


	//   ....[45]....
        /*0264*/ 	.word	0xffffffff


	//   ....[46]....
        /*0268*/ 	.word	0xffffffff


	//   ....[47]....
        /*026c*/ 	.word	0xffffffff


	//   ....[48]....
        /*0270*/ 	.word	0xffffffff


	//   ....[49]....
        /*0274*/ 	.word	0xffffffff


	//   ....[50]....
        /*0278*/ 	.word	0xffffffff


	//   ....[51]....
        /*027c*/ 	.word	0xffffffff


	//   ....[52]....
        /*0280*/ 	.word	0xffffffff


	//   ....[53]....
        /*0284*/ 	.word	0xffffffff


	//   ....[54]....
        /*0288*/ 	.word	0xffffffff


	//   ....[55]....
        /*028c*/ 	.word	0xffffffff


	//   ....[56]....
        /*0290*/ 	.word	0xffffffff


	//   ....[57]....
        /*0294*/ 	.word	0xffffffff


	//   ....[58]....
        /*0298*/ 	.word	0xffffffff


	//   ....[59]....
        /*029c*/ 	.word	0xffffffff


	//   ....[60]....
        /*02a0*/ 	.word	0xffffffff


	//   ....[61]....
        /*02a4*/ 	.word	0xffffffff


	//   ....[62]....
        /*02a8*/ 	.word	0xffffffff


	//   ....[63]....
        /*02ac*/ 	.word	0xffffffff


	//   ....[64]....
        /*02b0*/ 	.word	0xffffffff


	//   ....[65]....
        /*02b4*/ 	.word	0xffffffff


	//   ....[66]....
        /*02b8*/ 	.word	0xffffffff


	//   ....[67]....
        /*02bc*/ 	.word	0xffffffff


	//   ....[68]....
        /*02c0*/ 	.word	0xffffffff


	//   ....[69]....
        /*02c4*/ 	.word	0xffffffff


	//   ....[70]....
        /*02c8*/ 	.word	0xffffffff


	//   ....[71]....
        /*02cc*/ 	.word	0xffffffff


	//   ....[72]....
        /*02d0*/ 	.word	0xffffffff


	//   ....[73]....
        /*02d4*/ 	.word	0xffffffff


	//   ....[74]....
        /*02d8*/ 	.word	0xffffffff


	//   ....[75]....
        /*02dc*/ 	.word	0xffffffff


	//   ....[76]....
        /*02e0*/ 	.word	0xffffffff


	//   ....[77]....
        /*02e4*/ 	.word	0xffffffff


	//   ....[78]....
        /*02e8*/ 	.word	0xffffffff


	//   ....[79]....
        /*02ec*/ 	.word	0xffffffff


	//   ....[80]....
        /*02f0*/ 	.word	0xffffffff


	//   ....[81]....
        /*02f4*/ 	.word	0xffffffff


	//   ....[82]....
        /*02f8*/ 	.word	0xffffffff


	//   ....[83]....
        /*02fc*/ 	.word	0xffffffff


	//   ....[84]....
        /*0300*/ 	.word	0xffffffff


	//   ....[85]....
        /*0304*/ 	.word	0xffffffff


	//   ....[86]....
        /*0308*/ 	.word	0xffffffff


	//   ....[87]....
        /*030c*/ 	.word	0xffffffff


	//   ....[88]....
        /*0310*/ 	.word	0xffffffff


	//   ....[89]....
        /*0314*/ 	.word	0xffffffff


	//   ....[90]....
        /*0318*/ 	.word	0xffffffff


	//   ....[91]....
        /*031c*/ 	.word	0xffffffff


	//   ....[92]....
        /*0320*/ 	.word	0xffffffff


	//   ....[93]....
        /*0324*/ 	.word	0xffffffff


	//   ....[94]....
        /*0328*/ 	.word	0xffffffff


	//   ....[95]....
        /*032c*/ 	.word	0xffffffff


	//   ....[96]....
        /*0330*/ 	.word	0xffffffff


	//   ....[97]....
        /*0334*/ 	.word	0xffffffff


	//   ....[98]....
        /*0338*/ 	.word	0xffffffff


	//   ....[99]....
        /*033c*/ 	.word	0xffffffff


	//   ....[100]....
        /*0340*/ 	.word	0xffffffff


	//   ....[101]....
        /*0344*/ 	.word	0xffffffff


	//   ....[102]....
        /*0348*/ 	.word	0xffffffff


	//   ....[103]....
        /*034c*/ 	.word	0xffffffff


	//   ....[104]....
        /*0350*/ 	.word	0xffffffff


	//   ....[105]....
        /*0354*/ 	.word	0xffffffff


	//   ....[106]....
        /*0358*/ 	.word	0xffffffff


	//   ....[107]....
        /*035c*/ 	.word	0xffffffff


	//   ....[108]....
        /*0360*/ 	.word	0xffffffff


	//   ....[109]....
        /*0364*/ 	.word	0xffffffff


	//   ....[110]....
        /*0368*/ 	.word	0xffffffff


	//   ....[111]....
        /*036c*/ 	.word	0xffffffff


	//   ....[112]....
        /*0370*/ 	.word	0xffffffff


	//   ....[113]....
        /*0374*/ 	.word	0xffffffff


	//   ....[114]....
        /*0378*/ 	.word	0xffffffff


	//   ....[115]....
        /*037c*/ 	.word	0xffffffff


	//   ....[116]....
        /*0380*/ 	.word	0xffffffff


	//   ....[117]....
        /*0384*/ 	.word	0xffffffff


	//   ....[118]....
        /*0388*/ 	.word	0xffffffff


	//   ....[119]....
        /*038c*/ 	.word	0xffffffff


	//   ....[120]....
        /*0390*/ 	.word	0xffffffff


	//   ....[121]....
        /*0394*/ 	.word	0xffffffff


	//   ....[122]....
        /*0398*/ 	.word	0xffffffff


	//   ....[123]....
        /*039c*/ 	.word	0xffffffff


	//   ....[124]....
        /*03a0*/ 	.word	0xffffffff


	//   ....[125]....
        /*03a4*/ 	.word	0xffffffff


	//   ....[126]....
        /*03a8*/ 	.word	0xffffffff


	//   ....[127]....
        /*03ac*/ 	.word	0xffffffff


	//   ....[128]....
        /*03b0*/ 	.word	0xffffffff


	//   ....[129]....
        /*03b4*/ 	.word	0xffffffff


	//   ....[130]....
        /*03b8*/ 	.word	0xffffffff


	//   ....[131]....
        /*03bc*/ 	.word	0xffffffff


	//   ....[132]....
        /*03c0*/ 	.word	0xffffffff


	//   ....[133]....
        /*03c4*/ 	.word	0xffffffff


	//   ....[134]....
        /*03c8*/ 	.word	0xffffffff


	//   ....[135]....
        /*03cc*/ 	.word	0x0500000f


	//   ....[136]....
        /*03d0*/ 	.word	0x0500000f


	//   ....[137]....
        /*03d4*/ 	.word	0x0500000f


	//   ....[138]....
        /*03d8*/ 	.word	0x0500000f


	//   ....[139]....
        /*03dc*/ 	.word	0x0500000f


	//   ....[140]....
        /*03e0*/ 	.word	0x0500000f


	//   ....[141]....
        /*03e4*/ 	.word	0x0500000f


	//   ....[142]....
        /*03e8*/ 	.word	0x0500000f


	//   ....[143]....
        /*03ec*/ 	.word	0x0500000f


	//   ....[144]....
        /*03f0*/ 	.word	0x0500000f


	//   ....[145]....
        /*03f4*/ 	.word	0x0500000f


	//   ....[146]....
        /*03f8*/ 	.word	0x0500000f


	//   ....[147]....
        /*03fc*/ 	.word	0x0500000f


	//   ....[148]....
        /*0400*/ 	.word	0x0500000f


	//   ....[149]....
        /*0404*/ 	.word	0x0500000f


	//   ....[150]....
        /*0408*/ 	.word	0x0500000f


	//   ....[151]....
        /*040c*/ 	.word	0x0500000f


	//   ....[152]....
        /*0410*/ 	.word	0x0500000f


	//   ....[153]....
        /*0414*/ 	.word	0x0500000f


	//   ....[154]....
        /*0418*/ 	.word	0x0500000f


	//   ....[155]....
        /*041c*/ 	.word	0x0500000f


	//   ....[156]....
        /*0420*/ 	.word	0x0500000f


	//   ....[157]....
        /*0424*/ 	.word	0x0500000f


	//   ....[158]....
        /*0428*/ 	.word	0x0500000f


	//   ....[159]....
        /*042c*/ 	.word	0x0500000f


	//   ....[160]....
        /*0430*/ 	.word	0x0500000f


	//   ....[161]....
        /*0434*/ 	.word	0x0500000f


	//   ....[162]....
        /*0438*/ 	.word	0x0500000f


	//   ....[163]....
        /*043c*/ 	.word	0x0500000f


	//   ....[164]....
        /*0440*/ 	.word	0x0500000f


	//   ....[165]....
        /*0444*/ 	.word	0x0500000f


	//   ....[166]....
        /*0448*/ 	.word	0x0500000f


	//   ....[167]....
        /*044c*/ 	.word	0x0500000f


	//   ....[168]....
        /*0450*/ 	.word	0x0500000f


	//   ....[169]....
        /*0454*/ 	.word	0x0500000f


	//   ....[170]....
        /*0458*/ 	.word	0x0500000f


	//   ....[171]....
        /*045c*/ 	.word	0x0500000f


	//   ....[172]....
        /*0460*/ 	.word	0x0500000f


	//   ....[173]....
        /*0464*/ 	.word	0x0500000f


	//   ....[174]....
        /*0468*/ 	.word	0x0500000f


	//   ....[175]....
        /*046c*/ 	.word	0x0500000f


	//   ....[176]....
        /*0470*/ 	.word	0x0500000f


	//   ....[177]....
        /*0474*/ 	.word	0x0500000f


	//   ....[178]....
        /*0478*/ 	.word	0x0500000f


	//   ....[179]....
        /*047c*/ 	.word	0x0500000f


	//   ....[180]....
        /*0480*/ 	.word	0x0500000f


	//   ....[181]....
        /*0484*/ 	.word	0x0500000f


	//   ....[182]....
        /*0488*/ 	.word	0x0500000f


	//   ....[183]....
        /*048c*/ 	.word	0x0500000f


	//   ....[184]....
        /*0490*/ 	.word	0x0500000f


	//   ....[185]....
        /*0494*/ 	.word	0x0500000f


	//   ....[186]....
        /*0498*/ 	.word	0x0500000f


	//   ....[187]....
        /*049c*/ 	.word	0x0500000f


	//   ....[188]....
        /*04a0*/ 	.word	0x0500000f


	//   ....[189]....
        /*04a4*/ 	.word	0x0500000f


	//   ....[190]....
        /*04a8*/ 	.word	0x0500000f


	//   ....[191]....
        /*04ac*/ 	.word	0x0500000f


	//   ....[192]....
        /*04b0*/ 	.word	0x0500000f


	//   ....[193]....
        /*04b4*/ 	.word	0x0500000f


	//   ....[194]....
        /*04b8*/ 	.word	0x0500000f


	//   ....[195]....
        /*04bc*/ 	.word	0x0500000f


	//   ....[196]....
        /*04c0*/ 	.word	0x0500000f


	//   ....[197]....
        /*04c4*/ 	.word	0x0500000f


	//   ....[198]....
        /*04c8*/ 	.word	0x0500000f


	//   ....[199]....
        /*04cc*/ 	.word	0x0500000f


	//   ....[200]....
        /*04d0*/ 	.word	0x0500000f


	//   ....[201]....
        /*04d4*/ 	.word	0x0500000f


	//   ....[202]....
        /*04d8*/ 	.word	0x0500000f


	//----- nvinfo : EIATTR_COOP_GROUP_INSTR_OFFSETS
	.align		4
.L_606:
        /*04dc*/ 	.byte	0x04, 0x28
        /*04de*/ 	.short	(.L_608 - .L_607)


	//   ....[0]....
.L_607:
        /*04e0*/ 	.word	0x00000080


	//   ....[1]....
        /*04e4*/ 	.word	0x00000090


	//   ....[2]....
        /*04e8*/ 	.word	0x000002b0


	//   ....[3]....
        /*04ec*/ 	.word	0x00000410


	//   ....[4]....
        /*04f0*/ 	.word	0x00000530


	//   ....[5]....
        /*04f4*/ 	.word	0x00000690


	//   ....[6]....
        /*04f8*/ 	.word	0x00001fc0


	//   ....[7]....
        /*04fc*/ 	.word	0x00003fa0


	//   ....[8]....
        /*0500*/ 	.word	0x00004f70


	//   ....[9]....
        /*0504*/ 	.word	0x00005eb0


	//   ....[10]....
        /*0508*/ 	.word	0x00005ed0


	//   ....[11]....
        /*050c*/ 	.word	0x00006310


	//   ....[12]....
        /*0510*/ 	.word	0x000063e0


	//   ....[13]....
        /*0514*/ 	.word	0x00006800


	//   ....[14]....
        /*0518*/ 	.word	0x00006880


	//   ....[15]....
        /*051c*/ 	.word	0x00007080


	//   ....[16]....
        /*0520*/ 	.word	0x00007e10


	//   ....[17]....
        /*0524*/ 	.word	0x00008ca0


	//   ....[18]....
        /*0528*/ 	.word	0x00008cd0


	//   ....[19]....
        /*052c*/ 	.word	0x000092b0


	//   ....[20]....
        /*0530*/ 	.word	0x000092d0


	//   ....[21]....
        /*0534*/ 	.word	0x00009aa0


	//   ....[22]....
        /*0538*/ 	.word	0x00009c70


	//   ....[23]....
        /*053c*/ 	.word	0x0000a800


	//   ....[24]....
        /*0540*/ 	.word	0x0000b510


	//   ....[25]....
        /*0544*/ 	.word	0x0000c470


	//   ....[26]....
        /*0548*/ 	.word	0x0000c4a0


	//   ....[27]....
        /*054c*/ 	.word	0x0000cd90


	//   ....[28]....
        /*0550*/ 	.word	0x0000ce30


	//   ....[29]....
        /*0554*/ 	.word	0x0000d9f0


	//   ....[30]....
        /*0558*/ 	.word	0x0000dad0


	//   ....[31]....
        /*055c*/ 	.word	0x0000db30


	//   ....[32]....
        /*0560*/ 	.word	0x0000db50


	//   ....[33]....
        /*0564*/ 	.word	0x0000db80


	//   ....[34]....
        /*0568*/ 	.word	0x0000f350


	//   ....[35]....
        /*056c*/ 	.word	0x0000f6a0


	//   ....[36]....
        /*0570*/ 	.word	0x0000f6b0


	//   ....[37]....
        /*0574*/ 	.word	0x0000f6e0


	//   ....[38]....
        /*0578*/ 	.word	0x0000f6f0


	//   ....[39]....
        /*057c*/ 	.word	0x00010320


	//   ....[40]....
        /*0580*/ 	.word	0x00010360


	//   ....[41]....
        /*0584*/ 	.word	0x00010610


	//   ....[42]....
        /*0588*/ 	.word	0x00010630


	//   ....[43]....
        /*058c*/ 	.word	0x00010d70


	//   ....[44]....
        /*0590*/ 	.word	0x00010dc0


	//   ....[45]....
        /*0594*/ 	.word	0x00011680


	//   ....[46]....
        /*0598*/ 	.word	0x000116a0


	//   ....[47]....
        /*059c*/ 	.word	0x00012950


	//   ....[48]....
        /*05a0*/ 	.word	0x00012990


	//   ....[49]....
        /*05a4*/ 	.word	0x00012bd0


	//   ....[50]....
        /*05a8*/ 	.word	0x00012bf0


	//   ....[51]....
        /*05ac*/ 	.word	0x00012eb0


	//   ....[52]....
        /*05b0*/ 	.word	0x000130a0


	//   ....[53]....
        /*05b4*/ 	.word	0x000130d0


	//   ....[54]....
        /*05b8*/ 	.word	0x00013100


	//   ....[55]....
        /*05bc*/ 	.word	0x00013130


	//   ....[56]....
        /*05c0*/ 	.word	0x00013160


	//   ....[57]....
        /*05c4*/ 	.word	0x00013190


	//   ....[58]....
        /*05c8*/ 	.word	0x00013300


	//   ....[59]....
        /*05cc*/ 	.word	0x00013330


	//   ....[60]....
        /*05d0*/ 	.word	0x00013360


	//   ....[61]....
        /*05d4*/ 	.word	0x00013390


	//   ....[62]....
        /*05d8*/ 	.word	0x000133c0


	//   ....[63]....
        /*05dc*/ 	.word	0x000133f0


	//   ....[64]....
        /*05e0*/ 	.word	0x00013480


	//   ....[65]....
        /*05e4*/ 	.word	0x000134b0


	//   ....[66]....
        /*05e8*/ 	.word	0x000134c0


	//   ....[67]....
        /*05ec*/ 	.word	0x00013500


	//   ....[68]....
        /*05f0*/ 	.word	0x00015640


	//   ....[69]....
        /*05f4*/ 	.word	0x00015660


	//   ....[70]....
        /*05f8*/ 	.word	0x000156f0


	//   ....[71]....
        /*05fc*/ 	.word	0x00015710


	//   ....[72]....
        /*0600*/ 	.word	0x00015790


	//   ....[73]....
        /*0604*/ 	.word	0x000157b0


	//   ....[74]....
        /*0608*/ 	.word	0x000157c0


	//   ....[75]....
        /*060c*/ 	.word	0x000157d0


	//   ....[76]....
        /*0610*/ 	.word	0x00015f50


	//   ....[77]....
        /*0614*/ 	.word	0x00015f80


	//   ....[78]....
        /*0618*/ 	.word	0x00016040


	//   ....[79]....
        /*061c*/ 	.word	0x00016060


	//   ....[80]....
        /*0620*/ 	.word	0x00016100


	//   ....[81]....
        /*0624*/ 	.word	0x00016120


	//   ....[82]....
        /*0628*/ 	.word	0x00016130


	//   ....[83]....
        /*062c*/ 	.word	0x000161b0


	//   ....[84]....
        /*0630*/ 	.word	0x00016a10


	//   ....[85]....
        /*0634*/ 	.word	0x00016a30


	//   ....[86]....
        /*0638*/ 	.word	0x00016bd0


	//   ....[87]....
        /*063c*/ 	.word	0x00016c00


	//   ....[88]....
        /*0640*/ 	.word	0x00016d10


	//   ....[89]....
        /*0644*/ 	.word	0x00016d20


	//   ....[90]....
        /*0648*/ 	.word	0x00016d50


	//   ....[91]....
        /*064c*/ 	.word	0x00016d60


	//   ....[92]....
        /*0650*/ 	.word	0x00017370


	//   ....[93]....
        /*0654*/ 	.word	0x000173a0


	//   ....[94]....
        /*0658*/ 	.word	0x00017590


	//   ....[95]....
        /*065c*/ 	.word	0x000175d0


	//   ....[96]....
        /*0660*/ 	.word	0x000175e0


	//   ....[97]....
        /*0664*/ 	.word	0x000175f0


	//   ....[98]....
        /*0668*/ 	.word	0x00017740


	//   ....[99]....
        /*066c*/ 	.word	0x00017890


	//   ....[100]....
        /*0670*/ 	.word	0x000180a0


	//   ....[101]....
        /*0674*/ 	.word	0x000180c0


	//   ....[102]....
        /*0678*/ 	.word	0x00018110


	//   ....[103]....
        /*067c*/ 	.word	0x00018120


	//   ....[104]....
        /*0680*/ 	.word	0x00018160


	//   ....[105]....
        /*0684*/ 	.word	0x00018170


	//   ....[106]....
        /*0688*/ 	.word	0x00018180


	//   ....[107]....
        /*068c*/ 	.word	0x000181c0


	//   ....[108]....
        /*0690*/ 	.word	0x000184c0


	//   ....[109]....
        /*0694*/ 	.word	0x00018500


	//   ....[110]....
        /*0698*/ 	.word	0x00018520


	//   ....[111]....
        /*069c*/ 	.word	0x00018540


	//   ....[112]....
        /*06a0*/ 	.word	0x00018570


	//   ....[113]....
        /*06a4*/ 	.word	0x00018590


	//   ....[114]....
        /*06a8*/ 	.word	0x00018690


	//   ....[115]....
        /*06ac*/ 	.word	0x000187e0


	//   ....[116]....
        /*06b0*/ 	.word	0x00018e20


	//   ....[117]....
        /*06b4*/ 	.word	0x00018e50


	//   ....[118]....
        /*06b8*/ 	.word	0x00018eb0


	//   ....[119]....
        /*06bc*/ 	.word	0x00018ee0


	//   ....[120]....
        /*06c0*/ 	.word	0x00018f10


	//   ....[121]....
        /*06c4*/ 	.word	0x00018f40


	//   ....[122]....
        /*06c8*/ 	.word	0x00018f70


	//   ....[123]....
        /*06cc*/ 	.word	0x00018fa0


	//   ....[124]....
        /*06d0*/ 	.word	0x00019140


	//   ....[125]....
        /*06d4*/ 	.word	0x00019170


	//   ....[126]....
        /*06d8*/ 	.word	0x000191a0


	//   ....[127]....
        /*06dc*/ 	.word	0x000191d0


	//   ....[128]....
        /*06e0*/ 	.word	0x00019200


	//   ....[129]....
        /*06e4*/ 	.word	0x00019230


	//   ....[130]....
        /*06e8*/ 	.word	0x000192f0


	//   ....[131]....
        /*06ec*/ 	.word	0x00019310


	//   ....[132]....
        /*06f0*/ 	.word	0x00019330


	//   ....[133]....
        /*06f4*/ 	.word	0x00019390


	//   ....[134]....
        /*06f8*/ 	.word	0x00019db0


	//   ....[135]....
        /*06fc*/ 	.word	0x0001a340


	//   ....[136]....
        /*0700*/ 	.word	0x0001a430


	//   ....[137]....
        /*0704*/ 	.word	0x0001a4d0


	//   ....[138]....
        /*0708*/ 	.word	0x0001a530


	//   ....[139]....
        /*070c*/ 	.word	0x0001a620


	//   ....[140]....
        /*0710*/ 	.word	0x0001a690


	//   ....[141]....
        /*0714*/ 	.word	0x0001a780


	//   ....[142]....
        /*0718*/ 	.word	0x0001a7f0


	//   ....[143]....
        /*071c*/ 	.word	0x0001a890


	//   ....[144]....
        /*0720*/ 	.word	0x0001a990


	//   ....[145]....
        /*0724*/ 	.word	0x0001aa20


	//   ....[146]....
        /*0728*/ 	.word	0x0001aa80


	//   ....[147]....
        /*072c*/ 	.word	0x0001ab70


	//   ....[148]....
        /*0730*/ 	.word	0x0001abf0


	//   ....[149]....
        /*0734*/ 	.word	0x0001acf0


	//   ....[150]....
        /*0738*/ 	.word	0x0001ad60


	//   ....[151]....
        /*073c*/ 	.word	0x0001ae40


	//   ....[152]....
        /*0740*/ 	.word	0x0001b150


	//   ....[153]....
        /*0744*/ 	.word	0x0001b210


	//   ....[154]....
        /*0748*/ 	.word	0x0001b480


	//   ....[155]....
        /*074c*/ 	.word	0x0001b4d0


	//   ....[156]....
        /*0750*/ 	.word	0x0001b6e0


	//   ....[157]....
        /*0754*/ 	.word	0x0001b730


	//   ....[158]....
        /*0758*/ 	.word	0x0001b8e0


	//   ....[159]....
        /*075c*/ 	.word	0x0001b930


	//   ....[160]....
        /*0760*/ 	.word	0x0001ba70


	//   ....[161]....
        /*0764*/ 	.word	0x0001bb70


	//   ....[162]....
        /*0768*/ 	.word	0x0001bde0


	//   ....[163]....
        /*076c*/ 	.word	0x0001be30


	//   ....[164]....
        /*0770*/ 	.word	0x0001c000


	//   ....[165]....
        /*0774*/ 	.word	0x0001c050


	//   ....[166]....
        /*0778*/ 	.word	0x0001c220


	//   ....[167]....
        /*077c*/ 	.word	0x0001c270


	//   ....[168]....
        /*0780*/ 	.word	0x0001c360


	//   ....[169]....
        /*0784*/ 	.word	0x0001c400


	//   ....[170]....
        /*0788*/ 	.word	0x0001c460


	//   ....[171]....
        /*078c*/ 	.word	0x0001c510


	//   ....[172]....
        /*0790*/ 	.word	0x0001c570


	//   ....[173]....
        /*0794*/ 	.word	0x0001c620


	//   ....[174]....
        /*0798*/ 	.word	0x0001c680


	//   ....[175]....
        /*079c*/ 	.word	0x0001c730


	//   ....[176]....
        /*07a0*/ 	.word	0x0001c820


	//   ....[177]....
        /*07a4*/ 	.word	0x0001c900


	//   ....[178]....
        /*07a8*/ 	.word	0x0001ca10


	//   ....[179]....
        /*07ac*/ 	.word	0x0001cb10


	//   ....[180]....
        /*07b0*/ 	.word	0x0001cc40


	//   ....[181]....
        /*07b4*/ 	.word	0x0001cd20


	//   ....[182]....
        /*07b8*/ 	.word	0x0001ce20


	//   ....[183]....
        /*07bc*/ 	.word	0x0001cf00


	//   ....[184]....
        /*07c0*/ 	.word	0x0001cf90


	//   ....[185]....
        /*07c4*/ 	.word	0x0001d030


	//   ....[186]....
        /*07c8*/ 	.word	0x0001d1a0


	//   ....[187]....
        /*07cc*/ 	.word	0x0001d210


	//   ....[188]....
        /*07d0*/ 	.word	0x0001d280


	//   ....[189]....
        /*07d4*/ 	.word	0x0001d2f0


	//   ....[190]....
        /*07d8*/ 	.word	0x0001d360


	//   ....[191]....
        /*07dc*/ 	.word	0x0001d3e0


	//   ....[192]....
        /*07e0*/ 	.word	0x0001d460


	//   ....[193]....
        /*07e4*/ 	.word	0x0001d4f0


	//   ....[194]....
        /*07e8*/ 	.word	0x0001d560


	//   ....[195]....
        /*07ec*/ 	.word	0x0001d5d0


	//   ....[196]....
        /*07f0*/ 	.word	0x0001d640


	//   ....[197]....
        /*07f4*/ 	.word	0x0001d6c0


	//   ....[198]....
        /*07f8*/ 	.word	0x0001d730


	//   ....[199]....
        /*07fc*/ 	.word	0x0001d7c0


	//   ....[200]....
        /*0800*/ 	.word	0x0001d820


	//   ....[201]....
        /*0804*/ 	.word	0x0001d8b0


	//   ....[202]....
        /*0808*/ 	.word	0x0001d9e0


	//----- nvinfo : EIATTR_REG_RECONFIG
	.align		4
.L_608:
        /*080c*/ 	.byte	0x01, 0x54
	.zero		2


	//----- nvinfo : EIATTR_SYSCALL_OFFSETS
	.align		4
        /*0810*/ 	.byte	0x04, 0x46
        /*0812*/ 	.short	(.L_610 - .L_609)


	//   ....[0]....
.L_609:
        /*0814*/ 	.word	0x00004150


	//   ....[1]....
        /*0818*/ 	.word	0x00014a40


	//   ....[2]....
        /*081c*/ 	.word	0x00014b90


	//   ....[3]....
        /*0820*/ 	.word	0x00014c80


	//   ....[4]....
        /*0824*/ 	.word	0x00015b70


	//   ....[5]....
        /*0828*/ 	.word	0x00016430


	//----- nvinfo : EIATTR_MBARRIER_INSTR_OFFSETS
	.align		4
.L_610:
        /*082c*/ 	.byte	0x04, 0x39
        /*082e*/ 	.short	(.L_612 - .L_611)


	//   ....[0]....
.L_611:
        /*0830*/ 	.word	0x00000190
        /*0834*/ 	.word	0x000000ff
        /*0838*/ 	.word	0x00038800
        /*083c*/ 	.short	0x0100
        /*083e*/ 	.byte	0x08
	.zero		1


	//   ....[1]....
        /*0840*/ 	.word	0x000001a0
        /*0844*/ 	.word	0x000000ff
        /*0848*/ 	.word	0x00038810
        /*084c*/ 	.short	0x0100
        /*084e*/ 	.byte	0x08
	.zero		1


	//   ....[2]....
        /*0850*/ 	.word	0x000001b0
        /*0854*/ 	.word	0x000000ff
        /*0858*/ 	.word	0x00038820
        /*085c*/ 	.short	0x0100
        /*085e*/ 	.byte	0x08
	.zero		1


	//   ....[3]....
        /*0860*/ 	.word	0x00000260
        /*0864*/ 	.word	0x000000ff
        /*0868*/ 	.word	0x00038830
        /*086c*/ 	.short	0x0100
        /*086e*/ 	.byte	0x06
	.zero		1


	//   ....[4]....
        /*0870*/ 	.word	0x00000270
        /*0874*/ 	.word	0x000000ff
        /*0878*/ 	.word	0x00038840
        /*087c*/ 	.short	0x0100
        /*087e*/ 	.byte	0x06
	.zero		1


	//   ....[5]....
        /*0880*/ 	.word	0x00000280
        /*0884*/ 	.word	0x000000ff
        /*0888*/ 	.word	0x00038838
        /*088c*/ 	.short	0x0100
        /*088e*/ 	.byte	0x06
	.zero		1


	//   ....[6]....
        /*0890*/ 	.word	0x00000290
        /*0894*/ 	.word	0x000000ff
        /*0898*/ 	.word	0x00038848
        /*089c*/ 	.short	0x0100
        /*089e*/ 	.byte	0x06
	.zero		1


	//   ....[7]....
        /*08a0*/ 	.word	0x000003c0
        /*08a4*/ 	.word	0x000000ff
        /*08a8*/ 	.word	0x00038850
        /*08ac*/ 	.short	0x0100
        /*08ae*/ 	.byte	0x08
	.zero		1


	//   ....[8]....
        /*08b0*/ 	.word	0x000003d0
        /*08b4*/ 	.word	0x000000ff
        /*08b8*/ 	.word	0x00038860
        /*08bc*/ 	.short	0x0100
        /*08be*/ 	.byte	0x08
	.zero		1


	//   ....[9]....
        /*08c0*/ 	.word	0x000003e0
        /*08c4*/ 	.word	0x000000ff
        /*08c8*/ 	.word	0x00038858
        /*08cc*/ 	.short	0x0100
        /*08ce*/ 	.byte	0x08
	.zero		1


	//   ....[10]....
        /*08d0*/ 	.word	0x000003f0
        /*08d4*/ 	.word	0x000000ff
        /*08d8*/ 	.word	0x00038868
        /*08dc*/ 	.short	0x0100
        /*08de*/ 	.byte	0x08
	.zero		1


	//   ....[11]....
        /*08e0*/ 	.word	0x000004e0
        /*08e4*/ 	.word	0x000000ff
        /*08e8*/ 	.word	0x00038870
        /*08ec*/ 	.short	0x0100
        /*08ee*/ 	.byte	0x06
	.zero		1


	//   ....[12]....
        /*08f0*/ 	.word	0x000004f0
        /*08f4*/ 	.word	0x000000ff
        /*08f8*/ 	.word	0x00038880
        /*08fc*/ 	.short	0x0100
        /*08fe*/ 	.byte	0x06
	.zero		1


	//   ....[13]....
        /*0900*/ 	.word	0x00000500
        /*0904*/ 	.word	0x000000ff
        /*0908*/ 	.word	0x00038878
        /*090c*/ 	.short	0x0100
        /*090e*/ 	.byte	0x06
	.zero		1


	//   ....[14]....
        /*0910*/ 	.word	0x00000510
        /*0914*/ 	.word	0x000000ff
        /*0918*/ 	.word	0x00038888
        /*091c*/ 	.short	0x0100
        /*091e*/ 	.byte	0x06
	.zero		1


	//   ....[15]....
        /*0920*/ 	.word	0x00000640
        /*0924*/ 	.word	0x000000ff
        /*0928*/ 	.word	0x00038890
        /*092c*/ 	.short	0x0100
        /*092e*/ 	.byte	0x08
	.zero		1


	//   ....[16]....
        /*0930*/ 	.word	0x00000650
        /*0934*/ 	.word	0x000000ff
        /*0938*/ 	.word	0x000388a0
        /*093c*/ 	.short	0x0100
        /*093e*/ 	.byte	0x08
	.zero		1


	//   ....[17]....
        /*0940*/ 	.word	0x00000660
        /*0944*/ 	.word	0x000000ff
        /*0948*/ 	.word	0x00038898
        /*094c*/ 	.short	0x0100
        /*094e*/ 	.byte	0x08
	.zero		1


	//   ....[18]....
        /*0950*/ 	.word	0x00000670
        /*0954*/ 	.word	0x000000ff
        /*0958*/ 	.word	0x000388a8
        /*095c*/ 	.short	0x0100
        /*095e*/ 	.byte	0x08
	.zero		1


	//   ....[19]....
        /*0960*/ 	.word	0x000007b0
        /*0964*/ 	.word	0x000000ff
        /*0968*/ 	.word	0x000388b0
        /*096c*/ 	.short	0x0100
        /*096e*/ 	.byte	0x08
	.zero		1


	//   ....[20]....
        /*0970*/ 	.word	0x000007c0
        /*0974*/ 	.word	0x000000ff
        /*0978*/ 	.word	0x000388c0
        /*097c*/ 	.short	0x0100
        /*097e*/ 	.byte	0x08
	.zero		1


	//   ....[21]....
        /*0980*/ 	.word	0x000007d0
        /*0984*/ 	.word	0x000000ff
        /*0988*/ 	.word	0x000388b8
        /*098c*/ 	.short	0x0100
        /*098e*/ 	.byte	0x08
	.zero		1


	//   ....[22]....
        /*0990*/ 	.word	0x000007e0
        /*0994*/ 	.word	0x000000ff
        /*0998*/ 	.word	0x000388c8
        /*099c*/ 	.short	0x0100
        /*099e*/ 	.byte	0x08
	.zero		1


	//   ....[23]....
        /*09a0*/ 	.word	0x00002320
        /*09a4*/ 	.word	0x00000004
        /*09a8*/ 	.word	0x00000000
        /*09ac*/ 	.short	0x0101
        /*09ae*/ 	.byte	0x3f
	.zero		1


	//   ....[24]....
        /*09b0*/ 	.word	0x00002e50
        /*09b4*/ 	.word	0x00000004
        /*09b8*/ 	.word	0x00000000
        /*09bc*/ 	.short	0x0101
        /*09be*/ 	.byte	0x3f
	.zero		1


	//   ....[25]....
        /*09c0*/ 	.word	0x00004200
        /*09c4*/ 	.word	0x00000011
        /*09c8*/ 	.word	0x00038800
        /*09cc*/ 	.short	0x010a
        /*09ce*/ 	.byte	0x3f
	.zero		1


	//   ....[26]....
        /*09d0*/ 	.word	0x00004270
        /*09d4*/ 	.word	0x00000009
        /*09d8*/ 	.word	0x00038830
        /*09dc*/ 	.short	0x010a
        /*09de*/ 	.byte	0x3f
	.zero		1


	//   ....[27]....
        /*09e0*/ 	.word	0x000042e0
        /*09e4*/ 	.word	0x00000009
        /*09e8*/ 	.word	0x00038830
        /*09ec*/ 	.short	0x010a
        /*09ee*/ 	.byte	0x3f
	.zero		1


	//   ....[28]....
        /*09f0*/ 	.word	0x00004560
        /*09f4*/ 	.word	0x00000011
        /*09f8*/ 	.word	0x00038810
        /*09fc*/ 	.short	0x010a
        /*09fe*/ 	.byte	0x3f
	.zero		1


	//   ....[29]....
        /*0a00*/ 	.word	0x000045a0
        /*0a04*/ 	.word	0x00000009
        /*0a08*/ 	.word	0x00038850
        /*0a0c*/ 	.short	0x010a
        /*0a0e*/ 	.byte	0x3f
	.zero		1


	//   ....[30]....
        /*0a10*/ 	.word	0x00004670
        /*0a14*/ 	.word	0x00000009
        /*0a18*/ 	.word	0x00038850
        /*0a1c*/ 	.short	0x010a
        /*0a1e*/ 	.byte	0x3f
	.zero		1


	//   ....[31]....
        /*0a20*/ 	.word	0x00006b10
        /*0a24*/ 	.word	0x00000005
        /*0a28*/ 	.word	0x00000000
        /*0a2c*/ 	.short	0x0101
        /*0a2e*/ 	.byte	0x3f
	.zero		1


	//   ....[32]....
        /*0a30*/ 	.word	0x00007110
        /*0a34*/ 	.word	0x00000009
        /*0a38*/ 	.word	0x00000000
        /*0a3c*/ 	.short	0x0101
        /*0a3e*/ 	.byte	0x3f
	.zero		1


	//   ....[33]....
        /*0a40*/ 	.word	0x00007310
        /*0a44*/ 	.word	0x00000009
        /*0a48*/ 	.word	0x00038830
        /*0a4c*/ 	.short	0x010a
        /*0a4e*/ 	.byte	0x3f
	.zero		1


	//   ....[34]....
        /*0a50*/ 	.word	0x00007360
        /*0a54*/ 	.word	0x00000009
        /*0a58*/ 	.word	0x00038830
        /*0a5c*/ 	.short	0x010a
        /*0a5e*/ 	.byte	0x3f
	.zero		1


	//   ....[35]....
        /*0a60*/ 	.word	0x000074e0
        /*0a64*/ 	.word	0x00000009
        /*0a68*/ 	.word	0x00038850
        /*0a6c*/ 	.short	0x010a
        /*0a6e*/ 	.byte	0x3f
	.zero		1


	//   ....[36]....
        /*0a70*/ 	.word	0x00007520
        /*0a74*/ 	.word	0x00000009
        /*0a78*/ 	.word	0x00038850
        /*0a7c*/ 	.short	0x010a
        /*0a7e*/ 	.byte	0x3f
	.zero		1


	//   ....[37]....
        /*0a80*/ 	.word	0x00009610
        /*0a84*/ 	.word	0x00000007
        /*0a88*/ 	.word	0x00000000
        /*0a8c*/ 	.short	0x0101
        /*0a8e*/ 	.byte	0x3f
	.zero		1


	//   ....[38]....
        /*0a90*/ 	.word	0x0000a8c0
        /*0a94*/ 	.word	0x00000009
        /*0a98*/ 	.word	0x00000000
        /*0a9c*/ 	.short	0x0101
        /*0a9e*/ 	.byte	0x3f
	.zero		1


	//   ....[39]....
        /*0aa0*/ 	.word	0x0000aa10
        /*0aa4*/ 	.word	0x00000009
        /*0aa8*/ 	.word	0x00038830
        /*0aac*/ 	.short	0x010a
        /*0aae*/ 	.byte	0x3f
	.zero		1


	//   ....[40]....
        /*0ab0*/ 	.word	0x0000aa60
        /*0ab4*/ 	.word	0x00000009
        /*0ab8*/ 	.word	0x00038830
        /*0abc*/ 	.short	0x010a
        /*0abe*/ 	.byte	0x3f
	.zero		1


	//   ....[41]....
        /*0ac0*/ 	.word	0x0000abe0
        /*0ac4*/ 	.word	0x00000009
        /*0ac8*/ 	.word	0x00038850
        /*0acc*/ 	.short	0x010a
        /*0ace*/ 	.byte	0x3f
	.zero		1


	//   ....[42]....
        /*0ad0*/ 	.word	0x0000ac20
        /*0ad4*/ 	.word	0x00000009
        /*0ad8*/ 	.word	0x00038850
        /*0adc*/ 	.short	0x010a
        /*0ade*/ 	.byte	0x3f
	.zero		1


	//   ....[43]....
        /*0ae0*/ 	.word	0x0000c950
        /*0ae4*/ 	.word	0x00000008
        /*0ae8*/ 	.word	0x00000000
        /*0aec*/ 	.short	0x0101
        /*0aee*/ 	.byte	0x3f
	.zero		1


	//   ....[44]....
        /*0af0*/ 	.word	0x0000dab0
        /*0af4*/ 	.word	0x00000009
        /*0af8*/ 	.word	0x00000000
        /*0afc*/ 	.short	0x0101
        /*0afe*/ 	.byte	0x3f
	.zero		1


	//   ....[45]....
        /*0b00*/ 	.word	0x00010340
        /*0b04*/ 	.word	0x00000000
        /*0b08*/ 	.word	0x00000000
        /*0b0c*/ 	.short	0x0101
        /*0b0e*/ 	.byte	0x3f
	.zero		1


	//   ....[46]....
        /*0b10*/ 	.word	0x00010df0
        /*0b14*/ 	.word	0x00000004
        /*0b18*/ 	.word	0x00000000
        /*0b1c*/ 	.short	0x0101
        /*0b1e*/ 	.byte	0x3f
	.zero		1


	//   ....[47]....
        /*0b20*/ 	.word	0x00015410
        /*0b24*/ 	.word	0x00000016
        /*0b28*/ 	.word	0x00038840
        /*0b2c*/ 	.short	0x010a
        /*0b2e*/ 	.byte	0x3f
	.zero		1


	//   ....[48]....
        /*0b30*/ 	.word	0x000158d0
        /*0b34*/ 	.word	0x00000016
        /*0b38*/ 	.word	0x00038830
        /*0b3c*/ 	.short	0x0107
        /*0b3e*/ 	.byte	0x3f
	.zero		1


	//   ....[49]....
        /*0b40*/ 	.word	0x000159b0
        /*0b44*/ 	.word	0x00000016
        /*0b48*/ 	.word	0x00038830
        /*0b4c*/ 	.short	0x0101
        /*0b4e*/ 	.byte	0x3f
	.zero		1


	//   ....[50]....
        /*0b50*/ 	.word	0x00016270
        /*0b54*/ 	.word	0x00000011
        /*0b58*/ 	.word	0x00038800
        /*0b5c*/ 	.short	0x0107
        /*0b5e*/ 	.byte	0x3f
	.zero		1


	//   ....[51]....
        /*0b60*/ 	.word	0x00016300
        /*0b64*/ 	.word	0x00000011
        /*0b68*/ 	.word	0x00038800
        /*0b6c*/ 	.short	0x0101
        /*0b6e*/ 	.byte	0x3f
	.zero		1


	//   ....[52]....
        /*0b70*/ 	.word	0x00017000
        /*0b74*/ 	.word	0x00000011
        /*0b78*/ 	.word	0x00038810
        /*0b7c*/ 	.short	0x0107
        /*0b7e*/ 	.byte	0x3f
	.zero		1


	//   ....[53]....
        /*0b80*/ 	.word	0x00017100
        /*0b84*/ 	.word	0x00000011
        /*0b88*/ 	.word	0x00038810
        /*0b8c*/ 	.short	0x0101
        /*0b8e*/ 	.byte	0x3f
	.zero		1


	//   ....[54]....
        /*0b90*/ 	.word	0x00017120
        /*0b94*/ 	.word	0x00000011
        /*0b98*/ 	.word	0x00038820
        /*0b9c*/ 	.short	0x010a
        /*0b9e*/ 	.byte	0x3f
	.zero		1


	//   ....[55]....
        /*0ba0*/ 	.word	0x000171b0
        /*0ba4*/ 	.word	0x00000016
        /*0ba8*/ 	.word	0x00038860
        /*0bac*/ 	.short	0x010a
        /*0bae*/ 	.byte	0x3f
	.zero		1


	//   ....[56]....
        /*0bb0*/ 	.word	0x00017ab0
        /*0bb4*/ 	.word	0x00000016
        /*0bb8*/ 	.word	0x00038850
        /*0bbc*/ 	.short	0x0107
        /*0bbe*/ 	.byte	0x3f
	.zero		1


	//   ....[57]....
        /*0bc0*/ 	.word	0x00017b80
        /*0bc4*/ 	.word	0x00000016
        /*0bc8*/ 	.word	0x00038850
        /*0bcc*/ 	.short	0x0101
        /*0bce*/ 	.byte	0x3f
	.zero		1


	//   ....[58]....
        /*0bd0*/ 	.word	0x00017f20
        /*0bd4*/ 	.word	0x00000006
        /*0bd8*/ 	.word	0x00038840
        /*0bdc*/ 	.short	0x010a
        /*0bde*/ 	.byte	0x3f
	.zero		1


	//   ....[59]....
        /*0be0*/ 	.word	0x00018240
        /*0be4*/ 	.word	0x00000006
        /*0be8*/ 	.word	0x00038830
        /*0bec*/ 	.short	0x0107
        /*0bee*/ 	.byte	0x3f
	.zero		1


	//   ....[60]....
        /*0bf0*/ 	.word	0x00018300
        /*0bf4*/ 	.word	0x00000006
        /*0bf8*/ 	.word	0x00038830
        /*0bfc*/ 	.short	0x0101
        /*0bfe*/ 	.byte	0x3f
	.zero		1


	//   ....[61]....
        /*0c00*/ 	.word	0x00018330
        /*0c04*/ 	.word	0x00000006
        /*0c08*/ 	.word	0x00038860
        /*0c0c*/ 	.short	0x010a
        /*0c0e*/ 	.byte	0x3f
	.zero		1


	//   ....[62]....
        /*0c10*/ 	.word	0x000189e0
        /*0c14*/ 	.word	0x00000006
        /*0c18*/ 	.word	0x00038850
        /*0c1c*/ 	.short	0x0107
        /*0c1e*/ 	.byte	0x3f
	.zero		1


	//   ....[63]....
        /*0c20*/ 	.word	0x00018aa0
        /*0c24*/ 	.word	0x00000006
        /*0c28*/ 	.word	0x00038850
        /*0c2c*/ 	.short	0x0101
        /*0c2e*/ 	.byte	0x3f
	.zero		1


	//   ....[64]....
        /*0c30*/ 	.word	0x00019d30
        /*0c34*/ 	.word	0x00000005
        /*0c38*/ 	.word	0x00038820
        /*0c3c*/ 	.short	0x010a
        /*0c3e*/ 	.byte	0x3f
	.zero		1


	//   ....[65]....
        /*0c40*/ 	.word	0x00019eb0
        /*0c44*/ 	.word	0x00000003
        /*0c48*/ 	.word	0x00038840
        /*0c4c*/ 	.short	0x010a
        /*0c4e*/ 	.byte	0x3f
	.zero		1


	//   ....[66]....
        /*0c50*/ 	.word	0x00019f50
        /*0c54*/ 	.word	0x00000005
        /*0c58*/ 	.word	0x00038840
        /*0c5c*/ 	.short	0x010a
        /*0c5e*/ 	.byte	0x3f
	.zero		1


	//   ....[67]....
        /*0c60*/ 	.word	0x00019f90
        /*0c64*/ 	.word	0x00000003
        /*0c68*/ 	.word	0x00038860
        /*0c6c*/ 	.short	0x010a
        /*0c6e*/ 	.byte	0x3f
	.zero		1


	//   ....[68]....
        /*0c70*/ 	.word	0x00019fd0
        /*0c74*/ 	.word	0x00000005
        /*0c78*/ 	.word	0x00038860
        /*0c7c*/ 	.short	0x010a
        /*0c7e*/ 	.byte	0x3f
	.zero		1


	//   ....[69]....
        /*0c80*/ 	.word	0x0001a030
        /*0c84*/ 	.word	0x00000011
        /*0c88*/ 	.word	0x00038800
        /*0c8c*/ 	.short	0x010a
        /*0c8e*/ 	.byte	0x3f
	.zero		1


	//   ....[70]....
        /*0c90*/ 	.word	0x0001a080
        /*0c94*/ 	.word	0x00000009
        /*0c98*/ 	.word	0x00038830
        /*0c9c*/ 	.short	0x010a
        /*0c9e*/ 	.byte	0x3f
	.zero		1


	//   ....[71]....
        /*0ca0*/ 	.word	0x0001a0d0
        /*0ca4*/ 	.word	0x00000011
        /*0ca8*/ 	.word	0x00038810
        /*0cac*/ 	.short	0x010a
        /*0cae*/ 	.byte	0x3f
	.zero		1


	//   ....[72]....
        /*0cb0*/ 	.word	0x0001a120
        /*0cb4*/ 	.word	0x00000009
        /*0cb8*/ 	.word	0x00038850
        /*0cbc*/ 	.short	0x010a
        /*0cbe*/ 	.byte	0x3f
	.zero		1


	//   ....[73]....
        /*0cc0*/ 	.word	0x0001a170
        /*0cc4*/ 	.word	0x00000009
        /*0cc8*/ 	.word	0x00038830
        /*0ccc*/ 	.short	0x010a
        /*0cce*/ 	.byte	0x3f
	.zero		1


	//   ....[74]....
        /*0cd0*/ 	.word	0x0001a1c0
        /*0cd4*/ 	.word	0x00000009
        /*0cd8*/ 	.word	0x00038850
        /*0cdc*/ 	.short	0x010a
        /*0cde*/ 	.byte	0x3f
	.zero		1


	//   ....[75]....
        /*0ce0*/ 	.word	0x0001a210
        /*0ce4*/ 	.word	0x00000009
        /*0ce8*/ 	.word	0x00038830
        /*0cec*/ 	.short	0x010a
        /*0cee*/ 	.byte	0x3f
	.zero		1


	//   ....[76]....
        /*0cf0*/ 	.word	0x0001a260
        /*0cf4*/ 	.word	0x00000009
        /*0cf8*/ 	.word	0x00038850
        /*0cfc*/ 	.short	0x010a
        /*0cfe*/ 	.byte	0x3f
	.zero		1


	//   ....[77]....
        /*0d00*/ 	.word	0x0001a380
        /*0d04*/ 	.word	0x00000016
        /*0d08*/ 	.word	0x00038840
        /*0d0c*/ 	.short	0x010a
        /*0d0e*/ 	.byte	0x3f
	.zero		1


	//   ....[78]....
        /*0d10*/ 	.word	0x0001b970
        /*0d14*/ 	.word	0x00000011
        /*0d18*/ 	.word	0x00038820
        /*0d1c*/ 	.short	0x010a
        /*0d1e*/ 	.byte	0x3f
	.zero		1


	//   ....[79]....
        /*0d20*/ 	.word	0x0001b9c0
        /*0d24*/ 	.word	0x00000016
        /*0d28*/ 	.word	0x00038860
        /*0d2c*/ 	.short	0x010a
        /*0d2e*/ 	.byte	0x3f
	.zero		1


	//   ....[80]....
        /*0d30*/ 	.word	0x0001c2b0
        /*0d34*/ 	.word	0x00000006
        /*0d38*/ 	.word	0x00038840
        /*0d3c*/ 	.short	0x010a
        /*0d3e*/ 	.byte	0x3f
	.zero		1


	//   ....[81]....
        /*0d40*/ 	.word	0x0001c770
        /*0d44*/ 	.word	0x00000006
        /*0d48*/ 	.word	0x00038860
        /*0d4c*/ 	.short	0x010a
        /*0d4e*/ 	.byte	0x3f
	.zero		1


	//   ....[82]....
        /*0d50*/ 	.word	0x0001d900
        /*0d54*/ 	.word	0x00000005
        /*0d58*/ 	.word	0x00038820
        /*0d5c*/ 	.short	0x010a
        /*0d5e*/ 	.byte	0x3f
	.zero		1


	//   ....[83]....
        /*0d60*/ 	.word	0x0001daa0
        /*0d64*/ 	.word	0x00000003
        /*0d68*/ 	.word	0x00038840
        /*0d6c*/ 	.short	0x010a
        /*0d6e*/ 	.byte	0x3f
	.zero		1


	//   ....[84]....
        /*0d70*/ 	.word	0x0001daf0
        /*0d74*/ 	.word	0x00000005
        /*0d78*/ 	.word	0x00038840
        /*0d7c*/ 	.short	0x010a
        /*0d7e*/ 	.byte	0x3f
	.zero		1


	//   ....[85]....
        /*0d80*/ 	.word	0x0001db40
        /*0d84*/ 	.word	0x00000003
        /*0d88*/ 	.word	0x00038860
        /*0d8c*/ 	.short	0x010a
        /*0d8e*/ 	.byte	0x3f
	.zero		1


	//----- nvinfo : EIATTR_NUM_MBARRIERS
	.align		4
.L_612:
        /*0d90*/ 	.byte	0x03, 0x38
        /*0d92*/ 	.short	0x0017


	//----- nvinfo : EIATTR_EXIT_INSTR_OFFSETS
	.align		4
        /*0d94*/ 	.byte	0x04, 0x1c
        /*0d96*/ 	.short	(.L_614 - .L_613)


	//   ....[0]....
.L_613:
        /*0d98*/ 	.word	0x00000990


	//   ....[1]....
        /*0d9c*/ 	.word	0x00012e50


	//   ....[2]....
        /*0da0*/ 	.word	0x0001a020


	//----- nvinfo : EIATTR_MAX_THREADS
	.align		4
.L_614:
        /*0da4*/ 	.byte	0x04, 0x05
        /*0da6*/ 	.short	(.L_616 - .L_615)
.L_615:
        /*0da8*/ 	.word	0x00000180
        /*0dac*/ 	.word	0x00000001
        /*0db0*/ 	.word	0x00000001


	//----- nvinfo : EIATTR_CRS_STACK_SIZE
	.align		4
.L_616:
        /*0db4*/ 	.byte	0x04, 0x1e
        /*0db6*/ 	.short	(.L_618 - .L_617)
.L_617:
        /*0db8*/ 	.word	0x00000000


	//----- nvinfo : EIATTR_CBANK_PARAM_SIZE
	.align		4
.L_618:
        /*0dbc*/ 	.byte	0x03, 0x19
        /*0dbe*/ 	.short	0x0bf0


	//----- nvinfo : EIATTR_PARAM_CBANK
	.align		4
        /*0dc0*/ 	.byte	0x04, 0x0a
        /*0dc2*/ 	.short	(.L_620 - .L_619)
	.align		4
.L_619:
        /*0dc4*/ 	.word	index@(.nv.constant0._ZN7cutlass13device_kernelIN5flash11enable_sm90INS1_16FlashAttnFwdSm90INS1_25CollectiveMainloopFwdSm90ILi2EN4cute5tupleIJNS5_1CILi1EEES8_S8_EEENS6_IJNS7_ILi64EEESA_SA_EEELi512ENS_10bfloat16_tEfNS_4arch4Sm90ELb1ELb0ELb1ELb1ELb1ELb0ELb1ELb0ELb0ELb1ELb1ELb0EEENS1_21CollectiveEpilogueFwdINS6_IJSA_NS7_ILi512EEESA_EEES9_SC_SE_Li256ELb1ELb1ELb1ELb0EEENS1_36VarlenDynamicPersistentTileSchedulerILi64ELi64ELi256ELi128ELb1ELb1ELb1ELb1ELb1ELb1EEEEEEEEEvNT_6ParamsE)
        /*0dc8*/ 	.short	0x0210
        /*0dca*/ 	.short	0x0bf0


	//----- nvinfo : EIATTR_SW_WAR
	.align		4
.L_620:
        /*0dcc*/ 	.byte	0x04, 0x36
        /*0dce*/ 	.short	(.L_622 - .L_621)
.L_621:
        /*0dd0*/ 	.word	0x00000008
.L_622:


//--------------------- .nv.info._ZN7cutlass13device_kernelIN5flash11enable_sm90INS1_16FlashAttnFwdSm90INS1_25CollectiveMainloopFwdSm90ILi2EN4cute5tupleIJNS5_1CILi1EEES8_S8_EEENS6_IJNS7_ILi64EEESA_SA_EEELi512ENS_10bfloat16_tEfNS_4arch4Sm90ELb1ELb0ELb1ELb1ELb1ELb1ELb1ELb0ELb0ELb1ELb1ELb0EEENS1_21CollectiveEpilogueFwdINS6_IJSA_NS7_ILi512EEESA_EEES9_SC_SE_Li256ELb1ELb1ELb1ELb0EEENS1_36VarlenDynamicPersistentTileSchedulerILi64ELi64ELi256ELi128ELb1ELb1ELb1ELb1ELb1ELb1EEEEEEEEEvNT_6ParamsE --------------------------
	.section	.nv.info._ZN7cutlass13device_kernelIN5flash11enable_sm90INS1_16FlashAttnFwdSm90INS1_25CollectiveMainloopFwdSm90ILi2EN4cute5tupleIJNS5_1CILi1EEES8_S8_EEENS6_IJNS7_ILi64EEESA_SA_EEELi512ENS_10bfloat16_tEfNS_4arch4Sm90ELb1ELb0ELb1ELb1ELb1ELb1ELb1ELb0ELb0ELb1ELb1ELb0EEENS1_21CollectiveEpilogueFwdINS6_IJSA_NS7_ILi512EEESA_EEES9_SC_SE_Li256ELb1ELb1ELb1ELb0EEENS1_36VarlenDynamicPersistentTileSchedulerILi64ELi64ELi256ELi128ELb1ELb1ELb1ELb1ELb1ELb1EEEEEEEEEvNT_6ParamsE,"",@"SHT_CUDA_INFO"
	.sectionflags	@""
	.align	4


	//----- nvinfo : EIATTR_CUDA_API_VERSION
	.align		4
        /*0000*/ 	.byte	0x04, 0x37
        /*0002*/ 	.short	(.L_624 - .L_623)
.L_623:
        /*0004*/ 	.word	0x00000082


	//----- nvinfo : EIATTR_KPARAM_INFO
	.align		4
.L_624:
        /*0008*/ 	.byte	0x04, 0x17
        /*000a*/ 	.short	(.L_626 - .L_625)
.L_625:
        /*000c*/ 	.word	0x00000000
        /*0010*/ 	.short	0x0000
        /*0012*/ 	.short	0x0070
        /*0014*/ 	.byte	0x00, 0xf0, 0x01, 0x2e


	//----- nvinfo : EIATTR_SPARSE_MMA_MASK
	.align		4
.L_626:
        /*0018*/ 	.byte	0x03, 0x50
        /*001a*/ 	.short	0x0000


	//----- nvinfo : EIATTR_MAXREG_COUNT
	.align		4
        /*001c*/ 	.byte	0x03, 0x1b
        /*001e*/ 	.short	0x00a8


	//----- nvinfo : EIATTR_NUM_BARRIERS
	.align		4
        /*0020*/ 	.byte	0x02, 0x4c
        /*0022*/ 	.byte	0x10
	.zero		1


	//----- nvinfo : EIATTR_EXTERNS
	.align		4
        /*0024*/ 	.byte	0x04, 0x0f
        /*0026*/ 	.short	(.L_628 - .L_627)


	//   ....[0]....
	.align		4
.L_627:
        /*0028*/ 	.word	index@(__assertfail)


	//----- nvinfo : EIATTR_ANNOTATIONS
	.align		4
.L_628:
        /*002c*/ 	.byte	0x04, 0x55
        /*002e*/ 	.short	(.L_630 - .L_629)


	//   ....[0]....
.L_629:
        /* <DEDUP_REMOVED lines=82> */


	//----- nvinfo : EIATTR_MERCURY_ISA_VERSION
	.align		4
.L_630:
        /*0540*/ 	.byte	0x03, 0x5f
        /*0542*/ 	.short	0x0101


	//----- nvinfo : EIATTR_UNUSED_LOAD_BYTE_OFFSET
	.align		4
        /*0544*/ 	.byte	0x04, 0x44
        /*0546*/ 	.short	(.L_632 - .L_631)


	//   ....[0]....
.L_631:
        /*0548*/ 	.word	0x00000a50
        /*054c*/ 	.word	0x0000fff0


	//   ....[1]....
        /*0550*/ 	.word	0x00016120
        /*0554*/ 	.word	0x0000fff0


	//----- nvinfo : EIATTR_INT_WARP_WIDE_INSTR_OFFSETS
	.align		4
.L_632:
        /*0558*/ 	.byte	0x04, 0x31
        /*055a*/ 	.short	(.L_634 - .L_633)


	//   ....[0]....
.L_633:
        /*055c*/ 	.word	0x00000130


	//   ....[1]....
        /*0560*/ 	.word	0x00000170


	//   ....[2]....
        /*0564*/ 	.word	0x000001e0


	//   ....[3]....
        /*0568*/ 	.word	0x00000250


	//   ....[4]....
        /*056c*/ 	.word	0x0001e890


	//   ....[5]....
        /*0570*/ 	.word	0x0001e920


	//   ....[6]....
        /*0574*/ 	.word	0x00022d50


	//   ....[7]....
        /*0578*/ 	.word	0x00022de0


	//----- nvinfo : EIATTR_COOP_GROUP_MASK_REGIDS
	.align		4
.L_634:
        /*057c*/ 	.byte	0x04, 0x29
        /*057e*/ 	.short	(.L_636 - .L_635)


	//   ....[0]....
.L_635:
        /*0580*/ 	.word	0xffffffff


	//   ....[1]....
        /*0584*/ 	.word	0xffffffff


	//   ....[2]....
        /*0588*/ 	.word	0xffffffff


	//   ....[3]....
        /*058c*/ 	.word	0xffffffff


	//   ....[4]....
        /*0590*/ 	.word	0xffffffff


	//   ....[5]....
        /*0594*/ 	.word	0xffffffff


	//   ....[6]....
        /*0598*/ 	.word	0xffffffff


	//   ....[7]....
        /*059c*/ 	.word	0xffffffff


	//   ....[8]....
        /*05a0*/ 	.word	0xffffffff


	//   ....[9]....
        /*05a4*/ 	.word	0xffffffff


	//   ....[10]....
        /*05a8*/ 	.word	0xffffffff


	//   ....[11]....
        /*05ac*/ 	.word	0xffffffff


	//   ....[12]....
        /*05b0*/ 	.word	0xffffffff


	//   ....[13]....
        /*05b4*/ 	.word	0xffffffff


	//   ....[14]....
        /*05b8*/ 	.word	0xffffffff


	//   ....[15]....
        /*05bc*/ 	.word	0xffffffff


	//   ....[16]....
        /*05c0*/ 	.word	0xffffffff


	//   ....[17]....
        /*05c4*/ 	.word	0xffffffff


	//   ....[18]....
        /*05c8*/ 	.word	0xffffffff


	//   ....[19]....
        /*05cc*/ 	.word	0xffffffff


	//   ....[20]....
        /*05d0*/ 	.word	0xffffffff


	//   ....[21]....
        /*05d4*/ 	.word	0xffffffff


	//   ....[22]....
        /*05d8*/ 	.word	0xffffffff


	//   ....[23]....
        /*05dc*/ 	.word	0xffffffff


	//   ....[24]....
        /*05e0*/ 	.word	0xffffffff


	//   ....[25]....
        /*05e4*/ 	.word	0xffffffff


	//   ....[26]....
        /*05e8*/ 	.word	0xffffffff


	//   ....[27]....
        /*05ec*/ 	.word	0xffffffff


	//   ....[28]....
        /*05f0*/ 	.word	0xffffffff


	//   ....[29]....
        /*05f4*/ 	.word	0xffffffff


	//   ....[30]....
        /*05f8*/ 	.word	0xffffffff


	//   ....[31]....
        /*05fc*/ 	.word	0xffffffff


	//   ....[32]....
        /*0600*/ 	.word	0xffffffff


	//   ....[33]....
        /*0604*/ 	.word	0xffffffff


	//   ....[34]....
        /*0608*/ 	.word	0xffffffff


	//   ....[35]....
        /*060c*/ 	.word	0xffffffff


	//   ....[36]....
        /*0610*/ 	.word	0xffffffff


	//   ....[37]....
        /*0614*/ 	.word	0xffffffff


	//   ....[38]....
        /*0618*/ 	.word	0xffffffff


	//   ....[39]....
        /*061c*/ 	.word	0xffffffff


	//   ....[40]....
        /*0620*/ 	.word	0xffffffff


	//   ....[41]....
        /*0624*/ 	.word	0xffffffff


	//   ....[42]....
        /*0628*/ 	.word	0xffffffff


	//   ....[43]....
        /*062c*/ 	.word	0xffffffff


	//   ....[44]....
        /*0630*/ 	.word	0xffffffff


	//   ....[45]....
        /*0634*/ 	.word	0xffffffff


	//   ....[46]....
        /*0638*/ 	.word	0xffffffff


	//   ....[47]....
        /*063c*/ 	.word	0xffffffff


	//   ....[48]....
        /*0640*/ 	.word	0xffffffff


	//   ....[49]....
        /*0644*/ 	.word	0xffffffff


	//   ....[50]....
        /*0648*/ 	.word	0xffffffff


	//   ....[51]....
        /*064c*/ 	.word	0xffffffff


	//   ....[52]....
        /*0650*/ 	.word	0xffffffff


	//   ....[53]....
        /*0654*/ 	.word	0xffffffff


	//   ....[54]....
        /*0658*/ 	.word	0xffffffff


	//   ....[55]....
        /*065c*/ 	.word	0xffffffff


	//   ....[56]....
        /*0660*/ 	.word	0xffffffff


	//   ....[57]....
        /*0664*/ 	.word	0xffffffff


	//   ....[58]....
        /*0668*/ 	.word	0xffffffff


	//   ....[59]....
        /*066c*/ 	.word	0xffffffff


	//   ....[60]....
        /*0670*/ 	.word	0xffffffff


	//   ....[61]....
        /*0674*/ 	.word	0xffffffff


	//   ....[62]....
        /*0678*/ 	.word	0xffffffff


	//   ....[63]....
        /*067c*/ 	.word	0xffffffff


	//   ....[64]....
        /*0680*/ 	.word	0xffffffff


	//   ....[65]....
        /*0684*/ 	.word	0xffffffff


	//   ....[66]....
        /*0688*/ 	.word	0xffffffff


	//   ....[67]....
        /*068c*/ 	.word	0xffffffff


	//   ....[68]....
        /*0690*/ 	.word	0xffffffff


	//   ....[69]....
        /*0694*/ 	.word	0xffffffff


	//   ....[70]....
        /*0698*/ 	.word	0xffffffff


	//   ....[71]....
        /*069c*/ 	.word	0xffffffff


	//   ....[72]....
        /*06a0*/ 	.word	0xffffffff


	//   ....[73]....
        /*06a4*/ 	.word	0xffffffff


	//   ....[74]....
        /*06a8*/ 	.word	0xffffffff


	//   ....[75]....
        /*06ac*/ 	.word	0xffffffff


	//   ....[76]....
        /*06b0*/ 	.word	0xffffffff


	//   ....[77]....
        /*06b4*/ 	.word	0xffffffff


	//   ....[78]....
        /*06b8*/ 	.word	0xffffffff


	//   ....[79]....
        /*06bc*/ 	.word	0xffffffff


	//   ....[80]....
        /*06c0*/ 	.word	0xffffffff


	//   ....[81]....
        /*06c4*/ 	.word	0xffffffff


	//   ....[82]....
        /*06c8*/ 	.word	0xffffffff


	//   ....[83]....
        /*06cc*/ 	.word	0xffffffff


	//   ....[84]....
        /*06d0*/ 	.word	0xffffffff


	//   ....[85]....
        /*06d4*/ 	.word	0xffffffff


	//   ....[86]....
        /*06d8*/ 	.word	0xffffffff


	//   ....[87]....
        /*06dc*/ 	.word	0xffffffff


	//   ....[88]....
        /*06e0*/ 	.word	0xffffffff


	//   ....[89]....
        /*06e4*/ 	.word	0xffffffff


	//   ....[90]....
        /*06e8*/ 	.word	0xffffffff


	//   ....[91]....
        /*06ec*/ 	.word	0xffffffff


	//   ....[92]....
        /*06f0*/ 	.word	0xffffffff


	//   ....[93]....
        /*06f4*/ 	.word	0xffffffff


	//   ....[94]....
        /*06f8*/ 	.word	0xffffffff


	//   ....[95]....
        /*06fc*/ 	.word	0xffffffff


	//   ....[96]....
        /*0700*/ 	.word	0xffffffff


	//   ....[97]....
        /*0704*/ 	.word	0xffffffff


	//   ....[98]....
        /*0708*/ 	.word	0xffffffff


	//   ....[99]....
        /*070c*/ 	.word	0xffffffff


	//   ....[100]....
        /*0710*/ 	.word	0xffffffff


	//   ....[101]....
        /*0714*/ 	.word	0xffffffff


	//   ....[102]....
        /*0718*/ 	.word	0xffffffff


	//   ....[103]....
        /*071c*/ 	.word	0xffffffff


	//   ....[104]....
        /*0720*/ 	.word	0xffffffff


	//   ....[105]....
        /*0724*/ 	.word	0xffffffff


	//   ....[106]....
        /*0728*/ 	.word	0xffffffff


	//   ....[107]....
        /*072c*/ 	.word	0xffffffff


	//   ....[108]....
        /*0730*/ 	.word	0xffffffff


	//   ....[109]....
        /*0734*/ 	.word	0xffffffff


	//   ....[110]....
        /*0738*/ 	.word	0xffffffff


	//   ....[111]....
        /*073c*/ 	.word	0xffffffff


	//   ....[112]....
        /*0740*/ 	.word	0xffffffff


	//   ....[113]....
        /*0744*/ 	.word	0xffffffff


	//   ....[114]....
        /*0748*/ 	.word	0xffffffff


	//   ....[115]....
        /*074c*/ 	.word	0xffffffff


	//   ....[116]....
        /*0750*/ 	.word	0xffffffff


	//   ....[117]....
        /*0754*/ 	.word	0xffffffff


	//   ....[118]....
        /*0758*/ 	.word	0xffffffff


	//   ....[119]....
        /*075c*/ 	.word	0xffffffff


	//   ....[120]....
        /*0760*/ 	.word	0xffffffff


	//   ....[121]....
        /*0764*/ 	.word	0xffffffff


	//   ....[122]....
        /*0768*/ 	.word	0xffffffff


	//   ....[123]....
        /*076c*/ 	.word	0xffffffff


	//   ....[124]....
        /*0770*/ 	.word	0xffffffff


	//   ....[125]....
        /*0774*/ 	.word	0xffffffff


	//   ....[126]....
        /*0778*/ 	.word	0xffffffff


	//   ....[127]....
        /*077c*/ 	.word	0xffffffff


	//   ....[128]....
        /*0780*/ 	.word	0xffffffff


	//   ....[129]....
        /*0784*/ 	.word	0xffffffff


	//   ....[130]....
        /*0788*/ 	.word	0xffffffff


	//   ....[131]....
        /*078c*/ 	.word	0xffffffff


	//   ....[132]....
        /*0790*/ 	.word	0xffffffff


	//   ....[133]....
        /*0794*/ 	.word	0xffffffff


	//   ....[134]....
        /*0798*/ 	.word	0xffffffff


	//   ....[135]....
        /*079c*/ 	.word	0xffffffff


	//   ....[136]....
        /*07a0*/ 	.word	0xffffffff


	//   ....[137]....
        /*07a4*/ 	.word	0xffffffff


	//   ....[138]....
        /*07a8*/ 	.word	0xffffffff


	//   ....[139]....
        /*07ac*/ 	.word	0xffffffff


	//   ....[140]....
        /*07b0*/ 	.word	0xffffffff


	//   ....[141]....
        /*07b4*/ 	.word	0xffffffff


	//   ....[142]....
        /*07b8*/ 	.word	0xffffffff


	//   ....[143]....
        /*07bc*/ 	.word	0xffffffff


	//   ....[144]....
        /*07c0*/ 	.word	0xffffffff


	//   ....[145]....
        /*07c4*/ 	.word	0xffffffff


	//   ....[146]....
        /*07c8*/ 	.word	0xffffffff


	//   ....[147]....
        /*07cc*/ 	.word	0xffffffff


	//   ....[148]....
        /*07d0*/ 	.word	0xffffffff


	//   ....[149]....
        /*07d4*/ 	.word	0xffffffff


	//   ....[150]....
        /*07d8*/ 	.word	0xffffffff


	//   ....[151]....
        /*07dc*/ 	.word	0xffffffff


	//   ....[152]....
        /*07e0*/ 	.word	0xffffffff


	//   ....[153]....
        /*07e4*/ 	.word	0xffffffff


	//   ....[154]....
        /*07e8*/ 	.word	0xffffffff


	//   ....[155]....
        /*07ec*/ 	.word	0xffffffff


	//   ....[156]....
        /*07f0*/ 	.word	0xffffffff


	//   ....[157]....
        /*07f4*/ 	.word	0xffffffff


	//   ....[158]....
        /*07f8*/ 	.word	0xffffffff


	//   ....[159]....
        /*07fc*/ 	.word	0xffffffff


	//   ....[160]....
        /*0800*/ 	.word	0xffffffff


	//   ....[161]....
        /*0804*/ 	.word	0x0500000f


	//   ....[162]....
        /*0808*/ 	.word	0x0500000f


	//   ....[163]....
        /*080c*/ 	.word	0x0500000f


	//   ....[164]....
        /*0810*/ 	.word	0x0500000f


	//   ....[165]....
        /*0814*/ 	.word	0x0500000f


	//   ....[166]....
        /*0818*/ 	.word	0x0500000f


	//   ....[167]....
        /*081c*/ 	.word	0x0500000f


	//   ....[168]....
        /*0820*/ 	.word	0x0500000f


	//   ....[169]....
        /*0824*/ 	.word	0x0500000f


	//   ....[170]....
        /*0828*/ 	.word	0x0500000f


	//   ....[171]....
        /*082c*/ 	.word	0x0500000f


	//   ....[172]....
        /*0830*/ 	.word	0x0500000f


	//   ....[173]....
        /*0834*/ 	.word	0x0500000f


	//   ....[174]....
        /*0838*/ 	.word	0x0500000f


	//   ....[175]....
        /*083c*/ 	.word	0x0500000f


	//   ....[176]....
        /*0840*/ 	.word	0x0500000f


	//   ....[177]....
        /*0844*/ 	.word	0x0500000f


	//   ....[178]....
        /*0848*/ 	.word	0x0500000f


	//   ....[179]....
        /*084c*/ 	.word	0x0500000f


	//   ....[180]....
        /*0850*/ 	.word	0x0500000f


	//   ....[181]....
        /*0854*/ 	.word	0x0500000f


	//   ....[182]....
        /*0858*/ 	.word	0x0500000f


	//   ....[183]....
        /*085c*/ 	.word	0x0500000f


	//   ....[184]....
        /*0860*/ 	.word	0x0500000f


	//   ....[185]....
        /*0864*/ 	.word	0x0500000f


	//   ....[186]....
        /*0868*/ 	.word	0x0500000f


	//   ....[187]....
        /*086c*/ 	.word	0x0500000f


	//   ....[188]....
        /*0870*/ 	.word	0x0500000f


	//   ....[189]....
        /*0874*/ 	.word	0x0500000f


	//   ....[190]....
        /*0878*/ 	.word	0x0500000f


	//   ....[191]....
        /*087c*/ 	.word	0x0500000f


	//   ....[192]....
        /*0880*/ 	.word	0x0500000f


	//   ....[193]....
        /*0884*/ 	.word	0x0500000f


	//   ....[194]....
        /*0888*/ 	.word	0x0500000f


	//   ....[195]....
        /*088c*/ 	.word	0x0500000f


	//   ....[196]....
        /*0890*/ 	.word	0x0500000f


	//   ....[197]....
        /*0894*/ 	.word	0x0500000f


	//   ....[198]....
        /*0898*/ 	.word	0x0500000f


	//   ....[199]....
        /*089c*/ 	.word	0x0500000f


	//   ....[200]....
        /*08a0*/ 	.word	0x0500000f


	//   ....[201]....
        /*08a4*/ 	.word	0x0500000f


	//   ....[202]....
        /*08a8*/ 	.word	0x0500000f


	//   ....[203]....
        /*08ac*/ 	.word	0x0500000f


	//   ....[204]....
        /*08b0*/ 	.word	0x0500000f


	//   ....[205]....
        /*08b4*/ 	.word	0x0500000f


	//   ....[206]....
        /*08b8*/ 	.word	0x0500000f


	//   ....[207]....
        /*08bc*/ 	.word	0x0500000f


	//   ....[208]....
        /*08c0*/ 	.word	0x0500000f


	//   ....[209]....
        /*08c4*/ 	.word	0x0500000f


	//   ....[210]....
        /*08c8*/ 	.word	0x0500000f


	//   ....[211]....
        /*08cc*/ 	.word	0x0500000f


	//   ....[212]....
        /*08d0*/ 	.word	0x0500000f


	//   ....[213]....
        /*08d4*/ 	.word	0x0500000f


	//   ....[214]....
        /*08d8*/ 	.word	0x0500000f


	//   ....[215]....
        /*08dc*/ 	.word	0x0500000f


	//   ....[216]....
        /*08e0*/ 	.word	0x0500000f


	//   ....[217]....
        /*08e4*/ 	.word	0x0500000f


	//   ....[218]....
        /*08e8*/ 	.word	0x0500000f


	//   ....[219]....
        /*08ec*/ 	.word	0x0500000f


	//   ....[220]....
        /*08f0*/ 	.word	0x0500000f


	//   ....[221]....
        /*08f4*/ 	.word	0x0500000f


	//   ....[222]....
        /*08f8*/ 	.word	0x0500000f


	//   ....[223]....
        /*08fc*/ 	.word	0x0500000f


	//   ....[224]....
        /*0900*/ 	.word	0x0500000f


	//   ....[225]....
        /*0904*/ 	.word	0x0500000f


	//   ....[226]....
        /*0908*/ 	.word	0x0500000f


	//   ....[227]....
        /*090c*/ 	.word	0x0500000f


	//   ....[228]....
        /*0910*/ 	.word	0x0500000f


	//   ....[229]....
        /*0914*/ 	.word	0x0500000f


	//   ....[230]....
        /*0918*/ 	.word	0x0500000f


	//   ....[231]....
        /*091c*/ 	.word	0x0500000f


	//   ....[232]....
        /*0920*/ 	.word	0x0500000f


	//   ....[233]....
        /*0924*/ 	.word	0x0500000f


	//   ....[234]....
        /*0928*/ 	.word	0x0500000f


	//   ....[235]....
        /*092c*/ 	.word	0x0500000f


	//   ....[236]....
        /*0930*/ 	.word	0x0500000f


	//   ....[237]....
        /*0934*/ 	.word	0x0500000f


	//   ....[238]....
        /*0938*/ 	.word	0x0500000f


	//   ....[239]....
        /*093c*/ 	.word	0x0500000f


	//   ....[240]....
        /*0940*/ 	.word	0x0500000f


	//   ....[241]....
        /*0944*/ 	.word	0x0500000f


	//   ....[242]....
        /*0948*/ 	.word	0x0500000f


	//   ....[243]....
        /*094c*/ 	.word	0x0500000f


	//   ....[244]....
        /*0950*/ 	.word	0x0500000f


	//   ....[245]....
        /*0954*/ 	.word	0x0500000f


	//   ....[246]....
        /*0958*/ 	.word	0x0500000f


	//   ....[247]....
        /*095c*/ 	.word	0x0500000f


	//   ....[248]....
        /*0960*/ 	.word	0x0500000f


	//   ....[249]....
        /*0964*/ 	.word	0x0500000f


	//   ....[250]....
        /*0968*/ 	.word	0x0500000f


	//   ....[251]....
        /*096c*/ 	.word	0x0500000f


	//----- nvinfo : EIATTR_COOP_GROUP_INSTR_OFFSETS
	.align		4
.L_636:
        /*0970*/ 	.byte	0x04, 0x28
        /*0972*/ 	.short	(.L_638 - .L_637)


	//   ....[0]....
.L_637:
        /*0974*/ 	.word	0x00000060


	//   ....[1]....
        /*0978*/ 	.word	0x00000140


	//   ....[2]....
        /*097c*/ 	.word	0x00000180


	//   ....[3]....
        /*0980*/ 	.word	0x00000390


	//   ....[4]....
        /*0984*/ 	.word	0x000004f0


	//   ....[5]....
        /*0988*/ 	.word	0x00000610


	//   ....[6]....
        /*098c*/ 	.word	0x00000770


	//   ....[7]....
        /*0990*/ 	.word	0x000032b0


	//   ....[8]....
        /*0994*/ 	.word	0x000032c0


	//   ....[9]....
        /*0998*/ 	.word	0x00003d30


	//   ....[10]....
        /*099c*/ 	.word	0x00003d40


	//   ....[11]....
        /*09a0*/ 	.word	0x00004740


	//   ....[12]....
        /*09a4*/ 	.word	0x00004750


	//   ....[13]....
        /*09a8*/ 	.word	0x00004b10


	//   ....[14]....
        /*09ac*/ 	.word	0x00004b20


	//   ....[15]....
        /*09b0*/ 	.word	0x00005bb0


	//   ....[16]....
        /*09b4*/ 	.word	0x00007b90


	//   ....[17]....
        /*09b8*/ 	.word	0x00008300


	//   ....[18]....
        /*09bc*/ 	.word	0x00008310


	//   ....[19]....
        /*09c0*/ 	.word	0x00008320


	//   ....[20]....
        /*09c4*/ 	.word	0x00008330


	//   ....[21]....
        /*09c8*/ 	.word	0x00008650


	//   ....[22]....
        /*09cc*/ 	.word	0x00008660


	//   ....[23]....
        /*09d0*/ 	.word	0x00008670


	//   ....[24]....
        /*09d4*/ 	.word	0x00008680


	//   ....[25]....
        /*09d8*/ 	.word	0x000099f0


	//   ....[26]....
        /*09dc*/ 	.word	0x00009a10


	//   ....[27]....
        /*09e0*/ 	.word	0x00009a20


	//   ....[28]....
        /*09e4*/ 	.word	0x00009a30


	//   ....[29]....
        /*09e8*/ 	.word	0x00009b10


	//   ....[30]....
        /*09ec*/ 	.word	0x00009b30


	//   ....[31]....
        /*09f0*/ 	.word	0x00009b40


	//   ....[32]....
        /*09f4*/ 	.word	0x00009b50


	//   ....[33]....
        /*09f8*/ 	.word	0x0000b4a0


	//   ....[34]....
        /*09fc*/ 	.word	0x0000cea0


	//   ....[35]....
        /*0a00*/ 	.word	0x0000d1d0


	//   ....[36]....
        /*0a04*/ 	.word	0x0000d280


	//   ....[37]....
        /*0a08*/ 	.word	0x0000d420


	//   ....[38]....
        /*0a0c*/ 	.word	0x0000d760


	//   ....[39]....
        /*0a10*/ 	.word	0x0000d780


	//   ....[40]....
        /*0a14*/ 	.word	0x0000e180


	//   ....[41]....
        /*0a18*/ 	.word	0x0000e8b0


	//   ....[42]....
        /*0a1c*/ 	.word	0x00010330


	//   ....[43]....
        /*0a20*/ 	.word	0x00010340


	//   ....[44]....
        /*0a24*/ 	.word	0x00010870


	//   ....[45]....
        /*0a28*/ 	.word	0x00010890


	//   ....[46]....
        /*0a2c*/ 	.word	0x00010d30


	//   ....[47]....
        /*0a30*/ 	.word	0x00010d50


	//   ....[48]....
        /*0a34*/ 	.word	0x00011e50


	//   ....[49]....
        /*0a38*/ 	.word	0x00012500


	//   ....[50]....
        /*0a3c*/ 	.word	0x00014050


	//   ....[51]....
        /*0a40*/ 	.word	0x000140b0


	//   ....[52]....
        /*0a44*/ 	.word	0x00014460


	//   ....[53]....
        /*0a48*/ 	.word	0x000144c0


	//   ....[54]....
        /*0a4c*/ 	.word	0x00015530


	//   ....[55]....
        /*0a50*/ 	.word	0x00015650


	//   ....[56]....
        /*0a54*/ 	.word	0x00015670


	//   ....[57]....
        /*0a58*/ 	.word	0x000157e0


	//   ....[58]....
        /*0a5c*/ 	.word	0x000159b0


	//   ....[59]....
        /*0a60*/ 	.word	0x00016e50


	//   ....[60]....
        /*0a64*/ 	.word	0x00017200


	//   ....[61]....
        /*0a68*/ 	.word	0x00017230


	//   ....[62]....
        /*0a6c*/ 	.word	0x00017240


	//   ....[63]....
        /*0a70*/ 	.word	0x00017250


	//   ....[64]....
        /*0a74*/ 	.word	0x00017f80


	//   ....[65]....
        /*0a78*/ 	.word	0x00017fa0


	//   ....[66]....
        /*0a7c*/ 	.word	0x00018240


	//   ....[67]....
        /*0a80*/ 	.word	0x00018260


	//   ....[68]....
        /*0a84*/ 	.word	0x00018c20


	//   ....[69]....
        /*0a88*/ 	.word	0x00018c60


	//   ....[70]....
        /*0a8c*/ 	.word	0x00019600


	//   ....[71]....
        /*0a90*/ 	.word	0x00019620


	//   ....[72]....
        /*0a94*/ 	.word	0x0001ab00


	//   ....[73]....
        /*0a98*/ 	.word	0x0001ab30


	//   ....[74]....
        /*0a9c*/ 	.word	0x0001ad90


	//   ....[75]....
        /*0aa0*/ 	.word	0x0001adb0


	//   ....[76]....
        /*0aa4*/ 	.word	0x0001b060


	//   ....[77]....
        /*0aa8*/ 	.word	0x0001b250


	//   ....[78]....
        /*0aac*/ 	.word	0x0001b280


	//   ....[79]....
        /*0ab0*/ 	.word	0x0001b2b0


	//   ....[80]....
        /*0ab4*/ 	.word	0x0001b2e0


	//   ....[81]....
        /*0ab8*/ 	.word	0x0001b310


	//   ....[82]....
        /*0abc*/ 	.word	0x0001b340


	//   ....[83]....
        /*0ac0*/ 	.word	0x0001b4d0


	//   ....[84]....
        /*0ac4*/ 	.word	0x0001b500


	//   ....[85]....
        /*0ac8*/ 	.word	0x0001b530


	//   ....[86]....
        /*0acc*/ 	.word	0x0001b560


	//   ....[87]....
        /*0ad0*/ 	.word	0x0001b590


	//   ....[88]....
        /*0ad4*/ 	.word	0x0001b5c0


	//   ....[89]....
        /*0ad8*/ 	.word	0x0001b650


	//   ....[90]....
        /*0adc*/ 	.word	0x0001b680


	//   ....[91]....
        /*0ae0*/ 	.word	0x0001b690


	//   ....[92]....
        /*0ae4*/ 	.word	0x0001b6d0


	//   ....[93]....
        /*0ae8*/ 	.word	0x0001cbc0


	//   ....[94]....
        /*0aec*/ 	.word	0x0001f680


	//   ....[95]....
        /*0af0*/ 	.word	0x0001f6a0


	//   ....[96]....
        /*0af4*/ 	.word	0x0001f730


	//   ....[97]....
        /*0af8*/ 	.word	0x0001f750


	//   ....[98]....
        /*0afc*/ 	.word	0x0001f7d0


	//   ....[99]....
        /*0b00*/ 	.word	0x0001f7f0


	//   ....[100]....
        /*0b04*/ 	.word	0x0001f800


	//   ....[101]....
        /*0b08*/ 	.word	0x0001f810


	//   ....[102]....
        /*0b0c*/ 	.word	0x0001ffc0


	//   ....[103]....
        /*0b10*/ 	.word	0x0001fff0


	//   ....[104]....
        /*0b14*/ 	.word	0x000200a0


	//   ....[105]....
        /*0b18*/ 	.word	0x000200b0


	//   ....[106]....
        /*0b1c*/ 	.word	0x000200c0


	//   ....[107]....
        /*0b20*/ 	.word	0x000200d0


	//   ....[108]....
        /*0b24*/ 	.word	0x00020150


	//   ....[109]....
        /*0b28*/ 	.word	0x00020160


	//   ....[110]....
        /*0b2c*/ 	.word	0x00020ab0


	//   ....[111]....
        /*0b30*/ 	.word	0x00020b40


	//   ....[112]....
        /*0b34*/ 	.word	0x00020bc0


	//   ....[113]....
        /*0b38*/ 	.word	0x00020d10


	//   ....[114]....
        /*0b3c*/ 	.word	0x00020d70


	//   ....[115]....
        /*0b40*/ 	.word	0x00020d90


	//   ....[116]....
        /*0b44*/ 	.word	0x00020da0


	//   ....[117]....
        /*0b48*/ 	.word	0x00021030


	//   ....[118]....
        /*0b4c*/ 	.word	0x00021570


	//   ....[119]....
        /*0b50*/ 	.word	0x000215a0


	//   ....[120]....
        /*0b54*/ 	.word	0x00021790


	//   ....[121]....
        /*0b58*/ 	.word	0x000217d0


	//   ....[122]....
        /*0b5c*/ 	.word	0x000217e0


	//   ....[123]....
        /*0b60*/ 	.word	0x000217f0


	//   ....[124]....
        /*0b64*/ 	.word	0x00021940


	//   ....[125]....
        /*0b68*/ 	.word	0x00021a90


	//   ....[126]....
        /*0b6c*/ 	.word	0x00022280


	//   ....[127]....
        /*0b70*/ 	.word	0x000222a0


	//   ....[128]....
        /*0b74*/ 	.word	0x000222f0


	//   ....[129]....
        /*0b78*/ 	.word	0x00022300


	//   ....[130]....
        /*0b7c*/ 	.word	0x00022340


	//   ....[131]....
        /*0b80*/ 	.word	0x00022350


	//   ....[132]....
        /*0b84*/ 	.word	0x00022360


	//   ....[133]....
        /*0b88*/ 	.word	0x000223a0


	//   ....[134]....
        /*0b8c*/ 	.word	0x000226a0


	//   ....[135]....
        /*0b90*/ 	.word	0x000226e0


	//   ....[136]....
        /*0b94*/ 	.word	0x00022700


	//   ....[137]....
        /*0b98*/ 	.word	0x00022720


	//   ....[138]....
        /*0b9c*/ 	.word	0x00022750


	//   ....[139]....
        /*0ba0*/ 	.word	0x00022770


	//   ....[140]....
        /*0ba4*/ 	.word	0x00022870


	//   ....[141]....
        /*0ba8*/ 	.word	0x000229c0


	//   ....[142]....
        /*0bac*/ 	.word	0x00023000


	//   ....[143]....
        /*0bb0*/ 	.word	0x00023030


	//   ....[144]....
        /*0bb4*/ 	.word	0x00023090


	//   ....[145]....
        /*0bb8*/ 	.word	0x000230c0


	//   ....[146]....
        /*0bbc*/ 	.word	0x000230f0


	//   ....[147]....
        /*0bc0*/ 	.word	0x00023120


	//   ....[148]....
        /*0bc4*/ 	.word	0x00023150


	//   ....[149]....
        /*0bc8*/ 	.word	0x00023180


	//   ....[150]....
        /*0bcc*/ 	.word	0x00023320


	//   ....[151]....
        /*0bd0*/ 	.word	0x00023350


	//   ....[152]....
        /*0bd4*/ 	.word	0x00023380


	//   ....[153]....
        /*0bd8*/ 	.word	0x000233b0


	//   ....[154]....
        /*0bdc*/ 	.word	0x000233e0


	//   ....[155]....
        /*0be0*/ 	.word	0x00023410


	//   ....[156]....
        /*0be4*/ 	.word	0x000234d0


	//   ....[157]....
        /*0be8*/ 	.word	0x000234f0


	//   ....[158]....
        /*0bec*/ 	.word	0x00023510


	//   ....[159]....
        /*0bf0*/ 	.word	0x00023570


	//   ....[160]....
        /*0bf4*/ 	.word	0x00023fa0


	//   ....[161]....
        /*0bf8*/ 	.word	0x000242c0


	//   ....[162]....
        /*0bfc*/ 	.word	0x00024350


	//   ....[163]....
        /*0c00*/ 	.word	0x00024440


	//   ....[164]....
        /*0c04*/ 	.word	0x000244d0


	//   ....[165]....
        /*0c08*/ 	.word	0x000245b0


	//   ....[166]....
        /*0c0c*/ 	.word	0x00024640


	//   ....[167]....
        /*0c10*/ 	.word	0x00024720


	//   ....[168]....
        /*0c14*/ 	.word	0x000247b0


	//   ....[169]....
        /*0c18*/ 	.word	0x00024800


	//   ....[170]....
        /*0c1c*/ 	.word	0x00024850


	//   ....[171]....
        /*0c20*/ 	.word	0x000248f0


	//   ....[172]....
        /*0c24*/ 	.word	0x00024980


	//   ....[173]....
        /*0c28*/ 	.word	0x000249d0


	//   ....[174]....
        /*0c2c*/ 	.word	0x00024a20


	//   ....[175]....
        /*0c30*/ 	.word	0x00024b10


	//   ....[176]....
        /*0c34*/ 	.word	0x00024bc0


	//   ....[177]....
        /*0c38*/ 	.word	0x00024c40


	//   ....[178]....
        /*0c3c*/ 	.word	0x00024cb0


	//   ....[179]....
        /*0c40*/ 	.word	0x00024e00


	//   ....[180]....
        /*0c44*/ 	.word	0x00024f30


	//   ....[181]....
        /*0c48*/ 	.word	0x00024fa0


	//   ....[182]....
        /*0c4c*/ 	.word	0x00024ff0


	//   ....[183]....
        /*0c50*/ 	.word	0x00025330


	//   ....[184]....
        /*0c54*/ 	.word	0x00025610


	//   ....[185]....
        /*0c58*/ 	.word	0x00025700


	//   ....[186]....
        /*0c5c*/ 	.word	0x000257a0


	//   ....[187]....
        /*0c60*/ 	.word	0x00025800


	//   ....[188]....
        /*0c64*/ 	.word	0x000258f0


	//   ....[189]....
        /*0c68*/ 	.word	0x00025960


	//   ....[190]....
        /*0c6c*/ 	.word	0x00025a50


	//   ....[191]....
        /*0c70*/ 	.word	0x00025ac0


	//   ....[192]....
        /*0c74*/ 	.word	0x00025b60


	//   ....[193]....
        /*0c78*/ 	.word	0x00025c50


	//   ....[194]....
        /*0c7c*/ 	.word	0x00025cf0


	//   ....[195]....
        /*0c80*/ 	.word	0x00025d50


	//   ....[196]....
        /*0c84*/ 	.word	0x00025e10


	//   ....[197]....
        /*0c88*/ 	.word	0x00025e70


	//   ....[198]....
        /*0c8c*/ 	.word	0x00025f10


	//   ....[199]....
        /*0c90*/ 	.word	0x00025fc0


	//   ....[200]....
        /*0c94*/ 	.word	0x00026060


	//   ....[201]....
        /*0c98*/ 	.word	0x00026390


	//   ....[202]....
        /*0c9c*/ 	.word	0x00026450


	//   ....[203]....
        /*0ca0*/ 	.word	0x000266c0


	//   ....[204]....
        /*0ca4*/ 	.word	0x00026740


	//   ....[205]....
        /*0ca8*/ 	.word	0x00026950


	//   ....[206]....
        /*0cac*/ 	.word	0x000269a0


	//   ....[207]....
        /*0cb0*/ 	.word	0x00026b10


	//   ....[208]....
        /*0cb4*/ 	.word	0x00026ba0


	//   ....[209]....
        /*0cb8*/ 	.word	0x00026ce0


	//   ....[210]....
        /*0cbc*/ 	.word	0x00026de0


	//   ....[211]....
        /*0cc0*/ 	.word	0x00027050


	//   ....[212]....
        /*0cc4*/ 	.word	0x000270a0


	//   ....[213]....
        /*0cc8*/ 	.word	0x00027270


	//   ....[214]....
        /*0ccc*/ 	.word	0x000272c0


	//   ....[215]....
        /*0cd0*/ 	.word	0x00027490


	//   ....[216]....
        /*0cd4*/ 	.word	0x000274e0


	//   ....[217]....
        /*0cd8*/ 	.word	0x000275d0


	//   ....[218]....
        /*0cdc*/ 	.word	0x00027670


	//   ....[219]....
        /*0ce0*/ 	.word	0x000276d0


	//   ....[220]....
        /*0ce4*/ 	.word	0x00027780


	//   ....[221]....
        /*0ce8*/ 	.word	0x000277e0


	//   ....[222]....
        /*0cec*/ 	.word	0x00027890


	//   ....[223]....
        /*0cf0*/ 	.word	0x000278f0


	//   ....[224]....
        /*0cf4*/ 	.word	0x000279a0


	//   ....[225]....
        /*0cf8*/ 	.word	0x00027a90


	//   ....[226]....
        /*0cfc*/ 	.word	0x00027b70


	//   ....[227]....
        /*0d00*/ 	.word	0x00027c80


	//   ....[228]....
        /*0d04*/ 	.word	0x00027d80


	//   ....[229]....
        /*0d08*/ 	.word	0x00027eb0


	//   ....[230]....
        /*0d0c*/ 	.word	0x00027f90


	//   ....[231]....
        /*0d10*/ 	.word	0x00028090


	//   ....[232]....
        /*0d14*/ 	.word	0x00028170


	//   ....[233]....
        /*0d18*/ 	.word	0x00028200


	//   ....[234]....
        /*0d1c*/ 	.word	0x000282a0


	//   ....[235]....
        /*0d20*/ 	.word	0x00028410


	//   ....[236]....
        /*0d24*/ 	.word	0x00028480


	//   ....[237]....
        /*0d28*/ 	.word	0x000284f0


	//   ....[238]....
        /*0d2c*/ 	.word	0x00028560


	//   ....[239]....
        /*0d30*/ 	.word	0x000285d0


	//   ....[240]....
        /*0d34*/ 	.word	0x00028650


	//   ....[241]....
        /*0d38*/ 	.word	0x000286d0


	//   ....[242]....
        /*0d3c*/ 	.word	0x00028760


	//   ....[243]....
        /*0d40*/ 	.word	0x000287d0


	//   ....[244]....
        /*0d44*/ 	.word	0x00028840


	//   ....[245]....
        /*0d48*/ 	.word	0x000288b0


	//   ....[246]....
        /*0d4c*/ 	.word	0x00028930


	//   ....[247]....
        /*0d50*/ 	.word	0x000289a0


	//   ....[248]....
        /*0d54*/ 	.word	0x00028a50


	//   ....[249]....
        /*0d58*/ 	.word	0x00028aa0


	//   ....[250]....
        /*0d5c*/ 	.word	0x00028b30


	//   ....[251]....
        /*0d60*/ 	.word	0x00028c60


	//----- nvinfo : EIATTR_REG_RECONFIG
	.align		4
.L_638:
        /*0d64*/ 	.byte	0x01, 0x54
	.zero		2


	//----- nvinfo : EIATTR_SYSCALL_OFFSETS
	.align		4
        /*0d68*/ 	.byte	0x04, 0x46
        /*0d6a*/ 	.short	(.L_640 - .L_639)


	//   ....[0]....
.L_639:
        /*0d6c*/ 	.word	0x00002540


	//   ....[1]....
        /*0d70*/ 	.word	0x00002690


	//   ....[2]....
        /*0d74*/ 	.word	0x00007d40


	//   ....[3]....
        /*0d78*/ 	.word	0x00008070


	//   ....[4]....
        /*0d7c*/ 	.word	0x0001ea80


	//   ....[5]....
        /*0d80*/ 	.word	0x0001ebd0


	//   ....[6]....
        /*0d84*/ 	.word	0x0001ecc0


	//   ....[7]....
        /*0d88*/ 	.word	0x0001fbe0


	//   ....[8]....
        /*0d8c*/ 	.word	0x00020430


	//----- nvinfo : EIATTR_MBARRIER_INSTR_OFFSETS
	.align		4
.L_640:
        /*0d90*/ 	.byte	0x04, 0x39
        /*0d92*/ 	.short	(.L_642 - .L_641)


	//   ....[0]....
.L_641:
        /*0d94*/ 	.word	0x00000270
        /*0d98*/ 	.word	0x000000ff
        /*0d9c*/ 	.word	0x00038800
        /*0da0*/ 	.short	0x0100
        /*0da2*/ 	.byte	0x08
	.zero		1


	//   ....[1]....
        /*0da4*/ 	.word	0x00000280
        /*0da8*/ 	.word	0x000000ff
        /*0dac*/ 	.word	0x00038810
        /*0db0*/ 	.short	0x0100
        /*0db2*/ 	.byte	0x08
	.zero		1


	//   ....[2]....
        /*0db4*/ 	.word	0x00000290
        /*0db8*/ 	.word	0x000000ff
        /*0dbc*/ 	.word	0x00038820
        /*0dc0*/ 	.short	0x0100
        /*0dc2*/ 	.byte	0x08
	.zero		1


	//   ....[3]....
        /*0dc4*/ 	.word	0x00000340
        /*0dc8*/ 	.word	0x000000ff
        /*0dcc*/ 	.word	0x00038830
        /*0dd0*/ 	.short	0x0100
        /*0dd2*/ 	.byte	0x06
	.zero		1


	//   ....[4]....
        /*0dd4*/ 	.word	0x00000350
        /*0dd8*/ 	.word	0x000000ff
        /*0ddc*/ 	.word	0x00038840
        /*0de0*/ 	.short	0x0100
        /*0de2*/ 	.byte	0x06
	.zero		1


	//   ....[5]....
        /*0de4*/ 	.word	0x00000360
        /*0de8*/ 	.word	0x000000ff
        /*0dec*/ 	.word	0x00038838
        /*0df0*/ 	.short	0x0100
        /*0df2*/ 	.byte	0x06
	.zero		1


	//   ....[6]....
        /*0df4*/ 	.word	0x00000370
        /*0df8*/ 	.word	0x000000ff
        /*0dfc*/ 	.word	0x00038848
        /*0e00*/ 	.short	0x0100
        /*0e02*/ 	.byte	0x06
	.zero		1


	//   ....[7]....
        /*0e04*/ 	.word	0x000004a0
        /*0e08*/ 	.word	0x000000ff
        /*0e0c*/ 	.word	0x00038850
        /*0e10*/ 	.short	0x0100
        /*0e12*/ 	.byte	0x08
	.zero		1


	//   ....[8]....
        /*0e14*/ 	.word	0x000004b0
        /*0e18*/ 	.word	0x000000ff
        /*0e1c*/ 	.word	0x00038860
        /*0e20*/ 	.short	0x0100
        /*0e22*/ 	.byte	0x08
	.zero		1


	//   ....[9]....
        /*0e24*/ 	.word	0x000004c0
        /*0e28*/ 	.word	0x000000ff
        /*0e2c*/ 	.word	0x00038858
        /*0e30*/ 	.short	0x0100
        /*0e32*/ 	.byte	0x08
	.zero		1


	//   ....[10]....
        /*0e34*/ 	.word	0x000004d0
        /*0e38*/ 	.word	0x000000ff
        /*0e3c*/ 	.word	0x00038868
        /*0e40*/ 	.short	0x0100
        /*0e42*/ 	.byte	0x08
	.zero		1


	//   ....[11]....
        /*0e44*/ 	.word	0x000005c0
        /*0e48*/ 	.word	0x000000ff
        /*0e4c*/ 	.word	0x00038870
        /*0e50*/ 	.short	0x0100
        /*0e52*/ 	.byte	0x06
	.zero		1


	//   ....[12]....
        /*0e54*/ 	.word	0x000005d0
        /*0e58*/ 	.word	0x000000ff
        /*0e5c*/ 	.word	0x00038880
        /*0e60*/ 	.short	0x0100
        /*0e62*/ 	.byte	0x06
	.zero		1


	//   ....[13]....
        /*0e64*/ 	.word	0x000005e0
        /*0e68*/ 	.word	0x000000ff
        /*0e6c*/ 	.word	0x00038878
        /*0e70*/ 	.short	0x0100
        /*0e72*/ 	.byte	0x06
	.zero		1


	//   ....[14]....
        /*0e74*/ 	.word	0x000005f0
        /*0e78*/ 	.word	0x000000ff
        /*0e7c*/ 	.word	0x00038888
        /*0e80*/ 	.short	0x0100
        /*0e82*/ 	.byte	0x06
	.zero		1


	//   ....[15]....
        /*0e84*/ 	.word	0x00000720
        /*0e88*/ 	.word	0x000000ff
        /*0e8c*/ 	.word	0x00038890
        /*0e90*/ 	.short	0x0100
        /*0e92*/ 	.byte	0x08
	.zero		1


	//   ....[16]....
        /*0e94*/ 	.word	0x00000730
        /*0e98*/ 	.word	0x000000ff
        /*0e9c*/ 	.word	0x000388a0
        /*0ea0*/ 	.short	0x0100
        /*0ea2*/ 	.byte	0x08
	.zero		1


	//   ....[17]....
        /*0ea4*/ 	.word	0x00000740
        /*0ea8*/ 	.word	0x000000ff
        /*0eac*/ 	.word	0x00038898
        /*0eb0*/ 	.short	0x0100
        /*0eb2*/ 	.byte	0x08
	.zero		1


	//   ....[18]....
        /*0eb4*/ 	.word	0x00000750
        /*0eb8*/ 	.word	0x000000ff
        /*0ebc*/ 	.word	0x000388a8
        /*0ec0*/ 	.short	0x0100
        /*0ec2*/ 	.byte	0x08
	.zero		1


	//   ....[19]....
        /*0ec4*/ 	.word	0x00000880
        /*0ec8*/ 	.word	0x000000ff
        /*0ecc*/ 	.word	0x000388b0
        /*0ed0*/ 	.short	0x0100
        /*0ed2*/ 	.byte	0x08
	.zero		1


	//   ....[20]....
        /*0ed4*/ 	.word	0x00000890
        /*0ed8*/ 	.word	0x000000ff
        /*0edc*/ 	.word	0x000388c0
        /*0ee0*/ 	.short	0x0100
        /*0ee2*/ 	.byte	0x08
	.zero		1


	//   ....[21]....
        /*0ee4*/ 	.word	0x000008a0
        /*0ee8*/ 	.word	0x000000ff
        /*0eec*/ 	.word	0x000388b8
        /*0ef0*/ 	.short	0x0100
        /*0ef2*/ 	.byte	0x08
	.zero		1


	//   ....[22]....
        /*0ef4*/ 	.word	0x000008b0
        /*0ef8*/ 	.word	0x000000ff
        /*0efc*/ 	.word	0x000388c8
        /*0f00*/ 	.short	0x0100
        /*0f02*/ 	.byte	0x08
	.zero		1


	//   ....[23]....
        /*0f04*/ 	.word	0x00003260
        /*0f08*/ 	.word	0x0000003c
        /*0f0c*/ 	.word	0x00038890
        /*0f10*/ 	.short	0x010a
        /*0f12*/ 	.byte	0x3f
	.zero		1


	//   ....[24]....
        /*0f14*/ 	.word	0x00003ce0
        /*0f18*/ 	.word	0x0000003c
        /*0f1c*/ 	.word	0x00038890
        /*0f20*/ 	.short	0x010a
        /*0f22*/ 	.byte	0x3f
	.zero		1


	//   ....[25]....
        /*0f24*/ 	.word	0x000045b0
        /*0f28*/ 	.word	0x0000003c
        /*0f2c*/ 	.word	0x00038890
        /*0f30*/ 	.short	0x010a
        /*0f32*/ 	.byte	0x3f
	.zero		1


	//   ....[26]....
        /*0f34*/ 	.word	0x00004970
        /*0f38*/ 	.word	0x00000004
        /*0f3c*/ 	.word	0x00000000
        /*0f40*/ 	.short	0x0101
        /*0f42*/ 	.byte	0x3f
	.zero		1


	//   ....[27]....
        /*0f44*/ 	.word	0x000049b0
        /*0f48*/ 	.word	0x0000003c
        /*0f4c*/ 	.word	0x000388b0
        /*0f50*/ 	.short	0x010a
        /*0f52*/ 	.byte	0x3f
	.zero		1


	//   ....[28]....
        /*0f54*/ 	.word	0x000052a0
        /*0f58*/ 	.word	0x0000003c
        /*0f5c*/ 	.word	0x00000000
        /*0f60*/ 	.short	0x0101
        /*0f62*/ 	.byte	0x3f
	.zero		1


	//   ....[29]....
        /*0f64*/ 	.word	0x00005f30
        /*0f68*/ 	.word	0x0000000b
        /*0f6c*/ 	.word	0x00000000
        /*0f70*/ 	.short	0x0101
        /*0f72*/ 	.byte	0x3f
	.zero		1


	//   ....[30]....
        /*0f74*/ 	.word	0x00006af0
        /*0f78*/ 	.word	0x0000000a
        /*0f7c*/ 	.word	0x00000000
        /*0f80*/ 	.short	0x0101
        /*0f82*/ 	.byte	0x3f
	.zero		1


	//   ....[31]....
        /*0f84*/ 	.word	0x00007de0
        /*0f88*/ 	.word	0x00000011
        /*0f8c*/ 	.word	0x00038800
        /*0f90*/ 	.short	0x010a
        /*0f92*/ 	.byte	0x3f
	.zero		1


	//   ....[32]....
        /*0f94*/ 	.word	0x00007e30
        /*0f98*/ 	.word	0x00000011
        /*0f9c*/ 	.word	0x00038800
        /*0fa0*/ 	.short	0x010a
        /*0fa2*/ 	.byte	0x3f
	.zero		1


	//   ....[33]....
        /*0fa4*/ 	.word	0x00008900
        /*0fa8*/ 	.word	0x00000011
        /*0fac*/ 	.word	0x00038800
        /*0fb0*/ 	.short	0x010a
        /*0fb2*/ 	.byte	0x3f
	.zero		1


	//   ....[34]....
        /*0fb4*/ 	.word	0x00009e60
        /*0fb8*/ 	.word	0x00000011
        /*0fbc*/ 	.word	0x00038800
        /*0fc0*/ 	.short	0x010a
        /*0fc2*/ 	.byte	0x3f
	.zero		1


	//   ....[35]....
        /*0fc4*/ 	.word	0x0000ae10
        /*0fc8*/ 	.word	0x0000000e
        /*0fcc*/ 	.word	0x00038830
        /*0fd0*/ 	.short	0x010a
        /*0fd2*/ 	.byte	0x3f
	.zero		1


	//   ....[36]....
        /*0fd4*/ 	.word	0x0000aec0
        /*0fd8*/ 	.word	0x0000000e
        /*0fdc*/ 	.word	0x00038830
        /*0fe0*/ 	.short	0x010a
        /*0fe2*/ 	.byte	0x3f
	.zero		1


	//   ....[37]....
        /*0fe4*/ 	.word	0x0000b1d0
        /*0fe8*/ 	.word	0x00000011
        /*0fec*/ 	.word	0x00038810
        /*0ff0*/ 	.short	0x010a
        /*0ff2*/ 	.byte	0x3f
	.zero		1


	//   ....[38]....
        /*0ff4*/ 	.word	0x0000b220
        /*0ff8*/ 	.word	0x0000000e
        /*0ffc*/ 	.word	0x00038850
        /*1000*/ 	.short	0x010a
        /*1002*/ 	.byte	0x3f
	.zero		1


	//   ....[39]....
        /*1004*/ 	.word	0x0000b290
        /*1008*/ 	.word	0x0000000e
        /*100c*/ 	.word	0x00038850
        /*1010*/ 	.short	0x010a
        /*1012*/ 	.byte	0x3f
	.zero		1


	//   ....[40]....
        /*1014*/ 	.word	0x0000da70
        /*1018*/ 	.word	0x00000014
        /*101c*/ 	.word	0x00000000
        /*1020*/ 	.short	0x0101
        /*1022*/ 	.byte	0x3f
	.zero		1


	//   ....[41]....
        /*1024*/ 	.word	0x0000e260
        /*1028*/ 	.word	0x0000000e
        /*102c*/ 	.word	0x00000000
        /*1030*/ 	.short	0x0101
        /*1032*/ 	.byte	0x3f
	.zero		1


	//   ....[42]....
        /*1034*/ 	.word	0x0000e3f0
        /*1038*/ 	.word	0x0000000f
        /*103c*/ 	.word	0x00038830
        /*1040*/ 	.short	0x010a
        /*1042*/ 	.byte	0x3f
	.zero		1


	//   ....[43]....
        /*1044*/ 	.word	0x0000e460
        /*1048*/ 	.word	0x0000000f
        /*104c*/ 	.word	0x00038830
        /*1050*/ 	.short	0x010a
        /*1052*/ 	.byte	0x3f
	.zero		1


	//   ....[44]....
        /*1054*/ 	.word	0x0000e6d0
        /*1058*/ 	.word	0x0000000f
        /*105c*/ 	.word	0x00038850
        /*1060*/ 	.short	0x010a
        /*1062*/ 	.byte	0x3f
	.zero		1


	//   ....[45]....
        /*1064*/ 	.word	0x0000e720
        /*1068*/ 	.word	0x0000000f
        /*106c*/ 	.word	0x00038850
        /*1070*/ 	.short	0x010a
        /*1072*/ 	.byte	0x3f
	.zero		1


	//   ....[46]....
        /*1074*/ 	.word	0x00010a40
        /*1078*/ 	.word	0x0000009a
        /*107c*/ 	.word	0x00000000
        /*1080*/ 	.short	0x0101
        /*1082*/ 	.byte	0x3f
	.zero		1


	//   ....[47]....
        /*1084*/ 	.word	0x00011f00
        /*1088*/ 	.word	0x0000000f
        /*108c*/ 	.word	0x00000000
        /*1090*/ 	.short	0x0101
        /*1092*/ 	.byte	0x3f
	.zero		1


	//   ....[48]....
        /*1094*/ 	.word	0x00012040
        /*1098*/ 	.word	0x0000000f
        /*109c*/ 	.word	0x00038830
        /*10a0*/ 	.short	0x010a
        /*10a2*/ 	.byte	0x3f
	.zero		1


	//   ....[49]....
        /*10a4*/ 	.word	0x000120b0
        /*10a8*/ 	.word	0x0000000f
        /*10ac*/ 	.word	0x00038830
        /*10b0*/ 	.short	0x010a
        /*10b2*/ 	.byte	0x3f
	.zero		1


	//   ....[50]....
        /*10b4*/ 	.word	0x00012320
        /*10b8*/ 	.word	0x0000000f
        /*10bc*/ 	.word	0x00038850
        /*10c0*/ 	.short	0x010a
        /*10c2*/ 	.byte	0x3f
	.zero		1


	//   ....[51]....
        /*10c4*/ 	.word	0x00012370
        /*10c8*/ 	.word	0x0000000f
        /*10cc*/ 	.word	0x00038850
        /*10d0*/ 	.short	0x010a
        /*10d2*/ 	.byte	0x3f
	.zero		1


	//   ....[52]....
        /*10d4*/ 	.word	0x00014280
        /*10d8*/ 	.word	0x000000c5
        /*10dc*/ 	.word	0x00000000
        /*10e0*/ 	.short	0x0101
        /*10e2*/ 	.byte	0x3f
	.zero		1


	//   ....[53]....
        /*10e4*/ 	.word	0x000155c0
        /*10e8*/ 	.word	0x0000000f
        /*10ec*/ 	.word	0x00000000
        /*10f0*/ 	.short	0x0101
        /*10f2*/ 	.byte	0x3f
	.zero		1


	//   ....[54]....
        /*10f4*/ 	.word	0x00017cd0
        /*10f8*/ 	.word	0x00000000
        /*10fc*/ 	.word	0x00000000
        /*1100*/ 	.short	0x0101
        /*1102*/ 	.byte	0x3f
	.zero		1


	//   ....[55]....
        /*1104*/ 	.word	0x00018c80
        /*1108*/ 	.word	0x00000002
        /*110c*/ 	.word	0x00000000
        /*1110*/ 	.short	0x0101
        /*1112*/ 	.byte	0x3f
	.zero		1


	//   ....[56]....
        /*1114*/ 	.word	0x0001cca0
        /*1118*/ 	.word	0x00000012
        /*111c*/ 	.word	0x00038820
        /*1120*/ 	.short	0x010a
        /*1122*/ 	.byte	0x3f
	.zero		1


	//   ....[57]....
        /*1124*/ 	.word	0x0001cd30
        /*1128*/ 	.word	0x00000003
        /*112c*/ 	.word	0x000388a0
        /*1130*/ 	.short	0x010a
        /*1132*/ 	.byte	0x3f
	.zero		1


	//   ....[58]....
        /*1134*/ 	.word	0x0001cf80
        /*1138*/ 	.word	0x00000003
        /*113c*/ 	.word	0x000388c0
        /*1140*/ 	.short	0x010a
        /*1142*/ 	.byte	0x3f
	.zero		1


	//   ....[59]....
        /*1144*/ 	.word	0x0001d950
        /*1148*/ 	.word	0x00000009
        /*114c*/ 	.word	0x000388a0
        /*1150*/ 	.short	0x010a
        /*1152*/ 	.byte	0x3f
	.zero		1


	//   ....[60]....
        /*1154*/ 	.word	0x0001db90
        /*1158*/ 	.word	0x00000009
        /*115c*/ 	.word	0x000388c0
        /*1160*/ 	.short	0x010a
        /*1162*/ 	.byte	0x3f
	.zero		1


	//   ....[61]....
        /*1164*/ 	.word	0x0001f440
        /*1168*/ 	.word	0x0000001a
        /*116c*/ 	.word	0x00038840
        /*1170*/ 	.short	0x010a
        /*1172*/ 	.byte	0x3f
	.zero		1


	//   ....[62]....
        /*1174*/ 	.word	0x0001f910
        /*1178*/ 	.word	0x0000001a
        /*117c*/ 	.word	0x00038830
        /*1180*/ 	.short	0x0107
        /*1182*/ 	.byte	0x3f
	.zero		1


	//   ....[63]....
        /*1184*/ 	.word	0x0001f9e0
        /*1188*/ 	.word	0x0000001a
        /*118c*/ 	.word	0x00038830
        /*1190*/ 	.short	0x0101
        /*1192*/ 	.byte	0x3f
	.zero		1


	//   ....[64]....
        /*1194*/ 	.word	0x00020270
        /*1198*/ 	.word	0x00000012
        /*119c*/ 	.word	0x00038800
        /*11a0*/ 	.short	0x0107
        /*11a2*/ 	.byte	0x3f
	.zero		1


	//   ....[65]....
        /*11a4*/ 	.word	0x00020300
        /*11a8*/ 	.word	0x00000012
        /*11ac*/ 	.word	0x00038800
        /*11b0*/ 	.short	0x0101
        /*11b2*/ 	.byte	0x3f
	.zero		1


	//   ....[66]....
        /*11b4*/ 	.word	0x000211f0
        /*11b8*/ 	.word	0x00000012
        /*11bc*/ 	.word	0x00038810
        /*11c0*/ 	.short	0x0107
        /*11c2*/ 	.byte	0x3f
	.zero		1


	//   ....[67]....
        /*11c4*/ 	.word	0x000212f0
        /*11c8*/ 	.word	0x00000012
        /*11cc*/ 	.word	0x00038810
        /*11d0*/ 	.short	0x0101
        /*11d2*/ 	.byte	0x3f
	.zero		1


	//   ....[68]....
        /*11d4*/ 	.word	0x00021310
        /*11d8*/ 	.word	0x00000012
        /*11dc*/ 	.word	0x00038820
        /*11e0*/ 	.short	0x010a
        /*11e2*/ 	.byte	0x3f
	.zero		1


	//   ....[69]....
        /*11e4*/ 	.word	0x000213a0
        /*11e8*/ 	.word	0x0000001a
        /*11ec*/ 	.word	0x00038860
        /*11f0*/ 	.short	0x010a
        /*11f2*/ 	.byte	0x3f
	.zero		1


	//   ....[70]....
        /*11f4*/ 	.word	0x00021cb0
        /*11f8*/ 	.word	0x0000001a
        /*11fc*/ 	.word	0x00038850
        /*1200*/ 	.short	0x0107
        /*1202*/ 	.byte	0x3f
	.zero		1


	//   ....[71]....
        /*1204*/ 	.word	0x00021d80
        /*1208*/ 	.word	0x0000001a
        /*120c*/ 	.word	0x00038850
        /*1210*/ 	.short	0x0101
        /*1212*/ 	.byte	0x3f
	.zero		1


	//   ....[72]....
        /*1214*/ 	.word	0x00022100
        /*1218*/ 	.word	0x00000006
        /*121c*/ 	.word	0x00038840
        /*1220*/ 	.short	0x010a
        /*1222*/ 	.byte	0x3f
	.zero		1


	//   ....[73]....
        /*1224*/ 	.word	0x00022420
        /*1228*/ 	.word	0x00000006
        /*122c*/ 	.word	0x00038830
        /*1230*/ 	.short	0x0107
        /*1232*/ 	.byte	0x3f
	.zero		1


	//   ....[74]....
        /*1234*/ 	.word	0x000224e0
        /*1238*/ 	.word	0x00000006
        /*123c*/ 	.word	0x00038830
        /*1240*/ 	.short	0x0101
        /*1242*/ 	.byte	0x3f
	.zero		1


	//   ....[75]....
        /*1244*/ 	.word	0x00022510
        /*1248*/ 	.word	0x00000006
        /*124c*/ 	.word	0x00038860
        /*1250*/ 	.short	0x010a
        /*1252*/ 	.byte	0x3f
	.zero		1


	//   ....[76]....
        /*1254*/ 	.word	0x00022bc0
        /*1258*/ 	.word	0x00000006
        /*125c*/ 	.word	0x00038850
        /*1260*/ 	.short	0x0107
        /*1262*/ 	.byte	0x3f
	.zero		1


	//   ....[77]....
        /*1264*/ 	.word	0x00022c80
        /*1268*/ 	.word	0x00000006
        /*126c*/ 	.word	0x00038850
        /*1270*/ 	.short	0x0101
        /*1272*/ 	.byte	0x3f
	.zero		1


	//   ....[78]....
        /*1274*/ 	.word	0x00023f20
        /*1278*/ 	.word	0x00000007
        /*127c*/ 	.word	0x00038820
        /*1280*/ 	.short	0x010a
        /*1282*/ 	.byte	0x3f
	.zero		1


	//   ....[79]....
        /*1284*/ 	.word	0x00024090
        /*1288*/ 	.word	0x00000005
        /*128c*/ 	.word	0x00038840
        /*1290*/ 	.short	0x010a
        /*1292*/ 	.byte	0x3f
	.zero		1


	//   ....[80]....
        /*1294*/ 	.word	0x00024130
        /*1298*/ 	.word	0x00000003
        /*129c*/ 	.word	0x00038840
        /*12a0*/ 	.short	0x010a
        /*12a2*/ 	.byte	0x3f
	.zero		1


	//   ....[81]....
        /*12a4*/ 	.word	0x00024170
        /*12a8*/ 	.word	0x00000005
        /*12ac*/ 	.word	0x00038860
        /*12b0*/ 	.short	0x010a
        /*12b2*/ 	.byte	0x3f
	.zero		1


	//   ....[82]....
        /*12b4*/ 	.word	0x000241b0
        /*12b8*/ 	.word	0x00000003
        /*12bc*/ 	.word	0x00038860
        /*12c0*/ 	.short	0x010a
        /*12c2*/ 	.byte	0x3f
	.zero		1


	//   ....[83]....
        /*12c4*/ 	.word	0x00024210
        /*12c8*/ 	.word	0x0000003c
        /*12cc*/ 	.word	0x00038890
        /*12d0*/ 	.short	0x010a
        /*12d2*/ 	.byte	0x3f
	.zero		1


	//   ....[84]....
        /*12d4*/ 	.word	0x00024390
        /*12d8*/ 	.word	0x0000003c
        /*12dc*/ 	.word	0x00038890
        /*12e0*/ 	.short	0x010a
        /*12e2*/ 	.byte	0x3f
	.zero		1


	//   ....[85]....
        /*12e4*/ 	.word	0x00024510
        /*12e8*/ 	.word	0x0000003c
        /*12ec*/ 	.word	0x00038890
        /*12f0*/ 	.short	0x010a
        /*12f2*/ 	.byte	0x3f
	.zero		1


	//   ....[86]....
        /*12f4*/ 	.word	0x00024670
        /*12f8*/ 	.word	0x0000003c
        /*12fc*/ 	.word	0x000388b0
        /*1300*/ 	.short	0x010a
        /*1302*/ 	.byte	0x3f
	.zero		1


	//   ....[87]....
        /*1304*/ 	.word	0x00024a50
        /*1308*/ 	.word	0x00000011
        /*130c*/ 	.word	0x00038800
        /*1310*/ 	.short	0x010a
        /*1312*/ 	.byte	0x3f
	.zero		1


	//   ....[88]....
        /*1314*/ 	.word	0x00025020
        /*1318*/ 	.word	0x00000011
        /*131c*/ 	.word	0x00038800
        /*1320*/ 	.short	0x010a
        /*1322*/ 	.byte	0x3f
	.zero		1


	//   ....[89]....
        /*1324*/ 	.word	0x00025070
        /*1328*/ 	.word	0x0000000e
        /*132c*/ 	.word	0x00038830
        /*1330*/ 	.short	0x010a
        /*1332*/ 	.byte	0x3f
	.zero		1


	//   ....[90]....
        /*1334*/ 	.word	0x000250c0
        /*1338*/ 	.word	0x00000011
        /*133c*/ 	.word	0x00038810
        /*1340*/ 	.short	0x010a
        /*1342*/ 	.byte	0x3f
	.zero		1


	//   ....[91]....
        /*1344*/ 	.word	0x00025110
        /*1348*/ 	.word	0x0000000e
        /*134c*/ 	.word	0x00038850
        /*1350*/ 	.short	0x010a
        /*1352*/ 	.byte	0x3f
	.zero		1


	//   ....[92]....
        /*1354*/ 	.word	0x00025160
        /*1358*/ 	.word	0x0000000f
        /*135c*/ 	.word	0x00038830
        /*1360*/ 	.short	0x010a
        /*1362*/ 	.byte	0x3f
	.zero		1


	//   ....[93]....
        /*1364*/ 	.word	0x000251b0
        /*1368*/ 	.word	0x0000000f
        /*136c*/ 	.word	0x00038850
        /*1370*/ 	.short	0x010a
        /*1372*/ 	.byte	0x3f
	.zero		1


	//   ....[94]....
        /*1374*/ 	.word	0x00025200
        /*1378*/ 	.word	0x0000000f
        /*137c*/ 	.word	0x00038830
        /*1380*/ 	.short	0x010a
        /*1382*/ 	.byte	0x3f
	.zero		1


	//   ....[95]....
        /*1384*/ 	.word	0x00025250
        /*1388*/ 	.word	0x0000000f
        /*138c*/ 	.word	0x00038850
        /*1390*/ 	.short	0x010a
        /*1392*/ 	.byte	0x3f
	.zero		1


	//   ....[96]....
        /*1394*/ 	.word	0x000253f0
        /*1398*/ 	.word	0x00000012
        /*139c*/ 	.word	0x00038820
        /*13a0*/ 	.short	0x010a
        /*13a2*/ 	.byte	0x3f
	.zero		1


	//   ....[97]....
        /*13a4*/ 	.word	0x00025440
        /*13a8*/ 	.word	0x00000003
        /*13ac*/ 	.word	0x000388a0
        /*13b0*/ 	.short	0x010a
        /*13b2*/ 	.byte	0x3f
	.zero		1


	//   ....[98]....
        /*13b4*/ 	.word	0x00025490
        /*13b8*/ 	.word	0x00000003
        /*13bc*/ 	.word	0x000388c0
        /*13c0*/ 	.short	0x010a
        /*13c2*/ 	.byte	0x3f
	.zero		1


	//   ....[99]....
        /*13c4*/ 	.word	0x000254e0
        /*13c8*/ 	.word	0x00000009
        /*13cc*/ 	.word	0x000388a0
        /*13d0*/ 	.short	0x010a
        /*13d2*/ 	.byte	0x3f
	.zero		1


	//   ....[100]....
        /*13d4*/ 	.word	0x00025530
        /*13d8*/ 	.word	0x00000009
        /*13dc*/ 	.word	0x000388c0
        /*13e0*/ 	.short	0x010a
        /*13e2*/ 	.byte	0x3f
	.zero		1


	//   ....[101]....
        /*13e4*/ 	.word	0x00025650
        /*13e8*/ 	.word	0x0000001a
        /*13ec*/ 	.word	0x00038840
        /*13f0*/ 	.short	0x010a
        /*13f2*/ 	.byte	0x3f
	.zero		1


	//   ....[102]....
        /*13f4*/ 	.word	0x00026be0
        /*13f8*/ 	.word	0x00000012
        /*13fc*/ 	.word	0x00038820
        /*1400*/ 	.short	0x010a
        /*1402*/ 	.byte	0x3f
	.zero		1


	//   ....[103]....
        /*1404*/ 	.word	0x00026c30
        /*1408*/ 	.word	0x0000001a
        /*140c*/ 	.word	0x00038860
        /*1410*/ 	.short	0x010a
        /*1412*/ 	.byte	0x3f
	.zero		1


	//   ....[104]....
        /*1414*/ 	.word	0x00027520
        /*1418*/ 	.word	0x00000006
        /*141c*/ 	.word	0x00038840
        /*1420*/ 	.short	0x010a
        /*1422*/ 	.byte	0x3f
	.zero		1


	//   ....[105]....
        /*1424*/ 	.word	0x000279e0
        /*1428*/ 	.word	0x00000006
        /*142c*/ 	.word	0x00038860
        /*1430*/ 	.short	0x010a
        /*1432*/ 	.byte	0x3f
	.zero		1


	//   ....[106]....
        /*1434*/ 	.word	0x00028b80
        /*1438*/ 	.word	0x00000007
        /*143c*/ 	.word	0x00038820
        /*1440*/ 	.short	0x010a
        /*1442*/ 	.byte	0x3f
	.zero		1


	//   ....[107]....
        /*1444*/ 	.word	0x00028d20
        /*1448*/ 	.word	0x00000005
        /*144c*/ 	.word	0x00038840
        /*1450*/ 	.short	0x010a
        /*1452*/ 	.byte	0x3f
	.zero		1


	//   ....[108]....
        /*1454*/ 	.word	0x00028d70
        /*1458*/ 	.word	0x00000003
        /*145c*/ 	.word	0x00038840
        /*1460*/ 	.short	0x010a
        /*1462*/ 	.byte	0x3f
	.zero		1


	//   ....[109]....
        /*1464*/ 	.word	0x00028dc0
        /*1468*/ 	.word	0x00000005
        /*146c*/ 	.word	0x00038860
        /*1470*/ 	.short	0x010a
        /*1472*/ 	.byte	0x3f
	.zero		1


	//----- nvinfo : EIATTR_NUM_MBARRIERS
	.align		4
.L_642:
        /*1474*/ 	.byte	0x03, 0x38
        /*1476*/ 	.short	0x0017


	//----- nvinfo : EIATTR_EXIT_INSTR_OFFSETS
	.align		4
        /*1478*/ 	.byte	0x04, 0x1c
        /*147a*/ 	.short	(.L_644 - .L_643)


	//   ....[0]....
.L_643:
        /*147c*/ 	.word	0x00024200


	//----- nvinfo : EIATTR_MAX_THREADS
	.align		4
.L_644:
        /*1480*/ 	.byte	0x04, 0x05
        /*1482*/ 	.short	(.L_646 - .L_645)
.L_645:
        /*1484*/ 	.word	0x00000180
        /*1488*/ 	.word	0x00000001
        /*148c*/ 	.word	0x00000001


	//----- nvinfo : EIATTR_CRS_STACK_SIZE
	.align		4
.L_646:
        /*1490*/ 	.byte	0x04, 0x1e
        /*1492*/ 	.short	(.L_648 - .L_647)
.L_647:
        /*1494*/ 	.word	0x00000000


	//----- nvinfo : EIATTR_CBANK_PARAM_SIZE
	.align		4
.L_648:
        /*1498*/ 	.byte	0x03, 0x19
        /*149a*/ 	.short	0x0bf0


	//----- nvinfo : EIATTR_PARAM_CBANK
	.align		4
        /*149c*/ 	.byte	0x04, 0x0a
        /*149e*/ 	.short	(.L_650 - .L_649)
	.align		4
.L_649:
        /*14a0*/ 	.word	index@(.nv.constant0._ZN7cutlass13device_kernelIN5flash11enable_sm90INS1_16FlashAttnFwdSm90INS1_25CollectiveMainloopFwdSm90ILi2EN4cute5tupleIJNS5_1CILi1EEES8_S8_EEENS6_IJNS7_ILi64EEESA_SA_EEELi512ENS_10bfloat16_tEfNS_4arch4Sm90ELb1ELb0ELb1ELb1ELb1ELb1ELb1ELb0ELb0ELb1ELb1ELb0EEENS1_21CollectiveEpilogueFwdINS6_IJSA_NS7_ILi512EEESA_EEES9_SC_SE_Li256ELb1ELb1ELb1ELb0EEENS1_36VarlenDynamicPersistentTileSchedulerILi64ELi64ELi256ELi128ELb1ELb1ELb1ELb1ELb1ELb1EEEEEEEEEvNT_6ParamsE)
        /*14a4*/ 	.short	0x0210
        /*14a6*/ 	.short	0x0bf0


	//----- nvinfo : EIATTR_SW_WAR
	.align		4
.L_650:
        /*14a8*/ 	.byte	0x04, 0x36
        /*14aa*/ 	.short	(.L_652 - .L_651)
.L_651:
        /*14ac*/ 	.word	0x00000008
.L_652:


//--------------------- .nv.callgraph             --------------------------
	.section	.nv.callgraph,"",@"SHT_CUDA_CALLGRAPH"
	.align	4
	.sectionentsize	8
	.align		4
        /*0000*/ 	.word	0x00000000
	.align		4
        /*0004*/ 	.word	0xffffffff
	.align		4
        /*0008*/ 	.word	index@(_ZN7cutlass13device_kernelIN5flash11enable_sm90INS1_16FlashAttnFwdSm90INS1_25CollectiveMainloopFwdSm90ILi2EN4cute5tupleIJNS5_1CILi1EEES8_S8_EEENS6_IJNS7_ILi64EEESA_SA_EEELi512ENS_10bfloat16_tEfNS_4arch4Sm90ELb0ELb0ELb1ELb0ELb1ELb0ELb0ELb0ELb0ELb1ELb1ELb0EEENS1_21CollectiveEpilogueFwdINS6_IJSA_NS7_ILi512EEESA_EEES9_SC_SE_Li256ELb0ELb1ELb1ELb0EEENS1_19SingleTileSchedulerILb0ELb1ELb1ELi64EEEEEEEEEvNT_6ParamsE)
	.align		4
        /*000c*/ 	.word	index@(__assertfail)
	.align		4
        /*0010*/ 	.word	index@(_ZN7cutlass13device_kernelIN5flash11enable_sm90INS1_16FlashAttnFwdSm90INS1_25CollectiveMainloopFwdSm90ILi2EN4cute5tupleIJNS5_1CILi1EEES8_S8_EEENS6_IJNS7_ILi64EEESA_SA_EEELi512ENS_10bfloat16_tEfNS_4arch4Sm90ELb0ELb0ELb1ELb0ELb1ELb0ELb1ELb0ELb0ELb1ELb1ELb0EEENS1_21CollectiveEpilogueFwdINS6_IJSA_NS7_ILi512EEESA_EEES9_SC_SE_Li256ELb0ELb1ELb1ELb0EEENS1_19SingleTileSchedulerILb0ELb1ELb1ELi64EEEEEEEEEvNT_6ParamsE)
	.align		4
        /*0014*/ 	.word	index@(__assertfail)
	.align		4
        /*0018*/ 	.word	index@(_ZN7cutlass13device_kernelIN5flash11enable_sm90INS1_16FlashAttnFwdSm90INS1_25CollectiveMainloopFwdSm90ILi2EN4cute5tupleIJNS5_1CILi1EEES8_S8_EEENS6_IJNS7_ILi64EEESA_SA_EEELi512ENS_10bfloat16_tEfNS_4arch4Sm90ELb0ELb0ELb1ELb1ELb1ELb0ELb0ELb0ELb0ELb1ELb1ELb0EEENS1_21CollectiveEpilogueFwdINS6_IJSA_NS7_ILi512EEESA_EEES9_SC_SE_Li256ELb1ELb1ELb1ELb0EEENS1_36VarlenDynamicPersistentTileSchedulerILi64ELi64ELi256ELi128ELb1ELb1ELb1ELb0ELb1ELb1EEEEEEEEEvNT_6ParamsE)
	.align		4
        /*001c*/ 	.word	index@(__assertfail)
	.align		4
        /*0020*/ 	.word	index@(_ZN7cutlass13device_kernelIN5flash11enable_sm90INS1_16FlashAttnFwdSm90INS1_25CollectiveMainloopFwdSm90ILi2EN4cute5tupleIJNS5_1CILi1EEES8_S8_EEENS6_IJNS7_ILi64EEESA_SA_EEELi512ENS_10bfloat16_tEfNS_4arch4Sm90ELb0ELb0ELb1ELb1ELb1ELb1ELb0ELb0ELb0ELb1ELb1ELb0EEENS1_21CollectiveEpilogueFwdINS6_IJSA_NS7_ILi512EEESA_EEES9_SC_SE_Li256ELb1ELb1ELb1ELb0EEENS1_36VarlenDynamicPersistentTileSchedulerILi64ELi64ELi256ELi128ELb1ELb1ELb1ELb0ELb1ELb1EEEEEEEEEvNT_6ParamsE)
	.align		4
        /*0024*/ 	.word	index@(__assertfail)
	.align		4
        /*0028*/ 	.word	index@(_ZN7cutlass13device_kernelIN5flash11enable_sm90INS1_16FlashAttnFwdSm90INS1_25CollectiveMainloopFwdSm90ILi2EN4cute5tupleIJNS5_1CILi1EEES8_S8_EEENS6_IJNS7_ILi64EEESA_SA_EEELi512ENS_10bfloat16_tEfNS_4arch4Sm90ELb0ELb0ELb1ELb1ELb1ELb0ELb1ELb0ELb0ELb1ELb1ELb0EEENS1_21CollectiveEpilogueFwdINS6_IJSA_NS7_ILi512EEESA_EEES9_SC_SE_Li256ELb1ELb1ELb1ELb0EEENS1_36VarlenDynamicPersistentTileSchedulerILi64ELi64ELi256ELi128ELb1ELb1ELb1ELb0ELb1ELb1EEEEEEEEEvNT_6ParamsE)
	.align		4
        /*002c*/ 	.word	index@(__assertfail)
	.align		4
        /*0030*/ 	.word	index@(_ZN7cutlass13device_kernelIN5flash11enable_sm90INS1_16FlashAttnFwdSm90INS1_25CollectiveMainloopFwdSm90ILi2EN4cute5tupleIJNS5_1CILi1EEES8_S8_EEENS6_IJNS7_ILi64EEESA_SA_EEELi512ENS_10bfloat16_tEfNS_4arch4Sm90ELb0ELb0ELb1ELb1ELb1ELb1ELb1ELb0ELb0ELb1ELb1ELb0EEENS1_21CollectiveEpilogueFwdINS6_IJSA_NS7_ILi512EEESA_EEES9_SC_SE_Li256ELb1ELb1ELb1ELb0EEENS1_36VarlenDynamicPersistentTileSchedulerILi64ELi64ELi256ELi128ELb1ELb1ELb1ELb0ELb1ELb1EEEEEEEEEvNT_6ParamsE)
	.align		4
        /*0034*/ 	.word	index@(__assertfail)
	.align		4
        /*0038*/ 	.word	index@(_ZN7cutlass13device_kernelIN5flash11enable_sm90INS1_16FlashAttnFwdSm90INS1_25CollectiveMainloopFwdSm90ILi2EN4cute5tupleIJNS5_1CILi1EEES8_S8_EEENS6_IJNS7_ILi64EEESA_SA_EEELi512ENS_10bfloat16_tEfNS_4arch4Sm90ELb0ELb1ELb1ELb0ELb1ELb0ELb0ELb0ELb0ELb1ELb1ELb0EEENS1_21CollectiveEpilogueFwdINS6_IJSA_NS7_ILi512EEESA_EEES9_SC_SE_Li256ELb0ELb1ELb1ELb0EEENS1_19SingleTileSchedulerILb0ELb1ELb1ELi64EEEEEEEEEvNT_6ParamsE)
	.align		4
        /*003c*/ 	.word	index@(__assertfail)
	.align		4
        /*0040*/ 	.word	index@(_ZN7cutlass13device_kernelIN5flash11enable_sm90INS1_16FlashAttnFwdSm90INS1_25CollectiveMainloopFwdSm90ILi2EN4cute5tupleIJNS5_1CILi1EEES8_S8_EEENS6_IJNS7_ILi64EEESA_SA_EEELi512ENS_10bfloat16_tEfNS_4arch4Sm90ELb0ELb1ELb1ELb0ELb1ELb0ELb1ELb0ELb0ELb1ELb1ELb0EEENS1_21CollectiveEpilogueFwdINS6_IJSA_NS7_ILi512EEESA_EEES9_SC_SE_Li256ELb0ELb1ELb1ELb0EEENS1_19SingleTileSchedulerILb0ELb1ELb1ELi64EEEEEEEEEvNT_6ParamsE)
	.align		4
        /*0044*/ 	.word	index@(__assertfail)
	.align		4
        /*0048*/ 	.word	index@(_ZN7cutlass13device_kernelIN5flash11enable_sm90INS1_16FlashAttnFwdSm90INS1_25CollectiveMainloopFwdSm90ILi2EN4cute5tupleIJNS5_1CILi1EEES8_S8_EEENS6_IJNS7_ILi64EEESA_SA_EEELi512ENS_10bfloat16_tEfNS_4arch4Sm90ELb0ELb1ELb1ELb1ELb1ELb0ELb0ELb0ELb0ELb1ELb1ELb0EEENS1_21CollectiveEpilogueFwdINS6_IJSA_NS7_ILi512EEESA_EEES9_SC_SE_Li256ELb1ELb1ELb1ELb0EEENS1_36VarlenDynamicPersistentTileSchedulerILi64ELi64ELi256ELi128ELb1ELb1ELb1ELb1ELb0ELb1EEEEEEEEEvNT_6ParamsE)
	.align		4
        /*004c*/ 	.word	index@(__assertfail)
	.align		4
        /*0050*/ 	.word	index@(_ZN7cutlass13device_kernelIN5flash11enable_sm90INS1_16FlashAttnFwdSm90INS1_25CollectiveMainloopFwdSm90ILi2EN4cute5tupleIJNS5_1CILi1EEES8_S8_EEENS6_IJNS7_ILi64EEESA_SA_EEELi512ENS_10bfloat16_tEfNS_4arch4Sm90ELb0ELb1ELb1ELb1ELb1ELb1ELb0ELb0ELb0ELb1ELb1ELb0EEENS1_21CollectiveEpilogueFwdINS6_IJSA_NS7_ILi512EEESA_EEES9_SC_SE_Li256ELb1ELb1ELb1ELb0EEENS1_36VarlenDynamicPersistentTileSchedulerILi64ELi64ELi256ELi128ELb1ELb1ELb1ELb1ELb0ELb1EEEEEEEEEvNT_6ParamsE)
	.align		4
        /*0054*/ 	.word	index@(__assertfail)
	.align		4
        /*0058*/ 	.word	index@(_ZN7cutlass13device_kernelIN5flash11enable_sm90INS1_16FlashAttnFwdSm90INS1_25CollectiveMainloopFwdSm90ILi2EN4cute5tupleIJNS5_1CILi1EEES8_S8_EEENS6_IJNS7_ILi64EEESA_SA_EEELi512ENS_10bfloat16_tEfNS_4arch4Sm90ELb0ELb1ELb1ELb1ELb1ELb0ELb1ELb0ELb0ELb1ELb1ELb0EEENS1_21CollectiveEpilogueFwdINS6_IJSA_NS7_ILi512EEESA_EEES9_SC_SE_Li256ELb1ELb1ELb1ELb0EEENS1_36VarlenDynamicPersistentTileSchedulerILi64ELi64ELi256ELi128ELb1ELb1ELb1ELb1ELb0ELb1EEEEEEEEEvNT_6ParamsE)
	.align		4
        /*005c*/ 	.word	index@(__assertfail)
	.align		4
        /*0060*/ 	.word	index@(_ZN7cutlass13device_kernelIN5flash11enable_sm90INS1_16FlashAttnFwdSm90INS1_25CollectiveMainloopFwdSm90ILi2EN4cute5tupleIJNS5_1CILi1EEES8_S8_EEENS6_IJNS7_ILi64EEESA_SA_EEELi512ENS_10bfloat16_tEfNS_4arch4Sm90ELb0ELb1ELb1ELb1ELb1ELb1ELb1ELb0ELb0ELb1ELb1ELb0EEENS1_21CollectiveEpilogueFwdINS6_IJSA_NS7_ILi512EEESA_EEES9_SC_SE_Li256ELb1ELb1ELb1ELb0EEENS1_36VarlenDynamicPersistentTileSchedulerILi64ELi64ELi256ELi128ELb1ELb1ELb1ELb1ELb0ELb1EEEEEEEEEvNT_6ParamsE)
	.align		4
        /*0064*/ 	.word	index@(__assertfail)
	.align		4
        /*0068*/ 	.word	index@(_ZN7cutlass13device_kernelIN5flash11enable_sm90INS1_16FlashAttnFwdSm90INS1_25CollectiveMainloopFwdSm90ILi2EN4cute5tupleIJNS5_1CILi1EEES8_S8_EEENS6_IJNS7_ILi64EEESA_SA_EEELi512ENS_10bfloat16_tEfNS_4arch4Sm90ELb1ELb0ELb1ELb0ELb1ELb0ELb0ELb0ELb0ELb1ELb1ELb0EEENS1_21CollectiveEpilogueFwdINS6_IJSA_NS7_ILi512EEESA_EEES9_SC_SE_Li256ELb0ELb1ELb1ELb0EEENS1_19SingleTileSchedulerILb0ELb1ELb1ELi64EEEEEEEEEvNT_6ParamsE)
	.align		4
        /*006c*/ 	.word	index@(__assertfail)
	.align		4
        /*0070*/ 	.word	index@(_ZN7cutlass13device_kernelIN5flash11enable_sm90INS1_16FlashAttnFwdSm90INS1_25CollectiveMainloopFwdSm90ILi2EN4cute5tupleIJNS5_1CILi1EEES8_S8_EEENS6_IJNS7_ILi64EEESA_SA_EEELi512ENS_10bfloat16_tEfNS_4arch4Sm90ELb1ELb0ELb1ELb0ELb1ELb0ELb1ELb0ELb0ELb1ELb1ELb0EEENS1_21CollectiveEpilogueFwdINS6_IJSA_NS7_ILi512EEESA_EEES9_SC_SE_Li256ELb0ELb1ELb1ELb0EEENS1_19SingleTileSchedulerILb0ELb1ELb1ELi64EEEEEEEEEvNT_6ParamsE)
	.align		4
        /*0074*/ 	.word	index@(__assertfail)
	.align		4
        /*0078*/ 	.word	index@(_ZN7cutlass13device_kernelIN5flash11enable_sm90INS1_16FlashAttnFwdSm90INS1_25CollectiveMainloopFwdSm90ILi2EN4cute5tupleIJNS5_1CILi1EEES8_S8_EEENS6_IJNS7_ILi64EEESA_SA_EEELi512ENS_10bfloat16_tEfNS_4arch4Sm90ELb1ELb0ELb1ELb1ELb1ELb0ELb0ELb0ELb0ELb1ELb1ELb0EEENS1_21CollectiveEpilogueFwdINS6_IJSA_NS7_ILi512EEESA_EEES9_SC_SE_Li256ELb1ELb1ELb1ELb0EEENS1_36VarlenDynamicPersistentTileSchedulerILi64ELi64ELi256ELi128ELb1ELb1ELb1ELb1ELb1ELb1EEEEEEEEEvNT_6ParamsE)
	.align		4
        /*007c*/ 	.word	index@(__assertfail)
	.align		4
        /*0080*/ 	.word	index@(_ZN7cutlass13device_kernelIN5flash11enable_sm90INS1_16FlashAttnFwdSm90INS1_25CollectiveMainloopFwdSm90ILi2EN4cute5tupleIJNS5_1CILi1EEES8_S8_EEENS6_IJNS7_ILi64EEESA_SA_EEELi512ENS_10bfloat16_tEfNS_4arch4Sm90ELb1ELb0ELb1ELb1ELb1ELb1ELb0ELb0ELb0ELb1ELb1ELb0EEENS1_21CollectiveEpilogueFwdINS6_IJSA_NS7_ILi512EEESA_EEES9_SC_SE_Li256ELb1ELb1ELb1ELb0EEENS1_36VarlenDynamicPersistentTileSchedulerILi64ELi64ELi256ELi128ELb1ELb1ELb1ELb1ELb1ELb1EEEEEEEEEvNT_6ParamsE)
	.align		4
        /*0084*/ 	.word	index@(__assertfail)
	.align		4
        /*0088*/ 	.word	index@(_ZN7cutlass13device_kernelIN5flash11enable_sm90INS1_16FlashAttnFwdSm90INS1_25CollectiveMainloopFwdSm90ILi2EN4cute5tupleIJNS5_1CILi1EEES8_S8_EEENS6_IJNS7_ILi64EEESA_SA_EEELi512ENS_10bfloat16_tEfNS_4arch4Sm90ELb1ELb0ELb1ELb1ELb1ELb0ELb1ELb0ELb0ELb1ELb1ELb0EEENS1_21CollectiveEpilogueFwdINS6_IJSA_NS7_ILi512EEESA_EEES9_SC_SE_Li256ELb1ELb1ELb1ELb0EEENS1_36VarlenDynamicPersistentTileSchedulerILi64ELi64ELi256ELi128ELb1ELb1ELb1ELb1ELb1ELb1EEEEEEEEEvNT_6ParamsE)
	.align		4
        /*008c*/ 	.word	index@(__assertfail)
	.align		4
        /*0090*/ 	.word	index@(_ZN7cutlass13device_kernelIN5flash11enable_sm90INS1_16FlashAttnFwdSm90INS1_25CollectiveMainloopFwdSm90ILi2EN4cute5tupleIJNS5_1CILi1EEES8_S8_EEENS6_IJNS7_ILi64EEESA_SA_EEELi512ENS_10bfloat16_tEfNS_4arch4Sm90ELb1ELb0ELb1ELb1ELb1ELb1ELb1ELb0ELb0ELb1ELb1ELb0EEENS1_21CollectiveEpilogueFwdINS6_IJSA_NS7_ILi512EEESA_EEES9_SC_SE_Li256ELb1ELb1ELb1ELb0EEENS1_36VarlenDynamicPersistentTileSchedulerILi64ELi64ELi256ELi128ELb1ELb1ELb1ELb1ELb1ELb1EEEEEEEEEvNT_6ParamsE)
	.align		4
        /*0094*/ 	.word	index@(__assertfail)
	.align		4
        /*0098*/ 	.word	0x00000000
	.align		4
        /*009c*/ 	.word	0xfffffffe
	.align		4
        /*00a0*/ 	.word	0x00000000
	.align		4
        /*00a4*/ 	.word	0xfffffffd
	.align		4
        /*00a8*/ 	.word	0x00000000
	.align		4
        /*00ac*/ 	.word	0xfffffffc


//--------------------- .nv.constant4             --------------------------
	.section	.nv.constant4,"a",@progbits
	.align	8
	.align		8
.nv.constant4:
        /*0000*/ 	.dword	__assertfail
	.align		8
        /*0008*/ 	.dword	__unnamed_1
	.align		8
        /*0010*/ 	.dword	__unnamed_2
	.align		8
        /*0018*/ 	.dword	__unnamed_3
	.align		8
        /*0020*/ 	.dword	__unnamed_4
	.align		8
        /*0028*/ 	.dword	__unnamed_5
	.align		8
        /*0030*/ 	.dword	__unnamed_6
	.align		8
        /*0038*/ 	.dword	_ZN89_INTERNAL_919b8f68_53_flash_fwd_hdim64_512_bf16_paged_split_softcap_sm90_cu_0106449f_33134cuda3std3__45__cpo5beginE
	.align		8
        /*0040*/ 	.dword	_ZN89_INTERNAL_919b8f68_53_flash_fwd_hdim64_512_bf16_paged_split_softcap_sm90_cu_0106449f_33134cuda3std3__45__cpo3endE
	.align		8
        /*0048*/ 	.dword	_ZN89_INTERNAL_919b8f68_53_flash_fwd_hdim64_512_bf16_paged_split_softcap_sm90_cu_0106449f_33134cuda3std3__45__cpo6cbeginE
	.align		8
        /*0050*/ 	.dword	_ZN89_INTERNAL_919b8f68_53_flash_fwd_hdim64_512_bf16_paged_split_softcap_sm90_cu_0106449f_33134cuda3std3__45__cpo4cendE
	.align		8
        /*0058*/ 	.dword	_ZN89_INTERNAL_919b8f68_53_flash_fwd_hdim64_512_bf16_paged_split_softcap_sm90_cu_0106449f_33134cuda3std3__491_GLOBAL__N__919b8f68_53_flash_fwd_hdim64_512_bf16_paged_split_softcap_sm90_cu_0106449f_33136ignoreE
	.align		8
        /*0060*/ 	.dword	_ZN89_INTERNAL_919b8f68_53_flash_fwd_hdim64_512_bf16_paged_split_softcap_sm90_cu_0106449f_33134cuda3std3__419piecewise_constructE
	.align		8
        /*0068*/ 	.dword	_ZN89_INTERNAL_919b8f68_53_flash_fwd_hdim64_512_bf16_paged_split_softcap_sm90_cu_0106449f_33134cuda3std3__48in_placeE
	.align		8
        /*0070*/ 	.dword	_ZN89_INTERNAL_919b8f68_53_flash_fwd_hdim64_512_bf16_paged_split_softcap_sm90_cu_0106449f_33134cuda3std6ranges3__45__cpo4swapE
	.align		8
        /*0078*/ 	.dword	_ZN89_INTERNAL_919b8f68_53_flash_fwd_hdim64_512_bf16_paged_split_softcap_sm90_cu_0106449f_33134cuda3std6ranges3__45__cpo9iter_moveE
	.align		8
        /*0080*/ 	.dword	_ZN89_INTERNAL_919b8f68_53_flash_fwd_hdim64_512_bf16_paged_split_softcap_sm90_cu_0106449f_33134cute7productE
	.align		8
        /*0088*/ 	.dword	_ZN89_INTERNAL_919b8f68_53_flash_fwd_hdim64_512_bf16_paged_split_softcap_sm90_cu_0106449f_33134cute1_E
	.align		8
        /*0090*/ 	.dword	$str$23
	.align		8
        /*0098*/ 	.dword	$str$24


//--------------------- .text._ZN7cutlass13device_kernelIN5flash11enable_sm90INS1_16FlashAttnFwdSm90INS1_25CollectiveMainloopFwdSm90ILi2EN4cute5tupleIJNS5_1CILi1EEES8_S8_EEENS6_IJNS7_ILi64EEESA_SA_EEELi512ENS_10bfloat16_tEfNS_4arch4Sm90ELb0ELb0ELb1ELb0ELb1ELb0ELb0ELb0ELb0ELb1ELb1ELb0EEENS1_21CollectiveEpilogueFwdINS6_IJSA_NS7_ILi512EEESA_EEES9_SC_SE_Li256ELb0ELb1ELb1ELb0EEENS1_19SingleTileSchedulerILb0ELb1ELb1ELi64EEEEEEEEEvNT_6ParamsE --------------------------
	.section	.text._ZN7cutlass13device_kernelIN5flash11enable_sm90INS1_16FlashAttnFwdSm90INS1_25CollectiveMainloopFwdSm90ILi2EN4cute5tupleIJNS5_1CILi1EEES8_S8_EEENS6_IJNS7_ILi64EEESA_SA_EEELi512ENS_10bfloat16_tEfNS_4arch4Sm90ELb0ELb0ELb1ELb0ELb1ELb0ELb0ELb0ELb0ELb1ELb1ELb0EEENS1_21CollectiveEpilogueFwdINS6_IJSA_NS7_ILi512EEESA_EEES9_SC_SE_Li256ELb0ELb1ELb1ELb0EEENS1_19SingleTileSchedulerILb0ELb1ELb1ELi64EEEEEEEEEvNT_6ParamsE,"ax",@progbits
	.align	128
.text._ZN7cutlass13device_kernelIN5flash11enable_sm90INS1_16FlashAttnFwdSm90INS1_25CollectiveMainloopFwdSm90ILi2EN4cute5tupleIJNS5_1CILi1EEES8_S8_EEENS6_IJNS7_ILi64EEESA_SA_EEELi512ENS_10bfloat16_tEfNS_4arch4Sm90ELb0ELb0ELb1ELb0ELb1ELb0ELb0ELb0ELb0ELb1ELb1ELb0EEENS1_21CollectiveEpilogueFwdINS6_IJSA_NS7_ILi512EEESA_EEES9_SC_SE_Li256ELb0ELb1ELb1ELb0EEENS1_19SingleTileSchedulerILb0ELb1ELb1ELi64EEEEEEEEEvNT_6ParamsE:
        .type           _ZN7cutlass13device_kernelIN5flash11enable_sm90INS1_16FlashAttnFwdSm90INS1_25CollectiveMainloopFwdSm90ILi2EN4cute5tupleIJNS5_1CILi1EEES8_S8_EEENS6_IJNS7_ILi64EEESA_SA_EEELi512ENS_10bfloat16_tEfNS_4arch4Sm90ELb0ELb0ELb1ELb0ELb1ELb0ELb0ELb0ELb0ELb1ELb1ELb0EEENS1_21CollectiveEpilogueFwdINS6_IJSA_NS7_ILi512EEESA_EEES9_SC_SE_Li256ELb0ELb1ELb1ELb0EEENS1_19SingleTileSchedulerILb0ELb1ELb1ELi64EEEEEEEEEvNT_6ParamsE,@function
        .size           _ZN7cutlass13device_kernelIN5flash11enable_sm90INS1_16FlashAttnFwdSm90INS1_25CollectiveMainloopFwdSm90ILi2EN4cute5tupleIJNS5_1CILi1EEES8_S8_EEENS6_IJNS7_ILi64EEESA_SA_EEELi512ENS_10bfloat16_tEfNS_4arch4Sm90ELb0ELb0ELb1ELb0ELb1ELb0ELb0ELb0ELb0ELb1ELb1ELb0EEENS1_21CollectiveEpilogueFwdINS6_IJSA_NS7_ILi512EEESA_EEES9_SC_SE_Li256ELb0ELb1ELb1ELb0EEENS1_19SingleTileSchedulerILb0ELb1ELb1ELi64EEEEEEEEEvNT_6ParamsE,(.L_x_5827 - _ZN7cutlass13device_kernelIN5flash11enable_sm90INS1_16FlashAttnFwdSm90INS1_25CollectiveMainloopFwdSm90ILi2EN4cute5tupleIJNS5_1CILi1EEES8_S8_EEENS6_IJNS7_ILi64EEESA_SA_EEELi512ENS_10bfloat16_tEfNS_4arch4Sm90ELb0ELb0ELb1ELb0ELb1ELb0ELb0ELb0ELb0ELb1ELb1ELb0EEENS1_21CollectiveEpilogueFwdINS6_IJSA_NS7_ILi512EEESA_EEES9_SC_SE_Li256ELb0ELb1ELb1ELb0EEENS1_19SingleTileSchedulerILb0ELb1ELb1ELi64EEEEEEEEEvNT_6ParamsE)
        .other          _ZN7cutlass13device_kernelIN5flash11enable_sm90INS1_16FlashAttnFwdSm90INS1_25CollectiveMainloopFwdSm90ILi2EN4cute5tupleIJNS5_1CILi1EEES8_S8_EEENS6_IJNS7_ILi64EEESA_SA_EEELi512ENS_10bfloat16_tEfNS_4arch4Sm90ELb0ELb0ELb1ELb0ELb1ELb0ELb0ELb0ELb0ELb1ELb1ELb0EEENS1_21CollectiveEpilogueFwdINS6_IJSA_NS7_ILi512EEESA_EEES9_SC_SE_Li256ELb0ELb1ELb1ELb0EEENS1_19SingleTileSchedulerILb0ELb1ELb1ELi64EEEEEEEEEvNT_6ParamsE,@"STO_CUDA_ENTRY STV_DEFAULT"
_ZN7cutlass13device_kernelIN5flash11enable_sm90INS1_16FlashAttnFwdSm90INS1_25CollectiveMainloopFwdSm90ILi2EN4cute5tupleIJNS5_1CILi1EEES8_S8_EEENS6_IJNS7_ILi64EEESA_SA_EEELi512ENS_10bfloat16_tEfNS_4arch4Sm90ELb0ELb0ELb1ELb0ELb1ELb0ELb0ELb0ELb0ELb1ELb1ELb0EEENS1_21CollectiveEpilogueFwdINS6_IJSA_NS7_ILi512EEESA_EEES9_SC_SE_Li256ELb0ELb1ELb1ELb0EEENS1_19SingleTileSchedulerILb0ELb1ELb1ELi64EEEEEEEEEvNT_6ParamsE:
[----:B------:R-:W0:Y:S01]  /*0000*/  LDC R1, c[0x0][0x28] ;  /* 0x00000a00ff017b82 */ /* 0x000e220000000800 */
[----:B------:R-:W1:Y:S01]  /*0010*/  S2R R30, SR_TID.X ;  /* 0x00000000001e7919 */ /* 0x000e620000002100 */
[----:B------:R-:W-:Y:S01]  /*0020*/  ELECT P0, URZ, PT ;  /* 0x00000000003f782f */ /* 0x000fe20003800000 */
[----:B------:R-:W-:Y:S01]  /*0030*/  UMOV UR4, 0x80 ;  /* 0x0000008000047882 */ /* 0x000fe20000000000 */
[----:B------:R-:W-:Y:S01]  /*0040*/  UMOV UR7, 0x100 ;  /* 0x0000010000077882 */ /* 0x000fe20000000000 */
[----:B-1----:R-:W-:-:S05]  /*0050*/  SHF.R.U32.HI R0, RZ, 0x5, R30 ;  /* 0x00000005ff007819 */ /* 0x002fca000001161e */
[----:B------:R-:W1:Y:S02]  /*0060*/  SHFL.IDX PT, R2, R0, RZ, 0x1f ;  /* 0x00001fff00027589 */ /* 0x000e6400000e0000 */
[C---:B-1----:R-:W-:Y:S02]  /*0070*/  ISETP.NE.OR P0, PT, R2.reuse, RZ, !P0 ;  /* 0x000000ff0200720c */ /* 0x042fe40004705670 */
[----:B------:R-:W-:Y:S02]  /*0080*/  ISETP.NE.AND P1, PT, R2, RZ, PT ;  /* 0x000000ff0200720c */ /* 0x000fe40003f25270 */
[----:B------:R-:W-:-:S06]  /*0090*/  SHF.R.U32.HI R2, RZ, 0x7, R30 ;  /* 0x00000007ff027819 */ /* 0x000fcc000001161e */
[----:B------:R-:W1:Y:S03]  /*00a0*/  SHFL.IDX PT, R2, R2, RZ, 0x1f ;  /* 0x00001fff02027589 */ /* 0x000e6600000e0000 */
[----:B------:R-:W-:Y:S01]  /*00b0*/  VOTEU.ALL UP0, P0 ;  /* 0x00000000003f7886 */ /* 0x000fe20000000000 */
[----:B------:R-:W-:-:S04]  /*00c0*/  VOTEU.ALL UP1, P0 ;  /* 0x00000000003f7886 */ /* 0x000fc80000020000 */
[----:B------:R-:W2:Y:S01]  /*00d0*/  @!UP0 S2UR UR8, SR_CgaCtaId ;  /* 0x00000000000889c3 */ /* 0x000ea20000008800 */
[----:B------:R-:W-:Y:S01]  /*00e0*/  @!UP0 UMOV UR6, 0x400 ;  /* 0x0000040000068882 */ /* 0x000fe20000000000 */
[----:B------:R-:W-:-:S04]  /*00f0*/  @!UP0 UIADD3 UR4, -UR4, 0x100000, URZ ;  /* 0x0010000004048890 */ /* 0x000fc8000fffe13f */
[----:B------:R-:W-:Y:S02]  /*0100*/  @!UP0 USHF.L.U32 UR5, UR4, 0xb, URZ ;  /* 0x0000000b04058899 */ /* 0x000fe4000800063f */
[----:B------:R-:W-:Y:S02]  /*0110*/  @!UP0 USHF.L.U32 UR4, UR4, 0x1, URZ ;  /* 0x0000000104048899 */ /* 0x000fe4000800063f */
[----:B--2---:R-:W-:Y:S02]  /*0120*/  @!UP0 ULEA UR8, UR8, UR6, 0x18 ;  /* 0x0000000608088291 */ /* 0x004fe4000f8ec03f */
[----:B------:R-:W-:-:S04]  /*0130*/  @!UP0 UIADD3 UR6, -UR7, 0x100000, URZ ;  /* 0x0010000007068890 */ /* 0x000fc8000fffe13f */
[----:B------:R-:W-:Y:S02]  /*0140*/  @!UP0 USHF.L.U32 UR7, UR6, 0xb, URZ ;  /* 0x0000000b06078899 */ /* 0x000fe4000800063f */
[----:B------:R-:W-:Y:S01]  /*0150*/  @!UP0 USHF.L.U32 UR6, UR6, 0x1, URZ ;  /* 0x0000000106068899 */ /* 0x000fe2000800063f */
[----:B------:R-:W-:-:S05]  /*0160*/  VOTEU.ALL UP0, P0 ;  /* 0x00000000003f7886 */ /* 0x000fca0000000000 */
[----:B------:R2:W3:Y:S06]  /*0170*/  @!UP0 SYNCS.EXCH.64 URZ, [UR8+0x28c00], UR4 ;  /* 0x028c0004083f85b2 */ /* 0x0004ec0008000100 */
[----:B------:R2:W4:Y:S02]  /*0180*/  @!UP1 SYNCS.EXCH.64 URZ, [UR8+0x28c20], UR6 ;  /* 0x028c2006083f95b2 */ /* 0x0005240008000100 */
[----:B012---:R-:W-:Y:S05]  /*0190*/  @P1 BRA `(.L_x_0) ;  /* 0x0000000000381947 */ /* 0x007fea0003800000 */
[----:B------:R-:W0:Y:S01]  /*01a0*/  S2UR UR5, SR_CgaCtaId ;  /* 0x00000000000579c3 */ /* 0x000e220000008800 */
[----:B------:R-:W-:Y:S01]  /*01b0*/  UMOV UR4, 0x400 ;  /* 0x0000040000047882 */ /* 0x000fe20000000000 */
[----:B------:R-:W-:Y:S01]  /*01c0*/  UMOV UR7, 0x80 ;  /* 0x0000008000077882 */ /* 0x000fe20000000000 */
[----:B------:R-:W-:Y:S01]  /*01d0*/  ELECT P0, URZ, PT ;  /* 0x00000000003f782f */ /* 0x000fe20003800000 */
[----:B0-----:R-:W-:Y:S02]  /*01e0*/  ULEA UR6, UR5, UR4, 0x18 ;  /* 0x0000000405067291 */ /* 0x001fe4000f8ec03f */
[----:B------:R-:W-:-:S04]  /*01f0*/  UIADD3 UR4, -UR7, 0x100000, URZ ;  /* 0x0010000007047890 */ /* 0x000fc8000fffe13f */
[----:B------:R-:W-:Y:S02]  /*0200*/  USHF.L.U32 UR5, UR4, 0xb, URZ ;  /* 0x0000000b04057899 */ /* 0x000fe4000800063f */
[----:B------:R-:W-:Y:S01]  /*0210*/  USHF.L.U32 UR4, UR4, 0x1, URZ ;  /* 0x0000000104047899 */ /* 0x000fe2000800063f */
[----:B------:R-:W0:Y:S11]  /*0220*/  FENCE.VIEW.ASYNC.S ;  /* 0x00000000000073c6 */ /* 0x000e360000000000 */
[----:B0-----:R0:W1:Y:S01]  /*0230*/  SYNCS.EXCH.64 URZ, [UR6+0x28c30], UR4 ;  /* 0x028c3004063f75b2 */ /* 0x0010620008000100 */
[----:B------:R0:W2:Y:S01]  /*0240*/  SYNCS.EXCH.64 URZ, [UR6+0x28c40], UR4 ;  /* 0x028c4004063f75b2 */ /* 0x0000a20008000100 */
[----:B------:R0:W0:Y:S01]  /*0250*/  SYNCS.EXCH.64 URZ, [UR6+0x28c38], UR4 ;  /* 0x028c3804063f75b2 */ /* 0x0000220008000100 */
[----:B------:R0:W0:Y:S01]  /*0260*/  SYNCS.EXCH.64 URZ, [UR6+0x28c48], UR4 ;  /* 0x028c4804063f75b2 */ /* 0x0000220008000100 */
[----:B------:R-:W-:Y:S01]  /*0270*/  NOP ;  /* 0x0000000000007918 */ /* 0x000fe20000000000 */
.L_x_0:
[----:B------:R-:W5:Y:S01]  /*0280*/  SHFL.IDX PT, R3, R0, RZ, 0x1f ;  /* 0x00001fff00037589 */ /* 0x000f6200000e0000 */
[----:B------:R-:W-:Y:S01]  /*0290*/  NOP ;  /* 0x0000000000007918 */ /* 0x000fe20000000000 */
[----:B-----5:R-:W-:-:S13]  /*02a0*/  ISETP.NE.AND P0, PT, R3, RZ, PT ;  /* 0x000000ff0300720c */ /* 0x020fda0003f05270 */
[----:B------:R-:W-:Y:S05]  /*02b0*/  @P0 BRA `(.L_x_1) ;  /* 0x0000000000480947 */ /* 0x000fea0003800000 */
[----:B0-----:R-:W0:Y:S01]  /*02c0*/  S2UR UR5, SR_CgaCtaId ;  /* 0x00000000000579c3 */ /* 0x001e220000008800 */
[----:B------:R-:W-:Y:S01]  /*02d0*/  UMOV UR4, 0x400 ;  /* 0x0000040000047882 */ /* 0x000fe20000000000 */
[----:B------:R-:W-:Y:S01]  /*02e0*/  UMOV UR6, 0x80 ;  /* 0x0000008000067882 */ /* 0x000fe20000000000 */
[----:B------:R-:W-:Y:S01]  /*02f0*/  UMOV UR7, 0x100 ;  /* 0x0000010000077882 */ /* 0x000fe20000000000 */
[----:B------:R-:W-:Y:S01]  /*0300*/  ELECT P0, URZ, PT ;  /* 0x00000000003f782f */ /* 0x000fe20003800000 */
[----:B0-----:R-:W-:Y:S02]  /*0310*/  ULEA UR8, UR5, UR4, 0x18 ;  /* 0x0000000405087291 */ /* 0x001fe4000f8ec03f */
[----:B------:R-:W-:-:S04]  /*0320*/  UIADD3 UR4, -UR6, 0x100000, URZ ;  /* 0x0010000006047890 */ /* 0x000fc8000fffe13f */
[----:B------:R-:W-:Y:S02]  /*0330*/  USHF.L.U32 UR5, UR4, 0xb, URZ ;  /* 0x0000000b04057899 */ /* 0x000fe4000800063f */
[----:B------:R-:W-:Y:S02]  /*0340*/  USHF.L.U32 UR4, UR4, 0x1, URZ ;  /* 0x0000000104047899 */ /* 0x000fe4000800063f */
[----:B------:R-:W-:-:S04]  /*0350*/  UIADD3 UR6, -UR7, 0x100000, URZ ;  /* 0x0010000007067890 */ /* 0x000fc8000fffe13f */
[----:B------:R-:W-:Y:S02]  /*0360*/  USHF.L.U32 UR7, UR6, 0xb, URZ ;  /* 0x0000000b06077899 */ /* 0x000fe4000800063f */
[----:B------:R-:W-:Y:S01]  /*0370*/  USHF.L.U32 UR6, UR6, 0x1, URZ ;  /* 0x0000000106067899 */ /* 0x000fe2000800063f */
[----:B------:R-:W0:Y:S03]  /*0380*/  FENCE.VIEW.ASYNC.S ;  /* 0x00000000000073c6 */ /* 0x000e260000000000 */
[----:B0-----:R0:W0:Y:S08]  /*0390*/  SYNCS.EXCH.64 URZ, [UR8+0x28c50], UR4 ;  /* 0x028c5004083f75b2 */ /* 0x0010300008000100 */
[----:B------:R0:W0:Y:S01]  /*03a0*/  SYNCS.EXCH.64 URZ, [UR8+0x28c60], UR6 ;  /* 0x028c6006083f75b2 */ /* 0x0000220008000100 */
[----:B------:R0:W0:Y:S01]  /*03b0*/  SYNCS.EXCH.64 URZ, [UR8+0x28c58], UR4 ;  /* 0x028c5804083f75b2 */ /* 0x0000220008000100 */
[----:B------:R0:W0:Y:S01]  /*03c0*/  SYNCS.EXCH.64 URZ, [UR8+0x28c68], UR6 ;  /* 0x028c6806083f75b2 */ /* 0x0000220008000100 */
[----:B------:R-:W-:Y:S01]  /*03d0*/  NOP ;  /* 0x0000000000007918 */ /* 0x000fe20000000000 */
.L_x_1:
[----:B------:R-:W5:Y:S01]  /*03e0*/  SHFL.IDX PT, R3, R0, RZ, 0x1f ;  /* 0x00001fff00037589 */ /* 0x000f6200000e0000 */
[----:B------:R-:W-:Y:S01]  /*03f0*/  NOP ;  /* 0x0000000000007918 */ /* 0x000fe20000000000 */
[----:B-----5:R-:W-:-:S13]  /*0400*/  ISETP.NE.AND P0, PT, R3, RZ, PT ;  /* 0x000000ff0300720c */ /* 0x020fda0003f05270 */
[----:B------:R-:W-:Y:S05]  /*0410*/  @P0 BRA `(.L_x_2) ;  /* 0x0000000000380947 */ /* 0x000fea0003800000 */
[----:B0-----:R-:W0:Y:S01]  /*0420*/  S2UR UR5, SR_CgaCtaId ;  /* 0x00000000000579c3 */ /* 0x001e220000008800 */
        /* <DEDUP_REMOVED lines=8> */
[----:B0-----:R0:W0:Y:S01]  /*04b0*/  SYNCS.EXCH.64 URZ, [UR6+0x28c70], UR4 ;  /* 0x028c7004063f75b2 */ /* 0x0010220008000100 */
[----:B------:R0:W0:Y:S01]  /*04c0*/  SYNCS.EXCH.64 URZ, [UR6+0x28c80], UR4 ;  /* 0x028c8004063f75b2 */ /* 0x0000220008000100 */
[----:B------:R0:W0:Y:S01]  /*04d0*/  SYNCS.EXCH.64 URZ, [UR6+0x28c78], UR4 ;  /* 0x028c7804063f75b2 */ /* 0x0000220008000100 */
[----:B------:R0:W0:Y:S01]  /*04e0*/  SYNCS.EXCH.64 URZ, [UR6+0x28c88], UR4 ;  /* 0x028c8804063f75b2 */ /* 0x0000220008000100 */
[----:B------:R-:W-:Y:S01]  /*04f0*/  NOP ;  /* 0x0000000000007918 */ /* 0x000fe20000000000 */
.L_x_2:
        /* <DEDUP_REMOVED lines=22> */
.L_x_3:
[----:B------:R-:W5:Y:S01]  /*0660*/  SHFL.IDX PT, R3, R0, RZ, 0x1f ;  /* 0x00001fff00037589 */ /* 0x000f6200000e0000 */
[----:B------:R-:W-:Y:S01]  /*0670*/  R2UR UR9, R2 ;  /* 0x00000000020972ca */ /* 0x000fe200000e0000 */
        /* <DEDUP_REMOVED lines=21> */
.L_x_4:
[----:B------:R-:W-:Y:S01]  /*07d0*/  UISETP.NE.AND UP0, UPT, UR9, URZ, UPT ;  /* 0x0000003f0900728c */ /* 0x000fe2000bf05270 */
[----:B------:R-:W-:Y:S01]  /*07e0*/  NOP ;  /* 0x0000000000007918 */ /* 0x000fe20000000000 */
[----:B------:R-:W-:Y:S01]  /*07f0*/  UMOV UR39, 0x1 ;  /* 0x0000000100277882 */ /* 0x000fe20000000000 */
[----:B------:R-:W-:Y:S01]  /*0800*/  ULDC.64 UR36, c[0x0][0x208] ;  /* 0x0000820000247ab9 */ /* 0x000fe20000000a00 */
[----:B------:R-:W-:Y:S01]  /*0810*/  USEL UR39, UR39, 0x2, !UP0 ;  /* 0x0000000227277887 */ /* 0x000fe2000c000000 */
[----:B------:R-:W-:Y:S01]  /*0820*/  BSSY B6, `(.L_x_5) ;  /* 0x0000cc9000067945 */ /* 0x000fe20003800000 */
[----:B01234-:R-:W-:Y:S01]  /*0830*/  BAR.SYNC.DEFER_BLOCKING 0x0 ;  /* 0x0000000000007b1d */ /* 0x01ffe20000010000 */
[----:B------:R-:W-:-:S13]  /*0840*/  PLOP3.LUT P0, PT, PT, PT, UP0, 0x80, 0x0 ;  /* 0x000000000000781c */ /* 0x000fda0003f0f008 */
[----:B------:R-:W-:Y:S05]  /*0850*/  @!P0 BRA `(.L_x_6) ;  /* 0x00000094004c8947 */ /* 0x000fea0003800000 */
.L_x_7:
[----:B------:R-:W-:-:S08]  /*0860*/  NOP ;  /* 0x0000000000007918 */ /* 0x000fd00000000000 */
[----:B------:R-:W0:Y:S02]  /*0870*/  USETMAXREG.TRY_ALLOC.CTAPOOL UP0, 0xe8 ;  /* 0x000000e8000079c8 */ /* 0x000e240008000600 */
[----:B0-----:R-:W-:-:S13]  /*0880*/  PLOP3.LUT P0, PT, PT, PT, UP0, 0x80, 0x0 ;  /* 0x000000000000781c */ /* 0x001fda0003f0f008 */
[----:B------:R-:W-:Y:S05]  /*0890*/  @!P0 BRA `(.L_x_7) ;  /* 0xfffffffc00f08947 */ /* 0x000fea000383ffff */
[----:B------:R-:W-:Y:S01]  /*08a0*/  LOP3.LUT R0, R30, 0xffffff80, RZ, 0xc0, !PT ;  /* 0xffffff801e007812 */ /* 0x000fe200078ec0ff */
[----:B------:R-:W0:Y:S01]  /*08b0*/  S2UR UR6, SR_CTAID.Y ;  /* 0x00000000000679c3 */ /* 0x000e220000002600 */
[----:B------:R-:W-:Y:S02]  /*08c0*/  ULDC UR7, c[0x0][0xc50] ;  /* 0x0003140000077ab9 */ /* 0x000fe40000000800 */
[----:B------:R-:W-:Y:S01]  /*08d0*/  ISETP.NE.AND P0, PT, R0, 0x80, PT ;  /* 0x000000800000780c */ /* 0x000fe20003f05270 */
[----:B------:R-:W-:-:S04]  /*08e0*/  UISETP.NE.AND UP0, UPT, UR7, 0x1, UPT ;  /* 0x000000010700788c */ /* 0x000fc8000bf05270 */
[----:B------:R-:W1:Y:S07]  /*08f0*/  S2UR UR8, SR_CTAID.Z ;  /* 0x00000000000879c3 */ /* 0x000e6e0000002700 */
[----:B------:R-:W-:Y:S01]  /*0900*/  @UP0 ULDC UR4, c[0x0][0xc54] ;  /* 0x0003150000040ab9 */ /* 0x000fe20000000800 */
[----:B------:R-:W-:Y:S06]  /*0910*/  @!P0 BAR.ARV 0x8, 0x100 ;  /* 0x0204000000008b1d */ /* 0x000fec0000002000 */
[----:B------:R-:W-:Y:S01]  /*0920*/  ISETP.GE.U32.AND P0, PT, R30, 0x100, PT ;  /* 0x000001001e00780c */ /* 0x000fe20003f06070 */
[----:B------:R-:W-:Y:S01]  /*0930*/  @UP0 ULDC UR10, c[0x0][0xc58] ;  /* 0x00031600000a0ab9 */ /* 0x000fe20000000800 */
[----:B0-----:R-:W-:-:S02]  /*0940*/  UIMAD.WIDE.U32 UR4, UR6, UR4, URZ ;  /* 0x00000004060472a5 */ /* 0x001fc4000f8e003f */
[----:B------:R-:W-:Y:S02]  /*0950*/  UMOV UR38, UR6 ;  /* 0x0000000600267c82 */ /* 0x000fe40008000000 */
[----:B------:R-:W-:-:S04]  /*0960*/  @UP0 USHF.R.U32.HI UR38, URZ, UR10, UR5 ;  /* 0x0000000a3f260299 */ /* 0x000fc80008011605 */
[----:B------:R-:W-:-:S03]  /*0970*/  UIADD3 UR4, -UR38, URZ, URZ ;  /* 0x0000003f26047290 */ /* 0x000fc6000fffe13f */
[----:B------:R-:W-:Y:S06]  /*0980*/  @P0 BAR.ARV 0xf, 0x100 ;  /* 0x03c4000000000b1d */ /* 0x000fec0000002000 */
[----:B-1----:R-:W-:Y:S01]  /*0990*/  ISETP.LE.AND P0, PT, RZ, UR8, PT ;  /* 0x00000008ff007c0c */ /* 0x002fe2000bf03270 */
[----:B------:R-:W-:-:S12]  /*09a0*/  UIMAD UR7, UR7, UR4, UR6 ;  /* 0x00000004070772a4 */ /* 0x000fd8000f8e0206 */
[----:B------:R-:W-:Y:S05]  /*09b0*/  @!P0 BRA `(.L_x_8) ;  /* 0x000000c800bc8947 */ /* 0x000fea0003800000 */
[----:B------:R-:W-:Y:S01]  /*09c0*/  ULDC.64 UR4, c[0x0][0x418] ;  /* 0x0001060000047ab9 */ /* 0x000fe20000000a00 */
[----:B------:R-:W-:Y:S01]  /*09d0*/  ULDC UR43, c[0x0][0x424] ;  /* 0x00010900002b7ab9 */ /* 0x000fe20000000800 */
[----:B------:R-:W-:Y:S01]  /*09e0*/  UISETP.NE.U32.AND UP0, UPT, UR4, URZ, UPT ;  /* 0x0000003f0400728c */ /* 0x000fe2000bf05070 */
[----:B------:R-:W0:Y:S01]  /*09f0*/  S2UR UR42, SR_CgaCtaId ;  /* 0x00000000002a79c3 */ /* 0x000e220000008800 */
[----:B------:R-:W-:Y:S01]  /*0a00*/  UISETP.NE.AND UP1, UPT, UR9, 0x1, UPT ;  /* 0x000000010900788c */ /* 0x000fe2000bf25270 */
[----:B------:R-:W-:Y:S01]  /*0a10*/  VIADD R16, R30, 0xffffff80 ;  /* 0xffffff801e107836 */ /* 0x000fe20000000000 */
[----:B------:R-:W-:Y:S01]  /*0a20*/  UISETP.NE.AND.EX UP0, UPT, UR5, URZ, UPT, UP0 ;  /* 0x0000003f0500728c */ /* 0x000fe2000bf05300 */
[----:B------:R-:W-:Y:S01]  /*0a30*/  ULDC UR4, c[0x0][0x2f0] ;  /* 0x0000bc0000047ab9 */ /* 0x000fe20000000800 */
[----:B------:R-:W-:Y:S02]  /*0a40*/  USHF.R.U32.HI UR11, URZ, 0x10, UR7 ;  /* 0x000000103f0b7899 */ /* 0x000fe40008011607 */
[----:B------:R-:W-:Y:S01]  /*0a50*/  PLOP3.LUT P0, PT, PT, PT, UP1, 0x80, 0x0 ;  /* 0x000000000000781c */ /* 0x000fe20003f0f018 */
[----:B------:R-:W-:-:S02]  /*0a60*/  USEL UR43, UR43, 0x1, UP0 ;  /* 0x000000012b2b7887 */ /* 0x000fc40008000000 */
[----:B------:R-:W-:Y:S02]  /*0a70*/  UISETP.NE.AND UP0, UPT, UR11, URZ, UPT ;  /* 0x0000003f0b00728c */ /* 0x000fe4000bf05270 */
[----:B------:R-:W-:Y:S02]  /*0a80*/  UIMAD UR43, UR43, UR4, URZ ;  /* 0x000000042b2b72a4 */ /* 0x000fe4000f8e023f */
[----:B------:R-:W-:Y:S02]  /*0a90*/  ULOP3.LUT UR7, UR7, 0xffff, URZ, 0xc0, !UPT ;  /* 0x0000ffff07077892 */ /* 0x000fe4000f8ec03f */
[----:B------:R-:W-:-:S04]  /*0aa0*/  UIADD3 UR4, UR43, 0x3f, URZ ;  /* 0x0000003f2b047890 */ /* 0x000fc8000fffe03f */
[----:B------:R-:W-:Y:S01]  /*0ab0*/  USHF.R.S32.HI UR5, URZ, 0x1f, UR4 ;  /* 0x0000001f3f057899 */ /* 0x000fe20008011404 */
[----:B------:R-:W-:-:S03]  /*0ac0*/  @!UP0 ULDC UR11, c[0x0][0x9f0] ;  /* 0x00027c00000b8ab9 */ /* 0x000fc60000000800 */
[----:B------:R-:W-:-:S04]  /*0ad0*/  ULEA.HI UR5, UR5, UR4, URZ, 0x6 ;  /* 0x0000000405057291 */ /* 0x000fc8000f8f303f */
[----:B------:R-:W-:Y:S01]  /*0ae0*/  USHF.R.S32.HI UR6, URZ, 0x6, UR5 ;  /* 0x000000063f067899 */ /* 0x000fe20008011405 */
[----:B0-----:R-:W-:Y:S11]  /*0af0*/  @!P0 BRA `(.L_x_9) ;  /* 0x0000001c00e48947 */ /* 0x001ff60003800000 */
[----:B------:R-:W-:Y:S01]  /*0b00*/  UISETP.GE.AND UP0, UPT, UR43, 0x1, UPT ;  /* 0x000000012b00788c */ /* 0x000fe2000bf06270 */
[----:B------:R-:W-:Y:S02]  /*0b10*/  PLOP3.LUT P0, PT, PT, PT, PT, 0x80, 0x0 ;  /* 0x000000000000781c */ /* 0x000fe40003f0f070 */
[----:B------:R-:W-:Y:S02]  /*0b20*/  CS2R R4, SRZ ;  /* 0x0000000000047805 */ /* 0x000fe4000001ff00 */
[----:B------:R-:W-:Y:S02]  /*0b30*/  CS2R R150, SRZ ;  /* 0x0000000000967805 */ /* 0x000fe4000001ff00 */
[----:B------:R-:W-:Y:S02]  /*0b40*/  CS2R R148, SRZ ;  /* 0x0000000000947805 */ /* 0x000fe4000001ff00 */
[----:B------:R-:W-:Y:S02]  /*0b50*/  CS2R R146, SRZ ;  /* 0x0000000000927805 */ /* 0x000fe4000001ff00 */
[----:B------:R-:W-:-:S02]  /*0b60*/  PLOP3.LUT P1, PT, PT, PT, UP0, 0x80, 0x0 ;  /* 0x000000000000781c */ /* 0x000fc40003f2f008 */
[----:B------:R-:W-:Y:S02]  /*0b70*/  CS2R R144, SRZ ;  /* 0x0000000000907805 */ /* 0x000fe4000001ff00 */
[----:B------:R-:W-:Y:S02]  /*0b80*/  CS2R R142, SRZ ;  /* 0x00000000008e7805 */ /* 0x000fe4000001ff00 */
[----:B------:R-:W-:Y:S02]  /*0b90*/  CS2R R140, SRZ ;  /* 0x00000000008c7805 */ /* 0x000fe4000001ff00 */
[----:B------:R-:W-:Y:S02]  /*0ba0*/  CS2R R138, SRZ ;  /* 0x00000000008a7805 */ /* 0x000fe4000001ff00 */
[----:B------:R-:W-:Y:S02]  /*0bb0*/  CS2R R136, SRZ ;  /* 0x0000000000887805 */ /* 0x000fe4000001ff00 */
[----:B------:R-:W-:-:S02]  /*0bc0*/  CS2R R134, SRZ ;  /* 0x0000000000867805 */ /* 0x000fc4000001ff00 */
        /* <DEDUP_REMOVED lines=47> */
[----:B------:R-:W-:Y:S01]  /*0ec0*/  CS2R R38, SRZ ;  /* 0x0000000000267805 */ /* 0x000fe2000001ff00 */
[----:B------:R-:W-:Y:S01]  /*0ed0*/  IMAD.MOV.U32 R37, RZ, RZ, RZ ;  /* 0x000000ffff257224 */ /* 0x000fe200078e00ff */
[----:B------:R-:W-:Y:S01]  /*0ee0*/  MOV R3, RZ ;  /* 0x000000ff00037202 */ /* 0x000fe20000000f00 */
[----:B------:R-:W-:Y:S06]  /*0ef0*/  @!P1 BRA `(.L_x_10) ;  /* 0x0000000000709947 */ /* 0x000fec0003800000 */
[----:B------:R-:W-:Y:S01]  /*0f00*/  IMAD.U32 R6, RZ, RZ, UR11 ;  /* 0x0000000bff067e24 */ /* 0x000fe2000f8e00ff */
[----:B------:R-:W-:-:S04]  /*0f10*/  UIADD3 UR4, UR6, -0x1, UR11 ;  /* 0xffffffff06047890 */ /* 0x000fc8000fffe00b */
[-C--:B------:R-:W-:Y:S02]  /*0f20*/  IABS R7, R6.reuse ;  /* 0x0000000600077213 */ /* 0x080fe40000000000 */
[----:B------:R-:W-:Y:S01]  /*0f30*/  IMAD.U32 R8, RZ, RZ, UR4 ;  /* 0x00000004ff087e24 */ /* 0x000fe2000f8e00ff */
[----:B------:R-:W-:Y:S01]  /*0f40*/  IABS R6, R6 ;  /* 0x0000000600067213 */ /* 0x000fe20000000000 */
[----:B------:R-:W0:Y:S01]  /*0f50*/  I2F.RP R0, R7 ;  /* 0x0000000700007306 */ /* 0x000e220000209400 */
[----:B------:R-:W-:-:S03]  /*0f60*/  ULOP3.LUT UR4, UR4, UR11, URZ, 0x3c, !UPT ;  /* 0x0000000b04047292 */ /* 0x000fc6000f8e3c3f */
[----:B------:R-:W-:-:S03]  /*0f70*/  IMAD.MOV R6, RZ, RZ, -R6 ;  /* 0x000000ffff067224 */ /* 0x000fc600078e0a06 */
[----:B------:R-:W-:Y:S01]  /*0f80*/  ISETP.LE.AND P3, PT, RZ, UR4, PT ;  /* 0x00000004ff007c0c */ /* 0x000fe2000bf63270 */
[----:B0-----:R-:W0:Y:S02]  /*0f90*/  MUFU.RCP R0, R0 ;  /* 0x0000000000007308 */ /* 0x001e240000001000 */
[----:B0-----:R-:W-:Y:S01]  /*0fa0*/  VIADD R2, R0, 0xffffffe ;  /* 0x0ffffffe00027836 */ /* 0x001fe20000000000 */
[----:B------:R-:W-:-:S05]  /*0fb0*/  IABS R0, R8 ;  /* 0x0000000800007213 */ /* 0x000fca0000000000 */
[----:B------:R0:W1:Y:S02]  /*0fc0*/  F2I.FTZ.U32.TRUNC.NTZ R3, R2 ;  /* 0x0000000200037305 */ /* 0x000064000021f000 */
[----:B0-----:R-:W-:Y:S02]  /*0fd0*/  MOV R2, RZ ;  /* 0x000000ff00027202 */ /* 0x001fe40000000f00 */
[----:B-1----:R-:W-:-:S05]  /*0fe0*/  IADD3 R10, RZ, -R3, RZ ;  /* 0x80000003ff0a7210 */ /* 0x002fca0007ffe0ff */
[----:B------:R-:W-:-:S04]  /*0ff0*/  IMAD R9, R10, R7, RZ ;  /* 0x000000070a097224 */ /* 0x000fc800078e02ff */
[----:B------:R-:W-:-:S04]  /*1000*/  IMAD.HI.U32 R3, R3, R9, R2 ;  /* 0x0000000903037227 */ /* 0x000fc800078e0002 */
[----:B------:R-:W-:Y:S02]  /*1010*/  IMAD.MOV.U32 R2, RZ, RZ, R6 ;  /* 0x000000ffff027224 */ /* 0x000fe400078e0006 */
[----:B------:R-:W-:-:S04]  /*1020*/  IMAD.HI.U32 R3, R3, R0, RZ ;  /* 0x0000000003037227 */ /* 0x000fc800078e00ff */
[----:B------:R-:W-:-:S05]  /*1030*/  IMAD R0, R3, R2, R0 ;  /* 0x0000000203007224 */ /* 0x000fca00078e0200 */
[----:B------:R-:W-:-:S13]  /*1040*/  ISETP.GT.U32.AND P2, PT, R7, R0, PT ;  /* 0x000000000700720c */ /* 0x000fda0003f44070 */
[----:B------:R-:W-:Y:S01]  /*1050*/  @!P2 IMAD.IADD R0, R0, 0x1, -R7 ;  /* 0x000000010000a824 */ /* 0x000fe200078e0a07 */
[----:B------:R-:W-:Y:S02]  /*1060*/  @!P2 IADD3 R3, R3, 0x1, RZ ;  /* 0x000000010303a810 */ /* 0x000fe40007ffe0ff */
[----:B------:R-:W-:Y:S02]  /*1070*/  ISETP.NE.AND P2, PT, RZ, UR11, PT ;  /* 0x0000000bff007c0c */ /* 0x000fe4000bf45270 */
[----:B------:R-:W-:-:S13]  /*1080*/  ISETP.GE.U32.AND P1, PT, R0, R7, PT ;  /* 0x000000070000720c */ /* 0x000fda0003f26070 */
[----:B------:R-:W-:-:S04]  /*1090*/  @P1 VIADD R3, R3, 0x1 ;  /* 0x0000000103031836 */ /* 0x000fc80000000000 */
[----:B------:R-:W-:Y:S01]  /*10a0*/  @!P3 IMAD.MOV R3, RZ, RZ, -R3 ;  /* 0x000000ffff03b224 */ /* 0x000fe200078e0a03 */
[----:B------:R-:W-:-:S07]  /*10b0*/  @!P2 LOP3.LUT R3, RZ, UR11, RZ, 0x33, !PT ;  /* 0x0000000bff03ac12 */ /* 0x000fce000f8e33ff */
.L_x_10:
[----:B------:R-:W-:Y:S01]  /*10c0*/  IMAD R0, R3, UR7, RZ ;  /* 0x0000000703007c24 */ /* 0x000fe2000f8e02ff */
[----:B------:R-:W-:Y:S02]  /*10d0*/  MOV R36, RZ ;  /* 0x000000ff00247202 */ /* 0x000fe40000000f00 */
[----:B------:R-:W-:Y:S02]  /*10e0*/  CS2R R34, SRZ ;  /* 0x0000000000227805 */ /* 0x000fe4000001ff00 */
[----:B------:R-:W-:Y:S02]  /*10f0*/  CS2R R32, SRZ ;  /* 0x0000000000207805 */ /* 0x000fe4000001ff00 */
[----:B------:R-:W-:Y:S02]  /*1100*/  CS2R R30, SRZ ;  /* 0x00000000001e7805 */ /* 0x000fe4000001ff00 */
[----:B------:R-:W-:Y:S02]  /*1110*/  VIADDMNMX R3, R0, R3, UR6, PT ;  /* 0x0000000600037e46 */ /* 0x000fe4000b800103 */
[----:B------:R-:W-:-:S02]  /*1120*/  CS2R R28, SRZ ;  /* 0x00000000001c7805 */ /* 0x000fc4000001ff00 */
[----:B------:R-:W-:Y:S02]  /*1130*/  CS2R R26, SRZ ;  /* 0x00000000001a7805 */ /* 0x000fe4000001ff00 */
[----:B------:R-:W-:Y:S02]  /*1140*/  CS2R R24, SRZ ;  /* 0x0000000000187805 */ /* 0x000fe4000001ff00 */
[----:B------:R-:W-:-:S13]  /*1150*/  ISETP.GT.AND P1, PT, R3, R0, PT ;  /* 0x000000000300720c */ /* 0x000fda0003f24270 */
[----:B------:R-:W-:Y:S05]  /*1160*/  @!P1 BRA `(.L_x_11) ;  /* 0x00000064001c9947 */ /* 0x000fea0003800000 */
[----:B------:R-:W-:Y:S01]  /*1170*/  SHF.R.S32.HI R5, RZ, 0x1f, R16 ;  /* 0x0000001fff057819 */ /* 0x000fe20000011410 */
[----:B------:R-:W-:-:S03]  /*1180*/  UMOV UR7, 0x400 ;  /* 0x0000040000077882 */ /* 0x000fc60000000000 */
[----:B------:R-:W-:-:S04]  /*1190*/  LEA.HI R5, R5, R16, RZ, 0x7 ;  /* 0x0000001005057211 */ /* 0x000fc800078f38ff */
[----:B------:R-:W-:Y:S02]  /*11a0*/  SHF.R.S32.HI R2, RZ, 0x7, R5 ;  /* 0x00000007ff027819 */ /* 0x000fe40000011405 */
[----:B------:R-:W-:-:S04]  /*11b0*/  LOP3.LUT R5, R5, 0xffffff80, RZ, 0xc0, !PT ;  /* 0xffffff8005057812 */ /* 0x000fc800078ec0ff */
[----:B------:R-:W0:Y:S01]  /*11c0*/  SHFL.IDX PT, R2, R2, RZ, 0x1f ;  /* 0x00001fff02027589 */ /* 0x000e2200000e0000 */
[----:B------:R-:W-:-:S05]  /*11d0*/  IMAD.IADD R5, R16, 0x1, -R5 ;  /* 0x0000000110057824 */ /* 0x000fca00078e0a05 */
[----:B------:R-:W-:-:S04]  /*11e0*/  SHF.R.S32.HI R4, RZ, 0x1f, R5 ;  /* 0x0000001fff047819 */ /* 0x000fc80000011405 */
[CC--:B------:R-:W-:Y:S02]  /*11f0*/  LEA.HI R6, R4.reuse, R5.reuse, RZ, 0x2 ;  /* 0x0000000504067211 */ /* 0x0c0fe400078f10ff */
[----:B------:R-:W-:Y:S02]  /*1200*/  LEA.HI R4, R4, R5, RZ, 0x5 ;  /* 0x0000000504047211 */ /* 0x000fe400078f28ff */
[----:B------:R-:W-:Y:S02]  /*1210*/  SHF.R.S32.HI R7, RZ, 0x1f, R6 ;  /* 0x0000001fff077819 */ /* 0x000fe40000011406 */
[----:B------:R-:W-:Y:S02]  /*1220*/  SHF.R.S32.HI R4, RZ, 0x5, R4 ;  /* 0x00000005ff047819 */ /* 0x000fe40000011404 */
[----:B0-----:R-:W-:Y:S02]  /*1230*/  R2UR UR4, R2 ;  /* 0x00000000020472ca */ /* 0x001fe400000e0000 */
[----:B------:R-:W-:-:S04]  /*1240*/  SHF.R.S32.HI R2, RZ, 0x2, R6 ;  /* 0x00000002ff027819 */ /* 0x000fc80000011406 */
[----:B------:R-:W-:-:S04]  /*1250*/  LEA.HI R7, R7, R2, RZ, 0x3 ;  /* 0x0000000207077211 */ /* 0x000fc800078f18ff */
[----:B------:R-:W-:-:S03]  /*1260*/  LOP3.LUT R7, R7, 0xfffffff8, RZ, 0xc0, !PT ;  /* 0xfffffff807077812 */ /* 0x000fc600078ec0ff */
[----:B------:R-:W-:Y:S02]  /*1270*/  ULEA.HI UR5, UR4, UR4, URZ, 0x1 ;  /* 0x0000000404057291 */ /* 0x000fe4000f8f083f */
[----:B------:R-:W-:Y:S02]  /*1280*/  IMAD.IADD R7, R2, 0x1, -R7 ;  /* 0x0000000102077824 */ /* 0x000fe400078e0a07 */
[----:B------:R-:W-:Y:S02]  /*1290*/  ULOP3.LUT UR6, UR5, 0x1fffe, URZ, 0xc0, !UPT ;  /* 0x0001fffe05067892 */ /* 0x000fe4000f8ec03f */
[----:B------:R-:W-:Y:S01]  /*12a0*/  ULEA UR5, UR42, UR7, 0x18 ;  /* 0x000000072a057291 */ /* 0x000fe2000f8ec03f */
[----:B------:R-:W-:Y:S01]  /*12b0*/  LEA R4, R4, R7, 0x4 ;  /* 0x0000000704047211 */ /* 0x000fe200078e20ff */
[----:B------:R-:W-:Y:S02]  /*12c0*/  UIADD3 UR6, UR4, -UR6, URZ ;  /* 0x8000000604067290 */ /* 0x000fe4000fffe03f */
[----:B------:R-:W-:-:S02]  /*12d0*/  ULOP3.LUT UR4, UR39, 0x1, URZ, 0xfc, !UPT ;  /* 0x0000000127047892 */ /* 0x000fc4000f8efc3f */
[----:B------:R-:W-:Y:S02]  /*12e0*/  ULEA UR6, UR6, UR5, 0xf ;  /* 0x0000000506067291 */ /* 0x000fe4000f8e783f */
[----:B------:R-:W-:Y:S02]  /*12f0*/  UISETP.NE.AND UP0, UPT, UR4, 0x3, UPT ;  /* 0x000000030400788c */ /* 0x000fe4000bf05270 */
[----:B------:R-:W-:-:S04]  /*1300*/  UIADD3 UR6, UR6, 0x400, URZ ;  /* 0x0000040006067890 */ /* 0x000fc8000fffe03f */
[----:B------:R-:W-:Y:S01]  /*1310*/  PLOP3.LUT P0, PT, PT, PT, UP0, 0x80, 0x0 ;  /* 0x000000000000781c */ /* 0x000fe20003f0f008 */
[----:B------:R-:W-:-:S04]  /*1320*/  USHF.R.U32.HI UR6, URZ, 0x4, UR6 ;  /* 0x000000043f067899 */ /* 0x000fc80008011606 */
[----:B------:R-:W-:-:S04]  /*1330*/  ULOP3.LUT UR6, UR6, 0x3fff, URZ, 0xc0, !UPT ;  /* 0x00003fff06067892 */ /* 0x000fc8000f8ec03f */
[----:B------:R-:W-:-:S04]  /*1340*/  ULOP3.LUT UR6, UR6, 0x2000000, URZ, 0xfc, !UPT ;  /* 0x0200000006067892 */ /* 0x000fc8000f8efc3f */
[----:B------:R-:W-:Y:S08]  /*1350*/  @!P0 BRA `(.L_x_12) ;  /* 0x0000000000048947 */ /* 0x000ff00003800000 */
[----:B------:R-:W-:Y:S01]  /*1360*/  BPT.TRAP 0x1 ;  /* 0x000000040000795c */ /* 0x000fe20000300000 */
.L_x_12:
[----:B------:R-:W-:-:S04]  /*1370*/  SHF.L.U32 R2, RZ, 0x1f, RZ ;  /* 0x0000001fff027819 */ /* 0x000fc800000006ff */
[----:B------:R-:W0:Y:S02]  /*1380*/  SYNCS.PHASECHK.TRANS64.TRYWAIT P1, [UR5+0x28c50], R2 ;  /* 0x028c5002ff0075a7 */ /* 0x000e240008020145 */
[----:B0-----:R-:W-:Y:S05]  /*1390*/  @!P1 BRA `(.L_x_13) ;  /* 0x000000c0004c9947 */ /* 0x001fea0003800000 */
.L_x_97:
[----:B------:R-:W-:Y:S01]  /*13a0*/  BAR.SYNC.DEFER_BLOCKING 0xe, 0x100 ;  /* 0x0384000000007b1d */ /* 0x000fe20000010000 */
[----:B------:R-:W-:Y:S02]  /*13b0*/  UIADD3 UR4, UR5, 0x26800, URZ ;  /* 0x0002680005047890 */ /* 0x000fe4000fffe03f */
[----:B------:R-:W-:Y:S02]  /*13c0*/  UIADD3 UR14, UR6, 0x80, URZ ;  /* 0x00000080060e7890 */ /* 0x000fe4000fffe03f */
[----:B------:R-:W-:Y:S01]  /*13d0*/  USHF.R.U32.HI UR4, URZ, 0x4, UR4 ;  /* 0x000000043f047899 */ /* 0x000fe20008011604 */
[----:B------:R-:W-:Y:S01]  /*13e0*/  UMOV UR9, 0x40000040 ;  /* 0x4000004000097882 */ /* 0x000fe20000000000 */
[----:B------:R-:W-:Y:S02]  /*13f0*/  UMOV UR10, UR6 ;  /* 0x00000006000a7c82 */ /* 0x000fe40008000000 */
[----:B------:R-:W-:Y:S01]  /*1400*/  ULOP3.LUT UR4, UR4, 0x3fff, URZ, 0xc0, !UPT ;  /* 0x00003fff04047892 */ /* 0x000fe2000f8ec03f */
[----:B------:R-:W-:Y:S01]  /*1410*/  UMOV UR11, 0x40000040 ;  /* 0x40000040000b7882 */ /* 0x000fe20000000000 */
[----:B------:R-:W-:-:S02]  /*1420*/  UMOV UR13, 0x40000040 ;  /* 0x40000040000d7882 */ /* 0x000fc40000000000 */
[----:B------:R-:W-:Y:S01]  /*1430*/  ULOP3.LUT UR4, UR4, 0x10000, URZ, 0xfc, !UPT ;  /* 0x0001000004047892 */ /* 0x000fe2000f8efc3f */
[----:B------:R-:W-:Y:S01]  /*1440*/  UMOV UR15, 0x40000040 ;  /* 0x40000040000f7882 */ /* 0x000fe20000000000 */
[----:B------:R-:W-:Y:S02]  /*1450*/  UIADD3 UR18, UR6, 0x100, URZ ;  /* 0x0000010006127890 */ /* 0x000fe4000fffe03f */
[----:B------:R-:W-:-:S03]  /*1460*/  UIADD3 UR12, UR4, 0x2, URZ ;  /* 0x00000002040c7890 */ /* 0x000fc6000fffe03f */
[----:B------:R-:W-:Y:S01]  /*1470*/  UMOV UR8, UR4 ;  /* 0x0000000400087c82 */ /* 0x000fe20008000000 */
[----:B------:R-:W-:Y:S01]  /*1480*/  UIADD3 UR16, UR4, 0x4, URZ ;  /* 0x0000000404107890 */ /* 0x000fe2000fffe03f */
[----:B------:R-:W-:Y:S01]  /*1490*/  UMOV UR17, 0x40000040 ;  /* 0x4000004000117882 */ /* 0x000fe20000000000 */
[----:B------:R-:W-:Y:S01]  /*14a0*/  WARPGROUP.ARRIVE ;  /* 0x00000000000079c5 */ /* 0x000fe20000000000 */
[----:B------:R-:W-:Y:S01]  /*14b0*/  UMOV UR19, 0x40000040 ;  /* 0x4000004000137882 */ /* 0x000fe20000000000 */
[----:B------:R-:W-:Y:S02]  /*14c0*/  UIADD3 UR20, UR4, 0x6, URZ ;  /* 0x0000000604147890 */ /* 0x000fe4000fffe03f */
[----:B------:R-:W-:Y:S02]  /*14d0*/  UIADD3 UR22, UR6, 0x180, URZ ;  /* 0x0000018006167890 */ /* 0x000fe4000fffe03f */
[----:B------:R-:W-:Y:S01]  /*14e0*/  HGMMA.64x256x16.F32.BF16 R24, gdesc[UR8].tnspB, RZ, !UPT, gsb0 ;  /* 0x43e00000081879f0 */ /* 0x000fe2000c0018ff */
[----:B------:R-:W-:Y:S01]  /*14f0*/  UMOV UR21, 0x40000040 ;  /* 0x4000004000157882 */ /* 0x000fe20000000000 */
[----:B------:R-:W-:Y:S01]  /*1500*/  UMOV UR23, 0x40000040 ;  /* 0x4000004000177882 */ /* 0x000fe20000000000 */
[----:B------:R-:W-:-:S02]  /*1510*/  WARPGROUP.DEPBAR.LE gsb0, 0x0 ;  /* 0x00008000000079c5 */ /* 0x000fc40000010000 */
[----:B------:R-:W-:-:S15]  /*1520*/  WARPGROUP.ARRIVE ;  /* 0x00000000000079c5 */ /* 0x000fde0000000000 */
[----:B------:R-:W-:-:S08]  /*1530*/  NOP ;  /* 0x0000000000007918 */ /* 0x000fd00000000000 */
[----:B------:R-:W-:Y:S03]  /*1540*/  HGMMA.64x256x16.F32.BF16 R24, gdesc[UR12].tnspB, R24, gsb0 ;  /* 0x43e000000c1879f0 */ /* 0x000fe60008001818 */
[----:B------:R-:W-:Y:S02]  /*1550*/  WARPGROUP.DEPBAR.LE gsb0, 0x0 ;  /* 0x00008000000079c5 */ /* 0x000fe40000010000 */
        /* <DEDUP_REMOVED lines=8> */
[----:B------:R-:W-:Y:S06]  /*15e0*/  BAR.ARV 0xf, 0x100 ;  /* 0x03c4000000007b1d */ /* 0x000fec0000002000 */
[----:B------:R-:W-:Y:S05]  /*15f0*/  @!P0 BRA `(.L_x_14) ;  /* 0x0000000000048947 */ /* 0x000fea0003800000 */
[----:B------:R-:W-:Y:S01]  /*1600*/  BPT.TRAP 0x1 ;  /* 0x000000040000795c */ /* 0x000fe20000300000 */
.L_x_14:
[----:B------:R-:W-:Y:S01]  /*1610*/  VIADD R3, R3, 0xfffffffe ;  /* 0xfffffffe03037836 */ /* 0x000fe20000000000 */
[----:B------:R-:W-:-:S04]  /*1620*/  UIADD3 UR4, UR5, 0x28c60, URZ ;  /* 0x00028c6005047890 */ /* 0x000fc8000fffe03f */
[----:B------:R-:W-:Y:S01]  /*1630*/  ISETP.GE.AND P1, PT, R3, R0, PT ;  /* 0x000000000300720c */ /* 0x000fe20003f26270 */
[----:B------:R-:W-:-:S09]  /*1640*/  UPRMT UR4, UR42, 0x654, UR4 ;  /* 0x000006542a047896 */ /* 0x000fd20008000004 */
[----:B------:R-:W-:Y:S01]  /*1650*/  SYNCS.ARRIVE.TRANS64.RED.A1T0 RZ, [UR4], RZ ;  /* 0x000000ffffff79a7 */ /* 0x000fe20008100404 */
[----:B------:R-:W-:Y:S02]  /*1660*/  UMOV UR4, URZ ;  /* 0x0000003f00047c82 */ /* 0x000fe40008000000 */
[----:B------:R-:W-:Y:S05]  /*1670*/  @!P1 BRA `(.L_x_15) ;  /* 0x0000000800e09947 */ /* 0x000fea0003800000 */
[----:B------:R-:W-:Y:S01]  /*1680*/  IMAD.MOV.U32 R7, RZ, RZ, RZ ;  /* 0x000000ffff077224 */ /* 0x000fe200078e00ff */
[----:B------:R-:W-:-:S06]  /*1690*/  UMOV UR4, URZ ;  /* 0x0000003f00047c82 */ /* 0x000fcc0008000000 */
.L_x_21:
[----:B------:R-:W-:Y:S01]  /*16a0*/  BAR.SYNC.DEFER_BLOCKING 0xe, 0x100 ;  /* 0x0384000000007b1d */ /* 0x000fe20000010000 */
[----:B01----:R-:W-:Y:S01]  /*16b0*/  MOV R5, UR4 ;  /* 0x0000000400057c02 */ /* 0x003fe20008000f00 */
[----:B------:R-:W-:Y:S01]  /*16c0*/  UIADD3 UR4, UR4, 0x1, URZ ;  /* 0x0000000104047890 */ /* 0x000fe2000fffe03f */
[C---:B------:R-:W-:Y:S01]  /*16d0*/  ISETP.GT.AND P2, PT, R3.reuse, R0, PT ;  /* 0x000000000300720c */ /* 0x040fe20003f44270 */
[----:B------:R-:W-:Y:S02]  /*16e0*/  VIADD R3, R3, 0xffffffff ;  /* 0xffffffff03037836 */ /* 0x000fe40000000000 */
[----:B------:R-:W-:Y:S01]  /*16f0*/  IMAD R2, R5, 0x40, R4 ;  /* 0x0000004005027824 */ /* 0x000fe200078e0204 */
[----:B------:R-:W-:-:S04]  /*1700*/  UISETP.NE.AND UP0, UPT, UR4, 0x2, UPT ;  /* 0x000000020400788c */ /* 0x000fc8000bf05270 */
[----:B------:R-:W-:Y:S01]  /*1710*/  LEA R2, R2, UR5, 0x2 ;  /* 0x0000000502027c11 */ /* 0x000fe2000f8e10ff */
[----:B------:R-:W-:Y:S02]  /*1720*/  USEL UR7, URZ, 0x1, UP0 ;  /* 0x000000013f077887 */ /* 0x000fe40008000000 */
[----:B------:R-:W-:-:S04]  /*1730*/  USEL UR4, UR4, URZ, UP0 ;  /* 0x0000003f04047287 */ /* 0x000fc80008000000 */
[----:B------:R-:W-:Y:S01]  /*1740*/  LOP3.LUT R7, R7, UR7, RZ, 0x3c, !PT ;  /* 0x0000000707077c12 */ /* 0x000fe2000f8e3cff */
[----:B------:R-:W0:Y:S04]  /*1750*/  LDS R5, [R2+0x28800] ;  /* 0x0288000002057984 */ /* 0x000e280000000800 */
[----:B------:R-:W1:Y:S01]  /*1760*/  LDS R6, [R2+0x28820] ;  /* 0x0288200002067984 */ /* 0x000e620000000800 */
[-C--:B0-----:R-:W-:Y:S01]  /*1770*/  FMUL.FTZ R24, R24, R5.reuse ;  /* 0x0000000518187220 */ /* 0x081fe20000410000 */
[-C--:B------:R-:W-:Y:S01]  /*1780*/  FMUL.FTZ R25, R25, R5.reuse ;  /* 0x0000000519197220 */ /* 0x080fe20000410000 */
        /* <DEDUP_REMOVED lines=61> */
[----:B------:R-:W-:Y:S01]  /*1b60*/  FMUL.FTZ R149, R149, R5 ;  /* 0x0000000595957220 */ /* 0x000fe20000410000 */
[-C--:B-1----:R-:W-:Y:S01]  /*1b70*/  FMUL.FTZ R26, R26, R6.reuse ;  /* 0x000000061a1a7220 */ /* 0x082fe20000410000 */
        /* <DEDUP_REMOVED lines=63> */
[----:B------:R-:W-:Y:S06]  /*1f70*/  @!P0 BRA `(.L_x_16) ;  /* 0x0000000000048947 */ /* 0x000fec0003800000 */
[----:B------:R-:W-:Y:S01]  /*1f80*/  BPT.TRAP 0x1 ;  /* 0x000000040000795c */ /* 0x000fe20000300000 */
.L_x_16:
[----:B------:R-:W-:Y:S01]  /*1f90*/  ULEA UR7, UR4, UR5, 0x3 ;  /* 0x0000000504077291 */ /* 0x000fe2000f8e183f */
[----:B------:R-:W-:-:S08]  /*1fa0*/  SHF.L.U32 R2, R7, 0x1f, RZ ;  /* 0x0000001f07027819 */ /* 0x000fd000000006ff */
[----:B------:R0:W1:Y:S01]  /*1fb0*/  SYNCS.PHASECHK.TRANS64.TRYWAIT P1, [UR7+0x28c50], R2 ;  /* 0x028c5002ff0075a7 */ /* 0x0000620008020147 */
[----:B------:R-:W-:Y:S05]  /*1fc0*/  @!P0 BRA `(.L_x_17) ;  /* 0x0000000000048947 */ /* 0x000fea0003800000 */
[----:B------:R-:W-:Y:S01]  /*1fd0*/  BPT.TRAP 0x1 ;  /* 0x000000040000795c */ /* 0x000fe20000300000 */
.L_x_17:
[----:B-1----:R-:W-:Y:S05]  /*1fe0*/  @P1 BRA `(.L_x_18) ;  /* 0x0000000000081947 */ /* 0x002fea0003800000 */
[----:B------:R-:W1:Y:S02]  /*1ff0*/  SYNCS.PHASECHK.TRANS64.TRYWAIT P1, [UR7+0x28c50], R2 ;  /* 0x028c5002ff0075a7 */ /* 0x000e640008020147 */
[----:B-1----:R-:W-:Y:S05]  /*2000*/  @!P1 BRA `(.L_x_19) ;  /* 0x000000b400489947 */ /* 0x002fea0003800000 */
.L_x_18:
[----:B------:R-:W-:Y:S01]  /*2010*/  ULEA UR10, UR4, UR6, 0xc ;  /* 0x00000006040a7291 */ /* 0x000fe2000f8e603f */
[----:B------:R-:W-:Y:S01]  /*2020*/  WARPGROUP.ARRIVE ;  /* 0x00000000000079c5 */ /* 0x000fe20000000000 */
[----:B------:R-:W-:Y:S01]  /*2030*/  UMOV UR11, 0x40000040 ;  /* 0x40000040000b7882 */ /* 0x000fe20000000000 */
[----:B------:R-:W-:Y:S01]  /*2040*/  UMOV UR15, 0x40000040 ;  /* 0x40000040000f7882 */ /* 0x000fe20000000000 */
[----:B------:R-:W-:Y:S02]  /*2050*/  UIADD3 UR14, UR10, 0x80, URZ ;  /* 0x000000800a0e7890 */ /* 0x000fe4000fffe03f */
[----:B------:R-:W-:Y:S01]  /*2060*/  UIADD3 UR18, UR10, 0x100, URZ ;  /* 0x000001000a127890 */ /* 0x000fe2000fffe03f */
[----:B------:R-:W-:Y:S02]  /*2070*/  UMOV UR19, 0x40000040 ;  /* 0x4000004000137882 */ /* 0x000fe40000000000 */
[----:B------:R-:W-:Y:S01]  /*2080*/  HGMMA.64x256x16.F32.BF16 R24, gdesc[UR8].tnspB, R24, gsb0 ;  /* 0x43e00000081879f0 */ /* 0x000fe20008001818 */
[----:B------:R-:W-:Y:S01]  /*2090*/  UIADD3 UR22, UR10, 0x180, URZ ;  /* 0x000001800a167890 */ /* 0x000fe2000fffe03f */
        /* <DEDUP_REMOVED lines=17> */
.L_x_20:
[----:B------:R-:W-:-:S04]  /*21b0*/  UIADD3 UR7, UR7, 0x28c60, URZ ;  /* 0x00028c6007077890 */ /* 0x000fc8000fffe03f */
[----:B------:R-:W-:-:S09]  /*21c0*/  UPRMT UR7, UR42, 0x654, UR7 ;  /* 0x000006542a077896 */ /* 0x000fd20008000007 */
[----:B------:R-:W-:Y:S01]  /*21d0*/  SYNCS.ARRIVE.TRANS64.RED.A1T0 RZ, [UR7], RZ ;  /* 0x000000ffffff79a7 */ /* 0x000fe20008100407 */
[----:B------:R-:W-:Y:S05]  /*21e0*/  @P2 BRA `(.L_x_21) ;  /* 0xfffffff4002c2947 */ /* 0x000fea000383ffff */
[----:B------:R-:W-:-:S12]  /*21f0*/  USHF.L.U32 UR4, UR4, 0x6, URZ ;  /* 0x0000000604047899 */ /* 0x000fd8000800063f */
.L_x_15:
[----:B------:R-:W-:Y:S01]  /*2200*/  BAR.SYNC.DEFER_BLOCKING 0xe, 0x100 ;  /* 0x0384000000007b1d */ /* 0x000fe20000010000 */
[----:B------:R-:W-:Y:S02]  /*2210*/  IADD3 R4, R4, UR4, RZ ;  /* 0x0000000404047c10 */ /* 0x000fe4000fffe0ff */
[----:B------:R-:W-:Y:S02]  /*2220*/  PLOP3.LUT P0, PT, PT, PT, PT, 0x8, 0x0 ;  /* 0x000000000000781c */ /* 0x000fe40003f0e170 */
[----:B------:R-:W-:-:S05]  /*2230*/  LEA R4, R4, UR5, 0x2 ;  /* 0x0000000504047c11 */ /* 0x000fca000f8e10ff */
[----:B01----:R-:W0:Y:S04]  /*2240*/  LDS R2, [R4+0x28800] ;  /* 0x0288000004027984 */ /* 0x003e280000000800 */
[----:B------:R1:W2:Y:S02]  /*2250*/  LDS R0, [R4+0x28820] ;  /* 0x0288200004007984 */ /* 0x0002a40000000800 */
[----:B-1----:R-:W-:Y:S01]  /*2260*/  CS2R R4, SRZ ;  /* 0x0000000000047805 */ /* 0x002fe2000001ff00 */
        /* <DEDUP_REMOVED lines=64> */
[-C--:B--2---:R-:W-:Y:S01]  /*2670*/  FMUL.FTZ R26, R26, R0.reuse ;  /* 0x000000001a1a7220 */ /* 0x084fe20000410000 */
        /* <DEDUP_REMOVED lines=63> */
[----:B------:R-:W-:Y:S06]  /*2a70*/  BAR.ARV 0xf, 0x100 ;  /* 0x03c4000000007b1d */ /* 0x000fec0000002000 */
[----:B------:R-:W-:Y:S05]  /*2a80*/  BRA `(.L_x_11) ;  /* 0x0000004800d47947 */ /* 0x000fea0003800000 */
.L_x_9:
[----:B------:R-:W-:Y:S01]  /*2a90*/  UISETP.GE.AND UP0, UPT, UR43, 0x1, UPT ;  /* 0x000000012b00788c */ /* 0x000fe2000bf06270 */
[----:B------:R-:W-:-:S05]  /*2aa0*/  UMOV UR4, URZ ;  /* 0x0000003f00047c82 */ /* 0x000fca0008000000 */
[----:B------:R-:W-:-:S13]  /*2ab0*/  PLOP3.LUT P0, PT, PT, PT, UP0, 0x80, 0x0 ;  /* 0x000000000000781c */ /* 0x000fda0003f0f008 */
[----:B------:R-:W-:Y:S05]  /*2ac0*/  @!P0 BRA `(.L_x_22) ;  /* 0x0000000000848947 */ /* 0x000fea0003800000 */
[----:B------:R-:W-:Y:S01]  /*2ad0*/  IMAD.U32 R3, RZ, RZ, UR11 ;  /* 0x0000000bff037e24 */ /* 0x000fe2000f8e00ff */
[----:B------:R-:W-:Y:S01]  /*2ae0*/  UIADD3 UR8, UR6, -0x1, UR11 ;  /* 0xffffffff06087890 */ /* 0x000fe2000fffe00b */
[----:B------:R-:W-:-:S03]  /*2af0*/  UMOV UR4, URZ ;  /* 0x0000003f00047c82 */ /* 0x000fc60008000000 */
[-C--:B------:R-:W-:Y:S02]  /*2b00*/  IABS R0, R3.reuse ;  /* 0x0000000300007213 */ /* 0x080fe40000000000 */
[----:B------:R-:W-:Y:S01]  /*2b10*/  MOV R4, UR8 ;  /* 0x0000000800047c02 */ /* 0x000fe20008000f00 */
[----:B------:R-:W-:Y:S01]  /*2b20*/  ULOP3.LUT UR8, UR8, UR11, URZ, 0x3c, !UPT ;  /* 0x0000000b08087292 */ /* 0x000fe2000f8e3c3f */
[----:B------:R-:W-:Y:S02]  /*2b30*/  R2UR UR12, R0 ;  /* 0x00000000000c72ca */ /* 0x000fe400000e0000 */
[----:B------:R-:W-:Y:S02]  /*2b40*/  IABS R4, R4 ;  /* 0x0000000400047213 */ /* 0x000fe40000000000 */
[----:B------:R-:W-:-:S03]  /*2b50*/  IABS R5, R3 ;  /* 0x0000000300057213 */ /* 0x000fc60000000000 */
[----:B------:R-:W-:-:S05]  /*2b60*/  IMAD.MOV.U32 R3, RZ, RZ, R4 ;  /* 0x000000ffff037224 */ /* 0x000fca00078e0004 */
[----:B------:R-:W-:Y:S01]  /*2b70*/  R2UR UR10, R3 ;  /* 0x00000000030a72ca */ /* 0x000fe200000e0000 */
[----:B------:R-:W0:Y:S08]  /*2b80*/  I2F.RP R0, UR12 ;  /* 0x0000000c00007d06 */ /* 0x000e300008209400 */
[----:B0-----:R-:W0:Y:S02]  /*2b90*/  MUFU.RCP R0, R0 ;  /* 0x0000000000007308 */ /* 0x001e240000001000 */
[----:B0-----:R-:W-:-:S02]  /*2ba0*/  VIADD R2, R0, 0xffffffe ;  /* 0x0ffffffe00027836 */ /* 0x001fc40000000000 */
[----:B------:R-:W-:-:S04]  /*2bb0*/  IMAD.MOV R0, RZ, RZ, -R5 ;  /* 0x000000ffff007224 */ /* 0x000fc800078e0a05 */
[----:B------:R-:W0:Y:S02]  /*2bc0*/  F2I.FTZ.U32.TRUNC.NTZ R2, R2 ;  /* 0x0000000200027305 */ /* 0x000e24000021f000 */
[----:B0-----:R-:W-:-:S13]  /*2bd0*/  R2UR UR5, R2 ;  /* 0x00000000020572ca */ /* 0x001fda00000e0000 */
[----:B------:R-:W-:-:S04]  /*2be0*/  UIADD3 UR9, URZ, -UR5, URZ ;  /* 0x800000053f097290 */ /* 0x000fc8000fffe03f */
[----:B------:R-:W-:-:S04]  /*2bf0*/  UIMAD UR9, UR9, UR12, URZ ;  /* 0x0000000c090972a4 */ /* 0x000fc8000f8e023f */
[----:B------:R-:W-:-:S03]  /*2c00*/  UIMAD.WIDE.U32 UR4, UR5, UR9, UR4 ;  /* 0x00000009050472a5 */ /* 0x000fc6000f8e0004 */
[----:B------:R-:W-:Y:S01]  /*2c10*/  R2UR UR9, R0 ;  /* 0x00000000000972ca */ /* 0x000fe200000e0000 */
[----:B------:R-:W-:-:S12]  /*2c20*/  UIMAD.WIDE.U32 UR4, UR5, UR10, URZ ;  /* 0x0000000a050472a5 */ /* 0x000fd8000f8e003f */
[----:B------:R-:W-:-:S04]  /*2c30*/  UIMAD UR9, UR5, UR9, UR10 ;  /* 0x00000009050972a4 */ /* 0x000fc8000f8e020a */
[----:B------:R-:W-:-:S11]  /*2c40*/  UISETP.GT.U32.AND UP1, UPT, UR12, UR9, UPT ;  /* 0x000000090c00728c */ /* 0x000fd6000bf24070 */
[----:B------:R-:W-:Y:S02]  /*2c50*/  @!UP1 UIADD3 UR9, UR9, -UR12, URZ ;  /* 0x8000000c09099290 */ /* 0x000fe4000fffe03f */
[----:B------:R-:W-:Y:S02]  /*2c60*/  @!UP1 UIADD3 UR5, UR5, 0x1, URZ ;  /* 0x0000000105059890 */ /* 0x000fe4000fffe03f */
[----:B------:R-:W-:Y:S02]  /*2c70*/  UISETP.GE.U32.AND UP0, UPT, UR9, UR12, UPT ;  /* 0x0000000c0900728c */ /* 0x000fe4000bf06070 */
[----:B------:R-:W-:-:S09]  /*2c80*/  UISETP.GE.AND UP1, UPT, UR8, URZ, UPT ;  /* 0x0000003f0800728c */ /* 0x000fd2000bf26270 */
[----:B------:R-:W-:Y:S02]  /*2c90*/  @UP0 UIADD3 UR5, UR5, 0x1, URZ ;  /* 0x0000000105050890 */ /* 0x000fe4000fffe03f */
[----:B------:R-:W-:-:S05]  /*2ca0*/  UISETP.NE.AND UP0, UPT, UR11, URZ, UPT ;  /* 0x0000003f0b00728c */ /* 0x000fca000bf05270 */
[----:B------:R-:W-:Y:S02]  /*2cb0*/  UMOV UR4, UR5 ;  /* 0x0000000500047c82 */ /* 0x000fe40008000000 */
[----:B------:R-:W-:-:S04]  /*2cc0*/  @!UP1 UIADD3 UR4, -UR4, URZ, URZ ;  /* 0x0000003f04049290 */ /* 0x000fc8000fffe13f */
[----:B------:R-:W-:-:S12]  /*2cd0*/  @!UP0 ULOP3.LUT UR4, URZ, UR11, URZ, 0x33, !UPT ;  /* 0x0000000b3f048292 */ /* 0x000fd8000f8e333f */
.L_x_22:
[----:B------:R-:W-:Y:S02]  /*2ce0*/  UIMAD UR40, UR7, UR4, URZ ;  /* 0x00000004072872a4 */ /* 0x000fe4000f8e023f */
[----:B------:R-:W-:Y:S01]  /*2cf0*/  IMAD.U32 R3, RZ, RZ, UR4 ;  /* 0x00000004ff037e24 */ /* 0x000fe2000f8e00ff */
[----:B------:R-:W-:Y:S02]  /*2d00*/  MOV R0, UR6 ;  /* 0x0000000600007c02 */ /* 0x000fe40008000f00 */
[----:B------:R-:W-:Y:S02]  /*2d10*/  CS2R R4, SRZ ;  /* 0x0000000000047805 */ /* 0x000fe4000001ff00 */
[----:B------:R-:W-:Y:S02]  /*2d20*/  PLOP3.LUT P0, PT, PT, PT, PT, 0x80, 0x0 ;  /* 0x000000000000781c */ /* 0x000fe40003f0f070 */
[----:B------:R-:W-:Y:S02]  /*2d30*/  CS2R R150, SRZ ;  /* 0x0000000000967805 */ /* 0x000fe4000001ff00 */
[----:B------:R-:W-:-:S02]  /*2d40*/  VIADDMNMX R0, R3, UR40, R0, PT ;  /* 0x0000002803007c46 */ /* 0x000fc4000b800100 */
[----:B------:R-:W-:Y:S02]  /*2d50*/  CS2R R148, SRZ ;  /* 0x0000000000947805 */ /* 0x000fe4000001ff00 */
[----:B------:R-:W-:Y:S02]  /*2d60*/  CS2R R146, SRZ ;  /* 0x0000000000927805 */ /* 0x000fe4000001ff00 */
[----:B------:R-:W-:Y:S02]  /*2d70*/  CS2R R144, SRZ ;  /* 0x0000000000907805 */ /* 0x000fe4000001ff00 */
[----:B------:R-:W-:Y:S02]  /*2d80*/  R2UR UR44, R0 ;  /* 0x00000000002c72ca */ /* 0x000fe400000e0000 */
        /* <DEDUP_REMOVED lines=11> */
[----:B------:R-:W-:Y:S01]  /*2e40*/  CS2R R120, SRZ ;  /* 0x0000000000787805 */ /* 0x000fe2000001ff00 */
[----:B------:R-:W-:Y:S01]  /*2e50*/  UISETP.GT.AND UP0, UPT, UR44, UR40, UPT ;  /* 0x000000282c00728c */ /* 0x000fe2000bf04270 */
[----:B------:R-:W-:Y:S02]  /*2e60*/  CS2R R118, SRZ ;  /* 0x0000000000767805 */ /* 0x000fe4000001ff00 */
[----:B------:R-:W-:-:S02]  /*2e70*/  CS2R R116, SRZ ;  /* 0x0000000000747805 */ /* 0x000fc4000001ff00 */
[----:B------:R-:W-:Y:S02]  /*2e80*/  CS2R R114, SRZ ;  /* 0x0000000000727805 */ /* 0x000fe4000001ff00 */
[----:B------:R-:W-:Y:S02]  /*2e90*/  CS2R R112, SRZ ;  /* 0x0000000000707805 */ /* 0x000fe4000001ff00 */
[----:B------:R-:W-:Y:S02]  /*2ea0*/  CS2R R110, SRZ ;  /* 0x00000000006e7805 */ /* 0x000fe4000001ff00 */
[----:B------:R-:W-:Y:S02]  /*2eb0*/  PLOP3.LUT P1, PT, PT, PT, UP0, 0x80, 0x0 ;  /* 0x000000000000781c */ /* 0x000fe40003f2f008 */
        /* <DEDUP_REMOVED lines=42> */
[----:B------:R-:W-:Y:S01]  /*3160*/  CS2R R24, SRZ ;  /* 0x0000000000187805 */ /* 0x000fe2000001ff00 */
[----:B------:R-:W-:Y:S06]  /*3170*/  @!P1 BRA `(.L_x_11) ;  /* 0x0000004400189947 */ /* 0x000fec0003800000 */
[----:B------:R-:W-:Y:S01]  /*3180*/  SHF.R.S32.HI R17, RZ, 0x1f, R16 ;  /* 0x0000001fff117819 */ /* 0x000fe20000011410 */
[----:B------:R-:W-:Y:S02]  /*3190*/  UMOV UR41, 0x400 ;  /* 0x0000040000297882 */ /* 0x000fe40000000000 */
[----:B------:R-:W-:Y:S01]  /*31a0*/  ULEA UR41, UR42, UR41, 0x18 ;  /* 0x000000292a297291 */ /* 0x000fe2000f8ec03f */
[----:B------:R-:W-:-:S04]  /*31b0*/  LEA.HI R18, R17, R16, RZ, 0x7 ;  /* 0x0000001011127211 */ /* 0x000fc800078f38ff */
[----:B------:R-:W-:-:S05]  /*31c0*/  SHF.R.S32.HI R19, RZ, 0x7, R18 ;  /* 0x00000007ff137819 */ /* 0x000fca0000011412 */
[----:B------:R-:W0:Y:S02]  /*31d0*/  SHFL.IDX PT, R0, R19, RZ, 0x1f ;  /* 0x00001fff13007589 */ /* 0x000e2400000e0000 */
[----:B0-----:R-:W-:-:S13]  /*31e0*/  R2UR UR4, R0 ;  /* 0x00000000000472ca */ /* 0x001fda00000e0000 */
[----:B------:R-:W-:-:S04]  /*31f0*/  ULEA.HI UR5, UR4, UR4, URZ, 0x1 ;  /* 0x0000000404057291 */ /* 0x000fc8000f8f083f */
[----:B------:R-:W-:-:S04]  /*3200*/  ULOP3.LUT UR5, UR5, 0x1fffe, URZ, 0xc0, !UPT ;  /* 0x0001fffe05057892 */ /* 0x000fc8000f8ec03f */
[----:B------:R-:W-:Y:S02]  /*3210*/  UIADD3 UR5, UR4, -UR5, URZ ;  /* 0x8000000504057290 */ /* 0x000fe4000fffe03f */
[----:B------:R-:W-:Y:S02]  /*3220*/  UIADD3 UR4, UR41, 0x26800, URZ ;  /* 0x0002680029047890 */ /* 0x000fe4000fffe03f */
[----:B------:R-:W-:Y:S02]  /*3230*/  ULEA UR5, UR5, UR41, 0xf ;  /* 0x0000002905057291 */ /* 0x000fe4000f8e783f */
[----:B------:R-:W-:Y:S02]  /*3240*/  ULOP3.LUT UP0, URZ, UR4, 0x3ff, URZ, 0xc0, !UPT ;  /* 0x000003ff043f7892 */ /* 0x000fe4000f80c03f */
[----:B------:R-:W-:-:S04]  /*3250*/  UIADD3 UR5, UR5, 0x400, URZ ;  /* 0x0000040005057890 */ /* 0x000fc8000fffe03f */
[----:B------:R-:W-:Y:S01]  /*3260*/  PLOP3.LUT P0, PT, PT, PT, UP0, 0x80, 0x0 ;  /* 0x000000000000781c */ /* 0x000fe20003f0f008 */
[----:B------:R-:W-:-:S04]  /*3270*/  USHF.R.U32.HI UR5, URZ, 0x4, UR5 ;  /* 0x000000043f057899 */ /* 0x000fc80008011605 */
[----:B------:R-:W-:-:S08]  /*3280*/  ULOP3.LUT UR45, UR5, 0x3fff, URZ, 0xc0, !UPT ;  /* 0x00003fff052d7892 */ /* 0x000fd0000f8ec03f */
[----:B------:R-:W-:Y:S05]  /*3290*/  @!P0 BRA `(.L_x_23) ;  /* 0x0000000000408947 */ /* 0x000fea0003800000 */
[----:B------:R-:W-:Y:S01]  /*32a0*/  MOV R0, 0x0 ;  /* 0x0000000000007802 */ /* 0x000fe20000000f00 */
[----:B------:R-:W-:Y:S01]  /*32b0*/  ULDC.64 UR4, c[0x4][0x90] ;  /* 0x0100240000047ab9 */ /* 0x000fe20000000a00 */
[----:B------:R-:W-:Y:S01]  /*32c0*/  ULDC.64 UR6, c[0x4][0x20] ;  /* 0x0100080000067ab9 */ /* 0x000fe20000000a00 */
[----:B------:R-:W-:Y:S01]  /*32d0*/  IMAD.U32 R4, RZ, RZ, UR4 ;  /* 0x00000004ff047e24 */ /* 0x000fe2000f8e00ff */
[----:B------:R0:W1:Y:S01]  /*32e0*/  LDC.64 R2, c[0x4][R0] ;  /* 0x0100000000027b82 */ /* 0x0000620000000a00 */
[----:B------:R-:W-:Y:S01]  /*32f0*/  MOV R5, UR5 ;  /* 0x0000000500057c02 */ /* 0x000fe20008000f00 */
[----:B------:R-:W-:Y:S01]  /*3300*/  ULDC.64 UR4, c[0x4][0x98] ;  /* 0x0100260000047ab9 */ /* 0x000fe20000000a00 */
[----:B------:R-:W-:Y:S01]  /*3310*/  MOV R10, UR6 ;  /* 0x00000006000a7c02 */ /* 0x000fe20008000f00 */
[----:B------:R-:W-:Y:S01]  /*3320*/  IMAD.U32 R6, RZ, RZ, UR4 ;  /* 0x00000004ff067e24 */ /* 0x000fe2000f8e00ff */
[----:B------:R-:W-:Y:S01]  /*3330*/  MOV R12, 0x1 ;  /* 0x00000001000c7802 */ /* 0x000fe20000000f00 */
[----:B------:R-:W-:-:S02]  /*3340*/  IMAD.U32 R7, RZ, RZ, UR5 ;  /* 0x00000005ff077e24 */ /* 0x000fc4000f8e00ff */
[----:B------:R-:W-:Y:S02]  /*3350*/  IMAD.U32 R11, RZ, RZ, UR7 ;  /* 0x00000007ff0b7e24 */ /* 0x000fe4000f8e00ff */
[----:B------:R-:W-:Y:S02]  /*3360*/  IMAD.MOV.U32 R8, RZ, RZ, 0x70 ;  /* 0x00000070ff087424 */ /* 0x000fe400078e00ff */
[----:B0-----:R-:W-:-:S07]  /*3370*/  IMAD.MOV.U32 R13, RZ, RZ, RZ ;  /* 0x000000ffff0d7224 */ /* 0x001fce00078e00ff */
[----:B------:R-:W-:-:S07]  /*3380*/  LEPC R20, `(.L_x_23) ;  /* 0x000000001014794e */ /* 0x000fce0000000000 */
[----:B-1----:R-:W-:Y:S05]  /*3390*/  CALL.ABS.NOINC R2 ;  /* 0x0000000002007343 */ /* 0x002fea0003c00000 */
.L_x_23:
[----:B------:R-:W-:Y:S02]  /*33a0*/  SHF.L.U32 R11, RZ, 0x1f, RZ ;  /* 0x0000001fff0b7819 */ /* 0x000fe400000006ff */
[----:B------:R-:W-:Y:S02]  /*33b0*/  LOP3.LUT R3, R18, 0xffffff80, RZ, 0xc0, !PT ;  /* 0xffffff8012037812 */ /* 0x000fe400078ec0ff */
[----:B------:R-:W0:Y:S01]  /*33c0*/  SYNCS.PHASECHK.TRANS64.TRYWAIT P0, [UR41+0x28c00], R11 ;  /* 0x028c000bff0075a7 */ /* 0x000e220008000169 */
[----:B------:R-:W-:Y:S02]  /*33d0*/  LEA.HI R0, R19, R19, RZ, 0x1 ;  /* 0x0000001313007211 */ /* 0x000fe400078f08ff */
[----:B------:R-:W-:Y:S02]  /*33e0*/  IMAD.IADD R5, R16, 0x1, -R3 ;  /* 0x0000000110057824 */ /* 0x000fe400078e0a03 */
[----:B------:R-:W-:-:S03]  /*33f0*/  LOP3.LUT R2, R0, 0xfffffe, RZ, 0xc0, !PT ;  /* 0x00fffffe00027812 */ /* 0x000fc600078ec0ff */
[----:B------:R-:W-:-:S04]  /*3400*/  SHF.R.S32.HI R4, RZ, 0x1f, R5 ;  /* 0x0000001fff047819 */ /* 0x000fc80000011405 */
[----:B------:R-:W-:-:S04]  /*3410*/  LEA.HI R3, R4, R5, RZ, 0x2 ;  /* 0x0000000504037211 */ /* 0x000fc800078f10ff */
[--C-:B------:R-:W-:Y:S02]  /*3420*/  SHF.R.S32.HI R6, RZ, 0x2, R3.reuse ;  /* 0x00000002ff067819 */ /* 0x100fe40000011403 */
[----:B------:R-:W-:Y:S01]  /*3430*/  SHF.R.S32.HI R7, RZ, 0x1f, R3 ;  /* 0x0000001fff077819 */ /* 0x000fe20000011403 */
[----:B0-----:R-:W-:Y:S06]  /*3440*/  @!P0 BRA `(.L_x_24) ;  /* 0x000000a000508947 */ /* 0x001fec0003800000 */
.L_x_98:
[----:B------:R-:W-:Y:S01]  /*3450*/  ULOP3.LUT UR4, UR39, 0x1, URZ, 0xfc, !UPT ;  /* 0x0000000127047892 */ /* 0x000fe2000f8efc3f */
[----:B0-----:R-:W-:Y:S02]  /*3460*/  LOP3.LUT R0, R3, 0x7ffffffc, RZ, 0xc0, !PT ;  /* 0x7ffffffc03007812 */ /* 0x001fe400078ec0ff */
[----:B------:R-:W-:Y:S02]  /*3470*/  IADD3 R3, -R2, R19, RZ ;  /* 0x0000001302037210 */ /* 0x000fe40007ffe1ff */
[----:B------:R-:W-:Y:S01]  /*3480*/  LEA.HI R7, R7, R6, RZ, 0x3 ;  /* 0x0000000607077211 */ /* 0x000fe200078f18ff */
[----:B------:R-:W-:Y:S01]  /*3490*/  IMAD.U32 R2, RZ, RZ, UR4 ;  /* 0x00000004ff027e24 */ /* 0x000fe2000f8e00ff */
[----:B------:R-:W-:Y:S01]  /*34a0*/  LEA.HI R4, R4, R5, RZ, 0x5 ;  /* 0x0000000504047211 */ /* 0x000fe200078f28ff */
[----:B------:R-:W-:Y:S01]  /*34b0*/  IMAD.IADD R0, R5, 0x1, -R0 ;  /* 0x0000000105007824 */ /* 0x000fe200078e0a00 */
[----:B------:R-:W-:Y:S02]  /*34c0*/  LOP3.LUT R7, R7, 0xfffffff8, RZ, 0xc0, !PT ;  /* 0xfffffff807077812 */ /* 0x000fe400078ec0ff */
[----:B------:R-:W-:Y:S01]  /*34d0*/  ISETP.NE.AND P0, PT, R2, 0x3, PT ;  /* 0x000000030200780c */ /* 0x000fe20003f05270 */
[----:B------:R-:W-:Y:S01]  /*34e0*/  IMAD.SHL.U32 R0, R0, 0x2, RZ ;  /* 0x0000000200007824 */ /* 0x000fe200078e00ff */
[----:B------:R-:W-:-:S02]  /*34f0*/  IADD3 R7, R6, -R7, RZ ;  /* 0x8000000706077210 */ /* 0x000fc40007ffe0ff */
[----:B------:R-:W-:Y:S01]  /*3500*/  SHF.R.S32.HI R4, RZ, 0x5, R4 ;  /* 0x00000005ff047819 */ /* 0x000fe20000011404 */
[----:B------:R-:W-:-:S03]  /*3510*/  IMAD R3, R3, 0x100, R0 ;  /* 0x0000010003037824 */ /* 0x000fc600078e0200 */
[----:B------:R-:W-:-:S05]  /*3520*/  LEA R4, R4, R7, 0x4 ;  /* 0x0000000704047211 */ /* 0x000fca00078e20ff */
[----:B------:R-:W-:Y:S05]  /*3530*/  @!P0 BRA `(.L_x_25) ;  /* 0x0000000000048947 */ /* 0x000fea0003800000 */
[----:B------:R-:W-:Y:S01]  /*3540*/  BPT.TRAP 0x1 ;  /* 0x000000040000795c */ /* 0x000fe20000300000 */
.L_x_25:
[----:B------:R0:W1:Y:S01]  /*3550*/  SYNCS.PHASECHK.TRANS64.TRYWAIT P1, [UR41+0x28c30], R11 ;  /* 0x028c300bff0075a7 */ /* 0x0000620008020169 */
[----:B------:R-:W-:Y:S05]  /*3560*/  @!P0 BRA `(.L_x_26) ;  /* 0x0000000000048947 */ /* 0x000fea0003800000 */
[----:B------:R-:W-:Y:S01]  /*3570*/  BPT.TRAP 0x1 ;  /* 0x000000040000795c */ /* 0x000fe20000300000 */
.L_x_26:
[----:B-1----:R-:W-:Y:S05]  /*3580*/  @P1 BRA `(.L_x_27) ;  /* 0x0000000000081947 */ /* 0x002fea0003800000 */
[----:B------:R-:W1:Y:S02]  /*3590*/  SYNCS.PHASECHK.TRANS64.TRYWAIT P1, [UR41+0x28c30], R11 ;  /* 0x028c300bff0075a7 */ /* 0x000e640008020169 */
[----:B-1----:R-:W-:Y:S05]  /*35a0*/  @!P1 BRA `(.L_x_28) ;  /* 0x000000a000109947 */ /* 0x002fea0003800000 */
.L_x_27:
[----:B------:R-:W-:Y:S05]  /*35b0*/  WARPSYNC.ALL ;  /* 0x0000000000007948 */ /* 0x000fea0003800000 */
[----:B------:R-:W-:Y:S01]  /*35c0*/  UIADD3 UR4, UR41, 0x20400, URZ ;  /* 0x0002040029047890 */ /* 0x000fe2000fffe03f */
[----:B------:R-:W-:Y:S01]  /*35d0*/  WARPGROUP.ARRIVE ;  /* 0x00000000000079c5 */ /* 0x000fe20000000000 */
[----:B------:R-:W-:Y:S02]  /*35e0*/  UIADD3 UR5, UR41, 0x22400, URZ ;  /* 0x0002240029057890 */ /* 0x000fe4000fffe03f */
[----:B------:R-:W-:Y:S02]  /*35f0*/  USHF.R.U32.HI UR4, URZ, 0x4, UR4 ;  /* 0x000000043f047899 */ /* 0x000fe40008011604 */
[----:B------:R-:W-:-:S02]  /*3600*/  USHF.R.U32.HI UR5, URZ, 0x4, UR5 ;  /* 0x000000043f057899 */ /* 0x000fc40008011605 */
[----:B------:R-:W-:Y:S02]  /*3610*/  ULOP3.LUT UR4, UR4, 0x3fff, URZ, 0xc0, !UPT ;  /* 0x00003fff04047892 */ /* 0x000fe4000f8ec03f */
[----:B------:R-:W-:Y:S02]  /*3620*/  ULOP3.LUT UR5, UR5, 0x3fff, URZ, 0xc0, !UPT ;  /* 0x00003fff05057892 */ /* 0x000fe4000f8ec03f */
[----:B------:R-:W-:Y:S02]  /*3630*/  ULOP3.LUT UR8, UR4, 0x10000, URZ, 0xfc, !UPT ;  /* 0x0001000004087892 */ /* 0x000fe4000f8efc3f */
[----:B------:R-:W-:Y:S01]  /*3640*/  ULOP3.LUT UR6, UR5, 0x10000, URZ, 0xfc, !UPT ;  /* 0x0001000005067892 */ /* 0x000fe2000f8efc3f */
[----:B------:R-:W-:Y:S01]  /*3650*/  UMOV UR9, 0x40000040 ;  /* 0x4000004000097882 */ /* 0x000fe20000000000 */
[----:B------:R-:W-:Y:S01]  /*3660*/  UMOV UR7, 0x40000040 ;  /* 0x4000004000077882 */ /* 0x000fe20000000000 */
[----:B------:R-:W-:Y:S02]  /*3670*/  UMOV UR5, UR9 ;  /* 0x0000000900057c82 */ /* 0x000fe40008000000 */
[----:B------:R-:W-:Y:S01]  /*3680*/  UMOV UR4, UR8 ;  /* 0x0000000800047c82 */ /* 0x000fe20008000000 */
[----:B------:R-:W-:-:S02]  /*3690*/  UIADD3 UR12, UR8, 0x2, URZ ;  /* 0x00000002080c7890 */ /* 0x000fc4000fffe03f */
[----:B------:R-:W-:Y:S02]  /*36a0*/  UIADD3 UR14, UR6, 0x2, URZ ;  /* 0x00000002060e7890 */ /* 0x000fe4000fffe03f */
[----:B------:R-:W-:Y:S01]  /*36b0*/  HGMMA.64x64x16.F32.BF16 R24, gdesc[UR4], RZ, !UPT, gsb0 ;  /* 0x00e00000041879f0 */ /* 0x000fe2000c0018ff */
[----:B------:R-:W-:Y:S01]  /*36c0*/  UMOV UR13, 0x40000040 ;  /* 0x40000040000d7882 */ /* 0x000fe20000000000 */
[----:B------:R-:W-:Y:S01]  /*36d0*/  UMOV UR15, 0x40000040 ;  /* 0x40000040000f7882 */ /* 0x000fe20000000000 */
[----:B------:R-:W-:Y:S02]  /*36e0*/  UIADD3 UR16, UR8, 0x4, URZ ;  /* 0x0000000408107890 */ /* 0x000fe4000fffe03f */
[----:B------:R-:W-:Y:S01]  /*36f0*/  UIADD3 UR18, UR6, 0x4, URZ ;  /* 0x0000000406127890 */ /* 0x000fe2000fffe03f */
[----:B------:R-:W-:Y:S01]  /*3700*/  UMOV UR17, 0x40000040 ;  /* 0x4000004000117882 */ /* 0x000fe20000000000 */
[----:B------:R-:W-:Y:S01]  /*3710*/  UMOV UR19, 0x40000040 ;  /* 0x4000004000137882 */ /* 0x000fe20000000000 */
[----:B------:R-:W-:-:S02]  /*3720*/  UIADD3 UR20, UR8, 0x6, URZ ;  /* 0x0000000608147890 */ /* 0x000fc4000fffe03f */
[----:B------:R-:W-:Y:S01]  /*3730*/  UIADD3 UR22, UR6, 0x6, URZ ;  /* 0x0000000606167890 */ /* 0x000fe2000fffe03f */
[----:B------:R-:W-:Y:S01]  /*3740*/  UMOV UR21, 0x40000040 ;  /* 0x4000004000157882 */ /* 0x000fe20000000000 */
[----:B------:R-:W-:Y:S01]  /*3750*/  UMOV UR23, 0x40000040 ;  /* 0x4000004000177882 */ /* 0x000fe20000000000 */
[----:B------:R-:W-:Y:S02]  /*3760*/  WARPGROUP.DEPBAR.LE gsb0, 0x0 ;  /* 0x00008000000079c5 */ /* 0x000fe40000010000 */
[----:B------:R-:W-:-:S06]  /*3770*/  WARPGROUP.ARRIVE ;  /* 0x00000000000079c5 */ /* 0x000fcc0000000000 */
[----:B------:R-:W-:Y:S03]  /*3780*/  HGMMA.64x64x16.F32.BF16 R24, gdesc[UR12], R24, gsb0 ;  /* 0x00e000000c1879f0 */ /* 0x000fe60008001818 */
[----:B------:R-:W-:Y:S02]  /*3790*/  WARPGROUP.DEPBAR.LE gsb0, 0x0 ;  /* 0x00008000000079c5 */ /* 0x000fe40000010000 */
[----:B------:R-:W-:-:S06]  /*37a0*/  WARPGROUP.ARRIVE ;  /* 0x00000000000079c5 */ /* 0x000fcc0000000000 */
[----:B------:R-:W-:Y:S03]  /*37b0*/  HGMMA.64x64x16.F32.BF16 R24, gdesc[UR16], R24, gsb0 ;  /* 0x00e00000101879f0 */ /* 0x000fe60008001818 */
[----:B------:R-:W-:Y:S02]  /*37c0*/  WARPGROUP.DEPBAR.LE gsb0, 0x0 ;  /* 0x00008000000079c5 */ /* 0x000fe40000010000 */
[----:B------:R-:W-:-:S06]  /*37d0*/  WARPGROUP.ARRIVE ;  /* 0x00000000000079c5 */ /* 0x000fcc0000000000 */
[----:B------:R-:W-:Y:S03]  /*37e0*/  HGMMA.64x64x16.F32.BF16 R24, gdesc[UR20], R24, gsb0 ;  /* 0x00e00000141879f0 */ /* 0x000fe60008001818 */
[----:B------:R-:W-:Y:S02]  /*37f0*/  WARPGROUP.DEPBAR.LE gsb0, 0x0 ;  /* 0x00008000000079c5 */ /* 0x000fe40000010000 */
[----:B------:R-:W-:Y:S05]  /*3800*/  @!P0 BRA `(.L_x_29) ;  /* 0x0000000000048947 */ /* 0x000fea0003800000 */
[----:B------:R-:W-:Y:S01]  /*3810*/  BPT.TRAP 0x1 ;  /* 0x000000040000795c */ /* 0x000fe20000300000 */
.L_x_29:
[----:B------:R-:W-:Y:S01]  /*3820*/  ULDC UR4, c[0x0][0x9d8] ;  /* 0x0002760000047ab9 */ /* 0x000fe20000000800 */
[----:B------:R-:W-:Y:S01]  /*3830*/  UIMAD UR43, UR44, -0x40, UR43 ;  /* 0xffffffc02c2b78a4 */ /* 0x000fe2000f8e022b */
[----:B------:R-:W-:Y:S01]  /*3840*/  FMUL.FTZ R24, R24, UR4 ;  /* 0x0000000418187c20 */ /* 0x000fe20008410000 */
[----:B------:R-:W-:Y:S01]  /*3850*/  FMUL.FTZ R25, R25, UR4 ;  /* 0x0000000419197c20 */ /* 0x000fe20008410000 */
[----:B------:R-:W-:Y:S01]  /*3860*/  FMUL.FTZ R28, R28, UR4 ;  /* 0x000000041c1c7c20 */ /* 0x000fe20008410000 */
[----:B------:R-:W-:Y:S01]  /*3870*/  FMUL.FTZ R29, R29, UR4 ;  /* 0x000000041d1d7c20 */ /* 0x000fe20008410000 */
[----:B------:R-:W-:Y:S01]  /*3880*/  FMUL.FTZ R32, R32, UR4 ;  /* 0x0000000420207c20 */ /* 0x000fe20008410000 */
[----:B------:R-:W-:Y:S01]  /*3890*/  IMAD.U32 R5, RZ, RZ, UR43 ;  /* 0x0000002bff057e24 */ /* 0x000fe2000f8e00ff */
[----:B------:R-:W2:Y:S01]  /*38a0*/  MUFU.TANH R24, R24 ;  /* 0x0000001800187308 */ /* 0x000ea20000002400 */
[----:B------:R-:W-:Y:S01]  /*38b0*/  FMUL.FTZ R26, R26, UR4 ;  /* 0x000000041a1a7c20 */ /* 0x000fe20008410000 */
[----:B------:R-:W-:Y:S01]  /*38c0*/  FMUL.FTZ R33, R33, UR4 ;  /* 0x0000000421217c20 */ /* 0x000fe20008410000 */
[----:B------:R-:W-:Y:S01]  /*38d0*/  FMUL.FTZ R27, R27, UR4 ;  /* 0x000000041b1b7c20 */ /* 0x000fe20008410000 */
[----:B------:R-:W-:Y:S01]  /*38e0*/  IADD3 R0, -R0, 0x40, R5 ;  /* 0x0000004000007810 */ /* 0x000fe20007ffe105 */
[----:B------:R-:W-:Y:S01]  /*38f0*/  FMUL.FTZ R36, R36, UR4 ;  /* 0x0000000424247c20 */ /* 0x000fe20008410000 */
[----:B------:R-:W-:Y:S01]  /*3900*/  FMUL.FTZ R30, R30, UR4 ;  /* 0x000000041e1e7c20 */ /* 0x000fe20008410000 */
[----:B------:R-:W-:Y:S01]  /*3910*/  FMUL.FTZ R37, R37, UR4 ;  /* 0x0000000425257c20 */ /* 0x000fe20008410000 */
[----:B------:R-:W3:Y:S01]  /*3920*/  MUFU.TANH R25, R25 ;  /* 0x0000001900197308 */ /* 0x000ee20000002400 */
[C---:B------:R-:W-:Y:S01]  /*3930*/  ISETP.GT.AND P5, PT, R0.reuse, RZ, PT ;  /* 0x000000ff0000720c */ /* 0x040fe20003fa4270 */
[----:B------:R-:W-:Y:S01]  /*3940*/  FMUL.FTZ R31, R31, UR4 ;  /* 0x000000041f1f7c20 */ /* 0x000fe20008410000 */
[----:B------:R-:W-:Y:S01]  /*3950*/  ISETP.GT.AND P4, PT, R0, 0x1, PT ;  /* 0x000000010000780c */ /* 0x000fe20003f84270 */
[----:B------:R-:W-:Y:S01]  /*3960*/  FMUL.FTZ R40, R40, UR4 ;  /* 0x0000000428287c20 */ /* 0x000fe20008410000 */
[----:B------:R-:W-:Y:S01]  /*3970*/  ISETP.GT.AND P3, PT, R0, 0x8, PT ;  /* 0x000000080000780c */ /* 0x000fe20003f64270 */
[----:B------:R-:W-:Y:S01]  /*3980*/  FMUL.FTZ R34, R34, UR4 ;  /* 0x0000000422227c20 */ /* 0x000fe20008410000 */
[----:B------:R-:W-:Y:S01]  /*3990*/  ISETP.GT.AND P2, PT, R0, 0x9, PT ;  /* 0x000000090000780c */ /* 0x000fe20003f44270 */
[----:B------:R-:W4:Y:S01]  /*39a0*/  MUFU.TANH R28, R28 ;  /* 0x0000001c001c7308 */ /* 0x000f220000002400 */
[----:B--2---:R-:W-:Y:S01]  /*39b0*/  FSEL R24, R24, -INF , P5 ;  /* 0xff80000018187808 */ /* 0x004fe20002800000 */
[----:B------:R-:W-:Y:S01]  /*39c0*/  FMUL.FTZ R41, R41, UR4 ;  /* 0x0000000429297c20 */ /* 0x000fe20008410000 */
[C---:B------:R-:W-:Y:S01]  /*39d0*/  ISETP.GT.AND P1, PT, R0.reuse, 0x10, PT ;  /* 0x000000100000780c */ /* 0x040fe20003f24270 */
[----:B------:R-:W-:Y:S01]  /*39e0*/  FMUL.FTZ R35, R35, UR4 ;  /* 0x0000000423237c20 */ /* 0x000fe20008410000 */
[----:B------:R-:W-:Y:S01]  /*39f0*/  ISETP.GT.AND P6, PT, R0, 0x11, PT ;  /* 0x000000110000780c */ /* 0x000fe20003fc4270 */
[----:B------:R-:W-:Y:S01]  /*3a00*/  FMUL.FTZ R44, R44, UR4 ;  /* 0x000000042c2c7c20 */ /* 0x000fe20008410000 */
[----:B------:R-:W-:Y:S01]  /*3a10*/  FMUL.FTZ R38, R38, UR4 ;  /* 0x0000000426267c20 */ /* 0x000fe20008410000 */
[----:B------:R-:W2:Y:S01]  /*3a20*/  MUFU.TANH R29, R29 ;  /* 0x0000001d001d7308 */ /* 0x000ea20000002400 */
[----:B---3--:R-:W-:Y:S01]  /*3a30*/  FSEL R25, R25, -INF , P4 ;  /* 0xff80000019197808 */ /* 0x008fe20002000000 */
[----:B------:R-:W-:Y:S01]  /*3a40*/  FMUL.FTZ R45, R45, UR4 ;  /* 0x000000042d2d7c20 */ /* 0x000fe20008410000 */
[----:B------:R-:W-:Y:S01]  /*3a50*/  FMUL.FTZ R39, R39, UR4 ;  /* 0x0000000427277c20 */ /* 0x000fe20008410000 */
[----:B------:R-:W-:Y:S01]  /*3a60*/  FMUL.FTZ R48, R48, UR4 ;  /* 0x0000000430307c20 */ /* 0x000fe20008410000 */
[----:B------:R-:W-:Y:S01]  /*3a70*/  FMNMX.FTZ R5, R24, R25, !PT ;  /* 0x0000001918057209 */ /* 0x000fe20007810000 */
[----:B------:R-:W-:Y:S01]  /*3a80*/  FMUL.FTZ R42, R42, UR4 ;  /* 0x000000042a2a7c20 */ /* 0x000fe20008410000 */
[----:B------:R-:W-:Y:S01]  /*3a90*/  FMUL.FTZ R49, R49, UR4 ;  /* 0x0000000431317c20 */ /* 0x000fe20008410000 */
[----:B------:R-:W3:Y:S01]  /*3aa0*/  MUFU.TANH R32, R32 ;  /* 0x0000002000207308 */ /* 0x000ee20000002400 */
[----:B----4-:R-:W-:Y:S01]  /*3ab0*/  FSEL R28, R28, -INF , P3 ;  /* 0xff8000001c1c7808 */ /* 0x010fe20001800000 */
[----:B------:R-:W-:Y:S01]  /*3ac0*/  FMUL.FTZ R43, R43, UR4 ;  /* 0x000000042b2b7c20 */ /* 0x000fe20008410000 */
[----:B------:R-:W-:Y:S01]  /*3ad0*/  FMUL.FTZ R52, R52, UR4 ;  /* 0x0000000434347c20 */ /* 0x000fe20008410000 */
[----:B------:R-:W-:Y:S01]  /*3ae0*/  FMUL.FTZ R53, R53, UR4 ;  /* 0x0000000435357c20 */ /* 0x000fe20008410000 */
[----:B-1----:R-:W-:Y:S01]  /*3af0*/  FMNMX.FTZ R2, R28, R5, !PT ;  /* 0x000000051c027209 */ /* 0x002fe20007810000 */
[----:B------:R-:W-:Y:S01]  /*3b00*/  FMUL.FTZ R46, R46, UR4 ;  /* 0x000000042e2e7c20 */ /* 0x000fe20008410000 */
[----:B------:R-:W-:Y:S01]  /*3b10*/  FMUL.FTZ R47, R47, UR4 ;  /* 0x000000042f2f7c20 */ /* 0x000fe20008410000 */
[----:B------:R-:W1:Y:S01]  /*3b20*/  MUFU.TANH R26, R26 ;  /* 0x0000001a001a7308 */ /* 0x000e620000002400 */
[----:B--2---:R-:W-:Y:S01]  /*3b30*/  FSEL R29, R29, -INF , P2 ;  /* 0xff8000001d1d7808 */ /* 0x004fe20001000000 */
[----:B------:R-:W-:Y:S01]  /*3b40*/  FMUL.FTZ R50, R50, UR4 ;  /* 0x0000000432327c20 */ /* 0x000fe20008410000 */
[----:B------:R-:W-:Y:S01]  /*3b50*/  FMUL.FTZ R51, R51, UR4 ;  /* 0x0000000433337c20 */ /* 0x000fe20008410000 */
[----:B------:R-:W-:Y:S01]  /*3b60*/  FMUL.FTZ R54, R54, UR4 ;  /* 0x0000000436367c20 */ /* 0x000fe20008410000 */
[----:B------:R-:W-:Y:S01]  /*3b70*/  FMNMX.FTZ R5, R29, R2, !PT ;  /* 0x000000021d057209 */ /* 0x000fe20007810000 */
[----:B------:R-:W-:Y:S01]  /*3b80*/  FMUL.FTZ R55, R55, UR4 ;  /* 0x0000000437377c20 */ /* 0x000fe20008410000 */
[----:B------:R-:W-:Y:S01]  /*3b90*/  ULDC UR7, c[0x0][0x988] ;  /* 0x0002620000077ab9 */ /* 0x000fe20000000800 */
[----:B------:R-:W2:Y:S01]  /*3ba0*/  MUFU.TANH R33, R33 ;  /* 0x0000002100217308 */ /* 0x000ea20000002400 */
[----:B---3--:R-:W-:Y:S01]  /*3bb0*/  FSEL R32, R32, -INF , P1 ;  /* 0xff80000020207808 */ /* 0x008fe20000800000 */
[----:B------:R-:W-:Y:S01]  /*3bc0*/  UIADD3 UR4, UR41, 0x28c40, URZ ;  /* 0x00028c4029047890 */ /* 0x000fe2000fffe03f */
[----:B------:R-:W-:-:S02]  /*3bd0*/  IMAD.MOV.U32 R19, RZ, RZ, 0x40 ;  /* 0x00000040ff137424 */ /* 0x000fc400078e00ff */
[----:B------:R-:W-:Y:S01]  /*3be0*/  FMNMX.FTZ R2, R32, R5, !PT ;  /* 0x0000000520027209 */ /* 0x000fe20007810000 */
[----:B------:R-:W-:Y:S02]  /*3bf0*/  UPRMT UR4, UR42, 0x654, UR4 ;  /* 0x000006542a047896 */ /* 0x000fe40008000004 */
[----:B------:R-:W3:Y:S01]  /*3c00*/  MUFU.TANH R27, R27 ;  /* 0x0000001b001b7308 */ /* 0x000ee20000002400 */
[----:B-1----:R-:W-:Y:S02]  /*3c10*/  FSEL R26, R26, -INF , P5 ;  /* 0xff8000001a1a7808 */ /* 0x002fe40002800000 */
[----:B------:R-:W-:-:S04]  /*3c20*/  ISETP.GT.AND P5, PT, R0, 0x18, PT ;  /* 0x000000180000780c */ /* 0x000fc80003fa4270 */
[----:B------:R-:W-:Y:S01]  /*3c30*/  SYNCS.ARRIVE.TRANS64.RED.A1T0 RZ, [UR4], RZ ;  /* 0x000000ffffff79a7 */ /* 0x000fe20008100404 */
[----:B------:R-:W1:Y:S01]  /*3c40*/  MUFU.TANH R36, R36 ;  /* 0x0000002400247308 */ /* 0x000e620000002400 */
[----:B--2---:R-:W-:-:S04]  /*3c50*/  FSEL R33, R33, -INF , P6 ;  /* 0xff80000021217808 */ /* 0x004fc80003000000 */
[----:B------:R-:W-:-:S03]  /*3c60*/  FMNMX.FTZ R5, R33, R2, !PT ;  /* 0x0000000221057209 */ /* 0x000fc60007810000 */
[----:B------:R-:W2:Y:S01]  /*3c70*/  MUFU.TANH R30, R30 ;  /* 0x0000001e001e7308 */ /* 0x000ea20000002400 */
[----:B---3--:R-:W-:Y:S02]  /*3c80*/  FSEL R27, R27, -INF , P4 ;  /* 0xff8000001b1b7808 */ /* 0x008fe40002000000 */
[----:B------:R-:W-:-:S05]  /*3c90*/  ISETP.GT.AND P4, PT, R0, 0x19, PT ;  /* 0x000000190000780c */ /* 0x000fca0003f84270 */
[----:B------:R-:W3:Y:S01]  /*3ca0*/  MUFU.TANH R37, R37 ;  /* 0x0000002500257308 */ /* 0x000ee20000002400 */
[----:B-1----:R-:W-:-:S04]  /*3cb0*/  FSEL R36, R36, -INF , P5 ;  /* 0xff80000024247808 */ /* 0x002fc80002800000 */
[----:B------:R-:W-:-:S03]  /*3cc0*/  FMNMX.FTZ R2, R36, R5, !PT ;  /* 0x0000000524027209 */ /* 0x000fc60007810000 */
[----:B------:R-:W1:Y:S01]  /*3cd0*/  MUFU.TANH R31, R31 ;  /* 0x0000001f001f7308 */ /* 0x000e620000002400 */
[----:B--2---:R-:W-:Y:S02]  /*3ce0*/  FSEL R30, R30, -INF , P3 ;  /* 0xff8000001e1e7808 */ /* 0x004fe40001800000 */
[----:B------:R-:W-:-:S05]  /*3cf0*/  ISETP.GT.AND P3, PT, R0, 0x20, PT ;  /* 0x000000200000780c */ /* 0x000fca0003f64270 */
[----:B------:R-:W2:Y:S01]  /*3d00*/  MUFU.TANH R40, R40 ;  /* 0x0000002800287308 */ /* 0x000ea20000002400 */
[----:B---3--:R-:W-:-:S04]  /*3d10*/  FSEL R37, R37, -INF , P4 ;  /* 0xff80000025257808 */ /* 0x008fc80002000000 */
[----:B------:R-:W-:-:S03]  /*3d20*/  FMNMX.FTZ R5, R37, R2, !PT ;  /* 0x0000000225057209 */ /* 0x000fc60007810000 */
[----:B------:R-:W3:Y:S01]  /*3d30*/  MUFU.TANH R34, R34 ;  /* 0x0000002200227308 */ /* 0x000ee20000002400 */
[----:B-1----:R-:W-:Y:S02]  /*3d40*/  FSEL R31, R31, -INF , P2 ;  /* 0xff8000001f1f7808 */ /* 0x002fe40001000000 */
[----:B------:R-:W-:-:S05]  /*3d50*/  ISETP.GT.AND P2, PT, R0, 0x21, PT ;  /* 0x000000210000780c */ /* 0x000fca0003f44270 */
        /* <DEDUP_REMOVED lines=40> */
[----:B---3--:R-:W-:-:S04]  /*3fe0*/  FSEL R53, R53, -INF , P2 ;  /* 0xff80000035357808 */ /* 0x008fc80001000000 */
[----:B------:R-:W-:-:S03]  /*3ff0*/  FMNMX.FTZ R2, R53, R0, !PT ;  /* 0x0000000035027209 */ /* 0x000fc60007810000 */
[----:B------:R-:W3:Y:S01]  /*4000*/  MUFU.TANH R50, R50 ;  /* 0x0000003200327308 */ /* 0x000ee20000002400 */
[----:B-1----:R-:W-:Y:S01]  /*4010*/  FSEL R46, R46, -INF , P1 ;  /* 0xff8000002e2e7808 */ /* 0x002fe20000800000 */
[----:B------:R-:W1:Y:S06]  /*4020*/  SHFL.BFLY PT, R5, R2, 0x2, 0x1f ;  /* 0x0c401f0002057f89 */ /* 0x000e6c00000e0000 */
[----:B------:R-:W4:Y:S01]  /*4030*/  MUFU.TANH R51, R51 ;  /* 0x0000003300337308 */ /* 0x000f220000002400 */
[----:B--2---:R-:W-:-:S07]  /*4040*/  FSEL R47, R47, -INF , P6 ;  /* 0xff8000002f2f7808 */ /* 0x004fce0003000000 */
[----:B------:R-:W2:Y:S01]  /*4050*/  MUFU.TANH R54, R54 ;  /* 0x0000003600367308 */ /* 0x000ea20000002400 */
[----:B---3--:R-:W-:-:S07]  /*4060*/  FSEL R50, R50, -INF , P5 ;  /* 0xff80000032327808 */ /* 0x008fce0002800000 */
[----:B------:R-:W3:Y:S01]  /*4070*/  MUFU.TANH R55, R55 ;  /* 0x0000003700377308 */ /* 0x000ee20000002400 */
[----:B----4-:R-:W-:Y:S02]  /*4080*/  FSEL R51, R51, -INF , P4 ;  /* 0xff80000033337808 */ /* 0x010fe40002000000 */
[----:B-1----:R-:W-:Y:S02]  /*4090*/  FMNMX.FTZ R6, R2, R5, !PT ;  /* 0x0000000502067209 */ /* 0x002fe40007810000 */
[----:B------:R-:W-:-:S03]  /*40a0*/  FMNMX.FTZ R5, R26, R27, !PT ;  /* 0x0000001b1a057209 */ /* 0x000fc60007810000 */
[----:B------:R-:W1:Y:S01]  /*40b0*/  SHFL.BFLY PT, R7, R6, 0x1, 0x1f ;  /* 0x0c201f0006077f89 */ /* 0x000e6200000e0000 */
[----:B------:R-:W-:Y:S02]  /*40c0*/  FMNMX.FTZ R0, R30, R5, !PT ;  /* 0x000000051e007209 */ /* 0x000fe40007810000 */
[----:B--2---:R-:W-:Y:S02]  /*40d0*/  FSEL R54, R54, -INF , P3 ;  /* 0xff80000036367808 */ /* 0x004fe40001800000 */
[----:B------:R-:W-:-:S04]  /*40e0*/  FMNMX.FTZ R5, R31, R0, !PT ;  /* 0x000000001f057209 */ /* 0x000fc80007810000 */
[----:B------:R-:W-:Y:S02]  /*40f0*/  FMNMX.FTZ R0, R34, R5, !PT ;  /* 0x0000000522007209 */ /* 0x000fe40007810000 */
[----:B---3--:R-:W-:Y:S02]  /*4100*/  FSEL R55, R55, -INF , P2 ;  /* 0xff80000037377808 */ /* 0x008fe40001000000 */
[----:B------:R-:W-:-:S04]  /*4110*/  FMNMX.FTZ R5, R35, R0, !PT ;  /* 0x0000000023057209 */ /* 0x000fc80007810000 */
[----:B------:R-:W-:-:S04]  /*4120*/  FMNMX.FTZ R2, R38, R5, !PT ;  /* 0x0000000526027209 */ /* 0x000fc80007810000 */
[----:B------:R-:W-:Y:S02]  /*4130*/  FMNMX.FTZ R5, R39, R2, !PT ;  /* 0x0000000227057209 */ /* 0x000fe40007810000 */
[----:B-1----:R-:W-:Y:S02]  /*4140*/  FMNMX.FTZ R0, R6, R7, !PT ;  /* 0x0000000706007209 */ /* 0x002fe40007810000 */
[----:B------:R-:W-:Y:S01]  /*4150*/  FMNMX.FTZ R2, R42, R5, !PT ;  /* 0x000000052a027209 */ /* 0x000fe20007810000 */
[----:B------:R-:W-:Y:S01]  /*4160*/  BAR.SYNC.DEFER_BLOCKING 0xf, 0x100 ;  /* 0x03c4000000007b1d */ /* 0x000fe20000010000 */
[C---:B------:R-:W-:Y:S01]  /*4170*/  FSETP.NEU.FTZ.AND P1, PT, R0.reuse, -INF , PT ;  /* 0xff8000000000780b */ /* 0x040fe20003f3d000 */
[----:B------:R-:W-:Y:S01]  /*4180*/  FMUL.FTZ R6, R0, UR7 ;  /* 0x0000000700067c20 */ /* 0x000fe20008410000 */
[----:B------:R-:W-:-:S04]  /*4190*/  FMNMX.FTZ R5, R43, R2, !PT ;  /* 0x000000022b057209 */ /* 0x000fc80007810000 */
[----:B------:R-:W-:Y:S02]  /*41a0*/  FMNMX.FTZ R2, R46, R5, !PT ;  /* 0x000000052e027209 */ /* 0x000fe40007810000 */
[----:B------:R-:W-:Y:S02]  /*41b0*/  FSEL R6, R6, RZ, P1 ;  /* 0x000000ff06067208 */ /* 0x000fe40000800000 */
[----:B------:R-:W-:-:S03]  /*41c0*/  FMNMX.FTZ R5, R47, R2, !PT ;  /* 0x000000022f057209 */ /* 0x000fc60007810000 */
[--C-:B------:R-:W-:Y:S01]  /*41d0*/  FFMA.FTZ R24, R24, UR7, -R6.reuse ;  /* 0x0000000718187c23 */ /* 0x100fe20008010806 */
[----:B------:R-:W-:Y:S01]  /*41e0*/  FMNMX.FTZ R2, R50, R5, !PT ;  /* 0x0000000532027209 */ /* 0x000fe20007810000 */
[--C-:B------:R-:W-:Y:S01]  /*41f0*/  FFMA.FTZ R25, R25, UR7, -R6.reuse ;  /* 0x0000000719197c23 */ /* 0x100fe20008010806 */
[--C-:B------:R-:W-:Y:S01]  /*4200*/  FFMA.FTZ R28, R28, UR7, -R6.reuse ;  /* 0x000000071c1c7c23 */ /* 0x100fe20008010806 */
        /* <DEDUP_REMOVED lines=13> */
[--C-:B------:R-:W-:Y:S01]  /*42e0*/  FFMA.FTZ R49, R49, UR7, -R6.reuse ;  /* 0x0000000731317c23 */ /* 0x100fe20008010806 */
[----:B------:R-:W1:Y:S01]  /*42f0*/  SHFL.BFLY PT, R5, R2, 0x2, 0x1f ;  /* 0x0c401f0002057f89 */ /* 0x000e6200000e0000 */
[--C-:B------:R-:W-:Y:S01]  /*4300*/  FFMA.FTZ R52, R52, UR7, -R6.reuse ;  /* 0x0000000734347c23 */ /* 0x100fe20008010806 */
[----:B------:R-:W-:Y:S01]  /*4310*/  FFMA.FTZ R6, R53, UR7, -R6 ;  /* 0x0000000735067c23 */ /* 0x000fe20008010806 */
[----:B------:R-:W-:Y:S08]  /*4320*/  MUFU.EX2 R24, R24 ;  /* 0x0000001800187308 */ /* 0x000ff00000000800 */
[----:B------:R-:W-:Y:S08]  /*4330*/  MUFU.EX2 R9, R6 ;  /* 0x0000000600097308 */ /* 0x000ff00000000800 */
[----:B------:R-:W2:Y:S01]  /*4340*/  MUFU.EX2 R25, R25 ;  /* 0x0000001900197308 */ /* 0x000ea20000000800 */
[----:B-1----:R-:W-:-:S07]  /*4350*/  FMNMX.FTZ R5, R2, R5, !PT ;  /* 0x0000000502057209 */ /* 0x002fce0007810000 */
[----:B------:R-:W-:Y:S01]  /*4360*/  MUFU.EX2 R28, R28 ;  /* 0x0000001c001c7308 */ /* 0x000fe20000000800 */
[----:B------:R-:W1:Y:S07]  /*4370*/  SHFL.BFLY PT, R2, R5, 0x1, 0x1f ;  /* 0x0c201f0005027f89 */ /* 0x000e6e00000e0000 */
[----:B------:R-:W3:Y:S01]  /*4380*/  MUFU.EX2 R29, R29 ;  /* 0x0000001d001d7308 */ /* 0x000ee20000000800 */
[----:B--2---:R-:W-:-:S07]  /*4390*/  F2FP.BF16.F32.PACK_AB R152, R25, R24 ;  /* 0x000000181998723e */ /* 0x004fce00000010ff */
[----:B------:R-:W-:Y:S08]  /*43a0*/  MUFU.EX2 R32, R32 ;  /* 0x0000002000207308 */ /* 0x000ff00000000800 */
[----:B------:R-:W-:Y:S01]  /*43b0*/  MUFU.EX2 R33, R33 ;  /* 0x0000002100217308 */ /* 0x000fe20000000800 */
[----:B---3--:R-:W-:Y:S02]  /*43c0*/  F2FP.BF16.F32.PACK_AB R154, R29, R28 ;  /* 0x0000001c1d9a723e */ /* 0x008fe400000010ff */
[----:B-1----:R-:W-:-:S04]  /*43d0*/  FMNMX.FTZ R2, R5, R2, !PT ;  /* 0x0000000205027209 */ /* 0x002fc80007810000 */
[C---:B------:R-:W-:Y:S01]  /*43e0*/  FSETP.NEU.FTZ.AND P1, PT, R2.reuse, -INF , PT ;  /* 0xff8000000200780b */ /* 0x040fe20003f3d000 */
[----:B------:R-:W-:Y:S01]  /*43f0*/  FMUL.FTZ R5, R2, UR7 ;  /* 0x0000000702057c20 */ /* 0x000fe20008410000 */
[----:B------:R-:W-:Y:S04]  /*4400*/  MUFU.EX2 R36, R36 ;  /* 0x0000002400247308 */ /* 0x000fe80000000800 */
[----:B------:R-:W-:Y:S02]  /*4410*/  FSEL R10, R5, RZ, P1 ;  /* 0x000000ff050a7208 */ /* 0x000fe40000800000 */
[-C--:B------:R-:W-:Y:S02]  /*4420*/  LEA.HI R5, R17, R16.reuse, RZ, 0x4 ;  /* 0x0000001011057211 */ /* 0x080fe400078f20ff */
[----:B------:R-:W-:Y:S01]  /*4430*/  MUFU.EX2 R37, R37 ;  /* 0x0000002500257308 */ /* 0x000fe20000000800 */
[--C-:B------:R-:W-:Y:S01]  /*4440*/  FFMA.FTZ R26, R26, UR7, -R10.reuse ;  /* 0x000000071a1a7c23 */ /* 0x100fe2000801080a */
[----:B------:R-:W-:Y:S01]  /*4450*/  LOP3.LUT R7, R5, 0xfffffff0, RZ, 0xc0, !PT ;  /* 0xfffffff005077812 */ /* 0x000fe200078ec0ff */
[--C-:B------:R-:W-:Y:S01]  /*4460*/  FFMA.FTZ R27, R27, UR7, -R10.reuse ;  /* 0x000000071b1b7c23 */ /* 0x100fe2000801080a */
[--C-:B------:R-:W-:Y:S01]  /*4470*/  FFMA.FTZ R30, R30, UR7, -R10.reuse ;  /* 0x000000071e1e7c23 */ /* 0x100fe2000801080a */
[--C-:B------:R-:W-:Y:S01]  /*4480*/  FFMA.FTZ R31, R31, UR7, -R10.reuse ;  /* 0x000000071f1f7c23 */ /* 0x100fe2000801080a */
[--C-:B------:R-:W-:Y:S01]  /*4490*/  FFMA.FTZ R34, R34, UR7, -R10.reuse ;  /* 0x0000000722227c23 */ /* 0x100fe2000801080a */
[----:B------:R-:W-:Y:S01]  /*44a0*/  IMAD.IADD R7, R16, 0x1, -R7 ;  /* 0x0000000110077824 */ /* 0x000fe200078e0a07 */
[----:B------:R-:W-:Y:S01]  /*44b0*/  MUFU.EX2 R26, R26 ;  /* 0x0000001a001a7308 */ /* 0x000fe20000000800 */
[----:B------:R-:W-:Y:S01]  /*44c0*/  LEA.HI R16, R17, R16, RZ, 0x5 ;  /* 0x0000001011107211 */ /* 0x000fe200078f28ff */
[--C-:B------:R-:W-:Y:S01]  /*44d0*/  FFMA.FTZ R35, R35, UR7, -R10.reuse ;  /* 0x0000000723237c23 */ /* 0x100fe2000801080a */
[--C-:B------:R-:W-:Y:S01]  /*44e0*/  FFMA.FTZ R38, R38, UR7, -R10.reuse ;  /* 0x0000000726267c23 */ /* 0x100fe2000801080a */
[----:B------:R-:W-:Y:S01]  /*44f0*/  SHF.R.S32.HI R6, RZ, 0x1f, R7 ;  /* 0x0000001fff067819 */ /* 0x000fe20000011407 */
[--C-:B------:R-:W-:Y:S01]  /*4500*/  FFMA.FTZ R39, R39, UR7, -R10.reuse ;  /* 0x0000000727277c23 */ /* 0x100fe2000801080a */
[----:B------:R-:W-:Y:S01]  /*4510*/  SHF.L.U32 R16, R16, 0x5, RZ ;  /* 0x0000000510107819 */ /* 0x000fe200000006ff */
[--C-:B------:R-:W-:Y:S01]  /*4520*/  FFMA.FTZ R42, R42, UR7, -R10.reuse ;  /* 0x000000072a2a7c23 */ /* 0x100fe2000801080a */
[----:B------:R-:W-:Y:S01]  /*4530*/  LEA.HI R6, R6, R7, RZ, 0x3 ;  /* 0x0000000706067211 */ /* 0x000fe200078f18ff */
[----:B------:R-:W1:Y:S01]  /*4540*/  MUFU.EX2 R27, R27 ;  /* 0x0000001b001b7308 */ /* 0x000e620000000800 */
[----:B------:R-:W-:Y:S01]  /*4550*/  LOP3.LUT R16, R16, 0x7ffffc00, RZ, 0xc0, !PT ;  /* 0x7ffffc0010107812 */ /* 0x000fe200078ec0ff */
[--C-:B------:R-:W-:Y:S01]  /*4560*/  FFMA.FTZ R43, R43, UR7, -R10.reuse ;  /* 0x000000072b2b7c23 */ /* 0x100fe2000801080a */
[----:B------:R-:W-:Y:S01]  /*4570*/  LOP3.LUT R8, R6, 0xfffffff8, RZ, 0xc0, !PT ;  /* 0xfffffff806087812 */ /* 0x000fe200078ec0ff */
[--C-:B------:R-:W-:Y:S01]  /*4580*/  FFMA.FTZ R46, R46, UR7, -R10.reuse ;  /* 0x000000072e2e7c23 */ /* 0x100fe2000801080a */
[--C-:B------:R-:W-:Y:S01]  /*4590*/  FFMA.FTZ R47, R47, UR7, -R10.reuse ;  /* 0x000000072f2f7c23 */ /* 0x100fe2000801080a */
[--C-:B------:R-:W-:Y:S01]  /*45a0*/  FFMA.FTZ R50, R50, UR7, -R10.reuse ;  /* 0x0000000732327c23 */ /* 0x100fe2000801080a */
[----:B------:R-:W-:Y:S01]  /*45b0*/  IADD3 R8, R7, -R8, RZ ;  /* 0x8000000807087210 */ /* 0x000fe20007ffe0ff */
[----:B------:R-:W-:Y:S01]  /*45c0*/  MUFU.EX2 R30, R30 ;  /* 0x0000001e001e7308 */ /* 0x000fe20000000800 */
[----:B------:R-:W-:Y:S01]  /*45d0*/  SHF.R.S32.HI R7, RZ, 0x4, R5 ;  /* 0x00000004ff077819 */ /* 0x000fe20000011405 */
[----:B------:R-:W-:Y:S01]  /*45e0*/  FFMA.FTZ R51, R51, UR7, -R10 ;  /* 0x0000000733337c23 */ /* 0x000fe2000801080a */
[C---:B------:R-:W-:Y:S01]  /*45f0*/  LOP3.LUT P1, RZ, R8.reuse, 0x4, RZ, 0xc0, !PT ;  /* 0x0000000408ff7812 */ /* 0x040fe2000782c0ff */
[C---:B------:R-:W-:Y:S01]  /*4600*/  IMAD.SHL.U32 R5, R8.reuse, 0x40, RZ ;  /* 0x0000004008057824 */ /* 0x040fe200078e00ff */
[----:B------:R-:W-:Y:S01]  /*4610*/  LOP3.LUT P2, RZ, R8, 0x2, RZ, 0xc0, !PT ;  /* 0x0000000208ff7812 */ /* 0x000fe2000784c0ff */
[----:B------:R-:W-:-:S02]  /*4620*/  IMAD.SHL.U32 R12, R7, 0x8, RZ ;  /* 0x00000008070c7824 */ /* 0x000fc400078e00ff */
[--C-:B------:R-:W-:Y:S01]  /*4630*/  FFMA.FTZ R54, R54, UR7, -R10.reuse ;  /* 0x0000000736367c23 */ /* 0x100fe2000801080a */
[----:B------:R-:W-:Y:S01]  /*4640*/  IMAD.SHL.U32 R7, R6, 0x40, RZ ;  /* 0x0000004006077824 */ /* 0x000fe200078e00ff */
[----:B------:R-:W-:Y:S01]  /*4650*/  LOP3.LUT R5, R5, 0x1c0, RZ, 0xc0, !PT ;  /* 0x000001c005057812 */ /* 0x000fe200078ec0ff */
[----:B------:R-:W2:Y:S01]  /*4660*/  MUFU.EX2 R31, R31 ;  /* 0x0000001f001f7308 */ /* 0x000ea20000000800 */
[----:B------:R-:W-:Y:S01]  /*4670*/  FFMA.FTZ R10, R55, UR7, -R10 ;  /* 0x00000007370a7c23 */ /* 0x000fe2000801080a */
[----:B------:R-:W-:Y:S02]  /*4680*/  SEL R19, R19, 0xffffffc0, !P1 ;  /* 0xffffffc013137807 */ /* 0x000fe40004800000 */
[----:B------:R-:W-:Y:S02]  /*4690*/  LOP3.LUT R12, R5, 0x8, R12, 0xf8, !PT ;  /* 0x00000008050c7812 */ /* 0x000fe400078ef80c */
[----:B------:R-:W-:Y:S02]  /*46a0*/  SHF.R.U32.HI R5, RZ, 0x3, R5 ;  /* 0x00000003ff057819 */ /* 0x000fe40000011605 */
[----:B------:R-:W-:Y:S01]  /*46b0*/  MUFU.EX2 R34, R34 ;  /* 0x0000002200227308 */ /* 0x000fe20000000800 */
[----:B------:R-:W-:-:S02]  /*46c0*/  LOP3.LUT R7, R7, 0x7ffffe00, RZ, 0xc0, !PT ;  /* 0x7ffffe0007077812 */ /* 0x000fc400078ec0ff */
[----:B------:R-:W-:Y:S01]  /*46d0*/  LOP3.LUT R12, R12, R5, RZ, 0x3c, !PT ;  /* 0x000000050c0c7212 */ /* 0x000fe200078e3cff */
[----:B------:R-:W-:Y:S01]  /*46e0*/  FADD.FTZ R5, R24, R25 ;  /* 0x0000001918057221 */ /* 0x000fe20000010000 */
[----:B-1----:R-:W-:Y:S02]  /*46f0*/  F2FP.BF16.F32.PACK_AB R153, R27, R26 ;  /* 0x0000001a1b99723e */ /* 0x002fe400000010ff */
[----:B------:R-:W-:Y:S01]  /*4700*/  IADD3 R12, R12, R7, R16 ;  /* 0x000000070c0c7210 */ /* 0x000fe20007ffe010 */
[----:B------:R-:W-:Y:S01]  /*4710*/  FADD.FTZ R6, R28, R5 ;  /* 0x000000051c067221 */ /* 0x000fe20000010000 */
[----:B------:R-:W1:Y:S01]  /*4720*/  MUFU.EX2 R35, R35 ;  /* 0x0000002300237308 */ /* 0x000e620000000800 */
[----:B--2---:R-:W-:Y:S02]  /*4730*/  F2FP.BF16.F32.PACK_AB R155, R31, R30 ;  /* 0x0000001e1f9b723e */ /* 0x004fe400000010ff */
[----:B------:R-:W-:Y:S01]  /*4740*/  FADD.FTZ R5, R29, R6 ;  /* 0x000000061d057221 */ /* 0x000fe20000010000 */
[----:B------:R-:W-:-:S02]  /*4750*/  F2FP.BF16.F32.PACK_AB R156, R33, R32 ;  /* 0x00000020219c723e */ /* 0x000fc400000010ff */
[----:B------:R-:W-:Y:S01]  /*4760*/  F2FP.BF16.F32.PACK_AB R158, R37, R36 ;  /* 0x00000024259e723e */ /* 0x000fe200000010ff */
[----:B------:R-:W-:Y:S01]  /*4770*/  FADD.FTZ R6, R32, R5 ;  /* 0x0000000520067221 */ /* 0x000fe20000010000 */
[----:B------:R-:W-:Y:S01]  /*4780*/  FADD.FTZ R5, R26, R27 ;  /* 0x0000001b1a057221 */ /* 0x000fe20000010000 */
[----:B------:R-:W2:Y:S02]  /*4790*/  MUFU.EX2 R38, R38 ;  /* 0x0000002600267308 */ /* 0x000ea40000000800 */
[----:B------:R-:W-:Y:S01]  /*47a0*/  FADD.FTZ R7, R33, R6 ;  /* 0x0000000621077221 */ /* 0x000fe20000010000 */
[----:B------:R-:W-:-:S03]  /*47b0*/  FADD.FTZ R6, R30, R5 ;  /* 0x000000051e067221 */ /* 0x000fc60000010000 */
[----:B------:R-:W-:Y:S01]  /*47c0*/  FADD.FTZ R8, R36, R7 ;  /* 0x0000000724087221 */ /* 0x000fe20000010000 */
[----:B------:R-:W-:Y:S01]  /*47d0*/  FADD.FTZ R5, R31, R6 ;  /* 0x000000061f057221 */ /* 0x000fe20000010000 */
[----:B------:R-:W3:Y:S01]  /*47e0*/  MUFU.EX2 R40, R40 ;  /* 0x0000002800287308 */ /* 0x000ee20000000800 */
[----:B-1----:R-:W-:Y:S01]  /*47f0*/  F2FP.BF16.F32.PACK_AB R157, R35, R34 ;  /* 0x00000022239d723e */ /* 0x002fe200000010ff */
[----:B------:R-:W-:Y:S01]  /*4800*/  FADD.FTZ R7, R37, R8 ;  /* 0x0000000825077221 */ /* 0x000fe20000010000 */
[----:B------:R-:W-:-:S04]  /*4810*/  FADD.FTZ R6, R34, R5 ;  /* 0x0000000522067221 */ /* 0x000fc80000010000 */
[----:B------:R-:W-:Y:S01]  /*4820*/  FADD.FTZ R5, R35, R6 ;  /* 0x0000000623057221 */ /* 0x000fe20000010000 */
[----:B------:R-:W1:Y:S03]  /*4830*/  MUFU.EX2 R39, R39 ;  /* 0x0000002700277308 */ /* 0x000e660000000800 */
[----:B--2---:R-:W-:Y:S01]  /*4840*/  FADD.FTZ R6, R38, R5 ;  /* 0x0000000526067221 */ /* 0x004fe20000010000 */
[----:B------:R-:W-:-:S04]  /*4850*/  LEA R5, R12, UR41, 0x1 ;  /* 0x000000290c057c11 */ /* 0x000fc8000f8e08ff */
[----:B------:R-:W2:Y:S01]  /*4860*/  MUFU.EX2 R41, R41 ;  /* 0x0000002900297308 */ /* 0x000ea20000000800 */
[----:B---3--:R-:W-:Y:S01]  /*4870*/  FADD.FTZ R8, R40, R7 ;  /* 0x0000000728087221 */ /* 0x008fe20000010000 */
[----:B------:R-:W-:Y:S01]  /*4880*/  IADD3 R12, R5, 0x26800, RZ ;  /* 0x00026800050c7810 */ /* 0x000fe20007ffe0ff */
[----:B------:R3:W-:Y:S05]  /*4890*/  STSM.16.M88.4 [R5+0x26800], R152 ;  /* 0x0268009805007844 */ /* 0x0007ea0000000200 */
[----:B------:R-:W4:Y:S01]  /*48a0*/  MUFU.EX2 R42, R42 ;  /* 0x0000002a002a7308 */ /* 0x000f220000000800 */
[----:B-1----:R-:W-:Y:S01]  /*48b0*/  FADD.FTZ R7, R39, R6 ;  /* 0x0000000627077221 */ /* 0x002fe20000010000 */
[----:B------:R-:W-:Y:S01]  /*48c0*/  VIADD R6, R5, 0x26820 ;  /* 0x0002682005067836 */ /* 0x000fe20000000000 */
[----:B------:R-:W-:Y:S01]  /*48d0*/  F2FP.BF16.F32.PACK_AB R159, R39, R38 ;  /* 0x00000026279f723e */ /* 0x000fe200000010ff */
[----:B------:R-:W-:-:S04]  /*48e0*/  @P2 VIADD R6, R12, 0xffffffe0 ;  /* 0xffffffe00c062836 */ /* 0x000fc80000000000 */
[----:B------:R-:W1:Y:S01]  /*48f0*/  MUFU.EX2 R43, R43 ;  /* 0x0000002b002b7308 */ /* 0x000e620000000800 */
[C---:B--2---:R-:W-:Y:S01]  /*4900*/  FADD.FTZ R15, R41.reuse, R8 ;  /* 0x00000008290f7221 */ /* 0x044fe20000010000 */
[----:B------:R-:W-:Y:S01]  /*4910*/  F2FP.BF16.F32.PACK_AB R160, R41, R40 ;  /* 0x0000002829a0723e */ /* 0x000fe200000010ff */
[----:B------:R3:W-:Y:S05]  /*4920*/  STSM.16.M88.4 [R6], R156 ;  /* 0x0000009c06007844 */ /* 0x0007ea0000000200 */
[----:B------:R-:W2:Y:S01]  /*4930*/  MUFU.EX2 R44, R44 ;  /* 0x0000002c002c7308 */ /* 0x000ea20000000800 */
[----:B----4-:R-:W-:Y:S01]  /*4940*/  FADD.FTZ R8, R42, R7 ;  /* 0x000000072a087221 */ /* 0x010fe20000010000 */
[----:B------:R-:W-:-:S06]  /*4950*/  IADD3 R7, R12, R19, RZ ;  /* 0x000000130c077210 */ /* 0x000fcc0007ffe0ff */
[----:B------:R-:W-:Y:S01]  /*4960*/  MUFU.EX2 R46, R46 ;  /* 0x0000002e002e7308 */ /* 0x000fe20000000800 */
[C---:B-1----:R-:W-:Y:S01]  /*4970*/  FADD.FTZ R17, R43.reuse, R8 ;  /* 0x000000082b117221 */ /* 0x042fe20000010000 */
[----:B------:R-:W-:Y:S01]  /*4980*/  F2FP.BF16.F32.PACK_AB R161, R43, R42 ;  /* 0x0000002a2ba1723e */ /* 0x000fe200000010ff */
[----:B------:R-:W-:-:S05]  /*4990*/  IMAD.IADD R8, R19, 0x1, R6 ;  /* 0x0000000113087824 */ /* 0x000fca00078e0206 */
[----:B------:R-:W1:Y:S01]  /*49a0*/  MUFU.EX2 R45, R45 ;  /* 0x0000002d002d7308 */ /* 0x000e620000000800 */
[----:B--2---:R-:W-:-:S07]  /*49b0*/  FADD.FTZ R12, R44, R15 ;  /* 0x0000000f2c0c7221 */ /* 0x004fce0000010000 */
[----:B------:R-:W2:Y:S08]  /*49c0*/  MUFU.EX2 R47, R47 ;  /* 0x0000002f002f7308 */ /* 0x000eb00000000800 */
[----:B------:R-:W-:Y:S01]  /*49d0*/  MUFU.EX2 R48, R48 ;  /* 0x0000003000307308 */ /* 0x000fe20000000800 */
[C---:B-1----:R-:W-:Y:S01]  /*49e0*/  F2FP.BF16.F32.PACK_AB R162, R45.reuse, R44 ;  /* 0x0000002c2da2723e */ /* 0x042fe200000010ff */
[----:B------:R-:W-:-:S06]  /*49f0*/  FADD.FTZ R45, R45, R12 ;  /* 0x0000000c2d2d7221 */ /* 0x000fcc0000010000 */
[----:B------:R-:W1:Y:S01]  /*4a00*/  MUFU.EX2 R49, R49 ;  /* 0x0000003100317308 */ /* 0x000e620000000800 */
[----:B--2---:R-:W-:-:S05]  /*4a10*/  F2FP.BF16.F32.PACK_AB R163, R47, R46 ;  /* 0x0000002e2fa3723e */ /* 0x004fca00000010ff */
[----:B------:R3:W-:Y:S02]  /*4a20*/  STSM.16.M88.4 [R7], R160 ;  /* 0x000000a007007844 */ /* 0x0007e40000000200 */
[----:B------:R-:W-:Y:S08]  /*4a30*/  MUFU.EX2 R50, R50 ;  /* 0x0000003200327308 */ /* 0x000ff00000000800 */
[----:B------:R-:W2:Y:S01]  /*4a40*/  MUFU.EX2 R51, R51 ;  /* 0x0000003300337308 */ /* 0x000ea20000000800 */
[----:B-1----:R-:W-:Y:S01]  /*4a50*/  F2FP.BF16.F32.PACK_AB R164, R49, R48 ;  /* 0x0000003031a4723e */ /* 0x002fe200000010ff */
[----:B------:R-:W-:-:S04]  /*4a60*/  FADD.FTZ R48, R48, R45 ;  /* 0x0000002d30307221 */ /* 0x000fc80000010000 */
[----:B------:R-:W-:Y:S02]  /*4a70*/  FADD.FTZ R49, R49, R48 ;  /* 0x0000003031317221 */ /* 0x000fe40000010000 */
[----:B------:R-:W1:Y:S08]  /*4a80*/  MUFU.EX2 R52, R52 ;  /* 0x0000003400347308 */ /* 0x000e700000000800 */
[----:B------:R-:W-:Y:S01]  /*4a90*/  MUFU.EX2 R54, R54 ;  /* 0x0000003600367308 */ /* 0x000fe20000000800 */
[----:B--2---:R-:W-:-:S07]  /*4aa0*/  F2FP.BF16.F32.PACK_AB R165, R51, R50 ;  /* 0x0000003233a5723e */ /* 0x004fce00000010ff */
[----:B------:R2:W4:Y:S01]  /*4ab0*/  MUFU.EX2 R13, R10 ;  /* 0x0000000a000d7308 */ /* 0x0005220000000800 */
[----:B-1----:R-:W-:Y:S01]  /*4ac0*/  F2FP.BF16.F32.PACK_AB R166, R9, R52 ;  /* 0x0000003409a6723e */ /* 0x002fe200000010ff */
[----:B--2---:R-:W-:-:S04]  /*4ad0*/  FADD.FTZ R10, R46, R17 ;  /* 0x000000112e0a7221 */ /* 0x004fc80000010000 */
[----:B------:R-:W-:Y:S01]  /*4ae0*/  FADD.FTZ R47, R47, R10 ;  /* 0x0000000a2f2f7221 */ /* 0x000fe20000010000 */
[----:B------:R-:W-:-:S03]  /*4af0*/  FADD.FTZ R10, R52, R49 ;  /* 0x00000031340a7221 */ /* 0x000fc60000010000 */
[----:B------:R-:W-:Y:S01]  /*4b00*/  FADD.FTZ R50, R50, R47 ;  /* 0x0000002f32327221 */ /* 0x000fe20000010000 */
[----:B----4-:R-:W-:Y:S01]  /*4b10*/  F2FP.BF16.F32.PACK_AB R167, R13, R54 ;  /* 0x000000360da7723e */ /* 0x010fe200000010ff */
[----:B------:R-:W-:Y:S02]  /*4b20*/  FADD.FTZ R10, R9, R10 ;  /* 0x0000000a090a7221 */ /* 0x000fe40000010000 */
[----:B------:R-:W-:Y:S02]  /*4b30*/  FADD.FTZ R51, R51, R50 ;  /* 0x0000003233337221 */ /* 0x000fe40000010000 */
[----:B------:R3:W-:Y:S02]  /*4b40*/  STSM.16.M88.4 [R8], R164 ;  /* 0x000000a408007844 */ /* 0x0007e40000000200 */
[----:B------:R-:W-:-:S04]  /*4b50*/  FADD.FTZ R54, R54, R51 ;  /* 0x0000003336367221 */ /* 0x000fc80000010000 */
[----:B------:R-:W-:Y:S01]  /*4b60*/  FADD.FTZ R9, R13, R54 ;  /* 0x000000360d097221 */ /* 0x000fe20000010000 */
[----:B------:R-:W-:Y:S06]  /*4b70*/  @!P0 BRA `(.L_x_30) ;  /* 0x0000000000048947 */ /* 0x000fec0003800000 */
[----:B------:R-:W-:Y:S01]  /*4b80*/  BPT.TRAP 0x1 ;  /* 0x000000040000795c */ /* 0x000fe20000300000 */
.L_x_30:
[----:B------:R1:W2:Y:S01]  /*4b90*/  SYNCS.PHASECHK.TRANS64.TRYWAIT P1, [UR41+0x28c50], R11 ;  /* 0x028c500bff0075a7 */ /* 0x0002a20008020169 */
[----:B------:R-:W-:Y:S05]  /*4ba0*/  @!P0 BRA `(.L_x_31) ;  /* 0x0000000000048947 */ /* 0x000fea0003800000 */
[----:B------:R-:W-:Y:S01]  /*4bb0*/  BPT.TRAP 0x1 ;  /* 0x000000040000795c */ /* 0x000fe20000300000 */
.L_x_31:
[----:B------:R-:W-:Y:S01]  /*4bc0*/  ULOP3.LUT UR24, UR45, 0x2000000, URZ, 0xfc, !UPT ;  /* 0x020000002d187892 */ /* 0x000fe2000f8efc3f */
[----:B--2---:R-:W-:Y:S11]  /*4bd0*/  @P1 BRA `(.L_x_32) ;  /* 0x0000000000081947 */ /* 0x004ff60003800000 */
[----:B------:R-:W2:Y:S02]  /*4be0*/  SYNCS.PHASECHK.TRANS64.TRYWAIT P1, [UR41+0x28c50], R11 ;  /* 0x028c500bff0075a7 */ /* 0x000ea40008020169 */
[----:B--2---:R-:W-:Y:S05]  /*4bf0*/  @!P1 BRA `(.L_x_33) ;  /* 0x0000008800949947 */ /* 0x004fea0003800000 */
.L_x_32:
[----:B------:R-:W-:Y:S01]  /*4c00*/  WARPGROUP.ARRIVE ;  /* 0x00000000000079c5 */ /* 0x000fe20000000000 */
[----:B------:R-:W-:Y:S01]  /*4c10*/  UMOV UR10, UR24 ;  /* 0x00000018000a7c82 */ /* 0x000fe20008000000 */
[----:B------:R-:W-:Y:S01]  /*4c20*/  UMOV UR11, 0x40000040 ;  /* 0x40000040000b7882 */ /* 0x000fe20000000000 */
[----:B------:R-:W-:-:S03]  /*4c30*/  UIADD3 UR4, UR24, 0x80, URZ ;  /* 0x0000008018047890 */ /* 0x000fc6000fffe03f */
[----:B------:R-:W-:Y:S01]  /*4c40*/  HGMMA.64x256x16.F32.BF16 R24, R152, gdesc[UR8].tnspB, RZ, !UPT, gsb0 ;  /* 0x43e0000898187df0 */ /* 0x000fe2000c0018ff */
[----:B------:R-:W-:-:S03]  /*4c50*/  UMOV UR11, 0x40000040 ;  /* 0x40000040000b7882 */ /* 0x000fc60000000000 */
[----:B------:R-:W-:Y:S01]  /*4c60*/  UMOV UR10, UR4 ;  /* 0x00000004000a7c82 */ /* 0x000fe20008000000 */
[----:B------:R-:W-:Y:S01]  /*4c70*/  UIADD3 UR4, UR24, 0x100, URZ ;  /* 0x0000010018047890 */ /* 0x000fe2000fffe03f */
[----:B------:R-:W-:Y:S02]  /*4c80*/  WARPGROUP.DEPBAR.LE gsb0, 0x0 ;  /* 0x00008000000079c5 */ /* 0x000fe40000010000 */
[----:B------:R-:W-:-:S15]  /*4c90*/  WARPGROUP.ARRIVE ;  /* 0x00000000000079c5 */ /* 0x000fde0000000000 */
[----:B------:R-:W-:-:S05]  /*4ca0*/  NOP ;  /* 0x0000000000007918 */ /* 0x000fca0000000000 */
[----:B------:R-:W-:Y:S01]  /*4cb0*/  HGMMA.64x256x16.F32.BF16 R24, R156, gdesc[UR8].tnspB, R24, gsb0 ;  /* 0x43e000089c187df0 */ /* 0x000fe20008001818 */
[----:B------:R-:W-:Y:S01]  /*4cc0*/  UMOV UR10, UR4 ;  /* 0x00000004000a7c82 */ /* 0x000fe20008000000 */
[----:B------:R-:W-:Y:S01]  /*4cd0*/  UMOV UR11, 0x40000040 ;  /* 0x40000040000b7882 */ /* 0x000fe20000000000 */
[----:B------:R-:W-:Y:S01]  /*4ce0*/  UIADD3 UR4, UR24, 0x180, URZ ;  /* 0x0000018018047890 */ /* 0x000fe2000fffe03f */
[----:B------:R-:W-:Y:S02]  /*4cf0*/  WARPGROUP.DEPBAR.LE gsb0, 0x0 ;  /* 0x00008000000079c5 */ /* 0x000fe40000010000 */
[----:B------:R-:W-:-:S15]  /*4d00*/  WARPGROUP.ARRIVE ;  /* 0x00000000000079c5 */ /* 0x000fde0000000000 */
[----:B------:R-:W-:-:S07]  /*4d10*/  NOP ;  /* 0x0000000000007918 */ /* 0x000fce0000000000 */
[----:B------:R-:W-:Y:S01]  /*4d20*/  HGMMA.64x256x16.F32.BF16 R24, R160, gdesc[UR8].tnspB, R24, gsb0 ;  /* 0x43e00008a0187df0 */ /* 0x000fe20008001818 */
[----:B------:R-:W-:Y:S01]  /*4d30*/  UMOV UR10, UR4 ;  /* 0x00000004000a7c82 */ /* 0x000fe20008000000 */
[----:B------:R-:W-:Y:S01]  /*4d40*/  UMOV UR11, 0x40000040 ;  /* 0x40000040000b7882 */ /* 0x000fe20000000000 */
[----:B------:R-:W-:Y:S01]  /*4d50*/  UMOV UR4, URZ ;  /* 0x0000003f00047c82 */ /* 0x000fe20008000000 */
[----:B------:R-:W-:Y:S02]  /*4d60*/  WARPGROUP.DEPBAR.LE gsb0, 0x0 ;  /* 0x00008000000079c5 */ /* 0x000fe40000010000 */
[----:B------:R-:W-:-:S15]  /*4d70*/  WARPGROUP.ARRIVE ;  /* 0x00000000000079c5 */ /* 0x000fde0000000000 */
[----:B------:R-:W-:-:S07]  /*4d80*/  NOP ;  /* 0x0000000000007918 */ /* 0x000fce0000000000 */
[----:B------:R-:W-:Y:S03]  /*4d90*/  HGMMA.64x256x16.F32.BF16 R24, R164, gdesc[UR8].tnspB, R24, gsb0 ;  /* 0x43e00008a4187df0 */ /* 0x000fe60008001818 */
[----:B------:R-:W-:Y:S02]  /*4da0*/  WARPGROUP.DEPBAR.LE gsb0, 0x0 ;  /* 0x00008000000079c5 */ /* 0x000fe40000010000 */
[----:B------:R-:W-:Y:S01]  /*4db0*/  @!PT LDS RZ, [RZ] ;  /* 0x00000000fffff984 */ /* 0x000fe20000000800 */
[----:B------:R-:W-:Y:S01]  /*4dc0*/  @!PT LDS RZ, [RZ] ;  /* 0x00000000fffff984 */ /* 0x000fe20000000800 */
[----:B------:R-:W-:Y:S01]  /*4dd0*/  @!PT LDS RZ, [RZ] ;  /* 0x00000000fffff984 */ /* 0x000fe20000000800 */
[----:B------:R-:W-:Y:S01]  /*4de0*/  @!PT LDS RZ, [RZ] ;  /* 0x00000000fffff984 */ /* 0x000fe20000000800 */
[----:B------:R4:W-:Y:S06]  /*4df0*/  MEMBAR.ALL.CTA ;  /* 0x0000000000007992 */ /* 0x0009ec0000008000 */
[----:B----4-:R-:W4:Y:S02]  /*4e00*/  FENCE.VIEW.ASYNC.S ;  /* 0x00000000000073c6 */ /* 0x010f240000000000 */
[----:B----4-:R-:W-:Y:S01]  /*4e10*/  NOP ;  /* 0x0000000000007918 */ /* 0x010fe20000000000 */
[----:B------:R-:W-:Y:S06]  /*4e20*/  BAR.ARV 0xe, 0x100 ;  /* 0x0384000000007b1d */ /* 0x000fec0000002000 */
[----:B------:R-:W-:Y:S05]  /*4e30*/  @!P0 BRA `(.L_x_34) ;  /* 0x0000000000048947 */ /* 0x000fea0003800000 */
[----:B------:R-:W-:Y:S01]  /*4e40*/  BPT.TRAP 0x1 ;  /* 0x000000040000795c */ /* 0x000fe20000300000 */
.L_x_34:
[----:B------:R-:W-:Y:S02]  /*4e50*/  UIADD3 UR44, UR44, -0x2, URZ ;  /* 0xfffffffe2c2c7890 */ /* 0x000fe4000fffe03f */
[----:B------:R-:W-:Y:S02]  /*4e60*/  UIADD3 UR5, UR41, 0x28c60, URZ ;  /* 0x00028c6029057890 */ /* 0x000fe4000fffe03f */
[----:B------:R-:W-:Y:S02]  /*4e70*/  UISETP.GE.AND UP0, UPT, UR44, UR40, UPT ;  /* 0x000000282c00728c */ /* 0x000fe4000bf06270 */
[----:B------:R-:W-:-:S04]  /*4e80*/  UPRMT UR5, UR42, 0x654, UR5 ;  /* 0x000006542a057896 */ /* 0x000fc80008000005 */
[----:B------:R-:W-:-:S05]  /*4e90*/  PLOP3.LUT P1, PT, PT, PT, UP0, 0x80, 0x0 ;  /* 0x000000000000781c */ /* 0x000fca0003f2f008 */
[----:B------:R-:W-:Y:S08]  /*4ea0*/  SYNCS.ARRIVE.TRANS64.RED.A1T0 RZ, [UR5], RZ ;  /* 0x000000ffffff79a7 */ /* 0x000ff00008100405 */
[----:B------:R-:W-:Y:S05]  /*4eb0*/  @!P1 BRA `(.L_x_35) ;  /* 0x0000001c003c9947 */ /* 0x000fea0003800000 */
[----:B------:R-:W-:Y:S01]  /*4ec0*/  UMOV UR4, URZ ;  /* 0x0000003f00047c82 */ /* 0x000fe20008000000 */
[----:B------:R-:W-:Y:S01]  /*4ed0*/  UMOV UR5, URZ ;  /* 0x0000003f00057c82 */ /* 0x000fe20008000000 */
[----:B------:R-:W-:Y:S01]  /*4ee0*/  ULDC UR28, c[0x0][0x9d8] ;  /* 0x00027600001c7ab9 */ /* 0x000fe20000000800 */
[----:B------:R-:W-:-:S05]  /*4ef0*/  ULDC UR27, c[0x0][0x988] ;  /* 0x00026200001b7ab9 */ /* 0x000fca0000000800 */
.L_x_46:
[----:B------:R-:W-:Y:S01]  /*4f00*/  UIADD3 UR7, UR5, 0x1, URZ ;  /* 0x0000000105077890 */ /* 0x000fe2000fffe03f */
[----:B012---:R-:W-:Y:S01]  /*4f10*/  IMAD.U32 R11, RZ, RZ, UR44 ;  /* 0x0000002cff0b7e24 */ /* 0x007fe2000f8e00ff */
[----:B------:R-:W-:Y:S02]  /*4f20*/  UIADD3 UR44, UR44, -0x1, URZ ;  /* 0xffffffff2c2c7890 */ /* 0x000fe4000fffe03f */
[----:B------:R-:W-:Y:S02]  /*4f30*/  UISETP.NE.AND UP0, UPT, UR7, 0x2, UPT ;  /* 0x000000020700788c */ /* 0x000fe4000bf05270 */
[----:B------:R-:W-:Y:S02]  /*4f40*/  ISETP.GT.AND P1, PT, R11, UR40, PT ;  /* 0x000000280b007c0c */ /* 0x000fe4000bf24270 */
[----:B------:R-:W-:Y:S02]  /*4f50*/  USEL UR10, URZ, 0x1, UP0 ;  /* 0x000000013f0a7887 */ /* 0x000fe40008000000 */
[----:B------:R-:W-:-:S02]  /*4f60*/  USEL UR25, UR7, URZ, UP0 ;  /* 0x0000003f07197287 */ /* 0x000fc40008000000 */
[----:B------:R-:W-:Y:S01]  /*4f70*/  ULOP3.LUT UR4, UR4, UR10, URZ, 0x3c, !UPT ;  /* 0x0000000a04047292 */ /* 0x000fe2000f8e3c3f */
[----:B------:R-:W-:Y:S11]  /*4f80*/  @!P0 BRA `(.L_x_36) ;  /* 0x0000000000048947 */ /* 0x000ff60003800000 */
[----:B------:R-:W-:Y:S01]  /*4f90*/  BPT.TRAP 0x1 ;  /* 0x000000040000795c */ /* 0x000fe20000300000 */
.L_x_36:
[----:B------:R-:W-:Y:S01]  /*4fa0*/  ULEA UR26, UR25, UR41, 0x3 ;  /* 0x00000029191a7291 */ /* 0x000fe2000f8e183f */
[----:B------:R-:W-:-:S04]  /*4fb0*/  MOV R11, UR4 ;  /* 0x00000004000b7c02 */ /* 0x000fc80008000f00 */
[----:B------:R-:W-:-:S04]  /*4fc0*/  SHF.L.U32 R11, R11, 0x1f, RZ ;  /* 0x0000001f0b0b7819 */ /* 0x000fc800000006ff */
[----:B------:R0:W1:Y:S01]  /*4fd0*/  SYNCS.PHASECHK.TRANS64.TRYWAIT P2, [UR26+0x28c30], R11 ;  /* 0x028c300bff0075a7 */ /* 0x000062000804015a */
[----:B------:R-:W-:Y:S05]  /*4fe0*/  @!P0 BRA `(.L_x_37) ;  /* 0x0000000000048947 */ /* 0x000fea0003800000 */
[----:B------:R-:W-:Y:S01]  /*4ff0*/  BPT.TRAP 0x1 ;  /* 0x000000040000795c */ /* 0x000fe20000300000 */
.L_x_37:
[----:B-1----:R-:W-:Y:S05]  /*5000*/  @P2 BRA `(.L_x_38) ;  /* 0x0000000000082947 */ /* 0x002fea0003800000 */
[----:B------:R-:W1:Y:S02]  /*5010*/  SYNCS.PHASECHK.TRANS64.TRYWAIT P2, [UR26+0x28c30], R11 ;  /* 0x028c300bff0075a7 */ /* 0x000e64000804015a */
[----:B-1----:R-:W-:Y:S05]  /*5020*/  @!P2 BRA `(.L_x_39) ;  /* 0x0000008400a0a947 */ /* 0x002fea0003800000 */
.L_x_38:
[----:B------:R-:W-:Y:S01]  /*5030*/  ULEA UR10, UR25, UR6, 0x9 ;  /* 0x00000006190a7291 */ /* 0x000fe2000f8e483f */
[----:B---3--:R-:W-:Y:S01]  /*5040*/  WARPGROUP.ARRIVE ;  /* 0x00000000000079c5 */ /* 0x008fe20000000000 */
[----:B------:R-:W-:Y:S01]  /*5050*/  UMOV UR11, 0x40000040 ;  /* 0x40000040000b7882 */ /* 0x000fe20000000000 */
[----:B------:R-:W-:Y:S01]  /*5060*/  UMOV UR15, 0x40000040 ;  /* 0x40000040000f7882 */ /* 0x000fe20000000000 */
[----:B------:R-:W-:Y:S02]  /*5070*/  UIADD3 UR14, UR10, 0x2, URZ ;  /* 0x000000020a0e7890 */ /* 0x000fe4000fffe03f */
[----:B------:R-:W-:Y:S01]  /*5080*/  UIADD3 UR18, UR10, 0x4, URZ ;  /* 0x000000040a127890 */ /* 0x000fe2000fffe03f */
[----:B------:R-:W-:Y:S02]  /*5090*/  UMOV UR19, 0x40000040 ;  /* 0x4000004000137882 */ /* 0x000fe40000000000 */
[----:B------:R-:W-:Y:S01]  /*50a0*/  HGMMA.64x64x16.F32.BF16 R152, gdesc[UR8], RZ, !UPT, gsb0 ;  /* 0x00e00000089879f0 */ /* 0x000fe2000c0018ff */
[----:B------:R-:W-:Y:S01]  /*50b0*/  UIADD3 UR22, UR10, 0x6, URZ ;  /* 0x000000060a167890 */ /* 0x000fe2000fffe03f */
[----:B------:R-:W-:Y:S01]  /*50c0*/  UMOV UR23, 0x40000040 ;  /* 0x4000004000177882 */ /* 0x000fe20000000000 */
[----:B------:R-:W-:-:S02]  /*50d0*/  WARPGROUP.DEPBAR.LE gsb0, 0x0 ;  /* 0x00008000000079c5 */ /* 0x000fc40000010000 */
        /* <DEDUP_REMOVED lines=11> */
.L_x_40:
[----:B------:R-:W-:Y:S01]  /*5190*/  FMUL.FTZ R17, R152, UR28 ;  /* 0x0000001c98117c20 */ /* 0x000fe20008410000 */
[----:B------:R-:W-:Y:S01]  /*51a0*/  FMUL.FTZ R16, R153, UR28 ;  /* 0x0000001c99107c20 */ /* 0x000fe20008410000 */
[----:B------:R-:W-:Y:S01]  /*51b0*/  FMUL.FTZ R18, R156, UR28 ;  /* 0x0000001c9c127c20 */ /* 0x000fe20008410000 */
[----:B------:R-:W-:Y:S01]  /*51c0*/  FMUL.FTZ R19, R157, UR28 ;  /* 0x0000001c9d137c20 */ /* 0x000fe20008410000 */
[----:B------:R-:W-:Y:S01]  /*51d0*/  FMUL.FTZ R20, R160, UR28 ;  /* 0x0000001ca0147c20 */ /* 0x000fe20008410000 */
[----:B------:R-:W-:Y:S01]  /*51e0*/  FMUL.FTZ R21, R161, UR28 ;  /* 0x0000001ca1157c20 */ /* 0x000fe20008410000 */
[----:B------:R-:W2:Y:S01]  /*51f0*/  MUFU.TANH R17, R17 ;  /* 0x0000001100117308 */ /* 0x000ea20000002400 */
[----:B------:R-:W-:Y:S01]  /*5200*/  FMUL.FTZ R22, R164, UR28 ;  /* 0x0000001ca4167c20 */ /* 0x000fe20008410000 */
[----:B------:R-:W-:Y:S01]  /*5210*/  FMUL.FTZ R23, R165, UR28 ;  /* 0x0000001ca5177c20 */ /* 0x000fe20008410000 */
[----:B------:R-:W-:Y:S01]  /*5220*/  FMUL.FTZ R14, R158, UR28 ;  /* 0x0000001c9e0e7c20 */ /* 0x000fe20008410000 */
[----:B------:R-:W-:Y:S01]  /*5230*/  FMUL.FTZ R152, R168, UR28 ;  /* 0x0000001ca8987c20 */ /* 0x000fe20008410000 */
[----:B------:R-:W-:Y:S01]  /*5240*/  FMUL.FTZ R153, R169, UR28 ;  /* 0x0000001ca9997c20 */ /* 0x000fe20008410000 */
[----:B------:R-:W-:Y:S01]  /*5250*/  FMUL.FTZ R13, R154, UR28 ;  /* 0x0000001c9a0d7c20 */ /* 0x000fe20008410000 */
[----:B------:R-:W-:Y:S01]  /*5260*/  FMUL.FTZ R154, R172, UR28 ;  /* 0x0000001cac9a7c20 */ /* 0x000fe20008410000 */
[----:B------:R-:W3:Y:S01]  /*5270*/  MUFU.TANH R16, R16 ;  /* 0x0000001000107308 */ /* 0x000ee20000002400 */
[----:B------:R-:W-:Y:S01]  /*5280*/  FMUL.FTZ R15, R159, UR28 ;  /* 0x0000001c9f0f7c20 */ /* 0x000fe20008410000 */
[----:B-1----:R-:W-:Y:S01]  /*5290*/  FMUL.FTZ R12, R155, UR28 ;  /* 0x0000001c9b0c7c20 */ /* 0x002fe20008410000 */
[----:B------:R-:W-:Y:S01]  /*52a0*/  FMUL.FTZ R155, R173, UR28 ;  /* 0x0000001cad9b7c20 */ /* 0x000fe20008410000 */
[----:B------:R-:W-:Y:S01]  /*52b0*/  FMUL.FTZ R156, R176, UR28 ;  /* 0x0000001cb09c7c20 */ /* 0x000fe20008410000 */
[----:B------:R-:W-:Y:S01]  /*52c0*/  FMUL.FTZ R165, R171, UR28 ;  /* 0x0000001caba57c20 */ /* 0x000fe20008410000 */
[----:B------:R-:W-:Y:S01]  /*52d0*/  UMOV UR7, UR27 ;  /* 0x0000001b00077c82 */ /* 0x000fe20008000000 */
[----:B------:R-:W-:Y:S01]  /*52e0*/  FMUL.FTZ R172, R182, UR28 ;  /* 0x0000001cb6ac7c20 */ /* 0x000fe20008410000 */
[----:B------:R-:W1:Y:S01]  /*52f0*/  MUFU.TANH R18, R18 ;  /* 0x0000001200127308 */ /* 0x000e620000002400 */
[----:B--2---:R-:W-:Y:S01]  /*5300*/  FMNMX.FTZ R157, R17, R0, !PT ;  /* 0x00000000119d7209 */ /* 0x004fe20007810000 */
[----:B------:R-:W-:Y:S01]  /*5310*/  FMUL.FTZ R173, R183, UR28 ;  /* 0x0000001cb7ad7c20 */ /* 0x000fe20008410000 */
[----:B------:R-:W-:Y:S01]  /*5320*/  ISETP.NE.AND P2, PT, R3, RZ, PT ;  /* 0x000000ff0300720c */ /* 0x000fe20003f45270 */
[----:B------:R-:W-:-:S04]  /*5330*/  UIADD3 UR10, UR26, 0x28c40, URZ ;  /* 0x00028c401a0a7890 */ /* 0x000fc8000fffe03f */
[----:B------:R-:W2:Y:S01]  /*5340*/  MUFU.TANH R19, R19 ;  /* 0x0000001300137308 */ /* 0x000ea20000002400 */
[----:B---3--:R-:W-:Y:S01]  /*5350*/  FMNMX.FTZ R157, R16, R157, !PT ;  /* 0x0000009d109d7209 */ /* 0x008fe20007810000 */
[----:B------:R-:W-:-:S06]  /*5360*/  UPRMT UR10, UR42, 0x654, UR10 ;  /* 0x000006542a0a7896 */ /* 0x000fcc000800000a */
[----:B------:R-:W3:Y:S01]  /*5370*/  MUFU.TANH R20, R20 ;  /* 0x0000001400147308 */ /* 0x000ee20000002400 */
[----:B-1----:R-:W-:Y:S02]  /*5380*/  FMNMX.FTZ R158, R18, R157, !PT ;  /* 0x0000009d129e7209 */ /* 0x002fe40007810000 */
[----:B------:R-:W-:Y:S05]  /*5390*/  SYNCS.ARRIVE.TRANS64.RED.A1T0 RZ, [UR10], RZ ;  /* 0x000000ffffff79a7 */ /* 0x000fea000810040a */
[----:B------:R-:W1:Y:S01]  /*53a0*/  MUFU.TANH R21, R21 ;  /* 0x0000001500157308 */ /* 0x000e620000002400 */
[----:B--2---:R-:W-:-:S07]  /*53b0*/  FMNMX.FTZ R157, R19, R158, !PT ;  /* 0x0000009e139d7209 */ /* 0x004fce0007810000 */
[----:B------:R-:W2:Y:S01]  /*53c0*/  MUFU.TANH R22, R22 ;  /* 0x0000001600167308 */ /* 0x000ea20000002400 */
[----:B---3--:R-:W-:Y:S01]  /*53d0*/  FMNMX.FTZ R158, R20, R157, !PT ;  /* 0x0000009d149e7209 */ /* 0x008fe20007810000 */
[----:B------:R-:W-:-:S06]  /*53e0*/  FMUL.FTZ R157, R177, UR28 ;  /* 0x0000001cb19d7c20 */ /* 0x000fcc0008410000 */
[----:B------:R-:W3:Y:S01]  /*53f0*/  MUFU.TANH R23, R23 ;  /* 0x0000001700177308 */ /* 0x000ee20000002400 */
[----:B-1----:R-:W-:Y:S01]  /*5400*/  FMNMX.FTZ R159, R21, R158, !PT ;  /* 0x0000009e159f7209 */ /* 0x002fe20007810000 */
[----:B------:R-:W-:-:S06]  /*5410*/  FMUL.FTZ R158, R180, UR28 ;  /* 0x0000001cb49e7c20 */ /* 0x000fcc0008410000 */
[----:B------:R-:W1:Y:S01]  /*5420*/  MUFU.TANH R152, R152 ;  /* 0x0000009800987308 */ /* 0x000e620000002400 */
[----:B--2---:R-:W-:-:S07]  /*5430*/  FMNMX.FTZ R160, R22, R159, !PT ;  /* 0x0000009f16a07209 */ /* 0x004fce0007810000 */
[----:B------:R-:W2:Y:S01]  /*5440*/  MUFU.TANH R153, R153 ;  /* 0x0000009900997308 */ /* 0x000ea20000002400 */
[----:B---3--:R-:W-:-:S07]  /*5450*/  FMNMX.FTZ R159, R23, R160, !PT ;  /* 0x000000a0179f7209 */ /* 0x008fce0007810000 */
[----:B------:R-:W3:Y:S01]  /*5460*/  MUFU.TANH R154, R154 ;  /* 0x0000009a009a7308 */ /* 0x000ee20000002400 */
[----:B-1----:R-:W-:Y:S01]  /*5470*/  FMNMX.FTZ R160, R152, R159, !PT ;  /* 0x0000009f98a07209 */ /* 0x002fe20007810000 */
[----:B------:R-:W-:-:S06]  /*5480*/  FMUL.FTZ R159, R181, UR28 ;  /* 0x0000001cb59f7c20 */ /* 0x000fcc0008410000 */
[----:B------:R-:W1:Y:S01]  /*5490*/  MUFU.TANH R155, R155 ;  /* 0x0000009b009b7308 */ /* 0x000e620000002400 */
[----:B--2---:R-:W-:Y:S01]  /*54a0*/  FMNMX.FTZ R161, R153, R160, !PT ;  /* 0x000000a099a17209 */ /* 0x004fe20007810000 */
[----:B------:R-:W-:-:S06]  /*54b0*/  FMUL.FTZ R160, R162, UR28 ;  /* 0x0000001ca2a07c20 */ /* 0x000fcc0008410000 */
[----:B------:R-:W2:Y:S01]  /*54c0*/  MUFU.TANH R156, R156 ;  /* 0x0000009c009c7308 */ /* 0x000ea20000002400 */
[----:B---3--:R-:W-:-:S07]  /*54d0*/  FMNMX.FTZ R164, R154, R161, !PT ;  /* 0x000000a19aa47209 */ /* 0x008fce0007810000 */
[----:B------:R-:W3:Y:S01]  /*54e0*/  MUFU.TANH R157, R157 ;  /* 0x0000009d009d7308 */ /* 0x000ee20000002400 */
[----:B-1----:R-:W-:-:S07]  /*54f0*/  FMNMX.FTZ R161, R155, R164, !PT ;  /* 0x000000a49ba17209 */ /* 0x002fce0007810000 */
[----:B------:R-:W1:Y:S01]  /*5500*/  MUFU.TANH R158, R158 ;  /* 0x0000009e009e7308 */ /* 0x000e620000002400 */
[----:B--2---:R-:W-:Y:S01]  /*5510*/  FMNMX.FTZ R162, R156, R161, !PT ;  /* 0x000000a19ca27209 */ /* 0x004fe20007810000 */
[----:B------:R-:W-:-:S06]  /*5520*/  FMUL.FTZ R161, R163, UR28 ;  /* 0x0000001ca3a17c20 */ /* 0x000fcc0008410000 */
[----:B------:R-:W2:Y:S01]  /*5530*/  MUFU.TANH R159, R159 ;  /* 0x0000009f009f7308 */ /* 0x000ea20000002400 */
[----:B---3--:R-:W-:Y:S01]  /*5540*/  FMNMX.FTZ R163, R157, R162, !PT ;  /* 0x000000a29da37209 */ /* 0x008fe20007810000 */
[----:B------:R-:W-:Y:S01]  /*5550*/  FMUL.FTZ R162, R166, UR28 ;  /* 0x0000001ca6a27c20 */ /* 0x000fe20008410000 */
[----:B------:R-:W-:-:S05]  /*5560*/  FMUL.FTZ R166, R174, UR28 ;  /* 0x0000001caea67c20 */ /* 0x000fca0008410000 */
[----:B------:R-:W3:Y:S01]  /*5570*/  MUFU.TANH R13, R13 ;  /* 0x0000000d000d7308 */ /* 0x000ee20000002400 */
[----:B-1----:R-:W-:Y:S01]  /*5580*/  FMNMX.FTZ R164, R158, R163, !PT ;  /* 0x000000a39ea47209 */ /* 0x002fe20007810000 */
[----:B------:R-:W-:Y:S01]  /*5590*/  FMUL.FTZ R163, R167, UR28 ;  /* 0x0000001ca7a37c20 */ /* 0x000fe20008410000 */
[----:B------:R-:W-:-:S05]  /*55a0*/  FMUL.FTZ R167, R175, UR28 ;  /* 0x0000001cafa77c20 */ /* 0x000fca0008410000 */
[----:B------:R-:W1:Y:S01]  /*55b0*/  MUFU.TANH R12, R12 ;  /* 0x0000000c000c7308 */ /* 0x000e620000002400 */
[----:B--2---:R-:W-:Y:S01]  /*55c0*/  FMNMX.FTZ R168, R159, R164, !PT ;  /* 0x000000a49fa87209 */ /* 0x004fe20007810000 */
[----:B------:R-:W-:Y:S01]  /*55d0*/  FMUL.FTZ R164, R170, UR28 ;  /* 0x0000001caaa47c20 */ /* 0x000fe20008410000 */
[----:B------:R-:W-:-:S03]  /*55e0*/  FMUL.FTZ R170, R179, UR28 ;  /* 0x0000001cb3aa7c20 */ /* 0x000fc60008410000 */
[----:B------:R-:W2:Y:S02]  /*55f0*/  SHFL.BFLY PT, R169, R168, 0x2, 0x1f ;  /* 0x0c401f00a8a97f89 */ /* 0x000ea400000e0000 */
[----:B------:R-:W4:Y:S08]  /*5600*/  MUFU.TANH R14, R14 ;  /* 0x0000000e000e7308 */ /* 0x000f300000002400 */
[----:B------:R-:W5:Y:S08]  /*5610*/  MUFU.TANH R15, R15 ;  /* 0x0000000f000f7308 */ /* 0x000f700000002400 */
[----:B------:R-:W0:Y:S01]  /*5620*/  MUFU.TANH R160, R160 ;  /* 0x000000a000a07308 */ /* 0x000e220000002400 */
[----:B--2---:R-:W-:Y:S01]  /*5630*/  FMNMX.FTZ R171, R168, R169, !PT ;  /* 0x000000a9a8ab7209 */ /* 0x004fe20007810000 */
[----:B------:R-:W-:Y:S01]  /*5640*/  FMUL.FTZ R168, R178, UR28 ;  /* 0x0000001cb2a87c20 */ /* 0x000fe20008410000 */
[----:B---3--:R-:W-:-:S05]  /*5650*/  FMNMX.FTZ R169, R13, R2, !PT ;  /* 0x000000020da97209 */ /* 0x008fca0007810000 */
[----:B------:R-:W2:Y:S01]  /*5660*/  MUFU.TANH R161, R161 ;  /* 0x000000a100a17308 */ /* 0x000ea20000002400 */
[----:B------:R-:W3:Y:S01]  /*5670*/  SHFL.BFLY PT, R176, R171, 0x1, 0x1f ;  /* 0x0c201f00abb07f89 */ /* 0x000ee200000e0000 */
[----:B-1----:R-:W-:-:S04]  /*5680*/  FMNMX.FTZ R169, R12, R169, !PT ;  /* 0x000000a90ca97209 */ /* 0x002fc80007810000 */
[----:B----4-:R-:W-:Y:S02]  /*5690*/  FMNMX.FTZ R174, R14, R169, !PT ;  /* 0x000000a90eae7209 */ /* 0x010fe40007810000 */
[----:B------:R-:W1:Y:S02]  /*56a0*/  MUFU.TANH R162, R162 ;  /* 0x000000a200a27308 */ /* 0x000e640000002400 */
[----:B-----5:R-:W-:-:S04]  /*56b0*/  FMNMX.FTZ R169, R15, R174, !PT ;  /* 0x000000ae0fa97209 */ /* 0x020fc80007810000 */
[----:B0-----:R-:W-:Y:S02]  /*56c0*/  FMNMX.FTZ R174, R160, R169, !PT ;  /* 0x000000a9a0ae7209 */ /* 0x001fe40007810000 */
[----:B------:R-:W0:Y:S08]  /*56d0*/  MUFU.TANH R163, R163 ;  /* 0x000000a300a37308 */ /* 0x000e300000002400 */
[----:B------:R-:W4:Y:S01]  /*56e0*/  MUFU.TANH R164, R164 ;  /* 0x000000a400a47308 */ /* 0x000f220000002400 */
[----:B---3--:R-:W-:-:S02]  /*56f0*/  FMNMX.FTZ R169, R171, R176, !PT ;  /* 0x000000b0aba97209 */ /* 0x008fc40007810000 */
[----:B--2---:R-:W-:-:S03]  /*5700*/  FMNMX.FTZ R171, R161, R174, !PT ;  /* 0x000000aea1ab7209 */ /* 0x004fc60007810000 */
[C---:B------:R-:W-:Y:S02]  /*5710*/  FADD.FTZ R174, -R169.reuse, R0 ;  /* 0x00000000a9ae7221 */ /* 0x040fe40000010100 */
[----:B------:R-:W2:Y:S01]  /*5720*/  MUFU.TANH R165, R165 ;  /* 0x000000a500a57308 */ /* 0x000ea20000002400 */
[----:B-1----:R-:W-:Y:S01]  /*5730*/  FMNMX.FTZ R0, R162, R171, !PT ;  /* 0x000000aba2007209 */ /* 0x002fe20007810000 */
[----:B------:R-:W-:Y:S01]  /*5740*/  FMUL.FTZ R180, R169, UR7 ;  /* 0x00000007a9b47c20 */ /* 0x000fe20008410000 */
[----:B------:R-:W-:Y:S02]  /*5750*/  FMUL.FTZ R171, R174, UR7 ;  /* 0x00000007aeab7c20 */ /* 0x000fe40008410000 */
[----:B0-----:R-:W-:Y:S01]  /*5760*/  FMNMX.FTZ R175, R163, R0, !PT ;  /* 0x00000000a3af7209 */ /* 0x001fe20007810000 */
[--C-:B------:R-:W-:Y:S01]  /*5770*/  FFMA.FTZ R176, R17, UR7, -R180.reuse ;  /* 0x0000000711b07c23 */ /* 0x100fe200080108b4 */
[--C-:B------:R-:W-:Y:S01]  /*5780*/  FFMA.FTZ R19, R19, UR7, -R180.reuse ;  /* 0x0000000713137c23 */ /* 0x100fe200080108b4 */
[----:B------:R-:W0:Y:S01]  /*5790*/  MUFU.TANH R166, R166 ;  /* 0x000000a600a67308 */ /* 0x000e220000002400 */
[----:B----4-:R-:W-:Y:S01]  /*57a0*/  FMNMX.FTZ R0, R164, R175, !PT ;  /* 0x000000afa4007209 */ /* 0x010fe20007810000 */
[--C-:B------:R-:W-:Y:S01]  /*57b0*/  FFMA.FTZ R21, R21, UR7, -R180.reuse ;  /* 0x0000000715157c23 */ /* 0x100fe200080108b4 */
[----:B------:R-:W-:Y:S01]  /*57c0*/  FFMA.FTZ R179, R155, UR7, -R180 ;  /* 0x000000079bb37c23 */ /* 0x000fe200080108b4 */
[----:B------:R-:W-:-:S02]  /*57d0*/  IMAD.U32 R155, RZ, RZ, UR5 ;  /* 0x00000005ff9b7e24 */ /* 0x000fc4000f8e00ff */
[--C-:B------:R-:W-:Y:S01]  /*57e0*/  FFMA.FTZ R181, R157, UR7, -R180.reuse ;  /* 0x000000079db57c23 */ /* 0x100fe200080108b4 */
[--C-:B------:R-:W-:Y:S01]  /*57f0*/  FFMA.FTZ R178, R158, UR7, -R180.reuse ;  /* 0x000000079eb27c23 */ /* 0x100fe200080108b4 */
[--C-:B------:R-:W-:Y:S01]  /*5800*/  FFMA.FTZ R23, R23, UR7, -R180.reuse ;  /* 0x0000000717177c23 */ /* 0x100fe200080108b4 */
[----:B------:R-:W1:Y:S01]  /*5810*/  MUFU.TANH R167, R167 ;  /* 0x000000a700a77308 */ /* 0x000e620000002400 */
[----:B--2---:R-:W-:Y:S01]  /*5820*/  FMNMX.FTZ R17, R165, R0, !PT ;  /* 0x00000000a5117209 */ /* 0x004fe20007810000 */
[----:B------:R-:W-:-:S06]  /*5830*/  FFMA.FTZ R183, R159, UR7, -R180 ;  /* 0x000000079fb77c23 */ /* 0x000fcc00080108b4 */
[----:B------:R-:W2:Y:S01]  /*5840*/  MUFU.TANH R168, R168 ;  /* 0x000000a800a87308 */ /* 0x000ea20000002400 */
[----:B0-----:R-:W-:Y:S01]  /*5850*/  FMNMX.FTZ R174, R166, R17, !PT ;  /* 0x00000011a6ae7209 */ /* 0x001fe20007810000 */
[--C-:B------:R-:W-:Y:S01]  /*5860*/  FFMA.FTZ R17, R16, UR7, -R180.reuse ;  /* 0x0000000710117c23 */ /* 0x100fe200080108b4 */
[----:B------:R-:W-:-:S05]  /*5870*/  FFMA.FTZ R16, R18, UR7, -R180 ;  /* 0x0000000712107c23 */ /* 0x000fca00080108b4 */
[----:B------:R-:W0:Y:S01]  /*5880*/  MUFU.TANH R170, R170 ;  /* 0x000000aa00aa7308 */ /* 0x000e220000002400 */
[----:B-1----:R-:W-:-:S07]  /*5890*/  FMNMX.FTZ R175, R167, R174, !PT ;  /* 0x000000aea7af7209 */ /* 0x002fce0007810000 */
[----:B------:R-:W1:Y:S01]  /*58a0*/  MUFU.TANH R172, R172 ;  /* 0x000000ac00ac7308 */ /* 0x000e620000002400 */
[----:B--2---:R-:W-:-:S07]  /*58b0*/  FMNMX.FTZ R175, R168, R175, !PT ;  /* 0x000000afa8af7209 */ /* 0x004fce0007810000 */
[----:B------:R-:W2:Y:S01]  /*58c0*/  MUFU.TANH R173, R173 ;  /* 0x000000ad00ad7308 */ /* 0x000ea20000002400 */
[----:B0-----:R-:W-:-:S07]  /*58d0*/  FMNMX.FTZ R175, R170, R175, !PT ;  /* 0x000000afaaaf7209 */ /* 0x001fce0007810000 */
[----:B------:R-:W0:Y:S01]  /*58e0*/  MUFU.EX2 R171, R171 ;  /* 0x000000ab00ab7308 */ /* 0x000e220000000800 */
[----:B-1----:R-:W-:-:S07]  /*58f0*/  FMNMX.FTZ R18, R172, R175, !PT ;  /* 0x000000afac127209 */ /* 0x002fce0007810000 */
[----:B------:R1:W3:Y:S01]  /*5900*/  MUFU.EX2 R0, R176 ;  /* 0x000000b000007308 */ /* 0x0002e20000000800 */
[----:B--2---:R-:W-:Y:S01]  /*5910*/  FMNMX.FTZ R174, R173, R18, !PT ;  /* 0x00000012adae7209 */ /* 0x004fe20007810000 */
[--C-:B------:R-:W-:Y:S01]  /*5920*/  FFMA.FTZ R18, R20, UR7, -R180.reuse ;  /* 0x0000000714127c23 */ /* 0x100fe200080108b4 */
[--C-:B------:R-:W-:Y:S01]  /*5930*/  FFMA.FTZ R20, R22, UR7, -R180.reuse ;  /* 0x0000000716147c23 */ /* 0x100fe200080108b4 */
[--C-:B------:R-:W-:Y:S02]  /*5940*/  FFMA.FTZ R22, R152, UR7, -R180.reuse ;  /* 0x0000000798167c23 */ /* 0x100fe400080108b4 */
[----:B------:R-:W2:Y:S02]  /*5950*/  SHFL.BFLY PT, R175, R174, 0x2, 0x1f ;  /* 0x0c401f00aeaf7f89 */ /* 0x000ea400000e0000 */
[----:B------:R-:W-:Y:S01]  /*5960*/  MUFU.EX2 R17, R17 ;  /* 0x0000001100117308 */ /* 0x000fe20000000800 */
[----:B-1----:R-:W-:Y:S01]  /*5970*/  FFMA.FTZ R176, R156, UR7, -R180 ;  /* 0x000000079cb07c23 */ /* 0x002fe200080108b4 */
[-C--:B0-----:R-:W-:Y:S01]  /*5980*/  FMUL.FTZ R24, R24, R171.reuse ;  /* 0x000000ab18187220 */ /* 0x081fe20000410000 */
[-C--:B------:R-:W-:Y:S01]  /*5990*/  FMUL.FTZ R25, R25, R171.reuse ;  /* 0x000000ab19197220 */ /* 0x080fe20000410000 */
[-C--:B------:R-:W-:Y:S01]  /*59a0*/  FMUL.FTZ R28, R28, R171.reuse ;  /* 0x000000ab1c1c7220 */ /* 0x080fe20000410000 */
[-C--:B------:R-:W-:Y:S01]  /*59b0*/  FMUL.FTZ R29, R29, R171.reuse ;  /* 0x000000ab1d1d7220 */ /* 0x080fe20000410000 */
[-C--:B------:R-:W-:Y:S01]  /*59c0*/  FMUL.FTZ R32, R32, R171.reuse ;  /* 0x000000ab20207220 */ /* 0x080fe20000410000 */
[-C--:B------:R-:W-:Y:S01]  /*59d0*/  FMUL.FTZ R33, R33, R171.reuse ;  /* 0x000000ab21217220 */ /* 0x080fe20000410000 */
[----:B------:R-:W-:Y:S01]  /*59e0*/  MUFU.EX2 R16, R16 ;  /* 0x0000001000107308 */ /* 0x000fe20000000800 */
[----:B---3--:R-:W-:Y:S01]  /*59f0*/  FFMA.FTZ R10, R171, R10, R0 ;  /* 0x0000000aab0a7223 */ /* 0x008fe20000010000 */
[-C--:B------:R-:W-:Y:S01]  /*5a00*/  FMUL.FTZ R36, R36, R171.reuse ;  /* 0x000000ab24247220 */ /* 0x080fe20000410000 */
[-C--:B------:R-:W-:Y:S01]  /*5a10*/  FMUL.FTZ R37, R37, R171.reuse ;  /* 0x000000ab25257220 */ /* 0x080fe20000410000 */
[-C--:B------:R-:W-:Y:S01]  /*5a20*/  FMUL.FTZ R40, R40, R171.reuse ;  /* 0x000000ab28287220 */ /* 0x080fe20000410000 */
[-C--:B------:R-:W-:Y:S01]  /*5a30*/  FMUL.FTZ R41, R41, R171.reuse ;  /* 0x000000ab29297220 */ /* 0x080fe20000410000 */
[-C--:B------:R-:W-:Y:S01]  /*5a40*/  FMUL.FTZ R44, R44, R171.reuse ;  /* 0x000000ab2c2c7220 */ /* 0x080fe20000410000 */
[-C--:B------:R-:W-:Y:S01]  /*5a50*/  FMUL.FTZ R45, R45, R171.reuse ;  /* 0x000000ab2d2d7220 */ /* 0x080fe20000410000 */
[----:B------:R-:W-:Y:S01]  /*5a60*/  MUFU.EX2 R19, R19 ;  /* 0x0000001300137308 */ /* 0x000fe20000000800 */
[-C--:B------:R-:W-:Y:S01]  /*5a70*/  FMUL.FTZ R48, R48, R171.reuse ;  /* 0x000000ab30307220 */ /* 0x080fe20000410000 */
[-C--:B------:R-:W-:Y:S01]  /*5a80*/  FMUL.FTZ R49, R49, R171.reuse ;  /* 0x000000ab31317220 */ /* 0x080fe20000410000 */
[-C--:B------:R-:W-:Y:S01]  /*5a90*/  FMUL.FTZ R52, R52, R171.reuse ;  /* 0x000000ab34347220 */ /* 0x080fe20000410000 */
[-C--:B------:R-:W-:Y:S01]  /*5aa0*/  FMUL.FTZ R53, R53, R171.reuse ;  /* 0x000000ab35357220 */ /* 0x080fe20000410000 */
[----:B------:R-:W-:Y:S01]  /*5ab0*/  FMUL.FTZ R56, R56, R171 ;  /* 0x000000ab38387220 */ /* 0x000fe20000410000 */
[----:B--2---:R-:W-:Y:S01]  /*5ac0*/  FMNMX.FTZ R152, R174, R175, !PT ;  /* 0x000000afae987209 */ /* 0x004fe20007810000 */
[--C-:B------:R-:W-:Y:S01]  /*5ad0*/  FFMA.FTZ R175, R153, UR7, -R180.reuse ;  /* 0x0000000799af7c23 */ /* 0x100fe200080108b4 */
[----:B------:R-:W-:Y:S01]  /*5ae0*/  MUFU.EX2 R18, R18 ;  /* 0x0000001200127308 */ /* 0x000fe20000000800 */
[----:B------:R-:W-:Y:S01]  /*5af0*/  FFMA.FTZ R174, R154, UR7, -R180 ;  /* 0x000000079aae7c23 */ /* 0x000fe200080108b4 */
[-C--:B------:R-:W-:Y:S01]  /*5b00*/  FMUL.FTZ R57, R57, R171.reuse ;  /* 0x000000ab39397220 */ /* 0x080fe20000410000 */
[----:B------:R-:W0:Y:S01]  /*5b10*/  SHFL.BFLY PT, R177, R152, 0x1, 0x1f ;  /* 0x0c201f0098b17f89 */ /* 0x000e2200000e0000 */
        /* <DEDUP_REMOVED lines=22> */
[----:B------:R-:W-:Y:S01]  /*5c80*/  FMUL.FTZ R97, R97, R171 ;  /* 0x000000ab61617220 */ /* 0x000fe20000410000 */
[----:B0-----:R-:W-:Y:S01]  /*5c90*/  FMNMX.FTZ R177, R152, R177, !PT ;  /* 0x000000b198b17209 */ /* 0x001fe20007810000 */
[-C--:B------:R-:W-:Y:S01]  /*5ca0*/  FMUL.FTZ R100, R100, R171.reuse ;  /* 0x000000ab64647220 */ /* 0x080fe20000410000 */
[-C--:B------:R-:W-:Y:S01]  /*5cb0*/  FMUL.FTZ R101, R101, R171.reuse ;  /* 0x000000ab65657220 */ /* 0x080fe20000410000 */
[-C--:B------:R-:W-:Y:S01]  /*5cc0*/  FMUL.FTZ R104, R104, R171.reuse ;  /* 0x000000ab68687220 */ /* 0x080fe20000410000 */
[-C--:B------:R-:W-:Y:S01]  /*5cd0*/  FMUL.FTZ R105, R105, R171.reuse ;  /* 0x000000ab69697220 */ /* 0x080fe20000410000 */
[C---:B------:R-:W-:Y:S01]  /*5ce0*/  FADD.FTZ R2, -R177.reuse, R2 ;  /* 0x00000002b1027221 */ /* 0x040fe20000010100 */
[----:B------:R-:W-:Y:S01]  /*5cf0*/  FMUL.FTZ R153, R177, UR7 ;  /* 0x00000007b1997c20 */ /* 0x000fe20008410000 */
[----:B------:R-:W-:Y:S01]  /*5d00*/  MUFU.EX2 R22, R22 ;  /* 0x0000001600167308 */ /* 0x000fe20000000800 */
[-C--:B------:R-:W-:Y:S01]  /*5d10*/  FMUL.FTZ R108, R108, R171.reuse ;  /* 0x000000ab6c6c7220 */ /* 0x080fe20000410000 */
[----:B------:R-:W-:Y:S01]  /*5d20*/  FMUL.FTZ R2, R2, UR7 ;  /* 0x0000000702027c20 */ /* 0x000fe20008410000 */
[--C-:B------:R-:W-:Y:S01]  /*5d30*/  FFMA.FTZ R13, R13, UR7, -R153.reuse ;  /* 0x000000070d0d7c23 */ /* 0x100fe20008010899 */
[--C-:B------:R-:W-:Y:S01]  /*5d40*/  FFMA.FTZ R12, R12, UR7, -R153.reuse ;  /* 0x000000070c0c7c23 */ /* 0x100fe20008010899 */
[--C-:B------:R-:W-:Y:S01]  /*5d50*/  FFMA.FTZ R14, R14, UR7, -R153.reuse ;  /* 0x000000070e0e7c23 */ /* 0x100fe20008010899 */
[--C-:B------:R-:W-:Y:S01]  /*5d60*/  FFMA.FTZ R15, R15, UR7, -R153.reuse ;  /* 0x000000070f0f7c23 */ /* 0x100fe20008010899 */
[--C-:B------:R-:W-:Y:S01]  /*5d70*/  FFMA.FTZ R160, R160, UR7, -R153.reuse ;  /* 0x00000007a0a07c23 */ /* 0x100fe20008010899 */
[----:B------:R-:W-:Y:S01]  /*5d80*/  MUFU.EX2 R2, R2 ;  /* 0x0000000200027308 */ /* 0x000fe20000000800 */
[--C-:B------:R-:W-:Y:S01]  /*5d90*/  FFMA.FTZ R161, R161, UR7, -R153.reuse ;  /* 0x00000007a1a17c23 */ /* 0x100fe20008010899 */
[--C-:B------:R-:W-:Y:S01]  /*5da0*/  FFMA.FTZ R162, R162, UR7, -R153.reuse ;  /* 0x00000007a2a27c23 */ /* 0x100fe20008010899 */
[--C-:B------:R-:W-:Y:S01]  /*5db0*/  FFMA.FTZ R163, R163, UR7, -R153.reuse ;  /* 0x00000007a3a37c23 */ /* 0x100fe20008010899 */
[--C-:B------:R-:W-:Y:S01]  /*5dc0*/  FFMA.FTZ R164, R164, UR7, -R153.reuse ;  /* 0x00000007a4a47c23 */ /* 0x100fe20008010899 */
[--C-:B------:R-:W-:Y:S01]  /*5dd0*/  FFMA.FTZ R165, R165, UR7, -R153.reuse ;  /* 0x00000007a5a57c23 */ /* 0x100fe20008010899 */
[--C-:B------:R-:W-:Y:S01]  /*5de0*/  FFMA.FTZ R166, R166, UR7, -R153.reuse ;  /* 0x00000007a6a67c23 */ /* 0x100fe20008010899 */
[--C-:B------:R-:W-:Y:S01]  /*5df0*/  FFMA.FTZ R167, R167, UR7, -R153.reuse ;  /* 0x00000007a7a77c23 */ /* 0x100fe20008010899 */
[----:B------:R-:W0:Y:S01]  /*5e00*/  MUFU.EX2 R13, R13 ;  /* 0x0000000d000d7308 */ /* 0x000e220000000800 */
[--C-:B------:R-:W-:Y:S01]  /*5e10*/  FFMA.FTZ R168, R168, UR7, -R153.reuse ;  /* 0x00000007a8a87c23 */ /* 0x100fe20008010899 */
[--C-:B------:R-:W-:Y:S01]  /*5e20*/  FFMA.FTZ R170, R170, UR7, -R153.reuse ;  /* 0x00000007aaaa7c23 */ /* 0x100fe20008010899 */
[--C-:B------:R-:W-:Y:S01]  /*5e30*/  FFMA.FTZ R172, R172, UR7, -R153.reuse ;  /* 0x00000007acac7c23 */ /* 0x100fe20008010899 */
[----:B------:R-:W-:Y:S01]  /*5e40*/  FFMA.FTZ R173, R173, UR7, -R153 ;  /* 0x00000007adad7c23 */ /* 0x000fe20008010899 */
[-C--:B------:R-:W-:Y:S01]  /*5e50*/  FMUL.FTZ R109, R109, R171.reuse ;  /* 0x000000ab6d6d7220 */ /* 0x080fe20000410000 */
[-C--:B------:R-:W-:Y:S01]  /*5e60*/  FMUL.FTZ R112, R112, R171.reuse ;  /* 0x000000ab70707220 */ /* 0x080fe20000410000 */
[-C--:B------:R-:W-:Y:S01]  /*5e70*/  FMUL.FTZ R113, R113, R171.reuse ;  /* 0x000000ab71717220 */ /* 0x080fe20000410000 */
[----:B------:R1:W2:Y:S01]  /*5e80*/  MUFU.EX2 R156, R12 ;  /* 0x0000000c009c7308 */ /* 0x0002a20000000800 */
[-C--:B------:R-:W-:Y:S01]  /*5e90*/  FMUL.FTZ R116, R116, R171.reuse ;  /* 0x000000ab74747220 */ /* 0x080fe20000410000 */
[-C--:B------:R-:W-:Y:S01]  /*5ea0*/  FMUL.FTZ R117, R117, R171.reuse ;  /* 0x000000ab75757220 */ /* 0x080fe20000410000 */
[-C--:B------:R-:W-:Y:S01]  /*5eb0*/  FMUL.FTZ R120, R120, R171.reuse ;  /* 0x000000ab78787220 */ /* 0x080fe20000410000 */
[-C--:B------:R-:W-:Y:S01]  /*5ec0*/  FMUL.FTZ R121, R121, R171.reuse ;  /* 0x000000ab79797220 */ /* 0x080fe20000410000 */
[-C--:B------:R-:W-:Y:S01]  /*5ed0*/  FMUL.FTZ R124, R124, R171.reuse ;  /* 0x000000ab7c7c7220 */ /* 0x080fe20000410000 */
[-C--:B------:R-:W-:Y:S01]  /*5ee0*/  FMUL.FTZ R125, R125, R171.reuse ;  /* 0x000000ab7d7d7220 */ /* 0x080fe20000410000 */
[----:B------:R-:W-:Y:S01]  /*5ef0*/  FMUL.FTZ R128, R128, R171 ;  /* 0x000000ab80807220 */ /* 0x000fe20000410000 */
[----:B------:R-:W3:Y:S01]  /*5f00*/  MUFU.EX2 R14, R14 ;  /* 0x0000000e000e7308 */ /* 0x000ee20000000800 */
[----:B0-----:R-:W-:Y:S01]  /*5f10*/  FFMA.FTZ R9, R2, R9, R13 ;  /* 0x0000000902097223 */ /* 0x001fe2000001000d */
[----:B-1----:R-:W-:-:S02]  /*5f20*/  @!P2 IMAD R12, R155, 0x40, R4 ;  /* 0x000000409b0ca824 */ /* 0x002fc400078e0204 */
[----:B------:R-:W-:Y:S01]  /*5f30*/  FADD.FTZ R155, R17, R10 ;  /* 0x0000000a119b7221 */ /* 0x000fe20000010000 */
[-C--:B------:R-:W-:Y:S01]  /*5f40*/  FMUL.FTZ R129, R129, R171.reuse ;  /* 0x000000ab81817220 */ /* 0x080fe20000410000 */
[-C--:B------:R-:W-:Y:S01]  /*5f50*/  FMUL.FTZ R132, R132, R171.reuse ;  /* 0x000000ab84847220 */ /* 0x080fe20000410000 */
[-C--:B------:R-:W-:Y:S01]  /*5f60*/  FMUL.FTZ R133, R133, R171.reuse ;  /* 0x000000ab85857220 */ /* 0x080fe20000410000 */
[----:B------:R-:W-:Y:S01]  /*5f70*/  FADD.FTZ R10, R16, R155 ;  /* 0x0000009b100a7221 */ /* 0x000fe20000010000 */
[----:B------:R-:W0:Y:S01]  /*5f80*/  MUFU.EX2 R15, R15 ;  /* 0x0000000f000f7308 */ /* 0x000e220000000800 */
[----:B--2---:R-:W-:Y:S01]  /*5f90*/  FADD.FTZ R9, R156, R9 ;  /* 0x000000099c097221 */ /* 0x004fe20000010000 */
[----:B------:R-:W-:Y:S01]  /*5fa0*/  @!P2 LEA R12, R12, UR41, 0x2 ;  /* 0x000000290c0cac11 */ /* 0x000fe2000f8e10ff */
[-C--:B------:R-:W-:Y:S01]  /*5fb0*/  FMUL.FTZ R136, R136, R171.reuse ;  /* 0x000000ab88887220 */ /* 0x080fe20000410000 */
[-C--:B------:R-:W-:Y:S01]  /*5fc0*/  FMUL.FTZ R137, R137, R171.reuse ;  /* 0x000000ab89897220 */ /* 0x080fe20000410000 */
[-C--:B------:R-:W-:Y:S01]  /*5fd0*/  FMUL.FTZ R140, R140, R171.reuse ;  /* 0x000000ab8c8c7220 */ /* 0x080fe20000410000 */
[-C--:B------:R-:W-:Y:S01]  /*5fe0*/  FMUL.FTZ R141, R141, R171.reuse ;  /* 0x000000ab8d8d7220 */ /* 0x080fe20000410000 */
[----:B------:R-:W-:Y:S01]  /*5ff0*/  @!P2 STS [R12+0x28800], R171 ;  /* 0x028800ab0c00a388 */ /* 0x000fe20000000800 */
[----:B------:R-:W1:Y:S01]  /*6000*/  MUFU.EX2 R157, R160 ;  /* 0x000000a0009d7308 */ /* 0x000e620000000800 */
[----:B---3--:R-:W-:Y:S01]  /*6010*/  FADD.FTZ R152, R14, R9 ;  /* 0x000000090e987221 */ /* 0x008fe20000010000 */
[----:B------:R-:W-:Y:S01]  /*6020*/  FADD.FTZ R9, R19, R10 ;  /* 0x0000000a13097221 */ /* 0x000fe20000010000 */
[----:B------:R2:W-:Y:S01]  /*6030*/  @!P2 STS [R12+0x28820], R2 ;  /* 0x028820020c00a388 */ /* 0x0005e20000000800 */
[-C--:B------:R-:W-:Y:S01]  /*6040*/  FMUL.FTZ R144, R144, R171.reuse ;  /* 0x000000ab90907220 */ /* 0x080fe20000410000 */
[-C--:B------:R-:W-:Y:S01]  /*6050*/  FMUL.FTZ R145, R145, R171.reuse ;  /* 0x000000ab91917220 */ /* 0x080fe20000410000 */
[----:B------:R-:W-:Y:S01]  /*6060*/  FADD.FTZ R154, R18, R9 ;  /* 0x00000009129a7221 */ /* 0x000fe20000010000 */
[-C--:B------:R-:W-:Y:S01]  /*6070*/  FMUL.FTZ R148, R148, R171.reuse ;  /* 0x000000ab94947220 */ /* 0x080fe20000410000 */
[----:B------:R-:W3:Y:S01]  /*6080*/  MUFU.EX2 R158, R161 ;  /* 0x000000a1009e7308 */ /* 0x000ee20000000800 */
[----:B0-----:R-:W-:Y:S01]  /*6090*/  FADD.FTZ R152, R15, R152 ;  /* 0x000000980f987221 */ /* 0x001fe20000010000 */
[----:B------:R-:W-:Y:S01]  /*60a0*/  FADD.FTZ R153, R21, R154 ;  /* 0x0000009a15997221 */ /* 0x000fe20000010000 */
[----:B------:R-:W-:Y:S01]  /*60b0*/  F2FP.BF16.F32.PACK_AB R155, R15, R14 ;  /* 0x0000000e0f9b723e */ /* 0x000fe200000010ff */
[----:B------:R-:W-:Y:S01]  /*60c0*/  FMUL.FTZ R149, R149, R171 ;  /* 0x000000ab95957220 */ /* 0x000fe20000410000 */
[----:B------:R-:W-:Y:S01]  /*60d0*/  FMUL.FTZ R26, R26, R2 ;  /* 0x000000021a1a7220 */ /* 0x000fe20000410000 */
[----:B------:R-:W-:Y:S01]  /*60e0*/  FADD.FTZ R154, R20, R153 ;  /* 0x00000099149a7221 */ /* 0x000fe20000010000 */
[----:B------:R-:W-:Y:S01]  /*60f0*/  F2FP.BF16.F32.PACK_AB R153, R156, R13 ;  /* 0x0000000d9c99723e */ /* 0x000fe200000010ff */
[----:B------:R-:W0:Y:S01]  /*6100*/  MUFU.EX2 R159, R162 ;  /* 0x000000a2009f7308 */ /* 0x000e220000000800 */
[----:B-1----:R-:W-:Y:S01]  /*6110*/  FADD.FTZ R9, R157, R152 ;  /* 0x000000989d097221 */ /* 0x002fe20000010000 */
[----:B------:R-:W-:Y:S01]  /*6120*/  F2FP.BF16.F32.PACK_AB R156, R21, R18 ;  /* 0x00000012159c723e */ /* 0x000fe200000010ff */
[-C--:B------:R-:W-:Y:S01]  /*6130*/  FMUL.FTZ R27, R27, R2.reuse ;  /* 0x000000021b1b7220 */ /* 0x080fe20000410000 */
[-C--:B------:R-:W-:Y:S01]  /*6140*/  FMUL.FTZ R30, R30, R2.reuse ;  /* 0x000000021e1e7220 */ /* 0x080fe20000410000 */
[-C--:B------:R-:W-:Y:S01]  /*6150*/  FMUL.FTZ R31, R31, R2.reuse ;  /* 0x000000021f1f7220 */ /* 0x080fe20000410000 */
[-C--:B------:R-:W-:Y:S01]  /*6160*/  FMUL.FTZ R34, R34, R2.reuse ;  /* 0x0000000222227220 */ /* 0x080fe20000410000 */
[-C--:B------:R-:W-:Y:S01]  /*6170*/  FMUL.FTZ R35, R35, R2.reuse ;  /* 0x0000000223237220 */ /* 0x080fe20000410000 */
[----:B------:R-:W1:Y:S01]  /*6180*/  MUFU.EX2 R180, R163 ;  /* 0x000000a300b47308 */ /* 0x000e620000000800 */
[C---:B---3--:R-:W-:Y:S01]  /*6190*/  FADD.FTZ R152, R158.reuse, R9 ;  /* 0x000000099e987221 */ /* 0x048fe20000010000 */
[----:B------:R-:W-:Y:S01]  /*61a0*/  F2FP.BF16.F32.PACK_AB R157, R158, R157 ;  /* 0x0000009d9e9d723e */ /* 0x000fe200000010ff */
[----:B------:R-:W-:Y:S01]  /*61b0*/  FMUL.FTZ R38, R38, R2 ;  /* 0x0000000226267220 */ /* 0x000fe20000410000 */
[----:B------:R-:W-:Y:S01]  /*61c0*/  F2FP.BF16.F32.PACK_AB R158, R23, R20 ;  /* 0x00000014179e723e */ /* 0x000fe200000010ff */
[-C--:B------:R-:W-:Y:S01]  /*61d0*/  FMUL.FTZ R39, R39, R2.reuse ;  /* 0x0000000227277220 */ /* 0x080fe20000410000 */
[-C--:B------:R-:W-:Y:S01]  /*61e0*/  FMUL.FTZ R42, R42, R2.reuse ;  /* 0x000000022a2a7220 */ /* 0x080fe20000410000 */
[----:B------:R-:W-:Y:S01]  /*61f0*/  FMUL.FTZ R43, R43, R2 ;  /* 0x000000022b2b7220 */ /* 0x000fe20000410000 */
[----:B------:R-:W3:Y:S01]  /*6200*/  MUFU.EX2 R164, R164 ;  /* 0x000000a400a47308 */ /* 0x000ee20000000800 */
[----:B0-----:R-:W-:Y:S01]  /*6210*/  FADD.FTZ R9, R159, R152 ;  /* 0x000000989f097221 */ /* 0x001fe20000010000 */
[----:B------:R-:W-:Y:S01]  /*6220*/  F2FP.BF16.F32.PACK_AB R152, R17, R0 ;  /* 0x000000001198723e */ /* 0x000fe200000010ff */
[----:B------:R-:W-:Y:S01]  /*6230*/  FADD.FTZ R17, R23, R154 ;  /* 0x0000009a17117221 */ /* 0x000fe20000010000 */
[----:B------:R-:W-:Y:S01]  /*6240*/  F2FP.BF16.F32.PACK_AB R154, R19, R16 ;  /* 0x00000010139a723e */ /* 0x000fe200000010ff */
[----:B------:R-:W-:Y:S01]  /*6250*/  BAR.SYNC.DEFER_BLOCKING 0xf, 0x100 ;  /* 0x03c4000000007b1d */ /* 0x000fe20000010000 */
[-C--:B------:R-:W-:Y:S01]  /*6260*/  FMUL.FTZ R46, R46, R2.reuse ;  /* 0x000000022e2e7220 */ /* 0x080fe20000410000 */
[----:B------:R-:W-:Y:S01]  /*6270*/  FADD.FTZ R0, R22, R17 ;  /* 0x0000001116007221 */ /* 0x000fe20000010000 */
[-C--:B------:R-:W-:Y:S01]  /*6280*/  FMUL.FTZ R47, R47, R2.reuse ;  /* 0x000000022f2f7220 */ /* 0x080fe20000410000 */
[C---:B-1----:R-:W-:Y:S01]  /*6290*/  FADD.FTZ R9, R180.reuse, R9 ;  /* 0x00000009b4097221 */ /* 0x042fe20000010000 */
[----:B------:R-:W-:Y:S01]  /*62a0*/  F2FP.BF16.F32.PACK_AB R159, R180, R159 ;  /* 0x0000009fb49f723e */ /* 0x000fe200000010ff */
[----:B------:R-:W0:Y:S01]  /*62b0*/  MUFU.EX2 R175, R175 ;  /* 0x000000af00af7308 */ /* 0x000e220000000800 */
[-C--:B------:R-:W-:Y:S01]  /*62c0*/  FMUL.FTZ R50, R50, R2.reuse ;  /* 0x0000000232327220 */ /* 0x080fe20000410000 */
[-C--:B------:R-:W-:Y:S01]  /*62d0*/  FMUL.FTZ R51, R51, R2.reuse ;  /* 0x0000000233337220 */ /* 0x080fe20000410000 */
[-C--:B------:R-:W-:Y:S01]  /*62e0*/  FMUL.FTZ R54, R54, R2.reuse ;  /* 0x0000000236367220 */ /* 0x080fe20000410000 */
[-C--:B------:R-:W-:Y:S01]  /*62f0*/  FMUL.FTZ R55, R55, R2.reuse ;  /* 0x0000000237377220 */ /* 0x080fe20000410000 */
[-C--:B------:R-:W-:Y:S01]  /*6300*/  FMUL.FTZ R58, R58, R2.reuse ;  /* 0x000000023a3a7220 */ /* 0x080fe20000410000 */
[----:B---3--:R-:W-:Y:S01]  /*6310*/  FADD.FTZ R16, R164, R9 ;  /* 0x00000009a4107221 */ /* 0x008fe20000010000 */
[-C--:B------:R-:W-:Y:S01]  /*6320*/  FMUL.FTZ R59, R59, R2.reuse ;  /* 0x000000023b3b7220 */ /* 0x080fe20000410000 */
[----:B------:R-:W1:Y:S01]  /*6330*/  MUFU.EX2 R174, R174 ;  /* 0x000000ae00ae7308 */ /* 0x000e620000000800 */
        /* <DEDUP_REMOVED lines=8> */
[C---:B0-----:R-:W-:Y:S01]  /*63c0*/  FADD.FTZ R9, R175.reuse, R0 ;  /* 0x00000000af097221 */ /* 0x041fe20000010000 */
[----:B------:R-:W-:Y:S01]  /*63d0*/  F2FP.BF16.F32.PACK_AB R160, R175, R22 ;  /* 0x00000016afa0723e */ /* 0x000fe200000010ff */
[----:B------:R0:W-:Y:S01]  /*63e0*/  STSM.16.M88.4 [R5+0x26800], R152 ;  /* 0x0268009805007844 */ /* 0x0001e20000000200 */
[-C--:B------:R-:W-:Y:S01]  /*63f0*/  FMUL.FTZ R75, R75, R2.reuse ;  /* 0x000000024b4b7220 */ /* 0x080fe20000410000 */
[-C--:B------:R-:W-:Y:S01]  /*6400*/  FMUL.FTZ R78, R78, R2.reuse ;  /* 0x000000024e4e7220 */ /* 0x080fe20000410000 */
[-C--:B------:R-:W-:Y:S01]  /*6410*/  FMUL.FTZ R79, R79, R2.reuse ;  /* 0x000000024f4f7220 */ /* 0x080fe20000410000 */
[----:B------:R0:W-:Y:S01]  /*6420*/  STSM.16.M88.4 [R6], R156 ;  /* 0x0000009c06007844 */ /* 0x0001e20000000200 */
[----:B------:R-:W4:Y:S01]  /*6430*/  MUFU.EX2 R179, R179 ;  /* 0x000000b300b37308 */ /* 0x000f220000000800 */
[----:B-1----:R-:W-:Y:S01]  /*6440*/  FADD.FTZ R0, R174, R9 ;  /* 0x00000009ae007221 */ /* 0x002fe20000010000 */
[-C--:B------:R-:W-:Y:S01]  /*6450*/  FMUL.FTZ R82, R82, R2.reuse ;  /* 0x0000000252527220 */ /* 0x080fe20000410000 */
[-C--:B------:R-:W-:Y:S01]  /*6460*/  FMUL.FTZ R83, R83, R2.reuse ;  /* 0x0000000253537220 */ /* 0x080fe20000410000 */
[-C--:B------:R-:W-:Y:S01]  /*6470*/  FMUL.FTZ R86, R86, R2.reuse ;  /* 0x0000000256567220 */ /* 0x080fe20000410000 */
[-C--:B------:R-:W-:Y:S01]  /*6480*/  FMUL.FTZ R87, R87, R2.reuse ;  /* 0x0000000257577220 */ /* 0x080fe20000410000 */
[-C--:B------:R-:W-:Y:S01]  /*6490*/  FMUL.FTZ R90, R90, R2.reuse ;  /* 0x000000025a5a7220 */ /* 0x080fe20000410000 */
[----:B------:R-:W-:Y:S01]  /*64a0*/  FMUL.FTZ R91, R91, R2 ;  /* 0x000000025b5b7220 */ /* 0x000fe20000410000 */
[----:B------:R-:W1:Y:S01]  /*64b0*/  MUFU.EX2 R163, R166 ;  /* 0x000000a600a37308 */ /* 0x000e620000000800 */
[C---:B---3--:R-:W-:Y:S01]  /*64c0*/  FADD.FTZ R16, R161.reuse, R16 ;  /* 0x00000010a1107221 */ /* 0x048fe20000010000 */
[----:B------:R-:W-:Y:S01]  /*64d0*/  F2FP.BF16.F32.PACK_AB R161, R161, R164 ;  /* 0x000000a4a1a1723e */ /* 0x000fe200000010ff */
[-C--:B------:R-:W-:Y:S01]  /*64e0*/  FMUL.FTZ R94, R94, R2.reuse ;  /* 0x000000025e5e7220 */ /* 0x080fe20000410000 */
[-C--:B------:R-:W-:Y:S01]  /*64f0*/  FMUL.FTZ R95, R95, R2.reuse ;  /* 0x000000025f5f7220 */ /* 0x080fe20000410000 */
[-C--:B------:R-:W-:Y:S01]  /*6500*/  FMUL.FTZ R98, R98, R2.reuse ;  /* 0x0000000262627220 */ /* 0x080fe20000410000 */
[-C--:B------:R-:W-:Y:S01]  /*6510*/  FMUL.FTZ R99, R99, R2.reuse ;  /* 0x0000000263637220 */ /* 0x080fe20000410000 */
[----:B------:R-:W-:Y:S01]  /*6520*/  FMUL.FTZ R102, R102, R2 ;  /* 0x0000000266667220 */ /* 0x000fe20000410000 */
[----:B------:R-:W2:Y:S01]  /*6530*/  MUFU.EX2 R10, R167 ;  /* 0x000000a7000a7308 */ /* 0x000ea20000000800 */
[C---:B----4-:R-:W-:Y:S01]  /*6540*/  FADD.FTZ R13, R179.reuse, R0 ;  /* 0x00000000b30d7221 */ /* 0x050fe20000010000 */
[----:B------:R-:W-:Y:S01]  /*6550*/  F2FP.BF16.F32.PACK_AB R162, R179, R174 ;  /* 0x000000aeb3a2723e */ /* 0x000fe200000010ff */
[-C--:B------:R-:W-:Y:S01]  /*6560*/  FMUL.FTZ R103, R103, R2.reuse ;  /* 0x0000000267677220 */ /* 0x080fe20000410000 */
[-C--:B------:R-:W-:Y:S01]  /*6570*/  FMUL.FTZ R106, R106, R2.reuse ;  /* 0x000000026a6a7220 */ /* 0x080fe20000410000 */
[-C--:B------:R-:W-:Y:S01]  /*6580*/  FMUL.FTZ R107, R107, R2.reuse ;  /* 0x000000026b6b7220 */ /* 0x080fe20000410000 */
[-C--:B------:R-:W-:Y:S01]  /*6590*/  FMUL.FTZ R110, R110, R2.reuse ;  /* 0x000000026e6e7220 */ /* 0x080fe20000410000 */
[-C--:B------:R-:W-:Y:S01]  /*65a0*/  FMUL.FTZ R111, R111, R2.reuse ;  /* 0x000000026f6f7220 */ /* 0x080fe20000410000 */
[----:B------:R-:W3:Y:S01]  /*65b0*/  MUFU.EX2 R165, R168 ;  /* 0x000000a800a57308 */ /* 0x000ee20000000800 */
[----:B-1----:R-:W-:Y:S01]  /*65c0*/  FADD.FTZ R9, R163, R16 ;  /* 0x00000010a3097221 */ /* 0x002fe20000010000 */
[-C--:B------:R-:W-:Y:S01]  /*65d0*/  FMUL.FTZ R114, R114, R2.reuse ;  /* 0x0000000272727220 */ /* 0x080fe20000410000 */
[-C--:B------:R-:W-:Y:S01]  /*65e0*/  FMUL.FTZ R115, R115, R2.reuse ;  /* 0x0000000273737220 */ /* 0x080fe20000410000 */
[-C--:B------:R-:W-:Y:S01]  /*65f0*/  FMUL.FTZ R118, R118, R2.reuse ;  /* 0x0000000276767220 */ /* 0x080fe20000410000 */
[-C--:B------:R-:W-:Y:S01]  /*6600*/  FMUL.FTZ R119, R119, R2.reuse ;  /* 0x0000000277777220 */ /* 0x080fe20000410000 */
[-C--:B------:R-:W-:Y:S01]  /*6610*/  FMUL.FTZ R122, R122, R2.reuse ;  /* 0x000000027a7a7220 */ /* 0x080fe20000410000 */
[-C--:B------:R-:W-:Y:S01]  /*6620*/  FMUL.FTZ R123, R123, R2.reuse ;  /* 0x000000027b7b7220 */ /* 0x080fe20000410000 */
[----:B------:R-:W1:Y:S01]  /*6630*/  MUFU.EX2 R170, R170 ;  /* 0x000000aa00aa7308 */ /* 0x000e620000000800 */
[C---:B--2---:R-:W-:Y:S01]  /*6640*/  FADD.FTZ R12, R10.reuse, R9 ;  /* 0x000000090a0c7221 */ /* 0x044fe20000010000 */
[----:B------:R-:W-:Y:S01]  /*6650*/  F2FP.BF16.F32.PACK_AB R163, R10, R163 ;  /* 0x000000a30aa3723e */ /* 0x000fe200000010ff */
[-C--:B------:R-:W-:Y:S01]  /*6660*/  FMUL.FTZ R126, R126, R2.reuse ;  /* 0x000000027e7e7220 */ /* 0x080fe20000410000 */
[-C--:B------:R-:W-:Y:S01]  /*6670*/  FMUL.FTZ R127, R127, R2.reuse ;  /* 0x000000027f7f7220 */ /* 0x080fe20000410000 */
[-C--:B------:R-:W-:Y:S01]  /*6680*/  FMUL.FTZ R130, R130, R2.reuse ;  /* 0x0000000282827220 */ /* 0x080fe20000410000 */
[-C--:B------:R-:W-:Y:S01]  /*6690*/  FMUL.FTZ R131, R131, R2.reuse ;  /* 0x0000000283837220 */ /* 0x080fe20000410000 */
[----:B------:R0:W-:Y:S01]  /*66a0*/  STSM.16.M88.4 [R7], R160 ;  /* 0x000000a007007844 */ /* 0x0001e20000000200 */
[----:B------:R-:W2:Y:S01]  /*66b0*/  MUFU.EX2 R176, R176 ;  /* 0x000000b000b07308 */ /* 0x000ea20000000800 */
[----:B---3--:R-:W-:Y:S01]  /*66c0*/  FADD.FTZ R9, R165, R12 ;  /* 0x0000000ca5097221 */ /* 0x008fe20000010000 */
[-C--:B------:R-:W-:Y:S01]  /*66d0*/  FMUL.FTZ R134, R134, R2.reuse ;  /* 0x0000000286867220 */ /* 0x080fe20000410000 */
[-C--:B------:R-:W-:Y:S01]  /*66e0*/  FMUL.FTZ R135, R135, R2.reuse ;  /* 0x0000000287877220 */ /* 0x080fe20000410000 */
[-C--:B------:R-:W-:Y:S01]  /*66f0*/  FMUL.FTZ R138, R138, R2.reuse ;  /* 0x000000028a8a7220 */ /* 0x080fe20000410000 */
[-C--:B------:R-:W-:Y:S01]  /*6700*/  FMUL.FTZ R139, R139, R2.reuse ;  /* 0x000000028b8b7220 */ /* 0x080fe20000410000 */
[-C--:B------:R-:W-:Y:S01]  /*6710*/  FMUL.FTZ R142, R142, R2.reuse ;  /* 0x000000028e8e7220 */ /* 0x080fe20000410000 */
[-C--:B------:R-:W-:Y:S01]  /*6720*/  FMUL.FTZ R143, R143, R2.reuse ;  /* 0x000000028f8f7220 */ /* 0x080fe20000410000 */
[----:B------:R-:W3:Y:S01]  /*6730*/  MUFU.EX2 R167, R172 ;  /* 0x000000ac00a77308 */ /* 0x000ee20000000800 */
[C---:B-1----:R-:W-:Y:S01]  /*6740*/  FADD.FTZ R12, R170.reuse, R9 ;  /* 0x00000009aa0c7221 */ /* 0x042fe20000010000 */
[----:B------:R-:W-:Y:S01]  /*6750*/  F2FP.BF16.F32.PACK_AB R165, R170, R165 ;  /* 0x000000a5aaa5723e */ /* 0x000fe200000010ff */
[-C--:B------:R-:W-:Y:S01]  /*6760*/  FMUL.FTZ R146, R146, R2.reuse ;  /* 0x0000000292927220 */ /* 0x080fe20000410000 */
[-C--:B------:R-:W-:Y:S01]  /*6770*/  FMUL.FTZ R147, R147, R2.reuse ;  /* 0x0000000293937220 */ /* 0x080fe20000410000 */
[-C--:B------:R-:W-:Y:S01]  /*6780*/  FMUL.FTZ R150, R150, R2.reuse ;  /* 0x0000000296967220 */ /* 0x080fe20000410000 */
[----:B------:R-:W-:-:S02]  /*6790*/  FMUL.FTZ R151, R151, R2 ;  /* 0x0000000297977220 */ /* 0x000fc40000410000 */
[----:B------:R-:W1:Y:S01]  /*67a0*/  MUFU.EX2 R181, R181 ;  /* 0x000000b500b57308 */ /* 0x000e620000000800 */
[----:B--2---:R-:W-:-:S07]  /*67b0*/  FADD.FTZ R14, R176, R13 ;  /* 0x0000000db00e7221 */ /* 0x004fce0000010000 */
[----:B------:R-:W2:Y:S01]  /*67c0*/  MUFU.EX2 R178, R178 ;  /* 0x000000b200b27308 */ /* 0x000ea20000000800 */
[----:B---3--:R-:W-:-:S07]  /*67d0*/  FADD.FTZ R9, R167, R12 ;  /* 0x0000000ca7097221 */ /* 0x008fce0000010000 */
[----:B------:R-:W3:Y:S01]  /*67e0*/  MUFU.EX2 R183, R183 ;  /* 0x000000b700b77308 */ /* 0x000ee20000000800 */
[C---:B-1----:R-:W-:Y:S01]  /*67f0*/  FADD.FTZ R13, R181.reuse, R14 ;  /* 0x0000000eb50d7221 */ /* 0x042fe20000010000 */
[----:B------:R-:W-:-:S06]  /*6800*/  F2FP.BF16.F32.PACK_AB R164, R181, R176 ;  /* 0x000000b0b5a4723e */ /* 0x000fcc00000010ff */
[----:B------:R-:W1:Y:S01]  /*6810*/  MUFU.EX2 R0, R173 ;  /* 0x000000ad00007308 */ /* 0x000e620000000800 */
[----:B--2---:R-:W-:Y:S01]  /*6820*/  FADD.FTZ R10, R178, R13 ;  /* 0x0000000db20a7221 */ /* 0x004fe20000010000 */
[----:B---3--:R-:W-:-:S03]  /*6830*/  F2FP.BF16.F32.PACK_AB R166, R183, R178 ;  /* 0x000000b2b7a6723e */ /* 0x008fc600000010ff */
[----:B------:R-:W-:Y:S01]  /*6840*/  FADD.FTZ R10, R183, R10 ;  /* 0x0000000ab70a7221 */ /* 0x000fe20000010000 */
[C---:B-1----:R-:W-:Y:S01]  /*6850*/  F2FP.BF16.F32.PACK_AB R167, R0.reuse, R167 ;  /* 0x000000a700a7723e */ /* 0x042fe200000010ff */
[----:B------:R-:W-:-:S04]  /*6860*/  FADD.FTZ R9, R0, R9 ;  /* 0x0000000900097221 */ /* 0x000fc80000010000 */
[----:B------:R0:W-:Y:S01]  /*6870*/  STSM.16.M88.4 [R8], R164 ;  /* 0x000000a408007844 */ /* 0x0001e20000000200 */
[----:B------:R-:W-:Y:S05]  /*6880*/  @!P0 BRA `(.L_x_41) ;  /* 0x0000000000048947 */ /* 0x000fea0003800000 */
[----:B------:R-:W-:Y:S01]  /*6890*/  BPT.TRAP 0x1 ;  /* 0x000000040000795c */ /* 0x000fe20000300000 */
.L_x_41:
[----:B------:R1:W2:Y:S01]  /*68a0*/  SYNCS.PHASECHK.TRANS64.TRYWAIT P2, [UR26+0x28c50], R11 ;  /* 0x028c500bff0075a7 */ /* 0x0002a2000804015a */
[----:B------:R-:W-:Y:S05]  /*68b0*/  @!P0 BRA `(.L_x_42) ;  /* 0x0000000000048947 */ /* 0x000fea0003800000 */
[----:B------:R-:W-:Y:S01]  /*68c0*/  BPT.TRAP 0x1 ;  /* 0x000000040000795c */ /* 0x000fe20000300000 */
.L_x_42:
[----:B--2---:R-:W-:Y:S05]  /*68d0*/  @P2 BRA `(.L_x_43) ;  /* 0x0000000000082947 */ /* 0x004fea0003800000 */
[----:B------:R-:W2:Y:S02]  /*68e0*/  SYNCS.PHASECHK.TRANS64.TRYWAIT P2, [UR26+0x28c50], R11 ;  /* 0x028c500bff0075a7 */ /* 0x000ea4000804015a */
[----:B--2---:R-:W-:Y:S05]  /*68f0*/  @!P2 BRA `(.L_x_44) ;  /* 0x0000006c0084a947 */ /* 0x004fea0003800000 */
.L_x_43:
[----:B------:R-:W-:Y:S01]  /*6900*/  ULEA UR10, UR25, UR24, 0xc ;  /* 0x00000018190a7291 */ /* 0x000fe2000f8e603f */
[----:B------:R-:W-:Y:S01]  /*6910*/  WARPGROUP.ARRIVE ;  /* 0x00000000000079c5 */ /* 0x000fe20000000000 */
[----:B------:R-:W-:Y:S01]  /*6920*/  UMOV UR11, 0x40000040 ;  /* 0x40000040000b7882 */ /* 0x000fe20000000000 */
[----:B------:R-:W-:Y:S01]  /*6930*/  UMOV UR15, 0x40000040 ;  /* 0x40000040000f7882 */ /* 0x000fe20000000000 */
[----:B------:R-:W-:-:S05]  /*6940*/  UIADD3 UR14, UR10, 0x80, URZ ;  /* 0x000000800a0e7890 */ /* 0x000fca000fffe03f */
[----:B------:R-:W-:Y:S01]  /*6950*/  HGMMA.64x256x16.F32.BF16 R24, R152, gdesc[UR8].tnspB, R24, gsb0 ;  /* 0x43e0000898187df0 */ /* 0x000fe20008001818 */
[----:B------:R-:W-:Y:S02]  /*6960*/  UMOV UR11, 0x40000040 ;  /* 0x40000040000b7882 */ /* 0x000fe40000000000 */
[----:B------:R-:W-:Y:S02]  /*6970*/  WARPGROUP.DEPBAR.LE gsb0, 0x0 ;  /* 0x00008000000079c5 */ /* 0x000fe40000010000 */
[----:B------:R-:W-:-:S15]  /*6980*/  WARPGROUP.ARRIVE ;  /* 0x00000000000079c5 */ /* 0x000fde0000000000 */
[----:B------:R-:W-:-:S08]  /*6990*/  NOP ;  /* 0x0000000000007918 */ /* 0x000fd00000000000 */
[----:B------:R-:W-:Y:S01]  /*69a0*/  HGMMA.64x256x16.F32.BF16 R24, R156, gdesc[UR12].tnspB, R24, gsb0 ;  /* 0x43e0000c9c187df0 */ /* 0x000fe20008001818 */
[----:B------:R-:W-:Y:S01]  /*69b0*/  UIADD3 UR14, UR10, 0x100, URZ ;  /* 0x000001000a0e7890 */ /* 0x000fe2000fffe03f */
[----:B------:R-:W-:Y:S01]  /*69c0*/  UMOV UR15, 0x40000040 ;  /* 0x40000040000f7882 */ /* 0x000fe20000000000 */
[----:B------:R-:W-:Y:S01]  /*69d0*/  UIADD3 UR10, UR10, 0x180, URZ ;  /* 0x000001800a0a7890 */ /* 0x000fe2000fffe03f */
[----:B------:R-:W-:Y:S02]  /*69e0*/  WARPGROUP.DEPBAR.LE gsb0, 0x0 ;  /* 0x00008000000079c5 */ /* 0x000fe40000010000 */
[----:B------:R-:W-:-:S15]  /*69f0*/  WARPGROUP.ARRIVE ;  /* 0x00000000000079c5 */ /* 0x000fde0000000000 */
[----:B------:R-:W-:-:S07]  /*6a00*/  NOP ;  /* 0x0000000000007918 */ /* 0x000fce0000000000 */
[----:B------:R-:W-:Y:S03]  /*6a10*/  HGMMA.64x256x16.F32.BF16 R24, R160, gdesc[UR12].tnspB, R24, gsb0 ;  /* 0x43e0000ca0187df0 */ /* 0x000fe60008001818 */
[----:B------:R-:W-:Y:S02]  /*6a20*/  WARPGROUP.DEPBAR.LE gsb0, 0x0 ;  /* 0x00008000000079c5 */ /* 0x000fe40000010000 */
[----:B------:R-:W-:-:S15]  /*6a30*/  WARPGROUP.ARRIVE ;  /* 0x00000000000079c5 */ /* 0x000fde0000000000 */
[----:B------:R-:W-:-:S08]  /*6a40*/  NOP ;  /* 0x0000000000007918 */ /* 0x000fd00000000000 */
[----:B------:R-:W-:Y:S03]  /*6a50*/  HGMMA.64x256x16.F32.BF16 R24, R164, gdesc[UR8].tnspB, R24, gsb0 ;  /* 0x43e00008a4187df0 */ /* 0x000fe60008001818 */
[----:B------:R-:W-:Y:S02]  /*6a60*/  WARPGROUP.DEPBAR.LE gsb0, 0x0 ;  /* 0x00008000000079c5 */ /* 0x000fe40000010000 */
[----:B------:R-:W-:Y:S01]  /*6a70*/  @!PT LDS RZ, [RZ] ;  /* 0x00000000fffff984 */ /* 0x000fe20000000800 */
[----:B------:R-:W-:Y:S01]  /*6a80*/  @!PT LDS RZ, [RZ] ;  /* 0x00000000fffff984 */ /* 0x000fe20000000800 */
[----:B------:R-:W-:Y:S01]  /*6a90*/  @!PT LDS RZ, [RZ] ;  /* 0x00000000fffff984 */ /* 0x000fe20000000800 */
[----:B------:R-:W-:Y:S01]  /*6aa0*/  @!PT LDS RZ, [RZ] ;  /* 0x00000000fffff984 */ /* 0x000fe20000000800 */
[----:B------:R3:W-:Y:S06]  /*6ab0*/  MEMBAR.ALL.CTA ;  /* 0x0000000000007992 */ /* 0x0007ec0000008000 */
[----:B---3--:R-:W3:Y:S02]  /*6ac0*/  FENCE.VIEW.ASYNC.S ;  /* 0x00000000000073c6 */ /* 0x008ee40000000000 */
[----:B---3--:R-:W-:Y:S01]  /*6ad0*/  NOP ;  /* 0x0000000000007918 */ /* 0x008fe20000000000 */
[----:B------:R-:W-:Y:S06]  /*6ae0*/  BAR.ARV 0xe, 0x100 ;  /* 0x0384000000007b1d */ /* 0x000fec0000002000 */
[----:B------:R-:W-:Y:S05]  /*6af0*/  @!P0 BRA `(.L_x_45) ;  /* 0x0000000000048947 */ /* 0x000fea0003800000 */
[----:B------:R-:W-:Y:S01]  /*6b00*/  BPT.TRAP 0x1 ;  /* 0x000000040000795c */ /* 0x000fe20000300000 */
.L_x_45:
[----:B------:R-:W-:Y:S01]  /*6b10*/  UIADD3 UR5, UR26, 0x28c60, URZ ;  /* 0x00028c601a057890 */ /* 0x000fe2000fffe03f */
[----:B------:R-:W-:Y:S01]  /*6b20*/  MOV R2, R177 ;  /* 0x000000b100027202 */ /* 0x000fe20000000f00 */
[----:B--2---:R-:W-:Y:S02]  /*6b30*/  IMAD.MOV.U32 R0, RZ, RZ, R169 ;  /* 0x000000ffff007224 */ /* 0x004fe400078e00a9 */
[----:B------:R-:W-:-:S09]  /*6b40*/  UPRMT UR5, UR42, 0x654, UR5 ;  /* 0x000006542a057896 */ /* 0x000fd20008000005 */
[----:B------:R-:W-:Y:S01]  /*6b50*/  SYNCS.ARRIVE.TRANS64.RED.A1T0 RZ, [UR5], RZ ;  /* 0x000000ffffff79a7 */ /* 0x000fe20008100405 */
[----:B------:R-:W-:Y:S01]  /*6b60*/  UMOV UR5, UR25 ;  /* 0x0000001900057c82 */ /* 0x000fe20008000000 */
[----:B------:R-:W-:Y:S05]  /*6b70*/  @P1 BRA `(.L_x_46) ;  /* 0xffffffe000e01947 */ /* 0x000fea000383ffff */
[----:B------:R-:W-:Y:S01]  /*6b80*/  IMAD.MOV.U32 R2, RZ, RZ, R177 ;  /* 0x000000ffff027224 */ /* 0x000fe200078e00b1 */
[----:B------:R-:W-:Y:S01]  /*6b90*/  MOV R0, R169 ;  /* 0x000000a900007202 */ /* 0x000fe20000000f00 */
[----:B------:R-:W-:-:S12]  /*6ba0*/  USHF.L.U32 UR4, UR25, 0x6, URZ ;  /* 0x0000000619047899 */ /* 0x000fd8000800063f */
.L_x_35:
[----:B0--3--:R-:W0:Y:S01]  /*6bb0*/  SHFL.BFLY PT, R5, R10, 0x2, 0x1f ;  /* 0x0c401f000a057f89 */ /* 0x009e2200000e0000 */
[----:B------:R-:W-:Y:S08]  /*6bc0*/  BAR.ARV 0x8, 0x100 ;  /* 0x0204000000007b1d */ /* 0x000ff00000002000 */
[----:B------:R-:W-:Y:S01]  /*6bd0*/  BAR.SYNC.DEFER_BLOCKING 0xf, 0x100 ;  /* 0x03c4000000007b1d */ /* 0x000fe20000010000 */
[----:B------:R-:W-:Y:S01]  /*6be0*/  ISETP.NE.AND P0, PT, R3, RZ, PT ;  /* 0x000000ff0300720c */ /* 0x000fe20003f05270 */
[----:B------:R-:W-:Y:S01]  /*6bf0*/  IMAD.MOV.U32 R3, RZ, RZ, RZ ;  /* 0x000000ffff037224 */ /* 0x000fe200078e00ff */
[----:B------:R-:W-:-:S03]  /*6c00*/  IADD3 R4, R4, UR4, RZ ;  /* 0x0000000404047c10 */ /* 0x000fc6000fffe0ff */
[----:B------:R-:W3:Y:S01]  /*6c10*/  SHFL.BFLY PT, R8, R9, 0x2, 0x1f ;  /* 0x0c401f0009087f89 */ /* 0x000ee200000e0000 */
[----:B0-----:R-:W-:-:S07]  /*6c20*/  FADD.FTZ R5, R5, R10 ;  /* 0x0000000a05057221 */ /* 0x001fce0000010000 */
[----:B------:R-:W-:Y:S01]  /*6c30*/  @!P0 LEA R4, R4, UR41, 0x2 ;  /* 0x0000002904048c11 */ /* 0x000fe2000f8e10ff */
[----:B------:R-:W1:Y:S01]  /*6c40*/  SHFL.BFLY PT, R6, R5, 0x1, 0x1f ;  /* 0x0c201f0005067f89 */ /* 0x000e6200000e0000 */
[----:B---3--:R-:W-:-:S05]  /*6c50*/  FADD.FTZ R8, R8, R9 ;  /* 0x0000000908087221 */ /* 0x008fca0000010000 */
[----:B------:R-:W0:Y:S01]  /*6c60*/  SHFL.BFLY PT, R7, R8, 0x1, 0x1f ;  /* 0x0c201f0008077f89 */ /* 0x000e2200000e0000 */
[----:B-12---:R-:W-:Y:S01]  /*6c70*/  FADD.FTZ R11, R5, R6 ;  /* 0x00000006050b7221 */ /* 0x006fe20000010000 */
[----:B------:R-:W-:Y:S01]  /*6c80*/  IMAD.MOV.U32 R6, RZ, RZ, RZ ;  /* 0x000000ffff067224 */ /* 0x000fe200078e00ff */
[----:B------:R-:W-:-:S03]  /*6c90*/  MOV R5, 0xff800000 ;  /* 0xff80000000057802 */ /* 0x000fc60000000f00 */
[----:B------:R-:W-:-:S13]  /*6ca0*/  FSETP.NE.FTZ.AND P1, PT, R11, RZ, PT ;  /* 0x000000ff0b00720b */ /* 0x000fda0003f35000 */
[----:B------:R-:W1:Y:S01]  /*6cb0*/  @P1 MUFU.RCP R6, R11 ;  /* 0x0000000b00061308 */ /* 0x000e620000001000 */
[----:B0-----:R-:W-:-:S05]  /*6cc0*/  FADD.FTZ R7, R8, R7 ;  /* 0x0000000708077221 */ /* 0x001fca0000010000 */
[----:B------:R-:W-:Y:S02]  /*6cd0*/  FSETP.NE.FTZ.AND P2, PT, R7, RZ, PT ;  /* 0x000000ff0700720b */ /* 0x000fe40003f55000 */
[----:B------:R-:W-:Y:S01]  /*6ce0*/  @P1 MUFU.LG2 R8, R11 ;  /* 0x0000000b00081308 */ /* 0x000fe20000000c00 */
[----:B-1----:R0:W-:Y:S01]  /*6cf0*/  @!P0 STS [R4+0x28800], R6 ;  /* 0x0288000604008388 */ /* 0x0021e20000000800 */
[-C--:B------:R-:W-:Y:S01]  /*6d00*/  FMUL.FTZ R24, R24, R6.reuse ;  /* 0x0000000618187220 */ /* 0x080fe20000410000 */
[----:B------:R-:W-:-:S08]  /*6d10*/  FMUL.FTZ R25, R25, R6 ;  /* 0x0000000619197220 */ /* 0x000fd00000410000 */
[----:B------:R-:W1:Y:S01]  /*6d20*/  @P2 MUFU.RCP R3, R7 ;  /* 0x0000000700032308 */ /* 0x000e620000001000 */
[-C--:B------:R-:W-:Y:S01]  /*6d30*/  FMUL.FTZ R28, R28, R6.reuse ;  /* 0x000000061c1c7220 */ /* 0x080fe20000410000 */
[-C--:B------:R-:W-:Y:S01]  /*6d40*/  FMUL.FTZ R29, R29, R6.reuse ;  /* 0x000000061d1d7220 */ /* 0x080fe20000410000 */
[-C--:B------:R-:W-:Y:S01]  /*6d50*/  FMUL.FTZ R32, R32, R6.reuse ;  /* 0x0000000620207220 */ /* 0x080fe20000410000 */
[-C--:B------:R-:W-:Y:S01]  /*6d60*/  FMUL.FTZ R33, R33, R6.reuse ;  /* 0x0000000621217220 */ /* 0x080fe20000410000 */
[-C--:B------:R-:W-:Y:S01]  /*6d70*/  FMUL.FTZ R36, R36, R6.reuse ;  /* 0x0000000624247220 */ /* 0x080fe20000410000 */
[-C--:B------:R-:W-:Y:S01]  /*6d80*/  FMUL.FTZ R37, R37, R6.reuse ;  /* 0x0000000625257220 */ /* 0x080fe20000410000 */
[-C--:B------:R-:W-:Y:S01]  /*6d90*/  FMUL.FTZ R40, R40, R6.reuse ;  /* 0x0000000628287220 */ /* 0x080fe20000410000 */
[----:B------:R2:W3:Y:S01]  /*6da0*/  @P2 MUFU.LG2 R9, R7 ;  /* 0x0000000700092308 */ /* 0x0004e20000000c00 */
        /* <DEDUP_REMOVED lines=8> */
[----:B-1----:R1:W-:Y:S01]  /*6e30*/  @!P0 STS [R4+0x28820], R3 ;  /* 0x0288200304008388 */ /* 0x0023e20000000800 */
        /* <DEDUP_REMOVED lines=47> */
[----:B--2---:R-:W-:-:S02]  /*7130*/  IMAD.U32 R7, RZ, RZ, UR7 ;  /* 0x00000007ff077e24 */ /* 0x004fc4000f8e00ff */
[----:B------:R-:W-:Y:S01]  /*7140*/  @P1 FMUL.FTZ R8, R8, 0.69314718246459960938 ;  /* 0x3f31721808081820 */ /* 0x000fe20000410000 */
[----:B0-----:R-:W-:Y:S02]  /*7150*/  IMAD.U32 R6, RZ, RZ, UR7 ;  /* 0x00000007ff067e24 */ /* 0x001fe4000f8e00ff */
[----:B---3--:R-:W-:Y:S01]  /*7160*/  @P2 FMUL.FTZ R9, R9, 0.69314718246459960938 ;  /* 0x3f31721809092820 */ /* 0x008fe20000410000 */
[----:B------:R-:W-:Y:S01]  /*7170*/  @P1 FMUL.FTZ R7, R7, 0.69314718246459960938 ;  /* 0x3f31721807071820 */ /* 0x000fe20000410000 */
[----:B-1----:R-:W-:Y:S02]  /*7180*/  IMAD.MOV.U32 R4, RZ, RZ, -0x800000 ;  /* 0xff800000ff047424 */ /* 0x002fe400078e00ff */
[----:B------:R-:W-:Y:S01]  /*7190*/  @P2 FMUL.FTZ R6, R6, 0.69314718246459960938 ;  /* 0x3f31721806062820 */ /* 0x000fe20000410000 */
[----:B------:R-:W-:Y:S01]  /*71a0*/  PLOP3.LUT P0, PT, PT, PT, PT, 0x8, 0x0 ;  /* 0x000000000000781c */ /* 0x000fe20003f0e170 */
        /* <DEDUP_REMOVED lines=64> */
[----:B------:R-:W-:Y:S01]  /*75b0*/  @P1 FFMA.FTZ R5, R7, R0, R8 ;  /* 0x0000000007051223 */ /* 0x000fe20000010008 */
[----:B------:R-:W-:Y:S01]  /*75c0*/  @P2 FFMA.FTZ R4, R6, R2, R9 ;  /* 0x0000000206042223 */ /* 0x000fe20000010009 */
[----:B------:R-:W-:Y:S06]  /*75d0*/  BAR.ARV 0xe, 0x100 ;  /* 0x0384000000007b1d */ /* 0x000fec0000002000 */
.L_x_11:
[----:B------:R-:W-:Y:S05]  /*75e0*/  @P0 BRA `(.L_x_47) ;  /* 0x0000002000f80947 */ /* 0x000fea0003800000 */
[----:B------:R-:W0:Y:S01]  /*75f0*/  S2R R0, SR_TID.X ;  /* 0x0000000000007919 */ /* 0x000e220000002100 */
[----:B------:R-:W1:Y:S01]  /*7600*/  S2UR UR5, SR_CgaCtaId ;  /* 0x00000000000579c3 */ /* 0x000e620000008800 */
[----:B------:R-:W-:Y:S01]  /*7610*/  UMOV UR4, 0x400 ;  /* 0x0000040000047882 */ /* 0x000fe20000000000 */
[----:B------:R-:W-:-:S06]  /*7620*/  IADD3 R2, RZ, -UR38, RZ ;  /* 0x80000026ff027c10 */ /* 0x000fcc000fffe0ff */
[----:B------:R-:W-:Y:S08]  /*7630*/  BAR.SYNC.DEFER_BLOCKING 0x1, 0x100 ;  /* 0x0044000000007b1d */ /* 0x000ff00000010000 */
[----:B------:R-:W2:Y:S08]  /*7640*/  S2UR UR6, SR_CTAID.Y ;  /* 0x00000000000679c3 */ /* 0x000eb00000002600 */
[----:B------:R-:W2:Y:S01]  /*7650*/  LDC R3, c[0x0][0xc50] ;  /* 0x00031400ff037b82 */ /* 0x000ea20000000800 */
[----:B-1----:R-:W-:-:S07]  /*7660*/  ULEA UR4, UR5, UR4, 0x18 ;  /* 0x0000000405047291 */ /* 0x002fce000f8ec03f */
[----:B------:R-:W1:Y:S01]  /*7670*/  LDC R6, c[0x0][0xbe8] ;  /* 0x0002fa00ff067b82 */ /* 0x000e620000000800 */
[----:B------:R-:W-:Y:S01]  /*7680*/  UIADD3 UR4, UR4, 0x28c20, URZ ;  /* 0x00028c2004047890 */ /* 0x000fe2000fffe03f */
[----:B0-----:R-:W-:-:S03]  /*7690*/  VIADD R22, R0, 0xffffff80 ;  /* 0xffffff8000167836 */ /* 0x001fc60000000000 */
[----:B------:R-:W-:Y:S02]  /*76a0*/  UPRMT UR4, URZ, 0x654, UR4 ;  /* 0x000006543f047896 */ /* 0x000fe40008000004 */
[----:B------:R-:W-:-:S04]  /*76b0*/  SHF.R.S32.HI R19, RZ, 0x1f, R22 ;  /* 0x0000001fff137819 */ /* 0x000fc80000011416 */
[----:B------:R-:W-:Y:S01]  /*76c0*/  LEA.HI R9, R19, R22, RZ, 0x7 ;  /* 0x0000001613097211 */ /* 0x000fe200078f38ff */
[----:B--2---:R-:W-:Y:S01]  /*76d0*/  IMAD R2, R3, R2, UR6 ;  /* 0x0000000603027e24 */ /* 0x004fe2000f8e0202 */
[----:B------:R-:W-:Y:S01]  /*76e0*/  USHF.R.S32.HI UR6, URZ, 0x1f, UR38 ;  /* 0x0000001f3f067899 */ /* 0x000fe20008011426 */
[----:B------:R-:W-:Y:S01]  /*76f0*/  SYNCS.ARRIVE.TRANS64.RED.A1T0 RZ, [UR4], RZ ;  /* 0x000000ffffff79a7 */ /* 0x000fe20008100404 */
[----:B------:R-:W-:Y:S02]  /*7700*/  SHF.R.S32.HI R0, RZ, 0x7, R9 ;  /* 0x00000007ff007819 */ /* 0x000fe40000011409 */
[----:B------:R-:W-:Y:S02]  /*7710*/  LOP3.LUT R7, R9, 0xffffff80, RZ, 0xc0, !PT ;  /* 0xffffff8009077812 */ /* 0x000fe400078ec0ff */
[----:B------:R-:W-:Y:S01]  /*7720*/  SHF.R.S32.HI R3, RZ, 0x1f, R2 ;  /* 0x0000001fff037819 */ /* 0x000fe20000011402 */
[----:B------:R-:W0:Y:S01]  /*7730*/  SHFL.IDX PT, R10, R0, RZ, 0x1f ;  /* 0x00001fff000a7589 */ /* 0x000e2200000e0000 */
[----:B-1----:R-:W-:Y:S01]  /*7740*/  ISETP.NE.AND P1, PT, R6, 0x1, PT ;  /* 0x000000010600780c */ /* 0x002fe20003f25270 */
[----:B------:R-:W-:-:S05]  /*7750*/  IMAD.IADD R8, R22, 0x1, -R7 ;  /* 0x0000000116087824 */ /* 0x000fca00078e0a07 */
[----:B------:R-:W-:-:S04]  /*7760*/  SHF.R.S32.HI R155, RZ, 0x1f, R8 ;  /* 0x0000001fff9b7819 */ /* 0x000fc80000011408 */
[----:B------:R-:W-:-:S04]  /*7770*/  LEA.HI R7, R155, R8, RZ, 0x2 ;  /* 0x000000089b077211 */ /* 0x000fc800078f10ff */
[----:B------:R-:W-:Y:S02]  /*7780*/  SHF.R.S32.HI R154, RZ, 0x2, R7 ;  /* 0x00000002ff9a7819 */ /* 0x000fe40000011407 */
[----:B0-----:R-:W-:-:S13]  /*7790*/  ISETP.NE.AND P0, PT, R10, RZ, PT ;  /* 0x000000ff0a00720c */ /* 0x001fda0003f05270 */
[----:B------:R-:W-:Y:S05]  /*77a0*/  @P0 BRA `(.L_x_48) ;  /* 0x0000000400440947 */ /* 0x000fea0003800000 */
[----:B------:R-:W0:Y:S01]  /*77b0*/  LDC R18, c[0x0][0xbe8] ;  /* 0x0002fa00ff127b82 */ /* 0x000e220000000800 */
[----:B------:R-:W-:Y:S01]  /*77c0*/  LOP3.LUT R9, R9, 0xffffff80, RZ, 0xc0, !PT ;  /* 0xffffff8009097812 */ /* 0x000fe200078ec0ff */
[----:B------:R-:W1:Y:S01]  /*77d0*/  S2R R14, SR_CTAID.X ;  /* 0x00000000000e7919 */ /* 0x000e620000002500 */
[----:B------:R-:W-:Y:S02]  /*77e0*/  ULDC.64 UR4, c[0x0][0xbd0] ;  /* 0x0002f40000047ab9 */ /* 0x000fe40000000a00 */
[----:B------:R-:W-:Y:S01]  /*77f0*/  UIMAD.WIDE.U32 UR8, UR38, UR4, URZ ;  /* 0x00000004260872a5 */ /* 0x000fe2000f8e003f */
[----:B------:R-:W-:Y:S01]  /*7800*/  IMAD.IADD R23, R22, 0x1, -R9 ;  /* 0x0000000116177824 */ /* 0x000fe200078e0a09 */
[----:B------:R-:W-:Y:S01]  /*7810*/  LEA.HI R9, R19, R22, RZ, 0x2 ;  /* 0x0000001613097211 */ /* 0x000fe200078f10ff */
[----:B------:R-:W2:Y:S01]  /*7820*/  S2UR UR7, SR_CTAID.Z ;  /* 0x00000000000779c3 */ /* 0x000ea20000002700 */
[----:B------:R-:W-:Y:S02]  /*7830*/  UIMAD UR4, UR6, UR4, URZ ;  /* 0x00000004060472a4 */ /* 0x000fe4000f8e023f */
[----:B------:R-:W-:-:S02]  /*7840*/  SHF.R.S32.HI R12, RZ, 0x1f, R23 ;  /* 0x0000001fff0c7819 */ /* 0x000fc40000011417 */
[----:B------:R-:W-:Y:S01]  /*7850*/  LOP3.LUT R9, R9, 0xfffffffc, RZ, 0xc0, !PT ;  /* 0xfffffffc09097812 */ /* 0x000fe200078ec0ff */
[----:B------:R-:W-:Y:S01]  /*7860*/  UIMAD UR4, UR38, UR5, UR4 ;  /* 0x00000005260472a4 */ /* 0x000fe2000f8e0204 */
[----:B------:R-:W-:Y:S01]  /*7870*/  LEA.HI R152, R12, R23, RZ, 0x2 ;  /* 0x000000170c987211 */ /* 0x000fe200078f10ff */
[----:B------:R-:W3:Y:S01]  /*7880*/  LDC.64 R20, c[0x0][0xbd8] ;  /* 0x0002f600ff147b82 */ /* 0x000ee20000000a00 */
[----:B------:R-:W-:Y:S01]  /*7890*/  IADD3 R9, R22, -R9, RZ ;  /* 0x8000000916097210 */ /* 0x000fe20007ffe0ff */
[----:B------:R-:W-:Y:S01]  /*78a0*/  UIADD3 UR4, UR9, UR4, URZ ;  /* 0x0000000409047290 */ /* 0x000fe2000fffe03f */
[--C-:B------:R-:W-:Y:S02]  /*78b0*/  SHF.R.S32.HI R10, RZ, 0x2, R152.reuse ;  /* 0x00000002ff0a7819 */ /* 0x100fe40000011498 */
[----:B------:R-:W-:Y:S02]  /*78c0*/  SHF.R.S32.HI R11, RZ, 0x1f, R152 ;  /* 0x0000001fff0b7819 */ /* 0x000fe40000011498 */
[----:B------:R-:W-:-:S02]  /*78d0*/  LEA.HI R12, R12, R23, RZ, 0x5 ;  /* 0x000000170c0c7211 */ /* 0x000fc400078f28ff */
[----:B0-----:R-:W-:Y:S02]  /*78e0*/  ISETP.NE.AND P0, PT, R18, 0x1, PT ;  /* 0x000000011200780c */ /* 0x001fe40003f05270 */
[----:B------:R-:W-:Y:S02]  /*78f0*/  LEA.HI R11, R11, R10, RZ, 0x3 ;  /* 0x0000000a0b0b7211 */ /* 0x000fe400078f18ff */
[----:B------:R-:W-:Y:S02]  /*7900*/  SHF.R.S32.HI R12, RZ, 0x5, R12 ;  /* 0x00000005ff0c7819 */ /* 0x000fe4000001140c */
[----:B------:R-:W-:Y:S01]  /*7910*/  LOP3.LUT R11, R11, 0xfffffff8, RZ, 0xc0, !PT ;  /* 0xfffffff80b0b7812 */ /* 0x000fe200078ec0ff */
[----:B--2---:R-:W-:Y:S01]  /*7920*/  USHF.R.S32.HI UR5, URZ, 0x1f, UR7 ;  /* 0x0000001f3f057899 */ /* 0x004fe20008011407 */
[----:B------:R-:W-:-:S03]  /*7930*/  LOP3.LUT R152, R152, 0x7ffffffc, RZ, 0xc0, !PT ;  /* 0x7ffffffc98987812 */ /* 0x000fc600078ec0ff */
[----:B------:R-:W-:Y:S01]  /*7940*/  IMAD.IADD R11, R10, 0x1, -R11 ;  /* 0x000000010a0b7824 */ /* 0x000fe200078e0a0b */
[----:B------:R-:W-:Y:S01]  /*7950*/  LEA.HI R10, R9, R9, RZ, 0x1 ;  /* 0x00000009090a7211 */ /* 0x000fe200078f08ff */
[----:B------:R-:W0:Y:S01]  /*7960*/  @P0 LDC R16, c[0x0][0xbec] ;  /* 0x0002fb00ff100b82 */ /* 0x000e220000000800 */
[----:B------:R-:W-:Y:S02]  /*7970*/  IMAD.IADD R152, R23, 0x1, -R152 ;  /* 0x0000000117987824 */ /* 0x000fe400078e0a98 */
[----:B------:R-:W-:Y:S02]  /*7980*/  LOP3.LUT R10, R10, 0x1ffffffe, RZ, 0xc0, !PT ;  /* 0x1ffffffe0a0a7812 */ /* 0x000fe400078ec0ff */
[----:B------:R-:W-:Y:S01]  /*7990*/  LEA R153, R12, R11, 0x4 ;  /* 0x0000000b0c997211 */ /* 0x000fe200078e20ff */
[----:B---3--:R-:W-:Y:S02]  /*79a0*/  IMAD R12, R20, UR5, RZ ;  /* 0x00000005140c7c24 */ /* 0x008fe4000f8e02ff */
[----:B------:R-:W2:Y:S01]  /*79b0*/  @P0 LDC R17, c[0x0][0xbf0] ;  /* 0x0002fc00ff110b82 */ /* 0x000ea20000000800 */
[----:B------:R-:W-:-:S02]  /*79c0*/  IMAD.IADD R9, R9, 0x1, -R10 ;  /* 0x0000000109097824 */ /* 0x000fc400078e0a0a */
[----:B------:R-:W-:Y:S02]  /*79d0*/  IMAD R15, R21, UR7, R12 ;  /* 0x00000007150f7c24 */ /* 0x000fe4000f8e020c */
[----:B------:R-:W-:Y:S01]  /*79e0*/  IMAD.U32 R11, RZ, RZ, UR9 ;  /* 0x00000009ff0b7e24 */ /* 0x000fe2000f8e00ff */
[----:B------:R-:W-:Y:S01]  /*79f0*/  LEA R9, R9, R153, 0x3 ;  /* 0x0000009909097211 */ /* 0x000fe200078e18ff */
[----:B------:R-:W-:Y:S02]  /*7a00*/  IMAD.U32 R10, RZ, RZ, UR8 ;  /* 0x00000008ff0a7e24 */ /* 0x000fe4000f8e00ff */
[----:B------:R-:W-:Y:S01]  /*7a10*/  IMAD.U32 R11, RZ, RZ, UR4 ;  /* 0x00000004ff0b7e24 */ /* 0x000fe2000f8e00ff */
[----:B------:R-:W-:Y:S01]  /*7a20*/  ULDC.64 UR4, c[0x0][0xbe0] ;  /* 0x0002f80000047ab9 */ /* 0x000fe20000000a00 */
[----:B-1----:R-:W-:Y:S02]  /*7a30*/  IMAD R9, R14, 0x40, R9 ;  /* 0x000000400e097824 */ /* 0x002fe400078e0209 */
[----:B------:R-:W-:-:S03]  /*7a40*/  IMAD.WIDE.U32 R10, R20, UR7, R10 ;  /* 0x00000007140a7c25 */ /* 0x000fc6000f8e000a */
[----:B------:R-:W-:Y:S01]  /*7a50*/  MOV R13, R9 ;  /* 0x00000009000d7202 */ /* 0x000fe20000000f00 */
[----:B0-----:R-:W-:-:S04]  /*7a60*/  @P0 IMAD.HI.U32 R12, R9, R16, RZ ;  /* 0x00000010090c0227 */ /* 0x001fc800078e00ff */
[----:B------:R-:W-:Y:S02]  /*7a70*/  IMAD.IADD R11, R11, 0x1, R15 ;  /* 0x000000010b0b7824 */ /* 0x000fe400078e020f */
[----:B------:R-:W-:Y:S01]  /*7a80*/  IMAD R15, R3, UR4, RZ ;  /* 0x00000004030f7c24 */ /* 0x000fe2000f8e02ff */
[----:B--2---:R-:W-:Y:S01]  /*7a90*/  @P0 SHF.R.U32.HI R13, RZ, R17, R12 ;  /* 0x00000011ff0d0219 */ /* 0x004fe2000001160c */
[----:B------:R-:W-:-:S04]  /*7aa0*/  IMAD.WIDE.U32 R10, R2, UR4, R10 ;  /* 0x00000004020a7c25 */ /* 0x000fc8000f8e000a */
[----:B------:R-:W-:Y:S01]  /*7ab0*/  IMAD.MOV R12, RZ, RZ, -R13 ;  /* 0x000000ffff0c7224 */ /* 0x000fe200078e0a0d */
[----:B------:R-:W-:Y:S01]  /*7ac0*/  IADD3 R10, P0, R13, R10, RZ ;  /* 0x0000000a0d0a7210 */ /* 0x000fe20007f1e0ff */
[----:B------:R-:W-:Y:S01]  /*7ad0*/  IMAD R16, R2, UR5, R15 ;  /* 0x0000000502107c24 */ /* 0x000fe2000f8e020f */
[----:B------:R-:W-:Y:S01]  /*7ae0*/  SHF.R.S32.HI R15, RZ, 0x1f, R13 ;  /* 0x0000001fff0f7819 */ /* 0x000fe2000001140d */
[----:B------:R-:W-:Y:S01]  /*7af0*/  IMAD R9, R18, R12, R9 ;  /* 0x0000000c12097224 */ /* 0x000fe200078e0209 */
[----:B------:R-:W-:Y:S01]  /*7b00*/  ULDC.64 UR4, c[0x0][0xbc8] ;  /* 0x0002f20000047ab9 */ /* 0x000fe20000000a00 */
[----:B------:R-:W-:Y:S01]  /*7b10*/  IMAD.SHL.U32 R152, R152, 0x2, RZ ;  /* 0x0000000298987824 */ /* 0x000fe200078e00ff */
[----:B------:R-:W-:Y:S02]  /*7b20*/  IADD3.X R11, R15, R11, R16, P0, !PT ;  /* 0x0000000b0f0b7210 */ /* 0x000fe400007fe410 */
[----:B------:R-:W-:Y:S01]  /*7b30*/  SHF.R.S32.HI R12, RZ, 0x1f, R9 ;  /* 0x0000001fff0c7819 */ /* 0x000fe20000011409 */
[----:B------:R-:W-:-:S04]  /*7b40*/  IMAD.WIDE.U32 R10, R9, UR4, R10 ;  /* 0x00000004090a7c25 */ /* 0x000fc8000f8e000a */
[----:B------:R-:W-:-:S04]  /*7b50*/  IMAD R12, R12, UR4, RZ ;  /* 0x000000040c0c7c24 */ /* 0x000fc8000f8e02ff */
[----:B------:R-:W-:Y:S01]  /*7b60*/  IMAD R9, R9, UR5, R12 ;  /* 0x0000000509097c24 */ /* 0x000fe2000f8e020c */
[----:B------:R-:W-:Y:S01]  /*7b70*/  LEA.HI R12, R0, R0, RZ, 0x1 ;  /* 0x00000000000c7211 */ /* 0x000fe200078f08ff */
[----:B------:R-:W-:Y:S02]  /*7b80*/  ULDC.64 UR4, c[0x0][0xba8] ;  /* 0x0002ea0000047ab9 */ /* 0x000fe40000000a00 */
[----:B------:R-:W-:Y:S01]  /*7b90*/  LEA R16, P0, R10, UR4, 0x2 ;  /* 0x000000040a107c11 */ /* 0x000fe2000f8010ff */
[----:B------:R-:W-:Y:S01]  /*7ba0*/  ULDC UR4, c[0x0][0xa88] ;  /* 0x0002a20000047ab9 */ /* 0x000fe20000000800 */
[----:B------:R-:W-:Y:S02]  /*7bb0*/  IADD3 R9, R11, R9, RZ ;  /* 0x000000090b097210 */ /* 0x000fe40007ffe0ff */
[----:B------:R-:W-:Y:S02]  /*7bc0*/  LOP3.LUT R11, R12, 0xfffffe, RZ, 0xc0, !PT ;  /* 0x00fffffe0c0b7812 */ /* 0x000fe400078ec0ff */
[----:B------:R-:W-:Y:S01]  /*7bd0*/  LEA.HI.X R17, R10, UR5, R9, 0x2, P0 ;  /* 0x000000050a117c11 */ /* 0x000fe200080f1409 */
[----:B------:R-:W-:Y:S01]  /*7be0*/  SHFL.IDX PT, R12, R16, 0x1, 0x1c1f ;  /* 0x003c1f00100c7f89 */ /* 0x000fe200000e0000 */
[----:B------:R-:W-:Y:S01]  /*7bf0*/  LEA R9, R14, R153, 0x6 ;  /* 0x000000990e097211 */ /* 0x000fe200078e30ff */
[----:B------:R-:W-:-:S02]  /*7c00*/  IMAD.IADD R15, R0, 0x1, -R11 ;  /* 0x00000001000f7824 */ /* 0x000fc400078e0a0b */
[----:B------:R-:W-:Y:S01]  /*7c10*/  SHFL.IDX PT, R10, R16, RZ, 0x1c1f ;  /* 0x001c1fff100a7589 */ /* 0x000fe200000e0000 */
[----:B------:R-:W-:Y:S02]  /*7c20*/  IMAD R14, R18, UR4, RZ ;  /* 0x00000004120e7c24 */ /* 0x000fe4000f8e02ff */
[----:B------:R-:W-:Y:S01]  /*7c30*/  IMAD.U32 R15, R15, -0x100, RZ ;  /* 0xffffff000f0f7824 */ /* 0x000fe200078e00ff */
[----:B------:R-:W0:Y:S04]  /*7c40*/  SHFL.IDX PT, R11, R17, RZ, 0x1c1f ;  /* 0x001c1fff110b7589 */ /* 0x000e2800000e0000 */
[----:B------:R-:W1:Y:S01]  /*7c50*/  SHFL.IDX PT, R13, R17, 0x1, 0x1c1f ;  /* 0x003c1f00110d7f89 */ /* 0x000e6200000e0000 */
[----:B------:R-:W-:Y:S02]  /*7c60*/  ISETP.NE.AND P0, PT, R152, R15, PT ;  /* 0x0000000f9800720c */ /* 0x000fe40003f05270 */
[----:B------:R-:W-:-:S02]  /*7c70*/  IADD3 R15, R9, 0x8, RZ ;  /* 0x00000008090f7810 */ /* 0x000fc40007ffe0ff */
[-C--:B------:R-:W-:Y:S02]  /*7c80*/  ISETP.GE.OR P2, PT, R9, R14.reuse, P0 ;  /* 0x0000000e0900720c */ /* 0x080fe40000746670 */
[----:B------:R-:W-:-:S11]  /*7c90*/  ISETP.GE.OR P0, PT, R15, R14, P0 ;  /* 0x0000000e0f00720c */ /* 0x000fd60000706670 */
[----:B0-----:R0:W-:Y:S04]  /*7ca0*/  @!P2 ST.E desc[UR36][R10.64], R5 ;  /* 0x000000050a00a985 */ /* 0x0011e8000c101924 */
[----:B-1----:R0:W-:Y:S02]  /*7cb0*/  @!P0 ST.E desc[UR36][R12.64], R4 ;  /* 0x000000040c008985 */ /* 0x0021e4000c101924 */
.L_x_48:
[----:B------:R-:W1:Y:S01]  /*7cc0*/  S2R R14, SR_CTAID.X ;  /* 0x00000000000e7919 */ /* 0x000e620000002500 */
[----:B------:R-:W-:Y:S01]  /*7cd0*/  LEA.HI R19, R19, R22, RZ, 0x2 ;  /* 0x0000001613137211 */ /* 0x000fe200078f10ff */
[----:B------:R-:W2:Y:S01]  /*7ce0*/  S2UR UR7, SR_CTAID.Z ;  /* 0x00000000000779c3 */ /* 0x000ea20000002700 */
[----:B0-----:R-:W-:Y:S01]  /*7cf0*/  SHF.R.S32.HI R5, RZ, 0x1f, R7 ;  /* 0x0000001fff057819 */ /* 0x001fe20000011407 */
[----:B------:R-:W-:Y:S01]  /*7d00*/  ULDC.64 UR8, c[0x0][0xb38] ;  /* 0x0002ce0000087ab9 */ /* 0x000fe20000000a00 */
[----:B------:R-:W-:Y:S01]  /*7d10*/  LOP3.LUT R19, R19, 0xfffffffc, RZ, 0xc0, !PT ;  /* 0xfffffffc13137812 */ /* 0x000fe200078ec0ff */
[----:B------:R-:W-:Y:S01]  /*7d20*/  UIMAD UR6, UR6, UR8, URZ ;  /* 0x00000008060672a4 */ /* 0x000fe2000f8e023f */
[----:B------:R-:W-:Y:S01]  /*7d30*/  LEA.HI R5, R5, R154, RZ, 0x3 ;  /* 0x0000009a05057211 */ /* 0x000fe200078f18ff */
[----:B------:R-:W-:Y:S01]  /*7d40*/  UIMAD.WIDE.U32 UR4, UR38, UR8, URZ ;  /* 0x00000008260472a5 */ /* 0x000fe2000f8e003f */
[----:B------:R-:W-:Y:S01]  /*7d50*/  LEA.HI R155, R155, R8, RZ, 0x5 ;  /* 0x000000089b9b7211 */ /* 0x000fe200078f28ff */
[----:B------:R-:W-:Y:S01]  /*7d60*/  IMAD.IADD R19, R22, 0x1, -R19 ;  /* 0x0000000116137824 */ /* 0x000fe200078e0a13 */
[----:B------:R-:W0:Y:S01]  /*7d70*/  LDC.64 R12, c[0x0][0xb40] ;  /* 0x0002d000ff0c7b82 */ /* 0x000e220000000a00 */
[----:B------:R-:W-:Y:S01]  /*7d80*/  LOP3.LUT R5, R5, 0xfffffff8, RZ, 0xc0, !PT ;  /* 0xfffffff805057812 */ /* 0x000fe200078ec0ff */
[----:B------:R-:W-:Y:S01]  /*7d90*/  UIMAD UR6, UR38, UR9, UR6 ;  /* 0x00000009260672a4 */ /* 0x000fe2000f8e0206 */
[----:B------:R-:W-:Y:S01]  /*7da0*/  SHF.R.S32.HI R155, RZ, 0x5, R155 ;  /* 0x00000005ff9b7819 */ /* 0x000fe2000001149b */
[----:B------:R-:W-:Y:S01]  /*7db0*/  BSSY B0, `(.L_x_49) ;  /* 0x00000fa000007945 */ /* 0x000fe20003800000 */
[----:B------:R-:W-:Y:S01]  /*7dc0*/  LEA.HI R4, R19, R19, RZ, 0x1 ;  /* 0x0000001313047211 */ /* 0x000fe200078f08ff */
[----:B------:R-:W-:Y:S01]  /*7dd0*/  IMAD.IADD R154, R154, 0x1, -R5 ;  /* 0x000000019a9a7824 */ /* 0x000fe200078e0a05 */
[----:B------:R-:W-:Y:S01]  /*7de0*/  UIADD3 UR6, UR5, UR6, URZ ;  /* 0x0000000605067290 */ /* 0x000fe2000fffe03f */
[----:B------:R-:W3:Y:S01]  /*7df0*/  @P1 LDC R16, c[0x0][0xbec] ;  /* 0x0002fb00ff101b82 */ /* 0x000ee20000000800 */
[----:B------:R-:W-:Y:S01]  /*7e00*/  LOP3.LUT R4, R4, 0x1ffffffe, RZ, 0xc0, !PT ;  /* 0x1ffffffe04047812 */ /* 0x000fe200078ec0ff */
[----:B------:R-:W-:-:S02]  /*7e10*/  IMAD R155, R155, 0x10, R154 ;  /* 0x000000109b9b7824 */ /* 0x000fc400078e029a */
[----:B------:R-:W-:Y:S01]  /*7e20*/  IMAD.U32 R5, RZ, RZ, UR5 ;  /* 0x00000005ff057e24 */ /* 0x000fe2000f8e00ff */
[----:B------:R-:W-:Y:S01]  /*7e30*/  IADD3 R4, R19, -R4, RZ ;  /* 0x8000000413047210 */ /* 0x000fe20007ffe0ff */
[----:B------:R-:W-:Y:S01]  /*7e40*/  IMAD.U32 R5, RZ, RZ, UR6 ;  /* 0x00000006ff057e24 */ /* 0x000fe2000f8e00ff */
[----:B--2---:R-:W-:Y:S01]  /*7e50*/  USHF.R.S32.HI UR8, URZ, 0x1f, UR7 ;  /* 0x0000001f3f087899 */ /* 0x004fe20008011407 */
[----:B------:R-:W2:Y:S02]  /*7e60*/  @P1 LDC R17, c[0x0][0xbf0] ;  /* 0x0002fc00ff111b82 */ /* 0x000ea40000000800 */
[----:B------:R-:W-:Y:S01]  /*7e70*/  IMAD R9, R4, 0x8, R155 ;  /* 0x0000000804097824 */ /* 0x000fe200078e029b */
[----:B------:R-:W-:Y:S01]  /*7e80*/  MOV R4, UR4 ;  /* 0x0000000400047c02 */ /* 0x000fe20008000f00 */
[----:B------:R-:W-:Y:S02]  /*7e90*/  ULDC.64 UR4, c[0x0][0xb48] ;  /* 0x0002d20000047ab9 */ /* 0x000fe40000000a00 */
[----:B------:R-:W-:Y:S01]  /*7ea0*/  IMAD R3, R3, UR4, RZ ;  /* 0x0000000403037c24 */ /* 0x000fe2000f8e02ff */
[----:B-1----:R-:W-:Y:S01]  /*7eb0*/  LEA R15, R14, R9, 0x6 ;  /* 0x000000090e0f7211 */ /* 0x002fe200078e30ff */
[----:B0-----:R-:W-:-:S02]  /*7ec0*/  IMAD R10, R12, UR8, RZ ;  /* 0x000000080c0a7c24 */ /* 0x001fc4000f8e02ff */
[----:B------:R-:W-:-:S04]  /*7ed0*/  IMAD.WIDE.U32 R4, R12, UR7, R4 ;  /* 0x000000070c047c25 */ /* 0x000fc8000f8e0004 */
[----:B------:R-:W-:Y:S02]  /*7ee0*/  IMAD R11, R13, UR7, R10 ;  /* 0x000000070d0b7c24 */ /* 0x000fe4000f8e020a */
[----:B---3--:R-:W-:-:S04]  /*7ef0*/  @P1 IMAD.HI.U32 R16, R15, R16, RZ ;  /* 0x000000100f101227 */ /* 0x008fc800078e00ff */
[----:B------:R-:W-:Y:S02]  /*7f00*/  IMAD.MOV.U32 R9, RZ, RZ, R15 ;  /* 0x000000ffff097224 */ /* 0x000fe400078e000f */
[----:B------:R-:W-:Y:S01]  /*7f10*/  IMAD.IADD R5, R5, 0x1, R11 ;  /* 0x0000000105057824 */ /* 0x000fe200078e020b */
[----:B--2---:R-:W-:Y:S01]  /*7f20*/  @P1 SHF.R.U32.HI R9, RZ, R17, R16 ;  /* 0x00000011ff091219 */ /* 0x004fe20000011610 */
[C---:B------:R-:W-:Y:S02]  /*7f30*/  IMAD R11, R2.reuse, UR5, R3 ;  /* 0x00000005020b7c24 */ /* 0x040fe4000f8e0203 */
[----:B------:R-:W-:Y:S01]  /*7f40*/  IMAD.WIDE.U32 R2, R2, UR4, R4 ;  /* 0x0000000402027c25 */ /* 0x000fe2000f8e0004 */
[----:B------:R-:W-:Y:S01]  /*7f50*/  IADD3 R13, -R9, RZ, RZ ;  /* 0x000000ff090d7210 */ /* 0x000fe20007ffe1ff */
[----:B------:R-:W-:Y:S01]  /*7f60*/  ULDC.64 UR4, c[0x0][0xb30] ;  /* 0x0002cc0000047ab9 */ /* 0x000fe20000000a00 */
[----:B------:R-:W-:Y:S01]  /*7f70*/  SHF.R.S32.HI R10, RZ, 0x1f, R9 ;  /* 0x0000001fff0a7819 */ /* 0x000fe20000011409 */
[----:B------:R-:W-:-:S02]  /*7f80*/  IMAD.IADD R3, R3, 0x1, R11 ;  /* 0x0000000103037824 */ /* 0x000fc400078e020b */
[----:B------:R-:W-:Y:S02]  /*7f90*/  IMAD R5, R6, R13, R15 ;  /* 0x0000000d06057224 */ /* 0x000fe400078e020f */
[----:B------:R-:W-:Y:S02]  /*7fa0*/  IMAD R10, R10, UR4, RZ ;  /* 0x000000040a0a7c24 */ /* 0x000fe4000f8e02ff */
[----:B------:R-:W-:Y:S01]  /*7fb0*/  IMAD.WIDE.U32 R2, R9, UR4, R2 ;  /* 0x0000000409027c25 */ /* 0x000fe2000f8e0002 */
[----:B------:R-:W-:-:S03]  /*7fc0*/  SHF.R.S32.HI R4, RZ, 0x1f, R5 ;  /* 0x0000001fff047819 */ /* 0x000fc60000011405 */
[----:B------:R-:W-:Y:S01]  /*7fd0*/  IMAD R11, R9, UR5, R10 ;  /* 0x00000005090b7c24 */ /* 0x000fe2000f8e020a */
[----:B------:R-:W-:Y:S02]  /*7fe0*/  ULDC.64 UR4, c[0x0][0xb28] ;  /* 0x0002ca0000047ab9 */ /* 0x000fe40000000a00 */
[----:B------:R-:W-:Y:S02]  /*7ff0*/  IMAD R4, R4, UR4, RZ ;  /* 0x0000000404047c24 */ /* 0x000fe4000f8e02ff */
[----:B------:R-:W-:Y:S02]  /*8000*/  IMAD.IADD R3, R3, 0x1, R11 ;  /* 0x0000000103037824 */ /* 0x000fe400078e020b */
[C---:B------:R-:W-:Y:S02]  /*8010*/  IMAD R9, R5.reuse, UR5, R4 ;  /* 0x0000000505097c24 */ /* 0x040fe4000f8e0204 */
[----:B------:R-:W-:Y:S01]  /*8020*/  IMAD.WIDE.U32 R2, R5, UR4, R2 ;  /* 0x0000000405027c25 */ /* 0x000fe2000f8e0002 */
[----:B------:R-:W-:-:S04]  /*8030*/  ULDC.64 UR4, c[0x0][0xb00] ;  /* 0x0002c00000047ab9 */ /* 0x000fc80000000a00 */
[----:B------:R-:W-:Y:S02]  /*8040*/  IADD3 R5, R3, R9, RZ ;  /* 0x0000000903057210 */ /* 0x000fe40007ffe0ff */
[----:B------:R-:W-:Y:S02]  /*8050*/  LEA.HI R9, R0, R0, RZ, 0x1 ;  /* 0x0000000000097211 */ /* 0x000fe400078f08ff */
[----:B------:R-:W-:Y:S01]  /*8060*/  LEA R4, P0, R2, UR4, 0x2 ;  /* 0x0000000402047c11 */ /* 0x000fe2000f8010ff */
[----:B------:R-:W-:Y:S01]  /*8070*/  ULDC UR4, c[0x0][0xa88] ;  /* 0x0002a20000047ab9 */ /* 0x000fe20000000800 */
[----:B------:R-:W-:Y:S01]  /*8080*/  LOP3.LUT R11, R9, 0xfffffe, RZ, 0xc0, !PT ;  /* 0x00fffffe090b7812 */ /* 0x000fe200078ec0ff */
[----:B------:R-:W-:Y:S01]  /*8090*/  IMAD R6, R6, UR4, RZ ;  /* 0x0000000406067c24 */ /* 0x000fe2000f8e02ff */
[----:B------:R-:W-:Y:S01]  /*80a0*/  LOP3.LUT R9, R7, 0x7ffffffc, RZ, 0xc0, !PT ;  /* 0x7ffffffc07097812 */ /* 0x000fe200078ec0ff */
[----:B------:R-:W-:Y:S01]  /*80b0*/  IMAD R7, R14, 0x40, R155 ;  /* 0x000000400e077824 */ /* 0x000fe200078e029b */
[----:B------:R-:W-:Y:S01]  /*80c0*/  LEA.HI.X R5, R2, UR5, R5, 0x2, P0 ;  /* 0x0000000502057c11 */ /* 0x000fe200080f1405 */
[----:B------:R-:W-:Y:S01]  /*80d0*/  IMAD.IADD R11, R0, 0x1, -R11 ;  /* 0x00000001000b7824 */ /* 0x000fe200078e0a0b */
[----:B------:R-:W-:Y:S01]  /*80e0*/  IADD3 R0, -R9, R8, RZ ;  /* 0x0000000809007210 */ /* 0x000fe20007ffe1ff */
[----:B------:R0:W1:Y:S01]  /*80f0*/  SHFL.IDX PT, R2, R4, RZ, 0x1c1f ;  /* 0x001c1fff04027589 */ /* 0x00006200000e0000 */
[----:B------:R-:W-:-:S03]  /*8100*/  ISETP.GE.AND P0, PT, R7, R6, PT ;  /* 0x000000060700720c */ /* 0x000fc60003f06270 */
[----:B------:R-:W-:Y:S01]  /*8110*/  IMAD R0, R11, 0x80, R0 ;  /* 0x000000800b007824 */ /* 0x000fe200078e0200 */
[----:B------:R0:W2:Y:S03]  /*8120*/  SHFL.IDX PT, R3, R5, RZ, 0x1c1f ;  /* 0x001c1fff05037589 */ /* 0x0000a600000e0000 */
[----:B------:R-:W-:-:S06]  /*8130*/  IMAD.SHL.U32 R0, R0, 0x2, RZ ;  /* 0x0000000200007824 */ /* 0x000fcc00078e00ff */
[----:B0-----:R-:W-:Y:S05]  /*8140*/  @P0 BRA `(.L_x_50) ;  /* 0x0000000c00000947 */ /* 0x001fea0003800000 */
[C---:B------:R-:W-:Y:S01]  /*8150*/  IADD3 R9, R0.reuse, 0x8, RZ ;  /* 0x0000000800097810 */ /* 0x040fe20007ffe0ff */
[C---:B------:R-:W-:Y:S01]  /*8160*/  VIADD R11, R0.reuse, 0x10 ;  /* 0x00000010000b7836 */ /* 0x040fe20000000000 */
[----:B------:R-:W-:Y:S01]  /*8170*/  ULDC UR4, c[0x0][0xac8] ;  /* 0x0002b20000047ab9 */ /* 0x000fe20000000800 */
[C---:B------:R-:W-:Y:S01]  /*8180*/  VIADD R13, R0.reuse, 0x18 ;  /* 0x00000018000d7836 */ /* 0x040fe20000000000 */
[C---:B------:R-:W-:Y:S01]  /*8190*/  ISETP.GE.AND P2, PT, R0.reuse, UR4, PT ;  /* 0x0000000400007c0c */ /* 0x040fe2000bf46270 */
[C---:B------:R-:W-:Y:S01]  /*81a0*/  VIADD R17, R0.reuse, 0x28 ;  /* 0x0000002800117836 */ /* 0x040fe20000000000 */
[----:B------:R-:W-:Y:S01]  /*81b0*/  ISETP.GE.AND P3, PT, R9, UR4, PT ;  /* 0x0000000409007c0c */ /* 0x000fe2000bf66270 */
[C---:B------:R-:W-:Y:S01]  /*81c0*/  VIADD R18, R0.reuse, 0x30 ;  /* 0x0000003000127836 */ /* 0x040fe20000000000 */
[----:B------:R-:W-:Y:S01]  /*81d0*/  ISETP.GE.AND P4, PT, R11, UR4, PT ;  /* 0x000000040b007c0c */ /* 0x000fe2000bf86270 */
[C---:B------:R-:W-:Y:S01]  /*81e0*/  VIADD R20, R0.reuse, 0x40 ;  /* 0x0000004000147836 */ /* 0x040fe20000000000 */
[----:B------:R-:W-:Y:S01]  /*81f0*/  ISETP.GE.AND P5, PT, R13, UR4, PT ;  /* 0x000000040d007c0c */ /* 0x000fe2000bfa6270 */
[C---:B------:R-:W-:Y:S01]  /*8200*/  VIADD R21, R0.reuse, 0x48 ;  /* 0x0000004800157836 */ /* 0x040fe20000000000 */
[C---:B------:R-:W-:Y:S01]  /*8210*/  IADD3 R16, R0.reuse, 0x20, RZ ;  /* 0x0000002000107810 */ /* 0x040fe20007ffe0ff */
[----:B------:R-:W-:Y:S01]  /*8220*/  VIADD R23, R0, 0x58 ;  /* 0x0000005800177836 */ /* 0x000fe20000000000 */
[----:B------:R-:W-:-:S02]  /*8230*/  ISETP.GE.AND P1, PT, R17, UR4, PT ;  /* 0x0000000411007c0c */ /* 0x000fc4000bf26270 */
[----:B------:R-:W-:Y:S02]  /*8240*/  ISETP.GE.AND P0, PT, R16, UR4, PT ;  /* 0x0000000410007c0c */ /* 0x000fe4000bf06270 */
[----:B------:R-:W-:Y:S02]  /*8250*/  @!P2 LEA.HI R8, R0, R0, RZ, 0x1 ;  /* 0x000000000008a211 */ /* 0x000fe400078f08ff */
[----:B------:R-:W-:Y:S02]  /*8260*/  @!P3 LEA.HI R10, R9, R9, RZ, 0x1 ;  /* 0x00000009090ab211 */ /* 0x000fe400078f08ff */
[----:B------:R-:W-:Y:S02]  /*8270*/  @!P4 LEA.HI R12, R11, R11, RZ, 0x1 ;  /* 0x0000000b0b0cc211 */ /* 0x000fe400078f08ff */
[----:B------:R-:W-:Y:S02]  /*8280*/  @!P5 LEA.HI R14, R13, R13, RZ, 0x1 ;  /* 0x0000000d0d0ed211 */ /* 0x000fe400078f08ff */
[----:B------:R-:W-:-:S02]  /*8290*/  @!P2 LOP3.LUT R9, R8, 0xfffffffe, RZ, 0xc0, !PT ;  /* 0xfffffffe0809a812 */ /* 0x000fc400078ec0ff */
[----:B------:R-:W-:Y:S02]  /*82a0*/  @!P3 LOP3.LUT R11, R10, 0xfffffffe, RZ, 0xc0, !PT ;  /* 0xfffffffe0a0bb812 */ /* 0x000fe400078ec0ff */
[----:B------:R-:W-:Y:S01]  /*82b0*/  @!P4 LOP3.LUT R13, R12, 0xfffffffe, RZ, 0xc0, !PT ;  /* 0xfffffffe0c0dc812 */ /* 0x000fe200078ec0ff */
[--C-:B-12---:R-:W-:Y:S01]  /*82c0*/  @!P2 IMAD.WIDE R8, R9, 0x4, R2.reuse ;  /* 0x000000040908a825 */ /* 0x106fe200078e0202 */
[----:B------:R-:W-:Y:S02]  /*82d0*/  @!P5 LOP3.LUT R15, R14, 0xfffffffe, RZ, 0xc0, !PT ;  /* 0xfffffffe0e0fd812 */ /* 0x000fe400078ec0ff */
[C---:B------:R-:W-:Y:S01]  /*82e0*/  IADD3 R19, R0.reuse, 0x38, RZ ;  /* 0x0000003800137810 */ /* 0x040fe20007ffe0ff */
[--C-:B------:R-:W-:Y:S01]  /*82f0*/  @!P3 IMAD.WIDE R10, R11, 0x4, R2.reuse ;  /* 0x000000040b0ab825 */ /* 0x100fe200078e0202 */
[----:B------:R0:W-:Y:S01]  /*8300*/  @!P2 ST.E.64 desc[UR36][R8.64], R24 ;  /* 0x000000180800a985 */ /* 0x0001e2000c101b24 */
[----:B------:R-:W-:Y:S02]  /*8310*/  IADD3 R22, R0, 0x50, RZ ;  /* 0x0000005000167810 */ /* 0x000fe40007ffe0ff */
[----:B------:R-:W-:Y:S01]  /*8320*/  @!P4 IMAD.WIDE R12, R13, 0x4, R2 ;  /* 0x000000040d0cc825 */ /* 0x000fe200078e0202 */
[----:B------:R1:W-:Y:S01]  /*8330*/  @!P3 ST.E.64 desc[UR36][R10.64], R28 ;  /* 0x0000001c0a00b985 */ /* 0x0003e2000c101b24 */
[----:B------:R-:W-:-:S02]  /*8340*/  ISETP.GE.AND P2, PT, R18, UR4, PT ;  /* 0x0000000412007c0c */ /* 0x000fc4000bf46270 */
[----:B------:R-:W-:Y:S01]  /*8350*/  @!P5 IMAD.WIDE R14, R15, 0x4, R2 ;  /* 0x000000040f0ed825 */ /* 0x000fe200078e0202 */
[----:B------:R2:W-:Y:S01]  /*8360*/  @!P4 ST.E.64 desc[UR36][R12.64], R32 ;  /* 0x000000200c00c985 */ /* 0x0005e2000c101b24 */
[----:B------:R-:W-:Y:S02]  /*8370*/  ISETP.GE.AND P3, PT, R19, UR4, PT ;  /* 0x0000000413007c0c */ /* 0x000fe4000bf66270 */
[----:B------:R-:W-:Y:S01]  /*8380*/  ISETP.GE.AND P4, PT, R20, UR4, PT ;  /* 0x0000000414007c0c */ /* 0x000fe2000bf86270 */
[----:B------:R3:W-:Y:S01]  /*8390*/  @!P5 ST.E.64 desc[UR36][R14.64], R36 ;  /* 0x000000240e00d985 */ /* 0x0007e2000c101b24 */
[----:B------:R-:W-:Y:S01]  /*83a0*/  ISETP.GE.AND P5, PT, R21, UR4, PT ;  /* 0x0000000415007c0c */ /* 0x000fe2000bfa6270 */
[----:B0-----:R-:W-:Y:S01]  /*83b0*/  VIADD R24, R0, 0x60 ;  /* 0x0000006000187836 */ /* 0x001fe20000000000 */
[----:B------:R-:W-:Y:S02]  /*83c0*/  ISETP.GE.AND P6, PT, R22, UR4, PT ;  /* 0x0000000416007c0c */ /* 0x000fe4000bfc6270 */
[----:B------:R-:W-:-:S02]  /*83d0*/  @!P0 LEA.HI R16, R16, R16, RZ, 0x1 ;  /* 0x0000001010108211 */ /* 0x000fc400078f08ff */
[----:B------:R-:W-:Y:S02]  /*83e0*/  @!P1 LEA.HI R17, R17, R17, RZ, 0x1 ;  /* 0x0000001111119211 */ /* 0x000fe400078f08ff */
[----:B------:R-:W-:Y:S02]  /*83f0*/  @!P0 LOP3.LUT R9, R16, 0xfffffffe, RZ, 0xc0, !PT ;  /* 0xfffffffe10098812 */ /* 0x000fe400078ec0ff */
[----:B-1----:R-:W-:Y:S02]  /*8400*/  @!P1 LOP3.LUT R11, R17, 0xfffffffe, RZ, 0xc0, !PT ;  /* 0xfffffffe110b9812 */ /* 0x002fe400078ec0ff */
[----:B------:R-:W-:Y:S01]  /*8410*/  @!P2 LEA.HI R18, R18, R18, RZ, 0x1 ;  /* 0x000000121212a211 */ /* 0x000fe200078f08ff */
[--C-:B------:R-:W-:Y:S01]  /*8420*/  @!P0 IMAD.WIDE R8, R9, 0x4, R2.reuse ;  /* 0x0000000409088825 */ /* 0x100fe200078e0202 */
[----:B------:R-:W-:Y:S02]  /*8430*/  @!P3 LEA.HI R19, R19, R19, RZ, 0x1 ;  /* 0x000000131313b211 */ /* 0x000fe400078f08ff */
[----:B------:R-:W-:Y:S01]  /*8440*/  @!P4 LEA.HI R20, R20, R20, RZ, 0x1 ;  /* 0x000000141414c211 */ /* 0x000fe200078f08ff */
[----:B------:R-:W-:Y:S01]  /*8450*/  @!P1 IMAD.WIDE R10, R11, 0x4, R2 ;  /* 0x000000040b0a9825 */ /* 0x000fe200078e0202 */
[----:B------:R-:W-:Y:S01]  /*8460*/  @!P5 LEA.HI R21, R21, R21, RZ, 0x1 ;  /* 0x000000151515d211 */ /* 0x000fe200078f08ff */
[----:B------:R0:W-:Y:S01]  /*8470*/  @!P0 ST.E.64 desc[UR36][R8.64], R40 ;  /* 0x0000002808008985 */ /* 0x0001e2000c101b24 */
[----:B------:R-:W-:-:S02]  /*8480*/  @!P6 LEA.HI R22, R22, R22, RZ, 0x1 ;  /* 0x000000161616e211 */ /* 0x000fc400078f08ff */
[----:B--2---:R-:W-:Y:S01]  /*8490*/  @!P2 LOP3.LUT R13, R18, 0xfffffffe, RZ, 0xc0, !PT ;  /* 0xfffffffe120da812 */ /* 0x004fe200078ec0ff */
[----:B------:R1:W-:Y:S01]  /*84a0*/  @!P1 ST.E.64 desc[UR36][R10.64], R44 ;  /* 0x0000002c0a009985 */ /* 0x0003e2000c101b24 */
[----:B------:R-:W-:Y:S02]  /*84b0*/  @!P3 LOP3.LUT R19, R19, 0xfffffffe, RZ, 0xc0, !PT ;  /* 0xfffffffe1313b812 */ /* 0x000fe400078ec0ff */
[----:B---3--:R-:W-:Y:S01]  /*84c0*/  @!P4 LOP3.LUT R15, R20, 0xfffffffe, RZ, 0xc0, !PT ;  /* 0xfffffffe140fc812 */ /* 0x008fe200078ec0ff */
[----:B------:R-:W-:Y:S01]  /*84d0*/  VIADD R20, R0, 0x78 ;  /* 0x0000007800147836 */ /* 0x000fe20000000000 */
[----:B------:R-:W-:Y:S02]  /*84e0*/  @!P5 LOP3.LUT R21, R21, 0xfffffffe, RZ, 0xc0, !PT ;  /* 0xfffffffe1515d812 */ /* 0x000fe400078ec0ff */
[----:B------:R-:W-:Y:S01]  /*84f0*/  @!P6 LOP3.LUT R17, R22, 0xfffffffe, RZ, 0xc0, !PT ;  /* 0xfffffffe1611e812 */ /* 0x000fe200078ec0ff */
[----:B------:R-:W-:Y:S01]  /*8500*/  VIADD R22, R0, 0x88 ;  /* 0x0000008800167836 */ /* 0x000fe20000000000 */
[----:B------:R-:W-:Y:S01]  /*8510*/  ISETP.GE.AND P1, PT, R23, UR4, PT ;  /* 0x0000000417007c0c */ /* 0x000fe2000bf26270 */
[----:B0-----:R-:W-:Y:S01]  /*8520*/  @!P2 IMAD.WIDE R8, R13, 0x4, R2 ;  /* 0x000000040d08a825 */ /* 0x001fe200078e0202 */
[----:B------:R-:W-:-:S02]  /*8530*/  ISETP.GE.AND P0, PT, R24, UR4, PT ;  /* 0x0000000418007c0c */ /* 0x000fc4000bf06270 */
[----:B------:R-:W-:Y:S01]  /*8540*/  IADD3 R18, R0, 0x68, RZ ;  /* 0x0000006800127810 */ /* 0x000fe20007ffe0ff */
[--C-:B-1----:R-:W-:Y:S01]  /*8550*/  @!P3 IMAD.WIDE R10, R19, 0x4, R2.reuse ;  /* 0x00000004130ab825 */ /* 0x102fe200078e0202 */
[----:B------:R0:W-:Y:S02]  /*8560*/  @!P2 ST.E.64 desc[UR36][R8.64], R48 ;  /* 0x000000300800a985 */ /* 0x0001e4000c101b24 */
[----:B------:R-:W-:Y:S01]  /*8570*/  ISETP.GE.AND P2, PT, R18, UR4, PT ;  /* 0x0000000412007c0c */ /* 0x000fe2000bf46270 */
[--C-:B------:R-:W-:Y:S01]  /*8580*/  @!P4 IMAD.WIDE R12, R15, 0x4, R2.reuse ;  /* 0x000000040f0cc825 */ /* 0x100fe200078e0202 */
[----:B------:R1:W-:Y:S01]  /*8590*/  @!P3 ST.E.64 desc[UR36][R10.64], R52 ;  /* 0x000000340a00b985 */ /* 0x0003e2000c101b24 */
[----:B------:R-:W-:Y:S02]  /*85a0*/  ISETP.GE.AND P3, PT, R22, UR4, PT ;  /* 0x0000000416007c0c */ /* 0x000fe4000bf66270 */
[----:B------:R-:W-:Y:S01]  /*85b0*/  @!P5 IMAD.WIDE R14, R21, 0x4, R2 ;  /* 0x00000004150ed825 */ /* 0x000fe200078e0202 */
[----:B------:R2:W-:Y:S01]  /*85c0*/  @!P4 ST.E.64 desc[UR36][R12.64], R56 ;  /* 0x000000380c00c985 */ /* 0x0005e2000c101b24 */
[----:B------:R-:W-:-:S02]  /*85d0*/  IADD3 R21, R0, 0x80, RZ ;  /* 0x0000008000157810 */ /* 0x000fc40007ffe0ff */
[----:B------:R-:W-:Y:S01]  /*85e0*/  @!P6 IMAD.WIDE R16, R17, 0x4, R2 ;  /* 0x000000041110e825 */ /* 0x000fe200078e0202 */
[----:B------:R3:W-:Y:S01]  /*85f0*/  @!P5 ST.E.64 desc[UR36][R14.64], R60 ;  /* 0x0000003c0e00d985 */ /* 0x0007e2000c101b24 */
[----:B------:R-:W-:Y:S02]  /*8600*/  ISETP.GE.AND P5, PT, R20, UR4, PT ;  /* 0x0000000414007c0c */ /* 0x000fe4000bfa6270 */
[----:B------:R-:W-:Y:S01]  /*8610*/  VIADD R19, R0, 0x70 ;  /* 0x0000007000137836 */ /* 0x000fe20000000000 */
[----:B------:R4:W-:Y:S01]  /*8620*/  @!P6 ST.E.64 desc[UR36][R16.64], R64 ;  /* 0x000000401000e985 */ /* 0x0009e2000c101b24 */
[----:B------:R-:W-:Y:S02]  /*8630*/  ISETP.GE.AND P4, PT, R21, UR4, PT ;  /* 0x0000000415007c0c */ /* 0x000fe4000bf86270 */
[----:B------:R-:W-:Y:S02]  /*8640*/  @!P1 LEA.HI R23, R23, R23, RZ, 0x1 ;  /* 0x0000001717179211 */ /* 0x000fe400078f08ff */
[----:B------:R-:W-:-:S02]  /*8650*/  ISETP.GE.AND P6, PT, R19, UR4, PT ;  /* 0x0000000413007c0c */ /* 0x000fc4000bfc6270 */
[----:B------:R-:W-:Y:S02]  /*8660*/  @!P0 LEA.HI R24, R24, R24, RZ, 0x1 ;  /* 0x0000001818188211 */ /* 0x000fe400078f08ff */
[----:B0-----:R-:W-:Y:S01]  /*8670*/  @!P1 LOP3.LUT R9, R23, 0xfffffffe, RZ, 0xc0, !PT ;  /* 0xfffffffe17099812 */ /* 0x001fe200078ec0ff */
[----:B------:R-:W-:Y:S01]  /*8680*/  VIADD R23, R0, 0x90 ;  /* 0x0000009000177836 */ /* 0x000fe20000000000 */
        /* <DEDUP_REMOVED lines=11> */
[----:B------:R-:W-:Y:S01]  /*8740*/  @!P6 LOP3.LUT R19, R19, 0xfffffffe, RZ, 0xc0, !PT ;  /* 0xfffffffe1313e812 */ /* 0x000fe200078ec0ff */
[----:B------:R-:W-:Y:S01]  /*8750*/  VIADD R18, R0, 0xa0 ;  /* 0x000000a000127836 */ /* 0x000fe20000000000 */
[----:B---3--:R-:W-:Y:S02]  /*8760*/  @!P5 LOP3.LUT R15, R20, 0xfffffffe, RZ, 0xc0, !PT ;  /* 0xfffffffe140fd812 */ /* 0x008fe400078ec0ff */
[----:B------:R-:W-:Y:S02]  /*8770*/  @!P4 LOP3.LUT R21, R21, 0xfffffffe, RZ, 0xc0, !PT ;  /* 0xfffffffe1515c812 */ /* 0x000fe400078ec0ff */
[----:B----4-:R-:W-:Y:S01]  /*8780*/  @!P3 LOP3.LUT R17, R22, 0xfffffffe, RZ, 0xc0, !PT ;  /* 0xfffffffe1611b812 */ /* 0x010fe200078ec0ff */
[C---:B------:R-:W-:Y:S01]  /*8790*/  VIADD R22, R0.reuse, 0xc0 ;  /* 0x000000c000167836 */ /* 0x040fe20000000000 */
[----:B------:R-:W-:Y:S01]  /*87a0*/  IADD3 R24, R0, 0x98, RZ ;  /* 0x0000009800187810 */ /* 0x000fe20007ffe0ff */
[----:B0-----:R-:W-:Y:S01]  /*87b0*/  @!P2 IMAD.WIDE R8, R13, 0x4, R2 ;  /* 0x000000040d08a825 */ /* 0x001fe200078e0202 */
[----:B------:R-:W-:-:S02]  /*87c0*/  ISETP.GE.AND P0, PT, R23, UR4, PT ;  /* 0x0000000417007c0c */ /* 0x000fc4000bf06270 */
[----:B------:R-:W-:Y:S01]  /*87d0*/  ISETP.GE.AND P1, PT, R24, UR4, PT ;  /* 0x0000000418007c0c */ /* 0x000fe2000bf26270 */
[--C-:B-1----:R-:W-:Y:S01]  /*87e0*/  @!P6 IMAD.WIDE R10, R19, 0x4, R2.reuse ;  /* 0x00000004130ae825 */ /* 0x102fe200078e0202 */
[----:B------:R0:W-:Y:S01]  /*87f0*/  @!P2 ST.E.64 desc[UR36][R8.64], R76 ;  /* 0x0000004c0800a985 */ /* 0x0001e2000c101b24 */
[----:B------:R-:W-:Y:S02]  /*8800*/  IADD3 R20, R0, 0xb0, RZ ;  /* 0x000000b000147810 */ /* 0x000fe40007ffe0ff */
[--C-:B------:R-:W-:Y:S01]  /*8810*/  @!P5 IMAD.WIDE R12, R15, 0x4, R2.reuse ;  /* 0x000000040f0cd825 */ /* 0x100fe200078e0202 */
[----:B------:R1:W-:Y:S01]  /*8820*/  @!P6 ST.E.64 desc[UR36][R10.64], R80 ;  /* 0x000000500a00e985 */ /* 0x0003e2000c101b24 */
[----:B------:R-:W-:Y:S02]  /*8830*/  ISETP.GE.AND P2, PT, R18, UR4, PT ;  /* 0x0000000412007c0c */ /* 0x000fe4000bf46270 */
[----:B------:R-:W-:Y:S01]  /*8840*/  @!P4 IMAD.WIDE R14, R21, 0x4, R2 ;  /* 0x00000004150ec825 */ /* 0x000fe200078e0202 */
[----:B------:R2:W-:Y:S01]  /*8850*/  @!P5 ST.E.64 desc[UR36][R12.64], R84 ;  /* 0x000000540c00d985 */ /* 0x0005e2000c101b24 */
[----:B------:R-:W-:-:S02]  /*8860*/  ISETP.GE.AND P6, PT, R22, UR4, PT ;  /* 0x0000000416007c0c */ /* 0x000fc4000bfc6270 */
[----:B------:R-:W-:Y:S01]  /*8870*/  @!P3 IMAD.WIDE R16, R17, 0x4, R2 ;  /* 0x000000041110b825 */ /* 0x000fe200078e0202 */
[----:B------:R3:W-:Y:S01]  /*8880*/  @!P4 ST.E.64 desc[UR36][R14.64], R88 ;  /* 0x000000580e00c985 */ /* 0x0007e2000c101b24 */
[----:B------:R-:W-:Y:S02]  /*8890*/  ISETP.GE.AND P4, PT, R20, UR4, PT ;  /* 0x0000000414007c0c */ /* 0x000fe4000bf86270 */
[C---:B------:R-:W-:Y:S01]  /*88a0*/  VIADD R19, R0.reuse, 0xa8 ;  /* 0x000000a800137836 */ /* 0x040fe20000000000 */
[----:B------:R4:W-:Y:S01]  /*88b0*/  @!P3 ST.E.64 desc[UR36][R16.64], R92 ;  /* 0x0000005c1000b985 */ /* 0x0009e2000c101b24 */
[----:B------:R-:W-:Y:S01]  /*88c0*/  VIADD R21, R0, 0xb8 ;  /* 0x000000b800157836 */ /* 0x000fe20000000000 */
[----:B------:R-:W-:Y:S02]  /*88d0*/  @!P0 LEA.HI R23, R23, R23, RZ, 0x1 ;  /* 0x0000001717178211 */ /* 0x000fe400078f08ff */
[----:B------:R-:W-:Y:S02]  /*88e0*/  ISETP.GE.AND P3, PT, R19, UR4, PT ;  /* 0x0000000413007c0c */ /* 0x000fe4000bf66270 */
[----:B------:R-:W-:-:S02]  /*88f0*/  ISETP.GE.AND P5, PT, R21, UR4, PT ;  /* 0x0000000415007c0c */ /* 0x000fc4000bfa6270 */
[----:B------:R-:W-:Y:S02]  /*8900*/  @!P1 LEA.HI R24, R24, R24, RZ, 0x1 ;  /* 0x0000001818189211 */ /* 0x000fe400078f08ff */
[----:B0-----:R-:W-:Y:S02]  /*8910*/  @!P0 LOP3.LUT R9, R23, 0xfffffffe, RZ, 0xc0, !PT ;  /* 0xfffffffe17098812 */ /* 0x001fe400078ec0ff */
[----:B------:R-:W-:Y:S02]  /*8920*/  @!P2 LEA.HI R18, R18, R18, RZ, 0x1 ;  /* 0x000000121212a211 */ /* 0x000fe400078f08ff */
[----:B-1----:R-:W-:Y:S01]  /*8930*/  @!P1 LOP3.LUT R11, R24, 0xfffffffe, RZ, 0xc0, !PT ;  /* 0xfffffffe180b9812 */ /* 0x002fe200078ec0ff */
[--C-:B------:R-:W-:Y:S01]  /*8940*/  @!P0 IMAD.WIDE R8, R9, 0x4, R2.reuse ;  /* 0x0000000409088825 */ /* 0x100fe200078e0202 */
[----:B------:R-:W-:Y:S02]  /*8950*/  @!P4 LEA.HI R20, R20, R20, RZ, 0x1 ;  /* 0x000000141414c211 */ /* 0x000fe400078f08ff */
[----:B------:R-:W-:Y:S01]  /*8960*/  @!P3 LEA.HI R19, R19, R19, RZ, 0x1 ;  /* 0x000000131313b211 */ /* 0x000fe200078f08ff */
[----:B------:R-:W-:Y:S01]  /*8970*/  @!P1 IMAD.WIDE R10, R11, 0x4, R2 ;  /* 0x000000040b0a9825 */ /* 0x000fe200078e0202 */
[----:B--2---:R-:W-:Y:S01]  /*8980*/  @!P2 LOP3.LUT R13, R18, 0xfffffffe, RZ, 0xc0, !PT ;  /* 0xfffffffe120da812 */ /* 0x004fe200078ec0ff */
[----:B------:R0:W-:Y:S01]  /*8990*/  @!P0 ST.E.64 desc[UR36][R8.64], R96 ;  /* 0x0000006008008985 */ /* 0x0001e2000c101b24 */
[----:B------:R-:W-:-:S02]  /*89a0*/  @!P5 LEA.HI R21, R21, R21, RZ, 0x1 ;  /* 0x000000151515d211 */ /* 0x000fc400078f08ff */
[----:B------:R-:W-:Y:S01]  /*89b0*/  @!P3 LOP3.LUT R19, R19, 0xfffffffe, RZ, 0xc0, !PT ;  /* 0xfffffffe1313b812 */ /* 0x000fe200078ec0ff */
[--C-:B------:R-:W-:Y:S01]  /*89c0*/  @!P2 IMAD.WIDE R12, R13, 0x4, R2.reuse ;  /* 0x000000040d0ca825 */ /* 0x100fe200078e0202 */
[----:B------:R-:W-:Y:S01]  /*89d0*/  @!P6 LEA.HI R22, R22, R22, RZ, 0x1 ;  /* 0x000000161616e211 */ /* 0x000fe200078f08ff */
[----:B------:R1:W-:Y:S01]  /*89e0*/  @!P1 ST.E.64 desc[UR36][R10.64], R100 ;  /* 0x000000640a009985 */ /* 0x0003e2000c101b24 */
[----:B---3--:R-:W-:Y:S01]  /*89f0*/  @!P4 LOP3.LUT R15, R20, 0xfffffffe, RZ, 0xc0, !PT ;  /* 0xfffffffe140fc812 */ /* 0x008fe200078ec0ff */
[----:B------:R-:W-:Y:S01]  /*8a00*/  VIADD R20, R0, 0xd8 ;  /* 0x000000d800147836 */ /* 0x000fe20000000000 */
[----:B------:R-:W-:Y:S01]  /*8a10*/  @!P5 LOP3.LUT R21, R21, 0xfffffffe, RZ, 0xc0, !PT ;  /* 0xfffffffe1515d812 */ /* 0x000fe200078ec0ff */
[----:B------:R2:W-:Y:S01]  /*8a20*/  @!P2 ST.E.64 desc[UR36][R12.64], R104 ;  /* 0x000000680c00a985 */ /* 0x0005e2000c101b24 */
[----:B----4-:R-:W-:Y:S02]  /*8a30*/  @!P6 LOP3.LUT R17, R22, 0xfffffffe, RZ, 0xc0, !PT ;  /* 0xfffffffe1611e812 */ /* 0x010fe400078ec0ff */
[----:B------:R-:W-:Y:S01]  /*8a40*/  IADD3 R18, R0, 0xc8, RZ ;  /* 0x000000c800127810 */ /* 0x000fe20007ffe0ff */
[----:B0-----:R-:W-:Y:S01]  /*8a50*/  @!P3 IMAD.WIDE R8, R19, 0x4, R2 ;  /* 0x000000041308b825 */ /* 0x001fe200078e0202 */
[----:B------:R-:W-:-:S02]  /*8a60*/  ISETP.GE.AND P2, PT, R20, UR4, PT ;  /* 0x0000000414007c0c */ /* 0x000fc4000bf46270 */
[----:B------:R-:W-:Y:S01]  /*8a70*/  ISETP.GE.AND P0, PT, R18, UR4, PT ;  /* 0x0000000412007c0c */ /* 0x000fe2000bf06270 */
[----:B------:R-:W-:Y:S01]  /*8a80*/  VIADD R19, R0, 0xd0 ;  /* 0x000000d000137836 */ /* 0x000fe20000000000 */
[----:B------:R0:W-:Y:S01]  /*8a90*/  @!P3 ST.E.64 desc[UR36][R8.64], R108 ;  /* 0x0000006c0800b985 */ /* 0x0001e2000c101b24 */
[----:B-1----:R-:W-:-:S03]  /*8aa0*/  @!P4 IMAD.WIDE R10, R15, 0x4, R2 ;  /* 0x000000040f0ac825 */ /* 0x002fc600078e0202 */
[----:B------:R-:W-:Y:S01]  /*8ab0*/  ISETP.GE.AND P1, PT, R19, UR4, PT ;  /* 0x0000000413007c0c */ /* 0x000fe2000bf26270 */
[--C-:B------:R-:W-:Y:S01]  /*8ac0*/  @!P5 IMAD.WIDE R14, R21, 0x4, R2.reuse ;  /* 0x00000004150ed825 */ /* 0x100fe200078e0202 */
[----:B------:R-:W-:Y:S01]  /*8ad0*/  IADD3 R21, R0, 0xe0, RZ ;  /* 0x000000e000157810 */ /* 0x000fe20007ffe0ff */
[----:B------:R1:W-:Y:S02]  /*8ae0*/  @!P4 ST.E.64 desc[UR36][R10.64], R112 ;  /* 0x000000700a00c985 */ /* 0x0003e4000c101b24 */
[----:B------:R-:W-:Y:S01]  /*8af0*/  @!P6 IMAD.WIDE R16, R17, 0x4, R2 ;  /* 0x000000041110e825 */ /* 0x000fe200078e0202 */
[----:B------:R-:W-:Y:S01]  /*8b00*/  ISETP.GE.AND P3, PT, R21, UR4, PT ;  /* 0x0000000415007c0c */ /* 0x000fe2000bf66270 */
[----:B------:R3:W-:Y:S01]  /*8b10*/  @!P5 ST.E.64 desc[UR36][R14.64], R116 ;  /* 0x000000740e00d985 */ /* 0x0007e2000c101b24 */
[----:B------:R-:W-:Y:S01]  /*8b20*/  @!P0 LEA.HI R18, R18, R18, RZ, 0x1 ;  /* 0x0000001212128211 */ /* 0x000fe200078f08ff */
[C---:B--2---:R-:W-:Y:S01]  /*8b30*/  VIADD R12, R0.reuse, 0xe8 ;  /* 0x000000e8000c7836 */ /* 0x044fe20000000000 */
[C---:B0-----:R-:W-:Y:S01]  /*8b40*/  IADD3 R9, R0.reuse, 0xf8, RZ ;  /* 0x000000f800097810 */ /* 0x041fe20007ffe0ff */
[----:B------:R-:W-:Y:S01]  /*8b50*/  VIADD R13, R0, 0xf0 ;  /* 0x000000f0000d7836 */ /* 0x000fe20000000000 */
[----:B------:R0:W-:Y:S01]  /*8b60*/  @!P6 ST.E.64 desc[UR36][R16.64], R120 ;  /* 0x000000781000e985 */ /* 0x0001e2000c101b24 */
[----:B------:R-:W-:-:S02]  /*8b70*/  @!P1 LEA.HI R19, R19, R19, RZ, 0x1 ;  /* 0x0000001313139211 */ /* 0x000fc400078f08ff */
[----:B------:R-:W-:Y:S02]  /*8b80*/  ISETP.GE.AND P6, PT, R9, UR4, PT ;  /* 0x0000000409007c0c */ /* 0x000fe4000bfc6270 */
[----:B------:R-:W-:Y:S02]  /*8b90*/  ISETP.GE.AND P4, PT, R12, UR4, PT ;  /* 0x000000040c007c0c */ /* 0x000fe4000bf86270 */
[----:B------:R-:W-:Y:S02]  /*8ba0*/  ISETP.GE.AND P5, PT, R13, UR4, PT ;  /* 0x000000040d007c0c */ /* 0x000fe4000bfa6270 */
[----:B------:R-:W-:Y:S02]  /*8bb0*/  @!P2 LEA.HI R20, R20, R20, RZ, 0x1 ;  /* 0x000000141414a211 */ /* 0x000fe400078f08ff */
[----:B------:R-:W-:Y:S02]  /*8bc0*/  @!P3 LEA.HI R21, R21, R21, RZ, 0x1 ;  /* 0x000000151515b211 */ /* 0x000fe400078f08ff */
[----:B-1----:R-:W-:-:S02]  /*8bd0*/  @!P1 LOP3.LUT R11, R19, 0xfffffffe, RZ, 0xc0, !PT ;  /* 0xfffffffe130b9812 */ /* 0x002fc400078ec0ff */
[----:B---3--:R-:W-:Y:S02]  /*8be0*/  @!P3 LOP3.LUT R15, R21, 0xfffffffe, RZ, 0xc0, !PT ;  /* 0xfffffffe150fb812 */ /* 0x008fe400078ec0ff */
[----:B------:R-:W-:Y:S02]  /*8bf0*/  @!P6 LEA.HI R10, R9, R9, RZ, 0x1 ;  /* 0x00000009090ae211 */ /* 0x000fe400078f08ff */
[----:B------:R-:W-:Y:S01]  /*8c00*/  @!P4 LEA.HI R12, R12, R12, RZ, 0x1 ;  /* 0x0000000c0c0cc211 */ /* 0x000fe200078f08ff */
[----:B------:R-:W-:Y:S01]  /*8c10*/  @!P3 IMAD.WIDE R14, R15, 0x4, R2 ;  /* 0x000000040f0eb825 */ /* 0x000fe200078e0202 */
[----:B------:R-:W-:Y:S02]  /*8c20*/  @!P5 LEA.HI R8, R13, R13, RZ, 0x1 ;  /* 0x0000000d0d08d211 */ /* 0x000fe400078f08ff */
[----:B------:R-:W-:Y:S02]  /*8c30*/  @!P0 LOP3.LUT R9, R18, 0xfffffffe, RZ, 0xc0, !PT ;  /* 0xfffffffe12098812 */ /* 0x000fe400078ec0ff */
[----:B------:R-:W-:-:S02]  /*8c40*/  @!P2 LOP3.LUT R13, R20, 0xfffffffe, RZ, 0xc0, !PT ;  /* 0xfffffffe140da812 */ /* 0x000fc400078ec0ff */
[----:B0-----:R-:W-:Y:S02]  /*8c50*/  @!P4 LOP3.LUT R17, R12, 0xfffffffe, RZ, 0xc0, !PT ;  /* 0xfffffffe0c11c812 */ /* 0x001fe400078ec0ff */
[----:B------:R-:W-:Y:S01]  /*8c60*/  @!P5 LOP3.LUT R19, R8, 0xfffffffe, RZ, 0xc0, !PT ;  /* 0xfffffffe0813d812 */ /* 0x000fe200078ec0ff */
[----:B------:R-:W-:Y:S01]  /*8c70*/  @!P0 IMAD.WIDE R8, R9, 0x4, R2 ;  /* 0x0000000409088825 */ /* 0x000fe200078e0202 */
[----:B------:R-:W-:-:S03]  /*8c80*/  @!P6 LOP3.LUT R21, R10, 0xfffffffe, RZ, 0xc0, !PT ;  /* 0xfffffffe0a15e812 */ /* 0x000fc600078ec0ff */
[--C-:B------:R-:W-:Y:S01]  /*8c90*/  @!P1 IMAD.WIDE R10, R11, 0x4, R2.reuse ;  /* 0x000000040b0a9825 */ /* 0x100fe200078e0202 */
[----:B------:R0:W-:Y:S03]  /*8ca0*/  @!P0 ST.E.64 desc[UR36][R8.64], R124 ;  /* 0x0000007c08008985 */ /* 0x0001e6000c101b24 */
[--C-:B------:R-:W-:Y:S01]  /*8cb0*/  @!P2 IMAD.WIDE R12, R13, 0x4, R2.reuse ;  /* 0x000000040d0ca825 */ /* 0x100fe200078e0202 */
[----:B------:R0:W-:Y:S03]  /*8cc0*/  @!P1 ST.E.64 desc[UR36][R10.64], R128 ;  /* 0x000000800a009985 */ /* 0x0001e6000c101b24 */
[--C-:B------:R-:W-:Y:S01]  /*8cd0*/  @!P4 IMAD.WIDE R16, R17, 0x4, R2.reuse ;  /* 0x000000041110c825 */ /* 0x100fe200078e0202 */
[----:B------:R0:W-:Y:S03]  /*8ce0*/  @!P2 ST.E.64 desc[UR36][R12.64], R132 ;  /* 0x000000840c00a985 */ /* 0x0001e6000c101b24 */
[--C-:B------:R-:W-:Y:S01]  /*8cf0*/  @!P5 IMAD.WIDE R18, R19, 0x4, R2.reuse ;  /* 0x000000041312d825 */ /* 0x100fe200078e0202 */
[----:B------:R0:W-:Y:S03]  /*8d00*/  @!P3 ST.E.64 desc[UR36][R14.64], R136 ;  /* 0x000000880e00b985 */ /* 0x0001e6000c101b24 */
[----:B------:R-:W-:Y:S01]  /*8d10*/  @!P6 IMAD.WIDE R2, R21, 0x4, R2 ;  /* 0x000000041502e825 */ /* 0x000fe200078e0202 */
[----:B------:R0:W-:Y:S04]  /*8d20*/  @!P4 ST.E.64 desc[UR36][R16.64], R140 ;  /* 0x0000008c1000c985 */ /* 0x0001e8000c101b24 */
[----:B------:R0:W-:Y:S04]  /*8d30*/  @!P5 ST.E.64 desc[UR36][R18.64], R144 ;  /* 0x000000901200d985 */ /* 0x0001e8000c101b24 */
[----:B------:R0:W-:Y:S02]  /*8d40*/  @!P6 ST.E.64 desc[UR36][R2.64], R148 ;  /* 0x000000940200e985 */ /* 0x0001e4000c101b24 */
.L_x_50:
[----:B------:R-:W-:Y:S05]  /*8d50*/  BSYNC B0 ;  /* 0x0000000000007941 */ /* 0x000fea0003800000 */
.L_x_49:
[----:B------:R-:W-:Y:S01]  /*8d60*/  VIADD R7, R7, 0x8 ;  /* 0x0000000807077836 */ /* 0x000fe20000000000 */
[----:B0-2---:R2:W3:Y:S04]  /*8d70*/  SHFL.IDX PT, R3, R5, 0x1, 0x1c1f ;  /* 0x003c1f0005037f89 */ /* 0x0054e800000e0000 */
[----:B------:R-:W-:Y:S01]  /*8d80*/  ISETP.GE.AND P0, PT, R7, R6, PT ;  /* 0x000000060700720c */ /* 0x000fe20003f06270 */
[----:B-1----:R2:W1:-:S12]  /*8d90*/  SHFL.IDX PT, R2, R4, 0x1, 0x1c1f ;  /* 0x003c1f0004027f89 */ /* 0x00245800000e0000 */
[----:B--2---:R-:W-:Y:S05]  /*8da0*/  @P0 BRA `(.L_x_8) ;  /* 0x0000004400c00947 */ /* 0x004fea0003800000 */
[C---:B------:R-:W-:Y:S01]  /*8db0*/  VIADD R5, R0.reuse, 0x8 ;  /* 0x0000000800057836 */ /* 0x040fe20000000000 */
[----:B------:R-:W-:Y:S01]  /*8dc0*/  ULDC UR4, c[0x0][0xac8] ;  /* 0x0002b20000047ab9 */ /* 0x000fe20000000800 */
[C---:B------:R-:W-:Y:S01]  /*8dd0*/  IADD3 R7, R0.reuse, 0x10, RZ ;  /* 0x0000001000077810 */ /* 0x040fe20007ffe0ff */
[C---:B------:R-:W-:Y:S01]  /*8de0*/  VIADD R10, R0.reuse, 0x18 ;  /* 0x00000018000a7836 */ /* 0x040fe20000000000 */
[C---:B------:R-:W-:Y:S01]  /*8df0*/  ISETP.GE.AND P0, PT, R0.reuse, UR4, PT ;  /* 0x0000000400007c0c */ /* 0x040fe2000bf06270 */
[C---:B------:R-:W-:Y:S01]  /*8e00*/  VIADD R11, R0.reuse, 0x20 ;  /* 0x00000020000b7836 */ /* 0x040fe20000000000 */
[----:B------:R-:W-:Y:S01]  /*8e10*/  ISETP.GE.AND P1, PT, R5, UR4, PT ;  /* 0x0000000405007c0c */ /* 0x000fe2000bf26270 */
[C---:B------:R-:W-:Y:S01]  /*8e20*/  VIADD R13, R0.reuse, 0x30 ;  /* 0x00000030000d7836 */ /* 0x040fe20000000000 */
[----:B------:R-:W-:Y:S01]  /*8e30*/  ISETP.GE.AND P2, PT, R7, UR4, PT ;  /* 0x0000000407007c0c */ /* 0x000fe2000bf46270 */
[----:B------:R-:W-:Y:S01]  /*8e40*/  VIADD R14, R0, 0x38 ;  /* 0x00000038000e7836 */ /* 0x000fe20000000000 */
[----:B------:R-:W-:Y:S01]  /*8e50*/  ISETP.GE.AND P5, PT, R10, UR4, PT ;  /* 0x000000040a007c0c */ /* 0x000fe2000bfa6270 */
[C---:B------:R-:W-:Y:S01]  /*8e60*/  VIADD R16, R0.reuse, 0x48 ;  /* 0x0000004800107836 */ /* 0x040fe20000000000 */
[----:B------:R-:W-:Y:S01]  /*8e70*/  ISETP.GE.AND P6, PT, R11, UR4, PT ;  /* 0x000000040b007c0c */ /* 0x000fe2000bfc6270 */
[C---:B------:R-:W-:Y:S01]  /*8e80*/  VIADD R18, R0.reuse, 0x50 ;  /* 0x0000005000127836 */ /* 0x040fe20000000000 */
[C---:B------:R-:W-:Y:S01]  /*8e90*/  IADD3 R12, R0.reuse, 0x28, RZ ;  /* 0x00000028000c7810 */ /* 0x040fe20007ffe0ff */
[C---:B------:R-:W-:Y:S01]  /*8ea0*/  VIADD R20, R0.reuse, 0x80 ;  /* 0x0000008000147836 */ /* 0x040fe20000000000 */
[----:B------:R-:W-:-:S02]  /*8eb0*/  IADD3 R15, R0, 0x40, RZ ;  /* 0x00000040000f7810 */ /* 0x000fc40007ffe0ff */
[----:B------:R-:W-:Y:S02]  /*8ec0*/  @!P0 LEA.HI R4, R0, R0, RZ, 0x1 ;  /* 0x0000000000048211 */ /* 0x000fe400078f08ff */
[----:B------:R-:W-:Y:S02]  /*8ed0*/  @!P1 LEA.HI R6, R5, R5, RZ, 0x1 ;  /* 0x0000000505069211 */ /* 0x000fe400078f08ff */
[----:B------:R-:W-:Y:S02]  /*8ee0*/  @!P2 LEA.HI R8, R7, R7, RZ, 0x1 ;  /* 0x000000070708a211 */ /* 0x000fe400078f08ff */
[----:B------:R-:W-:Y:S02]  /*8ef0*/  @!P0 LOP3.LUT R5, R4, 0xfffffffe, RZ, 0xc0, !PT ;  /* 0xfffffffe04058812 */ /* 0x000fe400078ec0ff */
[----:B------:R-:W-:Y:S02]  /*8f00*/  @!P1 LOP3.LUT R7, R6, 0xfffffffe, RZ, 0xc0, !PT ;  /* 0xfffffffe06079812 */ /* 0x000fe400078ec0ff */
[----:B------:R-:W-:Y:S01]  /*8f10*/  @!P2 LOP3.LUT R9, R8, 0xfffffffe, RZ, 0xc0, !PT ;  /* 0xfffffffe0809a812 */ /* 0x000fe200078ec0ff */
[----:B-1-3--:R-:W-:Y:S01]  /*8f20*/  @!P0 IMAD.WIDE R4, R5, 0x4, R2 ;  /* 0x0000000405048825 */ /* 0x00afe200078e0202 */
[----:B------:R-:W-:-:S02]  /*8f30*/  ISETP.GE.AND P3, PT, R15, UR4, PT ;  /* 0x000000040f007c0c */ /* 0x000fc4000bf66270 */
[----:B------:R-:W-:Y:S01]  /*8f40*/  ISETP.GE.AND P4, PT, R16, UR4, PT ;  /* 0x0000000410007c0c */ /* 0x000fe2000bf86270 */
[--C-:B------:R-:W-:Y:S01]  /*8f50*/  @!P1 IMAD.WIDE R6, R7, 0x4, R2.reuse ;  /* 0x0000000407069825 */ /* 0x100fe200078e0202 */
[----:B------:R0:W-:Y:S01]  /*8f60*/  @!P0 ST.E.64 desc[UR36][R4.64], R26 ;  /* 0x0000001a04008985 */ /* 0x0001e2000c101b24 */
[----:B------:R-:W-:Y:S02]  /*8f70*/  ISETP.GE.AND P0, PT, R12, UR4, PT ;  /* 0x000000040c007c0c */ /* 0x000fe4000bf06270 */
[----:B------:R-:W-:Y:S01]  /*8f80*/  @!P2 IMAD.WIDE R8, R9, 0x4, R2 ;  /* 0x000000040908a825 */ /* 0x000fe200078e0202 */
[----:B------:R1:W-:Y:S01]  /*8f90*/  @!P1 ST.E.64 desc[UR36][R6.64], R30 ;  /* 0x0000001e06009985 */ /* 0x0003e2000c101b24 */
[----:B------:R-:W-:Y:S02]  /*8fa0*/  ISETP.GE.AND P1, PT, R13, UR4, PT ;  /* 0x000000040d007c0c */ /* 0x000fe4000bf26270 */
[----:B------:R-:W-:Y:S01]  /*8fb0*/  @!P5 LEA.HI R10, R10, R10, RZ, 0x1 ;  /* 0x0000000a0a0ad211 */ /* 0x000fe200078f08ff */
[----:B------:R2:W-:Y:S01]  /*8fc0*/  @!P2 ST.E.64 desc[UR36][R8.64], R34 ;  /* 0x000000220800a985 */ /* 0x0005e2000c101b24 */
[----:B------:R-:W-:-:S02]  /*8fd0*/  ISETP.GE.AND P2, PT, R14, UR4, PT ;  /* 0x000000040e007c0c */ /* 0x000fc4000bf46270 */
[----:B------:R-:W-:Y:S02]  /*8fe0*/  @!P6 LEA.HI R11, R11, R11, RZ, 0x1 ;  /* 0x0000000b0b0be211 */ /* 0x000fe400078f08ff */
[----:B------:R-:W-:Y:S02]  /*8ff0*/  @!P3 LEA.HI R15, R15, R15, RZ, 0x1 ;  /* 0x0000000f0f0fb211 */ /* 0x000fe400078f08ff */
[----:B0-----:R-:W-:Y:S02]  /*9000*/  @!P5 LOP3.LUT R5, R10, 0xfffffffe, RZ, 0xc0, !PT ;  /* 0xfffffffe0a05d812 */ /* 0x001fe400078ec0ff */
[----:B------:R-:W-:Y:S02]  /*9010*/  @!P0 LEA.HI R12, R12, R12, RZ, 0x1 ;  /* 0x0000000c0c0c8211 */ /* 0x000fe400078f08ff */
[----:B-1----:R-:W-:Y:S01]  /*9020*/  @!P6 LOP3.LUT R7, R11, 0xfffffffe, RZ, 0xc0, !PT ;  /* 0xfffffffe0b07e812 */ /* 0x002fe200078ec0ff */
[----:B------:R-:W-:Y:S01]  /*9030*/  @!P5 IMAD.WIDE R4, R5, 0x4, R2 ;  /* 0x000000040504d825 */ /* 0x000fe200078e0202 */
[----:B------:R-:W-:-:S02]  /*9040*/  @!P1 LEA.HI R13, R13, R13, RZ, 0x1 ;  /* 0x0000000d0d0d9211 */ /* 0x000fc400078f08ff */
[----:B------:R-:W-:Y:S01]  /*9050*/  @!P2 LEA.HI R14, R14, R14, RZ, 0x1 ;  /* 0x0000000e0e0ea211 */ /* 0x000fe200078f08ff */
[----:B------:R-:W-:Y:S01]  /*9060*/  @!P6 IMAD.WIDE R6, R7, 0x4, R2 ;  /* 0x000000040706e825 */ /* 0x000fe200078e0202 */
[----:B------:R-:W-:Y:S01]  /*9070*/  @!P4 LEA.HI R16, R16, R16, RZ, 0x1 ;  /* 0x000000101010c211 */ /* 0x000fe200078f08ff */
[----:B------:R0:W-:Y:S01]  /*9080*/  @!P5 ST.E.64 desc[UR36][R4.64], R38 ;  /* 0x000000260400d985 */ /* 0x0001e2000c101b24 */
[----:B--2---:R-:W-:Y:S02]  /*9090*/  @!P0 LOP3.LUT R9, R12, 0xfffffffe, RZ, 0xc0, !PT ;  /* 0xfffffffe0c098812 */ /* 0x004fe400078ec0ff */
[----:B------:R-:W-:Y:S01]  /*90a0*/  @!P1 LOP3.LUT R13, R13, 0xfffffffe, RZ, 0xc0, !PT ;  /* 0xfffffffe0d0d9812 */ /* 0x000fe200078ec0ff */
[----:B------:R1:W-:Y:S01]  /*90b0*/  @!P6 ST.E.64 desc[UR36][R6.64], R42 ;  /* 0x0000002a0600e985 */ /* 0x0003e2000c101b24 */
[----:B------:R-:W-:Y:S01]  /*90c0*/  @!P2 LOP3.LUT R11, R14, 0xfffffffe, RZ, 0xc0, !PT ;  /* 0xfffffffe0e0ba812 */ /* 0x000fe200078ec0ff */
[----:B------:R-:W-:Y:S01]  /*90d0*/  VIADD R14, R0, 0x60 ;  /* 0x00000060000e7836 */ /* 0x000fe20000000000 */
[----:B------:R-:W-:-:S02]  /*90e0*/  @!P3 LOP3.LUT R15, R15, 0xfffffffe, RZ, 0xc0, !PT ;  /* 0xfffffffe0f0fb812 */ /* 0x000fc400078ec0ff */
[----:B------:R-:W-:Y:S02]  /*90f0*/  @!P4 LOP3.LUT R17, R16, 0xfffffffe, RZ, 0xc0, !PT ;  /* 0xfffffffe1011c812 */ /* 0x000fe400078ec0ff */
[----:B------:R-:W-:Y:S02]  /*9100*/  IADD3 R19, R0, 0x58, RZ ;  /* 0x0000005800137810 */ /* 0x000fe40007ffe0ff */
[----:B------:R-:W-:Y:S01]  /*9110*/  ISETP.GE.AND P5, PT, R18, UR4, PT ;  /* 0x0000000412007c0c */ /* 0x000fe2000bfa6270 */
[--C-:B0-----:R-:W-:Y:S01]  /*9120*/  @!P0 IMAD.WIDE R4, R9, 0x4, R2.reuse ;  /* 0x0000000409048825 */ /* 0x101fe200078e0202 */
[----:B------:R-:W-:Y:S02]  /*9130*/  ISETP.GE.AND P6, PT, R19, UR4, PT ;  /* 0x0000000413007c0c */ /* 0x000fe4000bfc6270 */
[----:B------:R-:W-:Y:S01]  /*9140*/  IADD3 R16, R0, 0x70, RZ ;  /* 0x0000007000107810 */ /* 0x000fe20007ffe0ff */
[----:B-1----:R-:W-:Y:S01]  /*9150*/  @!P1 IMAD.WIDE R6, R13, 0x4, R2 ;  /* 0x000000040d069825 */ /* 0x002fe200078e0202 */
[----:B------:R0:W-:Y:S01]  /*9160*/  @!P0 ST.E.64 desc[UR36][R4.64], R46 ;  /* 0x0000002e04008985 */ /* 0x0001e2000c101b24 */
[----:B------:R-:W-:-:S02]  /*9170*/  ISETP.GE.AND P0, PT, R20, UR4, PT ;  /* 0x0000000414007c0c */ /* 0x000fc4000bf06270 */
[--C-:B------:R-:W-:Y:S01]  /*9180*/  @!P2 IMAD.WIDE R8, R11, 0x4, R2.reuse ;  /* 0x000000040b08a825 */ /* 0x100fe200078e0202 */
[----:B------:R1:W-:Y:S03]  /*9190*/  @!P1 ST.E.64 desc[UR36][R6.64], R50 ;  /* 0x0000003206009985 */ /* 0x0003e6000c101b24 */
[--C-:B------:R-:W-:Y:S01]  /*91a0*/  @!P3 IMAD.WIDE R10, R15, 0x4, R2.reuse ;  /* 0x000000040f0ab825 */ /* 0x100fe200078e0202 */
[----:B------:R2:W-:Y:S01]  /*91b0*/  @!P2 ST.E.64 desc[UR36][R8.64], R54 ;  /* 0x000000360800a985 */ /* 0x0005e2000c101b24 */
[----:B------:R-:W-:Y:S02]  /*91c0*/  ISETP.GE.AND P2, PT, R16, UR4, PT ;  /* 0x0000000410007c0c */ /* 0x000fe4000bf46270 */
[----:B------:R-:W-:Y:S01]  /*91d0*/  @!P4 IMAD.WIDE R12, R17, 0x4, R2 ;  /* 0x00000004110cc825 */ /* 0x000fe200078e0202 */
[----:B------:R3:W-:Y:S01]  /*91e0*/  @!P3 ST.E.64 desc[UR36][R10.64], R58 ;  /* 0x0000003a0a00b985 */ /* 0x0007e2000c101b24 */
[----:B------:R-:W-:-:S02]  /*91f0*/  @!P5 LEA.HI R18, R18, R18, RZ, 0x1 ;  /* 0x000000121212d211 */ /* 0x000fc400078f08ff */
[C---:B------:R-:W-:Y:S01]  /*9200*/  VIADD R15, R0.reuse, 0x68 ;  /* 0x00000068000f7836 */ /* 0x040fe20000000000 */
[----:B------:R4:W-:Y:S01]  /*9210*/  @!P4 ST.E.64 desc[UR36][R12.64], R62 ;  /* 0x0000003e0c00c985 */ /* 0x0009e2000c101b24 */
[----:B------:R-:W-:Y:S01]  /*9220*/  VIADD R17, R0, 0x78 ;  /* 0x0000007800117836 */ /* 0x000fe20000000000 */
[----:B------:R-:W-:Y:S02]  /*9230*/  ISETP.GE.AND P4, PT, R14, UR4, PT ;  /* 0x000000040e007c0c */ /* 0x000fe4000bf86270 */
[----:B------:R-:W-:Y:S02]  /*9240*/  ISETP.GE.AND P3, PT, R15, UR4, PT ;  /* 0x000000040f007c0c */ /* 0x000fe4000bf66270 */
[----:B------:R-:W-:Y:S02]  /*9250*/  ISETP.GE.AND P1, PT, R17, UR4, PT ;  /* 0x0000000411007c0c */ /* 0x000fe4000bf26270 */
[----:B------:R-:W-:Y:S02]  /*9260*/  @!P6 LEA.HI R19, R19, R19, RZ, 0x1 ;  /* 0x000000131313e211 */ /* 0x000fe400078f08ff */
[----:B0-----:R-:W-:-:S02]  /*9270*/  @!P5 LOP3.LUT R5, R18, 0xfffffffe, RZ, 0xc0, !PT ;  /* 0xfffffffe1205d812 */ /* 0x001fc400078ec0ff */
[----:B-1----:R-:W-:Y:S01]  /*9280*/  @!P6 LOP3.LUT R7, R19, 0xfffffffe, RZ, 0xc0, !PT ;  /* 0xfffffffe1307e812 */ /* 0x002fe200078ec0ff */
[----:B------:R-:W-:Y:S01]  /*9290*/  VIADD R19, R0, 0x90 ;  /* 0x0000009000137836 */ /* 0x000fe20000000000 */
        /* <DEDUP_REMOVED lines=12> */
[----:B---3--:R-:W-:Y:S01]  /*9360*/  @!P2 LOP3.LUT R11, R16, 0xfffffffe, RZ, 0xc0, !PT ;  /* 0xfffffffe100ba812 */ /* 0x008fe200078ec0ff */
[----:B------:R-:W-:Y:S01]  /*9370*/  VIADD R16, R0, 0xa8 ;  /* 0x000000a800107836 */ /* 0x000fe20000000000 */
[----:B------:R-:W-:Y:S02]  /*9380*/  @!P1 LOP3.LUT R17, R17, 0xfffffffe, RZ, 0xc0, !PT ;  /* 0xfffffffe11119812 */ /* 0x000fe400078ec0ff */
[----:B----4-:R-:W-:Y:S02]  /*9390*/  @!P0 LOP3.LUT R13, R20, 0xfffffffe, RZ, 0xc0, !PT ;  /* 0xfffffffe140d8812 */ /* 0x010fe400078ec0ff */
[----:B------:R-:W-:Y:S01]  /*93a0*/  IADD3 R18, R0, 0x88, RZ ;  /* 0x0000008800127810 */ /* 0x000fe20007ffe0ff */
[----:B0-----:R-:W-:Y:S01]  /*93b0*/  @!P4 IMAD.WIDE R4, R9, 0x4, R2 ;  /* 0x000000040904c825 */ /* 0x001fe200078e0202 */
[----:B------:R-:W-:-:S02]  /*93c0*/  ISETP.GE.AND P5, PT, R19, UR4, PT ;  /* 0x0000000413007c0c */ /* 0x000fc4000bfa6270 */
[----:B------:R-:W-:Y:S01]  /*93d0*/  ISETP.GE.AND P6, PT, R18, UR4, PT ;  /* 0x0000000412007c0c */ /* 0x000fe2000bfc6270 */
[--C-:B-1----:R-:W-:Y:S01]  /*93e0*/  @!P3 IMAD.WIDE R6, R15, 0x4, R2.reuse ;  /* 0x000000040f06b825 */ /* 0x102fe200078e0202 */
[----:B------:R0:W-:Y:S01]  /*93f0*/  @!P4 ST.E.64 desc[UR36][R4.64], R74 ;  /* 0x0000004a0400c985 */ /* 0x0001e2000c101b24 */
[C---:B------:R-:W-:Y:S02]  /*9400*/  IADD3 R15, R0.reuse, 0xa0, RZ ;  /* 0x000000a0000f7810 */ /* 0x040fe40007ffe0ff */
        /* <DEDUP_REMOVED lines=9> */
[----:B------:R-:W-:Y:S01]  /*94a0*/  VIADD R17, R0, 0xb0 ;  /* 0x000000b000117836 */ /* 0x000fe20000000000 */
[----:B------:R4:W-:Y:S01]  /*94b0*/  @!P0 ST.E.64 desc[UR36][R12.64], R90 ;  /* 0x0000005a0c008985 */ /* 0x0009e2000c101b24 */
[----:B------:R-:W-:Y:S02]  /*94c0*/  ISETP.GE.AND P0, PT, R14, UR4, PT ;  /* 0x000000040e007c0c */ /* 0x000fe4000bf06270 */
[----:B------:R-:W-:Y:S02]  /*94d0*/  ISETP.GE.AND P1, PT, R20, UR4, PT ;  /* 0x0000000414007c0c */ /* 0x000fe4000bf26270 */
[----:B------:R-:W-:-:S02]  /*94e0*/  ISETP.GE.AND P2, PT, R17, UR4, PT ;  /* 0x0000000411007c0c */ /* 0x000fc4000bf46270 */
[----:B------:R-:W-:Y:S02]  /*94f0*/  @!P6 LEA.HI R18, R18, R18, RZ, 0x1 ;  /* 0x000000121212e211 */ /* 0x000fe400078f08ff */
[----:B------:R-:W-:Y:S02]  /*9500*/  @!P5 LEA.HI R19, R19, R19, RZ, 0x1 ;  /* 0x000000131313d211 */ /* 0x000fe400078f08ff */
[----:B0-----:R-:W-:Y:S01]  /*9510*/  @!P6 LOP3.LUT R5, R18, 0xfffffffe, RZ, 0xc0, !PT ;  /* 0xfffffffe1205e812 */ /* 0x001fe200078ec0ff */
[C---:B------:R-:W-:Y:S01]  /*9520*/  VIADD R18, R0.reuse, 0xc0 ;  /* 0x000000c000127836 */ /* 0x040fe20000000000 */
[----:B-1----:R-:W-:Y:S01]  /*9530*/  @!P5 LOP3.LUT R7, R19, 0xfffffffe, RZ, 0xc0, !PT ;  /* 0xfffffffe1307d812 */ /* 0x002fe200078ec0ff */
[----:B------:R-:W-:Y:S01]  /*9540*/  VIADD R19, R0, 0xc8 ;  /* 0x000000c800137836 */ /* 0x000fe20000000000 */
[----:B------:R-:W-:Y:S01]  /*9550*/  @!P0 LEA.HI R14, R14, R14, RZ, 0x1 ;  /* 0x0000000e0e0e8211 */ /* 0x000fe200078f08ff */
[----:B------:R-:W-:Y:S01]  /*9560*/  @!P6 IMAD.WIDE R4, R5, 0x4, R2 ;  /* 0x000000040504e825 */ /* 0x000fe200078e0202 */
[----:B------:R-:W-:-:S02]  /*9570*/  @!P4 LEA.HI R15, R15, R15, RZ, 0x1 ;  /* 0x0000000f0f0fc211 */ /* 0x000fc400078f08ff */
[----:B------:R-:W-:Y:S01]  /*9580*/  @!P3 LEA.HI R16, R16, R16, RZ, 0x1 ;  /* 0x000000101010b211 */ /* 0x000fe200078f08ff */
[----:B------:R-:W-:Y:S01]  /*9590*/  @!P5 IMAD.WIDE R6, R7, 0x4, R2 ;  /* 0x000000040706d825 */ /* 0x000fe200078e0202 */
[----:B------:R-:W-:Y:S01]  /*95a0*/  @!P2 LEA.HI R17, R17, R17, RZ, 0x1 ;  /* 0x000000111111a211 */ /* 0x000fe200078f08ff */
[----:B------:R0:W-:Y:S01]  /*95b0*/  @!P6 ST.E.64 desc[UR36][R4.64], R94 ;  /* 0x0000005e0400e985 */ /* 0x0001e2000c101b24 */
[----:B------:R-:W-:Y:S02]  /*95c0*/  @!P1 LEA.HI R20, R20, R20, RZ, 0x1 ;  /* 0x0000001414149211 */ /* 0x000fe400078f08ff */
[----:B--2---:R-:W-:Y:S01]  /*95d0*/  @!P0 LOP3.LUT R9, R14, 0xfffffffe, RZ, 0xc0, !PT ;  /* 0xfffffffe0e098812 */ /* 0x004fe200078ec0ff */
[----:B------:R1:W-:Y:S01]  /*95e0*/  @!P5 ST.E.64 desc[UR36][R6.64], R98 ;  /* 0x000000620600d985 */ /* 0x0003e2000c101b24 */
[----:B------:R-:W-:Y:S02]  /*95f0*/  @!P4 LOP3.LUT R15, R15, 0xfffffffe, RZ, 0xc0, !PT ;  /* 0xfffffffe0f0fc812 */ /* 0x000fe400078ec0ff */
[----:B---3--:R-:W-:Y:S01]  /*9600*/  @!P3 LOP3.LUT R11, R16, 0xfffffffe, RZ, 0xc0, !PT ;  /* 0xfffffffe100bb812 */ /* 0x008fe200078ec0ff */
[----:B------:R-:W-:Y:S01]  /*9610*/  VIADD R16, R0, 0xe0 ;  /* 0x000000e000107836 */ /* 0x000fe20000000000 */
[----:B------:R-:W-:-:S02]  /*9620*/  @!P2 LOP3.LUT R17, R17, 0xfffffffe, RZ, 0xc0, !PT ;  /* 0xfffffffe1111a812 */ /* 0x000fc400078ec0ff */
[----:B----4-:R-:W-:Y:S01]  /*9630*/  @!P1 LOP3.LUT R13, R20, 0xfffffffe, RZ, 0xc0, !PT ;  /* 0xfffffffe140d9812 */ /* 0x010fe200078ec0ff */
[----:B------:R-:W-:Y:S01]  /*9640*/  VIADD R20, R0, 0xf0 ;  /* 0x000000f000147836 */ /* 0x000fe20000000000 */
[----:B------:R-:W-:Y:S01]  /*9650*/  ISETP.GE.AND P5, PT, R18, UR4, PT ;  /* 0x0000000412007c0c */ /* 0x000fe2000bfa6270 */
[--C-:B0-----:R-:W-:Y:S01]  /*9660*/  @!P0 IMAD.WIDE R4, R9, 0x4, R2.reuse ;  /* 0x0000000409048825 */ /* 0x101fe200078e0202 */
[----:B------:R-:W-:Y:S02]  /*9670*/  ISETP.GE.AND P6, PT, R19, UR4, PT ;  /* 0x0000000413007c0c */ /* 0x000fe4000bfc6270 */
[----:B------:R-:W-:Y:S01]  /*9680*/  IADD3 R14, R0, 0xd0, RZ ;  /* 0x000000d0000e7810 */ /* 0x000fe20007ffe0ff */
[--C-:B-1----:R-:W-:Y:S01]  /*9690*/  @!P4 IMAD.WIDE R6, R15, 0x4, R2.reuse ;  /* 0x000000040f06c825 */ /* 0x102fe200078e0202 */
[----:B------:R0:W-:Y:S02]  /*96a0*/  @!P0 ST.E.64 desc[UR36][R4.64], R102 ;  /* 0x0000006604008985 */ /* 0x0001e4000c101b24 */
[----:B------:R-:W-:Y:S01]  /*96b0*/  ISETP.GE.AND P0, PT, R14, UR4, PT ;  /* 0x000000040e007c0c */ /* 0x000fe2000bf06270 */
[----:B------:R-:W-:Y:S01]  /*96c0*/  @!P3 IMAD.WIDE R8, R11, 0x4, R2 ;  /* 0x000000040b08b825 */ /* 0x000fe200078e0202 */
[----:B------:R1:W-:Y:S01]  /*96d0*/  @!P4 ST.E.64 desc[UR36][R6.64], R106 ;  /* 0x0000006a0600c985 */ /* 0x0003e2000c101b24 */
[----:B------:R-:W-:-:S02]  /*96e0*/  ISETP.GE.AND P4, PT, R20, UR4, PT ;  /* 0x0000000414007c0c */ /* 0x000fc4000bf86270 */
[--C-:B------:R-:W-:Y:S01]  /*96f0*/  @!P2 IMAD.WIDE R10, R17, 0x4, R2.reuse ;  /* 0x00000004110aa825 */ /* 0x100fe200078e0202 */
[----:B------:R2:W-:Y:S01]  /*9700*/  @!P3 ST.E.64 desc[UR36][R8.64], R110 ;  /* 0x0000006e0800b985 */ /* 0x0005e2000c101b24 */
[----:B------:R-:W-:Y:S02]  /*9710*/  IADD3 R17, R0, 0xe8, RZ ;  /* 0x000000e800117810 */ /* 0x000fe40007ffe0ff */
[----:B------:R-:W-:Y:S01]  /*9720*/  @!P1 IMAD.WIDE R12, R13, 0x4, R2 ;  /* 0x000000040d0c9825 */ /* 0x000fe200078e0202 */
[----:B------:R3:W-:Y:S01]  /*9730*/  @!P2 ST.E.64 desc[UR36][R10.64], R114 ;  /* 0x000000720a00a985 */ /* 0x0007e2000c101b24 */
[----:B------:R-:W-:Y:S02]  /*9740*/  ISETP.GE.AND P2, PT, R16, UR4, PT ;  /* 0x0000000410007c0c */ /* 0x000fe4000bf46270 */
[C---:B------:R-:W-:Y:S01]  /*9750*/  VIADD R15, R0.reuse, 0xd8 ;  /* 0x000000d8000f7836 */ /* 0x040fe20000000000 */
[----:B------:R4:W-:Y:S01]  /*9760*/  @!P1 ST.E.64 desc[UR36][R12.64], R118 ;  /* 0x000000760c009985 */ /* 0x0009e2000c101b24 */
[----:B------:R-:W-:Y:S01]  /*9770*/  ISETP.GE.AND P3, PT, R17, UR4, PT ;  /* 0x0000000411007c0c */ /* 0x000fe2000bf66270 */
[----:B------:R-:W-:Y:S01]  /*9780*/  VIADD R0, R0, 0xf8 ;  /* 0x000000f800007836 */ /* 0x000fe20000000000 */
[----:B------:R-:W-:-:S02]  /*9790*/  @!P5 LEA.HI R18, R18, R18, RZ, 0x1 ;  /* 0x000000121212d211 */ /* 0x000fc400078f08ff */
[----:B------:R-:W-:Y:S02]  /*97a0*/  ISETP.GE.AND P1, PT, R15, UR4, PT ;  /* 0x000000040f007c0c */ /* 0x000fe4000bf26270 */
[----:B------:R-:W-:Y:S02]  /*97b0*/  @!P6 LEA.HI R19, R19, R19, RZ, 0x1 ;  /* 0x000000131313e211 */ /* 0x000fe400078f08ff */
[----:B0-----:R-:W-:Y:S02]  /*97c0*/  @!P5 LOP3.LUT R5, R18, 0xfffffffe, RZ, 0xc0, !PT ;  /* 0xfffffffe1205d812 */ /* 0x001fe400078ec0ff */
[----:B-1----:R-:W-:Y:S02]  /*97d0*/  @!P6 LOP3.LUT R7, R19, 0xfffffffe, RZ, 0xc0, !PT ;  /* 0xfffffffe1307e812 */ /* 0x002fe400078ec0ff */
        /* <DEDUP_REMOVED lines=11> */
[----:B---3--:R-:W-:-:S02]  /*9890*/  @!P2 LOP3.LUT R11, R16, 0xfffffffe, RZ, 0xc0, !PT ;  /* 0xfffffffe100ba812 */ /* 0x008fc400078ec0ff */
[----:B------:R-:W-:Y:S02]  /*98a0*/  @!P3 LOP3.LUT R17, R17, 0xfffffffe, RZ, 0xc0, !PT ;  /* 0xfffffffe1111b812 */ /* 0x000fe400078ec0ff */
[----:B----4-:R-:W-:Y:S01]  /*98b0*/  @!P4 LOP3.LUT R13, R20, 0xfffffffe, RZ, 0xc0, !PT ;  /* 0xfffffffe140dc812 */ /* 0x010fe200078ec0ff */
[----:B0-----:R-:W-:-:S04]  /*98c0*/  @!P0 IMAD.WIDE R4, R9, 0x4, R2 ;  /* 0x0000000409048825 */ /* 0x001fc800078e0202 */
[--C-:B-1----:R-:W-:Y:S01]  /*98d0*/  @!P1 IMAD.WIDE R6, R15, 0x4, R2.reuse ;  /* 0x000000040f069825 */ /* 0x102fe200078e0202 */
[----:B------:R2:W-:Y:S01]  /*98e0*/  @!P0 ST.E.64 desc[UR36][R4.64], R130 ;  /* 0x0000008204008985 */ /* 0x0005e2000c101b24 */
[----:B------:R-:W-:Y:S02]  /*98f0*/  ISETP.GE.AND P0, PT, R0, UR4, PT ;  /* 0x0000000400007c0c */ /* 0x000fe4000bf06270 */
[--C-:B------:R-:W-:Y:S01]  /*9900*/  @!P2 IMAD.WIDE R8, R11, 0x4, R2.reuse ;  /* 0x000000040b08a825 */ /* 0x100fe200078e0202 */
[----:B------:R2:W-:Y:S03]  /*9910*/  @!P1 ST.E.64 desc[UR36][R6.64], R134 ;  /* 0x0000008606009985 */ /* 0x0005e6000c101b24 */
[--C-:B------:R-:W-:Y:S01]  /*9920*/  @!P3 IMAD.WIDE R10, R17, 0x4, R2.reuse ;  /* 0x00000004110ab825 */ /* 0x100fe200078e0202 */
[----:B------:R2:W-:Y:S03]  /*9930*/  @!P2 ST.E.64 desc[UR36][R8.64], R138 ;  /* 0x0000008a0800a985 */ /* 0x0005e6000c101b24 */
[----:B------:R-:W-:Y:S01]  /*9940*/  @!P4 IMAD.WIDE R12, R13, 0x4, R2 ;  /* 0x000000040d0cc825 */ /* 0x000fe200078e0202 */
[----:B------:R2:W-:Y:S04]  /*9950*/  @!P3 ST.E.64 desc[UR36][R10.64], R142 ;  /* 0x0000008e0a00b985 */ /* 0x0005e8000c101b24 */
[----:B------:R2:W-:Y:S01]  /*9960*/  @!P4 ST.E.64 desc[UR36][R12.64], R146 ;  /* 0x000000920c00c985 */ /* 0x0005e2000c101b24 */
[----:B------:R-:W-:Y:S05]  /*9970*/  @P0 BRA `(.L_x_8) ;  /* 0x0000003800cc0947 */ /* 0x000fea0003800000 */
[----:B------:R-:W-:-:S04]  /*9980*/  LEA.HI R0, R0, R0, RZ, 0x1 ;  /* 0x0000000000007211 */ /* 0x000fc800078f08ff */
[----:B--2---:R-:W-:-:S05]  /*9990*/  LOP3.LUT R5, R0, 0xfffffffe, RZ, 0xc0, !PT ;  /* 0xfffffffe00057812 */ /* 0x004fca00078ec0ff */
[----:B------:R-:W-:-:S05]  /*99a0*/  IMAD.WIDE R2, R5, 0x4, R2 ;  /* 0x0000000405027825 */ /* 0x000fca00078e0202 */
[----:B------:R4:W-:Y:S01]  /*99b0*/  ST.E.64 desc[UR36][R2.64], R150 ;  /* 0x0000009602007985 */ /* 0x0009e2000c101b24 */
[----:B------:R-:W-:Y:S05]  /*99c0*/  BRA `(.L_x_8) ;  /* 0x0000003800b87947 */ /* 0x000fea0003800000 */
.L_x_47:
[----:B------:R-:W0:Y:S02]  /*99d0*/  S2R R0, SR_TID.X ;  /* 0x0000000000007919 */ /* 0x000e240000002100 */
[----:B0-----:R-:W-:-:S04]  /*99e0*/  IADD3 R2, R0, -0x80, RZ ;  /* 0xffffff8000027810 */ /* 0x001fc80007ffe0ff */
[----:B------:R-:W-:-:S13]  /*99f0*/  ISETP.GT.AND P0, PT, R2, 0x3f, PT ;  /* 0x0000003f0200780c */ /* 0x000fda0003f04270 */
[----:B------:R-:W-:Y:S05]  /*9a00*/  @P0 BRA `(.L_x_8) ;  /* 0x0000003800a80947 */ /* 0x000fea0003800000 */
[----:B------:R-:W0:Y:S01]  /*9a10*/  S2R R3, SR_CTAID.X ;  /* 0x0000000000037919 */ /* 0x000e220000002500 */
[----:B------:R-:W1:Y:S01]  /*9a20*/  LDC R6, c[0x0][0xbe8] ;  /* 0x0002fa00ff067b82 */ /* 0x000e620000000800 */
[----:B------:R-:W-:Y:S01]  /*9a30*/  ULDC UR4, c[0x0][0xa88] ;  /* 0x0002a20000047ab9 */ /* 0x000fe20000000800 */
[----:B0-----:R-:W-:Y:S02]  /*9a40*/  IMAD R0, R3, 0x40, R0 ;  /* 0x0000004003007824 */ /* 0x001fe400078e0200 */
[----:B-1----:R-:W-:Y:S02]  /*9a50*/  IMAD R3, R6, UR4, RZ ;  /* 0x0000000406037c24 */ /* 0x002fe4000f8e02ff */
[----:B------:R-:W-:-:S05]  /*9a60*/  VIADD R0, R0, 0xffffff80 ;  /* 0xffffff8000007836 */ /* 0x000fca0000000000 */
[----:B------:R-:W-:-:S13]  /*9a70*/  ISETP.GE.AND P0, PT, R0, R3, PT ;  /* 0x000000030000720c */ /* 0x000fda0003f06270 */
[----:B------:R-:W-:Y:S05]  /*9a80*/  @P0 BRA `(.L_x_8) ;  /* 0x0000003800880947 */ /* 0x000fea0003800000 */
[----:B------:R-:W-:Y:S01]  /*9a90*/  ISETP.NE.AND P0, PT, R6, 0x1, PT ;  /* 0x000000010600780c */ /* 0x000fe20003f05270 */
[----:B------:R-:W0:Y:S01]  /*9aa0*/  S2UR UR7, SR_CTAID.Z ;  /* 0x00000000000779c3 */ /* 0x000e220000002700 */
[----:B------:R-:W-:Y:S01]  /*9ab0*/  USHF.R.S32.HI UR6, URZ, 0x1f, UR38 ;  /* 0x0000001f3f067899 */ /* 0x000fe20008011426 */
[----:B------:R-:W-:Y:S01]  /*9ac0*/  MOV R5, R0 ;  /* 0x0000000000057202 */ /* 0x000fe20000000f00 */
[----:B------:R-:W-:Y:S02]  /*9ad0*/  ULDC.64 UR8, c[0x0][0xbd0] ;  /* 0x0002f40000087ab9 */ /* 0x000fe40000000a00 */
[----:B------:R-:W-:Y:S02]  /*9ae0*/  UIMAD UR6, UR6, UR8, URZ ;  /* 0x00000008060672a4 */ /* 0x000fe4000f8e023f */
[----:B------:R-:W-:Y:S01]  /*9af0*/  UIMAD.WIDE.U32 UR4, UR38, UR8, URZ ;  /* 0x00000008260472a5 */ /* 0x000fe2000f8e003f */
[----:B------:R-:W1:Y:S01]  /*9b00*/  LDC.64 R10, c[0x0][0xbd8] ;  /* 0x0002f600ff0a7b82 */ /* 0x000e620000000a00 */
[----:B------:R-:W-:-:S04]  /*9b10*/  UIMAD UR6, UR38, UR9, UR6 ;  /* 0x00000009260672a4 */ /* 0x000fc8000f8e0206 */
[----:B------:R-:W-:Y:S02]  /*9b20*/  UIADD3 UR6, UR5, UR6, URZ ;  /* 0x0000000605067290 */ /* 0x000fe4000fffe03f */
[----:B------:R-:W-:Y:S01]  /*9b30*/  IMAD.U32 R3, RZ, RZ, UR5 ;  /* 0x00000005ff037e24 */ /* 0x000fe2000f8e00ff */
[----:B------:R-:W2:Y:S01]  /*9b40*/  @P0 LDC R7, c[0x0][0xbec] ;  /* 0x0002fb00ff070b82 */ /* 0x000ea20000000800 */
[----:B------:R-:W-:Y:S01]  /*9b50*/  IMAD.U32 R2, RZ, RZ, UR4 ;  /* 0x00000004ff027e24 */ /* 0x000fe2000f8e00ff */
[----:B------:R-:W-:Y:S01]  /*9b60*/  ULDC.64 UR4, c[0x0][0xbe0] ;  /* 0x0002f80000047ab9 */ /* 0x000fe20000000a00 */
[----:B------:R-:W-:-:S05]  /*9b70*/  MOV R3, UR6 ;  /* 0x0000000600037c02 */ /* 0x000fca0008000f00 */
[----:B------:R-:W3:Y:S01]  /*9b80*/  @P0 LDC R9, c[0x0][0xbf0] ;  /* 0x0002fc00ff090b82 */ /* 0x000ee20000000800 */
[----:B0-----:R-:W-:-:S07]  /*9b90*/  USHF.R.S32.HI UR8, URZ, 0x1f, UR7 ;  /* 0x0000001f3f087899 */ /* 0x001fce0008011407 */
[----:B------:R-:W0:Y:S01]  /*9ba0*/  S2UR UR10, SR_CTAID.Y ;  /* 0x00000000000a79c3 */ /* 0x000e220000002600 */
[C---:B-1----:R-:W-:Y:S02]  /*9bb0*/  IMAD R12, R10.reuse, UR8, RZ ;  /* 0x000000080a0c7c24 */ /* 0x042fe4000f8e02ff */
[----:B------:R-:W-:-:S04]  /*9bc0*/  IMAD.WIDE.U32 R2, R10, UR7, R2 ;  /* 0x000000070a027c25 */ /* 0x000fc8000f8e0002 */
[----:B------:R-:W-:Y:S01]  /*9bd0*/  IMAD R11, R11, UR7, R12 ;  /* 0x000000070b0b7c24 */ /* 0x000fe2000f8e020c */
[----:B------:R-:W0:Y:S01]  /*9be0*/  LDC R8, c[0x0][0xc50] ;  /* 0x00031400ff087b82 */ /* 0x000e220000000800 */
[----:B--2---:R-:W-:-:S03]  /*9bf0*/  @P0 IMAD.HI.U32 R4, R0, R7, RZ ;  /* 0x0000000700040227 */ /* 0x004fc600078e00ff */
[----:B------:R-:W-:Y:S01]  /*9c00*/  IADD3 R3, R11, R3, RZ ;  /* 0x000000030b037210 */ /* 0x000fe20007ffe0ff */
[----:B------:R-:W-:Y:S01]  /*9c10*/  IMAD R7, RZ, RZ, -UR38 ;  /* 0x80000026ff077e24 */ /* 0x000fe2000f8e02ff */
[----:B---3--:R-:W-:-:S03]  /*9c20*/  @P0 SHF.R.U32.HI R5, RZ, R9, R4 ;  /* 0x00000009ff050219 */ /* 0x008fc60000011604 */
[----:B0-----:R-:W-:Y:S02]  /*9c30*/  IMAD R9, R8, R7, UR10 ;  /* 0x0000000a08097e24 */ /* 0x001fe4000f8e0207 */
[----:B------:R-:W-:Y:S02]  /*9c40*/  IMAD.MOV R7, RZ, RZ, -R5 ;  /* 0x000000ffff077224 */ /* 0x000fe400078e0a05 */
[----:B------:R-:W-:Y:S01]  /*9c50*/  IMAD.WIDE.U32 R2, R9, UR4, R2 ;  /* 0x0000000409027c25 */ /* 0x000fe2000f8e0002 */
[----:B------:R-:W-:-:S03]  /*9c60*/  SHF.R.S32.HI R4, RZ, 0x1f, R9 ;  /* 0x0000001fff047819 */ /* 0x000fc60000011409 */
[----:B------:R-:W-:Y:S01]  /*9c70*/  IMAD R7, R6, R7, R0 ;  /* 0x0000000706077224 */ /* 0x000fe200078e0200 */
[----:B------:R-:W-:Y:S01]  /*9c80*/  IADD3 R2, P0, R5, R2, RZ ;  /* 0x0000000205027210 */ /* 0x000fe20007f1e0ff */
[----:B------:R-:W-:-:S03]  /*9c90*/  IMAD R4, R4, UR4, RZ ;  /* 0x0000000404047c24 */ /* 0x000fc6000f8e02ff */
[----:B------:R-:W-:Y:S01]  /*9ca0*/  SHF.R.S32.HI R0, RZ, 0x1f, R7 ;  /* 0x0000001fff007819 */ /* 0x000fe20000011407 */
[----:B------:R-:W-:Y:S01]  /*9cb0*/  IMAD R4, R9, UR5, R4 ;  /* 0x0000000509047c24 */ /* 0x000fe2000f8e0204 */
[----:B------:R-:W-:Y:S01]  /*9cc0*/  SHF.R.S32.HI R9, RZ, 0x1f, R5 ;  /* 0x0000001fff097819 */ /* 0x000fe20000011405 */
[----:B------:R-:W-:Y:S02]  /*9cd0*/  ULDC.64 UR4, c[0x0][0xbc8] ;  /* 0x0002f20000047ab9 */ /* 0x000fe40000000a00 */
[----:B------:R-:W-:Y:S01]  /*9ce0*/  IMAD R0, R0, UR4, RZ ;  /* 0x0000000400007c24 */ /* 0x000fe2000f8e02ff */
[----:B------:R-:W-:-:S03]  /*9cf0*/  IADD3.X R3, R9, R3, R4, P0, !PT ;  /* 0x0000000309037210 */ /* 0x000fc600007fe404 */
[C---:B------:R-:W-:Y:S02]  /*9d00*/  IMAD R5, R7.reuse, UR5, R0 ;  /* 0x0000000507057c24 */ /* 0x040fe4000f8e0200 */
[----:B------:R-:W-:Y:S01]  /*9d10*/  IMAD.WIDE.U32 R2, R7, UR4, R2 ;  /* 0x0000000407027c25 */ /* 0x000fe2000f8e0002 */
[----:B------:R-:W-:-:S03]  /*9d20*/  ULDC.64 UR4, c[0x0][0xba8] ;  /* 0x0002ea0000047ab9 */ /* 0x000fc60000000a00 */
[----:B------:R-:W-:Y:S01]  /*9d30*/  IMAD.IADD R3, R3, 0x1, R5 ;  /* 0x0000000103037824 */ /* 0x000fe200078e0205 */
[----:B------:R-:W-:-:S04]  /*9d40*/  LEA R4, P0, R2, UR4, 0x2 ;  /* 0x0000000402047c11 */ /* 0x000fc8000f8010ff */
[----:B------:R-:W-:Y:S01]  /*9d50*/  LEA.HI.X R5, R2, UR5, R3, 0x2, P0 ;  /* 0x0000000502057c11 */ /* 0x000fe200080f1403 */
[----:B------:R-:W-:-:S05]  /*9d60*/  IMAD.MOV.U32 R3, RZ, RZ, -0x800000 ;  /* 0xff800000ff037424 */ /* 0x000fca00078e00ff */
[----:B------:R0:W-:Y:S01]  /*9d70*/  STG.E desc[UR36][R4.64], R3 ;  /* 0x0000000304007986 */ /* 0x0001e2000c101924 */
[----:B------:R-:W-:Y:S05]  /*9d80*/  BRA `(.L_x_8) ;  /* 0x0000003400c87947 */ /* 0x000fea0003800000 */
.L_x_6:
[----:B------:R-:W-:-:S08]  /*9d90*/  NOP ;  /* 0x0000000000007918 */ /* 0x000fd00000000000 */
[----:B------:R-:W0:-:S00]  /*9da0*/  USETMAXREG.DEALLOC.CTAPOOL 0x28 ;  /* 0x00000028000079c8 */ /* 0x000e0000080e0500 */
[----:B0-----:R-:W-:Y:S01]  /*9db0*/  LOP3.LUT R23, R0, 0x3, RZ, 0xc0, !PT ;  /* 0x0000000300177812 */ /* 0x001fe200078ec0ff */
[----:B------:R-:W0:Y:S05]  /*9dc0*/  S2R R17, SR_CTAID.Z ;  /* 0x0000000000117919 */ /* 0x000e2a0000002700 */
[----:B------:R-:W1:Y:S01]  /*9dd0*/  S2UR UR6, SR_CTAID.Y ;  /* 0x00000000000679c3 */ /* 0x000e620000002600 */
[----:B------:R-:W2:Y:S02]  /*9de0*/  SHFL.IDX PT, R0, R23, RZ, 0x1f ;  /* 0x00001fff17007589 */ /* 0x000ea400000e0000 */
[----:B--2---:R-:W-:-:S13]  /*9df0*/  ISETP.NE.AND P0, PT, R0, RZ, PT ;  /* 0x000000ff0000720c */ /* 0x004fda0003f05270 */
[----:B01----:R-:W-:Y:S05]  /*9e00*/  @!P0 BRA `(.L_x_51) ;  /* 0x0000000000288947 */ /* 0x003fea0003800000 */
[----:B------:R-:W-:Y:S01]  /*9e10*/  ULDC UR7, c[0x0][0xc50] ;  /* 0x0003140000077ab9 */ /* 0x000fe20000000800 */
[----:B------:R-:W-:Y:S01]  /*9e20*/  UMOV UR40, UR6 ;  /* 0x0000000600287c82 */ /* 0x000fe20008000000 */
[----:B------:R-:W-:-:S06]  /*9e30*/  UISETP.NE.AND UP0, UPT, UR7, 0x1, UPT ;  /* 0x000000010700788c */ /* 0x000fcc000bf05270 */
[----:B------:R-:W-:-:S13]  /*9e40*/  PLOP3.LUT P0, PT, PT, PT, UP0, 0x80, 0x0 ;  /* 0x000000000000781c */ /* 0x000fda0003f0f008 */
[----:B------:R-:W-:Y:S05]  /*9e50*/  @!P0 BRA `(.L_x_52) ;  /* 0x0000000000308947 */ /* 0x000fea0003800000 */
[----:B------:R-:W-:Y:S01]  /*9e60*/  ULDC UR4, c[0x0][0xc54] ;  /* 0x0003150000047ab9 */ /* 0x000fe20000000800 */
[----:B------:R-:W-:Y:S01]  /*9e70*/  ULDC UR40, c[0x0][0xc58] ;  /* 0x0003160000287ab9 */ /* 0x000fe20000000800 */
[----:B------:R-:W-:-:S04]  /*9e80*/  UIMAD.WIDE.U32 UR4, UR6, UR4, URZ ;  /* 0x00000004060472a5 */ /* 0x000fc8000f8e003f */
[----:B------:R-:W-:Y:S01]  /*9e90*/  USHF.R.U32.HI UR40, URZ, UR40, UR5 ;  /* 0x000000283f287299 */ /* 0x000fe20008011605 */
[----:B------:R-:W-:Y:S11]  /*9ea0*/  BRA `(.L_x_52) ;  /* 0x00000000001c7947 */ /* 0x000ff60003800000 */
.L_x_51:
[----:B------:R-:W-:Y:S01]  /*9eb0*/  ULDC UR7, c[0x0][0xc50] ;  /* 0x0003140000077ab9 */ /* 0x000fe20000000800 */
[----:B------:R-:W-:Y:S01]  /*9ec0*/  UMOV UR40, UR6 ;  /* 0x0000000600287c82 */ /* 0x000fe20008000000 */
[----:B------:R-:W-:-:S11]  /*9ed0*/  UISETP.NE.AND UP0, UPT, UR7, 0x1, UPT ;  /* 0x000000010700788c */ /* 0x000fd6000bf05270 */
[----:B------:R-:W-:Y:S01]  /*9ee0*/  @UP0 ULDC UR4, c[0x0][0xc54] ;  /* 0x0003150000040ab9 */ /* 0x000fe20000000800 */
[----:B------:R-:W-:Y:S01]  /*9ef0*/  @UP0 ULDC UR8, c[0x0][0xc58] ;  /* 0x0003160000080ab9 */ /* 0x000fe20000000800 */
[----:B------:R-:W-:-:S04]  /*9f00*/  UIMAD.WIDE.U32 UR4, UR6, UR4, URZ ;  /* 0x00000004060472a5 */ /* 0x000fc8000f8e003f */
[----:B------:R-:W-:-:S12]  /*9f10*/  @UP0 USHF.R.U32.HI UR40, URZ, UR8, UR5 ;  /* 0x000000083f280299 */ /* 0x000fd80008011605 */
.L_x_52:
[----:B------:R-:W-:Y:S01]  /*9f20*/  ISETP.GE.AND P0, PT, R17, RZ, PT ;  /* 0x000000ff1100720c */ /* 0x000fe20003f06270 */
[----:B------:R-:W-:Y:S01]  /*9f30*/  UIADD3 UR4, -UR40, URZ, URZ ;  /* 0x0000003f28047290 */ /* 0x000fe2000fffe13f */
[----:B------:R-:W-:Y:S01]  /*9f40*/  MOV R21, 0x1 ;  /* 0x0000000100157802 */ /* 0x000fe20000000f00 */
[----:B------:R-:W-:Y:S02]  /*9f50*/  IMAD.MOV.U32 R0, RZ, RZ, RZ ;  /* 0x000000ffff007224 */ /* 0x000fe400078e00ff */
[----:B------:R-:W-:Y:S01]  /*9f60*/  UIMAD UR4, UR7, UR4, UR6 ;  /* 0x00000004070472a4 */ /* 0x000fe2000f8e0206 */
[----:B------:R-:W-:-:S07]  /*9f70*/  IMAD.MOV.U32 R4, RZ, RZ, 0x1 ;  /* 0x00000001ff047424 */ /* 0x000fce00078e00ff */
[----:B------:R-:W-:Y:S05]  /*9f80*/  @!P0 BRA `(.L_x_53) ;  /* 0x0000003000808947 */ /* 0x000fea0003800000 */
[----:B------:R-:W0:Y:S01]  /*9f90*/  LDC.64 R2, c[0x0][0xa28] ;  /* 0x00028a00ff027b82 */ /* 0x000e220000000a00 */
[----:B------:R-:W-:Y:S01]  /*9fa0*/  ULDC.64 UR6, c[0x0][0x418] ;  /* 0x0001060000067ab9 */ /* 0x000fe20000000a00 */
[----:B------:R-:W-:Y:S01]  /*9fb0*/  ULDC UR5, c[0x0][0x424] ;  /* 0x0001090000057ab9 */ /* 0x000fe20000000800 */
[----:B------:R-:W-:Y:S01]  /*9fc0*/  ULDC UR41, c[0x0][0x2f0] ;  /* 0x0000bc0000297ab9 */ /* 0x000fe20000000800 */
[----:B------:R-:W-:Y:S02]  /*9fd0*/  MOV R28, RZ ;  /* 0x000000ff001c7202 */ /* 0x000fe40000000f00 */
[----:B0-----:R-:W-:-:S04]  /*9fe0*/  ISETP.NE.U32.AND P0, PT, R2, RZ, PT ;  /* 0x000000ff0200720c */ /* 0x001fc80003f05070 */
[----:B------:R-:W-:Y:S01]  /*9ff0*/  ISETP.NE.AND.EX P0, PT, R3, RZ, PT, P0 ;  /* 0x000000ff0300720c */ /* 0x000fe20003f05300 */
[----:B------:R-:W-:-:S12]  /*a000*/  UISETP.NE.U32.AND UP0, UPT, UR6, URZ, UPT ;  /* 0x0000003f0600728c */ /* 0x000fd8000bf05070 */
[----:B------:R-:W0:Y:S01]  /*a010*/  @P0 LDC.64 R2, c[0x0][0xa28] ;  /* 0x00028a00ff020b82 */ /* 0x000e220000000a00 */
[----:B------:R-:W-:-:S04]  /*a020*/  UISETP.NE.AND.EX UP0, UPT, UR7, URZ, UPT, UP0 ;  /* 0x0000003f0700728c */ /* 0x000fc8000bf05300 */
[----:B------:R-:W-:-:S04]  /*a030*/  USEL UR5, UR5, 0x1, UP0 ;  /* 0x0000000105057887 */ /* 0x000fc80008000000 */
[----:B------:R-:W-:Y:S01]  /*a040*/  UIMAD UR41, UR5, UR41, URZ ;  /* 0x00000029052972a4 */ /* 0x000fe2000f8e023f */
[----:B------:R-:W1:Y:S03]  /*a050*/  S2R R35, SR_CTAID.X ;  /* 0x0000000000237919 */ /* 0x000e660000002500 */
[----:B------:R-:W-:Y:S02]  /*a060*/  UISETP.GE.AND UP0, UPT, UR41, 0x1, UPT ;  /* 0x000000012900788c */ /* 0x000fe4000bf06270 */
[----:B------:R-:W-:Y:S01]  /*a070*/  UIADD3 UR5, UR41, 0x3f, URZ ;  /* 0x0000003f29057890 */ /* 0x000fe2000fffe03f */
[----:B0-----:R-:W-:-:S05]  /*a080*/  @P0 IMAD.WIDE R2, R17, 0x4, R2 ;  /* 0x0000000411020825 */ /* 0x001fca00078e0202 */
[----:B------:R0:W5:Y:S01]  /*a090*/  @P0 LDG.E R28, desc[UR36][R2.64] ;  /* 0x00000024021c0981 */ /* 0x000162000c1e1900 */
[----:B------:R-:W-:Y:S01]  /*a0a0*/  PLOP3.LUT P0, PT, PT, PT, UP0, 0x80, 0x0 ;  /* 0x000000000000781c */ /* 0x000fe20003f0f008 */
[----:B------:R-:W-:Y:S02]  /*a0b0*/  USHF.R.S32.HI UR6, URZ, 0x1f, UR5 ;  /* 0x0000001f3f067899 */ /* 0x000fe40008011405 */
[----:B------:R-:W-:Y:S02]  /*a0c0*/  ULOP3.LUT UR44, UR4, 0xffff, URZ, 0xc0, !UPT ;  /* 0x0000ffff042c7892 */ /* 0x000fe4000f8ec03f */
[----:B------:R-:W-:Y:S01]  /*a0d0*/  ULEA.HI UR6, UR6, UR5, URZ, 0x6 ;  /* 0x0000000506067291 */ /* 0x000fe2000f8f303f */
[----:B------:R-:W-:-:S03]  /*a0e0*/  UMOV UR38, URZ ;  /* 0x0000003f00267c82 */ /* 0x000fc60008000000 */
[----:B------:R-:W-:-:S04]  /*a0f0*/  USHF.R.S32.HI UR42, URZ, 0x6, UR6 ;  /* 0x000000063f2a7899 */ /* 0x000fc80008011406 */
[----:B01----:R-:W-:Y:S08]  /*a100*/  @!P0 BRA `(.L_x_54) ;  /* 0x0000000000848947 */ /* 0x003ff00003800000 */
[----:B------:R-:W-:-:S03]  /*a110*/  USHF.R.U32.HI UR6, URZ, 0x10, UR4 ;  /* 0x000000103f067899 */ /* 0x000fc60008011604 */
[----:B------:R-:W-:Y:S01]  /*a120*/  UMOV UR4, URZ ;  /* 0x0000003f00047c82 */ /* 0x000fe20008000000 */
[----:B------:R-:W-:-:S11]  /*a130*/  UISETP.NE.AND UP0, UPT, UR6, URZ, UPT ;  /* 0x0000003f0600728c */ /* 0x000fd6000bf05270 */
[----:B------:R-:W-:Y:S02]  /*a140*/  @!UP0 ULDC UR6, c[0x0][0x9f0] ;  /* 0x00027c0000068ab9 */ /* 0x000fe40000000800 */
[----:B------:R-:W-:Y:S01]  /*a150*/  IABS R0, UR6 ;  /* 0x0000000600007c13 */ /* 0x000fe20008000000 */
[----:B------:R-:W-:Y:S02]  /*a160*/  UIADD3 UR7, UR42, -0x1, UR6 ;  /* 0xffffffff2a077890 */ /* 0x000fe4000fffe006 */
[----:B------:R-:W-:Y:S02]  /*a170*/  IABS R4, UR6 ;  /* 0x0000000600047c13 */ /* 0x000fe40008000000 */
[----:B------:R-:W-:Y:S02]  /*a180*/  R2UR UR10, R0 ;  /* 0x00000000000a72ca */ /* 0x000fe400000e0000 */
[----:B------:R-:W-:Y:S01]  /*a190*/  IABS R3, UR7 ;  /* 0x0000000700037c13 */ /* 0x000fe20008000000 */
[----:B------:R-:W-:-:S03]  /*a1a0*/  ULOP3.LUT UR7, UR7, UR6, URZ, 0x3c, !UPT ;  /* 0x0000000607077292 */ /* 0x000fc6000f8e3c3f */
[----:B------:R-:W-:-:S07]  /*a1b0*/  R2UR UR9, R3 ;  /* 0x00000000030972ca */ /* 0x000fce00000e0000 */
        /* <DEDUP_REMOVED lines=18> */
[----:B------:R-:W-:Y:S02]  /*a2e0*/  UISETP.NE.AND UP1, UPT, UR6, URZ, UPT ;  /* 0x0000003f0600728c */ /* 0x000fe4000bf25270 */
[----:B------:R-:W-:-:S09]  /*a2f0*/  @!UP0 UIADD3 UR5, -UR5, URZ, URZ ;  /* 0x0000003f05058290 */ /* 0x000fd2000fffe13f */
[----:B------:R-:W-:-:S07]  /*a300*/  @!UP1 ULOP3.LUT UR5, URZ, UR6, URZ, 0x33, !UPT ;  /* 0x000000063f059292 */ /* 0x000fce000f8e333f */
[----:B------:R-:W-:-:S05]  /*a310*/  UMOV UR38, UR5 ;  /* 0x0000000500267c82 */ /* 0x000fca0008000000 */
.L_x_54:
[----:B------:R-:W-:Y:S02]  /*a320*/  UIMAD UR45, UR44, UR38, URZ ;  /* 0x000000262c2d72a4 */ /* 0x000fe4000f8e023f */
[----:B------:R-:W-:Y:S02]  /*a330*/  MOV R0, UR38 ;  /* 0x0000002600007c02 */ /* 0x000fe40008000f00 */
[----:B------:R-:W-:Y:S02]  /*a340*/  MOV R4, 0x1 ;  /* 0x0000000100047802 */ /* 0x000fe40000000f00 */
[----:B------:R-:W-:-:S05]  /*a350*/  IMAD.U32 R25, RZ, RZ, UR45 ;  /* 0x0000002dff197e24 */ /* 0x000fca000f8e00ff */
[----:B------:R-:W-:Y:S01]  /*a360*/  VIADDMNMX R25, R25, R0, UR42, PT ;  /* 0x0000002a19197e46 */ /* 0x000fe2000b800100 */
[----:B------:R-:W-:-:S03]  /*a370*/  IMAD.MOV.U32 R0, RZ, RZ, RZ ;  /* 0x000000ffff007224 */ /* 0x000fc600078e00ff */
[----:B------:R-:W-:-:S13]  /*a380*/  ISETP.GT.AND P0, PT, R25, UR45, PT ;  /* 0x0000002d19007c0c */ /* 0x000fda000bf04270 */
[----:B------:R-:W-:Y:S05]  /*a390*/  @!P0 BRA `(.L_x_53) ;  /* 0x0000002c007c8947 */ /* 0x000fea0003800000 */
[----:B------:R-:W0:Y:S01]  /*a3a0*/  S2UR UR4, SR_CgaCtaId ;  /* 0x00000000000479c3 */ /* 0x000e220000008800 */
[----:B------:R-:W-:Y:S02]  /*a3b0*/  UMOV UR43, 0x400 ;  /* 0x00000400002b7882 */ /* 0x000fe40000000000 */
[----:B0-----:R-:W-:-:S04]  /*a3c0*/  ULEA UR43, UR4, UR43, 0x18 ;  /* 0x0000002b042b7291 */ /* 0x001fc8000f8ec03f */
[----:B------:R-:W-:-:S04]  /*a3d0*/  UIADD3 UR4, UR43, 0x22400, URZ ;  /* 0x000224002b047890 */ /* 0x000fc8000fffe03f */
[----:B------:R-:W-:-:S06]  /*a3e0*/  ULOP3.LUT UP0, URZ, UR4, 0x3ff, URZ, 0xc0, !UPT ;  /* 0x000003ff043f7892 */ /* 0x000fcc000f80c03f */
[----:B------:R-:W-:-:S13]  /*a3f0*/  PLOP3.LUT P0, PT, PT, PT, UP0, 0x80, 0x0 ;  /* 0x000000000000781c */ /* 0x000fda0003f0f008 */
[----:B------:R-:W-:Y:S05]  /*a400*/  @!P0 BRA `(.L_x_55) ;  /* 0x0000000000408947 */ /* 0x000fea0003800000 */
[----:B------:R-:W-:Y:S01]  /*a410*/  MOV R2, 0x0 ;  /* 0x0000000000027802 */ /* 0x000fe20000000f00 */
[----:B------:R-:W-:Y:S01]  /*a420*/  ULDC.64 UR4, c[0x4][0x90] ;  /* 0x0100240000047ab9 */ /* 0x000fe20000000a00 */
[----:B------:R-:W-:Y:S01]  /*a430*/  ULDC.64 UR6, c[0x4][0x98] ;  /* 0x0100260000067ab9 */ /* 0x000fe20000000a00 */
[----:B------:R-:W-:Y:S01]  /*a440*/  IMAD.U32 R4, RZ, RZ, UR4 ;  /* 0x00000004ff047e24 */ /* 0x000fe2000f8e00ff */
[----:B------:R-:W-:Y:S01]  /*a450*/  MOV R6, UR6 ;  /* 0x0000000600067c02 */ /* 0x000fe20008000f00 */
[----:B------:R-:W-:Y:S01]  /*a460*/  IMAD.U32 R5, RZ, RZ, UR5 ;  /* 0x00000005ff057e24 */ /* 0x000fe2000f8e00ff */
[----:B------:R-:W0:Y:S01]  /*a470*/  LDC.64 R2, c[0x4][R2] ;  /* 0x0100000002027b82 */ /* 0x000e220000000a00 */
[----:B------:R-:W-:Y:S01]  /*a480*/  ULDC.64 UR4, c[0x4][0x8] ;  /* 0x0100020000047ab9 */ /* 0x000fe20000000a00 */
[----:B------:R-:W-:Y:S01]  /*a490*/  IMAD.U32 R7, RZ, RZ, UR7 ;  /* 0x00000007ff077e24 */ /* 0x000fe2000f8e00ff */
[----:B------:R-:W-:Y:S01]  /*a4a0*/  MOV R11, UR5 ;  /* 0x00000005000b7c02 */ /* 0x000fe20008000f00 */
[----:B------:R-:W-:Y:S01]  /*a4b0*/  IMAD.U32 R10, RZ, RZ, UR4 ;  /* 0x00000004ff0a7e24 */ /* 0x000fe2000f8e00ff */
[----:B------:R-:W-:Y:S01]  /*a4c0*/  MOV R13, RZ ;  /* 0x000000ff000d7202 */ /* 0x000fe20000000f00 */
[----:B------:R-:W-:-:S02]  /*a4d0*/  IMAD.MOV.U32 R8, RZ, RZ, 0x70 ;  /* 0x00000070ff087424 */ /* 0x000fc400078e00ff */
[----:B------:R-:W-:-:S07]  /*a4e0*/  IMAD.MOV.U32 R12, RZ, RZ, 0x1 ;  /* 0x00000001ff0c7424 */ /* 0x000fce00078e00ff */
[----:B------:R-:W-:-:S07]  /*a4f0*/  LEPC R20, `(.L_x_55) ;  /* 0x000000001014794e */ /* 0x000fce0000000000 */
[----:B0----5:R-:W-:Y:S05]  /*a500*/  CALL.ABS.NOINC R2 ;  /* 0x0000000002007343 */ /* 0x021fea0003c00000 */
.L_x_55:
        /* <DEDUP_REMOVED lines=8> */
[----:B------:R0:W1:Y:S01]  /*a590*/  LDC.64 R2, c[0x4][R16] ;  /* 0x0100000010027b82 */ /* 0x0000620000000a00 */
[----:B------:R-:W-:Y:S01]  /*a5a0*/  IMAD.U32 R5, RZ, RZ, UR5 ;  /* 0x00000005ff057e24 */ /* 0x000fe2000f8e00ff */
[----:B------:R-:W-:Y:S01]  /*a5b0*/  ULDC.64 UR4, c[0x4][0x10] ;  /* 0x0100040000047ab9 */ /* 0x000fe20000000a00 */
[----:B------:R-:W-:Y:S01]  /*a5c0*/  MOV R6, UR6 ;  /* 0x0000000600067c02 */ /* 0x000fe20008000f00 */
[----:B------:R-:W-:Y:S01]  /*a5d0*/  IMAD.U32 R7, RZ, RZ, UR7 ;  /* 0x00000007ff077e24 */ /* 0x000fe2000f8e00ff */
[----:B------:R-:W-:Y:S01]  /*a5e0*/  MOV R11, UR5 ;  /* 0x00000005000b7c02 */ /* 0x000fe20008000f00 */
[----:B------:R-:W-:Y:S01]  /*a5f0*/  IMAD.U32 R10, RZ, RZ, UR4 ;  /* 0x00000004ff0a7e24 */ /* 0x000fe2000f8e00ff */
[----:B------:R-:W-:Y:S01]  /*a600*/  MOV R13, RZ ;  /* 0x000000ff000d7202 */ /* 0x000fe20000000f00 */
[----:B------:R-:W-:-:S02]  /*a610*/  IMAD.MOV.U32 R8, RZ, RZ, 0x70 ;  /* 0x00000070ff087424 */ /* 0x000fc400078e00ff */
[----:B0-----:R-:W-:-:S07]  /*a620*/  IMAD.MOV.U32 R12, RZ, RZ, 0x1 ;  /* 0x00000001ff0c7424 */ /* 0x001fce00078e00ff */
[----:B------:R-:W-:-:S07]  /*a630*/  LEPC R20, `(.L_x_57) ;  /* 0x000000001014794e */ /* 0x000fce0000000000 */
[----:B-1---5:R-:W-:Y:S05]  /*a640*/  CALL.ABS.NOINC R2 ;  /* 0x0000000002007343 */ /* 0x022fea0003c00000 */
.L_x_57:
[----:B------:R0:W1:Y:S01]  /*a650*/  LDC.64 R2, c[0x4][R16] ;  /* 0x0100000010027b82 */ /* 0x0000620000000a00 */
[----:B------:R-:W-:Y:S01]  /*a660*/  ULDC.64 UR4, c[0x4][0x90] ;  /* 0x0100240000047ab9 */ /* 0x000fe20000000a00 */
[----:B------:R-:W-:Y:S01]  /*a670*/  ULDC.64 UR6, c[0x4][0x98] ;  /* 0x0100260000067ab9 */ /* 0x000fe20000000a00 */
[----:B------:R-:W-:Y:S01]  /*a680*/  IMAD.U32 R4, RZ, RZ, UR4 ;  /* 0x00000004ff047e24 */ /* 0x000fe2000f8e00ff */
[----:B------:R-:W-:Y:S01]  /*a690*/  MOV R6, UR6 ;  /* 0x0000000600067c02 */ /* 0x000fe20008000f00 */
[----:B------:R-:W-:Y:S01]  /*a6a0*/  IMAD.U32 R5, RZ, RZ, UR5 ;  /* 0x00000005ff057e24 */ /* 0x000fe2000f8e00ff */
[----:B------:R-:W-:Y:S01]  /*a6b0*/  ULDC.64 UR4, c[0x4][0x18] ;  /* 0x0100060000047ab9 */ /* 0x000fe20000000a00 */
[----:B------:R-:W-:Y:S01]  /*a6c0*/  IMAD.U32 R7, RZ, RZ, UR7 ;  /* 0x00000007ff077e24 */ /* 0x000fe2000f8e00ff */
[----:B------:R-:W-:Y:S01]  /*a6d0*/  MOV R11, UR5 ;  /* 0x00000005000b7c02 */ /* 0x000fe20008000f00 */
[----:B------:R-:W-:Y:S01]  /*a6e0*/  IMAD.U32 R10, RZ, RZ, UR4 ;  /* 0x00000004ff0a7e24 */ /* 0x000fe2000f8e00ff */
[----:B------:R-:W-:Y:S01]  /*a6f0*/  MOV R13, RZ ;  /* 0x000000ff000d7202 */ /* 0x000fe20000000f00 */
[----:B------:R-:W-:-:S02]  /*a700*/  IMAD.MOV.U32 R8, RZ, RZ, 0x70 ;  /* 0x00000070ff087424 */ /* 0x000fc400078e00ff */
[----:B0-----:R-:W-:-:S07]  /*a710*/  IMAD.MOV.U32 R12, RZ, RZ, 0x1 ;  /* 0x00000001ff0c7424 */ /* 0x001fce00078e00ff */
[----:B------:R-:W-:-:S07]  /*a720*/  LEPC R20, `(.L_x_56) ;  /* 0x000000001014794e */ /* 0x000fce0000000000 */
[----:B-1----:R-:W-:Y:S05]  /*a730*/  CALL.ABS.NOINC R2 ;  /* 0x0000000002007343 */ /* 0x002fea0003c00000 */
.L_x_56:
[----:B------:R-:W0:Y:S01]  /*a740*/  LDC.64 R2, c[0x0][0x9f8] ;  /* 0x00027e00ff027b82 */ /* 0x000e220000000a00 */
[----:B------:R-:W-:-:S07]  /*a750*/  IMAD.MOV.U32 R24, RZ, RZ, R17 ;  /* 0x000000ffff187224 */ /* 0x000fce00078e0011 */
[----:B------:R-:W1:Y:S01]  /*a760*/  LDC R11, c[0x0][0x430] ;  /* 0x00010c00ff0b7b82 */ /* 0x000e620000000800 */
[C---:B------:R-:W-:Y:S01]  /*a770*/  IMAD.SHL.U32 R37, R30.reuse, 0x10, RZ ;  /* 0x000000101e257824 */ /* 0x040fe200078e00ff */
[----:B------:R-:W-:Y:S01]  /*a780*/  LOP3.LUT R6, R30, 0x7f, RZ, 0xc0, !PT ;  /* 0x0000007f1e067812 */ /* 0x000fe200078ec0ff */
[----:B------:R-:W-:Y:S01]  /*a790*/  ULDC UR4, c[0x0][0x320] ;  /* 0x0000c80000047ab9 */ /* 0x000fe20000000800 */
[----:B0-----:R-:W-:-:S04]  /*a7a0*/  ISETP.NE.U32.AND P0, PT, R2, RZ, PT ;  /* 0x000000ff0200720c */ /* 0x001fc80003f05070 */
[----:B------:R-:W-:-:S13]  /*a7b0*/  ISETP.NE.AND.EX P0, PT, R3, RZ, PT, P0 ;  /* 0x000000ff0300720c */ /* 0x000fda0003f05300 */
[----:B------:R-:W0:Y:S02]  /*a7c0*/  @P0 LDC.64 R2, c[0x0][0x9f8] ;  /* 0x00027e00ff020b82 */ /* 0x000e240000000a00 */
[----:B0-----:R-:W-:-:S05]  /*a7d0*/  @P0 IMAD.WIDE R2, R17, 0x4, R2 ;  /* 0x0000000411020825 */ /* 0x001fca00078e0202 */
[----:B------:R0:W2:Y:S01]  /*a7e0*/  @P0 LDG.E R24, desc[UR36][R2.64] ;  /* 0x0000002402180981 */ /* 0x0000a2000c1e1900 */
[----:B------:R-:W-:Y:S02]  /*a7f0*/  LOP3.LUT R37, R37, 0x70, RZ, 0xc0, !PT ;  /* 0x0000007025257812 */ /* 0x000fe400078ec0ff */
[----:B------:R-:W-:Y:S02]  /*a800*/  SHF.R.U32.HI R36, RZ, 0x3, R6 ;  /* 0x00000003ff247819 */ /* 0x000fe40000011606 */
[----:B------:R-:W-:Y:S02]  /*a810*/  LEA R18, R25, 0xffffffc0, 0x6 ;  /* 0xffffffc019127811 */ /* 0x000fe400078e30ff */
[----:B------:R-:W-:Y:S02]  /*a820*/  LOP3.LUT R31, R37, R36, RZ, 0xfc, !PT ;  /* 0x00000024251f7212 */ /* 0x000fe400078efcff */
[----:B-1----:R-:W-:Y:S02]  /*a830*/  ISETP.NE.AND P1, PT, R11, 0x1, PT ;  /* 0x000000010b00780c */ /* 0x002fe40003f25270 */
[----:B------:R-:W-:-:S02]  /*a840*/  IADD3 R5, R31, R18, RZ ;  /* 0x000000121f057210 */ /* 0x000fc40007ffe0ff */
[----:B------:R-:W-:Y:S02]  /*a850*/  LOP3.LUT R16, R16, 0xfffffbff, RZ, 0xc0, !PT ;  /* 0xfffffbff10107812 */ /* 0x000fe400078ec0ff */
[C---:B------:R-:W-:Y:S01]  /*a860*/  ISETP.GE.AND P0, PT, R5.reuse, UR41, PT ;  /* 0x0000002905007c0c */ /* 0x040fe2000bf06270 */
[----:B-----5:R-:W-:-:S03]  /*a870*/  IMAD.IADD R10, R5, 0x1, R28 ;  /* 0x00000001050a7824 */ /* 0x020fc600078e021c */
[----:B------:R-:W-:Y:S01]  /*a880*/  ISETP.GT.U32.OR P0, PT, R31, 0x3f, P0 ;  /* 0x0000003f1f00780c */ /* 0x000fe20000704470 */
[----:B------:R-:W-:Y:S02]  /*a890*/  IMAD.MOV.U32 R7, RZ, RZ, R10 ;  /* 0x000000ffff077224 */ /* 0x000fe400078e000a */
[----:B------:R-:W1:Y:S01]  /*a8a0*/  @P1 LDC R0, c[0x0][0x434] ;  /* 0x00010d00ff001b82 */ /* 0x000e620000000800 */
[----:B------:R-:W-:-:S07]  /*a8b0*/  @P1 LOP3.LUT R16, R16, 0x400, RZ, 0xfc, !PT ;  /* 0x0000040010101812 */ /* 0x000fce00078efcff */
[----:B0-----:R-:W0:Y:S08]  /*a8c0*/  @P1 LDC R3, c[0x0][0x438] ;  /* 0x00010e00ff031b82 */ /* 0x001e300000000800 */
[----:B------:R-:W3:Y:S08]  /*a8d0*/  @!P0 LDC.64 R8, c[0x0][0x428] ;  /* 0x00010a00ff088b82 */ /* 0x000ef00000000a00 */
[----:B------:R-:W4:Y:S01]  /*a8e0*/  @!P0 LDC.64 R4, c[0x0][0x418] ;  /* 0x00010600ff048b82 */ /* 0x000f220000000a00 */
[----:B-1----:R-:W-:-:S05]  /*a8f0*/  @P1 IMAD.HI.U32 R0, R10, R0, RZ ;  /* 0x000000000a001227 */ /* 0x002fca00078e00ff */
[----:B0-----:R-:W-:-:S04]  /*a900*/  @P1 SHF.R.U32.HI R7, RZ, R3, R0 ;  /* 0x00000003ff071219 */ /* 0x001fc80000011600 */
[----:B------:R-:W-:Y:S02]  /*a910*/  @!P0 SHF.R.S32.HI R3, RZ, 0x1f, R7 ;  /* 0x0000001fff038819 */ /* 0x000fe40000011407 */
[----:B------:R-:W-:Y:S02]  /*a920*/  @!P0 MOV R2, R7 ;  /* 0x0000000700028202 */ /* 0x000fe40000000f00 */
[----:B--2---:R-:W-:-:S03]  /*a930*/  SHF.R.S32.HI R32, RZ, 0x1f, R24 ;  /* 0x0000001fff207819 */ /* 0x004fc60000011418 */
[----:B---3--:R-:W-:-:S04]  /*a940*/  @!P0 IMAD.WIDE.U32 R2, R24, R8, R2 ;  /* 0x0000000818028225 */ /* 0x008fc800078e0002 */
[----:B------:R-:W-:Y:S01]  /*a950*/  @!P0 IMAD R0, R32, R8, RZ ;  /* 0x0000000820008224 */ /* 0x000fe200078e02ff */
[----:B----4-:R-:W-:-:S03]  /*a960*/  @!P0 LEA R4, P1, R2, R4, 0x2 ;  /* 0x0000000402048211 */ /* 0x010fc600078210ff */
[----:B------:R-:W-:-:S04]  /*a970*/  @!P0 IMAD R9, R24, R9, R0 ;  /* 0x0000000918098224 */ /* 0x000fc800078e0200 */
[----:B------:R-:W-:-:S05]  /*a980*/  @!P0 IMAD.IADD R0, R3, 0x1, R9 ;  /* 0x0000000103008824 */ /* 0x000fca00078e0209 */
[----:B------:R-:W-:-:S06]  /*a990*/  @!P0 LEA.HI.X R5, R2, R5, R0, 0x2, P1 ;  /* 0x0000000502058211 */ /* 0x000fcc00008f1400 */
[----:B------:R0:W2:Y:S01]  /*a9a0*/  @!P0 LDG.E R5, desc[UR36][R4.64] ;  /* 0x0000002404058981 */ /* 0x0000a2000c1e1900 */
[----:B------:R-:W-:Y:S02]  /*a9b0*/  LOP3.LUT R16, R16, 0xffffffdf, RZ, 0xc0, !PT ;  /* 0xffffffdf10107812 */ /* 0x000fe400078ec0ff */
[----:B------:R-:W-:Y:S01]  /*a9c0*/  CS2R R26, SRZ ;  /* 0x00000000001a7805 */ /* 0x000fe2000001ff00 */
[----:B------:R-:W-:-:S04]  /*a9d0*/  IMAD.MOV R19, RZ, RZ, -R7 ;  /* 0x000000ffff137224 */ /* 0x000fc800078e0a07 */
[----:B------:R-:W-:Y:S01]  /*a9e0*/  IMAD R19, R11, R19, R10 ;  /* 0x000000130b137224 */ /* 0x000fe200078e020a */
[----:B0-----:R-:W-:-:S04]  /*a9f0*/  SHF.L.U32 R4, R30, 0x3, RZ ;  /* 0x000000031e047819 */ /* 0x001fc800000006ff */
[----:B------:R-:W-:-:S04]  /*aa00*/  LOP3.LUT R22, R4, 0x38, RZ, 0xc0, !PT ;  /* 0x0000003804167812 */ /* 0x000fc800078ec0ff */
[C---:B------:R-:W-:Y:S02]  /*aa10*/  LOP3.LUT R0, R22.reuse, 0x40, RZ, 0xfc, !PT ;  /* 0x0000004016007812 */ /* 0x040fe400078efcff */
[----:B------:R-:W-:Y:S02]  /*aa20*/  LOP3.LUT R2, R22, 0x80, RZ, 0xfc, !PT ;  /* 0x0000008016027812 */ /* 0x000fe400078efcff */
[----:B------:R-:W-:Y:S02]  /*aa30*/  ISETP.GE.AND P1, PT, R0, UR4, PT ;  /* 0x0000000400007c0c */ /* 0x000fe4000bf26270 */
[----:B------:R-:W-:Y:S02]  /*aa40*/  ISETP.GE.AND P5, PT, R2, UR4, PT ;  /* 0x0000000402007c0c */ /* 0x000fe4000bfa6270 */
[C---:B------:R-:W-:Y:S02]  /*aa50*/  LOP3.LUT R0, R22.reuse, 0xc0, RZ, 0xfc, !PT ;  /* 0x000000c016007812 */ /* 0x040fe400078efcff */
[----:B------:R-:W-:-:S02]  /*aa60*/  LOP3.LUT R2, R22, 0x180, RZ, 0xfc, !PT ;  /* 0x0000018016027812 */ /* 0x000fc400078efcff */
[----:B------:R-:W-:Y:S02]  /*aa70*/  ISETP.GE.AND P4, PT, R0, UR4, PT ;  /* 0x0000000400007c0c */ /* 0x000fe4000bf86270 */
[C---:B------:R-:W-:Y:S02]  /*aa80*/  LOP3.LUT R0, R22.reuse, 0x100, RZ, 0xfc, !PT ;  /* 0x0000010016007812 */ /* 0x040fe400078efcff */
[----:B------:R-:W-:Y:S02]  /*aa90*/  ISETP.GE.AND P6, PT, R22, UR4, PT ;  /* 0x0000000416007c0c */ /* 0x000fe4000bfc6270 */
[----:B------:R-:W-:Y:S02]  /*aaa0*/  @P1 LOP3.LUT R16, R16, 0x20, RZ, 0xfc, !PT ;  /* 0x0000002010101812 */ /* 0x000fe400078efcff */
[----:B------:R-:W-:Y:S02]  /*aab0*/  ISETP.GE.AND P3, PT, R0, UR4, PT ;  /* 0x0000000400007c0c */ /* 0x000fe4000bf66270 */
[----:B------:R-:W-:-:S02]  /*aac0*/  LOP3.LUT R16, R16, 0xffffffef, RZ, 0xc0, !PT ;  /* 0xffffffef10107812 */ /* 0x000fc400078ec0ff */
[----:B------:R-:W-:Y:S02]  /*aad0*/  LOP3.LUT R0, R22, 0x140, RZ, 0xfc, !PT ;  /* 0x0000014016007812 */ /* 0x000fe400078efcff */
[----:B------:R-:W-:Y:S02]  /*aae0*/  @P5 LOP3.LUT R16, R16, 0x10, RZ, 0xfc, !PT ;  /* 0x0000001010105812 */ /* 0x000fe400078efcff */
[----:B------:R-:W-:Y:S02]  /*aaf0*/  ISETP.GE.AND P2, PT, R0, UR4, PT ;  /* 0x0000000400007c0c */ /* 0x000fe4000bf46270 */
[----:B------:R-:W-:Y:S02]  /*ab00*/  LOP3.LUT R16, R16, 0xfffffff7, RZ, 0xc0, !PT ;  /* 0xfffffff710107812 */ /* 0x000fe400078ec0ff */
[----:B------:R-:W-:Y:S02]  /*ab10*/  SEL R0, RZ, 0xffffffff, P1 ;  /* 0xffffffffff007807 */ /* 0x000fe40000800000 */
[----:B------:R-:W-:-:S03]  /*ab20*/  @P4 LOP3.LUT R16, R16, 0x8, RZ, 0xfc, !PT ;  /* 0x0000000810104812 */ /* 0x000fc600078efcff */
[----:B------:R-:W-:Y:S01]  /*ab30*/  IMAD.SHL.U32 R3, R0, 0x2, RZ ;  /* 0x0000000200037824 */ /* 0x000fe200078e00ff */
[----:B------:R-:W-:Y:S02]  /*ab40*/  LOP3.LUT R16, R16, 0xfffffffb, RZ, 0xc0, !PT ;  /* 0xfffffffb10107812 */ /* 0x000fe400078ec0ff */
[----:B------:R-:W-:Y:S02]  /*ab50*/  SEL R0, RZ, 0x1, P6 ;  /* 0x00000001ff007807 */ /* 0x000fe40003000000 */
[----:B------:R-:W-:Y:S02]  /*ab60*/  @P3 LOP3.LUT R16, R16, 0x4, RZ, 0xfc, !PT ;  /* 0x0000000410103812 */ /* 0x000fe400078efcff */
[----:B------:R-:W-:Y:S02]  /*ab70*/  LOP3.LUT R0, R3, 0x2, R0, 0xe2, !PT ;  /* 0x0000000203007812 */ /* 0x000fe400078ee200 */
[----:B------:R-:W-:Y:S02]  /*ab80*/  LOP3.LUT R16, R16, 0xfffffffd, RZ, 0xc0, !PT ;  /* 0xfffffffd10107812 */ /* 0x000fe400078ec0ff */
[----:B------:R-:W-:-:S02]  /*ab90*/  SEL R3, RZ, 0x4, P5 ;  /* 0x00000004ff037807 */ /* 0x000fc40002800000 */
[----:B------:R-:W-:-:S04]  /*aba0*/  LOP3.LUT R16, R16, 0xffffffbf, RZ, 0xc0, !PT ;  /* 0xffffffbf10107812 */ /* 0x000fc800078ec0ff */
[----:B------:R-:W-:-:S04]  /*abb0*/  @P6 LOP3.LUT R16, R16, 0x40, RZ, 0xfc, !PT ;  /* 0x0000004010106812 */ /* 0x000fc800078efcff */
[----:B------:R-:W-:Y:S02]  /*abc0*/  @P2 LOP3.LUT R16, R16, 0x2, RZ, 0xfc, !PT ;  /* 0x0000000210102812 */ /* 0x000fe400078efcff */
[--C-:B--2---:R-:W-:Y:S01]  /*abd0*/  @!P0 SHF.R.S32.HI R27, RZ, 0x1f, R5.reuse ;  /* 0x0000001fff1b8819 */ /* 0x104fe20000011405 */
[----:B------:R-:W-:Y:S01]  /*abe0*/  @!P0 IMAD.MOV.U32 R26, RZ, RZ, R5 ;  /* 0x000000ffff1a8224 */ /* 0x000fe200078e0005 */
[----:B------:R-:W-:Y:S02]  /*abf0*/  ISETP.GE.AND P0, PT, R2, UR4, PT ;  /* 0x0000000402007c0c */ /* 0x000fe4000bf06270 */
[----:B------:R-:W-:Y:S02]  /*ac00*/  LOP3.LUT R2, R22, 0x1c0, RZ, 0xfc, !PT ;  /* 0x000001c016027812 */ /* 0x000fe400078efcff */
[----:B------:R-:W-:Y:S02]  /*ac10*/  SEL R34, RZ, 0x40, P0 ;  /* 0x00000040ff227807 */ /* 0x000fe40000000000 */
[----:B------:R-:W-:Y:S01]  /*ac20*/  ISETP.GE.AND P0, PT, R2, UR4, PT ;  /* 0x0000000402007c0c */ /* 0x000fe2000bf06270 */
[----:B------:R-:W-:Y:S01]  /*ac30*/  UMOV UR4, 0xffffffff ;  /* 0xffffffff00047882 */ /* 0x000fe20000000000 */
[----:B------:R-:W-:-:S02]  /*ac40*/  SEL R2, RZ, 0x8, P4 ;  /* 0x00000008ff027807 */ /* 0x000fc40002000000 */
[----:B------:R-:W-:Y:S02]  /*ac50*/  SEL R17, RZ, 0x80, P0 ;  /* 0x00000080ff117807 */ /* 0x000fe40000000000 */
[----:B------:R-:W-:Y:S02]  /*ac60*/  LOP3.LUT R0, R2, R0, R3, 0xfe, !PT ;  /* 0x0000000002007212 */ /* 0x000fe400078efe03 */
[----:B------:R-:W-:Y:S02]  /*ac70*/  SEL R3, RZ, 0x10, P3 ;  /* 0x00000010ff037807 */ /* 0x000fe40001800000 */
[----:B------:R-:W-:-:S04]  /*ac80*/  SEL R2, RZ, 0x20, P2 ;  /* 0x00000020ff027807 */ /* 0x000fc80001000000 */
[----:B------:R-:W-:Y:S01]  /*ac90*/  LOP3.LUT R3, R2, R0, R3, 0xfe, !PT ;  /* 0x0000000002037212 */ /* 0x000fe200078efe03 */
[----:B------:R-:W-:Y:S06]  /*aca0*/  BRA.DIV UR4, `(.L_x_58) ;  /* 0x0000002a04b07947 */ /* 0x000fec000b800000 */
.L_x_100:
[----:B------:R-:W-:Y:S01]  /*acb0*/  ULOP3.LUT UR4, UR39, 0x2, URZ, 0xfc, !UPT ;  /* 0x0000000227047892 */ /* 0x000fe2000f8efc3f */
[----:B------:R-:W-:Y:S02]  /*acc0*/  ISETP.GT.U32.AND P1, PT, R31, 0x3f, PT ;  /* 0x0000003f1f00780c */ /* 0x000fe40003f24070 */
[----:B------:R-:W-:Y:S02]  /*acd0*/  LOP3.LUT R16, R16, 0xffffff7f, RZ, 0xc0, !PT ;  /* 0xffffff7f10107812 */ /* 0x000fe400078ec0ff */
[----:B------:R-:W-:Y:S01]  /*ace0*/  LOP3.LUT R34, R3, R34, RZ, 0xfc, !PT ;  /* 0x0000002203227212 */ /* 0x000fe200078efcff */
[----:B------:R-:W-:Y:S01]  /*acf0*/  IMAD.U32 R33, RZ, RZ, UR4 ;  /* 0x00000004ff217e24 */ /* 0x000fe2000f8e00ff */
[----:B------:R-:W-:Y:S02]  /*ad00*/  MOV R23, UR40 ;  /* 0x0000002800177c02 */ /* 0x000fe40008000f00 */
[----:B------:R-:W-:Y:S02]  /*ad10*/  LOP3.LUT R17, R34, R17, RZ, 0xfc, !PT ;  /* 0x0000001122117212 */ /* 0x000fe400078efcff */
[----:B------:R-:W-:-:S02]  /*ad20*/  ISETP.NE.AND P0, PT, R33, 0x3, PT ;  /* 0x000000032100780c */ /* 0x000fc40003f05270 */
[----:B------:R-:W-:-:S11]  /*ad30*/  SHF.R.S32.HI R23, RZ, 0x1f, R23 ;  /* 0x0000001fff177819 */ /* 0x000fd60000011417 */
[----:B------:R-:W-:-:S04]  /*ad40*/  @P0 LOP3.LUT R16, R16, 0x80, RZ, 0xfc, !PT ;  /* 0x0000008010100812 */ /* 0x000fc800078efcff */
[----:B------:R-:W-:-:S04]  /*ad50*/  LOP3.LUT R16, R16, 0xfffff7ff, RZ, 0xc0, !PT ;  /* 0xfffff7ff10107812 */ /* 0x000fc800078ec0ff */
[----:B------:R-:W-:Y:S01]  /*ad60*/  @P1 LOP3.LUT R16, R16, 0x800, RZ, 0xfc, !PT ;  /* 0x0000080010101812 */ /* 0x000fe200078efcff */
[----:B------:R-:W-:Y:S06]  /*ad70*/  @!P0 BRA `(.L_x_59) ;  /* 0x0000000000048947 */ /* 0x000fec0003800000 */
[----:B------:R-:W-:Y:S01]  /*ad80*/  BPT.TRAP 0x1 ;  /* 0x000000040000795c */ /* 0x000fe20000300000 */
.L_x_59:
[----:B------:R-:W-:-:S05]  /*ad90*/  IMAD.MOV.U32 R0, RZ, RZ, 0x1 ;  /* 0x00000001ff007424 */ /* 0x000fca00078e00ff */
[----:B------:R-:W-:-:S04]  /*ada0*/  SHF.L.U32 R0, R0, 0x1f, RZ ;  /* 0x0000001f00007819 */ /* 0x000fc800000006ff */
[----:B------:R-:W0:Y:S02]  /*adb0*/  SYNCS.PHASECHK.TRANS64.TRYWAIT P0, [UR43+0x28c40], R0 ;  /* 0x028c4000ff0075a7 */ /* 0x000e24000800016b */
[----:B0-----:R-:W-:Y:S05]  /*adc0*/  @!P0 BRA `(.L_x_60) ;  /* 0x0000002800888947 */ /* 0x001fea0003800000 */
.L_x_101:
[----:B------:R-:W-:Y:S01]  /*add0*/  SHF.R.S32.HI R29, RZ, 0x1f, R19 ;  /* 0x0000001fff1d7819 */ /* 0x000fe20000011413 */
[----:B------:R-:W-:Y:S01]  /*ade0*/  ULDC.64 UR4, c[0x0][0x300] ;  /* 0x0000c00000047ab9 */ /* 0x000fe20000000a00 */
[----:B------:R-:W-:Y:S01]  /*adf0*/  R2UR UR6, R23 ;  /* 0x00000000170672ca */ /* 0x000fe200000e0000 */
[----:B0-----:R-:W-:Y:S01]  /*ae00*/  IMAD.WIDE.U32 R2, R19, UR4, RZ ;  /* 0x0000000413027c25 */ /* 0x001fe2000f8e00ff */
[----:B------:R-:W-:Y:S02]  /*ae10*/  IADD3 R18, -R36, UR41, -R18 ;  /* 0x0000002924127c10 */ /* 0x000fe4000fffe912 */
[----:B------:R-:W-:Y:S01]  /*ae20*/  LOP3.LUT R16, R16, 0xfffffffe, RZ, 0xc0, !PT ;  /* 0xfffffffe10107812 */ /* 0x000fe200078ec0ff */
[----:B------:R-:W-:-:S04]  /*ae30*/  IMAD R0, R29, UR4, RZ ;  /* 0x000000041d007c24 */ /* 0x000fc8000f8e02ff */
[----:B------:R-:W-:Y:S01]  /*ae40*/  IMAD R5, R19, UR5, R0 ;  /* 0x0000000513057c24 */ /* 0x000fe2000f8e0200 */
[----:B------:R-:W-:-:S04]  /*ae50*/  ULDC.64 UR4, c[0x0][0x310] ;  /* 0x0000c40000047ab9 */ /* 0x000fc80000000a00 */
[----:B------:R-:W-:Y:S01]  /*ae60*/  IADD3 R3, R3, R5, RZ ;  /* 0x0000000503037210 */ /* 0x000fe20007ffe0ff */
[----:B------:R-:W-:-:S04]  /*ae70*/  IMAD R5, R27, UR4, RZ ;  /* 0x000000041b057c24 */ /* 0x000fc8000f8e02ff */
[C---:B------:R-:W-:Y:S02]  /*ae80*/  IMAD R5, R26.reuse, UR5, R5 ;  /* 0x000000051a057c24 */ /* 0x040fe4000f8e0205 */
[----:B------:R-:W-:Y:S01]  /*ae90*/  IMAD.WIDE.U32 R2, R26, UR4, R2 ;  /* 0x000000041a027c25 */ /* 0x000fe2000f8e0002 */
[----:B------:R-:W-:-:S03]  /*aea0*/  ULDC.64 UR4, c[0x0][0x308] ;  /* 0x0000c20000047ab9 */ /* 0x000fc60000000a00 */
[----:B------:R-:W-:Y:S02]  /*aeb0*/  IMAD.IADD R3, R3, 0x1, R5 ;  /* 0x0000000103037824 */ /* 0x000fe400078e0205 */
[----:B------:R-:W-:Y:S01]  /*aec0*/  IMAD.U32 R5, RZ, RZ, UR4 ;  /* 0x00000004ff057e24 */ /* 0x000fe2000f8e00ff */
[----:B------:R-:W-:-:S03]  /*aed0*/  UIMAD UR4, UR6, UR4, URZ ;  /* 0x00000004060472a4 */ /* 0x000fc6000f8e023f */
[----:B------:R-:W-:Y:S01]  /*aee0*/  IMAD.WIDE.U32 R2, R5, UR40, R2 ;  /* 0x0000002805027c25 */ /* 0x000fe2000f8e0002 */
[----:B------:R-:W-:Y:S01]  /*aef0*/  UIMAD UR4, UR40, UR5, UR4 ;  /* 0x00000005280472a4 */ /* 0x000fe2000f8e0204 */
[----:B------:R-:W-:Y:S02]  /*af00*/  ULDC.64 UR6, c[0x0][0x2e8] ;  /* 0x0000ba0000067ab9 */ /* 0x000fe40000000a00 */
[----:B------:R-:W-:Y:S01]  /*af10*/  UMOV UR5, 0xffffffff ;  /* 0xffffffff00057882 */ /* 0x000fe20000000000 */
[----:B------:R-:W-:Y:S02]  /*af20*/  LEA R0, P0, R2, UR6, 0x1 ;  /* 0x0000000602007c11 */ /* 0x000fe4000f8008ff */
[----:B------:R-:W-:Y:S01]  /*af30*/  IADD3 R5, R3, UR4, RZ ;  /* 0x0000000403057c10 */ /* 0x000fe2000fffe0ff */
[----:B------:R-:W-:Y:S01]  /*af40*/  ULDC UR4, c[0x0][0x2f4] ;  /* 0x0000bd0000047ab9 */ /* 0x000fe20000000800 */
[----:B------:R-:W-:Y:S02]  /*af50*/  LOP3.LUT R3, R4, 0x1c0, RZ, 0xc0, !PT ;  /* 0x000001c004037812 */ /* 0x000fe400078ec0ff */
[----:B------:R-:W-:-:S02]  /*af60*/  ISETP.GE.AND P2, PT, R22, UR4, PT ;  /* 0x0000000416007c0c */ /* 0x000fc4000bf46270 */
[----:B------:R-:W-:Y:S02]  /*af70*/  LOP3.LUT R3, R3, 0x38, R4, 0xf8, !PT ;  /* 0x0000003803037812 */ /* 0x000fe400078ef804 */
[----:B------:R-:W-:Y:S02]  /*af80*/  LEA.HI.X R5, R2, UR7, R5, 0x1, P0 ;  /* 0x0000000702057c11 */ /* 0x000fe400080f0c05 */
[----:B------:R-:W-:Y:S01]  /*af90*/  LOP3.LUT R3, R3, 0x38, R30, 0x78, !PT ;  /* 0x0000003803037812 */ /* 0x000fe200078e781e */
[----:B------:R-:W-:Y:S01]  /*afa0*/  IMAD.SHL.U32 R30, R6, 0x8, RZ ;  /* 0x00000008061e7824 */ /* 0x000fe200078e00ff */
[----:B------:R-:W-:-:S04]  /*afb0*/  ISETP.GE.AND P0, PT, R18, 0x1, PT ;  /* 0x000000011200780c */ /* 0x000fc80003f06270 */
[----:B------:R-:W-:Y:S02]  /*afc0*/  LOP3.LUT R30, R3, 0x200, R30, 0xf8, !PT ;  /* 0x00000200031e7812 */ /* 0x000fe400078ef81e */
[----:B------:R-:W-:Y:S01]  /*afd0*/  @P2 LOP3.LUT R16, R16, 0x1, RZ, 0xfc, !PT ;  /* 0x0000000110102812 */ /* 0x000fe200078efcff */
[----:B------:R-:W-:Y:S06]  /*afe0*/  BRA.DIV UR5, `(.L_x_61) ;  /* 0x0000002a05187947 */ /* 0x000fec000b800000 */
[----:B------:R-:W0:Y:S01]  /*aff0*/  SHFL.IDX PT, R14, R0, RZ, 0x181f ;  /* 0x00181fff000e7589 */ /* 0x000e2200000e0000 */
[----:B------:R-:W-:-:S03]  /*b000*/  @P0 LEA R7, R30, UR43, 0x1 ;  /* 0x0000002b1e070c11 */ /* 0x000fc6000f8e08ff */
[----:B------:R-:W1:Y:S04]  /*b010*/  SHFL.IDX PT, R2, R5, RZ, 0x181f ;  /* 0x00181fff05027589 */ /* 0x000e6800000e0000 */
[----:B------:R-:W-:Y:S01]  /*b020*/  SHFL.IDX PT, R4, R5, 0x1, 0x181f ;  /* 0x00381f0005047f89 */ /* 0x000fe200000e0000 */
[----:B0-----:R-:W-:-:S05]  /*b030*/  @P0 LEA R14, P1, R22, R14, 0x1 ;  /* 0x0000000e160e0211 */ /* 0x001fca00078208ff */
[----:B-1----:R-:W-:Y:S01]  /*b040*/  @P0 IMAD.X R3, RZ, RZ, R2, P1 ;  /* 0x000000ffff030224 */ /* 0x002fe200008e0602 */
[----:B------:R-:W-:Y:S02]  /*b050*/  @P0 MOV R2, R14 ;  /* 0x0000000e00020202 */ /* 0x000fe40000000f00 */
[----:B------:R-:W0:Y:S04]  /*b060*/  SHFL.IDX PT, R14, R0, 0x1, 0x181f ;  /* 0x00381f00000e7f89 */ /* 0x000e2800000e0000 */
[----:B------:R0:W-:Y:S01]  /*b070*/  @P0 LDGSTS.E.BYPASS.LTC128B.128 [R7+0x22400], desc[UR36][R2.64], !P2 ;  /* 0x2240000002070fae */ /* 0x0001e2000d101d64 */
[----:B------:R-:W-:-:S13]  /*b080*/  ISETP.GE.AND P0, PT, R18, 0x11, PT ;  /* 0x000000111200780c */ /* 0x000fda0003f06270 */
[----:B------:R-:W-:Y:S02]  /*b090*/  @P0 LEA R9, R30, UR43, 0x1 ;  /* 0x0000002b1e090c11 */ /* 0x000fe4000f8e08ff */
[----:B0-----:R-:W-:Y:S02]  /*b0a0*/  @P0 LEA R2, P1, R22, R14, 0x1 ;  /* 0x0000000e16020211 */ /* 0x001fe400078208ff */
[----:B------:R-:W0:Y:S03]  /*b0b0*/  SHFL.IDX PT, R14, R0, 0x2, 0x181f ;  /* 0x00581f00000e7f89 */ /* 0x000e2600000e0000 */
[----:B------:R-:W-:Y:S02]  /*b0c0*/  @P0 IMAD.X R3, RZ, RZ, R4, P1 ;  /* 0x000000ffff030224 */ /* 0x000fe400008e0604 */
[----:B------:R-:W1:Y:S04]  /*b0d0*/  SHFL.IDX PT, R4, R5, 0x2, 0x181f ;  /* 0x00581f0005047f89 */ /* 0x000e6800000e0000 */
[----:B------:R0:W-:Y:S01]  /*b0e0*/  @P0 LDGSTS.E.BYPASS.LTC128B.128 [R9+0x22c00], desc[UR36][R2.64], !P2 ;  /* 0x22c0000002090fae */ /* 0x0001e2000d101d64 */
[----:B------:R-:W-:-:S13]  /*b0f0*/  ISETP.GE.AND P0, PT, R18, 0x21, PT ;  /* 0x000000211200780c */ /* 0x000fda0003f06270 */
[----:B------:R-:W-:Y:S02]  /*b100*/  @P0 LEA R7, R30, UR43, 0x1 ;  /* 0x0000002b1e070c11 */ /* 0x000fe4000f8e08ff */
[----:B0-----:R-:W-:Y:S02]  /*b110*/  @P0 LEA R2, P1, R22, R14, 0x1 ;  /* 0x0000000e16020211 */ /* 0x001fe400078208ff */
[----:B------:R0:W2:Y:S03]  /*b120*/  SHFL.IDX PT, R14, R0, 0x3, 0x181f ;  /* 0x00781f00000e7f89 */ /* 0x0000a600000e0000 */
[----:B-1----:R-:W-:Y:S02]  /*b130*/  @P0 IMAD.X R3, RZ, RZ, R4, P1 ;  /* 0x000000ffff030224 */ /* 0x002fe400008e0604 */
[----:B------:R0:W1:Y:S04]  /*b140*/  SHFL.IDX PT, R4, R5, 0x3, 0x181f ;  /* 0x00781f0005047f89 */ /* 0x00006800000e0000 */
[----:B------:R0:W-:Y:S02]  /*b150*/  @P0 LDGSTS.E.BYPASS.LTC128B.128 [R7+0x23400], desc[UR36][R2.64], !P2 ;  /* 0x2340000002070fae */ /* 0x0001e4000d101d64 */
.L_x_111:
[----:B------:R-:W-:-:S13]  /*b160*/  ISETP.GE.AND P0, PT, R18, 0x31, PT ;  /* 0x000000311200780c */ /* 0x000fda0003f06270 */
[----:B0-2---:R-:W-:Y:S02]  /*b170*/  @P0 LEA R2, P1, R22, R14, 0x1 ;  /* 0x0000000e16020211 */ /* 0x005fe400078208ff */
[----:B------:R-:W-:Y:S02]  /*b180*/  @P0 LEA R5, R30, UR43, 0x1 ;  /* 0x0000002b1e050c11 */ /* 0x000fe4000f8e08ff */
[----:B-1----:R-:W-:-:S05]  /*b190*/  @P0 IADD3.X R3, RZ, R4, RZ, P1, !PT ;  /* 0x00000004ff030210 */ /* 0x002fca0000ffe4ff */
[----:B------:R-:W-:Y:S01]  /*b1a0*/  @!PT LDS RZ, [RZ] ;  /* 0x00000000fffff984 */ /* 0x000fe20000000800 */
[----:B------:R-:W-:Y:S01]  /*b1b0*/  @!PT LDS RZ, [RZ] ;  /* 0x00000000fffff984 */ /* 0x000fe20000000800 */
[----:B------:R-:W-:Y:S01]  /*b1c0*/  @!PT LDS RZ, [RZ] ;  /* 0x00000000fffff984 */ /* 0x000fe20000000800 */
[----:B------:R0:W-:Y:S01]  /*b1d0*/  @P0 LDGSTS.E.BYPASS.LTC128B.128 [R5+0x23c00], desc[UR36][R2.64], !P2 ;  /* 0x23c0000002050fae */ /* 0x0001e2000d101d64 */
[----:B------:R-:W-:Y:S01]  /*b1e0*/  NOP ;  /* 0x0000000000007918 */ /* 0x000fe20000000000 */
[----:B------:R-:W-:Y:S02]  /*b1f0*/  SYNCS.ARRIVE.TRANS64.RED.A0T1 RZ, [UR43+0x28c30], RZ ;  /* 0x028c30ffffff79a7 */ /* 0x000fe4000820042b */
[----:B------:R-:W-:Y:S01]  /*b200*/  ARRIVES.LDGSTSBAR.64.TRANSCNT [UR43+0x28c30] ;  /* 0x028c3000ff0079b0 */ /* 0x000fe20008000aab */
[----:B------:R-:W-:Y:S01]  /*b210*/  NOP ;  /* 0x0000000000007918 */ /* 0x000fe20000000000 */
[----:B------:R-:W-:-:S13]  /*b220*/  ISETP.NE.AND P2, PT, R33, 0x3, PT ;  /* 0x000000032100780c */ /* 0x000fda0003f45270 */
[----:B0-----:R-:W-:Y:S05]  /*b230*/  @!P2 BRA `(.L_x_62) ;  /* 0x000000000004a947 */ /* 0x001fea0003800000 */
[----:B------:R-:W-:Y:S01]  /*b240*/  BPT.TRAP 0x1 ;  /* 0x000000040000795c */ /* 0x000fe20000300000 */
.L_x_62:
[----:B------:R-:W-:Y:S01]  /*b250*/  SYNCS.ARRIVE.TRANS64.A1T0 RZ, [UR43+0x28c30], RZ ;  /* 0x028c30ffffff79a7 */ /* 0x000fe2000810002b */
[----:B------:R-:W-:Y:S05]  /*b260*/  WARPSYNC.ALL ;  /* 0x0000000000007948 */ /* 0x000fea0003800000 */
[----:B------:R-:W-:-:S04]  /*b270*/  UIADD3 UR4, UR43, 0x20400, URZ ;  /* 0x000204002b047890 */ /* 0x000fc8000fffe03f */
[----:B------:R-:W-:Y:S01]  /*b280*/  ULOP3.LUT UP0, URZ, UR4, 0x3ff, URZ, 0xc0, !UPT ;  /* 0x000003ff043f7892 */ /* 0x000fe2000f80c03f */
[----:B------:R-:W-:Y:S05]  /*b290*/  BAR.SYNC.DEFER_BLOCKING 0x8, 0x100 ;  /* 0x0204000000007b1d */ /* 0x000fea0000010000 */
[----:B------:R-:W-:-:S13]  /*b2a0*/  PLOP3.LUT P0, PT, PT, PT, UP0, 0x80, 0x0 ;  /* 0x000000000000781c */ /* 0x000fda0003f0f008 */
[----:B------:R-:W-:Y:S05]  /*b2b0*/  @!P0 BRA `(.L_x_63) ;  /* 0x0000000000408947 */ /* 0x000fea0003800000 */
[----:B------:R-:W-:Y:S01]  /*b2c0*/  MOV R2, 0x0 ;  /* 0x0000000000027802 */ /* 0x000fe20000000f00 */
[----:B------:R-:W-:Y:S01]  /*b2d0*/  ULDC.64 UR4, c[0x4][0x90] ;  /* 0x0100240000047ab9 */ /* 0x000fe20000000a00 */
[----:B------:R-:W-:Y:S01]  /*b2e0*/  ULDC.64 UR6, c[0x4][0x98] ;  /* 0x0100260000067ab9 */ /* 0x000fe20000000a00 */
[----:B------:R-:W-:Y:S01]  /*b2f0*/  ULDC.64 UR8, c[0x4][0x20] ;  /* 0x0100080000087ab9 */ /* 0x000fe20000000a00 */
[----:B------:R-:W-:Y:S01]  /*b300*/  IMAD.U32 R4, RZ, RZ, UR4 ;  /* 0x00000004ff047e24 */ /* 0x000fe2000f8e00ff */
[----:B------:R-:W-:Y:S01]  /*b310*/  MOV R6, UR6 ;  /* 0x0000000600067c02 */ /* 0x000fe20008000f00 */
[----:B------:R-:W0:Y:S01]  /*b320*/  LDC.64 R2, c[0x4][R2] ;  /* 0x0100000002027b82 */ /* 0x000e220000000a00 */
[----:B------:R-:W-:Y:S01]  /*b330*/  IMAD.U32 R5, RZ, RZ, UR5 ;  /* 0x00000005ff057e24 */ /* 0x000fe2000f8e00ff */
[----:B------:R-:W-:Y:S01]  /*b340*/  MOV R11, UR9 ;  /* 0x00000009000b7c02 */ /* 0x000fe20008000f00 */
[----:B------:R-:W-:Y:S01]  /*b350*/  IMAD.U32 R7, RZ, RZ, UR7 ;  /* 0x00000007ff077e24 */ /* 0x000fe2000f8e00ff */
[----:B------:R-:W-:Y:S01]  /*b360*/  MOV R13, RZ ;  /* 0x000000ff000d7202 */ /* 0x000fe20000000f00 */
[----:B------:R-:W-:-:S02]  /*b370*/  IMAD.U32 R10, RZ, RZ, UR8 ;  /* 0x00000008ff0a7e24 */ /* 0x000fc4000f8e00ff */
[----:B------:R-:W-:Y:S02]  /*b380*/  IMAD.MOV.U32 R8, RZ, RZ, 0x70 ;  /* 0x00000070ff087424 */ /* 0x000fe400078e00ff */
[----:B------:R-:W-:-:S07]  /*b390*/  IMAD.MOV.U32 R12, RZ, RZ, 0x1 ;  /* 0x00000001ff0c7424 */ /* 0x000fce00078e00ff */
[----:B------:R-:W-:-:S07]  /*b3a0*/  LEPC R20, `(.L_x_63) ;  /* 0x000000001014794e */ /* 0x000fce0000000000 */
[----:B0-----:R-:W-:Y:S05]  /*b3b0*/  CALL.ABS.NOINC R2 ;  /* 0x0000000002007343 */ /* 0x001fea0003c00000 */
.L_x_63:
[----:B------:R-:W0:Y:S01]  /*b3c0*/  LDC R0, c[0x0][0x448] ;  /* 0x00011200ff007b82 */ /* 0x000e220000000800 */
[----:B------:R-:W1:Y:S01]  /*b3d0*/  S2R R20, SR_CTAID.Z ;  /* 0x0000000000147919 */ /* 0x000e620000002700 */
[----:B------:R-:W-:Y:S01]  /*b3e0*/  R2UR UR6, R23 ;  /* 0x00000000170672ca */ /* 0x000fe200000e0000 */
[----:B------:R-:W-:Y:S01]  /*b3f0*/  ULDC.64 UR8, c[0x0][0x2d8] ;  /* 0x0000b60000087ab9 */ /* 0x000fe20000000a00 */
[----:B------:R-:W-:Y:S01]  /*b400*/  IMAD R9, R35, 0x40, R31 ;  /* 0x0000004023097824 */ /* 0x000fe200078e021f */
[----:B------:R-:W-:-:S03]  /*b410*/  UIMAD.WIDE.U32 UR4, UR40, UR8, URZ ;  /* 0x00000008280472a5 */ /* 0x000fc6000f8e003f */
[----:B------:R-:W-:-:S03]  /*b420*/  IMAD.MOV.U32 R7, RZ, RZ, R9 ;  /* 0x000000ffff077224 */ /* 0x000fc600078e0009 */
[----:B------:R-:W-:Y:S02]  /*b430*/  IMAD.U32 R4, RZ, RZ, UR4 ;  /* 0x00000004ff047e24 */ /* 0x000fe4000f8e00ff */
[----:B------:R-:W-:Y:S02]  /*b440*/  IMAD.U32 R5, RZ, RZ, UR5 ;  /* 0x00000005ff057e24 */ /* 0x000fe4000f8e00ff */
[----:B------:R-:W-:-:S04]  /*b450*/  UIMAD UR6, UR6, UR8, URZ ;  /* 0x00000008060672a4 */ /* 0x000fc8000f8e023f */
[----:B------:R-:W-:-:S03]  /*b460*/  UIMAD UR6, UR40, UR9, UR6 ;  /* 0x00000009280672a4 */ /* 0x000fc6000f8e0206 */
[----:B------:R-:W-:Y:S01]  /*b470*/  ULDC.64 UR8, c[0x0][0x2e0] ;  /* 0x0000b80000087ab9 */ /* 0x000fe20000000a00 */
[----:B------:R-:W-:Y:S01]  /*b480*/  UIADD3 UR6, UR5, UR6, URZ ;  /* 0x0000000605067290 */ /* 0x000fe2000fffe03f */
[----:B0-----:R-:W-:Y:S02]  /*b490*/  ISETP.NE.AND P0, PT, R0, 0x1, PT ;  /* 0x000000010000780c */ /* 0x001fe40003f05270 */
[----:B------:R-:W-:Y:S01]  /*b4a0*/  ULDC.64 UR4, c[0x0][0x2d0] ;  /* 0x0000b40000047ab9 */ /* 0x000fe20000000a00 */
[----:B-1----:R-:W-:-:S10]  /*b4b0*/  SHF.R.S32.HI R6, RZ, 0x1f, R20 ;  /* 0x0000001fff067819 */ /* 0x002fd40000011414 */
[----:B------:R-:W0:Y:S01]  /*b4c0*/  @P0 LDC R2, c[0x0][0x44c] ;  /* 0x00011300ff020b82 */ /* 0x000e220000000800 */
[----:B------:R-:W-:-:S04]  /*b4d0*/  IMAD R6, R6, UR8, RZ ;  /* 0x0000000806067c24 */ /* 0x000fc8000f8e02ff */
[----:B------:R-:W-:-:S03]  /*b4e0*/  IMAD R5, R20, UR9, R6 ;  /* 0x0000000914057c24 */ /* 0x000fc6000f8e0206 */
[----:B------:R-:W1:Y:S01]  /*b4f0*/  @P0 LDC R3, c[0x0][0x450] ;  /* 0x00011400ff030b82 */ /* 0x000e620000000800 */
[----:B0-----:R-:W-:-:S05]  /*b500*/  @P0 IMAD.HI.U32 R2, R9, R2, RZ ;  /* 0x0000000209020227 */ /* 0x001fca00078e00ff */
[----:B-1----:R-:W-:Y:S02]  /*b510*/  @P0 SHF.R.U32.HI R7, RZ, R3, R2 ;  /* 0x00000003ff070219 */ /* 0x002fe40000011602 */
[----:B------:R-:W-:Y:S02]  /*b520*/  MOV R3, UR6 ;  /* 0x0000000600037c02 */ /* 0x000fe40008000f00 */
[----:B------:R-:W-:Y:S02]  /*b530*/  MOV R2, R4 ;  /* 0x0000000400027202 */ /* 0x000fe40000000f00 */
[----:B------:R-:W-:-:S03]  /*b540*/  SHF.R.S32.HI R4, RZ, 0x1f, R7 ;  /* 0x0000001fff047819 */ /* 0x000fc60000011407 */
[----:B------:R-:W-:-:S04]  /*b550*/  IMAD.WIDE.U32 R2, R20, UR8, R2 ;  /* 0x0000000814027c25 */ /* 0x000fc8000f8e0002 */
[----:B------:R-:W-:Y:S02]  /*b560*/  IMAD.IADD R3, R3, 0x1, R5 ;  /* 0x0000000103037824 */ /* 0x000fe400078e0205 */
[----:B------:R-:W-:Y:S02]  /*b570*/  IMAD.MOV R5, RZ, RZ, -R7 ;  /* 0x000000ffff057224 */ /* 0x000fe400078e0a07 */
[----:B------:R-:W-:Y:S02]  /*b580*/  IMAD R4, R4, UR4, RZ ;  /* 0x0000000404047c24 */ /* 0x000fe4000f8e02ff */
[----:B------:R-:W-:Y:S02]  /*b590*/  IMAD R5, R0, R5, R9 ;  /* 0x0000000500057224 */ /* 0x000fe400078e0209 */
[C---:B------:R-:W-:Y:S02]  /*b5a0*/  IMAD R9, R7.reuse, UR5, R4 ;  /* 0x0000000507097c24 */ /* 0x040fe4000f8e0204 */
[----:B------:R-:W-:Y:S01]  /*b5b0*/  IMAD.WIDE.U32 R2, R7, UR4, R2 ;  /* 0x0000000407027c25 */ /* 0x000fe2000f8e0002 */
[----:B------:R-:W-:Y:S01]  /*b5c0*/  SHF.R.S32.HI R4, RZ, 0x1f, R5 ;  /* 0x0000001fff047819 */ /* 0x000fe20000011405 */
[----:B------:R-:W-:-:S03]  /*b5d0*/  ULDC.64 UR4, c[0x0][0x2c8] ;  /* 0x0000b20000047ab9 */ /* 0x000fc60000000a00 */
[----:B------:R-:W-:Y:S01]  /*b5e0*/  IADD3 R3, R3, R9, RZ ;  /* 0x0000000903037210 */ /* 0x000fe20007ffe0ff */
[----:B------:R-:W-:-:S04]  /*b5f0*/  IMAD R4, R4, UR4, RZ ;  /* 0x0000000404047c24 */ /* 0x000fc8000f8e02ff */
[C---:B------:R-:W-:Y:S02]  /*b600*/  IMAD R7, R5.reuse, UR5, R4 ;  /* 0x0000000505077c24 */ /* 0x040fe4000f8e0204 */
[----:B------:R-:W-:Y:S01]  /*b610*/  IMAD.WIDE.U32 R2, R5, UR4, R2 ;  /* 0x0000000405027c25 */ /* 0x000fe2000f8e0002 */
[----:B------:R-:W-:-:S03]  /*b620*/  ULDC.64 UR4, c[0x0][0x280] ;  /* 0x0000a00000047ab9 */ /* 0x000fc60000000a00 */
[----:B------:R-:W-:Y:S01]  /*b630*/  IMAD.IADD R5, R3, 0x1, R7 ;  /* 0x0000000103057824 */ /* 0x000fe200078e0207 */
[----:B------:R-:W-:Y:S01]  /*b640*/  LEA R4, P0, R2, UR4, 0x1 ;  /* 0x0000000402047c11 */ /* 0x000fe2000f8008ff */
[----:B------:R-:W-:Y:S02]  /*b650*/  ULDC UR4, c[0x0][0x2b8] ;  /* 0x0000ae0000047ab9 */ /* 0x000fe40000000800 */
[----:B------:R-:W-:Y:S02]  /*b660*/  ISETP.GE.AND P1, PT, R22, UR4, PT ;  /* 0x0000000416007c0c */ /* 0x000fe4000bf26270 */
[----:B------:R-:W-:Y:S01]  /*b670*/  LEA.HI.X R5, R2, UR5, R5, 0x1, P0 ;  /* 0x0000000502057c11 */ /* 0x000fe200080f0c05 */
[----:B------:R-:W-:-:S03]  /*b680*/  UMOV UR5, 0xffffffff ;  /* 0xffffffff00057882 */ /* 0x000fc60000000000 */
[----:B------:R-:W-:Y:S07]  /*b690*/  BRA.DIV UR5, `(.L_x_64) ;  /* 0x00000026058c7947 */ /* 0x000fee000b800000 */
[----:B------:R-:W0:Y:S01]  /*b6a0*/  SHFL.IDX PT, R14, R4, RZ, 0x181f ;  /* 0x00181fff040e7589 */ /* 0x000e2200000e0000 */
[----:B------:R-:W-:Y:S01]  /*b6b0*/  ULDC UR4, c[0x0][0x288] ;  /* 0x0000a20000047ab9 */ /* 0x000fe20000000800 */
[----:B------:R-:W-:Y:S02]  /*b6c0*/  IMAD R35, R35, 0x40, R36 ;  /* 0x0000004023237824 */ /* 0x000fe400078e0224 */
[----:B------:R-:W1:Y:S01]  /*b6d0*/  SHFL.IDX PT, R2, R5, RZ, 0x181f ;  /* 0x00181fff05027589 */ /* 0x000e6200000e0000 */
[----:B------:R-:W-:Y:S02]  /*b6e0*/  IMAD R0, R0, UR4, RZ ;  /* 0x0000000400007c24 */ /* 0x000fe4000f8e02ff */
[C---:B------:R-:W-:Y:S01]  /*b6f0*/  VIADD R9, R35.reuse, 0x10 ;  /* 0x0000001023097836 */ /* 0x040fe20000000000 */
[----:B------:R-:W-:Y:S02]  /*b700*/  SHFL.IDX PT, R6, R5, 0x1, 0x181f ;  /* 0x00381f0005067f89 */ /* 0x000fe400000e0000 */
[----:B------:R-:W-:-:S13]  /*b710*/  ISETP.GE.AND P0, PT, R35, R0, PT ;  /* 0x000000002300720c */ /* 0x000fda0003f06270 */
[----:B------:R-:W-:Y:S02]  /*b720*/  @!P0 LEA R7, R30, UR43, 0x1 ;  /* 0x0000002b1e078c11 */ /* 0x000fe4000f8e08ff */
[----:B0-----:R-:W-:-:S04]  /*b730*/  @!P0 LEA R14, P2, R22, R14, 0x1 ;  /* 0x0000000e160e8211 */ /* 0x001fc800078408ff */
[----:B-1----:R-:W-:Y:S01]  /*b740*/  @!P0 IADD3.X R3, RZ, R2, RZ, P2, !PT ;  /* 0x00000002ff038210 */ /* 0x002fe200017fe4ff */
[----:B------:R-:W-:Y:S02]  /*b750*/  @!P0 IMAD.MOV.U32 R2, RZ, RZ, R14 ;  /* 0x000000ffff028224 */ /* 0x000fe400078e000e */
[----:B------:R-:W0:Y:S04]  /*b760*/  SHFL.IDX PT, R14, R4, 0x1, 0x181f ;  /* 0x00381f00040e7f89 */ /* 0x000e2800000e0000 */
[----:B------:R1:W-:Y:S01]  /*b770*/  @!P0 LDGSTS.E.BYPASS.LTC128B.128 [R7+0x20400], desc[UR36][R2.64], !P1 ;  /* 0x2040000002078fae */ /* 0x0003e2000c901d64 */
[----:B------:R-:W-:Y:S01]  /*b780*/  ISETP.GE.AND P0, PT, R9, R0, PT ;  /* 0x000000000900720c */ /* 0x000fe20003f06270 */
[----:B-1----:R-:W-:-:S12]  /*b790*/  VIADD R7, R35, 0x20 ;  /* 0x0000002023077836 */ /* 0x002fd80000000000 */
[----:B------:R-:W-:Y:S02]  /*b7a0*/  @!P0 LEA R9, R30, UR43, 0x1 ;  /* 0x0000002b1e098c11 */ /* 0x000fe4000f8e08ff */
[----:B0-----:R-:W-:Y:S02]  /*b7b0*/  @!P0 LEA R2, P2, R22, R14, 0x1 ;  /* 0x0000000e16028211 */ /* 0x001fe400078408ff */
[----:B------:R-:W0:Y:S02]  /*b7c0*/  SHFL.IDX PT, R14, R4, 0x2, 0x181f ;  /* 0x00581f00040e7f89 */ /* 0x000e2400000e0000 */
[----:B------:R-:W-:Y:S02]  /*b7d0*/  @!P0 IADD3.X R3, RZ, R6, RZ, P2, !PT ;  /* 0x00000006ff038210 */ /* 0x000fe400017fe4ff */
[----:B------:R-:W1:Y:S04]  /*b7e0*/  SHFL.IDX PT, R6, R5, 0x2, 0x181f ;  /* 0x00581f0005067f89 */ /* 0x000e6800000e0000 */
[----:B------:R0:W-:Y:S01]  /*b7f0*/  @!P0 LDGSTS.E.BYPASS.LTC128B.128 [R9+0x20c00], desc[UR36][R2.64], !P1 ;  /* 0x20c0000002098fae */ /* 0x0001e2000c901d64 */
[----:B------:R-:W-:-:S13]  /*b800*/  ISETP.GE.AND P0, PT, R7, R0, PT ;  /* 0x000000000700720c */ /* 0x000fda0003f06270 */
[----:B------:R-:W-:Y:S02]  /*b810*/  @!P0 LEA R7, R30, UR43, 0x1 ;  /* 0x0000002b1e078c11 */ /* 0x000fe4000f8e08ff */
[----:B0-----:R-:W-:Y:S02]  /*b820*/  @!P0 LEA R2, P2, R22, R14, 0x1 ;  /* 0x0000000e16028211 */ /* 0x001fe400078408ff */
[----:B------:R0:W2:Y:S03]  /*b830*/  SHFL.IDX PT, R14, R4, 0x3, 0x181f ;  /* 0x00781f00040e7f89 */ /* 0x0000a600000e0000 */
[----:B-1----:R-:W-:Y:S02]  /*b840*/  @!P0 IMAD.X R3, RZ, RZ, R6, P2 ;  /* 0x000000ffff038224 */ /* 0x002fe400010e0606 */
[----:B------:R0:W1:Y:S04]  /*b850*/  SHFL.IDX PT, R6, R5, 0x3, 0x181f ;  /* 0x00781f0005067f89 */ /* 0x00006800000e0000 */
[----:B------:R0:W-:Y:S02]  /*b860*/  @!P0 LDGSTS.E.BYPASS.LTC128B.128 [R7+0x21400], desc[UR36][R2.64], !P1 ;  /* 0x2140000002078fae */ /* 0x0001e4000c901d64 */
.L_x_120:
[----:B------:R-:W-:-:S04]  /*b870*/  IADD3 R35, R35, 0x30, RZ ;  /* 0x0000003023237810 */ /* 0x000fc80007ffe0ff */
[----:B------:R-:W-:Y:S01]  /*b880*/  ISETP.GE.AND P0, PT, R35, R0, PT ;  /* 0x000000002300720c */ /* 0x000fe20003f06270 */
[----:B------:R-:W-:-:S05]  /*b890*/  IMAD.MOV.U32 R0, RZ, RZ, 0x1 ;  /* 0x00000001ff007424 */ /* 0x000fca00078e00ff */
[----:B------:R-:W-:-:S07]  /*b8a0*/  SHF.L.U32 R0, R0, 0x1f, RZ ;  /* 0x0000001f00007819 */ /* 0x000fce00000006ff */
[----:B0-2---:R-:W-:Y:S02]  /*b8b0*/  @!P0 LEA R2, P2, R22, R14, 0x1 ;  /* 0x0000000e16028211 */ /* 0x005fe400078408ff */
[----:B------:R-:W-:-:S03]  /*b8c0*/  @!P0 LEA R5, R30, UR43, 0x1 ;  /* 0x0000002b1e058c11 */ /* 0x000fc6000f8e08ff */
[----:B-1----:R-:W-:-:S05]  /*b8d0*/  @!P0 IMAD.X R3, RZ, RZ, R6, P2 ;  /* 0x000000ffff038224 */ /* 0x002fca00010e0606 */
[----:B------:R-:W-:Y:S01]  /*b8e0*/  @!PT LDS RZ, [RZ] ;  /* 0x00000000fffff984 */ /* 0x000fe20000000800 */
[----:B------:R-:W-:Y:S01]  /*b8f0*/  @!PT LDS RZ, [RZ] ;  /* 0x00000000fffff984 */ /* 0x000fe20000000800 */
[----:B------:R-:W-:Y:S01]  /*b900*/  @!PT LDS RZ, [RZ] ;  /* 0x00000000fffff984 */ /* 0x000fe20000000800 */
[----:B------:R0:W-:Y:S01]  /*b910*/  @!P0 LDGSTS.E.BYPASS.LTC128B.128 [R5+0x21c00], desc[UR36][R2.64], !P1 ;  /* 0x21c0000002058fae */ /* 0x0001e2000c901d64 */
[----:B------:R-:W-:Y:S01]  /*b920*/  NOP ;  /* 0x0000000000007918 */ /* 0x000fe20000000000 */
[----:B------:R-:W-:Y:S02]  /*b930*/  SYNCS.ARRIVE.TRANS64.RED.A0T1 RZ, [UR43+0x28c00], RZ ;  /* 0x028c00ffffff79a7 */ /* 0x000fe4000820042b */
[----:B------:R-:W-:Y:S01]  /*b940*/  ARRIVES.LDGSTSBAR.64.TRANSCNT [UR43+0x28c00] ;  /* 0x028c0000ff0079b0 */ /* 0x000fe20008000aab */
[----:B------:R-:W-:Y:S01]  /*b950*/  NOP ;  /* 0x0000000000007918 */ /* 0x000fe20000000000 */
[----:B------:R-:W-:Y:S01]  /*b960*/  SYNCS.ARRIVE.TRANS64.A1T0 RZ, [UR43+0x28c00], RZ ;  /* 0x028c00ffffff79a7 */ /* 0x000fe2000810002b */
[----:B------:R-:W1:Y:S02]  /*b970*/  SYNCS.PHASECHK.TRANS64.TRYWAIT P0, [UR43+0x28c20], R0 ;  /* 0x028c2000ff0075a7 */ /* 0x000e64000800016b */
[----:B01----:R-:W-:Y:S05]  /*b980*/  @!P0 BRA `(.L_x_65) ;  /* 0x0000002400f48947 */ /* 0x003fea0003800000 */
.L_x_121:
[----:B------:R-:W-:-:S13]  /*b990*/  ISETP.NE.AND P0, PT, R33, 0x3, PT ;  /* 0x000000032100780c */ /* 0x000fda0003f05270 */
[----:B------:R-:W-:Y:S05]  /*b9a0*/  @!P0 BRA `(.L_x_66) ;  /* 0x0000000000048947 */ /* 0x000fea0003800000 */
[----:B------:R-:W-:Y:S01]  /*b9b0*/  BPT.TRAP 0x1 ;  /* 0x000000040000795c */ /* 0x000fe20000300000 */
.L_x_66:
[----:B------:R-:W1:Y:S02]  /*b9c0*/  SYNCS.PHASECHK.TRANS64.TRYWAIT P0, [UR43+0x28c60], R0 ;  /* 0x028c6000ff0075a7 */ /* 0x000e64000800016b */
[----:B-1----:R-:W-:Y:S05]  /*b9d0*/  @!P0 BRA `(.L_x_67) ;  /* 0x0000002400f88947 */ /* 0x002fea0003800000 */
.L_x_122:
[----:B------:R-:W-:Y:S01]  /*b9e0*/  ULDC.64 UR4, c[0x0][0x328] ;  /* 0x0000ca0000047ab9 */ /* 0x000fe20000000a00 */
[----:B------:R-:W-:Y:S01]  /*b9f0*/  ULDC.64 UR6, c[0x0][0x338] ;  /* 0x0000ce0000067ab9 */ /* 0x000fe20000000a00 */
[----:B0-----:R-:W-:Y:S02]  /*ba00*/  IMAD R0, R29, UR4, RZ ;  /* 0x000000041d007c24 */ /* 0x001fe4000f8e02ff */
[----:B------:R-:W-:Y:S01]  /*ba10*/  IMAD.WIDE.U32 R2, R19, UR4, RZ ;  /* 0x0000000413027c25 */ /* 0x000fe2000f8e00ff */
[----:B------:R-:W-:-:S03]  /*ba20*/  R2UR UR4, R23 ;  /* 0x00000000170472ca */ /* 0x000fc600000e0000 */
[----:B------:R-:W-:Y:S02]  /*ba30*/  IMAD R19, R19, UR5, R0 ;  /* 0x0000000513137c24 */ /* 0x000fe4000f8e0200 */
[----:B------:R-:W-:-:S03]  /*ba40*/  IMAD R5, R27, UR6, RZ ;  /* 0x000000061b057c24 */ /* 0x000fc6000f8e02ff */
[----:B------:R-:W-:Y:S01]  /*ba50*/  IADD3 R3, R3, R19, RZ ;  /* 0x0000001303037210 */ /* 0x000fe20007ffe0ff */
[C---:B------:R-:W-:Y:S02]  /*ba60*/  IMAD R5, R26.reuse, UR7, R5 ;  /* 0x000000071a057c24 */ /* 0x040fe4000f8e0205 */
[----:B------:R-:W-:Y:S01]  /*ba70*/  IMAD.WIDE.U32 R2, R26, UR6, R2 ;  /* 0x000000061a027c25 */ /* 0x000fe2000f8e0002 */
[----:B------:R-:W-:Y:S02]  /*ba80*/  ULDC.64 UR6, c[0x0][0x330] ;  /* 0x0000cc0000067ab9 */ /* 0x000fe40000000a00 */
[----:B------:R-:W-:Y:S01]  /*ba90*/  UIMAD UR4, UR4, UR6, URZ ;  /* 0x00000006040472a4 */ /* 0x000fe2000f8e023f */
[----:B------:R-:W-:Y:S02]  /*baa0*/  IMAD.IADD R3, R3, 0x1, R5 ;  /* 0x0000000103037824 */ /* 0x000fe400078e0205 */
[----:B------:R-:W-:Y:S01]  /*bab0*/  IMAD.U32 R5, RZ, RZ, UR6 ;  /* 0x00000006ff057e24 */ /* 0x000fe2000f8e00ff */
[----:B------:R-:W-:-:S03]  /*bac0*/  UIMAD UR4, UR40, UR7, UR4 ;  /* 0x00000007280472a4 */ /* 0x000fc6000f8e0204 */
[----:B------:R-:W-:Y:S01]  /*bad0*/  IMAD.WIDE.U32 R2, R5, UR40, R2 ;  /* 0x0000002805027c25 */ /* 0x000fe2000f8e0002 */
[----:B------:R-:W-:-:S04]  /*bae0*/  ULDC.64 UR6, c[0x0][0x318] ;  /* 0x0000c60000067ab9 */ /* 0x000fc80000000a00 */
[----:B------:R-:W-:Y:S01]  /*baf0*/  IADD3 R3, R3, UR4, RZ ;  /* 0x0000000403037c10 */ /* 0x000fe2000fffe0ff */
[----:B------:R-:W-:Y:S01]  /*bb00*/  UMOV UR4, 0xffffffff ;  /* 0xffffffff00047882 */ /* 0x000fe20000000000 */
[----:B------:R-:W-:-:S04]  /*bb10*/  LEA R0, P0, R2, UR6, 0x1 ;  /* 0x0000000602007c11 */ /* 0x000fc8000f8008ff */
[----:B------:R-:W-:Y:S01]  /*bb20*/  LEA.HI.X R6, R2, UR7, R3, 0x1, P0 ;  /* 0x0000000702067c11 */ /* 0x000fe200080f0c03 */
[----:B------:R-:W-:Y:S08]  /*bb30*/  BRA.DIV UR4, `(.L_x_68) ;  /* 0x0000002604b87947 */ /* 0x000ff0000b800000 */
[----:B------:R-:W0:Y:S01]  /*bb40*/  SHFL.IDX PT, R14, R0, RZ, 0x181f ;  /* 0x00181fff000e7589 */ /* 0x000e2200000e0000 */
[----:B------:R-:W-:Y:S01]  /*bb50*/  IMAD.SHL.U32 R8, R22, 0x2, RZ ;  /* 0x0000000216087824 */ /* 0x000fe200078e00ff */
[C---:B------:R-:W-:Y:S02]  /*bb60*/  LOP3.LUT R4, R17.reuse, 0x1, RZ, 0xc0, !PT ;  /* 0x0000000111047812 */ /* 0x040fe400078ec0ff */
[----:B------:R-:W1:Y:S01]  /*bb70*/  SHFL.IDX PT, R3, R6, RZ, 0x181f ;  /* 0x00181fff06037589 */ /* 0x000e6200000e0000 */
[----:B------:R-:W-:Y:S02]  /*bb80*/  LEA R7, R30, UR43, 0x1 ;  /* 0x0000002b1e077c11 */ /* 0x000fe4000f8e08ff */
[----:B------:R-:W-:Y:S01]  /*bb90*/  ISETP.NE.U32.AND P1, PT, R4, 0x1, PT ;  /* 0x000000010400780c */ /* 0x000fe20003f25070 */
[----:B------:R-:W-:Y:S01]  /*bba0*/  SHFL.IDX PT, R5, R6, 0x1, 0x181f ;  /* 0x00381f0006057f89 */ /* 0x000fe200000e0000 */
[C---:B------:R-:W-:Y:S02]  /*bbb0*/  LOP3.LUT P5, RZ, R17.reuse, 0x2, RZ, 0xc0, !PT ;  /* 0x0000000211ff7812 */ /* 0x040fe400078ac0ff */
[C---:B------:R-:W-:Y:S01]  /*bbc0*/  LOP3.LUT P4, RZ, R17.reuse, 0x4, RZ, 0xc0, !PT ;  /* 0x0000000411ff7812 */ /* 0x040fe2000788c0ff */
[----:B------:R-:W-:Y:S01]  /*bbd0*/  SHFL.IDX PT, R9, R6, 0x2, 0x181f ;  /* 0x00581f0006097f89 */ /* 0x000fe200000e0000 */
[----:B------:R-:W-:-:S02]  /*bbe0*/  LOP3.LUT P3, RZ, R17, 0x8, RZ, 0xc0, !PT ;  /* 0x0000000811ff7812 */ /* 0x000fc4000786c0ff */
[C---:B------:R-:W-:Y:S01]  /*bbf0*/  LOP3.LUT P2, RZ, R17.reuse, 0x10, RZ, 0xc0, !PT ;  /* 0x0000001011ff7812 */ /* 0x040fe2000784c0ff */
[----:B------:R-:W-:Y:S01]  /*bc00*/  SHFL.IDX PT, R6, R6, 0x3, 0x181f ;  /* 0x00781f0006067f89 */ /* 0x000fe200000e0000 */
[----:B------:R-:W-:Y:S02]  /*bc10*/  LOP3.LUT R16, R16, 0xfffffeff, RZ, 0xc0, !PT ;  /* 0xfffffeff10107812 */ /* 0x000fe400078ec0ff */
[----:B------:R-:W-:Y:S02]  /*bc20*/  PRMT R4, R17, 0x8880, RZ ;  /* 0x0000888011047816 */ /* 0x000fe400000000ff */
[----:B------:R-:W-:Y:S02]  /*bc30*/  @P1 LOP3.LUT R16, R16, 0x100, RZ, 0xfc, !PT ;  /* 0x0000010010101812 */ /* 0x000fe400078efcff */
[----:B0-----:R-:W-:Y:S02]  /*bc40*/  IADD3 R2, P0, R14, R8, RZ ;  /* 0x000000080e027210 */ /* 0x001fe40007f1e0ff */
[----:B------:R-:W0:Y:S01]  /*bc50*/  SHFL.IDX PT, R14, R0, 0x1, 0x181f ;  /* 0x00381f00000e7f89 */ /* 0x000e2200000e0000 */
[----:B------:R-:W-:-:S02]  /*bc60*/  LOP3.LUT R16, R16, 0xfffffdff, RZ, 0xc0, !PT ;  /* 0xfffffdff10107812 */ /* 0x000fc400078ec0ff */
[----:B-1----:R-:W-:Y:S01]  /*bc70*/  IMAD.X R3, RZ, RZ, R3, P0 ;  /* 0x000000ffff037224 */ /* 0x002fe200000e0603 */
[----:B------:R-:W-:Y:S02]  /*bc80*/  ISETP.LT.OR P0, PT, R18, 0x1, P1 ;  /* 0x000000011200780c */ /* 0x000fe40000f01670 */
[----:B------:R-:W-:-:S11]  /*bc90*/  LOP3.LUT P1, RZ, R17, 0x20, RZ, 0xc0, !PT ;  /* 0x0000002011ff7812 */ /* 0x000fd6000782c0ff */
[----:B------:R-:W-:Y:S01]  /*bca0*/  LDGSTS.E.BYPASS.LTC128B.128 [R7+0x400], desc[UR36][R2.64], !P0 ;  /* 0x0040000002077fae */ /* 0x000fe2000c101d64 */
[----:B------:R-:W-:-:S13]  /*bcb0*/  ISETP.LT.OR P0, PT, R18, 0x1, !P5 ;  /* 0x000000011200780c */ /* 0x000fda0006f01670 */
        /* <DEDUP_REMOVED lines=9> */
[----:B------:R-:W-:-:S04]  /*bd50*/  LOP3.LUT P0, RZ, R17, 0x40, RZ, 0xc0, !PT ;  /* 0x0000004011ff7812 */ /* 0x000fc8000780c0ff */
[----:B------:R-:W-:-:S13]  /*bd60*/  ISETP.LT.OR P6, PT, R18, 0x1, !P0 ;  /* 0x000000011200780c */ /* 0x000fda00047c1670 */
[----:B------:R-:W-:Y:S01]  /*bd70*/  LDGSTS.E.BYPASS.LTC128B.128 [R7+0xc400], desc[UR36][R2.64+0x300], !P6 ;  /* 0x0c40030002077fae */ /* 0x000fe2000f101d64 */
[----:B------:R-:W-:-:S13]  /*bd80*/  ISETP.GT.AND P6, PT, R4, -0x1, PT ;  /* 0xffffffff0400780c */ /* 0x000fda0003fc4270 */
[----:B------:R-:W-:Y:S02]  /*bd90*/  @P6 LOP3.LUT R16, R16, 0x200, RZ, 0xfc, !PT ;  /* 0x0000020010106812 */ /* 0x000fe400078efcff */
[----:B------:R-:W-:-:S13]  /*bda0*/  ISETP.LT.OR P6, PT, R18, 0x1, P6 ;  /* 0x000000011200780c */ /* 0x000fda00037c1670 */
[----:B------:R1:W-:Y:S01]  /*bdb0*/  LDGSTS.E.BYPASS.LTC128B.128 [R7+0xe400], desc[UR36][R2.64+0x380], !P6 ;  /* 0x0e40038002077fae */ /* 0x0003e2000f101d64 */
[----:B0-----:R-:W-:-:S03]  /*bdc0*/  IADD3 R4, P6, R14, R8, RZ ;  /* 0x000000080e047210 */ /* 0x001fc60007fde0ff */
[----:B------:R-:W1:Y:S01]  /*bdd0*/  SHFL.IDX PT, R14, R0, 0x2, 0x181f ;  /* 0x00581f00000e7f89 */ /* 0x000e6200000e0000 */
[----:B------:R-:W-:Y:S02]  /*bde0*/  IADD3.X R5, RZ, R5, RZ, P6, !PT ;  /* 0x00000005ff057210 */ /* 0x000fe400037fe4ff */
[----:B-1----:R-:W-:Y:S02]  /*bdf0*/  IADD3 R2, P6, R14, R8, RZ ;  /* 0x000000080e027210 */ /* 0x002fe40007fde0ff */
[----:B------:R0:W1:Y:S03]  /*be00*/  SHFL.IDX PT, R14, R0, 0x3, 0x181f ;  /* 0x00781f00000e7f89 */ /* 0x00006600000e0000 */
[----:B------:R-:W-:Y:S01]  /*be10*/  IMAD.X R3, RZ, RZ, R9, P6 ;  /* 0x000000ffff037224 */ /* 0x000fe200030e0609 */
[----:B------:R-:W-:-:S04]  /*be20*/  LOP3.LUT P6, RZ, R16, 0x100, RZ, 0xc0, !PT ;  /* 0x0000010010ff7812 */ /* 0x000fc800078cc0ff */
[----:B------:R-:W-:-:S13]  /*be30*/  ISETP.LT.OR P6, PT, R18, 0x11, P6 ;  /* 0x000000111200780c */ /* 0x000fda00037c1670 */
        /* <DEDUP_REMOVED lines=14> */
[----:B------:R-:W-:-:S13]  /*bf20*/  ISETP.LT.OR P6, PT, R18, 0x11, P6 ;  /* 0x000000111200780c */ /* 0x000fda00037c1670 */
[----:B------:R2:W-:Y:S01]  /*bf30*/  LDGSTS.E.BYPASS.LTC128B.128 [R7+0xec00], desc[UR36][R4.64+0x380], !P6 ;  /* 0x0ec0038004077fae */ /* 0x0005e2000f101d64 */
[----:B------:R-:W-:-:S04]  /*bf40*/  LOP3.LUT P6, RZ, R16, 0x100, RZ, 0xc0, !PT ;  /* 0x0000010010ff7812 */ /* 0x000fc800078cc0ff */
[----:B------:R-:W-:Y:S01]  /*bf50*/  ISETP.LT.OR P6, PT, R18, 0x21, P6 ;  /* 0x000000211200780c */ /* 0x000fe200037c1670 */
[----:B--2---:R-:W-:-:S12]  /*bf60*/  IMAD.MOV.U32 R4, RZ, RZ, RZ ;  /* 0x000000ffff047224 */ /* 0x004fd800078e00ff */
[----:B------:R0:W-:Y:S01]  /*bf70*/  LDGSTS.E.BYPASS.LTC128B.128 [R7+0x1400], desc[UR36][R2.64], !P6 ;  /* 0x0140000002077fae */ /* 0x0001e2000f101d64 */
[----:B------:R-:W-:-:S13]  /*bf80*/  ISETP.LT.OR P6, PT, R18, 0x21, !P5 ;  /* 0x000000211200780c */ /* 0x000fda0006fc1670 */
        /* <DEDUP_REMOVED lines=11> */
[----:B------:R-:W-:-:S04]  /*c040*/  LOP3.LUT P6, RZ, R16, 0x200, RZ, 0xc0, !PT ;  /* 0x0000020010ff7812 */ /* 0x000fc800078cc0ff */
[----:B------:R-:W-:-:S13]  /*c050*/  ISETP.LT.OR P6, PT, R18, 0x21, P6 ;  /* 0x000000211200780c */ /* 0x000fda00037c1670 */
[----:B-1----:R0:W-:Y:S02]  /*c060*/  LDGSTS.E.BYPASS.LTC128B.128 [R7+0xf400], desc[UR36][R2.64+0x380], !P6 ;  /* 0x0f40038002077fae */ /* 0x0021e4000f101d64 */
.L_x_132:
[----:B0-----:R-:W-:Y:S02]  /*c070*/  IADD3 R2, P6, R14, R8, RZ ;  /* 0x000000080e027210 */ /* 0x001fe40007fde0ff */
[----:B------:R-:W-:Y:S02]  /*c080*/  ISETP.LT.OR P5, PT, R18, 0x31, !P5 ;  /* 0x000000311200780c */ /* 0x000fe40006fa1670 */
[----:B------:R-:W-:Y:S02]  /*c090*/  IADD3.X R3, RZ, R6, RZ, P6, !PT ;  /* 0x00000006ff037210 */ /* 0x000fe400037fe4ff */
[----:B------:R-:W-:Y:S02]  /*c0a0*/  LOP3.LUT P6, RZ, R16, 0x100, RZ, 0xc0, !PT ;  /* 0x0000010010ff7812 */ /* 0x000fe400078cc0ff */
[C---:B------:R-:W-:Y:S02]  /*c0b0*/  ISETP.LT.OR P4, PT, R18.reuse, 0x31, !P4 ;  /* 0x000000311200780c */ /* 0x040fe40006781670 */
[----:B------:R-:W-:-:S02]  /*c0c0*/  ISETP.LT.OR P6, PT, R18, 0x31, P6 ;  /* 0x000000311200780c */ /* 0x000fc400037c1670 */
[C---:B------:R-:W-:Y:S02]  /*c0d0*/  ISETP.LT.OR P3, PT, R18.reuse, 0x31, !P3 ;  /* 0x000000311200780c */ /* 0x040fe40005f61670 */
[C---:B------:R-:W-:Y:S02]  /*c0e0*/  ISETP.LT.OR P2, PT, R18.reuse, 0x31, !P2 ;  /* 0x000000311200780c */ /* 0x040fe40005741670 */
[C---:B------:R-:W-:Y:S02]  /*c0f0*/  ISETP.LT.OR P1, PT, R18.reuse, 0x31, !P1 ;  /* 0x000000311200780c */ /* 0x040fe40004f21670 */
[----:B------:R-:W-:-:S05]  /*c100*/  ISETP.LT.OR P0, PT, R18, 0x31, !P0 ;  /* 0x000000311200780c */ /* 0x000fca0004701670 */
[----:B------:R-:W-:Y:S01]  /*c110*/  @!PT LDS RZ, [RZ] ;  /* 0x00000000fffff984 */ /* 0x000fe20000000800 */
[----:B------:R-:W-:Y:S01]  /*c120*/  @!PT LDS RZ, [RZ] ;  /* 0x00000000fffff984 */ /* 0x000fe20000000800 */
[----:B------:R-:W-:Y:S01]  /*c130*/  @!PT LDS RZ, [RZ] ;  /* 0x00000000fffff984 */ /* 0x000fe20000000800 */
[----:B------:R0:W-:Y:S01]  /*c140*/  LDGSTS.E.BYPASS.LTC128B.128 [R7+0x1c00], desc[UR36][R2.64], !P6 ;  /* 0x01c0000002077fae */ /* 0x0001e2000f101d64 */
[----:B------:R-:W-:-:S03]  /*c150*/  LOP3.LUT P6, RZ, R16, 0x200, RZ, 0xc0, !PT ;  /* 0x0000020010ff7812 */ /* 0x000fc600078cc0ff */
[----:B------:R0:W-:Y:S04]  /*c160*/  LDGSTS.E.BYPASS.LTC128B.128 [R7+0x3c00], desc[UR36][R2.64+0x80], !P5 ;  /* 0x03c0008002077fae */ /* 0x0001e8000e901d64 */
[----:B------:R0:W-:Y:S04]  /*c170*/  LDGSTS.E.BYPASS.LTC128B.128 [R7+0x5c00], desc[UR36][R2.64+0x100], !P4 ;  /* 0x05c0010002077fae */ /* 0x0001e8000e101d64 */
[----:B------:R0:W-:Y:S04]  /*c180*/  LDGSTS.E.BYPASS.LTC128B.128 [R7+0x7c00], desc[UR36][R2.64+0x180], !P3 ;  /* 0x07c0018002077fae */ /* 0x0001e8000d901d64 */
[----:B------:R0:W-:Y:S04]  /*c190*/  LDGSTS.E.BYPASS.LTC128B.128 [R7+0x9c00], desc[UR36][R2.64+0x200], !P2 ;  /* 0x09c0020002077fae */ /* 0x0001e8000d101d64 */
[----:B------:R0:W-:Y:S04]  /*c1a0*/  LDGSTS.E.BYPASS.LTC128B.128 [R7+0xbc00], desc[UR36][R2.64+0x280], !P1 ;  /* 0x0bc0028002077fae */ /* 0x0001e8000c901d64 */
[----:B------:R0:W-:Y:S01]  /*c1b0*/  LDGSTS.E.BYPASS.LTC128B.128 [R7+0xdc00], desc[UR36][R2.64+0x300], !P0 ;  /* 0x0dc0030002077fae */ /* 0x0001e2000c101d64 */
[----:B------:R-:W-:-:S13]  /*c1c0*/  ISETP.LT.OR P0, PT, R18, 0x31, P6 ;  /* 0x000000311200780c */ /* 0x000fda0003701670 */
[----:B------:R0:W-:Y:S01]  /*c1d0*/  LDGSTS.E.BYPASS.LTC128B.128 [R7+0xfc00], desc[UR36][R2.64+0x380], !P0 ;  /* 0x0fc0038002077fae */ /* 0x0001e2000c101d64 */
[----:B------:R-:W-:Y:S01]  /*c1e0*/  NOP ;  /* 0x0000000000007918 */ /* 0x000fe20000000000 */
[----:B------:R-:W-:Y:S02]  /*c1f0*/  SYNCS.ARRIVE.TRANS64.RED.A0T1 RZ, [UR43+0x28c50], RZ ;  /* 0x028c50ffffff79a7 */ /* 0x000fe4000820042b */
[----:B------:R-:W-:Y:S01]  /*c200*/  ARRIVES.LDGSTSBAR.64.TRANSCNT [UR43+0x28c50] ;  /* 0x028c5000ff0079b0 */ /* 0x000fe20008000aab */
[----:B------:R-:W-:Y:S01]  /*c210*/  NOP ;  /* 0x0000000000007918 */ /* 0x000fe20000000000 */
[----:B------:R-:W-:-:S13]  /*c220*/  ISETP.NE.AND P6, PT, R33, 0x3, PT ;  /* 0x000000032100780c */ /* 0x000fda0003fc5270 */
[----:B0-----:R-:W-:Y:S05]  /*c230*/  @!P6 BRA `(.L_x_69) ;  /* 0x000000000004e947 */ /* 0x001fea0003800000 */
[----:B------:R-:W-:Y:S01]  /*c240*/  BPT.TRAP 0x1 ;  /* 0x000000040000795c */ /* 0x000fe20000300000 */
.L_x_69:
[----:B------:R-:W-:Y:S01]  /*c250*/  VIADD R25, R25, 0xfffffffe ;  /* 0xfffffffe19197836 */ /* 0x000fe20000000000 */
[----:B------:R-:W-:Y:S01]  /*c260*/  SYNCS.ARRIVE.TRANS64.A1T0 RZ, [UR43+0x28c50], RZ ;  /* 0x028c50ffffff79a7 */ /* 0x000fe2000810002b */
[----:B------:R-:W-:Y:S01]  /*c270*/  BSSY B0, `(.L_x_53) ;  /* 0x00000f1000007945 */ /* 0x000fe20003800000 */
[----:B------:R-:W-:Y:S01]  /*c280*/  IMAD.MOV.U32 R21, RZ, RZ, 0x1 ;  /* 0x00000001ff157424 */ /* 0x000fe200078e00ff */
[----:B------:R-:W-:Y:S02]  /*c290*/  MOV R0, 0x1 ;  /* 0x0000000100007802 */ /* 0x000fe40000000f00 */
[----:B------:R-:W-:-:S13]  /*c2a0*/  ISETP.GE.AND P0, PT, R25, UR45, PT ;  /* 0x0000002d19007c0c */ /* 0x000fda000bf06270 */
[----:B------:R-:W-:Y:S05]  /*c2b0*/  @!P0 BRA `(.L_x_70) ;  /* 0x0000000c00b08947 */ /* 0x000fea0003800000 */
[----:B------:R-:W-:Y:S01]  /*c2c0*/  UIADD3 UR4, UR44, 0x1, URZ ;  /* 0x000000012c047890 */ /* 0x000fe2000fffe03f */
[----:B------:R-:W-:Y:S02]  /*c2d0*/  LOP3.LUT R3, RZ, UR42, RZ, 0x33, !PT ;  /* 0x0000002aff037c12 */ /* 0x000fe4000f8e33ff */
[----:B------:R-:W-:Y:S01]  /*c2e0*/  IADD3 R36, R37, R28, R36 ;  /* 0x0000001c25247210 */ /* 0x000fe20007ffe024 */
[----:B------:R-:W-:Y:S01]  /*c2f0*/  UIMAD UR4, UR4, UR38, URZ ;  /* 0x00000026040472a4 */ /* 0x000fe2000f8e023f */
[----:B------:R-:W-:Y:S02]  /*c300*/  LOP3.LUT R28, R34, 0x40, RZ, 0xc0, !PT ;  /* 0x00000040221c7812 */ /* 0x000fe400078ec0ff */
[----:B------:R-:W-:Y:S01]  /*c310*/  LOP3.LUT R25, R17, 0x80, RZ, 0xc0, !PT ;  /* 0x0000008011197812 */ /* 0x000fe200078ec0ff */
[----:B------:R-:W-:Y:S01]  /*c320*/  VIADD R36, R36, 0xffffff40 ;  /* 0xffffff4024247836 */ /* 0x000fe20000000000 */
[----:B------:R-:W-:Y:S02]  /*c330*/  MOV R21, 0x1 ;  /* 0x0000000100157802 */ /* 0x000fe40000000f00 */
[----:B------:R-:W-:-:S02]  /*c340*/  LOP3.LUT R0, RZ, UR4, RZ, 0x33, !PT ;  /* 0x00000004ff007c12 */ /* 0x000fc4000f8e33ff */
[----:B------:R-:W-:Y:S02]  /*c350*/  SHF.R.U32.HI R28, RZ, 0x2, R28 ;  /* 0x00000002ff1c7819 */ /* 0x000fe4000001161c */
[----:B------:R-:W-:Y:S01]  /*c360*/  VIMNMX R3, R0, R3, !PT ;  /* 0x0000000300037248 */ /* 0x000fe20007fe0100 */
[----:B------:R-:W-:Y:S01]  /*c370*/  IMAD.MOV.U32 R0, RZ, RZ, 0x1 ;  /* 0x00000001ff007424 */ /* 0x000fe200078e00ff */
[----:B------:R-:W-:Y:S02]  /*c380*/  SHF.R.U32.HI R25, RZ, 0x3, R25 ;  /* 0x00000003ff197819 */ /* 0x000fe40000011619 */
[C---:B------:R-:W-:Y:S01]  /*c390*/  IADD3 R22, -R3.reuse, -0x2, RZ ;  /* 0xfffffffe03167810 */ /* 0x040fe20007ffe1ff */
[----:B------:R-:W-:-:S07]  /*c3a0*/  IMAD R9, R3, -0x40, R36 ;  /* 0xffffffc003097824 */ /* 0x000fce00078e0224 */
.L_x_85:
[----:B------:R-:W0:Y:S01]  /*c3b0*/  LDC R2, c[0x0][0x430] ;  /* 0x00010c00ff027b82 */ /* 0x000e220000000800 */
[----:B------:R-:W-:Y:S01]  /*c3c0*/  ISETP.GT.U32.AND P0, PT, R31, 0x3f, PT ;  /* 0x0000003f1f00780c */ /* 0x000fe20003f04070 */
[----:B------:R-:W-:Y:S01]  /*c3d0*/  BSSY B1, `(.L_x_71) ;  /* 0x0000014000017945 */ /* 0x000fe20003800000 */
[----:B------:R-:W-:Y:S02]  /*c3e0*/  IMAD.MOV.U32 R7, RZ, RZ, R9 ;  /* 0x000000ffff077224 */ /* 0x000fe400078e0009 */
[----:B------:R-:W-:Y:S01]  /*c3f0*/  IMAD.MOV.U32 R6, RZ, RZ, RZ ;  /* 0x000000ffff067224 */ /* 0x000fe200078e00ff */
[----:B0-----:R-:W-:-:S13]  /*c400*/  ISETP.NE.AND P1, PT, R2, 0x1, PT ;  /* 0x000000010200780c */ /* 0x001fda0003f25270 */
[----:B------:R-:W0:Y:S08]  /*c410*/  @P1 LDC R2, c[0x0][0x434] ;  /* 0x00010d00ff021b82 */ /* 0x000e300000000800 */
[----:B------:R-:W1:Y:S01]  /*c420*/  @P1 LDC R3, c[0x0][0x438] ;  /* 0x00010e00ff031b82 */ /* 0x000e620000000800 */
[----:B0-----:R-:W-:-:S05]  /*c430*/  @P1 IMAD.HI.U32 R2, R9, R2, RZ ;  /* 0x0000000209021227 */ /* 0x001fca00078e00ff */
[----:B-1----:R-:W-:Y:S01]  /*c440*/  @P1 SHF.R.U32.HI R7, RZ, R3, R2 ;  /* 0x00000003ff071219 */ /* 0x002fe20000011602 */
[----:B--2---:R-:W-:Y:S06]  /*c450*/  @P0 BRA `(.L_x_72) ;  /* 0x00000000002c0947 */ /* 0x004fec0003800000 */
[----:B------:R-:W-:Y:S01]  /*c460*/  ULDC.64 UR4, c[0x0][0x428] ;  /* 0x00010a0000047ab9 */ /* 0x000fe20000000a00 */
[----:B------:R-:W-:Y:S01]  /*c470*/  SHF.R.S32.HI R3, RZ, 0x1f, R7 ;  /* 0x0000001fff037819 */ /* 0x000fe20000011407 */
[----:B------:R-:W-:Y:S01]  /*c480*/  IMAD R5, R32, UR4, RZ ;  /* 0x0000000420057c24 */ /* 0x000fe2000f8e02ff */
[----:B------:R-:W-:-:S03]  /*c490*/  MOV R2, R7 ;  /* 0x0000000700027202 */ /* 0x000fc60000000f00 */
[C---:B------:R-:W-:Y:S02]  /*c4a0*/  IMAD R5, R24.reuse, UR5, R5 ;  /* 0x0000000518057c24 */ /* 0x040fe4000f8e0205 */
[----:B------:R-:W-:Y:S01]  /*c4b0*/  IMAD.WIDE.U32 R2, R24, UR4, R2 ;  /* 0x0000000418027c25 */ /* 0x000fe2000f8e0002 */
[----:B------:R-:W-:-:S03]  /*c4c0*/  ULDC.64 UR4, c[0x0][0x418] ;  /* 0x0001060000047ab9 */ /* 0x000fc60000000a00 */
[----:B------:R-:W-:Y:S01]  /*c4d0*/  IMAD.IADD R3, R5, 0x1, R3 ;  /* 0x0000000105037824 */ /* 0x000fe200078e0203 */
[----:B------:R-:W-:-:S04]  /*c4e0*/  LEA R4, P0, R2, UR4, 0x2 ;  /* 0x0000000402047c11 */ /* 0x000fc8000f8010ff */
[----:B------:R-:W-:-:S05]  /*c4f0*/  LEA.HI.X R5, R2, UR5, R3, 0x2, P0 ;  /* 0x0000000502057c11 */ /* 0x000fca00080f1403 */
[----:B------:R0:W5:Y:S04]  /*c500*/  LDG.E R6, desc[UR36][R4.64] ;  /* 0x0000002404067981 */ /* 0x000168000c1e1900 */
.L_x_72:
[----:B------:R-:W-:Y:S05]  /*c510*/  BSYNC B1 ;  /* 0x0000000000017941 */ /* 0x000fea0003800000 */
.L_x_71:
[----:B------:R-:W-:-:S13]  /*c520*/  ISETP.NE.AND P0, PT, R33, 0x3, PT ;  /* 0x000000032100780c */ /* 0x000fda0003f05270 */
[----:B------:R-:W-:Y:S05]  /*c530*/  @!P0 BRA `(.L_x_73) ;  /* 0x0000000000048947 */ /* 0x000fea0003800000 */
[----:B------:R-:W-:Y:S01]  /*c540*/  BPT.TRAP 0x1 ;  /* 0x000000040000795c */ /* 0x000fe20000300000 */
.L_x_73:
[----:B------:R-:W-:Y:S01]  /*c550*/  LEA R10, R0, UR43, 0x3 ;  /* 0x0000002b000a7c11 */ /* 0x000fe2000f8e18ff */
[----:B------:R-:W-:Y:S01]  /*c560*/  BSSY B1, `(.L_x_74) ;  /* 0x0000004000017945 */ /* 0x000fe20003800000 */
[----:B------:R-:W-:-:S04]  /*c570*/  SHF.L.U32 R20, R21, 0x1f, RZ ;  /* 0x0000001f15147819 */ /* 0x000fc800000006ff */
[----:B------:R-:W1:Y:S02]  /*c580*/  SYNCS.PHASECHK.TRANS64.TRYWAIT P0, [R10+URZ+0x28c40], R20 ;  /* 0x028c40140a0075a7 */ /* 0x000e64000800017f */
[----:B-1----:R-:W-:Y:S05]  /*c590*/  @!P0 BRA `(.L_x_75) ;  /* 0x0000002400308947 */ /* 0x002fea0003800000 */
.L_x_133:
[----:B------:R-:W-:Y:S05]  /*c5a0*/  BSYNC B1 ;  /* 0x0000000000017941 */ /* 0x000fea0003800000 */
.L_x_74:
[----:B------:R-:W-:Y:S01]  /*c5b0*/  ULDC UR4, c[0x0][0x430] ;  /* 0x00010c0000047ab9 */ /* 0x000fe20000000800 */
[----:B-----5:R-:W-:Y:S01]  /*c5c0*/  SHF.R.S32.HI R18, RZ, 0x1f, R6 ;  /* 0x0000001fff127819 */ /* 0x020fe20000011406 */
[----:B------:R-:W-:Y:S01]  /*c5d0*/  UIADD3 UR4, -UR4, URZ, URZ ;  /* 0x0000003f04047290 */ /* 0x000fe2000fffe13f */
[----:B------:R-:W-:Y:S02]  /*c5e0*/  R2UR UR6, R23 ;  /* 0x00000000170672ca */ /* 0x000fe400000e0000 */
[----:B------:R-:W-:Y:S02]  /*c5f0*/  LOP3.LUT P1, RZ, R16, 0x1, RZ, 0xc0, !PT ;  /* 0x0000000110ff7812 */ /* 0x000fe4000782c0ff */
[----:B------:R-:W-:Y:S01]  /*c600*/  LEA R17, R0, R30, 0xc ;  /* 0x0000001e00117211 */ /* 0x000fe200078e60ff */
[----:B------:R-:W-:Y:S01]  /*c610*/  IMAD R7, R7, UR4, R9 ;  /* 0x0000000407077c24 */ /* 0x000fe2000f8e0209 */
[----:B------:R-:W-:-:S04]  /*c620*/  ULDC.64 UR4, c[0x0][0x300] ;  /* 0x0000c00000047ab9 */ /* 0x000fc80000000a00 */
[----:B------:R-:W-:-:S05]  /*c630*/  SHF.R.S32.HI R19, RZ, 0x1f, R7 ;  /* 0x0000001fff137819 */ /* 0x000fca0000011407 */
[----:B------:R-:W-:-:S04]  /*c640*/  IMAD R2, R19, UR4, RZ ;  /* 0x0000000413027c24 */ /* 0x000fc8000f8e02ff */
[C---:B0-----:R-:W-:Y:S02]  /*c650*/  IMAD R5, R7.reuse, UR5, R2 ;  /* 0x0000000507057c24 */ /* 0x041fe4000f8e0202 */
[----:B------:R-:W-:Y:S01]  /*c660*/  IMAD.WIDE.U32 R2, R7, UR4, RZ ;  /* 0x0000000407027c25 */ /* 0x000fe2000f8e00ff */
[----:B------:R-:W-:-:S03]  /*c670*/  ULDC.64 UR4, c[0x0][0x310] ;  /* 0x0000c40000047ab9 */ /* 0x000fc60000000a00 */
[----:B------:R-:W-:Y:S02]  /*c680*/  IMAD.IADD R3, R3, 0x1, R5 ;  /* 0x0000000103037824 */ /* 0x000fe400078e0205 */
[----:B------:R-:W-:Y:S02]  /*c690*/  IMAD R5, R18, UR4, RZ ;  /* 0x0000000412057c24 */ /* 0x000fe4000f8e02ff */
[----:B------:R-:W-:-:S04]  /*c6a0*/  IMAD.WIDE.U32 R2, R6, UR4, R2 ;  /* 0x0000000406027c25 */ /* 0x000fc8000f8e0002 */
[----:B------:R-:W-:Y:S01]  /*c6b0*/  IMAD R5, R6, UR5, R5 ;  /* 0x0000000506057c24 */ /* 0x000fe2000f8e0205 */
[----:B------:R-:W-:-:S04]  /*c6c0*/  ULDC.64 UR4, c[0x0][0x308] ;  /* 0x0000c20000047ab9 */ /* 0x000fc80000000a00 */
[----:B------:R-:W-:Y:S01]  /*c6d0*/  IADD3 R3, R3, R5, RZ ;  /* 0x0000000503037210 */ /* 0x000fe20007ffe0ff */
[----:B------:R-:W-:Y:S01]  /*c6e0*/  IMAD.U32 R5, RZ, RZ, UR4 ;  /* 0x00000004ff057e24 */ /* 0x000fe2000f8e00ff */
[----:B------:R-:W-:-:S03]  /*c6f0*/  UIMAD UR4, UR6, UR4, URZ ;  /* 0x00000004060472a4 */ /* 0x000fc6000f8e023f */
[----:B------:R-:W-:Y:S01]  /*c700*/  IMAD.WIDE.U32 R2, R5, UR40, R2 ;  /* 0x0000002805027c25 */ /* 0x000fe2000f8e0002 */
[----:B------:R-:W-:Y:S01]  /*c710*/  UIMAD UR4, UR40, UR5, UR4 ;  /* 0x00000005280472a4 */ /* 0x000fe2000f8e0204 */
[----:B------:R-:W-:Y:S02]  /*c720*/  ULDC.64 UR6, c[0x0][0x2e8] ;  /* 0x0000ba0000067ab9 */ /* 0x000fe40000000a00 */
[----:B------:R-:W-:-:S03]  /*c730*/  LEA R26, P0, R2, UR6, 0x1 ;  /* 0x00000006021a7c11 */ /* 0x000fc6000f8008ff */
[----:B------:R-:W-:Y:S01]  /*c740*/  VIADD R29, R3, UR4 ;  /* 0x00000004031d7c36 */ /* 0x000fe20008000000 */
[----:B------:R-:W-:-:S04]  /*c750*/  UMOV UR4, 0xffffffff ;  /* 0xffffffff00047882 */ /* 0x000fc80000000000 */
[----:B------:R-:W-:Y:S01]  /*c760*/  LEA.HI.X R29, R2, UR7, R29, 0x1, P0 ;  /* 0x00000007021d7c11 */ /* 0x000fe200080f0c1d */
[----:B------:R-:W-:Y:S06]  /*c770*/  BRA.DIV UR4, `(.L_x_76) ;  /* 0x0000002204cc7947 */ /* 0x000fec000b800000 */
[----:B------:R-:W0:Y:S01]  /*c780*/  SHFL.IDX PT, R14, R26, RZ, 0x181f ;  /* 0x00181fff1a0e7589 */ /* 0x000e2200000e0000 */
[----:B------:R-:W-:-:S03]  /*c790*/  LEA R27, R17, UR43, 0x1 ;  /* 0x0000002b111b7c11 */ /* 0x000fc6000f8e08ff */
[----:B------:R-:W2:Y:S04]  /*c7a0*/  SHFL.IDX PT, R3, R29, RZ, 0x181f ;  /* 0x00181fff1d037589 */ /* 0x000ea800000e0000 */
[----:B------:R-:W-:Y:S01]  /*c7b0*/  SHFL.IDX PT, R34, R29, 0x3, 0x181f ;  /* 0x00781f001d227f89 */ /* 0x000fe200000e0000 */
[----:B0-----:R-:W-:-:S03]  /*c7c0*/  IADD3 R12, P0, R14, R8, RZ ;  /* 0x000000080e0c7210 */ /* 0x001fc60007f1e0ff */
[----:B------:R-:W0:Y:S02]  /*c7d0*/  SHFL.IDX PT, R14, R26, 0x1, 0x181f ;  /* 0x00381f001a0e7f89 */ /* 0x000e2400000e0000 */
[----:B--2---:R-:W-:Y:S02]  /*c7e0*/  IMAD.X R13, RZ, RZ, R3, P0 ;  /* 0x000000ffff0d7224 */ /* 0x004fe400000e0603 */
[----:B------:R-:W2:Y:S04]  /*c7f0*/  SHFL.IDX PT, R3, R29, 0x1, 0x181f ;  /* 0x00381f001d037f89 */ /* 0x000ea800000e0000 */
[----:B------:R3:W-:Y:S01]  /*c800*/  LDGSTS.E.BYPASS.LTC128B.128 [R27+0x22400], desc[UR36][R12.64], !P1 ;  /* 0x224000000c1b7fae */ /* 0x0007e2000c901d64 */
[----:B0-----:R-:W-:-:S03]  /*c810*/  IADD3 R4, P0, R14, R8, RZ ;  /* 0x000000080e047210 */ /* 0x001fc60007f1e0ff */
[----:B------:R-:W0:Y:S02]  /*c820*/  SHFL.IDX PT, R14, R26, 0x2, 0x181f ;  /* 0x00581f001a0e7f89 */ /* 0x000e2400000e0000 */
[----:B--2---:R-:W-:Y:S02]  /*c830*/  IMAD.X R5, RZ, RZ, R3, P0 ;  /* 0x000000ffff057224 */ /* 0x004fe400000e0603 */
[----:B------:R-:W2:Y:S04]  /*c840*/  SHFL.IDX PT, R3, R29, 0x2, 0x181f ;  /* 0x00581f001d037f89 */ /* 0x000ea800000e0000 */
[----:B------:R3:W-:Y:S01]  /*c850*/  LDGSTS.E.BYPASS.LTC128B.128 [R27+0x22c00], desc[UR36][R4.64], !P1 ;  /* 0x22c00000041b7fae */ /* 0x0007e2000c901d64 */
[----:B0-----:R-:W-:-:S03]  /*c860*/  IADD3 R2, P0, R14, R8, RZ ;  /* 0x000000080e027210 */ /* 0x001fc60007f1e0ff */
[----:B------:R3:W0:Y:S01]  /*c870*/  SHFL.IDX PT, R14, R26, 0x3, 0x181f ;  /* 0x00781f001a0e7f89 */ /* 0x00062200000e0000 */
[----:B--2---:R-:W-:-:S05]  /*c880*/  IADD3.X R3, RZ, R3, RZ, P0, !PT ;  /* 0x00000003ff037210 */ /* 0x004fca00007fe4ff */
[----:B------:R3:W-:Y:S04]  /*c890*/  LDGSTS.E.BYPASS.LTC128B.128 [R27+0x23400], desc[UR36][R2.64], !P1 ;  /* 0x23400000021b7fae */ /* 0x0007e8000c901d64 */
.L_x_143:
[----:B0--3--:R-:W-:-:S05]  /*c8a0*/  IADD3 R2, P0, R14, R8, RZ ;  /* 0x000000080e027210 */ /* 0x009fca0007f1e0ff */
[----:B------:R-:W-:Y:S01]  /*c8b0*/  IMAD.X R3, RZ, RZ, R34, P0 ;  /* 0x000000ffff037224 */ /* 0x000fe200000e0622 */
[----:B------:R-:W-:-:S04]  /*c8c0*/  PLOP3.LUT P0, PT, PT, PT, PT, 0x80, 0x0 ;  /* 0x000000000000781c */ /* 0x000fc80003f0f070 */
[----:B------:R-:W-:Y:S01]  /*c8d0*/  @!PT LDS RZ, [RZ] ;  /* 0x00000000fffff984 */ /* 0x000fe20000000800 */
[----:B------:R-:W-:Y:S01]  /*c8e0*/  @!PT LDS RZ, [RZ] ;  /* 0x00000000fffff984 */ /* 0x000fe20000000800 */
[----:B------:R-:W-:Y:S01]  /*c8f0*/  @!PT LDS RZ, [RZ] ;  /* 0x00000000fffff984 */ /* 0x000fe20000000800 */
[----:B------:R0:W-:Y:S01]  /*c900*/  LDGSTS.E.BYPASS.LTC128B.128 [R27+0x23c00], desc[UR36][R2.64], !P1 ;  /* 0x23c00000021b7fae */ /* 0x0001e2000c901d64 */
[----:B------:R-:W-:-:S08]  /*c910*/  NOP ;  /* 0x0000000000007918 */ /* 0x000fd00000000000 */
.L_x_77:
[----:B------:R-:W-:Y:S02]  /*c920*/  PLOP3.LUT P1, PT, P1, P0, PT, 0xa2, 0x0 ;  /* 0x000000000000781c */ /* 0x000fe40000f21472 */
[----:B------:R-:W-:-:S08]  /*c930*/  @P0 R2UR P1, UR4, R10 ;  /* 0x000000000a0402ca */ /* 0x000fd00000020000 */
[----:B------:R-:W-:-:S05]  /*c940*/  @P0 PLOP3.LUT P0, PT, P1, PT, PT, 0x80, 0x0 ;  /* 0x000000000000081c */ /* 0x000fca0000f0f070 */
[----:B------:R-:W-:Y:S01]  /*c950*/  @!P1 SYNCS.ARRIVE.TRANS64.RED.A0T1 RZ, [UR4+0x28c30], RZ ;  /* 0x028c30ffffff99a7 */ /* 0x000fe20008200404 */
[----:B------:R-:W-:Y:S07]  /*c960*/  @!P1 ARRIVES.LDGSTSBAR.64.TRANSCNT [UR4+0x28c30] ;  /* 0x028c3000ff0099b0 */ /* 0x000fee0008000a84 */
[----:B------:R-:W-:Y:S05]  /*c970*/  @P0 BRA.U.ANY `(.L_x_77) ;  /* 0xfffffffd00e80947 */ /* 0x000fea000393ffff */
[----:B------:R-:W-:Y:S01]  /*c980*/  NOP ;  /* 0x0000000000007918 */ /* 0x000fe20000000000 */
[----:B------:R-:W-:-:S13]  /*c990*/  ISETP.NE.AND P2, PT, R33, 0x3, PT ;  /* 0x000000032100780c */ /* 0x000fda0003f45270 */
[----:B------:R-:W-:Y:S05]  /*c9a0*/  @!P2 BRA `(.L_x_78) ;  /* 0x000000000004a947 */ /* 0x000fea0003800000 */
[----:B------:R-:W-:Y:S01]  /*c9b0*/  BPT.TRAP 0x1 ;  /* 0x000000040000795c */ /* 0x000fe20000300000 */
.L_x_78:
[----:B------:R2:W-:Y:S01]  /*c9c0*/  SYNCS.ARRIVE.TRANS64.A1T0 RZ, [R10+URZ+0x28c30], RZ ;  /* 0x028c30ff0aff79a7 */ /* 0x0005e2000810003f */
[----:B------:R-:W-:Y:S05]  /*c9d0*/  @!P2 BRA `(.L_x_79) ;  /* 0x000000000004a947 */ /* 0x000fea0003800000 */
[----:B------:R-:W-:Y:S01]  /*c9e0*/  BPT.TRAP 0x1 ;  /* 0x000000040000795c */ /* 0x000fe20000300000 */
.L_x_79:
[----:B------:R-:W3:Y:S01]  /*c9f0*/  SYNCS.PHASECHK.TRANS64.TRYWAIT P0, [R10+URZ+0x28c60], R20 ;  /* 0x028c60140a0075a7 */ /* 0x000ee2000800017f */
[----:B------:R-:W-:Y:S04]  /*ca00*/  BSSY B1, `(.L_x_80) ;  /* 0x0000002000017945 */ /* 0x000fe80003800000 */
[----:B---3--:R-:W-:Y:S05]  /*ca10*/  @!P0 BRA `(.L_x_81) ;  /* 0x0000002400308947 */ /* 0x008fea0003800000 */
.L_x_144:
[----:B------:R-:W-:Y:S05]  /*ca20*/  BSYNC B1 ;  /* 0x0000000000017941 */ /* 0x000fea0003800000 */
.L_x_80:
[----:B------:R-:W-:Y:S01]  /*ca30*/  ULDC.64 UR4, c[0x0][0x328] ;  /* 0x0000ca0000047ab9 */ /* 0x000fe20000000a00 */
[----:B------:R-:W-:Y:S01]  /*ca40*/  ULDC.64 UR6, c[0x0][0x338] ;  /* 0x0000ce0000067ab9 */ /* 0x000fe20000000a00 */
[----:B0-----:R-:W-:Y:S01]  /*ca50*/  IMAD R2, R19, UR4, RZ ;  /* 0x0000000413027c24 */ /* 0x001fe2000f8e02ff */
[----:B------:R-:W-:Y:S01]  /*ca60*/  LOP3.LUT P5, RZ, R16, 0x8, RZ, 0xc0, !PT ;  /* 0x0000000810ff7812 */ /* 0x000fe200078ac0ff */
[----:B------:R-:W-:Y:S01]  /*ca70*/  IMAD R17, R0, 0x7000, R17 ;  /* 0x0000700000117824 */ /* 0x000fe200078e0211 */
[C---:B------:R-:W-:Y:S01]  /*ca80*/  LOP3.LUT P4, RZ, R16.reuse, 0x4, RZ, 0xc0, !PT ;  /* 0x0000000410ff7812 */ /* 0x040fe2000788c0ff */
[C---:B------:R-:W-:Y:S01]  /*ca90*/  IMAD R5, R7.reuse, UR5, R2 ;  /* 0x0000000507057c24 */ /* 0x040fe2000f8e0202 */
[----:B------:R-:W-:Y:S01]  /*caa0*/  LOP3.LUT P3, RZ, R16, 0x2, RZ, 0xc0, !PT ;  /* 0x0000000210ff7812 */ /* 0x000fe2000786c0ff */
[----:B------:R-:W-:Y:S01]  /*cab0*/  IMAD.WIDE.U32 R2, R7, UR4, RZ ;  /* 0x0000000407027c25 */ /* 0x000fe2000f8e00ff */
[----:B------:R-:W-:-:S03]  /*cac0*/  R2UR UR4, R23 ;  /* 0x00000000170472ca */ /* 0x000fc600000e0000 */
[----:B------:R-:W-:Y:S02]  /*cad0*/  IMAD R7, R18, UR6, RZ ;  /* 0x0000000612077c24 */ /* 0x000fe4000f8e02ff */
[----:B------:R-:W-:Y:S02]  /*cae0*/  IMAD.IADD R3, R3, 0x1, R5 ;  /* 0x0000000103037824 */ /* 0x000fe400078e0205 */
[C---:B------:R-:W-:Y:S02]  /*caf0*/  IMAD R7, R6.reuse, UR7, R7 ;  /* 0x0000000706077c24 */ /* 0x040fe4000f8e0207 */
[----:B------:R-:W-:Y:S01]  /*cb00*/  IMAD.WIDE.U32 R2, R6, UR6, R2 ;  /* 0x0000000606027c25 */ /* 0x000fe2000f8e0002 */
[----:B------:R-:W-:-:S03]  /*cb10*/  ULDC.64 UR6, c[0x0][0x330] ;  /* 0x0000cc0000067ab9 */ /* 0x000fc60000000a00 */
[----:B------:R-:W-:Y:S01]  /*cb20*/  UIMAD UR4, UR4, UR6, URZ ;  /* 0x00000006040472a4 */ /* 0x000fe2000f8e023f */
[----:B------:R-:W-:Y:S01]  /*cb30*/  IADD3 R3, R3, R7, RZ ;  /* 0x0000000703037210 */ /* 0x000fe20007ffe0ff */
[----:B------:R-:W-:Y:S02]  /*cb40*/  IMAD.U32 R5, RZ, RZ, UR6 ;  /* 0x00000006ff057e24 */ /* 0x000fe4000f8e00ff */
[----:B------:R-:W-:Y:S02]  /*cb50*/  UIMAD UR4, UR40, UR7, UR4 ;  /* 0x00000007280472a4 */ /* 0x000fe4000f8e0204 */
[----:B------:R-:W-:Y:S01]  /*cb60*/  IMAD.WIDE.U32 R2, R5, UR40, R2 ;  /* 0x0000002805027c25 */ /* 0x000fe2000f8e0002 */
[----:B------:R-:W-:-:S03]  /*cb70*/  ULDC.64 UR6, c[0x0][0x318] ;  /* 0x0000c60000067ab9 */ /* 0x000fc60000000a00 */
[----:B------:R-:W-:Y:S01]  /*cb80*/  VIADD R19, R3, UR4 ;  /* 0x0000000403137c36 */ /* 0x000fe20008000000 */
[----:B------:R-:W-:Y:S01]  /*cb90*/  LEA R18, P0, R2, UR6, 0x1 ;  /* 0x0000000602127c11 */ /* 0x000fe2000f8008ff */
[----:B------:R-:W-:-:S03]  /*cba0*/  UMOV UR4, 0xffffffff ;  /* 0xffffffff00047882 */ /* 0x000fc60000000000 */
[----:B------:R-:W-:Y:S01]  /*cbb0*/  LEA.HI.X R19, R2, UR7, R19, 0x1, P0 ;  /* 0x0000000702137c11 */ /* 0x000fe200080f0c13 */
[----:B------:R-:W-:Y:S08]  /*cbc0*/  BRA.DIV UR4, `(.L_x_82) ;  /* 0x0000002204d87947 */ /* 0x000ff0000b800000 */
[----:B------:R-:W0:Y:S01]  /*cbd0*/  SHFL.IDX PT, R14, R18, RZ, 0x181f ;  /* 0x00181fff120e7589 */ /* 0x000e2200000e0000 */
[C---:B------:R-:W-:Y:S02]  /*cbe0*/  LOP3.LUT P1, RZ, R16.reuse, 0x40, RZ, 0xc0, !PT ;  /* 0x0000004010ff7812 */ /* 0x040fe4000782c0ff */
[C---:B------:R-:W-:Y:S01]  /*cbf0*/  LOP3.LUT P6, RZ, R16.reuse, 0x20, RZ, 0xc0, !PT ;  /* 0x0000002010ff7812 */ /* 0x040fe200078cc0ff */
[----:B------:R-:W4:Y:S01]  /*cc00*/  SHFL.IDX PT, R3, R19, RZ, 0x181f ;  /* 0x00181fff13037589 */ /* 0x000f2200000e0000 */
[----:B------:R-:W-:Y:S02]  /*cc10*/  LEA R17, R17, UR43, 0x1 ;  /* 0x0000002b11117c11 */ /* 0x000fe4000f8e08ff */
[----:B------:R-:W-:Y:S01]  /*cc20*/  LOP3.LUT P2, RZ, R16, 0x10, RZ, 0xc0, !PT ;  /* 0x0000001010ff7812 */ /* 0x000fe2000784c0ff */
[----:B------:R-:W-:Y:S01]  /*cc30*/  SHFL.IDX PT, R5, R19, 0x1, 0x181f ;  /* 0x00381f0013057f89 */ /* 0x000fe200000e0000 */
[----:B------:R-:W-:-:S03]  /*cc40*/  P2R R11, PR, RZ, 0x40 ;  /* 0x00000040ff0b7803 */ /* 0x000fc60000000000 */
[----:B-1-3--:R-:W-:Y:S04]  /*cc50*/  SHFL.IDX PT, R20, R19, 0x2, 0x181f ;  /* 0x00581f0013147f89 */ /* 0x00afe800000e0000 */
[----:B------:R-:W-:Y:S01]  /*cc60*/  SHFL.IDX PT, R19, R19, 0x3, 0x181f ;  /* 0x00781f0013137f89 */ /* 0x000fe200000e0000 */
[----:B0-----:R-:W-:-:S03]  /*cc70*/  IADD3 R6, P0, R14, R8, RZ ;  /* 0x000000080e067210 */ /* 0x001fc60007f1e0ff */
[----:B------:R-:W0:Y:S01]  /*cc80*/  SHFL.IDX PT, R14, R18, 0x1, 0x181f ;  /* 0x00381f00120e7f89 */ /* 0x000e2200000e0000 */
[----:B----4-:R-:W-:-:S05]  /*cc90*/  IADD3.X R7, RZ, R3, RZ, P0, !PT ;  /* 0x00000003ff077210 */ /* 0x010fca00007fe4ff */
[----:B------:R-:W-:Y:S01]  /*cca0*/  LDGSTS.E.BYPASS.LTC128B.128 [R17+0x400], desc[UR36][R6.64], !P1 ;  /* 0x0040000006117fae */ /* 0x000fe2000c901d64 */
[----:B------:R-:W-:-:S03]  /*ccb0*/  ISETP.NE.U32.AND P1, PT, R25, RZ, PT ;  /* 0x000000ff1900720c */ /* 0x000fc60003f25070 */
[----:B------:R-:W-:Y:S01]  /*ccc0*/  LDGSTS.E.BYPASS.LTC128B.128 [R17+0x2400], desc[UR36][R6.64+0x80], !P6 ;  /* 0x0240008006117fae */ /* 0x000fe2000f101d64 */
[----:B------:R-:W-:-:S03]  /*ccd0*/  LOP3.LUT P6, RZ, R16, 0x40, RZ, 0xc0, !PT ;  /* 0x0000004010ff7812 */ /* 0x000fc600078cc0ff */
[----:B------:R-:W-:Y:S04]  /*cce0*/  LDGSTS.E.BYPASS.LTC128B.128 [R17+0x4400], desc[UR36][R6.64+0x100], !P2 ;  /* 0x0440010006117fae */ /* 0x000fe8000d101d64 */
[----:B------:R-:W-:Y:S04]  /*ccf0*/  LDGSTS.E.BYPASS.LTC128B.128 [R17+0x6400], desc[UR36][R6.64+0x180], !P5 ;  /* 0x0640018006117fae */ /* 0x000fe8000e901d64 */
[----:B------:R-:W-:Y:S01]  /*cd00*/  LDGSTS.E.BYPASS.LTC128B.128 [R17+0x8400], desc[UR36][R6.64+0x200], !P4 ;  /* 0x0840020006117fae */ /* 0x000fe2000e101d64 */
[----:B0-----:R-:W-:-:S03]  /*cd10*/  IADD3 R4, P0, R14, R8, RZ ;  /* 0x000000080e047210 */ /* 0x001fc60007f1e0ff */
[----:B------:R-:W0:Y:S02]  /*cd20*/  SHFL.IDX PT, R14, R18, 0x2, 0x181f ;  /* 0x00581f00120e7f89 */ /* 0x000e2400000e0000 */
[----:B------:R-:W-:Y:S02]  /*cd30*/  IMAD.X R5, RZ, RZ, R5, P0 ;  /* 0x000000ffff057224 */ /* 0x000fe400000e0605 */
[----:B------:R-:W-:Y:S01]  /*cd40*/  LDGSTS.E.BYPASS.LTC128B.128 [R17+0xa400], desc[UR36][R6.64+0x280], !P3 ;  /* 0x0a40028006117fae */ /* 0x000fe2000d901d64 */
[----:B0-----:R-:W-:-:S03]  /*cd50*/  IADD3 R2, P0, R14, R8, RZ ;  /* 0x000000080e027210 */ /* 0x001fc60007f1e0ff */
[----:B------:R0:W1:Y:S02]  /*cd60*/  SHFL.IDX PT, R14, R18, 0x3, 0x181f ;  /* 0x00781f00120e7f89 */ /* 0x00006400000e0000 */
[----:B------:R-:W-:Y:S01]  /*cd70*/  IMAD.X R3, RZ, RZ, R20, P0 ;  /* 0x000000ffff037224 */ /* 0x000fe200000e0614 */
[----:B------:R-:W-:-:S13]  /*cd80*/  ISETP.NE.U32.AND P0, PT, R28, RZ, PT ;  /* 0x000000ff1c00720c */ /* 0x000fda0003f05070 */
[----:B------:R-:W-:Y:S04]  /*cd90*/  LDGSTS.E.BYPASS.LTC128B.128 [R17+0xc400], desc[UR36][R6.64+0x300], P0 ;  /* 0x0c40030006117fae */ /* 0x000fe80008101d64 */
[----:B------:R3:W-:Y:S04]  /*cda0*/  LDGSTS.E.BYPASS.LTC128B.128 [R17+0xe400], desc[UR36][R6.64+0x380], P1 ;  /* 0x0e40038006117fae */ /* 0x0007e80008901d64 */
[----:B------:R-:W-:Y:S01]  /*cdb0*/  LDGSTS.E.BYPASS.LTC128B.128 [R17+0xc00], desc[UR36][R4.64], !P6 ;  /* 0x00c0000004117fae */ /* 0x000fe2000f101d64 */
[----:B------:R-:W-:-:S04]  /*cdc0*/  ISETP.NE.AND P6, PT, R11, RZ, PT ;  /* 0x000000ff0b00720c */ /* 0x000fc80003fc5270 */
[----:B---3--:R-:W-:-:S09]  /*cdd0*/  P2R R6, PR, RZ, 0x40 ;  /* 0x00000040ff067803 */ /* 0x008fd20000000000 */
[----:B------:R-:W-:Y:S01]  /*cde0*/  LDGSTS.E.BYPASS.LTC128B.128 [R17+0x2c00], desc[UR36][R4.64+0x80], !P6 ;  /* 0x02c0008004117fae */ /* 0x000fe2000f101d64 */
[----:B------:R-:W-:-:S03]  /*cdf0*/  LOP3.LUT P6, RZ, R16, 0x40, RZ, 0xc0, !PT ;  /* 0x0000004010ff7812 */ /* 0x000fc600078cc0ff */
[----:B------:R-:W-:Y:S04]  /*ce00*/  LDGSTS.E.BYPASS.LTC128B.128 [R17+0x4c00], desc[UR36][R4.64+0x100], !P2 ;  /* 0x04c0010004117fae */ /* 0x000fe8000d101d64 */
[----:B------:R-:W-:Y:S04]  /*ce10*/  LDGSTS.E.BYPASS.LTC128B.128 [R17+0x6c00], desc[UR36][R4.64+0x180], !P5 ;  /* 0x06c0018004117fae */ /* 0x000fe8000e901d64 */
[----:B------:R-:W-:Y:S04]  /*ce20*/  LDGSTS.E.BYPASS.LTC128B.128 [R17+0x8c00], desc[UR36][R4.64+0x200], !P4 ;  /* 0x08c0020004117fae */ /* 0x000fe8000e101d64 */
[----:B------:R-:W-:Y:S04]  /*ce30*/  LDGSTS.E.BYPASS.LTC128B.128 [R17+0xac00], desc[UR36][R4.64+0x280], !P3 ;  /* 0x0ac0028004117fae */ /* 0x000fe8000d901d64 */
[----:B------:R-:W-:Y:S04]  /*ce40*/  LDGSTS.E.BYPASS.LTC128B.128 [R17+0xcc00], desc[UR36][R4.64+0x300], P0 ;  /* 0x0cc0030004117fae */ /* 0x000fe80008101d64 */
[----:B------:R3:W-:Y:S04]  /*ce50*/  LDGSTS.E.BYPASS.LTC128B.128 [R17+0xec00], desc[UR36][R4.64+0x380], P1 ;  /* 0x0ec0038004117fae */ /* 0x0007e80008901d64 */
[----:B------:R0:W-:Y:S01]  /*ce60*/  LDGSTS.E.BYPASS.LTC128B.128 [R17+0x1400], desc[UR36][R2.64], !P6 ;  /* 0x0140000002117fae */ /* 0x0001e2000f101d64 */
[----:B------:R-:W-:-:S02]  /*ce70*/  ISETP.NE.AND P6, PT, R6, RZ, PT ;  /* 0x000000ff0600720c */ /* 0x000fc40003fc5270 */
[----:B---3--:R-:W-:-:S11]  /*ce80*/  MOV R4, RZ ;  /* 0x000000ff00047202 */ /* 0x008fd60000000f00 */
[----:B------:R0:W-:Y:S04]  /*ce90*/  LDGSTS.E.BYPASS.LTC128B.128 [R17+0x3400], desc[UR36][R2.64+0x80], !P6 ;  /* 0x0340008002117fae */ /* 0x0001e8000f101d64 */
[----:B------:R0:W-:Y:S04]  /*cea0*/  LDGSTS.E.BYPASS.LTC128B.128 [R17+0x5400], desc[UR36][R2.64+0x100], !P2 ;  /* 0x0540010002117fae */ /* 0x0001e8000d101d64 */
[----:B------:R0:W-:Y:S04]  /*ceb0*/  LDGSTS.E.BYPASS.LTC128B.128 [R17+0x7400], desc[UR36][R2.64+0x180], !P5 ;  /* 0x0740018002117fae */ /* 0x0001e8000e901d64 */
[----:B------:R0:W-:Y:S04]  /*cec0*/  LDGSTS.E.BYPASS.LTC128B.128 [R17+0x9400], desc[UR36][R2.64+0x200], !P4 ;  /* 0x0940020002117fae */ /* 0x0001e8000e101d64 */
[----:B------:R0:W-:Y:S04]  /*ced0*/  LDGSTS.E.BYPASS.LTC128B.128 [R17+0xb400], desc[UR36][R2.64+0x280], !P3 ;  /* 0x0b40028002117fae */ /* 0x0001e8000d901d64 */
[----:B------:R0:W-:Y:S04]  /*cee0*/  LDGSTS.E.BYPASS.LTC128B.128 [R17+0xd400], desc[UR36][R2.64+0x300], P0 ;  /* 0x0d40030002117fae */ /* 0x0001e80008101d64 */
[----:B-1----:R0:W-:Y:S02]  /*cef0*/  LDGSTS.E.BYPASS.LTC128B.128 [R17+0xf400], desc[UR36][R2.64+0x380], P1 ;  /* 0x0f40038002117fae */ /* 0x0021e40008901d64 */
.L_x_154:
[----:B------:R-:W-:Y:S02]  /*cf00*/  P2R R5, PR, RZ, 0x2 ;  /* 0x00000002ff057803 */ /* 0x000fe40000000000 */
[----:B------:R-:W-:Y:S02]  /*cf10*/  LOP3.LUT P1, RZ, R16, 0x40, RZ, 0xc0, !PT ;  /* 0x0000004010ff7812 */ /* 0x000fe4000782c0ff */
[----:B0-----:R-:W-:Y:S02]  /*cf20*/  IADD3 R2, P2, R14, R8, RZ ;  /* 0x000000080e027210 */ /* 0x001fe40007f5e0ff */
[----:B------:R-:W-:-:S03]  /*cf30*/  LOP3.LUT P6, RZ, R16, 0x10, RZ, 0xc0, !PT ;  /* 0x0000001010ff7812 */ /* 0x000fc600078cc0ff */
[----:B------:R-:W-:Y:S01]  /*cf40*/  IMAD.X R3, RZ, RZ, R19, P2 ;  /* 0x000000ffff037224 */ /* 0x000fe200010e0613 */
[----:B------:R-:W-:-:S05]  /*cf50*/  LOP3.LUT P2, RZ, R16, 0x20, RZ, 0xc0, !PT ;  /* 0x0000002010ff7812 */ /* 0x000fca000784c0ff */
[----:B------:R-:W-:Y:S01]  /*cf60*/  @!PT LDS RZ, [RZ] ;  /* 0x00000000fffff984 */ /* 0x000fe20000000800 */
[----:B------:R-:W-:Y:S01]  /*cf70*/  @!PT LDS RZ, [RZ] ;  /* 0x00000000fffff984 */ /* 0x000fe20000000800 */
[----:B------:R-:W-:Y:S01]  /*cf80*/  @!PT LDS RZ, [RZ] ;  /* 0x00000000fffff984 */ /* 0x000fe20000000800 */
[----:B------:R0:W-:Y:S01]  /*cf90*/  LDGSTS.E.BYPASS.LTC128B.128 [R17+0x1c00], desc[UR36][R2.64], !P1 ;  /* 0x01c0000002117fae */ /* 0x0001e2000c901d64 */
[----:B------:R-:W-:-:S07]  /*cfa0*/  ISETP.NE.AND P1, PT, R5, RZ, PT ;  /* 0x000000ff0500720c */ /* 0x000fce0003f25270 */
[----:B------:R0:W-:Y:S04]  /*cfb0*/  LDGSTS.E.BYPASS.LTC128B.128 [R17+0x3c00], desc[UR36][R2.64+0x80], !P2 ;  /* 0x03c0008002117fae */ /* 0x0001e8000d101d64 */
[----:B------:R0:W-:Y:S04]  /*cfc0*/  LDGSTS.E.BYPASS.LTC128B.128 [R17+0x5c00], desc[UR36][R2.64+0x100], !P6 ;  /* 0x05c0010002117fae */ /* 0x0001e8000f101d64 */
[----:B------:R0:W-:Y:S04]  /*cfd0*/  LDGSTS.E.BYPASS.LTC128B.128 [R17+0x7c00], desc[UR36][R2.64+0x180], !P5 ;  /* 0x07c0018002117fae */ /* 0x0001e8000e901d64 */
[----:B------:R0:W-:Y:S04]  /*cfe0*/  LDGSTS.E.BYPASS.LTC128B.128 [R17+0x9c00], desc[UR36][R2.64+0x200], !P4 ;  /* 0x09c0020002117fae */ /* 0x0001e8000e101d64 */
[----:B------:R0:W-:Y:S04]  /*cff0*/  LDGSTS.E.BYPASS.LTC128B.128 [R17+0xbc00], desc[UR36][R2.64+0x280], !P3 ;  /* 0x0bc0028002117fae */ /* 0x0001e8000d901d64 */
[----:B------:R0:W-:Y:S01]  /*d000*/  LDGSTS.E.BYPASS.LTC128B.128 [R17+0xdc00], desc[UR36][R2.64+0x300], P0 ;  /* 0x0dc0030002117fae */ /* 0x0001e20008101d64 */
[----:B------:R-:W-:-:S03]  /*d010*/  PLOP3.LUT P0, PT, PT, PT, PT, 0x80, 0x0 ;  /* 0x000000000000781c */ /* 0x000fc60003f0f070 */
[----:B------:R0:W-:Y:S01]  /*d020*/  LDGSTS.E.BYPASS.LTC128B.128 [R17+0xfc00], desc[UR36][R2.64+0x380], P1 ;  /* 0x0fc0038002117fae */ /* 0x0001e20008901d64 */
[----:B------:R-:W-:-:S09]  /*d030*/  NOP ;  /* 0x0000000000007918 */ /* 0x000fd20000000000 */
.L_x_83:
        /* <DEDUP_REMOVED lines=10> */
.L_x_84:
[----:B------:R-:W-:Y:S01]  /*d0e0*/  VIADD R0, R0, 0x1 ;  /* 0x0000000100007836 */ /* 0x000fe20000000000 */
[----:B------:R-:W-:Y:S01]  /*d0f0*/  IADD3 R22, R22, -0x1, RZ ;  /* 0xffffffff16167810 */ /* 0x000fe20007ffe0ff */
[----:B------:R1:W-:Y:S01]  /*d100*/  SYNCS.ARRIVE.TRANS64.A1T0 RZ, [R10+URZ+0x28c50], RZ ;  /* 0x028c50ff0aff79a7 */ /* 0x0003e2000810003f */
[----:B------:R-:W-:Y:S02]  /*d110*/  VIADD R9, R9, 0xffffffc0 ;  /* 0xffffffc009097836 */ /* 0x000fe40000000000 */
[----:B------:R-:W-:-:S04]  /*d120*/  ISETP.NE.AND P0, PT, R0, 0x2, PT ;  /* 0x000000020000780c */ /* 0x000fc80003f05270 */
[----:B------:R-:W-:Y:S02]  /*d130*/  SEL R0, R0, RZ, P0 ;  /* 0x000000ff00007207 */ /* 0x000fe40000000000 */
[----:B0-----:R-:W-:Y:S02]  /*d140*/  SEL R2, RZ, 0x1, P0 ;  /* 0x00000001ff027807 */ /* 0x001fe40000000000 */
[----:B------:R-:W-:Y:S02]  /*d150*/  ISETP.GT.AND P0, PT, R22, UR45, PT ;  /* 0x0000002d16007c0c */ /* 0x000fe4000bf04270 */
[----:B------:R-:W-:-:S11]  /*d160*/  LOP3.LUT R21, R21, R2, RZ, 0x3c, !PT ;  /* 0x0000000215157212 */ /* 0x000fd600078e3cff */
[----:B-1----:R-:W-:Y:S05]  /*d170*/  @P0 BRA `(.L_x_85) ;  /* 0xfffffff0008c0947 */ /* 0x002fea000383ffff */
.L_x_70:
[----:B------:R-:W-:Y:S05]  /*d180*/  BSYNC B0 ;  /* 0x0000000000007941 */ /* 0x000fea0003800000 */
.L_x_53:
[----:B------:R-:W0:Y:S01]  /*d190*/  S2R R3, SR_CgaCtaId ;  /* 0x0000000000037919 */ /* 0x000e220000008800 */
[----:B------:R-:W-:Y:S01]  /*d1a0*/  MOV R2, 0x400 ;  /* 0x0000040000027802 */ /* 0x000fe20000000f00 */
[----:B------:R-:W-:Y:S01]  /*d1b0*/  BSSY B0, `(.L_x_86) ;  /* 0x0000005000007945 */ /* 0x000fe20003800000 */
[----:B------:R-:W-:Y:S02]  /*d1c0*/  SHF.L.U32 R4, R4, 0x1f, RZ ;  /* 0x0000001f04047819 */ /* 0x000fe400000006ff */
[----:B0-----:R-:W-:-:S04]  /*d1d0*/  LEA R5, R3, R2, 0x18 ;  /* 0x0000000203057211 */ /* 0x001fc800078ec0ff */
[----:B------:R-:W0:Y:S02]  /*d1e0*/  SYNCS.PHASECHK.TRANS64.TRYWAIT P0, [R5+URZ+0x28c20], R4 ;  /* 0x028c2004050075a7 */ /* 0x000e24000800017f */
[----:B0-----:R-:W-:Y:S05]  /*d1f0*/  @!P0 BRA `(.L_x_87) ;  /* 0x0000002400108947 */ /* 0x001fea0003800000 */
.L_x_155:
[----:B------:R-:W-:Y:S05]  /*d200*/  BSYNC B0 ;  /* 0x0000000000007941 */ /* 0x000fea0003800000 */
.L_x_86:
[----:B------:R-:W-:-:S03]  /*d210*/  UMOV UR4, 0xffffffff ;  /* 0xffffffff00047882 */ /* 0x000fc60000000000 */
[----:B------:R-:W-:Y:S05]  /*d220*/  BRA.DIV UR4, `(.L_x_88) ;  /* 0x0000002604187947 */ /* 0x000fea000b800000 */
[----:B------:R-:W1:Y:S02]  /*d230*/  S2R R2, SR_TID.X ;  /* 0x0000000000027919 */ /* 0x000e640000002100 */
[----:B-1----:R-:W-:-:S04]  /*d240*/  SHF.R.U32.HI R2, RZ, 0x5, R2 ;  /* 0x00000005ff027819 */ /* 0x002fc80000011602 */
[----:B------:R-:W-:-:S05]  /*d250*/  LOP3.LUT R2, R2, 0x3, RZ, 0xc0, !PT ;  /* 0x0000000302027812 */ /* 0x000fca00078ec0ff */
[----:B------:R1:W3:Y:S02]  /*d260*/  SHFL.IDX PT, R14, R2, RZ, 0x1f ;  /* 0x00001fff020e7589 */ /* 0x0002e400000e0000 */
.L_x_158:
[----:B---3--:R-:W-:-:S13]  /*d270*/  ISETP.NE.AND P0, PT, R14, RZ, PT ;  /* 0x000000ff0e00720c */ /* 0x008fda0003f05270 */
[----:B------:R-:W-:Y:S05]  /*d280*/  @P0 BRA `(.L_x_8) ;  /* 0x0000000000880947 */ /* 0x000fea0003800000 */
[----:B------:R-:W-:-:S03]  /*d290*/  UMOV UR4, 0xffffffff ;  /* 0xffffffff00047882 */ /* 0x000fc60000000000 */
[----:B------:R-:W-:Y:S05]  /*d2a0*/  BRA.DIV UR4, `(.L_x_89) ;  /* 0x00000026042c7947 */ /* 0x000fea000b800000 */
[----:B------:R-:W-:-:S13]  /*d2b0*/  ELECT P6, URZ, PT ;  /* 0x00000000003f782f */ /* 0x000fda00038c0000 */
.L_x_161:
[----:B------:R-:W-:Y:S05]  /*d2c0*/  @!P6 BRA `(.L_x_8) ;  /* 0x000000000078e947 */ /* 0x000fea0003800000 */
[----:B------:R-:W-:-:S06]  /*d2d0*/  ULOP3.LUT UR4, UR39, 0x2, URZ, 0xfc, !UPT ;  /* 0x0000000227047892 */ /* 0x000fcc000f8efc3f */
[----:B-1----:R-:W-:-:S05]  /*d2e0*/  IMAD.U32 R2, RZ, RZ, UR4 ;  /* 0x00000004ff027e24 */ /* 0x002fca000f8e00ff */
[----:B------:R-:W-:-:S13]  /*d2f0*/  ISETP.NE.AND P0, PT, R2, 0x3, PT ;  /* 0x000000030200780c */ /* 0x000fda0003f05270 */
[----:B------:R-:W-:Y:S05]  /*d300*/  @!P0 BRA `(.L_x_90) ;  /* 0x0000000000048947 */ /* 0x000fea0003800000 */
[----:B------:R-:W-:Y:S01]  /*d310*/  BPT.TRAP 0x1 ;  /* 0x000000040000795c */ /* 0x000fe20000300000 */
.L_x_90:
[C---:B0-----:R-:W-:Y:S01]  /*d320*/  LEA R4, R0.reuse, R5, 0x3 ;  /* 0x0000000500047211 */ /* 0x041fe200078e18ff */
[----:B------:R-:W-:Y:S01]  /*d330*/  VIADD R0, R0, 0x1 ;  /* 0x0000000100007836 */ /* 0x000fe20000000000 */
[----:B------:R-:W-:-:S04]  /*d340*/  SHF.L.U32 R3, R21, 0x1f, RZ ;  /* 0x0000001f15037819 */ /* 0x000fc800000006ff */
[----:B------:R-:W0:Y:S01]  /*d350*/  SYNCS.PHASECHK.TRANS64.TRYWAIT P1, [R4+URZ+0x28c40], R3 ;  /* 0x028c4003040075a7 */ /* 0x000e22000802017f */
[----:B------:R-:W-:-:S04]  /*d360*/  ISETP.NE.AND P2, PT, R0, 0x2, PT ;  /* 0x000000020000780c */ /* 0x000fc80003f45270 */
[----:B------:R-:W-:Y:S01]  /*d370*/  SEL R2, RZ, 0x1, P2 ;  /* 0x00000001ff027807 */ /* 0x000fe20001000000 */
[----:B0-----:R-:W-:Y:S08]  /*d380*/  @!P1 BRA `(.L_x_91) ;  /* 0x0000002400149947 */ /* 0x001ff00003800000 */
.L_x_162:
[----:B------:R-:W-:Y:S02]  /*d390*/  SEL R0, R0, RZ, P2 ;  /* 0x000000ff00007207 */ /* 0x000fe40001000000 */
[----:B------:R-:W-:Y:S01]  /*d3a0*/  LOP3.LUT R2, R21, R2, RZ, 0x3c, !PT ;  /* 0x0000000215027212 */ /* 0x000fe200078e3cff */
[----:B------:R-:W-:Y:S06]  /*d3b0*/  @!P0 BRA `(.L_x_92) ;  /* 0x0000000000048947 */ /* 0x000fec0003800000 */
[----:B------:R-:W-:Y:S01]  /*d3c0*/  BPT.TRAP 0x1 ;  /* 0x000000040000795c */ /* 0x000fe20000300000 */
.L_x_92:
[----:B------:R-:W-:Y:S01]  /*d3d0*/  IMAD R5, R0, 0x8, R5 ;  /* 0x0000000800057824 */ /* 0x000fe200078e0205 */
[----:B------:R-:W-:-:S04]  /*d3e0*/  SHF.L.U32 R0, R2, 0x1f, RZ ;  /* 0x0000001f02007819 */ /* 0x000fc800000006ff */
[----:B------:R-:W1:Y:S02]  /*d3f0*/  SYNCS.PHASECHK.TRANS64.TRYWAIT P1, [R5+URZ+0x28c40], R0 ;  /* 0x028c4000050075a7 */ /* 0x000e64000802017f */
[----:B-1----:R-:W-:Y:S05]  /*d400*/  @!P1 BRA `(.L_x_93) ;  /* 0x0000002400089947 */ /* 0x002fea0003800000 */
.L_x_163:
[----:B------:R-:W-:Y:S05]  /*d410*/  @!P0 BRA `(.L_x_94) ;  /* 0x0000000000048947 */ /* 0x000fea0003800000 */
[----:B------:R-:W-:Y:S01]  /*d420*/  BPT.TRAP 0x1 ;  /* 0x000000040000795c */ /* 0x000fe20000300000 */
.L_x_94:
[----:B------:R-:W3:Y:S02]  /*d430*/  SYNCS.PHASECHK.TRANS64.TRYWAIT P1, [R4+URZ+0x28c60], R3 ;  /* 0x028c6003040075a7 */ /* 0x000ee4000802017f */
[----:B---3--:R-:W-:Y:S05]  /*d440*/  @!P1 BRA `(.L_x_95) ;  /* 0x00000024000c9947 */ /* 0x008fea0003800000 */
.L_x_164:
[----:B------:R-:W-:Y:S05]  /*d450*/  @!P0 BRA `(.L_x_96) ;  /* 0x0000000000048947 */ /* 0x000fea0003800000 */
[----:B------:R-:W-:Y:S01]  /*d460*/  BPT.TRAP 0x1 ;  /* 0x000000040000795c */ /* 0x000fe20000300000 */
.L_x_96:
[----:B----4-:R4:W0:Y:S02]  /*d470*/  SYNCS.PHASECHK.TRANS64.TRYWAIT P0, [R5+URZ+0x28c60], R0 ;  /* 0x028c6000050075a7 */ /* 0x010824000800017f */
[----:B0-----:R-:W-:Y:S05]  /*d480*/  @!P0 NANOSLEEP.SYNCS 0x989680 ;  /* 0x009896800000895d */ /* 0x001fea0003900000 */
[----:B------:R-:W0:Y:S02]  /*d490*/  @!P0 SYNCS.PHASECHK.TRANS64 P0, [R5+URZ+0x28c60], R0 ;  /* 0x028c6000050085a7 */ /* 0x000e24000800007f */
[----:B0-----:R-:W-:Y:S05]  /*d4a0*/  @!P0 BRA `(.L_x_96) ;  /* 0xfffffffc00f08947 */ /* 0x001fea000383ffff */
.L_x_8:
[----:B------:R-:W-:Y:S05]  /*d4b0*/  BSYNC B6 ;  /* 0x0000000000067941 */ /* 0x000fea0003800000 */
.L_x_5:
[----:B------:R-:W-:Y:S05]  /*d4c0*/  EXIT ;  /* 0x000000000000794d */ /* 0x000fea0003800000 */
.L_x_13:
[----:B0-----:R-:W-:-:S04]  /*d4d0*/  MOV R5, UR5 ;  /* 0x0000000500057c02 */ /* 0x001fc80008000f00 */
[----:B------:R0:W1:Y:S03]  /*d4e0*/  SYNCS.PHASECHK.TRANS64.TRYWAIT P1, [R5+URZ+0x28c50], R2 ;  /* 0x028c5002050075a7 */ /* 0x000066000802017f */
[----:B-1----:R-:W-:Y:S05]  /*d4f0*/  @!P1 NANOSLEEP.SYNCS 0x989680 ;  /* 0x009896800000995d */ /* 0x002fea0003900000 */
[----:B------:R-:W1:Y:S02]  /*d500*/  @!P1 SYNCS.PHASECHK.TRANS64 P1, [R5+URZ+0x28c50], R2 ;  /* 0x028c5002050095a7 */ /* 0x000e64000802007f */
[----:B-1----:R-:W-:Y:S05]  /*d510*/  @!P1 BRA `(.L_x_13) ;  /* 0xfffffffc00ec9947 */ /* 0x002fea000383ffff */
[----:B------:R-:W-:Y:S05]  /*d520*/  BRA `(.L_x_97) ;  /* 0xffffff3c009c7947 */ /* 0x000fea000383ffff */
.L_x_19:
[----:B-1----:R-:W-:-:S04]  /*d530*/  IMAD.U32 R5, RZ, RZ, UR7 ;  /* 0x00000007ff057e24 */ /* 0x002fc8000f8e00ff */
[----:B------:R1:W2:Y:S03]  /*d540*/  SYNCS.PHASECHK.TRANS64.TRYWAIT P1, [R5+URZ+0x28c50], R2 ;  /* 0x028c5002050075a7 */ /* 0x0002a6000802017f */
[----:B--2---:R-:W-:Y:S05]  /*d550*/  @!P1 NANOSLEEP.SYNCS 0x989680 ;  /* 0x009896800000995d */ /* 0x004fea0003900000 */
[----:B------:R-:W2:Y:S02]  /*d560*/  @!P1 SYNCS.PHASECHK.TRANS64 P1, [R5+URZ+0x28c50], R2 ;  /* 0x028c5002050095a7 */ /* 0x000ea4000802007f */
[----:B--2---:R-:W-:Y:S05]  /*d570*/  @!P1 BRA `(.L_x_19) ;  /* 0xfffffffc00ec9947 */ /* 0x004fea000383ffff */
[----:B------:R-:W-:Y:S05]  /*d580*/  BRA `(.L_x_18) ;  /* 0xffffff4800a07947 */ /* 0x000fea000383ffff */
.L_x_24:
[----:B0-----:R-:W-:-:S04]  /*d590*/  IMAD.U32 R0, RZ, RZ, UR41 ;  /* 0x00000029ff007e24 */ /* 0x001fc8000f8e00ff */
[----:B------:R0:W1:Y:S03]  /*d5a0*/  SYNCS.PHASECHK.TRANS64.TRYWAIT P0, [R0+URZ+0x28c00], R11 ;  /* 0x028c000b000075a7 */ /* 0x000066000800017f */
[----:B-1----:R-:W-:Y:S05]  /*d5b0*/  @!P0 NANOSLEEP.SYNCS 0x989680 ;  /* 0x009896800000895d */ /* 0x002fea0003900000 */
[----:B------:R-:W1:Y:S02]  /*d5c0*/  @!P0 SYNCS.PHASECHK.TRANS64 P0, [R0+URZ+0x28c00], R11 ;  /* 0x028c000b000085a7 */ /* 0x000e64000800007f */
[----:B-1----:R-:W-:Y:S05]  /*d5d0*/  @!P0 BRA `(.L_x_24) ;  /* 0xfffffffc00ec8947 */ /* 0x002fea000383ffff */
[----:B------:R-:W-:Y:S05]  /*d5e0*/  BRA `(.L_x_98) ;  /* 0xffffff5c00987947 */ /* 0x000fea000383ffff */
.L_x_28:
[----:B-1----:R-:W-:-:S04]  /*d5f0*/  MOV R2, UR41 ;  /* 0x0000002900027c02 */ /* 0x002fc80008000f00 */
[----:B------:R1:W2:Y:S03]  /*d600*/  SYNCS.PHASECHK.TRANS64.TRYWAIT P1, [R2+URZ+0x28c30], R11 ;  /* 0x028c300b020075a7 */ /* 0x0002a6000802017f */
[----:B--2---:R-:W-:Y:S05]  /*d610*/  @!P1 NANOSLEEP.SYNCS 0x989680 ;  /* 0x009896800000995d */ /* 0x004fea0003900000 */
[----:B------:R-:W2:Y:S02]  /*d620*/  @!P1 SYNCS.PHASECHK.TRANS64 P1, [R2+URZ+0x28c30], R11 ;  /* 0x028c300b020095a7 */ /* 0x000ea4000802007f */
[----:B--2---:R-:W-:Y:S05]  /*d630*/  @!P1 BRA `(.L_x_28) ;  /* 0xfffffffc00ec9947 */ /* 0x004fea000383ffff */
[----:B------:R-:W-:Y:S05]  /*d640*/  BRA `(.L_x_27) ;  /* 0xffffff5c00d87947 */ /* 0x000fea000383ffff */
.L_x_33:
[----:B--2---:R-:W-:-:S04]  /*d650*/  IMAD.U32 R12, RZ, RZ, UR41 ;  /* 0x00000029ff0c7e24 */ /* 0x004fc8000f8e00ff */
[----:B------:R2:W4:Y:S03]  /*d660*/  SYNCS.PHASECHK.TRANS64.TRYWAIT P1, [R12+URZ+0x28c50], R11 ;  /* 0x028c500b0c0075a7 */ /* 0x000526000802017f */
[----:B----4-:R-:W-:Y:S05]  /*d670*/  @!P1 NANOSLEEP.SYNCS 0x989680 ;  /* 0x009896800000995d */ /* 0x010fea0003900000 */
[----:B------:R-:W4:Y:S02]  /*d680*/  @!P1 SYNCS.PHASECHK.TRANS64 P1, [R12+URZ+0x28c50], R11 ;  /* 0x028c500b0c0095a7 */ /* 0x000f24000802007f */
[----:B----4-:R-:W-:Y:S05]  /*d690*/  @!P1 BRA `(.L_x_33) ;  /* 0xfffffffc00ec9947 */ /* 0x010fea000383ffff */
[----:B------:R-:W-:Y:S05]  /*d6a0*/  BRA `(.L_x_32) ;  /* 0xffffff7400547947 */ /* 0x000fea000383ffff */
.L_x_39:
[----:B-1----:R-:W-:-:S04]  /*d6b0*/  IMAD.U32 R12, RZ, RZ, UR26 ;  /* 0x0000001aff0c7e24 */ /* 0x002fc8000f8e00ff */
[----:B------:R1:W2:Y:S03]  /*d6c0*/  SYNCS.PHASECHK.TRANS64.TRYWAIT P2, [R12+URZ+0x28c30], R11 ;  /* 0x028c300b0c0075a7 */ /* 0x0002a6000804017f */
[----:B--2---:R-:W-:Y:S05]  /*d6d0*/  @!P2 NANOSLEEP.SYNCS 0x989680 ;  /* 0x009896800000a95d */ /* 0x004fea0003900000 */
[----:B------:R-:W2:Y:S02]  /*d6e0*/  @!P2 SYNCS.PHASECHK.TRANS64 P2, [R12+URZ+0x28c30], R11 ;  /* 0x028c300b0c00a5a7 */ /* 0x000ea4000804007f */
[----:B--2---:R-:W-:Y:S05]  /*d6f0*/  @!P2 BRA `(.L_x_39) ;  /* 0xfffffffc00eca947 */ /* 0x004fea000383ffff */
[----:B------:R-:W-:Y:S05]  /*d700*/  BRA `(.L_x_38) ;  /* 0xffffff7800487947 */ /* 0x000fea000383ffff */
.L_x_44:
[----:B--2---:R-:W-:-:S04]  /*d710*/  MOV R0, UR26 ;  /* 0x0000001a00007c02 */ /* 0x004fc80008000f00 */
[----:B------:R2:W3:Y:S03]  /*d720*/  SYNCS.PHASECHK.TRANS64.TRYWAIT P2, [R0+URZ+0x28c50], R11 ;  /* 0x028c500b000075a7 */ /* 0x0004e6000804017f */
[----:B---3--:R-:W-:Y:S05]  /*d730*/  @!P2 NANOSLEEP.SYNCS 0x989680 ;  /* 0x009896800000a95d */ /* 0x008fea0003900000 */
[----:B------:R-:W3:Y:S02]  /*d740*/  @!P2 SYNCS.PHASECHK.TRANS64 P2, [R0+URZ+0x28c50], R11 ;  /* 0x028c500b0000a5a7 */ /* 0x000ee4000804007f */
[----:B---3--:R-:W-:Y:S05]  /*d750*/  @!P2 BRA `(.L_x_44) ;  /* 0xfffffffc00eca947 */ /* 0x008fea000383ffff */
[----:B------:R-:W-:Y:S05]  /*d760*/  BRA `(.L_x_43) ;  /* 0xffffff9000647947 */ /* 0x000fea000383ffff */
.L_x_58:
[----:B------:R-:W-:Y:S01]  /*d770*/  IMAD.MOV.U32 R13, RZ, RZ, R23 ;  /* 0x000000ffff0d7224 */ /* 0x000fe200078e0017 */
[----:B------:R-:W-:Y:S01]  /*d780*/  MOV R11, 0x1f ;  /* 0x0000001f000b7802 */ /* 0x000fe20000000f00 */
[----:B------:R-:W-:Y:S02]  /*d790*/  IMAD.MOV.U32 R12, RZ, RZ, RZ ;  /* 0x000000ffff0c7224 */ /* 0x000fe400078e00ff */
[----:B------:R-:W-:-:S07]  /*d7a0*/  IMAD.MOV.U32 R15, RZ, RZ, -0x1 ;  /* 0xffffffffff0f7424 */ /* 0x000fce00078e00ff */
[----:B------:R-:W-:Y:S05]  /*d7b0*/  WARPSYNC.COLLECTIVE R15, `(.L_x_99) ;  /* 0x000000000f087348 */ /* 0x000fea0003c00000 */
[----:B------:R0:W1:Y:S02]  /*d7c0*/  SHFL.IDX P6, R14, R13, R12, R11 ;  /* 0x0000000c0d0e7389 */ /* 0x00006400000c000b */
[----:B01----:R-:W-:Y:S01]  /*d7d0*/  ENDCOLLECTIVE ;  /* 0x000000000000791b */ /* 0x003fe20003800000 */
.L_x_99:
[----:B------:R-:W-:Y:S05]  /*d7e0*/  BRA `(.L_x_100) ;  /* 0xffffffd400307947 */ /* 0x000fea000383ffff */
.L_x_60:
[----:B0-----:R-:W-:-:S04]  /*d7f0*/  IMAD.U32 R3, RZ, RZ, UR43 ;  /* 0x0000002bff037e24 */ /* 0x001fc8000f8e00ff */
[----:B------:R0:W1:Y:S03]  /*d800*/  SYNCS.PHASECHK.TRANS64.TRYWAIT P0, [R3+URZ+0x28c40], R0 ;  /* 0x028c4000030075a7 */ /* 0x000066000800017f */
[----:B-1----:R-:W-:Y:S05]  /*d810*/  @!P0 NANOSLEEP.SYNCS 0x989680 ;  /* 0x009896800000895d */ /* 0x002fea0003900000 */
[----:B------:R-:W1:Y:S02]  /*d820*/  @!P0 SYNCS.PHASECHK.TRANS64 P0, [R3+URZ+0x28c40], R0 ;  /* 0x028c4000030085a7 */ /* 0x000e64000800007f */
[----:B-1----:R-:W-:Y:S05]  /*d830*/  @!P0 BRA `(.L_x_60) ;  /* 0xfffffffc00ec8947 */ /* 0x002fea000383ffff */
[----:B------:R-:W-:Y:S05]  /*d840*/  BRA `(.L_x_101) ;  /* 0xffffffd400607947 */ /* 0x000fea000383ffff */
.L_x_61:
[----:B------:R-:W-:Y:S01]  /*d850*/  BSSY B0, `(.L_x_102) ;  /* 0x0000008000007945 */ /* 0x000fe20003800000 */
[----:B------:R-:W-:Y:S01]  /*d860*/  MOV R13, R5 ;  /* 0x00000005000d7202 */ /* 0x000fe20000000f00 */
[----:B------:R-:W-:Y:S01]  /*d870*/  IMAD.MOV.U32 R12, RZ, RZ, RZ ;  /* 0x000000ffff0c7224 */ /* 0x000fe200078e00ff */
[----:B------:R-:W-:Y:S01]  /*d880*/  MOV R15, 0xffffffff ;  /* 0xffffffff000f7802 */ /* 0x000fe20000000f00 */
[----:B------:R-:W-:-:S07]  /*d890*/  IMAD.MOV.U32 R11, RZ, RZ, 0x181f ;  /* 0x0000181fff0b7424 */ /* 0x000fce00078e00ff */
[----:B------:R-:W-:Y:S05]  /*d8a0*/  WARPSYNC.COLLECTIVE R15, `(.L_x_103) ;  /* 0x000000000f087348 */ /* 0x000fea0003c00000 */
[----:B------:R0:W1:Y:S02]  /*d8b0*/  SHFL.IDX P6, R14, R13, R12, R11 ;  /* 0x0000000c0d0e7389 */ /* 0x00006400000c000b */
[----:B01----:R-:W-:Y:S01]  /*d8c0*/  ENDCOLLECTIVE ;  /* 0x000000000000791b */ /* 0x003fe20003800000 */
.L_x_103:
[----:B------:R-:W-:Y:S05]  /*d8d0*/  BSYNC B0 ;  /* 0x0000000000007941 */ /* 0x000fea0003800000 */
.L_x_102:
[----:B------:R-:W-:Y:S01]  /*d8e0*/  IMAD.MOV.U32 R13, RZ, RZ, R0 ;  /* 0x000000ffff0d7224 */ /* 0x000fe200078e0000 */
[----:B------:R-:W-:Y:S01]  /*d8f0*/  MOV R12, RZ ;  /* 0x000000ff000c7202 */ /* 0x000fe20000000f00 */
[----:B------:R-:W-:Y:S01]  /*d900*/  IMAD.MOV.U32 R11, RZ, RZ, 0x181f ;  /* 0x0000181fff0b7424 */ /* 0x000fe200078e00ff */
[----:B------:R-:W-:Y:S01]  /*d910*/  @P0 LEA R7, R30, UR43, 0x1 ;  /* 0x0000002b1e070c11 */ /* 0x000fe2000f8e08ff */
[----:B------:R-:W-:Y:S02]  /*d920*/  IMAD.MOV.U32 R15, RZ, RZ, -0x1 ;  /* 0xffffffffff0f7424 */ /* 0x000fe400078e00ff */
[----:B------:R-:W-:-:S07]  /*d930*/  IMAD.MOV.U32 R2, RZ, RZ, R14 ;  /* 0x000000ffff027224 */ /* 0x000fce00078e000e */
[----:B------:R-:W-:Y:S05]  /*d940*/  WARPSYNC.COLLECTIVE R15, `(.L_x_104) ;  /* 0x000000000f087348 */ /* 0x000fea0003c00000 */
[----:B------:R0:W1:Y:S02]  /*d950*/  SHFL.IDX P6, R14, R13, R12, R11 ;  /* 0x0000000c0d0e7389 */ /* 0x00006400000c000b */
[----:B01----:R-:W-:Y:S01]  /*d960*/  ENDCOLLECTIVE ;  /* 0x000000000000791b */ /* 0x003fe20003800000 */
.L_x_104:
[----:B------:R-:W-:Y:S01]  /*d970*/  IMAD.MOV.U32 R13, RZ, RZ, R5 ;  /* 0x000000ffff0d7224 */ /* 0x000fe200078e0005 */
[----:B------:R-:W-:Y:S02]  /*d980*/  MOV R12, 0x1 ;  /* 0x00000001000c7802 */ /* 0x000fe40000000f00 */
[----:B------:R-:W-:-:S04]  /*d990*/  @P0 LEA R14, P1, R22, R14, 0x1 ;  /* 0x0000000e160e0211 */ /* 0x000fc800078208ff */
[----:B------:R-:W-:Y:S01]  /*d9a0*/  @P0 IADD3.X R3, RZ, R2, RZ, P1, !PT ;  /* 0x00000002ff030210 */ /* 0x000fe20000ffe4ff */
[----:B------:R-:W-:-:S08]  /*d9b0*/  @P0 IMAD.MOV.U32 R2, RZ, RZ, R14 ;  /* 0x000000ffff020224 */ /* 0x000fd000078e000e */
[----:B------:R-:W-:Y:S05]  /*d9c0*/  WARPSYNC.COLLECTIVE R15, `(.L_x_105) ;  /* 0x000000000f087348 */ /* 0x000fea0003c00000 */
[----:B------:R0:W1:Y:S02]  /*d9d0*/  SHFL.IDX P6, R14, R13, R12, R11 ;  /* 0x0000000c0d0e7389 */ /* 0x00006400000c000b */
[----:B01----:R-:W-:Y:S01]  /*d9e0*/  ENDCOLLECTIVE ;  /* 0x000000000000791b */ /* 0x003fe20003800000 */
.L_x_105:
[----:B------:R-:W-:Y:S01]  /*d9f0*/  @!PT LDS RZ, [RZ] ;  /* 0x00000000fffff984 */ /* 0x000fe20000000800 */
[----:B------:R-:W-:Y:S01]  /*da00*/  @!PT LDS RZ, [RZ] ;  /* 0x00000000fffff984 */ /* 0x000fe20000000800 */
[----:B------:R-:W-:Y:S01]  /*da10*/  @!PT LDS RZ, [RZ] ;  /* 0x00000000fffff984 */ /* 0x000fe20000000800 */
[----:B------:R0:W-:Y:S01]  /*da20*/  @P0 LDGSTS.E.BYPASS.LTC128B.128 [R7+0x22400], desc[UR36][R2.64], !P2 ;  /* 0x2240000002070fae */ /* 0x0001e2000d101d64 */
[----:B------:R-:W-:Y:S01]  /*da30*/  ISETP.GE.AND P0, PT, R18, 0x11, PT ;  /* 0x000000111200780c */ /* 0x000fe20003f06270 */
[----:B------:R-:W-:-:S12]  /*da40*/  IMAD.MOV.U32 R13, RZ, RZ, R0 ;  /* 0x000000ffff0d7224 */ /* 0x000fd800078e0000 */
[----:B------:R-:W-:Y:S01]  /*da50*/  @P0 LEA R9, R30, UR43, 0x1 ;  /* 0x0000002b1e090c11 */ /* 0x000fe2000f8e08ff */
[----:B0-----:R-:W-:-:S07]  /*da60*/  IMAD.MOV.U32 R4, RZ, RZ, R14 ;  /* 0x000000ffff047224 */ /* 0x001fce00078e000e */
[----:B------:R-:W-:Y:S05]  /*da70*/  WARPSYNC.COLLECTIVE R15, `(.L_x_106) ;  /* 0x000000000f087348 */ /* 0x000fea0003c00000 */
[----:B------:R0:W1:Y:S02]  /*da80*/  SHFL.IDX P6, R14, R13, R12, R11 ;  /* 0x0000000c0d0e7389 */ /* 0x00006400000c000b */
[----:B01----:R-:W-:Y:S01]  /*da90*/  ENDCOLLECTIVE ;  /* 0x000000000000791b */ /* 0x003fe20003800000 */
.L_x_106:
[----:B------:R-:W-:Y:S02]  /*daa0*/  IMAD.MOV.U32 R13, RZ, RZ, R5 ;  /* 0x000000ffff0d7224 */ /* 0x000fe400078e0005 */
[----:B------:R-:W-:Y:S01]  /*dab0*/  IMAD.MOV.U32 R12, RZ, RZ, 0x2 ;  /* 0x00000002ff0c7424 */ /* 0x000fe200078e00ff */
[----:B------:R-:W-:-:S13]  /*dac0*/  @P0 LEA R2, P1, R22, R14, 0x1 ;  /* 0x0000000e16020211 */ /* 0x000fda00078208ff */
[----:B------:R-:W-:Y:S05]  /*dad0*/  WARPSYNC.COLLECTIVE R15, `(.L_x_107) ;  /* 0x000000000f087348 */ /* 0x000fea0003c00000 */
[----:B------:R0:W1:Y:S02]  /*dae0*/  SHFL.IDX P6, R14, R13, R12, R11 ;  /* 0x0000000c0d0e7389 */ /* 0x00006400000c000b */
[----:B01----:R-:W-:Y:S01]  /*daf0*/  ENDCOLLECTIVE ;  /* 0x000000000000791b */ /* 0x003fe20003800000 */
.L_x_107:
[----:B------:R-:W-:-:S05]  /*db00*/  @P0 IADD3.X R3, RZ, R4, RZ, P1, !PT ;  /* 0x00000004ff030210 */ /* 0x000fca0000ffe4ff */
[----:B------:R-:W-:Y:S01]  /*db10*/  @!PT LDS RZ, [RZ] ;  /* 0x00000000fffff984 */ /* 0x000fe20000000800 */
[----:B------:R-:W-:Y:S01]  /*db20*/  @!PT LDS RZ, [RZ] ;  /* 0x00000000fffff984 */ /* 0x000fe20000000800 */
[----:B------:R-:W-:Y:S01]  /*db30*/  @!PT LDS RZ, [RZ] ;  /* 0x00000000fffff984 */ /* 0x000fe20000000800 */
[----:B------:R0:W-:Y:S01]  /*db40*/  @P0 LDGSTS.E.BYPASS.LTC128B.128 [R9+0x22c00], desc[UR36][R2.64], !P2 ;  /* 0x22c0000002090fae */ /* 0x0001e2000d101d64 */
[----:B------:R-:W-:Y:S01]  /*db50*/  ISETP.GE.AND P0, PT, R18, 0x21, PT ;  /* 0x000000211200780c */ /* 0x000fe20003f06270 */
[----:B------:R-:W-:-:S12]  /*db60*/  IMAD.MOV.U32 R13, RZ, RZ, R0 ;  /* 0x000000ffff0d7224 */ /* 0x000fd800078e0000 */
[----:B------:R-:W-:Y:S02]  /*db70*/  @P0 LEA R7, R30, UR43, 0x1 ;  /* 0x0000002b1e070c11 */ /* 0x000fe4000f8e08ff */
[----:B0-----:R-:W-:-:S07]  /*db80*/  MOV R4, R14 ;  /* 0x0000000e00047202 */ /* 0x001fce0000000f00 */
[----:B------:R-:W-:Y:S05]  /*db90*/  WARPSYNC.COLLECTIVE R15, `(.L_x_108) ;  /* 0x000000000f087348 */ /* 0x000fea0003c00000 */
[----:B------:R0:W1:Y:S02]  /*dba0*/  SHFL.IDX P6, R14, R13, R12, R11 ;  /* 0x0000000c0d0e7389 */ /* 0x00006400000c000b */
[----:B01----:R-:W-:Y:S01]  /*dbb0*/  ENDCOLLECTIVE ;  /* 0x000000000000791b */ /* 0x003fe20003800000 */
.L_x_108:
[----:B------:R-:W-:Y:S01]  /*dbc0*/  MOV R13, R5 ;  /* 0x00000005000d7202 */ /* 0x000fe20000000f00 */
[----:B------:R-:W-:Y:S01]  /*dbd0*/  IMAD.MOV.U32 R12, RZ, RZ, 0x3 ;  /* 0x00000003ff0c7424 */ /* 0x000fe200078e00ff */
[----:B------:R-:W-:-:S13]  /*dbe0*/  @P0 LEA R2, P1, R22, R14, 0x1 ;  /* 0x0000000e16020211 */ /* 0x000fda00078208ff */
[----:B------:R-:W-:Y:S05]  /*dbf0*/  WARPSYNC.COLLECTIVE R15, `(.L_x_109) ;  /* 0x000000000f087348 */ /* 0x000fea0003c00000 */
[----:B------:R0:W1:Y:S02]  /*dc00*/  SHFL.IDX P6, R14, R13, R12, R11 ;  /* 0x0000000c0d0e7389 */ /* 0x00006400000c000b */
[----:B01----:R-:W-:Y:S01]  /*dc10*/  ENDCOLLECTIVE ;  /* 0x000000000000791b */ /* 0x003fe20003800000 */
.L_x_109:
[----:B------:R-:W-:-:S05]  /*dc20*/  @P0 IMAD.X R3, RZ, RZ, R4, P1 ;  /* 0x000000ffff030224 */ /* 0x000fca00008e0604 */
[----:B------:R-:W-:Y:S01]  /*dc30*/  @!PT LDS RZ, [RZ] ;  /* 0x00000000fffff984 */ /* 0x000fe20000000800 */
[----:B------:R-:W-:Y:S01]  /*dc40*/  @!PT LDS RZ, [RZ] ;  /* 0x00000000fffff984 */ /* 0x000fe20000000800 */
[----:B------:R-:W-:Y:S01]  /*dc50*/  @!PT LDS RZ, [RZ] ;  /* 0x00000000fffff984 */ /* 0x000fe20000000800 */
[----:B------:R0:W-:Y:S01]  /*dc60*/  @P0 LDGSTS.E.BYPASS.LTC128B.128 [R7+0x23400], desc[UR36][R2.64], !P2 ;  /* 0x2340000002070fae */ /* 0x0001e2000d101d64 */
[----:B------:R-:W-:Y:S01]  /*dc70*/  MOV R13, R0 ;  /* 0x00000000000d7202 */ /* 0x000fe20000000f00 */
[----:B------:R-:W-:-:S07]  /*dc80*/  IMAD.MOV.U32 R4, RZ, RZ, R14 ;  /* 0x000000ffff047224 */ /* 0x000fce00078e000e */
[----:B0-----:R-:W-:Y:S05]  /*dc90*/  WARPSYNC.COLLECTIVE R15, `(.L_x_110) ;  /* 0x000000000f087348 */ /* 0x001fea0003c00000 */
[----:B------:R1:W2:Y:S02]  /*dca0*/  SHFL.IDX P6, R14, R13, R12, R11 ;  /* 0x0000000c0d0e7389 */ /* 0x0002a400000c000b */
[----:B012---:R-:W-:Y:S01]  /*dcb0*/  ENDCOLLECTIVE ;  /* 0x000000000000791b */ /* 0x007fe20003800000 */
.L_x_110:
[----:B------:R-:W-:Y:S05]  /*dcc0*/  BRA `(.L_x_111) ;  /* 0xffffffd400247947 */ /* 0x000fea000383ffff */
.L_x_64:
[----:B------:R-:W-:Y:S01]  /*dcd0*/  IMAD.MOV.U32 R13, RZ, RZ, R5 ;  /* 0x000000ffff0d7224 */ /* 0x000fe200078e0005 */
[----:B------:R-:W-:Y:S01]  /*dce0*/  MOV R11, 0x181f ;  /* 0x0000181f000b7802 */ /* 0x000fe20000000f00 */
[----:B------:R-:W-:Y:S02]  /*dcf0*/  IMAD.MOV.U32 R12, RZ, RZ, RZ ;  /* 0x000000ffff0c7224 */ /* 0x000fe400078e00ff */
[----:B------:R-:W-:Y:S02]  /*dd00*/  IMAD.MOV.U32 R15, RZ, RZ, -0x1 ;  /* 0xffffffffff0f7424 */ /* 0x000fe400078e00ff */
[----:B------:R-:W-:-:S07]  /*dd10*/  IMAD R35, R35, 0x40, R36 ;  /* 0x0000004023237824 */ /* 0x000fce00078e0224 */
[----:B------:R-:W-:Y:S05]  /*dd20*/  WARPSYNC.COLLECTIVE R15, `(.L_x_112) ;  /* 0x000000000f087348 */ /* 0x000fea0003c00000 */
[----:B------:R0:W1:Y:S02]  /*dd30*/  SHFL.IDX P6, R14, R13, R12, R11 ;  /* 0x0000000c0d0e7389 */ /* 0x00006400000c000b */
[----:B01----:R-:W-:Y:S01]  /*dd40*/  ENDCOLLECTIVE ;  /* 0x000000000000791b */ /* 0x003fe20003800000 */
.L_x_112:
[----:B------:R-:W-:Y:S01]  /*dd50*/  VIADD R9, R35, 0x10 ;  /* 0x0000001023097836 */ /* 0x000fe20000000000 */
[----:B------:R-:W-:Y:S01]  /*dd60*/  MOV R13, R4 ;  /* 0x00000004000d7202 */ /* 0x000fe20000000f00 */
[----:B------:R-:W-:-:S07]  /*dd70*/  IMAD.MOV.U32 R2, RZ, RZ, R14 ;  /* 0x000000ffff027224 */ /* 0x000fce00078e000e */
[----:B------:R-:W-:Y:S05]  /*dd80*/  WARPSYNC.COLLECTIVE R15, `(.L_x_113) ;  /* 0x000000000f087348 */ /* 0x000fea0003c00000 */
[----:B------:R0:W1:Y:S02]  /*dd90*/  SHFL.IDX P6, R14, R13, R12, R11 ;  /* 0x0000000c0d0e7389 */ /* 0x00006400000c000b */
[----:B01----:R-:W-:Y:S01]  /*dda0*/  ENDCOLLECTIVE ;  /* 0x000000000000791b */ /* 0x003fe20003800000 */
.L_x_113:
[----:B------:R-:W-:Y:S02]  /*ddb0*/  ULDC UR4, c[0x0][0x288] ;  /* 0x0000a20000047ab9 */ /* 0x000fe40000000800 */
[----:B------:R-:W-:-:S05]  /*ddc0*/  IMAD R0, R0, UR4, RZ ;  /* 0x0000000400007c24 */ /* 0x000fca000f8e02ff */
[----:B------:R-:W-:Y:S01]  /*ddd0*/  ISETP.GE.AND P0, PT, R35, R0, PT ;  /* 0x000000002300720c */ /* 0x000fe20003f06270 */
[----:B------:R-:W-:Y:S01]  /*dde0*/  IMAD.MOV.U32 R13, RZ, RZ, R5 ;  /* 0x000000ffff0d7224 */ /* 0x000fe200078e0005 */
[----:B------:R-:W-:-:S11]  /*ddf0*/  MOV R12, 0x1 ;  /* 0x00000001000c7802 */ /* 0x000fd60000000f00 */
[----:B------:R-:W-:Y:S02]  /*de00*/  @!P0 LEA R7, R30, UR43, 0x1 ;  /* 0x0000002b1e078c11 */ /* 0x000fe4000f8e08ff */
[----:B------:R-:W-:-:S05]  /*de10*/  @!P0 LEA R14, P2, R22, R14, 0x1 ;  /* 0x0000000e160e8211 */ /* 0x000fca00078408ff */
[----:B------:R-:W-:Y:S01]  /*de20*/  @!P0 IMAD.X R3, RZ, RZ, R2, P2 ;  /* 0x000000ffff038224 */ /* 0x000fe200010e0602 */
[----:B------:R-:W-:-:S07]  /*de30*/  @!P0 MOV R2, R14 ;  /* 0x0000000e00028202 */ /* 0x000fce0000000f00 */
[----:B------:R-:W-:Y:S05]  /*de40*/  WARPSYNC.COLLECTIVE R15, `(.L_x_114) ;  /* 0x000000000f087348 */ /* 0x000fea0003c00000 */
[----:B------:R0:W1:Y:S02]  /*de50*/  SHFL.IDX P6, R14, R13, R12, R11 ;  /* 0x0000000c0d0e7389 */ /* 0x00006400000c000b */
[----:B01----:R-:W-:Y:S01]  /*de60*/  ENDCOLLECTIVE ;  /* 0x000000000000791b */ /* 0x003fe20003800000 */
.L_x_114:
[----:B------:R-:W-:Y:S01]  /*de70*/  @!PT LDS RZ, [RZ] ;  /* 0x00000000fffff984 */ /* 0x000fe20000000800 */
[----:B------:R-:W-:Y:S01]  /*de80*/  @!PT LDS RZ, [RZ] ;  /* 0x00000000fffff984 */ /* 0x000fe20000000800 */
[----:B------:R-:W-:Y:S01]  /*de90*/  @!PT LDS RZ, [RZ] ;  /* 0x00000000fffff984 */ /* 0x000fe20000000800 */
[----:B------:R0:W-:Y:S01]  /*dea0*/  @!P0 LDGSTS.E.BYPASS.LTC128B.128 [R7+0x20400], desc[UR36][R2.64], !P1 ;  /* 0x2040000002078fae */ /* 0x0001e2000c901d64 */
[----:B------:R-:W-:Y:S01]  /*deb0*/  ISETP.GE.AND P0, PT, R9, R0, PT ;  /* 0x000000000900720c */ /* 0x000fe20003f06270 */
[----:B------:R-:W-:Y:S02]  /*dec0*/  IMAD.MOV.U32 R13, RZ, RZ, R4 ;  /* 0x000000ffff0d7224 */ /* 0x000fe400078e0004 */
[----:B0-----:R-:W-:-:S10]  /*ded0*/  VIADD R7, R35, 0x20 ;  /* 0x0000002023077836 */ /* 0x001fd40000000000 */
[----:B------:R-:W-:Y:S01]  /*dee0*/  @!P0 LEA R9, R30, UR43, 0x1 ;  /* 0x0000002b1e098c11 */ /* 0x000fe2000f8e08ff */
[----:B------:R-:W-:-:S07]  /*def0*/  IMAD.MOV.U32 R6, RZ, RZ, R14 ;  /* 0x000000ffff067224 */ /* 0x000fce00078e000e */
[----:B------:R-:W-:Y:S05]  /*df00*/  WARPSYNC.COLLECTIVE R15, `(.L_x_115) ;  /* 0x000000000f087348 */ /* 0x000fea0003c00000 */
[----:B------:R0:W1:Y:S02]  /*df10*/  SHFL.IDX P6, R14, R13, R12, R11 ;  /* 0x0000000c0d0e7389 */ /* 0x00006400000c000b */
[----:B01----:R-:W-:Y:S01]  /*df20*/  ENDCOLLECTIVE ;  /* 0x000000000000791b */ /* 0x003fe20003800000 */
.L_x_115:
[----:B------:R-:W-:Y:S01]  /*df30*/  IMAD.MOV.U32 R13, RZ, RZ, R5 ;  /* 0x000000ffff0d7224 */ /* 0x000fe200078e0005 */
[----:B------:R-:W-:Y:S02]  /*df40*/  MOV R12, 0x2 ;  /* 0x00000002000c7802 */ /* 0x000fe40000000f00 */
[----:B------:R-:W-:-:S13]  /*df50*/  @!P0 LEA R2, P2, R22, R14, 0x1 ;  /* 0x0000000e16028211 */ /* 0x000fda00078408ff */
[----:B------:R-:W-:Y:S05]  /*df60*/  WARPSYNC.COLLECTIVE R15, `(.L_x_116) ;  /* 0x000000000f087348 */ /* 0x000fea0003c00000 */
[----:B------:R0:W1:Y:S02]  /*df70*/  SHFL.IDX P6, R14, R13, R12, R11 ;  /* 0x0000000c0d0e7389 */ /* 0x00006400000c000b */
[----:B01----:R-:W-:Y:S01]  /*df80*/  ENDCOLLECTIVE ;  /* 0x000000000000791b */ /* 0x003fe20003800000 */
.L_x_116:
[----:B------:R-:W-:-:S05]  /*df90*/  @!P0 IADD3.X R3, RZ, R6, RZ, P2, !PT ;  /* 0x00000006ff038210 */ /* 0x000fca00017fe4ff */
[----:B------:R-:W-:Y:S01]  /*dfa0*/  @!PT LDS RZ, [RZ] ;  /* 0x00000000fffff984 */ /* 0x000fe20000000800 */
[----:B------:R-:W-:Y:S01]  /*dfb0*/  @!PT LDS RZ, [RZ] ;  /* 0x00000000fffff984 */ /* 0x000fe20000000800 */
[----:B------:R-:W-:Y:S01]  /*dfc0*/  @!PT LDS RZ, [RZ] ;  /* 0x00000000fffff984 */ /* 0x000fe20000000800 */
[----:B------:R0:W-:Y:S01]  /*dfd0*/  @!P0 LDGSTS.E.BYPASS.LTC128B.128 [R9+0x20c00], desc[UR36][R2.64], !P1 ;  /* 0x20c0000002098fae */ /* 0x0001e2000c901d64 */
[----:B------:R-:W-:Y:S01]  /*dfe0*/  ISETP.GE.AND P0, PT, R7, R0, PT ;  /* 0x000000000700720c */ /* 0x000fe20003f06270 */
[----:B------:R-:W-:-:S12]  /*dff0*/  IMAD.MOV.U32 R13, RZ, RZ, R4 ;  /* 0x000000ffff0d7224 */ /* 0x000fd800078e0004 */
[----:B------:R-:W-:Y:S01]  /*e000*/  @!P0 LEA R7, R30, UR43, 0x1 ;  /* 0x0000002b1e078c11 */ /* 0x000fe2000f8e08ff */
[----:B0-----:R-:W-:-:S07]  /*e010*/  IMAD.MOV.U32 R6, RZ, RZ, R14 ;  /* 0x000000ffff067224 */ /* 0x001fce00078e000e */
[----:B------:R-:W-:Y:S05]  /*e020*/  WARPSYNC.COLLECTIVE R15, `(.L_x_117) ;  /* 0x000000000f087348 */ /* 0x000fea0003c00000 */
[----:B------:R0:W1:Y:S02]  /*e030*/  SHFL.IDX P6, R14, R13, R12, R11 ;  /* 0x0000000c0d0e7389 */ /* 0x00006400000c000b */
[----:B01----:R-:W-:Y:S01]  /*e040*/  ENDCOLLECTIVE ;  /* 0x000000000000791b */ /* 0x003fe20003800000 */
.L_x_117:
[----:B------:R-:W-:Y:S02]  /*e050*/  IMAD.MOV.U32 R13, RZ, RZ, R5 ;  /* 0x000000ffff0d7224 */ /* 0x000fe400078e0005 */
[----:B------:R-:W-:Y:S01]  /*e060*/  IMAD.MOV.U32 R12, RZ, RZ, 0x3 ;  /* 0x00000003ff0c7424 */ /* 0x000fe200078e00ff */
[----:B------:R-:W-:-:S13]  /*e070*/  @!P0 LEA R2, P2, R22, R14, 0x1 ;  /* 0x0000000e16028211 */ /* 0x000fda00078408ff */
[----:B------:R-:W-:Y:S05]  /*e080*/  WARPSYNC.COLLECTIVE R15, `(.L_x_118) ;  /* 0x000000000f087348 */ /* 0x000fea0003c00000 */
[----:B------:R0:W1:Y:S02]  /*e090*/  SHFL.IDX P6, R14, R13, R12, R11 ;  /* 0x0000000c0d0e7389 */ /* 0x00006400000c000b */
[----:B01----:R-:W-:Y:S01]  /*e0a0*/  ENDCOLLECTIVE ;  /* 0x000000000000791b */ /* 0x003fe20003800000 */
.L_x_118:
[----:B------:R-:W-:-:S05]  /*e0b0*/  @!P0 IADD3.X R3, RZ, R6, RZ, P2, !PT ;  /* 0x00000006ff038210 */ /* 0x000fca00017fe4ff */
[----:B------:R-:W-:Y:S01]  /*e0c0*/  @!PT LDS RZ, [RZ] ;  /* 0x00000000fffff984 */ /* 0x000fe20000000800 */
[----:B------:R-:W-:Y:S01]  /*e0d0*/  @!PT LDS RZ, [RZ] ;  /* 0x00000000fffff984 */ /* 0x000fe20000000800 */
[----:B------:R-:W-:Y:S01]  /*e0e0*/  @!PT LDS RZ, [RZ] ;  /* 0x00000000fffff984 */ /* 0x000fe20000000800 */
[----:B------:R0:W-:Y:S01]  /*e0f0*/  @!P0 LDGSTS.E.BYPASS.LTC128B.128 [R7+0x21400], desc[UR36][R2.64], !P1 ;  /* 0x2140000002078fae */ /* 0x0001e2000c901d64 */
[----:B------:R-:W-:Y:S01]  /*e100*/  IMAD.MOV.U32 R13, RZ, RZ, R4 ;  /* 0x000000ffff0d7224 */ /* 0x000fe200078e0004 */
[----:B------:R-:W-:-:S07]  /*e110*/  MOV R6, R14 ;  /* 0x0000000e00067202 */ /* 0x000fce0000000f00 */
[----:B0-----:R-:W-:Y:S05]  /*e120*/  WARPSYNC.COLLECTIVE R15, `(.L_x_119) ;  /* 0x000000000f087348 */ /* 0x001fea0003c00000 */
[----:B------:R1:W2:Y:S02]  /*e130*/  SHFL.IDX P6, R14, R13, R12, R11 ;  /* 0x0000000c0d0e7389 */ /* 0x0002a400000c000b */
[----:B012---:R-:W-:Y:S01]  /*e140*/  ENDCOLLECTIVE ;  /* 0x000000000000791b */ /* 0x007fe20003800000 */
.L_x_119:
[----:B------:R-:W-:Y:S05]  /*e150*/  BRA `(.L_x_120) ;  /* 0xffffffd400c47947 */ /* 0x000fea000383ffff */
.L_x_65:
[----:B0-----:R-:W-:-:S04]  /*e160*/  IMAD.U32 R3, RZ, RZ, UR43 ;  /* 0x0000002bff037e24 */ /* 0x001fc8000f8e00ff */
[----:B------:R0:W1:Y:S03]  /*e170*/  SYNCS.PHASECHK.TRANS64.TRYWAIT P0, [R3+URZ+0x28c20], R0 ;  /* 0x028c2000030075a7 */ /* 0x000066000800017f */
[----:B-1----:R-:W-:Y:S05]  /*e180*/  @!P0 NANOSLEEP.SYNCS 0x989680 ;  /* 0x009896800000895d */ /* 0x002fea0003900000 */
[----:B------:R-:W1:Y:S02]  /*e190*/  @!P0 SYNCS.PHASECHK.TRANS64 P0, [R3+URZ+0x28c20], R0 ;  /* 0x028c2000030085a7 */ /* 0x000e64000800007f */
[----:B-1----:R-:W-:Y:S05]  /*e1a0*/  @!P0 BRA `(.L_x_65) ;  /* 0xfffffffc00ec8947 */ /* 0x002fea000383ffff */
[----:B------:R-:W-:Y:S05]  /*e1b0*/  BRA `(.L_x_121) ;  /* 0xffffffd400f47947 */ /* 0x000fea000383ffff */
.L_x_67:
[----:B0-----:R-:W-:-:S04]  /*e1c0*/  MOV R3, UR43 ;  /* 0x0000002b00037c02 */ /* 0x001fc80008000f00 */
[----:B------:R0:W1:Y:S03]  /*e1d0*/  SYNCS.PHASECHK.TRANS64.TRYWAIT P0, [R3+URZ+0x28c60], R0 ;  /* 0x028c6000030075a7 */ /* 0x000066000800017f */
[----:B-1----:R-:W-:Y:S05]  /*e1e0*/  @!P0 NANOSLEEP.SYNCS 0x989680 ;  /* 0x009896800000895d */ /* 0x002fea0003900000 */
[----:B------:R-:W1:Y:S02]  /*e1f0*/  @!P0 SYNCS.PHASECHK.TRANS64 P0, [R3+URZ+0x28c60], R0 ;  /* 0x028c6000030085a7 */ /* 0x000e64000800007f */
[----:B-1----:R-:W-:Y:S05]  /*e200*/  @!P0 BRA `(.L_x_67) ;  /* 0xfffffffc00ec8947 */ /* 0x002fea000383ffff */
[----:B------:R-:W-:Y:S05]  /*e210*/  BRA `(.L_x_122) ;  /* 0xffffffd400f07947 */ /* 0x000fea000383ffff */
.L_x_68:
[----:B------:R-:W-:Y:S01]  /*e220*/  BSSY B0, `(.L_x_123) ;  /* 0x0000008000007945 */ /* 0x000fe20003800000 */
[----:B------:R-:W-:Y:S01]  /*e230*/  IMAD.MOV.U32 R13, RZ, RZ, R6 ;  /* 0x000000ffff0d7224 */ /* 0x000fe200078e0006 */
[----:B------:R-:W-:Y:S01]  /*e240*/  MOV R11, 0x181f ;  /* 0x0000181f000b7802 */ /* 0x000fe20000000f00 */
[----:B------:R-:W-:Y:S02]  /*e250*/  IMAD.MOV.U32 R12, RZ, RZ, RZ ;  /* 0x000000ffff0c7224 */ /* 0x000fe400078e00ff */
[----:B------:R-:W-:-:S07]  /*e260*/  IMAD.MOV.U32 R15, RZ, RZ, -0x1 ;  /* 0xffffffffff0f7424 */ /* 0x000fce00078e00ff */
[----:B------:R-:W-:Y:S05]  /*e270*/  WARPSYNC.COLLECTIVE R15, `(.L_x_124) ;  /* 0x000000000f087348 */ /* 0x000fea0003c00000 */
[----:B------:R0:W1:Y:S02]  /*e280*/  SHFL.IDX P6, R14, R13, R12, R11 ;  /* 0x0000000c0d0e7389 */ /* 0x00006400000c000b */
[----:B01----:R-:W-:Y:S01]  /*e290*/  ENDCOLLECTIVE ;  /* 0x000000000000791b */ /* 0x003fe20003800000 */
.L_x_124:
[----:B------:R-:W-:Y:S05]  /*e2a0*/  BSYNC B0 ;  /* 0x0000000000007941 */ /* 0x000fea0003800000 */
.L_x_123:
[----:B------:R-:W-:Y:S01]  /*e2b0*/  MOV R13, R0 ;  /* 0x00000000000d7202 */ /* 0x000fe20000000f00 */
[----:B------:R-:W-:Y:S01]  /*e2c0*/  IMAD.MOV.U32 R12, RZ, RZ, RZ ;  /* 0x000000ffff0c7224 */ /* 0x000fe200078e00ff */
[----:B------:R-:W-:Y:S01]  /*e2d0*/  MOV R15, 0xffffffff ;  /* 0xffffffff000f7802 */ /* 0x000fe20000000f00 */
[----:B------:R-:W-:Y:S01]  /*e2e0*/  IMAD.MOV.U32 R11, RZ, RZ, 0x181f ;  /* 0x0000181fff0b7424 */ /* 0x000fe200078e00ff */
[----:B------:R-:W-:Y:S01]  /*e2f0*/  LOP3.LUT R4, R17, 0x1, RZ, 0xc0, !PT ;  /* 0x0000000111047812 */ /* 0x000fe200078ec0ff */
[----:B------:R-:W-:Y:S01]  /*e300*/  IMAD.MOV.U32 R3, RZ, RZ, R14 ;  /* 0x000000ffff037224 */ /* 0x000fe200078e000e */
[----:B------:R-:W-:Y:S01]  /*e310*/  LEA R7, R30, UR43, 0x1 ;  /* 0x0000002b1e077c11 */ /* 0x000fe2000f8e08ff */
[----:B------:R-:W-:-:S07]  /*e320*/  IMAD.SHL.U32 R8, R22, 0x2, RZ ;  /* 0x0000000216087824 */ /* 0x000fce00078e00ff */
[----:B------:R-:W-:Y:S05]  /*e330*/  WARPSYNC.COLLECTIVE R15, `(.L_x_125) ;  /* 0x000000000f087348 */ /* 0x000fea0003c00000 */
[----:B------:R0:W1:Y:S02]  /*e340*/  SHFL.IDX P6, R14, R13, R12, R11 ;  /* 0x0000000c0d0e7389 */ /* 0x00006400000c000b */
[----:B01----:R-:W-:Y:S01]  /*e350*/  ENDCOLLECTIVE ;  /* 0x000000000000791b */ /* 0x003fe20003800000 */
.L_x_125:
[----:B------:R-:W-:Y:S02]  /*e360*/  ISETP.NE.U32.AND P1, PT, R4, 0x1, PT ;  /* 0x000000010400780c */ /* 0x000fe40003f25070 */
[C---:B------:R-:W-:Y:S02]  /*e370*/  LOP3.LUT P5, RZ, R17.reuse, 0x2, RZ, 0xc0, !PT ;  /* 0x0000000211ff7812 */ /* 0x040fe400078ac0ff */
[C---:B------:R-:W-:Y:S02]  /*e380*/  LOP3.LUT P4, RZ, R17.reuse, 0x4, RZ, 0xc0, !PT ;  /* 0x0000000411ff7812 */ /* 0x040fe4000788c0ff */
[C---:B------:R-:W-:Y:S02]  /*e390*/  LOP3.LUT P3, RZ, R17.reuse, 0x8, RZ, 0xc0, !PT ;  /* 0x0000000811ff7812 */ /* 0x040fe4000786c0ff */
[----:B------:R-:W-:Y:S02]  /*e3a0*/  LOP3.LUT P2, RZ, R17, 0x10, RZ, 0xc0, !PT ;  /* 0x0000001011ff7812 */ /* 0x000fe4000784c0ff */
[----:B------:R-:W-:-:S02]  /*e3b0*/  LOP3.LUT R16, R16, 0xfffffeff, RZ, 0xc0, !PT ;  /* 0xfffffeff10107812 */ /* 0x000fc400078ec0ff */
[----:B------:R-:W-:Y:S01]  /*e3c0*/  PRMT R4, R17, 0x8880, RZ ;  /* 0x0000888011047816 */ /* 0x000fe200000000ff */
[----:B------:R-:W-:Y:S01]  /*e3d0*/  IMAD.MOV.U32 R12, RZ, RZ, 0x1 ;  /* 0x00000001ff0c7424 */ /* 0x000fe200078e00ff */
[----:B------:R-:W-:Y:S02]  /*e3e0*/  @P1 LOP3.LUT R16, R16, 0x100, RZ, 0xfc, !PT ;  /* 0x0000010010101812 */ /* 0x000fe400078efcff */
[----:B------:R-:W-:Y:S02]  /*e3f0*/  MOV R13, R6 ;  /* 0x00000006000d7202 */ /* 0x000fe40000000f00 */
[----:B------:R-:W-:Y:S02]  /*e400*/  LOP3.LUT R16, R16, 0xfffffdff, RZ, 0xc0, !PT ;  /* 0xfffffdff10107812 */ /* 0x000fe400078ec0ff */
[----:B------:R-:W-:-:S05]  /*e410*/  IADD3 R2, P0, R14, R8, RZ ;  /* 0x000000080e027210 */ /* 0x000fca0007f1e0ff */
[----:B------:R-:W-:Y:S01]  /*e420*/  IMAD.X R3, RZ, RZ, R3, P0 ;  /* 0x000000ffff037224 */ /* 0x000fe200000e0603 */
[----:B------:R-:W-:Y:S02]  /*e430*/  ISETP.LT.OR P0, PT, R18, 0x1, P1 ;  /* 0x000000011200780c */ /* 0x000fe40000f01670 */
[----:B------:R-:W-:-:S11]  /*e440*/  LOP3.LUT P1, RZ, R17, 0x20, RZ, 0xc0, !PT ;  /* 0x0000002011ff7812 */ /* 0x000fd6000782c0ff */
[----:B------:R-:W-:Y:S01]  /*e450*/  @!PT LDS RZ, [RZ] ;  /* 0x00000000fffff984 */ /* 0x000fe20000000800 */
[----:B------:R-:W-:Y:S01]  /*e460*/  @!PT LDS RZ, [RZ] ;  /* 0x00000000fffff984 */ /* 0x000fe20000000800 */
[----:B------:R-:W-:Y:S01]  /*e470*/  @!PT LDS RZ, [RZ] ;  /* 0x00000000fffff984 */ /* 0x000fe20000000800 */
        /* <DEDUP_REMOVED lines=12> */
[----:B------:R-:W-:-:S13]  /*e540*/  ISETP.LT.OR P6, PT, R18, 0x1, !P0 ;  /* 0x000000011200780c */ /* 0x000fda00047c1670 */
[----:B------:R0:W-:Y:S01]  /*e550*/  LDGSTS.E.BYPASS.LTC128B.128 [R7+0xc400], desc[UR36][R2.64+0x300], !P6 ;  /* 0x0c40030002077fae */ /* 0x0001e2000f101d64 */
[----:B------:R-:W-:Y:S01]  /*e560*/  ISETP.GT.AND P6, PT, R4, -0x1, PT ;  /* 0xffffffff0400780c */ /* 0x000fe20003fc4270 */
[----:B------:R-:W-:-:S12]  /*e570*/  IMAD.MOV.U32 R4, RZ, RZ, RZ ;  /* 0x000000ffff047224 */ /* 0x000fd800078e00ff */
[----:B------:R-:W-:Y:S02]  /*e580*/  @P6 LOP3.LUT R16, R16, 0x200, RZ, 0xfc, !PT ;  /* 0x0000020010106812 */ /* 0x000fe400078efcff */
[----:B------:R-:W-:-:S13]  /*e590*/  ISETP.LT.OR P6, PT, R18, 0x1, P6 ;  /* 0x000000011200780c */ /* 0x000fda00037c1670 */
[----:B------:R0:W-:Y:S02]  /*e5a0*/  LDGSTS.E.BYPASS.LTC128B.128 [R7+0xe400], desc[UR36][R2.64+0x380], !P6 ;  /* 0x0e40038002077fae */ /* 0x0001e4000f101d64 */
[----:B0-----:R-:W-:Y:S05]  /*e5b0*/  WARPSYNC.COLLECTIVE R15, `(.L_x_126) ;  /* 0x000000000f087348 */ /* 0x001fea0003c00000 */
[----:B------:R1:W2:Y:S02]  /*e5c0*/  SHFL.IDX P6, R14, R13, R12, R11 ;  /* 0x0000000c0d0e7389 */ /* 0x0002a400000c000b */
[----:B012---:R-:W-:Y:S01]  /*e5d0*/  ENDCOLLECTIVE ;  /* 0x000000000000791b */ /* 0x007fe20003800000 */
.L_x_126:
[----:B------:R-:W-:Y:S01]  /*e5e0*/  MOV R13, R0 ;  /* 0x00000000000d7202 */ /* 0x000fe20000000f00 */
[----:B------:R-:W-:-:S07]  /*e5f0*/  IMAD.MOV.U32 R5, RZ, RZ, R14 ;  /* 0x000000ffff057224 */ /* 0x000fce00078e000e */
[----:B------:R-:W-:Y:S05]  /*e600*/  WARPSYNC.COLLECTIVE R15, `(.L_x_127) ;  /* 0x000000000f087348 */ /* 0x000fea0003c00000 */
[----:B------:R0:W1:Y:S02]  /*e610*/  SHFL.IDX P6, R14, R13, R12, R11 ;  /* 0x0000000c0d0e7389 */ /* 0x00006400000c000b */
[----:B01----:R-:W-:Y:S01]  /*e620*/  ENDCOLLECTIVE ;  /* 0x000000000000791b */ /* 0x003fe20003800000 */
.L_x_127:
[----:B------:R-:W-:Y:S01]  /*e630*/  IMAD.MOV.U32 R13, RZ, RZ, R6 ;  /* 0x000000ffff0d7224 */ /* 0x000fe200078e0006 */
[----:B------:R-:W-:Y:S02]  /*e640*/  MOV R12, 0x2 ;  /* 0x00000002000c7802 */ /* 0x000fe40000000f00 */
[----:B------:R-:W-:-:S05]  /*e650*/  IADD3 R2, P6, R14, R8, RZ ;  /* 0x000000080e027210 */ /* 0x000fca0007fde0ff */
[----:B------:R-:W-:Y:S01]  /*e660*/  IMAD.X R3, RZ, RZ, R5, P6 ;  /* 0x000000ffff037224 */ /* 0x000fe200030e0605 */
[----:B------:R-:W-:-:S04]  /*e670*/  LOP3.LUT P6, RZ, R16, 0x100, RZ, 0xc0, !PT ;  /* 0x0000010010ff7812 */ /* 0x000fc800078cc0ff */
[----:B------:R-:W-:-:S13]  /*e680*/  ISETP.LT.OR P6, PT, R18, 0x11, P6 ;  /* 0x000000111200780c */ /* 0x000fda00037c1670 */
        /* <DEDUP_REMOVED lines=18> */
[----:B------:R0:W-:Y:S02]  /*e7b0*/  LDGSTS.E.BYPASS.LTC128B.128 [R7+0xec00], desc[UR36][R2.64+0x380], !P6 ;  /* 0x0ec0038002077fae */ /* 0x0001e4000f101d64 */
[----:B0-----:R-:W-:Y:S05]  /*e7c0*/  WARPSYNC.COLLECTIVE R15, `(.L_x_128) ;  /* 0x000000000f087348 */ /* 0x001fea0003c00000 */
[----:B------:R1:W2:Y:S02]  /*e7d0*/  SHFL.IDX P6, R14, R13, R12, R11 ;  /* 0x0000000c0d0e7389 */ /* 0x0002a400000c000b */
[----:B012---:R-:W-:Y:S01]  /*e7e0*/  ENDCOLLECTIVE ;  /* 0x000000000000791b */ /* 0x007fe20003800000 */
.L_x_128:
[----:B------:R-:W-:Y:S02]  /*e7f0*/  IMAD.MOV.U32 R13, RZ, RZ, R0 ;  /* 0x000000ffff0d7224 */ /* 0x000fe400078e0000 */
[----:B------:R-:W-:-:S07]  /*e800*/  IMAD.MOV.U32 R9, RZ, RZ, R14 ;  /* 0x000000ffff097224 */ /* 0x000fce00078e000e */
[----:B------:R-:W-:Y:S05]  /*e810*/  WARPSYNC.COLLECTIVE R15, `(.L_x_129) ;  /* 0x000000000f087348 */ /* 0x000fea0003c00000 */
[----:B------:R0:W1:Y:S02]  /*e820*/  SHFL.IDX P6, R14, R13, R12, R11 ;  /* 0x0000000c0d0e7389 */ /* 0x00006400000c000b */
[----:B01----:R-:W-:Y:S01]  /*e830*/  ENDCOLLECTIVE ;  /* 0x000000000000791b */ /* 0x003fe20003800000 */
.L_x_129:
[----:B------:R-:W-:Y:S02]  /*e840*/  IMAD.MOV.U32 R13, RZ, RZ, R6 ;  /* 0x000000ffff0d7224 */ /* 0x000fe400078e0006 */
[----:B------:R-:W-:Y:S01]  /*e850*/  IMAD.MOV.U32 R12, RZ, RZ, 0x3 ;  /* 0x00000003ff0c7424 */ /* 0x000fe200078e00ff */
[----:B------:R-:W-:-:S04]  /*e860*/  IADD3 R2, P6, R14, R8, RZ ;  /* 0x000000080e027210 */ /* 0x000fc80007fde0ff */
[----:B------:R-:W-:Y:S02]  /*e870*/  IADD3.X R3, RZ, R9, RZ, P6, !PT ;  /* 0x00000009ff037210 */ /* 0x000fe400037fe4ff */
        /* <DEDUP_REMOVED lines=24> */
.L_x_130:
[----:B------:R-:W-:Y:S01]  /*ea00*/  IMAD.MOV.U32 R13, RZ, RZ, R0 ;  /* 0x000000ffff0d7224 */ /* 0x000fe200078e0000 */
[----:B------:R-:W-:-:S07]  /*ea10*/  MOV R6, R14 ;  /* 0x0000000e00067202 */ /* 0x000fce0000000f00 */
[----:B------:R-:W-:Y:S05]  /*ea20*/  WARPSYNC.COLLECTIVE R15, `(.L_x_131) ;  /* 0x000000000f087348 */ /* 0x000fea0003c00000 */
[----:B------:R0:W1:Y:S02]  /*ea30*/  SHFL.IDX P6, R14, R13, R12, R11 ;  /* 0x0000000c0d0e7389 */ /* 0x00006400000c000b */
[----:B01----:R-:W-:Y:S01]  /*ea40*/  ENDCOLLECTIVE ;  /* 0x000000000000791b */ /* 0x003fe20003800000 */
.L_x_131:
[----:B------:R-:W-:Y:S05]  /*ea50*/  BRA `(.L_x_132) ;  /* 0xffffffd400847947 */ /* 0x000fea000383ffff */
.L_x_75:
[----:B-1----:R1:W2:Y:S02]  /*ea60*/  SYNCS.PHASECHK.TRANS64.TRYWAIT P0, [R10+URZ+0x28c40], R20 ;  /* 0x028c40140a0075a7 */ /* 0x0022a4000800017f */
[----:B--2---:R-:W-:Y:S05]  /*ea70*/  @!P0 NANOSLEEP.SYNCS 0x989680 ;  /* 0x009896800000895d */ /* 0x004fea0003900000 */
[----:B------:R-:W2:Y:S02]  /*ea80*/  @!P0 SYNCS.PHASECHK.TRANS64 P0, [R10+URZ+0x28c40], R20 ;  /* 0x028c40140a0085a7 */ /* 0x000ea4000800007f */
[----:B--2---:R-:W-:Y:S05]  /*ea90*/  @!P0 BRA `(.L_x_75) ;  /* 0xfffffffc00f08947 */ /* 0x004fea000383ffff */
[----:B------:R-:W-:Y:S05]  /*eaa0*/  BRA `(.L_x_133) ;  /* 0xffffffd800bc7947 */ /* 0x000fea000383ffff */
.L_x_76:
[----:B------:R-:W-:Y:S01]  /*eab0*/  BSSY B1, `(.L_x_134) ;  /* 0x0000008000017945 */ /* 0x000fe20003800000 */
[----:B------:R-:W-:Y:S01]  /*eac0*/  MOV R13, R29 ;  /* 0x0000001d000d7202 */ /* 0x000fe20000000f00 */
[----:B------:R-:W-:Y:S01]  /*ead0*/  IMAD.MOV.U32 R12, RZ, RZ, RZ ;  /* 0x000000ffff0c7224 */ /* 0x000fe200078e00ff */
[----:B------:R-:W-:Y:S01]  /*eae0*/  MOV R15, 0xffffffff ;  /* 0xffffffff000f7802 */ /* 0x000fe20000000f00 */
[----:B------:R-:W-:-:S07]  /*eaf0*/  IMAD.MOV.U32 R11, RZ, RZ, 0x181f ;  /* 0x0000181fff0b7424 */ /* 0x000fce00078e00ff */
[----:B-1----:R-:W-:Y:S05]  /*eb00*/  WARPSYNC.COLLECTIVE R15, `(.L_x_135) ;  /* 0x000000000f087348 */ /* 0x002fea0003c00000 */
[----:B------:R0:W2:Y:S02]  /*eb10*/  SHFL.IDX P6, R14, R13, R12, R11 ;  /* 0x0000000c0d0e7389 */ /* 0x0000a400000c000b */
[----:B012---:R-:W-:Y:S01]  /*eb20*/  ENDCOLLECTIVE ;  /* 0x000000000000791b */ /* 0x007fe20003800000 */
.L_x_135:
[----:B------:R-:W-:Y:S05]  /*eb30*/  BSYNC B1 ;  /* 0x0000000000017941 */ /* 0x000fea0003800000 */
.L_x_134:
[----:B------:R-:W-:Y:S01]  /*eb40*/  IMAD.MOV.U32 R13, RZ, RZ, R26 ;  /* 0x000000ffff0d7224 */ /* 0x000fe200078e001a */
[----:B------:R-:W-:Y:S01]  /*eb50*/  MOV R12, RZ ;  /* 0x000000ff000c7202 */ /* 0x000fe20000000f00 */
[----:B------:R-:W-:Y:S01]  /*eb60*/  IMAD.MOV.U32 R11, RZ, RZ, 0x181f ;  /* 0x0000181fff0b7424 */ /* 0x000fe200078e00ff */
[----:B------:R-:W-:Y:S01]  /*eb70*/  LEA R27, R17, UR43, 0x1 ;  /* 0x0000002b111b7c11 */ /* 0x000fe2000f8e08ff */
[----:B------:R-:W-:Y:S02]  /*eb80*/  IMAD.MOV.U32 R15, RZ, RZ, -0x1 ;  /* 0xffffffffff0f7424 */ /* 0x000fe400078e00ff */
[----:B------:R-:W-:-:S07]  /*eb90*/  IMAD.MOV.U32 R3, RZ, RZ, R14 ;  /* 0x000000ffff037224 */ /* 0x000fce00078e000e */
[----:B------:R-:W-:Y:S05]  /*eba0*/  WARPSYNC.COLLECTIVE R15, `(.L_x_136) ;  /* 0x000000000f087348 */ /* 0x000fea0003c00000 */
[----:B------:R0:W1:Y:S02]  /*ebb0*/  SHFL.IDX P6, R14, R13, R12, R11 ;  /* 0x0000000c0d0e7389 */ /* 0x00006400000c000b */
[----:B01----:R-:W-:Y:S01]  /*ebc0*/  ENDCOLLECTIVE ;  /* 0x000000000000791b */ /* 0x003fe20003800000 */
.L_x_136:
[----:B------:R-:W-:Y:S02]  /*ebd0*/  IMAD.MOV.U32 R13, RZ, RZ, R29 ;  /* 0x000000ffff0d7224 */ /* 0x000fe400078e001d */
[----:B------:R-:W-:Y:S01]  /*ebe0*/  IMAD.MOV.U32 R12, RZ, RZ, 0x1 ;  /* 0x00000001ff0c7424 */ /* 0x000fe200078e00ff */
[----:B------:R-:W-:-:S13]  /*ebf0*/  IADD3 R2, P0, R14, R8, RZ ;  /* 0x000000080e027210 */ /* 0x000fda0007f1e0ff */
[----:B------:R-:W-:Y:S05]  /*ec00*/  WARPSYNC.COLLECTIVE R15, `(.L_x_137) ;  /* 0x000000000f087348 */ /* 0x000fea0003c00000 */
[----:B------:R0:W1:Y:S02]  /*ec10*/  SHFL.IDX P6, R14, R13, R12, R11 ;  /* 0x0000000c0d0e7389 */ /* 0x00006400000c000b */
[----:B01----:R-:W-:Y:S01]  /*ec20*/  ENDCOLLECTIVE ;  /* 0x000000000000791b */ /* 0x003fe20003800000 */
.L_x_137:
[----:B------:R-:W-:-:S05]  /*ec30*/  IADD3.X R3, RZ, R3, RZ, P0, !PT ;  /* 0x00000003ff037210 */ /* 0x000fca00007fe4ff */
[----:B------:R-:W-:Y:S01]  /*ec40*/  @!PT LDS RZ, [RZ] ;  /* 0x00000000fffff984 */ /* 0x000fe20000000800 */
[----:B------:R-:W-:Y:S01]  /*ec50*/  @!PT LDS RZ, [RZ] ;  /* 0x00000000fffff984 */ /* 0x000fe20000000800 */
[----:B------:R-:W-:Y:S01]  /*ec60*/  @!PT LDS RZ, [RZ] ;  /* 0x00000000fffff984 */ /* 0x000fe20000000800 */
[----:B------:R0:W-:Y:S01]  /*ec70*/  LDGSTS.E.BYPASS.LTC128B.128 [R27+0x22400], desc[UR36][R2.64], !P1 ;  /* 0x22400000021b7fae */ /* 0x0001e2000c901d64 */
[----:B------:R-:W-:Y:S01]  /*ec80*/  IMAD.MOV.U32 R13, RZ, RZ, R26 ;  /* 0x000000ffff0d7224 */ /* 0x000fe200078e001a */
[----:B0-----:R-:W-:-:S07]  /*ec90*/  MOV R3, R14 ;  /* 0x0000000e00037202 */ /* 0x001fce0000000f00 */
[----:B------:R-:W-:Y:S05]  /*eca0*/  WARPSYNC.COLLECTIVE R15, `(.L_x_138) ;  /* 0x000000000f087348 */ /* 0x000fea0003c00000 */
[----:B------:R0:W1:Y:S02]  /*ecb0*/  SHFL.IDX P6, R14, R13, R12, R11 ;  /* 0x0000000c0d0e7389 */ /* 0x00006400000c000b */
[----:B01----:R-:W-:Y:S01]  /*ecc0*/  ENDCOLLECTIVE ;  /* 0x000000000000791b */ /* 0x003fe20003800000 */
.L_x_138:
[----:B------:R-:W-:Y:S01]  /*ecd0*/  MOV R13, R29 ;  /* 0x0000001d000d7202 */ /* 0x000fe20000000f00 */
[----:B------:R-:W-:Y:S01]  /*ece0*/  IMAD.MOV.U32 R12, RZ, RZ, 0x2 ;  /* 0x00000002ff0c7424 */ /* 0x000fe200078e00ff */
[----:B------:R-:W-:-:S13]  /*ecf0*/  IADD3 R2, P0, R14, R8, RZ ;  /* 0x000000080e027210 */ /* 0x000fda0007f1e0ff */
[----:B------:R-:W-:Y:S05]  /*ed00*/  WARPSYNC.COLLECTIVE R15, `(.L_x_139) ;  /* 0x000000000f087348 */ /* 0x000fea0003c00000 */
[----:B------:R0:W1:Y:S02]  /*ed10*/  SHFL.IDX P6, R14, R13, R12, R11 ;  /* 0x0000000c0d0e7389 */ /* 0x00006400000c000b */
[----:B01----:R-:W-:Y:S01]  /*ed20*/  ENDCOLLECTIVE ;  /* 0x000000000000791b */ /* 0x003fe20003800000 */
.L_x_139:
[----:B------:R-:W-:-:S05]  /*ed30*/  IMAD.X R3, RZ, RZ, R3, P0 ;  /* 0x000000ffff037224 */ /* 0x000fca00000e0603 */
[----:B------:R-:W-:Y:S01]  /*ed40*/  @!PT LDS RZ, [RZ] ;  /* 0x00000000fffff984 */ /* 0x000fe20000000800 */
[----:B------:R-:W-:Y:S01]  /*ed50*/  @!PT LDS RZ, [RZ] ;  /* 0x00000000fffff984 */ /* 0x000fe20000000800 */
[----:B------:R-:W-:Y:S01]  /*ed60*/  @!PT LDS RZ, [RZ] ;  /* 0x00000000fffff984 */ /* 0x000fe20000000800 */
[----:B------:R0:W-:Y:S01]  /*ed70*/  LDGSTS.E.BYPASS.LTC128B.128 [R27+0x22c00], desc[UR36][R2.64], !P1 ;  /* 0x22c00000021b7fae */ /* 0x0001e2000c901d64 */
[----:B------:R-:W-:Y:S01]  /*ed80*/  MOV R13, R26 ;  /* 0x0000001a000d7202 */ /* 0x000fe20000000f00 */
[----:B0-----:R-:W-:-:S07]  /*ed90*/  IMAD.MOV.U32 R3, RZ, RZ, R14 ;  /* 0x000000ffff037224 */ /* 0x001fce00078e000e */
[----:B------:R-:W-:Y:S05]  /*eda0*/  WARPSYNC.COLLECTIVE R15, `(.L_x_140) ;  /* 0x000000000f087348 */ /* 0x000fea0003c00000 */
[----:B------:R0:W1:Y:S02]  /*edb0*/  SHFL.IDX P6, R14, R13, R12, R11 ;  /* 0x0000000c0d0e7389 */ /* 0x00006400000c000b */
[----:B01----:R-:W-:Y:S01]  /*edc0*/  ENDCOLLECTIVE ;  /* 0x000000000000791b */ /* 0x003fe20003800000 */
.L_x_140:
[----:B------:R-:W-:Y:S01]  /*edd0*/  IMAD.MOV.U32 R13, RZ, RZ, R29 ;  /* 0x000000ffff0d7224 */ /* 0x000fe200078e001d */
[----:B------:R-:W-:Y:S02]  /*ede0*/  MOV R12, 0x3 ;  /* 0x00000003000c7802 */ /* 0x000fe40000000f00 */
[----:B------:R-:W-:-:S13]  /*edf0*/  IADD3 R2, P0, R14, R8, RZ ;  /* 0x000000080e027210 */ /* 0x000fda0007f1e0ff */
[----:B------:R-:W-:Y:S05]  /*ee00*/  WARPSYNC.COLLECTIVE R15, `(.L_x_141) ;  /* 0x000000000f087348 */ /* 0x000fea0003c00000 */
[----:B------:R0:W1:Y:S02]  /*ee10*/  SHFL.IDX P6, R14, R13, R12, R11 ;  /* 0x0000000c0d0e7389 */ /* 0x00006400000c000b */
[----:B01----:R-:W-:Y:S01]  /*ee20*/  ENDCOLLECTIVE ;  /* 0x000000000000791b */ /* 0x003fe20003800000 */
.L_x_141:
[----:B------:R-:W-:-:S05]  /*ee30*/  IMAD.X R3, RZ, RZ, R3, P0 ;  /* 0x000000ffff037224 */ /* 0x000fca00000e0603 */
[----:B------:R-:W-:Y:S01]  /*ee40*/  @!PT LDS RZ, [RZ] ;  /* 0x00000000fffff984 */ /* 0x000fe20000000800 */
[----:B------:R-:W-:Y:S01]  /*ee50*/  @!PT LDS RZ, [RZ] ;  /* 0x00000000fffff984 */ /* 0x000fe20000000800 */
[----:B------:R-:W-:Y:S01]  /*ee60*/  @!PT LDS RZ, [RZ] ;  /* 0x00000000fffff984 */ /* 0x000fe20000000800 */
[----:B------:R0:W-:Y:S01]  /*ee70*/  LDGSTS.E.BYPASS.LTC128B.128 [R27+0x23400], desc[UR36][R2.64], !P1 ;  /* 0x23400000021b7fae */ /* 0x0001e2000c901d64 */
[----:B------:R-:W-:Y:S02]  /*ee80*/  IMAD.MOV.U32 R13, RZ, RZ, R26 ;  /* 0x000000ffff0d7224 */ /* 0x000fe400078e001a */
[----:B------:R-:W-:-:S07]  /*ee90*/  IMAD.MOV.U32 R34, RZ, RZ, R14 ;  /* 0x000000ffff227224 */ /* 0x000fce00078e000e */
[----:B0-----:R-:W-:Y:S05]  /*eea0*/  WARPSYNC.COLLECTIVE R15, `(.L_x_142) ;  /* 0x000000000f087348 */ /* 0x001fea0003c00000 */
[----:B------:R1:W2:Y:S02]  /*eeb0*/  SHFL.IDX P6, R14, R13, R12, R11 ;  /* 0x0000000c0d0e7389 */ /* 0x0002a400000c000b */
[----:B012---:R-:W-:Y:S01]  /*eec0*/  ENDCOLLECTIVE ;  /* 0x000000000000791b */ /* 0x007fe20003800000 */
.L_x_142:
[----:B------:R-:W-:Y:S05]  /*eed0*/  BRA `(.L_x_143) ;  /* 0xffffffd800707947 */ /* 0x000fea000383ffff */
.L_x_81:
[----:B---3--:R3:W4:Y:S02]  /*eee0*/  SYNCS.PHASECHK.TRANS64.TRYWAIT P0, [R10+URZ+0x28c60], R20 ;  /* 0x028c60140a0075a7 */ /* 0x008724000800017f */
[----:B----4-:R-:W-:Y:S05]  /*eef0*/  @!P0 NANOSLEEP.SYNCS 0x989680 ;  /* 0x009896800000895d */ /* 0x010fea0003900000 */
[----:B------:R-:W4:Y:S02]  /*ef00*/  @!P0 SYNCS.PHASECHK.TRANS64 P0, [R10+URZ+0x28c60], R20 ;  /* 0x028c60140a0085a7 */ /* 0x000f24000800007f */
[----:B----4-:R-:W-:Y:S05]  /*ef10*/  @!P0 BRA `(.L_x_81) ;  /* 0xfffffffc00f08947 */ /* 0x010fea000383ffff */
[----:B------:R-:W-:Y:S05]  /*ef20*/  BRA `(.L_x_144) ;  /* 0xffffffd800bc7947 */ /* 0x000fea000383ffff */
.L_x_82:
[----:B------:R-:W-:Y:S01]  /*ef30*/  BSSY B1, `(.L_x_145) ;  /* 0x0000008000017945 */ /* 0x000fe20003800000 */
[----:B------:R-:W-:Y:S01]  /*ef40*/  MOV R13, R19 ;  /* 0x00000013000d7202 */ /* 0x000fe20000000f00 */
[----:B------:R-:W-:Y:S01]  /*ef50*/  IMAD.MOV.U32 R12, RZ, RZ, RZ ;  /* 0x000000ffff0c7224 */ /* 0x000fe200078e00ff */
[----:B------:R-:W-:Y:S01]  /*ef60*/  MOV R15, 0xffffffff ;  /* 0xffffffff000f7802 */ /* 0x000fe20000000f00 */
[----:B------:R-:W-:-:S07]  /*ef70*/  IMAD.MOV.U32 R11, RZ, RZ, 0x181f ;  /* 0x0000181fff0b7424 */ /* 0x000fce00078e00ff */
[----:B-123--:R-:W-:Y:S05]  /*ef80*/  WARPSYNC.COLLECTIVE R15, `(.L_x_146) ;  /* 0x000000000f087348 */ /* 0x00efea0003c00000 */
[----:B------:R0:W4:Y:S02]  /*ef90*/  SHFL.IDX P6, R14, R13, R12, R11 ;  /* 0x0000000c0d0e7389 */ /* 0x00012400000c000b */
[----:B01234-:R-:W-:Y:S01]  /*efa0*/  ENDCOLLECTIVE ;  /* 0x000000000000791b */ /* 0x01ffe20003800000 */
.L_x_146:
[----:B------:R-:W-:Y:S05]  /*efb0*/  BSYNC B1 ;  /* 0x0000000000017941 */ /* 0x000fea0003800000 */
.L_x_145:
[----:B------:R-:W-:Y:S01]  /*efc0*/  MOV R13, R18 ;  /* 0x00000012000d7202 */ /* 0x000fe20000000f00 */
[----:B------:R-:W-:Y:S01]  /*efd0*/  IMAD.MOV.U32 R12, RZ, RZ, RZ ;  /* 0x000000ffff0c7224 */ /* 0x000fe200078e00ff */
[----:B------:R-:W-:Y:S01]  /*efe0*/  MOV R11, 0x181f ;  /* 0x0000181f000b7802 */ /* 0x000fe20000000f00 */
[----:B------:R-:W-:Y:S01]  /*eff0*/  IMAD.MOV.U32 R15, RZ, RZ, -0x1 ;  /* 0xffffffffff0f7424 */ /* 0x000fe200078e00ff */
[----:B------:R-:W-:Y:S01]  /*f000*/  LEA R17, R17, UR43, 0x1 ;  /* 0x0000002b11117c11 */ /* 0x000fe2000f8e08ff */
[----:B------:R-:W-:Y:S01]  /*f010*/  IMAD.MOV.U32 R3, RZ, RZ, R14 ;  /* 0x000000ffff037224 */ /* 0x000fe200078e000e */
[----:B------:R-:W-:-:S13]  /*f020*/  LOP3.LUT P2, RZ, R16, 0x20, RZ, 0xc0, !PT ;  /* 0x0000002010ff7812 */ /* 0x000fda000784c0ff */
[----:B------:R-:W-:Y:S05]  /*f030*/  WARPSYNC.COLLECTIVE R15, `(.L_x_147) ;  /* 0x000000000f087348 */ /* 0x000fea0003c00000 */
[----:B------:R0:W1:Y:S02]  /*f040*/  SHFL.IDX P6, R14, R13, R12, R11 ;  /* 0x0000000c0d0e7389 */ /* 0x00006400000c000b */
[----:B01----:R-:W-:Y:S01]  /*f050*/  ENDCOLLECTIVE ;  /* 0x000000000000791b */ /* 0x003fe20003800000 */
.L_x_147:
[C---:B------:R-:W-:Y:S02]  /*f060*/  LOP3.LUT P1, RZ, R16.reuse, 0x10, RZ, 0xc0, !PT ;  /* 0x0000001010ff7812 */ /* 0x040fe4000782c0ff */
[----:B------:R-:W-:Y:S01]  /*f070*/  P2R R4, PR, RZ, 0x20 ;  /* 0x00000020ff047803 */ /* 0x000fe20000000000 */
[----:B------:R-:W-:Y:S01]  /*f080*/  IMAD.MOV.U32 R13, RZ, RZ, R19 ;  /* 0x000000ffff0d7224 */ /* 0x000fe200078e0013 */
[----:B------:R-:W-:Y:S02]  /*f090*/  MOV R12, 0x1 ;  /* 0x00000001000c7802 */ /* 0x000fe40000000f00 */
[----:B------:R-:W-:Y:S02]  /*f0a0*/  LOP3.LUT P6, RZ, R16, 0x40, RZ, 0xc0, !PT ;  /* 0x0000004010ff7812 */ /* 0x000fe400078cc0ff */
[----:B------:R-:W-:-:S04]  /*f0b0*/  IADD3 R2, P0, R14, R8, RZ ;  /* 0x000000080e027210 */ /* 0x000fc80007f1e0ff */
[----:B------:R-:W-:Y:S02]  /*f0c0*/  IADD3.X R3, RZ, R3, RZ, P0, !PT ;  /* 0x00000003ff037210 */ /* 0x000fe400007fe4ff */
[----:B------:R-:W-:-:S05]  /*f0d0*/  ISETP.NE.U32.AND P0, PT, R28, RZ, PT ;  /* 0x000000ff1c00720c */ /* 0x000fca0003f05070 */
[----:B------:R-:W-:Y:S01]  /*f0e0*/  @!PT LDS RZ, [RZ] ;  /* 0x00000000fffff984 */ /* 0x000fe20000000800 */
[----:B------:R-:W-:Y:S01]  /*f0f0*/  @!PT LDS RZ, [RZ] ;  /* 0x00000000fffff984 */ /* 0x000fe20000000800 */
[----:B------:R-:W-:Y:S01]  /*f100*/  @!PT LDS RZ, [RZ] ;  /* 0x00000000fffff984 */ /* 0x000fe20000000800 */
[----:B------:R0:W-:Y:S08]  /*f110*/  LDGSTS.E.BYPASS.LTC128B.128 [R17+0x400], desc[UR36][R2.64], !P6 ;  /* 0x0040000002117fae */ /* 0x0001f0000f101d64 */
[----:B0-----:R-:W-:Y:S05]  /*f120*/  WARPSYNC.COLLECTIVE R15, `(.L_x_148) ;  /* 0x000000000f087348 */ /* 0x001fea0003c00000 */
[----:B------:R1:W2:Y:S02]  /*f130*/  SHFL.IDX P6, R14, R13, R12, R11 ;  /* 0x0000000c0d0e7389 */ /* 0x0002a400000c000b */
[----:B012---:R-:W-:Y:S01]  /*f140*/  ENDCOLLECTIVE ;  /* 0x000000000000791b */ /* 0x007fe20003800000 */
.L_x_148:
[----:B------:R-:W-:Y:S01]  /*f150*/  @!PT LDS RZ, [RZ] ;  /* 0x00000000fffff984 */ /* 0x000fe20000000800 */
[----:B------:R-:W-:Y:S01]  /*f160*/  @!PT LDS RZ, [RZ] ;  /* 0x00000000fffff984 */ /* 0x000fe20000000800 */
[----:B------:R-:W-:Y:S01]  /*f170*/  @!PT LDS RZ, [RZ] ;  /* 0x00000000fffff984 */ /* 0x000fe20000000800 */
[----:B------:R0:W-:Y:S04]  /*f180*/  LDGSTS.E.BYPASS.LTC128B.128 [R17+0x2400], desc[UR36][R2.64+0x80], !P2 ;  /* 0x0240008002117fae */ /* 0x0001e8000d101d64 */
[----:B------:R0:W-:Y:S01]  /*f190*/  LDGSTS.E.BYPASS.LTC128B.128 [R17+0x4400], desc[UR36][R2.64+0x100], !P1 ;  /* 0x0440010002117fae */ /* 0x0001e2000c901d64 */
[----:B------:R-:W-:-:S03]  /*f1a0*/  ISETP.NE.U32.AND P1, PT, R25, RZ, PT ;  /* 0x000000ff1900720c */ /* 0x000fc60003f25070 */
[----:B------:R0:W-:Y:S01]  /*f1b0*/  LDGSTS.E.BYPASS.LTC128B.128 [R17+0x6400], desc[UR36][R2.64+0x180], !P5 ;  /* 0x0640018002117fae */ /* 0x0001e2000e901d64 */
[----:B------:R-:W-:Y:S02]  /*f1c0*/  LOP3.LUT P5, RZ, R16, 0x40, RZ, 0xc0, !PT ;  /* 0x0000004010ff7812 */ /* 0x000fe400078ac0ff */
[----:B------:R-:W-:Y:S01]  /*f1d0*/  MOV R13, R18 ;  /* 0x00000012000d7202 */ /* 0x000fe20000000f00 */
[----:B------:R0:W-:Y:S04]  /*f1e0*/  LDGSTS.E.BYPASS.LTC128B.128 [R17+0x8400], desc[UR36][R2.64+0x200], !P4 ;  /* 0x0840020002117fae */ /* 0x0001e8000e101d64 */
[----:B------:R0:W-:Y:S01]  /*f1f0*/  LDGSTS.E.BYPASS.LTC128B.128 [R17+0xa400], desc[UR36][R2.64+0x280], !P3 ;  /* 0x0a40028002117fae */ /* 0x0001e2000d901d64 */
[----:B------:R-:W-:-:S03]  /*f200*/  IMAD.MOV.U32 R5, RZ, RZ, R14 ;  /* 0x000000ffff057224 */ /* 0x000fc600078e000e */
[----:B------:R0:W-:Y:S04]  /*f210*/  LDGSTS.E.BYPASS.LTC128B.128 [R17+0xc400], desc[UR36][R2.64+0x300], P0 ;  /* 0x0c40030002117fae */ /* 0x0001e80008101d64 */
[----:B0-----:R-:W-:Y:S05]  /*f220*/  WARPSYNC.COLLECTIVE R15, `(.L_x_149) ;  /* 0x000000000f087348 */ /* 0x001fea0003c00000 */
[----:B------:R1:W2:Y:S02]  /*f230*/  SHFL.IDX P6, R14, R13, R12, R11 ;  /* 0x0000000c0d0e7389 */ /* 0x0002a400000c000b */
[----:B012---:R-:W-:Y:S01]  /*f240*/  ENDCOLLECTIVE ;  /* 0x000000000000791b */ /* 0x007fe20003800000 */
.L_x_149:
[----:B------:R-:W-:Y:S01]  /*f250*/  @!PT LDS RZ, [RZ] ;  /* 0x00000000fffff984 */ /* 0x000fe20000000800 */
[----:B------:R-:W-:Y:S01]  /*f260*/  @!PT LDS RZ, [RZ] ;  /* 0x00000000fffff984 */ /* 0x000fe20000000800 */
[----:B------:R-:W-:Y:S01]  /*f270*/  @!PT LDS RZ, [RZ] ;  /* 0x00000000fffff984 */ /* 0x000fe20000000800 */
[----:B------:R0:W-:Y:S01]  /*f280*/  LDGSTS.E.BYPASS.LTC128B.128 [R17+0xe400], desc[UR36][R2.64+0x380], P1 ;  /* 0x0e40038002117fae */ /* 0x0001e20008901d64 */
[----:B------:R-:W-:Y:S01]  /*f290*/  MOV R13, R19 ;  /* 0x00000013000d7202 */ /* 0x000fe20000000f00 */
[----:B------:R-:W-:Y:S01]  /*f2a0*/  IMAD.MOV.U32 R12, RZ, RZ, 0x2 ;  /* 0x00000002ff0c7424 */ /* 0x000fe200078e00ff */
[----:B0-----:R-:W-:Y:S02]  /*f2b0*/  IADD3 R2, P2, R14, R8, RZ ;  /* 0x000000080e027210 */ /* 0x001fe40007f5e0ff */
[----:B------:R-:W-:-:S03]  /*f2c0*/  LOP3.LUT P6, RZ, R16, 0x10, RZ, 0xc0, !PT ;  /* 0x0000001010ff7812 */ /* 0x000fc600078cc0ff */
[----:B------:R-:W-:Y:S01]  /*f2d0*/  IMAD.X R3, RZ, RZ, R5, P2 ;  /* 0x000000ffff037224 */ /* 0x000fe200010e0605 */
[----:B------:R-:W-:-:S04]  /*f2e0*/  LOP3.LUT P2, RZ, R16, 0x20, RZ, 0xc0, !PT ;  /* 0x0000002010ff7812 */ /* 0x000fc8000784c0ff */
[----:B------:R0:W-:Y:S01]  /*f2f0*/  LDGSTS.E.BYPASS.LTC128B.128 [R17+0xc00], desc[UR36][R2.64], !P5 ;  /* 0x00c0000002117fae */ /* 0x0001e2000e901d64 */
[----:B------:R-:W-:-:S04]  /*f300*/  ISETP.NE.AND P5, PT, R4, RZ, PT ;  /* 0x000000ff0400720c */ /* 0x000fc80003fa5270 */
[----:B------:R-:W-:-:S04]  /*f310*/  P2R R4, PR, RZ, 0x20 ;  /* 0x00000020ff047803 */ /* 0x000fc80000000000 */
[----:B------:R0:W-:Y:S04]  /*f320*/  LDGSTS.E.BYPASS.LTC128B.128 [R17+0x2c00], desc[UR36][R2.64+0x80], !P2 ;  /* 0x02c0008002117fae */ /* 0x0001e8000d101d64 */
[----:B------:R0:W-:Y:S02]  /*f330*/  LDGSTS.E.BYPASS.LTC128B.128 [R17+0x4c00], desc[UR36][R2.64+0x100], !P6 ;  /* 0x04c0010002117fae */ /* 0x0001e4000f101d64 */
[----:B0-----:R-:W-:Y:S05]  /*f340*/  WARPSYNC.COLLECTIVE R15, `(.L_x_150) ;  /* 0x000000000f087348 */ /* 0x001fea0003c00000 */
[----:B------:R1:W2:Y:S02]  /*f350*/  SHFL.IDX P6, R14, R13, R12, R11 ;  /* 0x0000000c0d0e7389 */ /* 0x0002a400000c000b */
[----:B012---:R-:W-:Y:S01]  /*f360*/  ENDCOLLECTIVE ;  /* 0x000000000000791b */ /* 0x007fe20003800000 */
.L_x_150:
[----:B------:R-:W-:Y:S01]  /*f370*/  @!PT LDS RZ, [RZ] ;  /* 0x00000000fffff984 */ /* 0x000fe20000000800 */
[----:B------:R-:W-:Y:S01]  /*f380*/  @!PT LDS RZ, [RZ] ;  /* 0x00000000fffff984 */ /* 0x000fe20000000800 */
[----:B------:R-:W-:Y:S01]  /*f390*/  @!PT LDS RZ, [RZ] ;  /* 0x00000000fffff984 */ /* 0x000fe20000000800 */
[----:B------:R0:W-:Y:S01]  /*f3a0*/  LDGSTS.E.BYPASS.LTC128B.128 [R17+0x6c00], desc[UR36][R2.64+0x180], !P5 ;  /* 0x06c0018002117fae */ /* 0x0001e2000e901d64 */
[----:B------:R-:W-:-:S03]  /*f3b0*/  LOP3.LUT P5, RZ, R16, 0x40, RZ, 0xc0, !PT ;  /* 0x0000004010ff7812 */ /* 0x000fc600078ac0ff */
[----:B------:R0:W-:Y:S04]  /*f3c0*/  LDGSTS.E.BYPASS.LTC128B.128 [R17+0x8c00], desc[UR36][R2.64+0x200], !P4 ;  /* 0x08c0020002117fae */ /* 0x0001e8000e101d64 */
[----:B------:R0:W-:Y:S01]  /*f3d0*/  LDGSTS.E.BYPASS.LTC128B.128 [R17+0xac00], desc[UR36][R2.64+0x280], !P3 ;  /* 0x0ac0028002117fae */ /* 0x0001e2000d901d64 */
[----:B------:R-:W-:-:S03]  /*f3e0*/  IMAD.MOV.U32 R13, RZ, RZ, R18 ;  /* 0x000000ffff0d7224 */ /* 0x000fc600078e0012 */
[----:B------:R0:W-:Y:S04]  /*f3f0*/  LDGSTS.E.BYPASS.LTC128B.128 [R17+0xcc00], desc[UR36][R2.64+0x300], P0 ;  /* 0x0cc0030002117fae */ /* 0x0001e80008101d64 */
[----:B------:R0:W-:Y:S01]  /*f400*/  LDGSTS.E.BYPASS.LTC128B.128 [R17+0xec00], desc[UR36][R2.64+0x380], P1 ;  /* 0x0ec0038002117fae */ /* 0x0001e20008901d64 */
[----:B------:R-:W-:-:S07]  /*f410*/  MOV R20, R14 ;  /* 0x0000000e00147202 */ /* 0x000fce0000000f00 */
[----:B0-----:R-:W-:Y:S05]  /*f420*/  WARPSYNC.COLLECTIVE R15, `(.L_x_151) ;  /* 0x000000000f087348 */ /* 0x001fea0003c00000 */
[----:B------:R1:W2:Y:S02]  /*f430*/  SHFL.IDX P6, R14, R13, R12, R11 ;  /* 0x0000000c0d0e7389 */ /* 0x0002a400000c000b */
[----:B012---:R-:W-:Y:S01]  /*f440*/  ENDCOLLECTIVE ;  /* 0x000000000000791b */ /* 0x007fe20003800000 */
.L_x_151:
[----:B------:R-:W-:Y:S01]  /*f450*/  IMAD.MOV.U32 R13, RZ, RZ, R19 ;  /* 0x000000ffff0d7224 */ /* 0x000fe200078e0013 */
[----:B------:R-:W-:Y:S02]  /*f460*/  MOV R12, 0x3 ;  /* 0x00000003000c7802 */ /* 0x000fe40000000f00 */
[----:B------:R-:W-:Y:S02]  /*f470*/  IADD3 R2, P2, R14, R8, RZ ;  /* 0x000000080e027210 */ /* 0x000fe40007f5e0ff */
[C---:B------:R-:W-:Y:S02]  /*f480*/  LOP3.LUT P6, RZ, R16.reuse, 0x10, RZ, 0xc0, !PT ;  /* 0x0000001010ff7812 */ /* 0x040fe400078cc0ff */
[----:B------:R-:W-:Y:S02]  /*f490*/  IADD3.X R3, RZ, R20, RZ, P2, !PT ;  /* 0x00000014ff037210 */ /* 0x000fe400017fe4ff */
[----:B------:R-:W-:-:S03]  /*f4a0*/  LOP3.LUT P2, RZ, R16, 0x20, RZ, 0xc0, !PT ;  /* 0x0000002010ff7812 */ /* 0x000fc6000784c0ff */
[----:B------:R-:W-:Y:S01]  /*f4b0*/  @!PT LDS RZ, [RZ] ;  /* 0x00000000fffff984 */ /* 0x000fe20000000800 */
[----:B------:R-:W-:Y:S01]  /*f4c0*/  @!PT LDS RZ, [RZ] ;  /* 0x00000000fffff984 */ /* 0x000fe20000000800 */
[----:B------:R-:W-:Y:S01]  /*f4d0*/  @!PT LDS RZ, [RZ] ;  /* 0x00000000fffff984 */ /* 0x000fe20000000800 */
[----:B------:R0:W-:Y:S01]  /*f4e0*/  LDGSTS.E.BYPASS.LTC128B.128 [R17+0x1400], desc[UR36][R2.64], !P5 ;  /* 0x0140000002117fae */ /* 0x0001e2000e901d64 */
[----:B------:R-:W-:Y:S01]  /*f4f0*/  ISETP.NE.AND P5, PT, R4, RZ, PT ;  /* 0x000000ff0400720c */ /* 0x000fe20003fa5270 */
[----:B------:R-:W-:-:S08]  /*f500*/  IMAD.MOV.U32 R4, RZ, RZ, RZ ;  /* 0x000000ffff047224 */ /* 0x000fd000078e00ff */
[----:B------:R0:W-:Y:S04]  /*f510*/  LDGSTS.E.BYPASS.LTC128B.128 [R17+0x3400], desc[UR36][R2.64+0x80], !P2 ;  /* 0x0340008002117fae */ /* 0x0001e8000d101d64 */
[----:B------:R0:W-:Y:S02]  /*f520*/  LDGSTS.E.BYPASS.LTC128B.128 [R17+0x5400], desc[UR36][R2.64+0x100], !P6 ;  /* 0x0540010002117fae */ /* 0x0001e4000f101d64 */
[----:B0-----:R-:W-:Y:S05]  /*f530*/  WARPSYNC.COLLECTIVE R15, `(.L_x_152) ;  /* 0x000000000f087348 */ /* 0x001fea0003c00000 */
[----:B------:R1:W2:Y:S02]  /*f540*/  SHFL.IDX P6, R14, R13, R12, R11 ;  /* 0x0000000c0d0e7389 */ /* 0x0002a400000c000b */
[----:B012---:R-:W-:Y:S01]  /*f550*/  ENDCOLLECTIVE ;  /* 0x000000000000791b */ /* 0x007fe20003800000 */
.L_x_152:
[----:B------:R-:W-:Y:S01]  /*f560*/  @!PT LDS RZ, [RZ] ;  /* 0x00000000fffff984 */ /* 0x000fe20000000800 */
[----:B------:R-:W-:Y:S01]  /*f570*/  @!PT LDS RZ, [RZ] ;  /* 0x00000000fffff984 */ /* 0x000fe20000000800 */
[----:B------:R-:W-:Y:S01]  /*f580*/  @!PT LDS RZ, [RZ] ;  /* 0x00000000fffff984 */ /* 0x000fe20000000800 */
[----:B------:R0:W-:Y:S04]  /*f590*/  LDGSTS.E.BYPASS.LTC128B.128 [R17+0x7400], desc[UR36][R2.64+0x180], !P5 ;  /* 0x0740018002117fae */ /* 0x0001e8000e901d64 */
[----:B------:R0:W-:Y:S04]  /*f5a0*/  LDGSTS.E.BYPASS.LTC128B.128 [R17+0x9400], desc[UR36][R2.64+0x200], !P4 ;  /* 0x0940020002117fae */ /* 0x0001e8000e101d64 */
[----:B------:R0:W-:Y:S01]  /*f5b0*/  LDGSTS.E.BYPASS.LTC128B.128 [R17+0xb400], desc[UR36][R2.64+0x280], !P3 ;  /* 0x0b40028002117fae */ /* 0x0001e2000d901d64 */
[----:B------:R-:W-:-:S03]  /*f5c0*/  MOV R13, R18 ;  /* 0x00000012000d7202 */ /* 0x000fc60000000f00 */
[----:B------:R0:W-:Y:S04]  /*f5d0*/  LDGSTS.E.BYPASS.LTC128B.128 [R17+0xd400], desc[UR36][R2.64+0x300], P0 ;  /* 0x0d40030002117fae */ /* 0x0001e80008101d64 */
[----:B------:R0:W-:Y:S01]  /*f5e0*/  LDGSTS.E.BYPASS.LTC128B.128 [R17+0xf400], desc[UR36][R2.64+0x380], P1 ;  /* 0x0f40038002117fae */ /* 0x0001e20008901d64 */
[----:B------:R-:W-:-:S07]  /*f5f0*/  IMAD.MOV.U32 R19, RZ, RZ, R14 ;  /* 0x000000ffff137224 */ /* 0x000fce00078e000e */
[----:B0-----:R-:W-:Y:S05]  /*f600*/  WARPSYNC.COLLECTIVE R15, `(.L_x_153) ;  /* 0x000000000f087348 */ /* 0x001fea0003c00000 */
[----:B------:R1:W2:Y:S02]  /*f610*/  SHFL.IDX P6, R14, R13, R12, R11 ;  /* 0x0000000c0d0e7389 */ /* 0x0002a400000c000b */
[----:B012---:R-:W-:Y:S01]  /*f620*/  ENDCOLLECTIVE ;  /* 0x000000000000791b */ /* 0x007fe20003800000 */
.L_x_153:
[----:B------:R-:W-:Y:S05]  /*f630*/  BRA `(.L_x_154) ;  /* 0xffffffd800307947 */ /* 0x000fea000383ffff */
.L_x_87:
[----:B0-----:R0:W1:Y:S02]  /*f640*/  SYNCS.PHASECHK.TRANS64.TRYWAIT P0, [R5+URZ+0x28c20], R4 ;  /* 0x028c2004050075a7 */ /* 0x001064000800017f */
[----:B-1----:R-:W-:Y:S05]  /*f650*/  @!P0 NANOSLEEP.SYNCS 0x989680 ;  /* 0x009896800000895d */ /* 0x002fea0003900000 */
[----:B------:R-:W1:Y:S02]  /*f660*/  @!P0 SYNCS.PHASECHK.TRANS64 P0, [R5+URZ+0x28c20], R4 ;  /* 0x028c2004050085a7 */ /* 0x000e64000800007f */
[----:B-1----:R-:W-:Y:S05]  /*f670*/  @!P0 BRA `(.L_x_87) ;  /* 0xfffffffc00f08947 */ /* 0x002fea000383ffff */
[----:B------:R-:W-:Y:S05]  /*f680*/  BRA `(.L_x_155) ;  /* 0xffffffd800dc7947 */ /* 0x000fea000383ffff */
.L_x_88:
[----:B------:R-:W1:Y:S01]  /*f690*/  S2R R2, SR_TID.X ;  /* 0x0000000000027919 */ /* 0x000e620000002100 */
[----:B------:R-:W-:Y:S01]  /*f6a0*/  BSSY B0, `(.L_x_156) ;  /* 0x000000a000007945 */ /* 0x000fe20003800000 */
[----:B------:R-:W-:Y:S01]  /*f6b0*/  IMAD.MOV.U32 R12, RZ, RZ, RZ ;  /* 0x000000ffff0c7224 */ /* 0x000fe200078e00ff */
[----:B------:R-:W-:Y:S01]  /*f6c0*/  MOV R11, 0x1f ;  /* 0x0000001f000b7802 */ /* 0x000fe20000000f00 */
[----:B------:R-:W-:Y:S01]  /*f6d0*/  IMAD.MOV.U32 R15, RZ, RZ, -0x1 ;  /* 0xffffffffff0f7424 */ /* 0x000fe200078e00ff */
[----:B-1----:R-:W-:-:S04]  /*f6e0*/  SHF.R.U32.HI R2, RZ, 0x5, R2 ;  /* 0x00000005ff027819 */ /* 0x002fc80000011602 */
[----:B------:R-:W-:-:S04]  /*f6f0*/  LOP3.LUT R2, R2, 0x3, RZ, 0xc0, !PT ;  /* 0x0000000302027812 */ /* 0x000fc800078ec0ff */
[----:B------:R-:W-:-:S07]  /*f700*/  MOV R13, R2 ;  /* 0x00000002000d7202 */ /* 0x000fce0000000f00 */
[----:B0-2--5:R-:W-:Y:S05]  /*f710*/  WARPSYNC.COLLECTIVE R15, `(.L_x_157) ;  /* 0x000000000f087348 */ /* 0x025fea0003c00000 */
[----:B------:R1:W3:Y:S02]  /*f720*/  SHFL.IDX P6, R14, R13, R12, R11 ;  /* 0x0000000c0d0e7389 */ /* 0x0002e400000c000b */
[----:B0123-5:R-:W-:Y:S01]  /*f730*/  ENDCOLLECTIVE ;  /* 0x000000000000791b */ /* 0x02ffe20003800000 */
.L_x_157:
[----:B------:R-:W-:Y:S05]  /*f740*/  BSYNC B0 ;  /* 0x0000000000007941 */ /* 0x000fea0003800000 */
.L_x_156:
[----:B------:R-:W-:Y:S05]  /*f750*/  BRA `(.L_x_158) ;  /* 0xffffffd800c47947 */ /* 0x000fea000383ffff */
.L_x_89:
[----:B------:R-:W-:Y:S01]  /*f760*/  BSSY B0, `(.L_x_159) ;  /* 0x0000006000007945 */ /* 0x000fe20003800000 */
[----:B------:R-:W-:-:S07]  /*f770*/  MOV R15, 0xffffffff ;  /* 0xffffffff000f7802 */ /* 0x000fce0000000f00 */
[----:B012--5:R-:W-:Y:S05]  /*f780*/  WARPSYNC.COLLECTIVE R15, `(.L_x_160) ;  /* 0x000000000f0c7348 */ /* 0x027fea0003c00000 */
[----:B------:R-:W-:Y:S02]  /*f790*/  ELECT P6, UR62, PT ;  /* 0x00000000003e782f */ /* 0x000fe400038c0000 */
[----:B------:R-:W-:Y:S01]  /*f7a0*/  MOV R14, UR62 ;  /* 0x0000003e000e7c02 */ /* 0x000fe20008000f00 */
[----:B012--5:R-:W-:Y:S10]  /*f7b0*/  ENDCOLLECTIVE ;  /* 0x000000000000791b */ /* 0x027ff40003800000 */
.L_x_160:
[----:B------:R-:W-:Y:S05]  /*f7c0*/  BSYNC B0 ;  /* 0x0000000000007941 */ /* 0x000fea0003800000 */
.L_x_159:
[----:B------:R-:W-:Y:S05]  /*f7d0*/  BRA `(.L_x_161) ;  /* 0xffffffd800b87947 */ /* 0x000fea000383ffff */
.L_x_91:
[----:B0-----:R0:W1:Y:S02]  /*f7e0*/  SYNCS.PHASECHK.TRANS64.TRYWAIT P1, [R4+URZ+0x28c40], R3 ;  /* 0x028c4003040075a7 */ /* 0x001064000802017f */
[----:B-1----:R-:W-:Y:S05]  /*f7f0*/  @!P1 NANOSLEEP.SYNCS 0x989680 ;  /* 0x009896800000995d */ /* 0x002fea0003900000 */
[----:B------:R-:W1:Y:S02]  /*f800*/  @!P1 SYNCS.PHASECHK.TRANS64 P1, [R4+URZ+0x28c40], R3 ;  /* 0x028c4003040095a7 */ /* 0x000e64000802007f */
[----:B-1----:R-:W-:Y:S05]  /*f810*/  @!P1 BRA `(.L_x_91) ;  /* 0xfffffffc00f09947 */ /* 0x002fea000383ffff */
[----:B------:R-:W-:Y:S05]  /*f820*/  BRA `(.L_x_162) ;  /* 0xffffffd800d87947 */ /* 0x000fea000383ffff */
.L_x_93:
[----:B-1----:R1:W3:Y:S02]  /*f830*/  SYNCS.PHASECHK.TRANS64.TRYWAIT P1, [R5+URZ+0x28c40], R0 ;  /* 0x028c4000050075a7 */ /* 0x0022e4000802017f */
[----:B---3--:R-:W-:Y:S05]  /*f840*/  @!P1 NANOSLEEP.SYNCS 0x989680 ;  /* 0x009896800000995d */ /* 0x008fea0003900000 */
[----:B------:R-:W3:Y:S02]  /*f850*/  @!P1 SYNCS.PHASECHK.TRANS64 P1, [R5+URZ+0x28c40], R0 ;  /* 0x028c4000050095a7 */ /* 0x000ee4000802007f */
[----:B---3--:R-:W-:Y:S05]  /*f860*/  @!P1 BRA `(.L_x_93) ;  /* 0xfffffffc00f09947 */ /* 0x008fea000383ffff */
[----:B------:R-:W-:Y:S05]  /*f870*/  BRA `(.L_x_163) ;  /* 0xffffffd800e47947 */ /* 0x000fea000383ffff */
.L_x_95:
[----:B---3--:R3:W4:Y:S02]  /*f880*/  SYNCS.PHASECHK.TRANS64.TRYWAIT P1, [R4+URZ+0x28c60], R3 ;  /* 0x028c6003040075a7 */ /* 0x008724000802017f */
[----:B----4-:R-:W-:Y:S05]  /*f890*/  @!P1 NANOSLEEP.SYNCS 0x989680 ;  /* 0x009896800000995d */ /* 0x010fea0003900000 */
[----:B------:R-:W4:Y:S02]  /*f8a0*/  @!P1 SYNCS.PHASECHK.TRANS64 P1, [R4+URZ+0x28c60], R3 ;  /* 0x028c6003040095a7 */ /* 0x000f24000802007f */
[----:B----4-:R-:W-:Y:S05]  /*f8b0*/  @!P1 BRA `(.L_x_95) ;  /* 0xfffffffc00f09947 */ /* 0x010fea000383ffff */
[----:B------:R-:W-:Y:S05]  /*f8c0*/  BRA `(.L_x_164) ;  /* 0xffffffd800e07947 */ /* 0x000fea000383ffff */
.L_x_165:
[----:B------:R-:W-:-:S00]  /*f8d0*/  BRA `(.L_x_165) ;  /* 0xfffffffc00fc7947 */ /* 0x000fc0000383ffff */
[----:B------:R-:W-:-:S00]  /*f8e0*/  NOP ;  /* 0x0000000000007918 */ /* 0x000fc00000000000 */
        /* <DEDUP_REMOVED lines=9> */
.L_x_5827:


//--------------------- .text._ZN7cutlass13device_kernelIN5flash11enable_sm90INS1_16FlashAttnFwdSm90INS1_25CollectiveMainloopFwdSm90ILi2EN4cute5tupleIJNS5_1CILi1EEES8_S8_EEENS6_IJNS7_ILi64EEESA_SA_EEELi512ENS_10bfloat16_tEfNS_4arch4Sm90ELb0ELb0ELb1ELb0ELb1ELb0ELb1ELb0ELb0ELb1ELb1ELb0EEENS1_21CollectiveEpilogueFwdINS6_IJSA_NS7_ILi512EEESA_EEES9_SC_SE_Li256ELb0ELb1ELb1ELb0EEENS1_19SingleTileSchedulerILb0ELb1ELb1ELi64EEEEEEEEEvNT_6ParamsE --------------------------
	.section	.text._ZN7cutlass13device_kernelIN5flash11enable_sm90INS1_16FlashAttnFwdSm90INS1_25CollectiveMainloopFwdSm90ILi2EN4cute5tupleIJNS5_1CILi1EEES8_S8_EEENS6_IJNS7_ILi64EEESA_SA_EEELi512ENS_10bfloat16_tEfNS_4arch4Sm90ELb0ELb0ELb1ELb0ELb1ELb0ELb1ELb0ELb0ELb1ELb1ELb0EEENS1_21CollectiveEpilogueFwdINS6_IJSA_NS7_ILi512EEESA_EEES9_SC_SE_Li256ELb0ELb1ELb1ELb0EEENS1_19SingleTileSchedulerILb0ELb1ELb1ELi64EEEEEEEEEvNT_6ParamsE,"ax",@progbits
	.align	128
.text._ZN7cutlass13device_kernelIN5flash11enable_sm90INS1_16FlashAttnFwdSm90INS1_25CollectiveMainloopFwdSm90ILi2EN4cute5tupleIJNS5_1CILi1EEES8_S8_EEENS6_IJNS7_ILi64EEESA_SA_EEELi512ENS_10bfloat16_tEfNS_4arch4Sm90ELb0ELb0ELb1ELb0ELb1ELb0ELb1ELb0ELb0ELb1ELb1ELb0EEENS1_21CollectiveEpilogueFwdINS6_IJSA_NS7_ILi512EEESA_EEES9_SC_SE_Li256ELb0ELb1ELb1ELb0EEENS1_19SingleTileSchedulerILb0ELb1ELb1ELi64EEEEEEEEEvNT_6ParamsE:
        .type           _ZN7cutlass13device_kernelIN5flash11enable_sm90INS1_16FlashAttnFwdSm90INS1_25CollectiveMainloopFwdSm90ILi2EN4cute5tupleIJNS5_1CILi1EEES8_S8_EEENS6_IJNS7_ILi64EEESA_SA_EEELi512ENS_10bfloat16_tEfNS_4arch4Sm90ELb0ELb0ELb1ELb0ELb1ELb0ELb1ELb0ELb0ELb1ELb1ELb0EEENS1_21CollectiveEpilogueFwdINS6_IJSA_NS7_ILi512EEESA_EEES9_SC_SE_Li256ELb0ELb1ELb1ELb0EEENS1_19SingleTileSchedulerILb0ELb1ELb1ELi64EEEEEEEEEvNT_6ParamsE,@function
        .size           _ZN7cutlass13device_kernelIN5flash11enable_sm90INS1_16FlashAttnFwdSm90INS1_25CollectiveMainloopFwdSm90ILi2EN4cute5tupleIJNS5_1CILi1EEES8_S8_EEENS6_IJNS7_ILi64EEESA_SA_EEELi512ENS_10bfloat16_tEfNS_4arch4Sm90ELb0ELb0ELb1ELb0ELb1ELb0ELb1ELb0ELb0ELb1ELb1ELb0EEENS1_21CollectiveEpilogueFwdINS6_IJSA_NS7_ILi512EEESA_EEES9_SC_SE_Li256ELb0ELb1ELb1ELb0EEENS1_19SingleTileSchedulerILb0ELb1ELb1ELi64EEEEEEEEEvNT_6ParamsE,(.L_x_5828 - _ZN7cutlass13device_kernelIN5flash11enable_sm90INS1_16FlashAttnFwdSm90INS1_25CollectiveMainloopFwdSm90ILi2EN4cute5tupleIJNS5_1CILi1EEES8_S8_EEENS6_IJNS7_ILi64EEESA_SA_EEELi512ENS_10bfloat16_tEfNS_4arch4Sm90ELb0ELb0ELb1ELb0ELb1ELb0ELb1ELb0ELb0ELb1ELb1ELb0EEENS1_21CollectiveEpilogueFwdINS6_IJSA_NS7_ILi512EEESA_EEES9_SC_SE_Li256ELb0ELb1ELb1ELb0EEENS1_19SingleTileSchedulerILb0ELb1ELb1ELi64EEEEEEEEEvNT_6ParamsE)
        .other          _ZN7cutlass13device_kernelIN5flash11enable_sm90INS1_16FlashAttnFwdSm90INS1_25CollectiveMainloopFwdSm90ILi2EN4cute5tupleIJNS5_1CILi1EEES8_S8_EEENS6_IJNS7_ILi64EEESA_SA_EEELi512ENS_10bfloat16_tEfNS_4arch4Sm90ELb0ELb0ELb1ELb0ELb1ELb0ELb1ELb0ELb0ELb1ELb1ELb0EEENS1_21CollectiveEpilogueFwdINS6_IJSA_NS7_ILi512EEESA_EEES9_SC_SE_Li256ELb0ELb1ELb1ELb0EEENS1_19SingleTileSchedulerILb0ELb1ELb1ELi64EEEEEEEEEvNT_6ParamsE,@"STO_CUDA_ENTRY STV_DEFAULT"
_ZN7cutlass13device_kernelIN5flash11enable_sm90INS1_16FlashAttnFwdSm90INS1_25CollectiveMainloopFwdSm90ILi2EN4cute5tupleIJNS5_1CILi1EEES8_S8_EEENS6_IJNS7_ILi64EEESA_SA_EEELi512ENS_10bfloat16_tEfNS_4arch4Sm90ELb0ELb0ELb1ELb0ELb1ELb0ELb1ELb0ELb0ELb1ELb1ELb0EEENS1_21CollectiveEpilogueFwdINS6_IJSA_NS7_ILi512EEESA_EEES9_SC_SE_Li256ELb0ELb1ELb1ELb0EEENS1_19SingleTileSchedulerILb0ELb1ELb1ELi64EEEEEEEEEvNT_6ParamsE:
[----:B------:R-:W0:Y:S02]  /*0000*/  LDC R1, c[0x0][0x28] ;  /* 0x00000a00ff017b82 */ /* 0x000e240000000800 */
[----:B0-----:R-:W-:Y:S01]  /*0010*/  VIADD R1, R1, 0xfffffff8 ;  /* 0xfffffff801017836 */ /* 0x001fe20000000000 */
[----:B------:R-:W0:Y:S01]  /*0020*/  S2R R24, SR_TID.X ;  /* 0x0000000000187919 */ /* 0x000e220000002100 */
[----:B------:R-:W-:Y:S01]  /*0030*/  ELECT P0, URZ, PT ;  /* 0x00000000003f782f */ /* 0x000fe20003800000 */
[----:B------:R-:W-:Y:S01]  /*0040*/  UMOV UR4, 0x80 ;  /* 0x0000008000047882 */ /* 0x000fe20000000000 */
[----:B------:R-:W-:Y:S01]  /*0050*/  UMOV UR7, 0x100 ;  /* 0x0000010000077882 */ /* 0x000fe20000000000 */
[--C-:B0-----:R-:W-:Y:S02]  /*0060*/  SHF.R.U32.HI R0, RZ, 0x5, R24.reuse ;  /* 0x00000005ff007819 */ /* 0x101fe40000011618 */
[----:B------:R-:W-:-:S03]  /*0070*/  SHF.R.U32.HI R3, RZ, 0x7, R24 ;  /* 0x00000007ff037819 */ /* 0x000fc60000011618 */
[----:B------:R-:W0:Y:S04]  /*0080*/  SHFL.IDX PT, R2, R0, RZ, 0x1f ;  /* 0x00001fff00027589 */ /* 0x000e2800000e0000 */
[----:B------:R-:W1:Y:S01]  /*0090*/  SHFL.IDX PT, R3, R3, RZ, 0x1f ;  /* 0x00001fff03037589 */ /* 0x000e6200000e0000 */
[C---:B0-----:R-:W-:Y:S02]  /*00a0*/  ISETP.NE.OR P0, PT, R2.reuse, RZ, !P0 ;  /* 0x000000ff0200720c */ /* 0x041fe40004705670 */
[----:B------:R-:W-:-:S11]  /*00b0*/  ISETP.NE.AND P1, PT, R2, RZ, PT ;  /* 0x000000ff0200720c */ /* 0x000fd60003f25270 */
[----:B------:R-:W-:Y:S01]  /*00c0*/  VOTEU.ALL UP0, P0 ;  /* 0x00000000003f7886 */ /* 0x000fe20000000000 */
[----:B------:R-:W-:Y:S01]  /*00d0*/  VOTEU.ALL UP1, P0 ;  /* 0x00000000003f7886 */ /* 0x000fe20000020000 */
[----:B------:R-:W-:-:S03]  /*00e0*/  VOTEU.ALL UP2, P0 ;  /* 0x00000000003f7886 */ /* 0x000fc60000040000 */
[----:B------:R-:W0:Y:S01]  /*00f0*/  @!UP0 S2UR UR8, SR_CgaCtaId ;  /* 0x00000000000889c3 */ /* 0x000e220000008800 */
[----:B------:R-:W-:Y:S01]  /*0100*/  @!UP0 UMOV UR6, 0x400 ;  /* 0x0000040000068882 */ /* 0x000fe20000000000 */
[----:B------:R-:W-:-:S04]  /*0110*/  @!UP0 UIADD3 UR4, -UR4, 0x100000, URZ ;  /* 0x0010000004048890 */ /* 0x000fc8000fffe13f */
[----:B------:R-:W-:Y:S02]  /*0120*/  @!UP0 USHF.L.U32 UR5, UR4, 0xb, URZ ;  /* 0x0000000b04058899 */ /* 0x000fe4000800063f */
[----:B------:R-:W-:Y:S02]  /*0130*/  @!UP0 USHF.L.U32 UR4, UR4, 0x1, URZ ;  /* 0x0000000104048899 */ /* 0x000fe4000800063f */
[----:B0-----:R-:W-:Y:S02]  /*0140*/  @!UP0 ULEA UR8, UR8, UR6, 0x18 ;  /* 0x0000000608088291 */ /* 0x001fe4000f8ec03f */
[----:B------:R-:W-:-:S04]  /*0150*/  @!UP0 UIADD3 UR6, -UR7, 0x100000, URZ ;  /* 0x0010000007068890 */ /* 0x000fc8000fffe13f */
[----:B------:R-:W-:Y:S02]  /*0160*/  @!UP0 USHF.L.U32 UR7, UR6, 0xb, URZ ;  /* 0x0000000b06078899 */ /* 0x000fe4000800063f */
[----:B------:R-:W-:Y:S01]  /*0170*/  @!UP0 USHF.L.U32 UR6, UR6, 0x1, URZ ;  /* 0x0000000106068899 */ /* 0x000fe2000800063f */
[----:B------:R-:W-:-:S05]  /*0180*/  VOTEU.ALL UP0, P0 ;  /* 0x00000000003f7886 */ /* 0x000fca0000000000 */
[----:B------:R0:W2:Y:S01]  /*0190*/  @!UP0 SYNCS.EXCH.64 URZ, [UR8+0x38800], UR4 ;  /* 0x03880004083f85b2 */ /* 0x0000a20008000100 */
[----:B------:R0:W3:Y:S05]  /*01a0*/  @!UP1 SYNCS.EXCH.64 URZ, [UR8+0x38810], UR4 ;  /* 0x03881004083f95b2 */ /* 0x0000ea0008000100 */
[----:B------:R0:W4:Y:S02]  /*01b0*/  @!UP2 SYNCS.EXCH.64 URZ, [UR8+0x38820], UR6 ;  /* 0x03882006083fa5b2 */ /* 0x0001240008000100 */
[----:B01----:R-:W-:Y:S05]  /*01c0*/  @P1 BRA `(.L_x_166) ;  /* 0x0000000000381947 */ /* 0x003fea0003800000 */
        /* <DEDUP_REMOVED lines=10> */
[----:B------:R0:W0:Y:S01]  /*0270*/  SYNCS.EXCH.64 URZ, [UR6+0x38840], UR4 ;  /* 0x03884004063f75b2 */ /* 0x0000220008000100 */
[----:B------:R0:W0:Y:S01]  /*0280*/  SYNCS.EXCH.64 URZ, [UR6+0x38838], UR4 ;  /* 0x03883804063f75b2 */ /* 0x0000220008000100 */
[----:B------:R0:W0:Y:S01]  /*0290*/  SYNCS.EXCH.64 URZ, [UR6+0x38848], UR4 ;  /* 0x03884804063f75b2 */ /* 0x0000220008000100 */
[----:B------:R-:W-:Y:S01]  /*02a0*/  NOP ;  /* 0x0000000000007918 */ /* 0x000fe20000000000 */
.L_x_166:
        /* <DEDUP_REMOVED lines=22> */
.L_x_167:
        /* <DEDUP_REMOVED lines=18> */
.L_x_168:
        /* <DEDUP_REMOVED lines=22> */
.L_x_169:
        /* <DEDUP_REMOVED lines=23> */
.L_x_170:
[----:B------:R-:W-:Y:S01]  /*0800*/  UISETP.NE.AND UP0, UPT, UR9, URZ, UPT ;  /* 0x0000003f0900728c */ /* 0x000fe2000bf05270 */
[----:B------:R-:W-:Y:S01]  /*0810*/  NOP ;  /* 0x0000000000007918 */ /* 0x000fe20000000000 */
[----:B0-----:R-:W-:Y:S01]  /*0820*/  UMOV UR4, 0x1 ;  /* 0x0000000100047882 */ /* 0x001fe20000000000 */
[----:B------:R-:W-:Y:S01]  /*0830*/  ULDC.64 UR36, c[0x0][0x208] ;  /* 0x0000820000247ab9 */ /* 0x000fe20000000a00 */
[----:B------:R-:W-:Y:S01]  /*0840*/  USEL UR4, UR4, 0x2, !UP0 ;  /* 0x0000000204047887 */ /* 0x000fe2000c000000 */
[----:B------:R-:W-:Y:S01]  /*0850*/  BSSY B6, `(.L_x_171) ;  /* 0x000107a000067945 */ /* 0x000fe20003800000 */
[----:B-1234-:R-:W-:Y:S01]  /*0860*/  BAR.SYNC.DEFER_BLOCKING 0x0 ;  /* 0x0000000000007b1d */ /* 0x01efe20000010000 */
[----:B------:R-:W-:-:S03]  /*0870*/  PLOP3.LUT P0, PT, PT, PT, UP0, 0x80, 0x0 ;  /* 0x000000000000781c */ /* 0x000fc60003f0f008 */
[----:B------:R-:W-:-:S05]  /*0880*/  IMAD.U32 R2, RZ, RZ, UR4 ;  /* 0x00000004ff027e24 */ /* 0x000fca000f8e00ff */
[----:B------:R0:W-:Y:S05]  /*0890*/  STL [R1], R2 ;  /* 0x0000000201007387 */ /* 0x0001ea0000100800 */
[----:B------:R-:W-:Y:S05]  /*08a0*/  @!P0 BRA `(.L_x_172) ;  /* 0x000000c000648947 */ /* 0x000fea0003800000 */
.L_x_173:
[----:B------:R-:W-:-:S08]  /*08b0*/  NOP ;  /* 0x0000000000007918 */ /* 0x000fd00000000000 */
[----:B------:R-:W1:Y:S02]  /*08c0*/  USETMAXREG.TRY_ALLOC.CTAPOOL UP0, 0xe8 ;  /* 0x000000e8000079c8 */ /* 0x000e640008000600 */
[----:B-1----:R-:W-:-:S13]  /*08d0*/  PLOP3.LUT P0, PT, PT, PT, UP0, 0x80, 0x0 ;  /* 0x000000000000781c */ /* 0x002fda0003f0f008 */
[----:B------:R-:W-:Y:S05]  /*08e0*/  @!P0 BRA `(.L_x_173) ;  /* 0xfffffffc00f08947 */ /* 0x000fea000383ffff */
[----:B------:R-:W-:Y:S01]  /*08f0*/  LOP3.LUT R0, R24, 0xffffff80, RZ, 0xc0, !PT ;  /* 0xffffff8018007812 */ /* 0x000fe200078ec0ff */
[----:B------:R-:W1:Y:S01]  /*0900*/  S2UR UR6, SR_CTAID.Y ;  /* 0x00000000000679c3 */ /* 0x000e620000002600 */
[----:B------:R-:W-:Y:S02]  /*0910*/  ULDC UR7, c[0x0][0xd50] ;  /* 0x0003540000077ab9 */ /* 0x000fe40000000800 */
[----:B------:R-:W-:Y:S01]  /*0920*/  ISETP.NE.AND P0, PT, R0, 0x80, PT ;  /* 0x000000800000780c */ /* 0x000fe20003f05270 */
[----:B------:R-:W-:-:S04]  /*0930*/  UISETP.NE.AND UP0, UPT, UR7, 0x1, UPT ;  /* 0x000000010700788c */ /* 0x000fc8000bf05270 */
[----:B------:R-:W2:Y:S07]  /*0940*/  S2UR UR8, SR_CTAID.Z ;  /* 0x00000000000879c3 */ /* 0x000eae0000002700 */
[----:B------:R-:W-:Y:S01]  /*0950*/  @UP0 ULDC UR4, c[0x0][0xd54] ;  /* 0x0003550000040ab9 */ /* 0x000fe20000000800 */
[----:B------:R-:W-:Y:S06]  /*0960*/  @!P0 BAR.ARV 0x8, 0x100 ;  /* 0x0204000000008b1d */ /* 0x000fec0000002000 */
[----:B------:R-:W-:Y:S01]  /*0970*/  ISETP.GE.U32.AND P0, PT, R24, 0x100, PT ;  /* 0x000001001800780c */ /* 0x000fe20003f06070 */
[----:B------:R-:W-:Y:S01]  /*0980*/  @UP0 ULDC UR10, c[0x0][0xd58] ;  /* 0x00035600000a0ab9 */ /* 0x000fe20000000800 */
[----:B-1----:R-:W-:-:S02]  /*0990*/  UIMAD.WIDE.U32 UR4, UR6, UR4, URZ ;  /* 0x00000004060472a5 */ /* 0x002fc4000f8e003f */
[----:B------:R-:W-:Y:S02]  /*09a0*/  UMOV UR61, UR6 ;  /* 0x00000006003d7c82 */ /* 0x000fe40008000000 */
[----:B------:R-:W-:-:S04]  /*09b0*/  @UP0 USHF.R.U32.HI UR61, URZ, UR10, UR5 ;  /* 0x0000000a3f3d0299 */ /* 0x000fc80008011605 */
[----:B------:R-:W-:-:S03]  /*09c0*/  UIADD3 UR4, -UR61, URZ, URZ ;  /* 0x0000003f3d047290 */ /* 0x000fc6000fffe13f */
[----:B------:R-:W-:Y:S06]  /*09d0*/  @P0 BAR.ARV 0xf, 0x100 ;  /* 0x03c4000000000b1d */ /* 0x000fec0000002000 */
[----:B--2---:R-:W-:Y:S01]  /*09e0*/  ISETP.LE.AND P0, PT, RZ, UR8, PT ;  /* 0x00000008ff007c0c */ /* 0x004fe2000bf03270 */
[----:B------:R-:W-:-:S12]  /*09f0*/  UIMAD UR7, UR7, UR4, UR6 ;  /* 0x00000004070772a4 */ /* 0x000fd8000f8e0206 */
[----:B------:R-:W-:Y:S05]  /*0a00*/  @!P0 BRA `(.L_x_174) ;  /* 0x0000010400788947 */ /* 0x000fea0003800000 */
[----:B------:R-:W-:Y:S01]  /*0a10*/  ULDC.64 UR4, c[0x0][0x418] ;  /* 0x0001060000047ab9 */ /* 0x000fe20000000a00 */
[----:B------:R-:W-:Y:S01]  /*0a20*/  ULDC UR38, c[0x0][0x424] ;  /* 0x0001090000267ab9 */ /* 0x000fe20000000800 */
[----:B------:R-:W-:Y:S01]  /*0a30*/  UISETP.NE.U32.AND UP0, UPT, UR4, URZ, UPT ;  /* 0x0000003f0400728c */ /* 0x000fe2000bf05070 */
[----:B------:R-:W-:Y:S01]  /*0a40*/  VIADD R152, R24, 0xffffff80 ;  /* 0xffffff8018987836 */ /* 0x000fe20000000000 */
[----:B------:R-:W-:Y:S02]  /*0a50*/  UISETP.NE.AND UP1, UPT, UR9, 0x1, UPT ;  /* 0x000000010900788c */ /* 0x000fe4000bf25270 */
        /* <DEDUP_REMOVED lines=13> */
[----:B------:R-:W-:Y:S11]  /*0b30*/  @!P0 BRA `(.L_x_175) ;  /* 0x0000001c00b88947 */ /* 0x000ff60003800000 */
[----:B------:R-:W-:Y:S01]  /*0b40*/  UISETP.GE.AND UP0, UPT, UR38, 0x1, UPT ;  /* 0x000000012600788c */ /* 0x000fe2000bf06270 */
[----:B------:R-:W-:Y:S02]  /*0b50*/  PLOP3.LUT P0, PT, PT, PT, PT, 0x80, 0x0 ;  /* 0x000000000000781c */ /* 0x000fe40003f0f070 */
[----:B0-----:R-:W-:Y:S01]  /*0b60*/  CS2R R2, SRZ ;  /* 0x0000000000027805 */ /* 0x001fe2000001ff00 */
[----:B------:R-:W-:Y:S01]  /*0b70*/  IMAD.MOV.U32 R4, RZ, RZ, RZ ;  /* 0x000000ffff047224 */ /* 0x000fe200078e00ff */
[----:B------:R-:W-:Y:S02]  /*0b80*/  CS2R R150, SRZ ;  /* 0x0000000000967805 */ /* 0x000fe4000001ff00 */
[----:B------:R-:W-:Y:S02]  /*0b90*/  CS2R R148, SRZ ;  /* 0x0000000000947805 */ /* 0x000fe4000001ff00 */
[----:B------:R-:W-:Y:S02]  /*0ba0*/  PLOP3.LUT P1, PT, PT, PT, UP0, 0x80, 0x0 ;  /* 0x000000000000781c */ /* 0x000fe40003f2f008 */
        /* <DEDUP_REMOVED lines=56> */
[----:B------:R-:W-:Y:S06]  /*0f30*/  @!P1 BRA `(.L_x_176) ;  /* 0x0000000000749947 */ /* 0x000fec0003800000 */
[----:B------:R-:W-:Y:S01]  /*0f40*/  IMAD.U32 R5, RZ, RZ, UR11 ;  /* 0x0000000bff057e24 */ /* 0x000fe2000f8e00ff */
[----:B------:R-:W-:-:S04]  /*0f50*/  UIADD3 UR4, UR6, -0x1, UR11 ;  /* 0xffffffff06047890 */ /* 0x000fc8000fffe00b */
[-C--:B------:R-:W-:Y:S02]  /*0f60*/  IABS R3, R5.reuse ;  /* 0x0000000500037213 */ /* 0x080fe40000000000 */
[----:B------:R-:W-:Y:S01]  /*0f70*/  IABS R9, R5 ;  /* 0x0000000500097213 */ /* 0x000fe20000000000 */
[----:B------:R-:W-:Y:S01]  /*0f80*/  IMAD.U32 R8, RZ, RZ, UR4 ;  /* 0x00000004ff087e24 */ /* 0x000fe2000f8e00ff */
[----:B------:R-:W0:Y:S01]  /*0f90*/  I2F.RP R0, R3 ;  /* 0x0000000300007306 */ /* 0x000e220000209400 */
[----:B------:R-:W-:Y:S01]  /*0fa0*/  ULOP3.LUT UR4, UR4, UR11, URZ, 0x3c, !UPT ;  /* 0x0000000b04047292 */ /* 0x000fe2000f8e3c3f */
[----:B------:R-:W-:-:S05]  /*0fb0*/  IADD3 R9, RZ, -R9, RZ ;  /* 0x80000009ff097210 */ /* 0x000fca0007ffe0ff */
[----:B------:R-:W-:Y:S01]  /*0fc0*/  ISETP.LE.AND P3, PT, RZ, UR4, PT ;  /* 0x00000004ff007c0c */ /* 0x000fe2000bf63270 */
[----:B0-----:R-:W0:Y:S02]  /*0fd0*/  MUFU.RCP R0, R0 ;  /* 0x0000000000007308 */ /* 0x001e240000001000 */
[----:B0-----:R-:W-:Y:S01]  /*0fe0*/  VIADD R6, R0, 0xffffffe ;  /* 0x0ffffffe00067836 */ /* 0x001fe20000000000 */
[----:B------:R-:W-:-:S05]  /*0ff0*/  IABS R0, R8 ;  /* 0x0000000800007213 */ /* 0x000fca0000000000 */
[----:B------:R0:W1:Y:S02]  /*1000*/  F2I.FTZ.U32.TRUNC.NTZ R7, R6 ;  /* 0x0000000600077305 */ /* 0x000064000021f000 */
[----:B0-----:R-:W-:Y:S02]  /*1010*/  IMAD.MOV.U32 R6, RZ, RZ, RZ ;  /* 0x000000ffff067224 */ /* 0x001fe400078e00ff */
[----:B-1----:R-:W-:-:S04]  /*1020*/  IMAD.MOV R10, RZ, RZ, -R7 ;  /* 0x000000ffff0a7224 */ /* 0x002fc800078e0a07 */
[----:B------:R-:W-:-:S04]  /*1030*/  IMAD R5, R10, R3, RZ ;  /* 0x000000030a057224 */ /* 0x000fc800078e02ff */
[----:B------:R-:W-:-:S04]  /*1040*/  IMAD.HI.U32 R7, R7, R5, R6 ;  /* 0x0000000507077227 */ /* 0x000fc800078e0006 */
[----:B------:R-:W-:Y:S02]  /*1050*/  IMAD.MOV.U32 R5, RZ, RZ, R9 ;  /* 0x000000ffff057224 */ /* 0x000fe400078e0009 */
[----:B------:R-:W-:-:S04]  /*1060*/  IMAD.HI.U32 R7, R7, R0, RZ ;  /* 0x0000000007077227 */ /* 0x000fc800078e00ff */
[----:B------:R-:W-:-:S05]  /*1070*/  IMAD R0, R7, R5, R0 ;  /* 0x0000000507007224 */ /* 0x000fca00078e0200 */
[----:B------:R-:W-:-:S13]  /*1080*/  ISETP.GT.U32.AND P2, PT, R3, R0, PT ;  /* 0x000000000300720c */ /* 0x000fda0003f44070 */
[----:B------:R-:W-:Y:S02]  /*1090*/  @!P2 IMAD.IADD R0, R0, 0x1, -R3 ;  /* 0x000000010000a824 */ /* 0x000fe400078e0a03 */
[----:B------:R-:W-:Y:S01]  /*10a0*/  @!P2 VIADD R7, R7, 0x1 ;  /* 0x000000010707a836 */ /* 0x000fe20000000000 */
[----:B------:R-:W-:Y:S02]  /*10b0*/  ISETP.NE.AND P2, PT, RZ, UR11, PT ;  /* 0x0000000bff007c0c */ /* 0x000fe4000bf45270 */
[----:B------:R-:W-:-:S13]  /*10c0*/  ISETP.GE.U32.AND P1, PT, R0, R3, PT ;  /* 0x000000030000720c */ /* 0x000fda0003f26070 */
[----:B------:R-:W-:-:S04]  /*10d0*/  @P1 VIADD R7, R7, 0x1 ;  /* 0x0000000107071836 */ /* 0x000fc80000000000 */
[----:B------:R-:W-:-:S04]  /*10e0*/  IMAD.MOV.U32 R3, RZ, RZ, R7 ;  /* 0x000000ffff037224 */ /* 0x000fc800078e0007 */
[----:B------:R-:W-:Y:S01]  /*10f0*/  @!P3 IMAD.MOV R3, RZ, RZ, -R3 ;  /* 0x000000ffff03b224 */ /* 0x000fe200078e0a03 */
[----:B------:R-:W-:-:S07]  /*1100*/  @!P2 LOP3.LUT R3, RZ, UR11, RZ, 0x33, !PT ;  /* 0x0000000bff03ac12 */ /* 0x000fce000f8e33ff */
.L_x_176:
[----:B------:R-:W-:Y:S01]  /*1110*/  IMAD R0, R3, UR7, RZ ;  /* 0x0000000703007c24 */ /* 0x000fe2000f8e02ff */
[----:B------:R-:W-:Y:S01]  /*1120*/  CS2R R34, SRZ ;  /* 0x0000000000227805 */ /* 0x000fe2000001ff00 */
[----:B------:R-:W-:Y:S01]  /*1130*/  IMAD.MOV.U32 R36, RZ, RZ, RZ ;  /* 0x000000ffff247224 */ /* 0x000fe200078e00ff */
[----:B------:R-:W-:Y:S02]  /*1140*/  CS2R R32, SRZ ;  /* 0x0000000000207805 */ /* 0x000fe4000001ff00 */
[----:B------:R-:W-:Y:S02]  /*1150*/  CS2R R30, SRZ ;  /* 0x00000000001e7805 */ /* 0x000fe4000001ff00 */
[----:B------:R-:W-:Y:S02]  /*1160*/  VIADDMNMX R3, R0, R3, UR6, PT ;  /* 0x0000000600037e46 */ /* 0x000fe4000b800103 */
[----:B------:R-:W-:Y:S02]  /*1170*/  CS2R R28, SRZ ;  /* 0x00000000001c7805 */ /* 0x000fe4000001ff00 */
[----:B------:R-:W-:-:S02]  /*1180*/  CS2R R26, SRZ ;  /* 0x00000000001a7805 */ /* 0x000fc4000001ff00 */
[----:B------:R-:W-:Y:S02]  /*1190*/  CS2R R24, SRZ ;  /* 0x0000000000187805 */ /* 0x000fe4000001ff00 */
[----:B------:R-:W-:-:S13]  /*11a0*/  ISETP.GT.AND P1, PT, R3, R0, PT ;  /* 0x000000000300720c */ /* 0x000fda0003f24270 */
[----:B------:R-:W-:Y:S05]  /*11b0*/  @!P1 BRA `(.L_x_177) ;  /* 0x0000009000349947 */ /* 0x000fea0003800000 */
[----:B------:R-:W-:Y:S01]  /*11c0*/  SHF.R.S32.HI R5, RZ, 0x1f, R152 ;  /* 0x0000001fff057819 */ /* 0x000fe20000011498 */
[----:B------:R-:W0:Y:S08]  /*11d0*/  S2UR UR7, SR_CgaCtaId ;  /* 0x00000000000779c3 */ /* 0x000e300000008800 */
[----:B------:R-:W-:Y:S01]  /*11e0*/  BAR.SYNC.DEFER_BLOCKING 0xe, 0x100 ;  /* 0x0384000000007b1d */ /* 0x000fe20000010000 */
[----:B------:R-:W-:-:S04]  /*11f0*/  LEA.HI R5, R5, R152, RZ, 0x7 ;  /* 0x0000009805057211 */ /* 0x000fc800078f38ff */
[----:B------:R-:W-:Y:S01]  /*1200*/  SHF.R.S32.HI R2, RZ, 0x7, R5 ;  /* 0x00000007ff027819 */ /* 0x000fe20000011405 */
[----:B------:R-:W2:Y:S01]  /*1210*/  LDL R6, [R1] ;  /* 0x0000000001067983 */ /* 0x000ea20000100800 */
[----:B------:R-:W-:Y:S01]  /*1220*/  UMOV UR9, 0x40000040 ;  /* 0x4000004000097882 */ /* 0x000fe20000000000 */
[----:B------:R-:W-:Y:S01]  /*1230*/  UMOV UR11, 0x40000040 ;  /* 0x40000040000b7882 */ /* 0x000fe20000000000 */
[----:B------:R-:W-:Y:S02]  /*1240*/  UMOV UR13, 0x40000040 ;  /* 0x40000040000d7882 */ /* 0x000fe40000000000 */
[----:B------:R-:W1:Y:S01]  /*1250*/  SHFL.IDX PT, R2, R2, RZ, 0x1f ;  /* 0x00001fff02027589 */ /* 0x000e6200000e0000 */
[----:B------:R-:W-:Y:S01]  /*1260*/  UMOV UR15, 0x40000040 ;  /* 0x40000040000f7882 */ /* 0x000fe20000000000 */
[----:B------:R-:W-:Y:S01]  /*1270*/  UMOV UR17, 0x40000040 ;  /* 0x4000004000117882 */ /* 0x000fe20000000000 */
[----:B------:R-:W-:Y:S01]  /*1280*/  UMOV UR19, 0x40000040 ;  /* 0x4000004000137882 */ /* 0x000fe20000000000 */
[----:B------:R-:W-:Y:S01]  /*1290*/  UMOV UR21, 0x40000040 ;  /* 0x4000004000157882 */ /* 0x000fe20000000000 */
[----:B------:R-:W-:Y:S01]  /*12a0*/  UMOV UR23, 0x40000040 ;  /* 0x4000004000177882 */ /* 0x000fe20000000000 */
[----:B------:R-:W-:-:S05]  /*12b0*/  LOP3.LUT R5, R5, 0xffffff80, RZ, 0xc0, !PT ;  /* 0xffffff8005057812 */ /* 0x000fca00078ec0ff */
[----:B------:R-:W-:Y:S01]  /*12c0*/  IMAD.IADD R5, R152, 0x1, -R5 ;  /* 0x0000000198057824 */ /* 0x000fe200078e0a05 */
[----:B------:R-:W-:Y:S01]  /*12d0*/  WARPGROUP.ARRIVE ;  /* 0x00000000000079c5 */ /* 0x000fe20000000000 */
[----:B-1----:R-:W-:-:S03]  /*12e0*/  R2UR UR4, R2 ;  /* 0x00000000020472ca */ /* 0x002fc600000e0000 */
[----:B------:R-:W-:-:S04]  /*12f0*/  SHF.R.S32.HI R2, RZ, 0x1f, R5 ;  /* 0x0000001fff027819 */ /* 0x000fc80000011405 */
[CC--:B------:R-:W-:Y:S02]  /*1300*/  LEA.HI R4, R2.reuse, R5.reuse, RZ, 0x2 ;  /* 0x0000000502047211 */ /* 0x0c0fe400078f10ff */
[----:B------:R-:W-:Y:S02]  /*1310*/  LEA.HI R2, R2, R5, RZ, 0x5 ;  /* 0x0000000502027211 */ /* 0x000fe400078f28ff */
[----:B------:R-:W-:Y:S02]  /*1320*/  SHF.R.S32.HI R7, RZ, 0x1f, R4 ;  /* 0x0000001fff077819 */ /* 0x000fe40000011404 */
[----:B------:R-:W-:Y:S01]  /*1330*/  SHF.R.S32.HI R2, RZ, 0x5, R2 ;  /* 0x00000005ff027819 */ /* 0x000fe20000011402 */
[----:B------:R-:W-:-:S04]  /*1340*/  ULEA.HI UR5, UR4, UR4, URZ, 0x1 ;  /* 0x0000000404057291 */ /* 0x000fc8000f8f083f */
[----:B------:R-:W-:-:S03]  /*1350*/  ULOP3.LUT UR6, UR5, 0x1fffe, URZ, 0xc0, !UPT ;  /* 0x0001fffe05067892 */ /* 0x000fc6000f8ec03f */
[----:B------:R-:W-:Y:S01]  /*1360*/  UMOV UR5, 0x400 ;  /* 0x0000040000057882 */ /* 0x000fe20000000000 */
[----:B------:R-:W-:Y:S02]  /*1370*/  UIADD3 UR6, UR4, -UR6, URZ ;  /* 0x8000000604067290 */ /* 0x000fe4000fffe03f */
[----:B0-----:R-:W-:-:S04]  /*1380*/  ULEA UR5, UR7, UR5, 0x18 ;  /* 0x0000000507057291 */ /* 0x001fc8000f8ec03f */
[----:B------:R-:W-:Y:S02]  /*1390*/  ULEA UR6, UR6, UR5, 0xf ;  /* 0x0000000506067291 */ /* 0x000fe4000f8e783f */
[----:B------:R-:W-:Y:S02]  /*13a0*/  UIADD3 UR4, UR5, 0x36400, URZ ;  /* 0x0003640005047890 */ /* 0x000fe4000fffe03f */
[----:B------:R-:W-:Y:S02]  /*13b0*/  UIADD3 UR6, UR6, 0x400, URZ ;  /* 0x0000040006067890 */ /* 0x000fe4000fffe03f */
[----:B------:R-:W-:Y:S02]  /*13c0*/  USHF.R.U32.HI UR4, URZ, 0x4, UR4 ;  /* 0x000000043f047899 */ /* 0x000fe40008011604 */
[----:B------:R-:W-:Y:S02]  /*13d0*/  USHF.R.U32.HI UR6, URZ, 0x4, UR6 ;  /* 0x000000043f067899 */ /* 0x000fe40008011606 */
[----:B------:R-:W-:-:S02]  /*13e0*/  ULOP3.LUT UR4, UR4, 0x3fff, URZ, 0xc0, !UPT ;  /* 0x00003fff04047892 */ /* 0x000fc4000f8ec03f */
[----:B------:R-:W-:Y:S02]  /*13f0*/  ULOP3.LUT UR6, UR6, 0x3fff, URZ, 0xc0, !UPT ;  /* 0x00003fff06067892 */ /* 0x000fe4000f8ec03f */
[----:B------:R-:W-:Y:S02]  /*1400*/  ULOP3.LUT UR4, UR4, 0x10000, URZ, 0xfc, !UPT ;  /* 0x0001000004047892 */ /* 0x000fe4000f8efc3f */
[----:B------:R-:W-:Y:S02]  /*1410*/  ULOP3.LUT UR6, UR6, 0x2000000, URZ, 0xfc, !UPT ;  /* 0x0200000006067892 */ /* 0x000fe4000f8efc3f */
[----:B------:R-:W-:Y:S02]  /*1420*/  UIADD3 UR12, UR4, 0x2, URZ ;  /* 0x00000002040c7890 */ /* 0x000fe4000fffe03f */
[----:B------:R-:W-:Y:S01]  /*1430*/  UIADD3 UR14, UR6, 0x80, URZ ;  /* 0x00000080060e7890 */ /* 0x000fe2000fffe03f */
[----:B------:R-:W-:Y:S02]  /*1440*/  UMOV UR8, UR4 ;  /* 0x0000000400087c82 */ /* 0x000fe40008000000 */
[----:B------:R-:W-:Y:S01]  /*1450*/  UMOV UR10, UR6 ;  /* 0x00000006000a7c82 */ /* 0x000fe20008000000 */
[----:B------:R-:W-:Y:S01]  /*1460*/  UIADD3 UR16, UR4, 0x4, URZ ;  /* 0x0000000404107890 */ /* 0x000fe2000fffe03f */
[----:B------:R-:W-:Y:S01]  /*1470*/  HGMMA.64x256x16.F32.BF16 R24, gdesc[UR8].tnspB, RZ, !UPT, gsb0 ;  /* 0x43e00000081879f0 */ /* 0x000fe2000c0018ff */
[----:B------:R-:W-:-:S02]  /*1480*/  UIADD3 UR18, UR6, 0x100, URZ ;  /* 0x0000010006127890 */ /* 0x000fc4000fffe03f */
[----:B------:R-:W-:Y:S02]  /*1490*/  UIADD3 UR20, UR4, 0x6, URZ ;  /* 0x0000000604147890 */ /* 0x000fe4000fffe03f */
[----:B------:R-:W-:Y:S01]  /*14a0*/  UIADD3 UR22, UR6, 0x180, URZ ;  /* 0x0000018006167890 */ /* 0x000fe2000fffe03f */
[----:B--2---:R-:W-:Y:S02]  /*14b0*/  R2UR UR7, R6 ;  /* 0x00000000060772ca */ /* 0x004fe400000e0000 */
[----:B------:R-:W-:-:S04]  /*14c0*/  SHF.R.S32.HI R6, RZ, 0x2, R4 ;  /* 0x00000002ff067819 */ /* 0x000fc80000011404 */
[----:B------:R-:W-:-:S04]  /*14d0*/  LEA.HI R7, R7, R6, RZ, 0x3 ;  /* 0x0000000607077211 */ /* 0x000fc800078f18ff */
[----:B------:R-:W-:-:S03]  /*14e0*/  LOP3.LUT R7, R7, 0xfffffff8, RZ, 0xc0, !PT ;  /* 0xfffffff807077812 */ /* 0x000fc600078ec0ff */
[----:B------:R-:W-:Y:S01]  /*14f0*/  ULOP3.LUT UR4, UR7, 0x1, URZ, 0xfc, !UPT ;  /* 0x0000000107047892 */ /* 0x000fe2000f8efc3f */
[----:B------:R-:W-:-:S03]  /*1500*/  IADD3 R7, R6, -R7, RZ ;  /* 0x8000000706077210 */ /* 0x000fc60007ffe0ff */
[----:B------:R-:W-:Y:S02]  /*1510*/  UISETP.NE.AND UP0, UPT, UR4, 0x3, UPT ;  /* 0x000000030400788c */ /* 0x000fe4000bf05270 */
[----:B------:R-:W-:Y:S01]  /*1520*/  IMAD R2, R2, 0x10, R7 ;  /* 0x0000001002027824 */ /* 0x000fe200078e0207 */
[----:B------:R-:W-:-:S03]  /*1530*/  UMOV UR4, URZ ;  /* 0x0000003f00047c82 */ /* 0x000fc60008000000 */
[----:B------:R-:W-:Y:S01]  /*1540*/  PLOP3.LUT P1, PT, PT, PT, UP0, 0x80, 0x0 ;  /* 0x000000000000781c */ /* 0x000fe20003f2f008 */
[----:B------:R-:W-:Y:S02]  /*1550*/  WARPGROUP.DEPBAR.LE gsb0, 0x0 ;  /* 0x00008000000079c5 */ /* 0x000fe40000010000 */
[----:B------:R-:W-:-:S06]  /*1560*/  WARPGROUP.ARRIVE ;  /* 0x00000000000079c5 */ /* 0x000fcc0000000000 */
        /* <DEDUP_REMOVED lines=13> */
.L_x_178:
[----:B------:R-:W0:Y:S01]  /*1640*/  S2UR UR10, SR_CgaCtaId ;  /* 0x00000000000a79c3 */ /* 0x000e220000008800 */
[----:B------:R-:W-:Y:S01]  /*1650*/  VIADD R3, R3, 0xfffffffe ;  /* 0xfffffffe03037836 */ /* 0x000fe20000000000 */
[----:B------:R-:W-:-:S04]  /*1660*/  UIADD3 UR7, UR5, 0x38860, URZ ;  /* 0x0003886005077890 */ /* 0x000fc8000fffe03f */
[----:B------:R-:W-:Y:S01]  /*1670*/  ISETP.GE.AND P0, PT, R3, R0, PT ;  /* 0x000000000300720c */ /* 0x000fe20003f06270 */
[----:B0-----:R-:W-:-:S09]  /*1680*/  UPRMT UR7, UR10, 0x654, UR7 ;  /* 0x000006540a077896 */ /* 0x001fd20008000007 */
[----:B------:R-:W-:Y:S03]  /*1690*/  SYNCS.ARRIVE.TRANS64.RED.A1T0 RZ, [UR7], RZ ;  /* 0x000000ffffff79a7 */ /* 0x000fe60008100407 */
[----:B------:R-:W-:Y:S05]  /*16a0*/  @!P0 BRA `(.L_x_179) ;  /* 0x0000000800b48947 */ /* 0x000fea0003800000 */
[----:B------:R-:W-:-:S05]  /*16b0*/  UMOV UR4, URZ ;  /* 0x0000003f00047c82 */ /* 0x000fca0008000000 */
.L_x_181:
[----:B------:R-:W-:Y:S01]  /*16c0*/  BAR.SYNC.DEFER_BLOCKING 0xe, 0x100 ;  /* 0x0384000000007b1d */ /* 0x000fe20000010000 */
[----:B------:R-:W-:Y:S01]  /*16d0*/  IMAD.U32 R5, RZ, RZ, UR4 ;  /* 0x00000004ff057e24 */ /* 0x000fe2000f8e00ff */
[----:B------:R-:W-:Y:S01]  /*16e0*/  UIADD3 UR4, UR4, 0x1, URZ ;  /* 0x0000000104047890 */ /* 0x000fe2000fffe03f */
[C---:B------:R-:W-:Y:S01]  /*16f0*/  ISETP.GT.AND P0, PT, R3.reuse, R0, PT ;  /* 0x000000000300720c */ /* 0x040fe20003f04270 */
[----:B------:R-:W-:Y:S02]  /*1700*/  VIADD R3, R3, 0xffffffff ;  /* 0xffffffff03037836 */ /* 0x000fe40000000000 */
[----:B------:R-:W-:Y:S01]  /*1710*/  IMAD R4, R5, 0x40, R2 ;  /* 0x0000004005047824 */ /* 0x000fe200078e0202 */
[----:B------:R-:W-:Y:S01]  /*1720*/  UISETP.NE.AND UP0, UPT, UR4, 0x2, UPT ;  /* 0x000000020400788c */ /* 0x000fe2000bf05270 */
[----:B------:R-:W-:Y:S01]  /*1730*/  UMOV UR11, 0x40000040 ;  /* 0x40000040000b7882 */ /* 0x000fe20000000000 */
[----:B------:R-:W-:Y:S02]  /*1740*/  UMOV UR15, 0x40000040 ;  /* 0x40000040000f7882 */ /* 0x000fe40000000000 */
[----:B------:R-:W-:Y:S01]  /*1750*/  LEA R4, R4, UR5, 0x2 ;  /* 0x0000000504047c11 */ /* 0x000fe2000f8e10ff */
[----:B------:R-:W-:Y:S01]  /*1760*/  USEL UR4, UR4, URZ, UP0 ;  /* 0x0000003f04047287 */ /* 0x000fe20008000000 */
[----:B------:R-:W-:Y:S01]  /*1770*/  UMOV UR19, 0x40000040 ;  /* 0x4000004000137882 */ /* 0x000fe20000000000 */
[----:B------:R-:W-:-:S02]  /*1780*/  UMOV UR23, 0x40000040 ;  /* 0x4000004000177882 */ /* 0x000fc40000000000 */
[----:B------:R-:W-:-:S04]  /*1790*/  ULEA UR10, UR4, UR6, 0xc ;  /* 0x00000006040a7291 */ /* 0x000fc8000f8e603f */
[----:B------:R-:W-:Y:S02]  /*17a0*/  UIADD3 UR14, UR10, 0x80, URZ ;  /* 0x000000800a0e7890 */ /* 0x000fe4000fffe03f */
[----:B------:R-:W-:Y:S01]  /*17b0*/  UIADD3 UR18, UR10, 0x100, URZ ;  /* 0x000001000a127890 */ /* 0x000fe2000fffe03f */
[----:B------:R-:W0:Y:S01]  /*17c0*/  LDS R5, [R4+0x38400] ;  /* 0x0384000004057984 */ /* 0x000e220000000800 */
[----:B------:R-:W-:-:S03]  /*17d0*/  UIADD3 UR22, UR10, 0x180, URZ ;  /* 0x000001800a167890 */ /* 0x000fc6000fffe03f */
        /* <DEDUP_REMOVED lines=128> */
[----:B------:R-:W-:-:S06]  /*1fe0*/  FMUL.FTZ R151, R151, R6 ;  /* 0x0000000697977220 */ /* 0x000fcc0000410000 */
        /* <DEDUP_REMOVED lines=18> */
.L_x_180:
[----:B------:R-:W0:Y:S01]  /*2110*/  S2UR UR10, SR_CgaCtaId ;  /* 0x00000000000a79c3 */ /* 0x000e220000008800 */
[----:B------:R-:W-:-:S04]  /*2120*/  ULEA UR7, UR4, UR5, 0x3 ;  /* 0x0000000504077291 */ /* 0x000fc8000f8e183f */
[----:B------:R-:W-:-:S04]  /*2130*/  UIADD3 UR7, UR7, 0x38860, URZ ;  /* 0x0003886007077890 */ /* 0x000fc8000fffe03f */
[----:B0-----:R-:W-:-:S09]  /*2140*/  UPRMT UR7, UR10, 0x654, UR7 ;  /* 0x000006540a077896 */ /* 0x001fd20008000007 */
[----:B------:R-:W-:Y:S01]  /*2150*/  SYNCS.ARRIVE.TRANS64.RED.A1T0 RZ, [UR7], RZ ;  /* 0x000000ffffff79a7 */ /* 0x000fe20008100407 */
[----:B------:R-:W-:Y:S05]  /*2160*/  @P0 BRA `(.L_x_181) ;  /* 0xfffffff400540947 */ /* 0x000fea000383ffff */
[----:B------:R-:W-:-:S12]  /*2170*/  USHF.L.U32 UR4, UR4, 0x6, URZ ;  /* 0x0000000604047899 */ /* 0x000fd8000800063f */
.L_x_179:
[----:B------:R-:W-:Y:S01]  /*2180*/  BAR.SYNC.DEFER_BLOCKING 0xe, 0x100 ;  /* 0x0384000000007b1d */ /* 0x000fe20000010000 */
[----:B------:R-:W-:Y:S01]  /*2190*/  VIADD R2, R2, UR4 ;  /* 0x0000000402027c36 */ /* 0x000fe20008000000 */
[----:B------:R-:W-:Y:S01]  /*21a0*/  PLOP3.LUT P0, PT, PT, PT, PT, 0x8, 0x0 ;  /* 0x000000000000781c */ /* 0x000fe20003f0e170 */
[----:B------:R-:W-:-:S03]  /*21b0*/  IMAD.MOV.U32 R4, RZ, RZ, RZ ;  /* 0x000000ffff047224 */ /* 0x000fc600078e00ff */
[----:B------:R-:W-:-:S05]  /*21c0*/  LEA R2, R2, UR5, 0x2 ;  /* 0x0000000502027c11 */ /* 0x000fca000f8e10ff */
[----:B------:R-:W0:Y:S04]  /*21d0*/  LDS R3, [R2+0x38400] ;  /* 0x0384000002037984 */ /* 0x000e280000000800 */
[----:B------:R1:W2:Y:S02]  /*21e0*/  LDS R0, [R2+0x38420] ;  /* 0x0384200002007984 */ /* 0x0002a40000000800 */
[----:B-1----:R-:W-:Y:S02]  /*21f0*/  IMAD.MOV.U32 R2, RZ, RZ, RZ ;  /* 0x000000ffff027224 */ /* 0x002fe400078e00ff */
        /* <DEDUP_REMOVED lines=130> */
.L_x_175:
        /* <DEDUP_REMOVED lines=8> */
[----:B------:R-:W-:Y:S01]  /*2aa0*/  IMAD.U32 R4, RZ, RZ, UR8 ;  /* 0x00000008ff047e24 */ /* 0x000fe2000f8e00ff */
[----:B------:R-:W-:Y:S01]  /*2ab0*/  IABS R5, R3 ;  /* 0x0000000300057213 */ /* 0x000fe20000000000 */
[----:B------:R-:W-:Y:S01]  /*2ac0*/  ULOP3.LUT UR8, UR8, UR11, URZ, 0x3c, !UPT ;  /* 0x0000000b08087292 */ /* 0x000fe2000f8e3c3f */
[----:B------:R-:W-:Y:S02]  /*2ad0*/  R2UR UR12, R0 ;  /* 0x00000000000c72ca */ /* 0x000fe400000e0000 */
[----:B------:R-:W-:-:S05]  /*2ae0*/  IABS R4, R4 ;  /* 0x0000000400047213 */ /* 0x000fca0000000000 */
[----:B------:R-:W-:-:S05]  /*2af0*/  IMAD.MOV.U32 R3, RZ, RZ, R4 ;  /* 0x000000ffff037224 */ /* 0x000fca00078e0004 */
[----:B------:R-:W-:Y:S01]  /*2b00*/  R2UR UR10, R3 ;  /* 0x00000000030a72ca */ /* 0x000fe200000e0000 */
[----:B------:R-:W1:Y:S08]  /*2b10*/  I2F.RP R0, UR12 ;  /* 0x0000000c00007d06 */ /* 0x000e700008209400 */
[----:B-1----:R-:W0:Y:S02]  /*2b20*/  MUFU.RCP R0, R0 ;  /* 0x0000000000007308 */ /* 0x002e240000001000 */
[----:B0-----:R-:W-:Y:S01]  /*2b30*/  IADD3 R2, R0, 0xffffffe, RZ ;  /* 0x0ffffffe00027810 */ /* 0x001fe20007ffe0ff */
[----:B------:R-:W-:-:S05]  /*2b40*/  IMAD.MOV R0, RZ, RZ, -R5 ;  /* 0x000000ffff007224 */ /* 0x000fca00078e0a05 */
        /* <DEDUP_REMOVED lines=18> */
.L_x_182:
[----:B------:R-:W-:Y:S01]  /*2c70*/  UIMAD UR60, UR7, UR4, URZ ;  /* 0x00000004073c72a4 */ /* 0x000fe2000f8e023f */
[----:B------:R-:W-:Y:S01]  /*2c80*/  IMAD.U32 R0, RZ, RZ, UR6 ;  /* 0x00000006ff007e24 */ /* 0x000fe2000f8e00ff */
[----:B------:R-:W-:Y:S01]  /*2c90*/  PLOP3.LUT P0, PT, PT, PT, PT, 0x80, 0x0 ;  /* 0x000000000000781c */ /* 0x000fe20003f0f070 */
[----:B------:R-:W-:Y:S01]  /*2ca0*/  IMAD.U32 R3, RZ, RZ, UR4 ;  /* 0x00000004ff037e24 */ /* 0x000fe2000f8e00ff */
[----:B------:R-:W-:Y:S01]  /*2cb0*/  CS2R R150, SRZ ;  /* 0x0000000000967805 */ /* 0x000fe2000001ff00 */
[----:B0-----:R-:W-:Y:S01]  /*2cc0*/  IMAD.MOV.U32 R2, RZ, RZ, RZ ;  /* 0x000000ffff027224 */ /* 0x001fe200078e00ff */
[----:B------:R-:W-:Y:S01]  /*2cd0*/  CS2R R148, SRZ ;  /* 0x0000000000947805 */ /* 0x000fe2000001ff00 */
[----:B------:R-:W-:Y:S01]  /*2ce0*/  IMAD.MOV.U32 R4, RZ, RZ, RZ ;  /* 0x000000ffff047224 */ /* 0x000fe200078e00ff */
[----:B------:R-:W-:Y:S02]  /*2cf0*/  VIADDMNMX R0, R3, UR60, R0, PT ;  /* 0x0000003c03007c46 */ /* 0x000fe4000b800100 */
[----:B------:R-:W-:-:S02]  /*2d00*/  CS2R R146, SRZ ;  /* 0x0000000000927805 */ /* 0x000fc4000001ff00 */
[----:B------:R-:W-:Y:S02]  /*2d10*/  CS2R R144, SRZ ;  /* 0x0000000000907805 */ /* 0x000fe4000001ff00 */
[----:B------:R-:W-:Y:S02]  /*2d20*/  CS2R R142, SRZ ;  /* 0x00000000008e7805 */ /* 0x000fe4000001ff00 */
[----:B------:R-:W-:Y:S02]  /*2d30*/  R2UR UR39, R0 ;  /* 0x00000000002772ca */ /* 0x000fe400000e0000 */
        /* <DEDUP_REMOVED lines=11> */
[----:B------:R-:W-:Y:S01]  /*2df0*/  CS2R R118, SRZ ;  /* 0x0000000000767805 */ /* 0x000fe2000001ff00 */
[----:B------:R-:W-:Y:S01]  /*2e00*/  UISETP.GT.AND UP0, UPT, UR39, UR60, UPT ;  /* 0x0000003c2700728c */ /* 0x000fe2000bf04270 */
[----:B------:R-:W-:Y:S02]  /*2e10*/  CS2R R116, SRZ ;  /* 0x0000000000747805 */ /* 0x000fe4000001ff00 */
[----:B------:R-:W-:Y:S02]  /*2e20*/  CS2R R114, SRZ ;  /* 0x0000000000727805 */ /* 0x000fe4000001ff00 */
[----:B------:R-:W-:-:S02]  /*2e30*/  CS2R R112, SRZ ;  /* 0x0000000000707805 */ /* 0x000fc4000001ff00 */
[----:B------:R-:W-:Y:S02]  /*2e40*/  CS2R R110, SRZ ;  /* 0x00000000006e7805 */ /* 0x000fe4000001ff00 */
[----:B------:R-:W-:Y:S02]  /*2e50*/  CS2R R108, SRZ ;  /* 0x00000000006c7805 */ /* 0x000fe4000001ff00 */
[----:B------:R-:W-:Y:S02]  /*2e60*/  PLOP3.LUT P1, PT, PT, PT, UP0, 0x80, 0x0 ;  /* 0x000000000000781c */ /* 0x000fe40003f2f008 */
        /* <DEDUP_REMOVED lines=42> */
[----:B------:R-:W-:Y:S06]  /*3110*/  @!P1 BRA `(.L_x_177) ;  /* 0x00000070005c9947 */ /* 0x000fec0003800000 */
[----:B------:R-:W-:Y:S01]  /*3120*/  SHF.R.S32.HI R57, RZ, 0x1f, R152 ;  /* 0x0000001fff397819 */ /* 0x000fe20000011498 */
[----:B------:R-:W0:Y:S01]  /*3130*/  S2UR UR4, SR_CgaCtaId ;  /* 0x00000000000479c3 */ /* 0x000e220000008800 */
[----:B------:R-:W-:Y:S02]  /*3140*/  MOV R4, 0x400 ;  /* 0x0000040000047802 */ /* 0x000fe40000000f00 */
[----:B------:R-:W-:-:S04]  /*3150*/  LEA.HI R16, R57, R152, RZ, 0x7 ;  /* 0x0000009839107211 */ /* 0x000fc800078f38ff */
[----:B------:R-:W-:-:S05]  /*3160*/  SHF.R.S32.HI R18, RZ, 0x7, R16 ;  /* 0x00000007ff127819 */ /* 0x000fca0000011410 */
[----:B------:R-:W1:Y:S01]  /*3170*/  SHFL.IDX PT, R0, R18, RZ, 0x1f ;  /* 0x00001fff12007589 */ /* 0x000e6200000e0000 */
[----:B0-----:R-:W-:Y:S01]  /*3180*/  IMAD.U32 R5, RZ, RZ, UR4 ;  /* 0x00000004ff057e24 */ /* 0x001fe2000f8e00ff */
[----:B-1----:R-:W-:-:S04]  /*3190*/  LEA.HI R2, R0, R0, RZ, 0x1 ;  /* 0x0000000000027211 */ /* 0x002fc800078f08ff */
[----:B------:R-:W-:Y:S02]  /*31a0*/  LOP3.LUT R3, R2, 0x1fffe, RZ, 0xc0, !PT ;  /* 0x0001fffe02037812 */ /* 0x000fe400078ec0ff */
[----:B------:R-:W-:-:S03]  /*31b0*/  LEA R2, R5, R4, 0x18 ;  /* 0x0000000405027211 */ /* 0x000fc600078ec0ff */
[----:B------:R-:W-:Y:S02]  /*31c0*/  IMAD.IADD R3, R0, 0x1, -R3 ;  /* 0x0000000100037824 */ /* 0x000fe400078e0a03 */
[----:B------:R-:W-:-:S03]  /*31d0*/  VIADD R0, R2, 0x36400 ;  /* 0x0003640002007836 */ /* 0x000fc60000000000 */
[----:B------:R-:W-:Y:S02]  /*31e0*/  LEA R3, R3, R2, 0xf ;  /* 0x0000000203037211 */ /* 0x000fe400078e78ff */
[----:B------:R-:W-:-:S03]  /*31f0*/  LOP3.LUT P0, RZ, R0, 0x3ff, RZ, 0xc0, !PT ;  /* 0x000003ff00ff7812 */ /* 0x000fc6000780c0ff */
[----:B------:R-:W-:-:S05]  /*3200*/  VIADD R3, R3, 0x400 ;  /* 0x0000040003037836 */ /* 0x000fca0000000000 */
[----:B------:R-:W-:-:S04]  /*3210*/  SHF.R.U32.HI R3, RZ, 0x4, R3 ;  /* 0x00000004ff037819 */ /* 0x000fc80000011603 */
[----:B------:R-:W-:Y:S01]  /*3220*/  LOP3.LUT R193, R3, 0x3fff, RZ, 0xc0, !PT ;  /* 0x00003fff03c17812 */ /* 0x000fe200078ec0ff */
[----:B------:R-:W-:Y:S06]  /*3230*/  @!P0 BRA `(.L_x_183) ;  /* 0x0000000000408947 */ /* 0x000fec0003800000 */
[----:B------:R-:W-:Y:S01]  /*3240*/  MOV R0, 0x0 ;  /* 0x0000000000007802 */ /* 0x000fe20000000f00 */
[----:B------:R-:W-:Y:S01]  /*3250*/  ULDC.64 UR4, c[0x4][0x90] ;  /* 0x0100240000047ab9 */ /* 0x000fe20000000a00 */
[----:B------:R-:W-:Y:S01]  /*3260*/  ULDC.64 UR6, c[0x4][0x20] ;  /* 0x0100080000067ab9 */ /* 0x000fe20000000a00 */
[----:B------:R-:W-:Y:S01]  /*3270*/  IMAD.U32 R4, RZ, RZ, UR4 ;  /* 0x00000004ff047e24 */ /* 0x000fe2000f8e00ff */
[----:B------:R0:W1:Y:S01]  /*3280*/  LDC.64 R14, c[0x4][R0] ;  /* 0x01000000000e7b82 */ /* 0x0000620000000a00 */
[----:B------:R-:W-:Y:S01]  /*3290*/  IMAD.U32 R5, RZ, RZ, UR5 ;  /* 0x00000005ff057e24 */ /* 0x000fe2000f8e00ff */
[----:B------:R-:W-:Y:S01]  /*32a0*/  ULDC.64 UR4, c[0x4][0x98] ;  /* 0x0100260000047ab9 */ /* 0x000fe20000000a00 */
[----:B------:R-:W-:Y:S01]  /*32b0*/  IMAD.U32 R10, RZ, RZ, UR6 ;  /* 0x00000006ff0a7e24 */ /* 0x000fe2000f8e00ff */
[----:B------:R-:W-:Y:S01]  /*32c0*/  MOV R12, 0x1 ;  /* 0x00000001000c7802 */ /* 0x000fe20000000f00 */
[----:B------:R-:W-:Y:S02]  /*32d0*/  IMAD.U32 R6, RZ, RZ, UR4 ;  /* 0x00000004ff067e24 */ /* 0x000fe4000f8e00ff */
[----:B------:R-:W-:-:S02]  /*32e0*/  IMAD.U32 R7, RZ, RZ, UR5 ;  /* 0x00000005ff077e24 */ /* 0x000fc4000f8e00ff */
[----:B------:R-:W-:Y:S02]  /*32f0*/  IMAD.U32 R11, RZ, RZ, UR7 ;  /* 0x00000007ff0b7e24 */ /* 0x000fe4000f8e00ff */
[----:B------:R-:W-:Y:S02]  /*3300*/  IMAD.MOV.U32 R8, RZ, RZ, 0x70 ;  /* 0x00000070ff087424 */ /* 0x000fe400078e00ff */
[----:B0-----:R-:W-:-:S07]  /*3310*/  IMAD.MOV.U32 R13, RZ, RZ, RZ ;  /* 0x000000ffff0d7224 */ /* 0x001fce00078e00ff */
[----:B------:R-:W-:-:S07]  /*3320*/  LEPC R20, `(.L_x_183) ;  /* 0x000000001014794e */ /* 0x000fce0000000000 */
[----:B-1----:R-:W-:Y:S05]  /*3330*/  CALL.ABS.NOINC R14 ;  /* 0x000000000e007343 */ /* 0x002fea0003c00000 */
.L_x_183:
[----:B------:R-:W-:Y:S02]  /*3340*/  SHF.L.U32 R5, RZ, 0x1f, RZ ;  /* 0x0000001fff057819 */ /* 0x000fe400000006ff */
[----:B------:R-:W-:Y:S02]  /*3350*/  LOP3.LUT R3, R16, 0xffffff80, RZ, 0xc0, !PT ;  /* 0xffffff8010037812 */ /* 0x000fe400078ec0ff */
[----:B------:R-:W0:Y:S01]  /*3360*/  SYNCS.PHASECHK.TRANS64.TRYWAIT P0, [R2+URZ+0x38800], R5 ;  /* 0x03880005020075a7 */ /* 0x000e22000800017f */
        /* <DEDUP_REMOVED lines=8> */
.L_x_262:
[----:B------:R-:W2:Y:S01]  /*33f0*/  LDL R0, [R1] ;  /* 0x0000000001007983 */ /* 0x000ea20000100800 */
[----:B------:R-:W-:Y:S01]  /*3400*/  LEA.HI R9, R9, R8, RZ, 0x3 ;  /* 0x0000000809097211 */ /* 0x000fe200078f18ff */
[----:B------:R-:W-:Y:S01]  /*3410*/  IMAD.IADD R3, R18, 0x1, -R3 ;  /* 0x0000000112037824 */ /* 0x000fe200078e0a03 */
[----:B------:R-:W-:Y:S02]  /*3420*/  LEA.HI R4, R4, R7, RZ, 0x5 ;  /* 0x0000000704047211 */ /* 0x000fe400078f28ff */
[----:B------:R-:W-:Y:S02]  /*3430*/  LOP3.LUT R9, R9, 0xfffffff8, RZ, 0xc0, !PT ;  /* 0xfffffff809097812 */ /* 0x000fe400078ec0ff */
[----:B------:R-:W-:-:S03]  /*3440*/  SHF.R.S32.HI R4, RZ, 0x5, R4 ;  /* 0x00000005ff047819 */ /* 0x000fc60000011404 */
[----:B------:R-:W-:-:S04]  /*3450*/  IMAD.IADD R9, R8, 0x1, -R9 ;  /* 0x0000000108097824 */ /* 0x000fc800078e0a09 */
[----:B------:R-:W-:Y:S01]  /*3460*/  IMAD R185, R4, 0x10, R9 ;  /* 0x0000001004b97824 */ /* 0x000fe200078e0209 */
[----:B--2---:R-:W-:Y:S02]  /*3470*/  R2UR UR4, R0 ;  /* 0x00000000000472ca */ /* 0x004fe400000e0000 */
[----:B------:R-:W-:-:S05]  /*3480*/  LOP3.LUT R0, R6, 0x7ffffffc, RZ, 0xc0, !PT ;  /* 0x7ffffffc06007812 */ /* 0x000fca00078ec0ff */
[----:B------:R-:W-:-:S04]  /*3490*/  IMAD.IADD R0, R7, 0x1, -R0 ;  /* 0x0000000107007824 */ /* 0x000fc800078e0a00 */
[----:B------:R-:W-:Y:S02]  /*34a0*/  IMAD.SHL.U32 R58, R0, 0x2, RZ ;  /* 0x00000002003a7824 */ /* 0x000fe400078e00ff */
[----:B------:R-:W-:Y:S02]  /*34b0*/  ULOP3.LUT UR4, UR4, 0x1, URZ, 0xfc, !UPT ;  /* 0x0000000104047892 */ /* 0x000fe4000f8efc3f */
[----:B------:R-:W-:-:S04]  /*34c0*/  IMAD R186, R3, 0x100, R58 ;  /* 0x0000010003ba7824 */ /* 0x000fc800078e023a */
[----:B------:R-:W-:-:S05]  /*34d0*/  IMAD.U32 R6, RZ, RZ, UR4 ;  /* 0x00000004ff067e24 */ /* 0x000fca000f8e00ff */
[----:B------:R-:W-:-:S13]  /*34e0*/  ISETP.NE.AND P0, PT, R6, 0x3, PT ;  /* 0x000000030600780c */ /* 0x000fda0003f05270 */
[----:B------:R-:W-:Y:S05]  /*34f0*/  @!P0 BRA `(.L_x_185) ;  /* 0x0000000000048947 */ /* 0x000fea0003800000 */
[----:B------:R-:W-:Y:S01]  /*3500*/  BPT.TRAP 0x1 ;  /* 0x000000040000795c */ /* 0x000fe20000300000 */
.L_x_185:
[----:B------:R1:W2:Y:S01]  /*3510*/  SYNCS.PHASECHK.TRANS64.TRYWAIT P1, [R2+URZ+0x38830], R5 ;  /* 0x03883005020075a7 */ /* 0x0002a2000802017f */
[----:B------:R-:W-:Y:S05]  /*3520*/  @!P0 BRA `(.L_x_186) ;  /* 0x0000000000048947 */ /* 0x000fea0003800000 */
[----:B------:R-:W-:Y:S01]  /*3530*/  BPT.TRAP 0x1 ;  /* 0x000000040000795c */ /* 0x000fe20000300000 */
.L_x_186:
[----:B--2---:R-:W-:Y:S05]  /*3540*/  @P1 BRA `(.L_x_187) ;  /* 0x0000000000081947 */ /* 0x004fea0003800000 */
[----:B------:R-:W2:Y:S02]  /*3550*/  SYNCS.PHASECHK.TRANS64.TRYWAIT P1, [R2+URZ+0x38830], R5 ;  /* 0x03883005020075a7 */ /* 0x000ea4000802017f */
[----:B--2---:R-:W-:Y:S05]  /*3560*/  @!P1 BRA `(.L_x_188) ;  /* 0x000000d800bc9947 */ /* 0x004fea0003800000 */
.L_x_187:
[----:B------:R-:W-:Y:S05]  /*3570*/  WARPSYNC.ALL ;  /* 0x0000000000007948 */ /* 0x000fea0003800000 */
[C---:B------:R-:W-:Y:S01]  /*3580*/  IADD3 R0, R2.reuse, 0x20400, RZ ;  /* 0x0002040002007810 */ /* 0x040fe20007ffe0ff */
[----:B------:R-:W-:Y:S01]  /*3590*/  VIADD R3, R2, 0x22400 ;  /* 0x0002240002037836 */ /* 0x000fe20000000000 */
[----:B------:R-:W-:Y:S01]  /*35a0*/  WARPGROUP.ARRIVE ;  /* 0x00000000000079c5 */ /* 0x000fe20000000000 */
[----:B------:R-:W-:Y:S01]  /*35b0*/  UMOV UR9, 0x40000040 ;  /* 0x4000004000097882 */ /* 0x000fe20000000000 */
[----:B------:R-:W-:Y:S01]  /*35c0*/  SHF.R.U32.HI R0, RZ, 0x4, R0 ;  /* 0x00000004ff007819 */ /* 0x000fe20000011600 */
[----:B------:R-:W-:Y:S01]  /*35d0*/  UMOV UR5, UR9 ;  /* 0x0000000900057c82 */ /* 0x000fe20008000000 */
[----:B------:R-:W-:Y:S01]  /*35e0*/  SHF.R.U32.HI R3, RZ, 0x4, R3 ;  /* 0x00000004ff037819 */ /* 0x000fe20000011603 */
[----:B------:R-:W-:Y:S01]  /*35f0*/  UMOV UR7, 0x40000040 ;  /* 0x4000004000077882 */ /* 0x000fe20000000000 */
[----:B------:R-:W-:Y:S01]  /*3600*/  LOP3.LUT R0, R0, 0x3fff, RZ, 0xc0, !PT ;  /* 0x00003fff00007812 */ /* 0x000fe200078ec0ff */
[----:B------:R-:W-:Y:S01]  /*3610*/  IMAD.U32 R23, RZ, RZ, UR9 ;  /* 0x00000009ff177e24 */ /* 0x000fe2000f8e00ff */
[----:B------:R-:W-:Y:S01]  /*3620*/  LOP3.LUT R3, R3, 0x3fff, RZ, 0xc0, !PT ;  /* 0x00003fff03037812 */ /* 0x000fe200078ec0ff */
[----:B------:R-:W-:Y:S01]  /*3630*/  UMOV UR9, 0x40000040 ;  /* 0x4000004000097882 */ /* 0x000fe20000000000 */
[----:B------:R-:W-:Y:S01]  /*3640*/  LOP3.LUT R0, R0, 0x10000, RZ, 0xfc, !PT ;  /* 0x0001000000007812 */ /* 0x000fe200078efcff */
[----:B------:R-:W-:Y:S01]  /*3650*/  IMAD.U32 R9, RZ, RZ, UR9 ;  /* 0x00000009ff097e24 */ /* 0x000fe2000f8e00ff */
[----:B------:R-:W-:-:S02]  /*3660*/  LOP3.LUT R184, R3, 0x10000, RZ, 0xfc, !PT ;  /* 0x0001000003b87812 */ /* 0x000fc400078efcff */
[C---:B------:R-:W-:Y:S01]  /*3670*/  R2UR UR4, R0.reuse ;  /* 0x00000000000472ca */ /* 0x040fe200000e0000 */
[----:B------:R-:W-:Y:S01]  /*3680*/  VIADD R3, R0, 0x2 ;  /* 0x0000000200037836 */ /* 0x000fe20000000000 */
[C---:B------:R-:W-:Y:S01]  /*3690*/  R2UR UR6, R184.reuse ;  /* 0x00000000b80672ca */ /* 0x040fe200000e0000 */
[----:B------:R-:W-:-:S10]  /*36a0*/  VIADD R4, R184, 0x2 ;  /* 0x00000002b8047836 */ /* 0x000fd40000000000 */
[----:B------:R-:W-:Y:S02]  /*36b0*/  UMOV UR8, UR4 ;  /* 0x0000000400087c82 */ /* 0x000fe40008000000 */
[----:B------:R-:W-:Y:S01]  /*36c0*/  UMOV UR4, UR8 ;  /* 0x0000000800047c82 */ /* 0x000fe20008000000 */
[----:B------:R-:W-:Y:S01]  /*36d0*/  IMAD.U32 R22, RZ, RZ, UR8 ;  /* 0x00000008ff167e24 */ /* 0x000fe2000f8e00ff */
[----:B------:R-:W-:Y:S01]  /*36e0*/  HGMMA.64x64x16.F32.BF16 R24, gdesc[UR4], RZ, !UPT, gsb0 ;  /* 0x00e00000041879f0 */ /* 0x000fe2000c0018ff */
[----:B------:R-:W-:Y:S01]  /*36f0*/  R2UR UR4, R3 ;  /* 0x00000000030472ca */ /* 0x000fe200000e0000 */
[----:B------:R-:W-:Y:S01]  /*3700*/  UMOV UR5, UR9 ;  /* 0x0000000900057c82 */ /* 0x000fe20008000000 */
[----:B------:R-:W-:Y:S01]  /*3710*/  R2UR UR6, R4 ;  /* 0x00000000040672ca */ /* 0x000fe200000e0000 */
[----:B------:R-:W-:Y:S01]  /*3720*/  UMOV UR7, 0x40000040 ;  /* 0x4000004000077882 */ /* 0x000fe20000000000 */
[----:B------:R-:W-:Y:S01]  /*3730*/  VIADD R3, R0, 0x4 ;  /* 0x0000000400037836 */ /* 0x000fe20000000000 */
[----:B------:R-:W-:Y:S01]  /*3740*/  UMOV UR9, 0x40000040 ;  /* 0x4000004000097882 */ /* 0x000fe20000000000 */
[----:B------:R-:W-:-:S02]  /*3750*/  VIADD R4, R184, 0x4 ;  /* 0x00000004b8047836 */ /* 0x000fc40000000000 */
[----:B------:R-:W-:Y:S02]  /*3760*/  VIADD R0, R0, 0x6 ;  /* 0x0000000600007836 */ /* 0x000fe40000000000 */
[----:B------:R-:W-:-:S03]  /*3770*/  IMAD.U32 R11, RZ, RZ, UR9 ;  /* 0x00000009ff0b7e24 */ /* 0x000fc6000f8e00ff */
[----:B------:R-:W-:Y:S02]  /*3780*/  UMOV UR8, UR4 ;  /* 0x0000000400087c82 */ /* 0x000fe40008000000 */
[----:B------:R-:W-:Y:S01]  /*3790*/  UMOV UR4, UR8 ;  /* 0x0000000800047c82 */ /* 0x000fe20008000000 */
[----:B------:R-:W-:Y:S01]  /*37a0*/  IMAD.U32 R8, RZ, RZ, UR8 ;  /* 0x00000008ff087e24 */ /* 0x000fe2000f8e00ff */
[----:B------:R-:W-:Y:S02]  /*37b0*/  WARPGROUP.DEPBAR.LE gsb0, 0x0 ;  /* 0x00008000000079c5 */ /* 0x000fe40000010000 */
[----:B------:R-:W-:-:S06]  /*37c0*/  WARPGROUP.ARRIVE ;  /* 0x00000000000079c5 */ /* 0x000fcc0000000000 */
[----:B------:R-:W-:Y:S01]  /*37d0*/  HGMMA.64x64x16.F32.BF16 R24, gdesc[UR4], R24, gsb0 ;  /* 0x00e00000041879f0 */ /* 0x000fe20008001818 */
[----:B------:R-:W-:Y:S01]  /*37e0*/  R2UR UR4, R3 ;  /* 0x00000000030472ca */ /* 0x000fe200000e0000 */
[----:B------:R-:W-:Y:S01]  /*37f0*/  UMOV UR5, UR9 ;  /* 0x0000000900057c82 */ /* 0x000fe20008000000 */
[----:B------:R-:W-:Y:S01]  /*3800*/  R2UR UR6, R4 ;  /* 0x00000000040672ca */ /* 0x000fe200000e0000 */
[----:B------:R-:W-:Y:S01]  /*3810*/  UMOV UR7, 0x40000040 ;  /* 0x4000004000077882 */ /* 0x000fe20000000000 */
[----:B------:R-:W-:Y:S01]  /*3820*/  VIADD R3, R184, 0x6 ;  /* 0x00000006b8037836 */ /* 0x000fe20000000000 */
[----:B------:R-:W-:Y:S02]  /*3830*/  UMOV UR9, 0x40000040 ;  /* 0x4000004000097882 */ /* 0x000fe40000000000 */
[----:B------:R-:W-:-:S06]  /*3840*/  IMAD.U32 R13, RZ, RZ, UR9 ;  /* 0x00000009ff0d7e24 */ /* 0x000fcc000f8e00ff */
[----:B------:R-:W-:Y:S02]  /*3850*/  UMOV UR8, UR4 ;  /* 0x0000000400087c82 */ /* 0x000fe40008000000 */
[----:B------:R-:W-:Y:S01]  /*3860*/  UMOV UR4, UR8 ;  /* 0x0000000800047c82 */ /* 0x000fe20008000000 */
[----:B------:R-:W-:Y:S01]  /*3870*/  MOV R10, UR8 ;  /* 0x00000008000a7c02 */ /* 0x000fe20008000f00 */
[----:B------:R-:W-:Y:S02]  /*3880*/  WARPGROUP.DEPBAR.LE gsb0, 0x0 ;  /* 0x00008000000079c5 */ /* 0x000fe40000010000 */
[----:B------:R-:W-:-:S06]  /*3890*/  WARPGROUP.ARRIVE ;  /* 0x00000000000079c5 */ /* 0x000fcc0000000000 */
[----:B------:R-:W-:Y:S01]  /*38a0*/  HGMMA.64x64x16.F32.BF16 R24, gdesc[UR4], R24, gsb0 ;  /* 0x00e00000041879f0 */ /* 0x000fe20008001818 */
[----:B------:R-:W-:Y:S01]  /*38b0*/  R2UR UR4, R0 ;  /* 0x00000000000472ca */ /* 0x000fe200000e0000 */
[----:B------:R-:W-:Y:S01]  /*38c0*/  UMOV UR5, UR9 ;  /* 0x0000000900057c82 */ /* 0x000fe20008000000 */
[----:B------:R-:W-:Y:S01]  /*38d0*/  R2UR UR6, R3 ;  /* 0x00000000030672ca */ /* 0x000fe200000e0000 */
[----:B------:R-:W-:-:S10]  /*38e0*/  UMOV UR7, 0x40000040 ;  /* 0x4000004000077882 */ /* 0x000fd40000000000 */
[----:B------:R-:W-:Y:S02]  /*38f0*/  UMOV UR8, UR4 ;  /* 0x0000000400087c82 */ /* 0x000fe40008000000 */
[----:B------:R-:W-:Y:S01]  /*3900*/  UMOV UR4, UR8 ;  /* 0x0000000800047c82 */ /* 0x000fe20008000000 */
[----:B------:R-:W-:Y:S01]  /*3910*/  IMAD.U32 R12, RZ, RZ, UR8 ;  /* 0x00000008ff0c7e24 */ /* 0x000fe2000f8e00ff */
[----:B------:R-:W-:Y:S02]  /*3920*/  WARPGROUP.DEPBAR.LE gsb0, 0x0 ;  /* 0x00008000000079c5 */ /* 0x000fe40000010000 */
[----:B------:R-:W-:-:S06]  /*3930*/  WARPGROUP.ARRIVE ;  /* 0x00000000000079c5 */ /* 0x000fcc0000000000 */
[----:B------:R-:W-:Y:S03]  /*3940*/  HGMMA.64x64x16.F32.BF16 R24, gdesc[UR4], R24, gsb0 ;  /* 0x00e00000041879f0 */ /* 0x000fe60008001818 */
[----:B------:R-:W-:Y:S02]  /*3950*/  WARPGROUP.DEPBAR.LE gsb0, 0x0 ;  /* 0x00008000000079c5 */ /* 0x000fe40000010000 */
[----:B------:R-:W3:Y:S02]  /*3960*/  SYNCS.PHASECHK.TRANS64.TRYWAIT P1, [R2+URZ+0x38810], R5 ;  /* 0x03881005020075a7 */ /* 0x000ee4000802017f */
[----:B---3--:R-:W-:Y:S05]  /*3970*/  @!P1 BRA `(.L_x_189) ;  /* 0x000000d400cc9947 */ /* 0x008fea0003800000 */
.L_x_263:
[----:B------:R-:W-:Y:S05]  /*3980*/  @!P0 BRA `(.L_x_190) ;  /* 0x0000000000048947 */ /* 0x000fea0003800000 */
[----:B------:R-:W-:Y:S01]  /*3990*/  BPT.TRAP 0x1 ;  /* 0x000000040000795c */ /* 0x000fe20000300000 */
.L_x_190:
[----:B------:R4:W0:Y:S01]  /*39a0*/  SYNCS.PHASECHK.TRANS64.TRYWAIT P1, [R2+URZ+0x38850], R5 ;  /* 0x03885005020075a7 */ /* 0x000822000802017f */
[----:B------:R-:W-:Y:S05]  /*39b0*/  @!P0 BRA `(.L_x_191) ;  /* 0x0000000000048947 */ /* 0x000fea0003800000 */
[----:B------:R-:W-:Y:S01]  /*39c0*/  BPT.TRAP 0x1 ;  /* 0x000000040000795c */ /* 0x000fe20000300000 */
.L_x_191:
[C---:B------:R-:W-:Y:S02]  /*39d0*/  VIADD R0, R2.reuse, 0x26400 ;  /* 0x0002640002007836 */ /* 0x040fe40000000000 */
[----:B------:R-:W-:-:S03]  /*39e0*/  VIADD R3, R2, 0x400 ;  /* 0x0000040002037836 */ /* 0x000fc60000000000 */
[----:B------:R-:W-:Y:S02]  /*39f0*/  SHF.R.U32.HI R0, RZ, 0x4, R0 ;  /* 0x00000004ff007819 */ /* 0x000fe40000011600 */
[----:B------:R-:W-:Y:S02]  /*3a00*/  SHF.R.U32.HI R3, RZ, 0x4, R3 ;  /* 0x00000004ff037819 */ /* 0x000fe40000011603 */
[----:B------:R-:W-:Y:S02]  /*3a10*/  LOP3.LUT R0, R0, 0x3fff, RZ, 0xc0, !PT ;  /* 0x00003fff00007812 */ /* 0x000fe400078ec0ff */
[----:B------:R-:W-:Y:S02]  /*3a20*/  LOP3.LUT R3, R3, 0x3fff, RZ, 0xc0, !PT ;  /* 0x00003fff03037812 */ /* 0x000fe400078ec0ff */
[----:B------:R-:W-:Y:S02]  /*3a30*/  LOP3.LUT R0, R0, 0x10000, RZ, 0xfc, !PT ;  /* 0x0001000000007812 */ /* 0x000fe400078efcff */
[----:B------:R-:W-:Y:S01]  /*3a40*/  LOP3.LUT R3, R3, 0x10000, RZ, 0xfc, !PT ;  /* 0x0001000003037812 */ /* 0x000fe200078efcff */
[----:B0-----:R-:W-:Y:S06]  /*3a50*/  @P1 BRA `(.L_x_192) ;  /* 0x0000000000081947 */ /* 0x001fec0003800000 */
[----:B------:R-:W0:Y:S02]  /*3a60*/  SYNCS.PHASECHK.TRANS64.TRYWAIT P1, [R2+URZ+0x38850], R5 ;  /* 0x03885005020075a7 */ /* 0x000e24000802017f */
[----:B0-----:R-:W-:Y:S05]  /*3a70*/  @!P1 BRA `(.L_x_193) ;  /* 0x000000d400a09947 */ /* 0x001fea0003800000 */
.L_x_192:
[C---:B------:R-:W-:Y:S01]  /*3a80*/  R2UR UR4, R0.reuse ;  /* 0x00000000000472ca */ /* 0x040fe200000e0000 */
[----:B------:R-:W-:Y:S01]  /*3a90*/  WARPGROUP.ARRIVE ;  /* 0x00000000000079c5 */ /* 0x000fe20000000000 */
[C---:B------:R-:W-:Y:S01]  /*3aa0*/  R2UR UR6, R3.reuse ;  /* 0x00000000030672ca */ /* 0x040fe200000e0000 */
[----:B------:R-:W-:Y:S01]  /*3ab0*/  UMOV UR9, 0x40000040 ;  /* 0x4000004000097882 */ /* 0x000fe20000000000 */
[----:B------:R-:W-:Y:S01]  /*3ac0*/  UMOV UR7, 0x40000040 ;  /* 0x4000004000077882 */ /* 0x000fe20000000000 */
[----:B------:R-:W-:Y:S01]  /*3ad0*/  UMOV UR5, UR9 ;  /* 0x0000000900057c82 */ /* 0x000fe20008000000 */
[----:B------:R-:W-:Y:S01]  /*3ae0*/  IADD3 R4, R0, 0x2, RZ ;  /* 0x0000000200047810 */ /* 0x000fe20007ffe0ff */
[----:B-1234-:R-:W-:Y:S01]  /*3af0*/  VIADD R5, R3, 0x2 ;  /* 0x0000000203057836 */ /* 0x01efe20000000000 */
[----:B------:R-:W-:Y:S01]  /*3b00*/  UMOV UR11, 0x40000040 ;  /* 0x40000040000b7882 */ /* 0x000fe20000000000 */
[----:B------:R-:W-:Y:S01]  /*3b10*/  IMAD.U32 R15, RZ, RZ, UR9 ;  /* 0x00000009ff0f7e24 */ /* 0x000fe2000f8e00ff */
[----:B------:R-:W-:Y:S01]  /*3b20*/  UMOV UR9, 0x40000040 ;  /* 0x4000004000097882 */ /* 0x000fe20000000000 */
[----:B------:R-:W-:Y:S01]  /*3b30*/  UMOV UR13, 0x40000040 ;  /* 0x40000040000d7882 */ /* 0x000fe20000000000 */
[----:B------:R-:W-:Y:S01]  /*3b40*/  IMAD.U32 R17, RZ, RZ, UR9 ;  /* 0x00000009ff117e24 */ /* 0x000fe2000f8e00ff */
[----:B------:R-:W-:Y:S01]  /*3b50*/  UMOV UR8, UR4 ;  /* 0x0000000400087c82 */ /* 0x000fe20008000000 */
[----:B------:R-:W-:Y:S01]  /*3b60*/  UMOV UR15, 0x40000040 ;  /* 0x40000040000f7882 */ /* 0x000fe20000000000 */
[----:B------:R-:W-:Y:S01]  /*3b70*/  UMOV UR4, UR8 ;  /* 0x0000000800047c82 */ /* 0x000fe20008000000 */
[----:B------:R-:W-:Y:S01]  /*3b80*/  IMAD.U32 R14, RZ, RZ, UR8 ;  /* 0x00000008ff0e7e24 */ /* 0x000fe2000f8e00ff */
[----:B------:R-:W-:Y:S01]  /*3b90*/  HGMMA.64x64x16.F32.BF16 R24, gdesc[UR4], R24, gsb0 ;  /* 0x00e00000041879f0 */ /* 0x000fe20008001818 */
[----:B------:R-:W-:Y:S01]  /*3ba0*/  R2UR UR4, R4 ;  /* 0x00000000040472ca */ /* 0x000fe200000e0000 */
[----:B------:R-:W-:Y:S01]  /*3bb0*/  UMOV UR5, UR9 ;  /* 0x0000000900057c82 */ /* 0x000fe20008000000 */
[----:B------:R-:W-:Y:S01]  /*3bc0*/  R2UR UR6, R5 ;  /* 0x00000000050672ca */ /* 0x000fe200000e0000 */
[----:B------:R-:W-:Y:S01]  /*3bd0*/  UMOV UR7, 0x40000040 ;  /* 0x4000004000077882 */ /* 0x000fe20000000000 */
[----:B------:R-:W-:Y:S01]  /*3be0*/  VIADD R4, R0, 0x4 ;  /* 0x0000000400047836 */ /* 0x000fe20000000000 */
[----:B------:R-:W-:Y:S01]  /*3bf0*/  UMOV UR9, 0x40000040 ;  /* 0x4000004000097882 */ /* 0x000fe20000000000 */
[----:B------:R-:W-:Y:S01]  /*3c00*/  VIADD R5, R3, 0x4 ;  /* 0x0000000403057836 */ /* 0x000fe20000000000 */
[----:B------:R-:W-:Y:S01]  /*3c10*/  UMOV UR17, 0x40000040 ;  /* 0x4000004000117882 */ /* 0x000fe20000000000 */
[----:B------:R-:W-:Y:S01]  /*3c20*/  IMAD.U32 R19, RZ, RZ, UR9 ;  /* 0x00000009ff137e24 */ /* 0x000fe2000f8e00ff */
[----:B------:R-:W-:Y:S01]  /*3c30*/  UMOV UR19, 0x40000040 ;  /* 0x4000004000137882 */ /* 0x000fe20000000000 */
[----:B------:R-:W-:Y:S01]  /*3c40*/  UMOV UR21, 0x40000040 ;  /* 0x4000004000157882 */ /* 0x000fe20000000000 */
[----:B------:R-:W-:Y:S01]  /*3c50*/  UMOV UR23, 0x40000040 ;  /* 0x4000004000177882 */ /* 0x000fe20000000000 */
[----:B------:R-:W-:Y:S01]  /*3c60*/  UMOV UR25, 0x40000040 ;  /* 0x4000004000197882 */ /* 0x000fe20000000000 */
[----:B------:R-:W-:Y:S01]  /*3c70*/  UMOV UR8, UR4 ;  /* 0x0000000400087c82 */ /* 0x000fe20008000000 */
[----:B------:R-:W-:Y:S01]  /*3c80*/  UMOV UR27, 0x40000040 ;  /* 0x40000040001b7882 */ /* 0x000fe20000000000 */
[----:B------:R-:W-:Y:S01]  /*3c90*/  UMOV UR4, UR8 ;  /* 0x0000000800047c82 */ /* 0x000fe20008000000 */
[----:B------:R-:W-:Y:S01]  /*3ca0*/  IMAD.U32 R16, RZ, RZ, UR8 ;  /* 0x00000008ff107e24 */ /* 0x000fe2000f8e00ff */
[----:B------:R-:W-:Y:S01]  /*3cb0*/  UMOV UR29, 0x40000040 ;  /* 0x40000040001d7882 */ /* 0x000fe20000000000 */
        /* <DEDUP_REMOVED lines=9> */
[----:B------:R-:W0:Y:S01]  /*3d50*/  S2R R6, SR_TID.X ;  /* 0x0000000000067919 */ /* 0x000e220000002100 */
[----:B------:R-:W-:Y:S01]  /*3d60*/  UMOV UR53, 0x40000040 ;  /* 0x4000004000357882 */ /* 0x000fe20000000000 */
[----:B------:R-:W-:Y:S01]  /*3d70*/  UMOV UR55, 0x40000040 ;  /* 0x4000004000377882 */ /* 0x000fe20000000000 */
[----:B------:R-:W-:Y:S01]  /*3d80*/  UMOV UR57, 0x40000040 ;  /* 0x4000004000397882 */ /* 0x000fe20000000000 */
[----:B------:R-:W-:Y:S01]  /*3d90*/  UMOV UR59, 0x40000040 ;  /* 0x40000040003b7882 */ /* 0x000fe20000000000 */
[----:B------:R-:W-:-:S02]  /*3da0*/  MOV R62, 0x4 ;  /* 0x00000004003e7802 */ /* 0x000fc40000000f00 */
[----:B0-----:R-:W-:Y:S01]  /*3db0*/  SHF.R.U32.HI R6, RZ, 0x7, R6 ;  /* 0x00000007ff067819 */ /* 0x001fe20000011606 */
        /* <DEDUP_REMOVED lines=8> */
[----:B------:R-:W-:Y:S01]  /*3e40*/  UMOV UR9, 0x40000040 ;  /* 0x4000004000097882 */ /* 0x000fe20000000000 */
[----:B------:R-:W-:Y:S02]  /*3e50*/  VIADD R5, R3, 0x6 ;  /* 0x0000000603057836 */ /* 0x000fe40000000000 */
[----:B------:R-:W-:-:S05]  /*3e60*/  IMAD.U32 R21, RZ, RZ, UR9 ;  /* 0x00000009ff157e24 */ /* 0x000fca000f8e00ff */
        /* <DEDUP_REMOVED lines=12> */
[----:B------:R-:W-:-:S07]  /*3f30*/  VIADD R5, R3, 0x200 ;  /* 0x0000020003057836 */ /* 0x000fce0000000000 */
[----:B------:R-:W-:Y:S02]  /*3f40*/  UMOV UR8, UR4 ;  /* 0x0000000400087c82 */ /* 0x000fe40008000000 */
[----:B------:R-:W-:Y:S01]  /*3f50*/  UMOV UR4, UR8 ;  /* 0x0000000800047c82 */ /* 0x000fe20008000000 */
[----:B------:R-:W-:Y:S01]  /*3f60*/  MOV R20, UR8 ;  /* 0x0000000800147c02 */ /* 0x000fe20008000f00 */
[----:B------:R-:W-:Y:S02]  /*3f70*/  WARPGROUP.DEPBAR.LE gsb0, 0x0 ;  /* 0x00008000000079c5 */ /* 0x000fe40000010000 */
[----:B------:R-:W-:-:S06]  /*3f80*/  WARPGROUP.ARRIVE ;  /* 0x00000000000079c5 */ /* 0x000fcc0000000000 */
[----:B------:R-:W-:Y:S01]  /*3f90*/  HGMMA.64x64x16.F32.BF16 R24, gdesc[UR4], R24, gsb0 ;  /* 0x00e00000041879f0 */ /* 0x000fe20008001818 */
[----:B------:R-:W-:Y:S01]  /*3fa0*/  R2UR UR4, R4 ;  /* 0x00000000040472ca */ /* 0x000fe200000e0000 */
[----:B------:R-:W-:Y:S01]  /*3fb0*/  UMOV UR5, 0x40000040 ;  /* 0x4000004000057882 */ /* 0x000fe20000000000 */
[----:B------:R-:W-:Y:S01]  /*3fc0*/  R2UR UR6, R5 ;  /* 0x00000000050672ca */ /* 0x000fe200000e0000 */
[----:B------:R-:W-:Y:S01]  /*3fd0*/  UMOV UR7, 0x40000040 ;  /* 0x4000004000077882 */ /* 0x000fe20000000000 */
[----:B------:R-:W-:Y:S02]  /*3fe0*/  VIADD R4, R0, 0x202 ;  /* 0x0000020200047836 */ /* 0x000fe40000000000 */
[----:B------:R-:W-:-:S03]  /*3ff0*/  VIADD R5, R3, 0x202 ;  /* 0x0000020203057836 */ /* 0x000fc60000000000 */
[----:B------:R-:W-:Y:S01]  /*4000*/  R2UR UR8, R4 ;  /* 0x00000000040872ca */ /* 0x000fe200000e0000 */
[----:B------:R-:W-:Y:S01]  /*4010*/  VIADD R4, R0, 0x204 ;  /* 0x0000020400047836 */ /* 0x000fe20000000000 */
[----:B------:R-:W-:Y:S01]  /*4020*/  R2UR UR10, R5 ;  /* 0x00000000050a72ca */ /* 0x000fe200000e0000 */
[----:B------:R-:W-:-:S03]  /*4030*/  VIADD R5, R3, 0x204 ;  /* 0x0000020403057836 */ /* 0x000fc60000000000 */
[----:B------:R-:W-:Y:S01]  /*4040*/  R2UR UR12, R4 ;  /* 0x00000000040c72ca */ /* 0x000fe200000e0000 */
[----:B------:R-:W-:Y:S01]  /*4050*/  VIADD R4, R0, 0x206 ;  /* 0x0000020600047836 */ /* 0x000fe20000000000 */
[----:B------:R-:W-:Y:S01]  /*4060*/  R2UR UR14, R5 ;  /* 0x00000000050e72ca */ /* 0x000fe200000e0000 */
[----:B------:R-:W-:-:S03]  /*4070*/  VIADD R5, R3, 0x206 ;  /* 0x0000020603057836 */ /* 0x000fc60000000000 */
[----:B------:R-:W-:Y:S02]  /*4080*/  R2UR UR16, R4 ;  /* 0x00000000041072ca */ /* 0x000fe400000e0000 */
[----:B------:R-:W-:Y:S01]  /*4090*/  R2UR UR18, R5 ;  /* 0x00000000051272ca */ /* 0x000fe200000e0000 */
[----:B------:R-:W-:Y:S01]  /*40a0*/  VIADD R5, R3, 0x400 ;  /* 0x0000040003057836 */ /* 0x000fe20000000000 */
[----:B------:R-:W-:-:S04]  /*40b0*/  IADD3 R4, R0, 0x400, RZ ;  /* 0x0000040000047810 */ /* 0x000fc80007ffe0ff */
        /* <DEDUP_REMOVED lines=29> */
[----:B------:R-:W-:Y:S02]  /*4290*/  WARPGROUP.DEPBAR.LE gsb0, 0x0 ;  /* 0x00008000000079c5 */ /* 0x000fe40000010000 */
[----:B------:R-:W-:Y:S01]  /*42a0*/  WARPGROUP.ARRIVE ;  /* 0x00000000000079c5 */ /* 0x000fe20000000000 */
[----:B------:R-:W-:Y:S01]  /*42b0*/  R2UR UR54, R5 ;  /* 0x00000000053672ca */ /* 0x000fe200000e0000 */
[----:B------:R-:W0:Y:S01]  /*42c0*/  SHFL.IDX PT, R4, R6, RZ, 0x1f ;  /* 0x00001fff06047589 */ /* 0x000e2200000e0000 */
[----:B------:R-:W-:-:S03]  /*42d0*/  VIADD R5, R3, 0x800 ;  /* 0x0000080003057836 */ /* 0x000fc60000000000 */
[----:B------:R-:W-:Y:S01]  /*42e0*/  HGMMA.64x64x16.F32.BF16 R24, gdesc[UR4], R24, gsb0 ;  /* 0x00e00000041879f0 */ /* 0x000fe20008001818 */
[----:B0-----:R-:W-:Y:S01]  /*42f0*/  ISETP.GT.AND P1, PT, R4, 0x7f, PT ;  /* 0x0000007f0400780c */ /* 0x001fe20003f24270 */
[----:B------:R-:W-:-:S03]  /*4300*/  VIADD R4, R0, 0x800 ;  /* 0x0000080000047836 */ /* 0x000fc60000000000 */
[----:B------:R-:W-:Y:S02]  /*4310*/  SEL R56, RZ, 0x2, !P1 ;  /* 0x00000002ff387807 */ /* 0x000fe40004800000 */
[C---:B------:R-:W-:Y:S02]  /*4320*/  SEL R60, R62.reuse, 0x2, P1 ;  /* 0x000000023e3c7807 */ /* 0x040fe40000800000 */
[----:B------:R-:W-:Y:S01]  /*4330*/  SEL R62, R62, 0x6, !P1 ;  /* 0x000000063e3e7807 */ /* 0x000fe20004800000 */
[C---:B------:R-:W-:Y:S02]  /*4340*/  IMAD.IADD R6, R56.reuse, 0x1, R4 ;  /* 0x0000000138067824 */ /* 0x040fe400078e0204 */
[----:B------:R-:W-:-:S03]  /*4350*/  IMAD.IADD R7, R56, 0x1, R5 ;  /* 0x0000000138077824 */ /* 0x000fc600078e0205 */
[----:B------:R-:W-:Y:S01]  /*4360*/  R2UR UR56, R6 ;  /* 0x00000000063872ca */ /* 0x000fe200000e0000 */
[--C-:B------:R-:W-:Y:S01]  /*4370*/  IMAD.IADD R6, R4, 0x1, R60.reuse ;  /* 0x0000000104067824 */ /* 0x100fe200078e023c */
[----:B------:R-:W-:Y:S01]  /*4380*/  R2UR UR58, R7 ;  /* 0x00000000073a72ca */ /* 0x000fe200000e0000 */
[C---:B------:R-:W-:Y:S02]  /*4390*/  IMAD.IADD R7, R5.reuse, 0x1, R60 ;  /* 0x0000000105077824 */ /* 0x040fe400078e023c */
[----:B------:R-:W-:Y:S01]  /*43a0*/  IMAD.IADD R5, R5, 0x1, R62 ;  /* 0x0000000105057824 */ /* 0x000fe200078e023e */
        /* <DEDUP_REMOVED lines=35> */
[----:B------:R-:W-:Y:S01]  /*45e0*/  HGMMA.64x64x16.F32.BF16 R24, gdesc[UR56], R24, gsb0 ;  /* 0x00e00000381879f0 */ /* 0x000fe20008001818 */
[----:B------:R-:W-:Y:S01]  /*45f0*/  R2UR UR56, R6 ;  /* 0x00000000063872ca */ /* 0x000fe200000e0000 */
[----:B------:R-:W-:Y:S01]  /*4600*/  UMOV UR57, 0x40000040 ;  /* 0x4000004000397882 */ /* 0x000fe20000000000 */
[----:B------:R-:W-:Y:S01]  /*4610*/  R2UR UR58, R7 ;  /* 0x00000000073a72ca */ /* 0x000fe200000e0000 */
[----:B------:R-:W-:Y:S01]  /*4620*/  UMOV UR59, 0x40000040 ;  /* 0x40000040003b7882 */ /* 0x000fe20000000000 */
[----:B------:R-:W-:Y:S01]  /*4630*/  IMAD.IADD R6, R4, 0x1, R62 ;  /* 0x0000000104067824 */ /* 0x000fe200078e023e */
[----:B------:R-:W-:Y:S02]  /*4640*/  WARPGROUP.DEPBAR.LE gsb0, 0x0 ;  /* 0x00008000000079c5 */ /* 0x000fe40000010000 */
[----:B------:R-:W-:-:S08]  /*4650*/  WARPGROUP.ARRIVE ;  /* 0x00000000000079c5 */ /* 0x000fd00000000000 */
[----:B------:R-:W-:Y:S01]  /*4660*/  HGMMA.64x64x16.F32.BF16 R24, gdesc[UR56], R24, gsb0 ;  /* 0x00e00000381879f0 */ /* 0x000fe20008001818 */
[----:B------:R-:W-:Y:S01]  /*4670*/  R2UR UR58, R5 ;  /* 0x00000000053a72ca */ /* 0x000fe200000e0000 */
[----:B------:R-:W-:Y:S01]  /*4680*/  UMOV UR59, 0x40000040 ;  /* 0x40000040003b7882 */ /* 0x000fe20000000000 */
[----:B------:R-:W-:Y:S01]  /*4690*/  R2UR UR56, R6 ;  /* 0x00000000063872ca */ /* 0x000fe200000e0000 */
[----:B------:R-:W-:Y:S01]  /*46a0*/  UMOV UR57, 0x40000040 ;  /* 0x4000004000397882 */ /* 0x000fe20000000000 */
[----:B------:R-:W-:Y:S02]  /*46b0*/  IMAD.MOV.U32 R5, RZ, RZ, 0x28 ;  /* 0x00000028ff057424 */ /* 0x000fe400078e00ff */
[----:B------:R-:W-:-:S03]  /*46c0*/  IMAD.MOV.U32 R6, RZ, RZ, 0xa00 ;  /* 0x00000a00ff067424 */ /* 0x000fc600078e00ff */
[----:B------:R-:W-:Y:S02]  /*46d0*/  SEL R5, R5, 0x26, P1 ;  /* 0x0000002605057807 */ /* 0x000fe40000800000 */
[----:B------:R-:W-:Y:S02]  /*46e0*/  SEL R6, R6, 0x980, P1 ;  /* 0x0000098006067807 */ /* 0x000fe40000800000 */
[----:B------:R-:W-:Y:S02]  /*46f0*/  LOP3.LUT R5, R5, 0x6, RZ, 0xc0, !PT ;  /* 0x0000000605057812 */ /* 0x000fe400078ec0ff */
[----:B------:R-:W-:-:S04]  /*4700*/  LOP3.LUT R6, R6, 0xa00, RZ, 0xc0, !PT ;  /* 0x00000a0006067812 */ /* 0x000fc800078ec0ff */
[CC--:B------:R-:W-:Y:S02]  /*4710*/  IADD3 R7, R5.reuse, R6.reuse, R0 ;  /* 0x0000000605077210 */ /* 0x0c0fe40007ffe000 */
[----:B------:R-:W-:Y:S01]  /*4720*/  IADD3 R5, R5, R6, R3 ;  /* 0x0000000605057210 */ /* 0x000fe20007ffe003 */
        /* <DEDUP_REMOVED lines=8> */
[----:B------:R-:W-:Y:S02]  /*47b0*/  VIADD R5, R0, 0xa00 ;  /* 0x00000a0000057836 */ /* 0x000fe40000000000 */
[----:B------:R-:W-:-:S03]  /*47c0*/  IMAD.IADD R59, R56, 0x1, R7 ;  /* 0x00000001383b7824 */ /* 0x000fc600078e0207 */
[----:B------:R-:W-:Y:S01]  /*47d0*/  IADD3 R6, R56, R5, RZ ;  /* 0x0000000538067210 */ /* 0x000fe20007ffe0ff */
[----:B------:R-:W-:Y:S02]  /*47e0*/  WARPGROUP.DEPBAR.LE gsb0, 0x0 ;  /* 0x00008000000079c5 */ /* 0x000fe40000010000 */
[----:B------:R-:W-:-:S06]  /*47f0*/  WARPGROUP.ARRIVE ;  /* 0x00000000000079c5 */ /* 0x000fcc0000000000 */
[----:B------:R-:W-:Y:S01]  /*4800*/  HGMMA.64x64x16.F32.BF16 R24, gdesc[UR56], R24, gsb0 ;  /* 0x00e00000381879f0 */ /* 0x000fe20008001818 */
[----:B------:R-:W-:Y:S01]  /*4810*/  R2UR UR58, R59 ;  /* 0x000000003b3a72ca */ /* 0x000fe200000e0000 */
[----:B------:R-:W-:Y:S01]  /*4820*/  UMOV UR59, 0x40000040 ;  /* 0x40000040003b7882 */ /* 0x000fe20000000000 */
[----:B------:R-:W-:Y:S01]  /*4830*/  R2UR UR56, R6 ;  /* 0x00000000063872ca */ /* 0x000fe200000e0000 */
[----:B------:R-:W-:Y:S01]  /*4840*/  UMOV UR57, 0x40000040 ;  /* 0x4000004000397882 */ /* 0x000fe20000000000 */
[C---:B------:R-:W-:Y:S02]  /*4850*/  IMAD.IADD R59, R60.reuse, 0x1, R7 ;  /* 0x000000013c3b7824 */ /* 0x040fe400078e0207 */
[----:B------:R-:W-:Y:S02]  /*4860*/  IMAD.IADD R6, R60, 0x1, R5 ;  /* 0x000000013c067824 */ /* 0x000fe400078e0205 */
[----:B------:R-:W-:Y:S01]  /*4870*/  IMAD.IADD R7, R62, 0x1, R7 ;  /* 0x000000013e077824 */ /* 0x000fe200078e0207 */
[----:B------:R-:W-:-:S02]  /*4880*/  WARPGROUP.DEPBAR.LE gsb0, 0x0 ;  /* 0x00008000000079c5 */ /* 0x000fc40000010000 */
        /* <DEDUP_REMOVED lines=22> */
[----:B------:R-:W-:-:S04]  /*49f0*/  VIADD R7, R3, 0xc00 ;  /* 0x00000c0003077836 */ /* 0x000fc80000000000 */
[----:B------:R-:W-:Y:S01]  /*4a00*/  IMAD.IADD R61, R56, 0x1, R7 ;  /* 0x00000001383d7824 */ /* 0x000fe200078e0207 */
[----:B------:R-:W-:Y:S02]  /*4a10*/  WARPGROUP.DEPBAR.LE gsb0, 0x0 ;  /* 0x00008000000079c5 */ /* 0x000fe40000010000 */
[----:B------:R-:W-:-:S06]  /*4a20*/  WARPGROUP.ARRIVE ;  /* 0x00000000000079c5 */ /* 0x000fcc0000000000 */
[----:B------:R-:W-:Y:S01]  /*4a30*/  HGMMA.64x64x16.F32.BF16 R24, gdesc[UR56], R24, gsb0 ;  /* 0x00e00000381879f0 */ /* 0x000fe20008001818 */
[----:B------:R-:W-:Y:S01]  /*4a40*/  R2UR UR56, R59 ;  /* 0x000000003b3872ca */ /* 0x000fe200000e0000 */
[----:B------:R-:W-:Y:S01]  /*4a50*/  UMOV UR57, 0x40000040 ;  /* 0x4000004000397882 */ /* 0x000fe20000000000 */
[----:B------:R-:W-:Y:S01]  /*4a60*/  R2UR UR58, R6 ;  /* 0x00000000063a72ca */ /* 0x000fe200000e0000 */
[----:B------:R-:W-:Y:S01]  /*4a70*/  UMOV UR59, 0x40000040 ;  /* 0x40000040003b7882 */ /* 0x000fe20000000000 */
[----:B------:R-:W-:-:S05]  /*4a80*/  VIADD R6, R0, 0xc00 ;  /* 0x00000c0000067836 */ /* 0x000fca0000000000 */
        /* <DEDUP_REMOVED lines=8> */
[C-C-:B------:R-:W-:Y:S02]  /*4b10*/  IMAD.IADD R61, R60.reuse, 0x1, R7.reuse ;  /* 0x000000013c3d7824 */ /* 0x140fe400078e0207 */
        /* <DEDUP_REMOVED lines=44> */
[--C-:B------:R-:W-:Y:S02]  /*4de0*/  IMAD.IADD R60, R60, 0x1, R59.reuse ;  /* 0x000000013c3c7824 */ /* 0x100fe400078e023b */
        /* <DEDUP_REMOVED lines=8> */
[----:B------:R-:W-:Y:S02]  /*4e70*/  IMAD.IADD R56, R62, 0x1, R7 ;  /* 0x000000013e387824 */ /* 0x000fe400078e0207 */
[----:B------:R-:W-:-:S05]  /*4e80*/  IMAD.MOV.U32 R60, RZ, RZ, 0x1000 ;  /* 0x00001000ff3c7424 */ /* 0x000fca00078e00ff */
[----:B------:R-:W-:-:S04]  /*4e90*/  SEL R60, R60, 0xf80, P1 ;  /* 0x00000f803c3c7807 */ /* 0x000fc80000800000 */
[----:B------:R-:W-:Y:S01]  /*4ea0*/  LOP3.LUT R60, R60, 0x1e00, RZ, 0xc0, !PT ;  /* 0x00001e003c3c7812 */ /* 0x000fe200078ec0ff */
[----:B------:R-:W-:Y:S02]  /*4eb0*/  WARPGROUP.DEPBAR.LE gsb0, 0x0 ;  /* 0x00008000000079c5 */ /* 0x000fe40000010000 */
[----:B------:R-:W-:-:S06]  /*4ec0*/  WARPGROUP.ARRIVE ;  /* 0x00000000000079c5 */ /* 0x000fcc0000000000 */
[----:B------:R-:W-:Y:S01]  /*4ed0*/  HGMMA.64x64x16.F32.BF16 R24, gdesc[UR56], R24, gsb0 ;  /* 0x00e00000381879f0 */ /* 0x000fe20008001818 */
[----:B------:R-:W-:Y:S01]  /*4ee0*/  R2UR UR56, R56 ;  /* 0x00000000383872ca */ /* 0x000fe200000e0000 */
[----:B------:R-:W-:Y:S01]  /*4ef0*/  UMOV UR57, 0x40000040 ;  /* 0x4000004000397882 */ /* 0x000fe20000000000 */
[----:B------:R-:W-:Y:S01]  /*4f00*/  R2UR UR58, R59 ;  /* 0x000000003b3a72ca */ /* 0x000fe200000e0000 */
[----:B------:R-:W-:Y:S01]  /*4f10*/  UMOV UR59, 0x40000040 ;  /* 0x40000040003b7882 */ /* 0x000fe20000000000 */
[----:B------:R-:W-:-:S05]  /*4f20*/  IMAD.MOV.U32 R56, RZ, RZ, 0x40 ;  /* 0x00000040ff387424 */ /* 0x000fca00078e00ff */
[----:B------:R-:W-:-:S04]  /*4f30*/  SEL R59, R56, 0x3e, P1 ;  /* 0x0000003e383b7807 */ /* 0x000fc80000800000 */
        /* <DEDUP_REMOVED lines=10> */
[----:B------:R-:W-:Y:S02]  /*4fe0*/  WARPGROUP.DEPBAR.LE gsb0, 0x0 ;  /* 0x00008000000079c5 */ /* 0x000fe40000010000 */
[----:B------:R-:W-:-:S09]  /*4ff0*/  WARPGROUP.ARRIVE ;  /* 0x00000000000079c5 */ /* 0x000fd20000000000 */
[----:B------:R-:W-:Y:S03]  /*5000*/  HGMMA.64x64x16.F32.BF16 R24, gdesc[UR56], R24, gsb0 ;  /* 0x00e00000381879f0 */ /* 0x000fe60008001818 */
[----:B------:R-:W-:Y:S02]  /*5010*/  WARPGROUP.DEPBAR.LE gsb0, 0x0 ;  /* 0x00008000000079c5 */ /* 0x000fe40000010000 */
[----:B------:R-:W-:Y:S05]  /*5020*/  @!P0 BRA `(.L_x_194) ;  /* 0x0000000000048947 */ /* 0x000fea0003800000 */
[----:B------:R-:W-:Y:S01]  /*5030*/  BPT.TRAP 0x1 ;  /* 0x000000040000795c */ /* 0x000fe20000300000 */
.L_x_194:
        /* <DEDUP_REMOVED lines=8> */
[----:B------:R-:W0:Y:S01]  /*50c0*/  MUFU.TANH R24, R24 ;  /* 0x0000001800187308 */ /* 0x000e220000002400 */
[----:B------:R-:W-:Y:S01]  /*50d0*/  FMUL.FTZ R26, R26, UR6 ;  /* 0x000000061a1a7c20 */ /* 0x000fe20008410000 */
[----:B------:R-:W-:Y:S01]  /*50e0*/  FMUL.FTZ R33, R33, UR6 ;  /* 0x0000000621217c20 */ /* 0x000fe20008410000 */
[----:B------:R-:W-:Y:S01]  /*50f0*/  FMUL.FTZ R27, R27, UR6 ;  /* 0x000000061b1b7c20 */ /* 0x000fe20008410000 */
[----:B------:R-:W-:Y:S01]  /*5100*/  IADD3 R58, -R58, 0x40, R59 ;  /* 0x000000403a3a7810 */ /* 0x000fe20007ffe13b */
[----:B------:R-:W-:Y:S01]  /*5110*/  FMUL.FTZ R36, R36, UR6 ;  /* 0x0000000624247c20 */ /* 0x000fe20008410000 */
[----:B------:R-:W-:Y:S01]  /*5120*/  FMUL.FTZ R30, R30, UR6 ;  /* 0x000000061e1e7c20 */ /* 0x000fe20008410000 */
[----:B------:R-:W-:Y:S01]  /*5130*/  FMUL.FTZ R37, R37, UR6 ;  /* 0x0000000625257c20 */ /* 0x000fe20008410000 */
[----:B------:R-:W1:Y:S01]  /*5140*/  MUFU.TANH R25, R25 ;  /* 0x0000001900197308 */ /* 0x000e620000002400 */
[C---:B------:R-:W-:Y:S01]  /*5150*/  ISETP.GT.AND P5, PT, R58.reuse, RZ, PT ;  /* 0x000000ff3a00720c */ /* 0x040fe20003fa4270 */
[----:B------:R-:W-:Y:S01]  /*5160*/  FMUL.FTZ R31, R31, UR6 ;  /* 0x000000061f1f7c20 */ /* 0x000fe20008410000 */
[----:B------:R-:W-:Y:S01]  /*5170*/  ISETP.GT.AND P4, PT, R58, 0x1, PT ;  /* 0x000000013a00780c */ /* 0x000fe20003f84270 */
[----:B------:R-:W-:Y:S01]  /*5180*/  FMUL.FTZ R40, R40, UR6 ;  /* 0x0000000628287c20 */ /* 0x000fe20008410000 */
[----:B------:R-:W-:Y:S01]  /*5190*/  ISETP.GT.AND P3, PT, R58, 0x8, PT ;  /* 0x000000083a00780c */ /* 0x000fe20003f64270 */
[----:B------:R-:W-:Y:S01]  /*51a0*/  FMUL.FTZ R34, R34, UR6 ;  /* 0x0000000622227c20 */ /* 0x000fe20008410000 */
[----:B------:R-:W-:Y:S01]  /*51b0*/  ISETP.GT.AND P2, PT, R58, 0x9, PT ;  /* 0x000000093a00780c */ /* 0x000fe20003f44270 */
[----:B------:R-:W2:Y:S01]  /*51c0*/  MUFU.TANH R28, R28 ;  /* 0x0000001c001c7308 */ /* 0x000ea20000002400 */
[----:B0-----:R-:W-:Y:S01]  /*51d0*/  FSEL R24, R24, -INF , P5 ;  /* 0xff80000018187808 */ /* 0x001fe20002800000 */
[----:B------:R-:W-:Y:S01]  /*51e0*/  FMUL.FTZ R41, R41, UR6 ;  /* 0x0000000629297c20 */ /* 0x000fe20008410000 */
[C---:B------:R-:W-:Y:S01]  /*51f0*/  ISETP.GT.AND P1, PT, R58.reuse, 0x10, PT ;  /* 0x000000103a00780c */ /* 0x040fe20003f24270 */
[----:B------:R-:W-:Y:S01]  /*5200*/  FMUL.FTZ R35, R35, UR6 ;  /* 0x0000000623237c20 */ /* 0x000fe20008410000 */
[----:B------:R-:W-:Y:S01]  /*5210*/  ISETP.GT.AND P6, PT, R58, 0x11, PT ;  /* 0x000000113a00780c */ /* 0x000fe20003fc4270 */
[----:B------:R-:W-:Y:S01]  /*5220*/  FMUL.FTZ R44, R44, UR6 ;  /* 0x000000062c2c7c20 */ /* 0x000fe20008410000 */
[----:B------:R-:W-:Y:S01]  /*5230*/  FMUL.FTZ R38, R38, UR6 ;  /* 0x0000000626267c20 */ /* 0x000fe20008410000 */
[----:B------:R-:W0:Y:S01]  /*5240*/  MUFU.TANH R29, R29 ;  /* 0x0000001d001d7308 */ /* 0x000e220000002400 */
[----:B-1----:R-:W-:Y:S01]  /*5250*/  FSEL R25, R25, -INF , P4 ;  /* 0xff80000019197808 */ /* 0x002fe20002000000 */
[----:B------:R-:W-:Y:S01]  /*5260*/  FMUL.FTZ R45, R45, UR6 ;  /* 0x000000062d2d7c20 */ /* 0x000fe20008410000 */
[----:B------:R-:W-:Y:S01]  /*5270*/  FMUL.FTZ R39, R39, UR6 ;  /* 0x0000000627277c20 */ /* 0x000fe20008410000 */
[----:B------:R-:W-:Y:S01]  /*5280*/  FMUL.FTZ R48, R48, UR6 ;  /* 0x0000000630307c20 */ /* 0x000fe20008410000 */
[----:B------:R-:W-:Y:S01]  /*5290*/  FMNMX.FTZ R59, R24, R25, !PT ;  /* 0x00000019183b7209 */ /* 0x000fe20007810000 */
        /* <DEDUP_REMOVED lines=9> */
[----:B------:R-:W-:Y:S01]  /*5330*/  FMUL.FTZ R47, R47, UR6 ;  /* 0x000000062f2f7c20 */ /* 0x000fe20008410000 */
[----:B------:R-:W2:Y:S01]  /*5340*/  MUFU.TANH R26, R26 ;  /* 0x0000001a001a7308 */ /* 0x000ea20000002400 */
[----:B0-----:R-:W-:Y:S01]  /*5350*/  FSEL R29, R29, -INF , P2 ;  /* 0xff8000001d1d7808 */ /* 0x001fe20001000000 */
[----:B------:R-:W-:Y:S01]  /*5360*/  FMUL.FTZ R50, R50, UR6 ;  /* 0x0000000632327c20 */ /* 0x000fe20008410000 */
[----:B------:R-:W-:Y:S01]  /*5370*/  FMUL.FTZ R51, R51, UR6 ;  /* 0x0000000633337c20 */ /* 0x000fe20008410000 */
[----:B------:R-:W-:Y:S01]  /*5380*/  FMUL.FTZ R54, R54, UR6 ;  /* 0x0000000636367c20 */ /* 0x000fe20008410000 */
[----:B------:R-:W-:Y:S01]  /*5390*/  FMNMX.FTZ R59, R29, R60, !PT ;  /* 0x0000003c1d3b7209 */ /* 0x000fe20007810000 */
[----:B------:R-:W-:Y:S01]  /*53a0*/  FMUL.FTZ R55, R55, UR6 ;  /* 0x0000000637377c20 */ /* 0x000fe20008410000 */
[----:B------:R-:W-:Y:S01]  /*53b0*/  ULDC UR6, c[0x0][0xa80] ;  /* 0x0002a00000067ab9 */ /* 0x000fe20000000800 */
[----:B------:R-:W0:Y:S01]  /*53c0*/  MUFU.TANH R33, R33 ;  /* 0x0000002100217308 */ /* 0x000e220000002400 */
[----:B-1----:R-:W-:Y:S01]  /*53d0*/  FSEL R32, R32, -INF , P1 ;  /* 0xff80000020207808 */ /* 0x002fe20000800000 */
[----:B------:R-:W1:Y:S01]  /*53e0*/  S2UR UR11, SR_CgaCtaId ;  /* 0x00000000000b79c3 */ /* 0x000e620000008800 */
[----:B------:R-:W-:-:S02]  /*53f0*/  R2UR UR7, R2 ;  /* 0x00000000020772ca */ /* 0x000fc400000e0000 */
[----:B------:R-:W-:Y:S02]  /*5400*/  FMNMX.FTZ R60, R32, R59, !PT ;  /* 0x0000003b203c7209 */ /* 0x000fe40007810000 */
[----:B------:R-:W-:Y:S01]  /*5410*/  LOP3.LUT R193, R193, 0x2000000, RZ, 0xfc, !PT ;  /* 0x02000000c1c17812 */ /* 0x000fe200078efcff */
[----:B------:R-:W3:Y:S01]  /*5420*/  MUFU.TANH R27, R27 ;  /* 0x0000001b001b7308 */ /* 0x000ee20000002400 */
[----:B--2---:R-:W-:Y:S02]  /*5430*/  FSEL R26, R26, -INF , P5 ;  /* 0xff8000001a1a7808 */ /* 0x004fe40002800000 */
[----:B------:R-:W-:Y:S01]  /*5440*/  ISETP.GT.AND P5, PT, R58, 0x18, PT ;  /* 0x000000183a00780c */ /* 0x000fe20003fa4270 */
[C---:B------:R-:W-:Y:S01]  /*5450*/  VIADD R210, R193.reuse, 0x80 ;  /* 0x00000080c1d27836 */ /* 0x040fe20000000000 */
[----:B------:R-:W-:-:S03]  /*5460*/  R2UR UR10, R193 ;  /* 0x00000000c10a72ca */ /* 0x000fc600000e0000 */
[----:B------:R-:W2:Y:S01]  /*5470*/  MUFU.TANH R36, R36 ;  /* 0x0000002400247308 */ /* 0x000ea20000002400 */
[----:B0-----:R-:W-:Y:S01]  /*5480*/  FSEL R33, R33, -INF , P6 ;  /* 0xff80000021217808 */ /* 0x001fe20003000000 */
[----:B------:R-:W-:-:S03]  /*5490*/  UIADD3 UR7, UR7, 0x38840, URZ ;  /* 0x0003884007077890 */ /* 0x000fc6000fffe03f */
[----:B------:R-:W-:-:S03]  /*54a0*/  FMNMX.FTZ R59, R33, R60, !PT ;  /* 0x0000003c213b7209 */ /* 0x000fc60007810000 */
[----:B------:R-:W0:Y:S01]  /*54b0*/  MUFU.TANH R30, R30 ;  /* 0x0000001e001e7308 */ /* 0x000e220000002400 */
[----:B---3--:R-:W-:Y:S01]  /*54c0*/  FSEL R27, R27, -INF , P4 ;  /* 0xff8000001b1b7808 */ /* 0x008fe20002000000 */
[----:B-1----:R-:W-:Y:S01]  /*54d0*/  UPRMT UR7, UR11, 0x654, UR7 ;  /* 0x000006540b077896 */ /* 0x002fe20008000007 */
[----:B------:R-:W-:Y:S02]  /*54e0*/  ISETP.GT.AND P4, PT, R58, 0x19, PT ;  /* 0x000000193a00780c */ /* 0x000fe40003f84270 */
[----:B------:R-:W-:-:S03]  /*54f0*/  UMOV UR11, 0x40000040 ;  /* 0x40000040000b7882 */ /* 0x000fc60000000000 */
[----:B------:R-:W1:Y:S01]  /*5500*/  MUFU.TANH R37, R37 ;  /* 0x0000002500257308 */ /* 0x000e620000002400 */
[----:B--2---:R-:W-:Y:S02]  /*5510*/  FSEL R36, R36, -INF , P5 ;  /* 0xff80000024247808 */ /* 0x004fe40002800000 */
[----:B------:R-:W-:Y:S02]  /*5520*/  SYNCS.ARRIVE.TRANS64.RED.A1T0 RZ, [UR7], RZ ;  /* 0x000000ffffff79a7 */ /* 0x000fe40008100407 */
[----:B------:R-:W-:-:S03]  /*5530*/  FMNMX.FTZ R60, R36, R59, !PT ;  /* 0x0000003b243c7209 */ /* 0x000fc60007810000 */
[----:B------:R-:W2:Y:S01]  /*5540*/  MUFU.TANH R31, R31 ;  /* 0x0000001f001f7308 */ /* 0x000ea20000002400 */
[----:B0-----:R-:W-:Y:S02]  /*5550*/  FSEL R30, R30, -INF , P3 ;  /* 0xff8000001e1e7808 */ /* 0x001fe40001800000 */
[----:B------:R-:W-:-:S05]  /*5560*/  ISETP.GT.AND P3, PT, R58, 0x20, PT ;  /* 0x000000203a00780c */ /* 0x000fca0003f64270 */
[----:B------:R-:W0:Y:S01]  /*5570*/  MUFU.TANH R40, R40 ;  /* 0x0000002800287308 */ /* 0x000e220000002400 */
[----:B-1----:R-:W-:-:S04]  /*5580*/  FSEL R37, R37, -INF , P4 ;  /* 0xff80000025257808 */ /* 0x002fc80002000000 */
[----:B------:R-:W-:-:S03]  /*5590*/  FMNMX.FTZ R59, R37, R60, !PT ;  /* 0x0000003c253b7209 */ /* 0x000fc60007810000 */
[----:B------:R-:W1:Y:S01]  /*55a0*/  MUFU.TANH R34, R34 ;  /* 0x0000002200227308 */ /* 0x000e620000002400 */
[----:B--2---:R-:W-:Y:S02]  /*55b0*/  FSEL R31, R31, -INF , P2 ;  /* 0xff8000001f1f7808 */ /* 0x004fe40001000000 */
[----:B------:R-:W-:-:S05]  /*55c0*/  ISETP.GT.AND P2, PT, R58, 0x21, PT ;  /* 0x000000213a00780c */ /* 0x000fca0003f44270 */
[----:B------:R-:W2:Y:S01]  /*55d0*/  MUFU.TANH R41, R41 ;  /* 0x0000002900297308 */ /* 0x000ea20000002400 */
[----:B0-----:R-:W-:-:S04]  /*55e0*/  FSEL R40, R40, -INF , P3 ;  /* 0xff80000028287808 */ /* 0x001fc80001800000 */
[----:B------:R-:W-:-:S03]  /*55f0*/  FMNMX.FTZ R60, R40, R59, !PT ;  /* 0x0000003b283c7209 */ /* 0x000fc60007810000 */
[----:B------:R-:W0:Y:S01]  /*5600*/  MUFU.TANH R35, R35 ;  /* 0x0000002300237308 */ /* 0x000e220000002400 */
[----:B-1----:R-:W-:Y:S02]  /*5610*/  FSEL R34, R34, -INF , P1 ;  /* 0xff80000022227808 */ /* 0x002fe40000800000 */
[----:B------:R-:W-:-:S05]  /*5620*/  ISETP.GT.AND P1, PT, R58, 0x28, PT ;  /* 0x000000283a00780c */ /* 0x000fca0003f24270 */
[----:B------:R-:W1:Y:S01]  /*5630*/  MUFU.TANH R44, R44 ;  /* 0x0000002c002c7308 */ /* 0x000e620000002400 */
[----:B--2---:R-:W-:-:S04]  /*5640*/  FSEL R41, R41, -INF , P2 ;  /* 0xff80000029297808 */ /* 0x004fc80001000000 */
        /* <DEDUP_REMOVED lines=32> */
[----:B-1----:R-:W-:-:S04]  /*5850*/  FSEL R53, R53, -INF , P2 ;  /* 0xff80000035357808 */ /* 0x002fc80001000000 */
[----:B------:R-:W-:-:S03]  /*5860*/  FMNMX.FTZ R60, R53, R58, !PT ;  /* 0x0000003a353c7209 */ /* 0x000fc60007810000 */
[----:B------:R-:W1:Y:S01]  /*5870*/  MUFU.TANH R50, R50 ;  /* 0x0000003200327308 */ /* 0x000e620000002400 */
[----:B--2---:R-:W-:Y:S01]  /*5880*/  FSEL R46, R46, -INF , P1 ;  /* 0xff8000002e2e7808 */ /* 0x004fe20000800000 */
[----:B------:R-:W2:Y:S06]  /*5890*/  SHFL.BFLY PT, R59, R60, 0x2, 0x1f ;  /* 0x0c401f003c3b7f89 */ /* 0x000eac00000e0000 */
[----:B------:R-:W3:Y:S01]  /*58a0*/  MUFU.TANH R51, R51 ;  /* 0x0000003300337308 */ /* 0x000ee20000002400 */
[----:B0-----:R-:W-:-:S07]  /*58b0*/  FSEL R47, R47, -INF , P6 ;  /* 0xff8000002f2f7808 */ /* 0x001fce0003000000 */
[----:B------:R-:W0:Y:S01]  /*58c0*/  MUFU.TANH R54, R54 ;  /* 0x0000003600367308 */ /* 0x000e220000002400 */
[----:B-1----:R-:W-:-:S07]  /*58d0*/  FSEL R50, R50, -INF , P5 ;  /* 0xff80000032327808 */ /* 0x002fce0002800000 */
[----:B------:R-:W1:Y:S01]  /*58e0*/  MUFU.TANH R55, R55 ;  /* 0x0000003700377308 */ /* 0x000e620000002400 */
[----:B---3--:R-:W-:Y:S02]  /*58f0*/  FSEL R51, R51, -INF , P4 ;  /* 0xff80000033337808 */ /* 0x008fe40002000000 */
[----:B--2---:R-:W-:Y:S02]  /*5900*/  FMNMX.FTZ R187, R60, R59, !PT ;  /* 0x0000003b3cbb7209 */ /* 0x004fe40007810000 */
[----:B------:R-:W-:-:S03]  /*5910*/  FMNMX.FTZ R59, R26, R27, !PT ;  /* 0x0000001b1a3b7209 */ /* 0x000fc60007810000 */
[----:B------:R-:W2:Y:S01]  /*5920*/  SHFL.BFLY PT, R62, R187, 0x1, 0x1f ;  /* 0x0c201f00bb3e7f89 */ /* 0x000ea200000e0000 */
[----:B------:R-:W-:Y:S02]  /*5930*/  FMNMX.FTZ R58, R30, R59, !PT ;  /* 0x0000003b1e3a7209 */ /* 0x000fe40007810000 */
[----:B0-----:R-:W-:Y:S02]  /*5940*/  FSEL R54, R54, -INF , P3 ;  /* 0xff80000036367808 */ /* 0x001fe40001800000 */
[----:B------:R-:W-:-:S04]  /*5950*/  FMNMX.FTZ R59, R31, R58, !PT ;  /* 0x0000003a1f3b7209 */ /* 0x000fc80007810000 */
[----:B------:R-:W-:Y:S02]  /*5960*/  FMNMX.FTZ R58, R34, R59, !PT ;  /* 0x0000003b223a7209 */ /* 0x000fe40007810000 */
[----:B-1----:R-:W-:Y:S02]  /*5970*/  FSEL R55, R55, -INF , P2 ;  /* 0xff80000037377808 */ /* 0x002fe40001000000 */
[----:B------:R-:W-:-:S04]  /*5980*/  FMNMX.FTZ R59, R35, R58, !PT ;  /* 0x0000003a233b7209 */ /* 0x000fc80007810000 */
[----:B------:R-:W-:-:S04]  /*5990*/  FMNMX.FTZ R58, R38, R59, !PT ;  /* 0x0000003b263a7209 */ /* 0x000fc80007810000 */
[----:B------:R-:W-:Y:S02]  /*59a0*/  FMNMX.FTZ R59, R39, R58, !PT ;  /* 0x0000003a273b7209 */ /* 0x000fe40007810000 */
[----:B--2---:R-:W-:Y:S02]  /*59b0*/  FMNMX.FTZ R187, R187, R62, !PT ;  /* 0x0000003ebbbb7209 */ /* 0x004fe40007810000 */
        /* <DEDUP_REMOVED lines=26> */
[----:B------:R-:W0:Y:S01]  /*5b60*/  SHFL.BFLY PT, R25, R24, 0x2, 0x1f ;  /* 0x0c401f0018197f89 */ /* 0x000e2200000e0000 */
[--C-:B------:R-:W-:Y:S01]  /*5b70*/  FFMA.FTZ R182, R52, UR6, -R60.reuse ;  /* 0x0000000634b67c23 */ /* 0x100fe2000801083c */
[----:B------:R-:W-:Y:S01]  /*5b80*/  FFMA.FTZ R183, R53, UR6, -R60 ;  /* 0x0000000635b77c23 */ /* 0x000fe2000801083c */
[----:B------:R-:W-:Y:S08]  /*5b90*/  MUFU.EX2 R168, R168 ;  /* 0x000000a800a87308 */ /* 0x000ff00000000800 */
[----:B------:R-:W-:Y:S08]  /*5ba0*/  MUFU.EX2 R169, R169 ;  /* 0x000000a900a97308 */ /* 0x000ff00000000800 */
[----:B------:R-:W-:Y:S01]  /*5bb0*/  MUFU.EX2 R170, R170 ;  /* 0x000000aa00aa7308 */ /* 0x000fe20000000800 */
[----:B0-----:R-:W-:-:S07]  /*5bc0*/  FMNMX.FTZ R25, R24, R25, !PT ;  /* 0x0000001918197209 */ /* 0x001fce0007810000 */
[----:B------:R-:W0:Y:S01]  /*5bd0*/  MUFU.EX2 R171, R171 ;  /* 0x000000ab00ab7308 */ /* 0x000e220000000800 */
[----:B------:R-:W1:Y:S07]  /*5be0*/  SHFL.BFLY PT, R188, R25, 0x1, 0x1f ;  /* 0x0c201f0019bc7f89 */ /* 0x000e6e00000e0000 */
[----:B------:R-:W-:Y:S08]  /*5bf0*/  MUFU.EX2 R172, R172 ;  /* 0x000000ac00ac7308 */ /* 0x000ff00000000800 */
[----:B------:R-:W2:Y:S01]  /*5c00*/  MUFU.EX2 R173, R173 ;  /* 0x000000ad00ad7308 */ /* 0x000ea20000000800 */
[----:B0-----:R-:W-:-:S07]  /*5c10*/  F2FP.BF16.F32.PACK_AB R154, R171, R170 ;  /* 0x000000aaab9a723e */ /* 0x001fce00000010ff */
[----:B------:R-:W-:Y:S01]  /*5c20*/  MUFU.EX2 R174, R174 ;  /* 0x000000ae00ae7308 */ /* 0x000fe20000000800 */
[----:B-1----:R-:W-:-:S04]  /*5c30*/  FMNMX.FTZ R188, R25, R188, !PT ;  /* 0x000000bc19bc7209 */ /* 0x002fc80007810000 */
[C---:B------:R-:W-:Y:S01]  /*5c40*/  FSETP.NEU.FTZ.AND P1, PT, R188.reuse, -INF , PT ;  /* 0xff800000bc00780b */ /* 0x040fe20003f3d000 */
[----:B------:R-:W-:Y:S02]  /*5c50*/  FMUL.FTZ R24, R188, UR6 ;  /* 0x00000006bc187c20 */ /* 0x000fe40008410000 */
[----:B------:R-:W0:Y:S01]  /*5c60*/  MUFU.EX2 R175, R175 ;  /* 0x000000af00af7308 */ /* 0x000e220000000800 */
[----:B--2---:R-:W-:Y:S02]  /*5c70*/  F2FP.BF16.F32.PACK_AB R156, R173, R172 ;  /* 0x000000acad9c723e */ /* 0x004fe400000010ff */
[----:B------:R-:W-:Y:S02]  /*5c80*/  FSEL R29, R24, RZ, P1 ;  /* 0x000000ff181d7208 */ /* 0x000fe40000800000 */
[CC--:B------:R-:W-:Y:S02]  /*5c90*/  LEA.HI R24, R57.reuse, R152.reuse, RZ, 0x4 ;  /* 0x0000009839187211 */ /* 0x0c0fe400078f20ff */
[----:B------:R-:W-:Y:S01]  /*5ca0*/  LEA.HI R57, R57, R152, RZ, 0x5 ;  /* 0x0000009839397211 */ /* 0x000fe200078f28ff */
[--C-:B------:R-:W-:Y:S01]  /*5cb0*/  FFMA.FTZ R194, R26, UR6, -R29.reuse ;  /* 0x000000061ac27c23 */ /* 0x100fe2000801081d */
[----:B------:R-:W-:Y:S01]  /*5cc0*/  LOP3.LUT R25, R24, 0xfffffff0, RZ, 0xc0, !PT ;  /* 0xfffffff018197812 */ /* 0x000fe200078ec0ff */
[--C-:B------:R-:W-:Y:S01]  /*5cd0*/  FFMA.FTZ R195, R27, UR6, -R29.reuse ;  /* 0x000000061bc37c23 */ /* 0x100fe2000801081d */
[----:B------:R-:W-:Y:S01]  /*5ce0*/  SHF.R.U32.HI R24, RZ, 0x1, R24 ;  /* 0x00000001ff187819 */ /* 0x000fe20000011618 */
[--C-:B------:R-:W-:Y:S01]  /*5cf0*/  FFMA.FTZ R196, R30, UR6, -R29.reuse ;  /* 0x000000061ec47c23 */ /* 0x100fe2000801081d */
[----:B------:R-:W-:Y:S01]  /*5d00*/  FFMA.FTZ R197, R31, UR6, -R29 ;  /* 0x000000061fc57c23 */ /* 0x000fe2000801081d */
[----:B------:R-:W-:-:S02]  /*5d10*/  IMAD.IADD R25, R152, 0x1, -R25 ;  /* 0x0000000198197824 */ /* 0x000fc400078e0a19 */
[--C-:B------:R-:W-:Y:S01]  /*5d20*/  FFMA.FTZ R198, R34, UR6, -R29.reuse ;  /* 0x0000000622c67c23 */ /* 0x100fe2000801081d */
[----:B------:R-:W-:Y:S02]  /*5d30*/  IMAD.SHL.U32 R57, R57, 0x20, RZ ;  /* 0x0000002039397824 */ /* 0x000fe400078e00ff */
[--C-:B------:R-:W-:Y:S01]  /*5d40*/  FFMA.FTZ R199, R35, UR6, -R29.reuse ;  /* 0x0000000623c77c23 */ /* 0x100fe2000801081d */
[----:B------:R-:W-:Y:S01]  /*5d50*/  FFMA.FTZ R200, R38, UR6, -R29 ;  /* 0x0000000626c87c23 */ /* 0x000fe2000801081d */
[----:B------:R-:W-:Y:S01]  /*5d60*/  SHF.R.S32.HI R26, RZ, 0x1f, R25 ;  /* 0x0000001fff1a7819 */ /* 0x000fe20000011419 */
[--C-:B------:R-:W-:Y:S01]  /*5d70*/  FFMA.FTZ R201, R39, UR6, -R29.reuse ;  /* 0x0000000627c97c23 */ /* 0x100fe2000801081d */
[--C-:B------:R-:W-:Y:S01]  /*5d80*/  FFMA.FTZ R202, R42, UR6, -R29.reuse ;  /* 0x000000062aca7c23 */ /* 0x100fe2000801081d */
[--C-:B------:R-:W-:Y:S01]  /*5d90*/  FFMA.FTZ R203, R43, UR6, -R29.reuse ;  /* 0x000000062bcb7c23 */ /* 0x100fe2000801081d */
[----:B------:R-:W-:Y:S01]  /*5da0*/  LEA.HI R26, R26, R25, RZ, 0x3 ;  /* 0x000000191a1a7211 */ /* 0x000fe200078f18ff */
[--C-:B------:R-:W-:Y:S01]  /*5db0*/  FFMA.FTZ R204, R46, UR6, -R29.reuse ;  /* 0x000000062ecc7c23 */ /* 0x100fe2000801081d */
[--C-:B------:R-:W-:Y:S01]  /*5dc0*/  FFMA.FTZ R205, R47, UR6, -R29.reuse ;  /* 0x000000062fcd7c23 */ /* 0x100fe2000801081d */
[----:B------:R-:W-:Y:S01]  /*5dd0*/  FFMA.FTZ R206, R50, UR6, -R29 ;  /* 0x0000000632ce7c23 */ /* 0x000fe2000801081d */
[C---:B------:R-:W-:Y:S01]  /*5de0*/  LOP3.LUT R28, R26.reuse, 0xfffffff8, RZ, 0xc0, !PT ;  /* 0xfffffff81a1c7812 */ /* 0x040fe200078ec0ff */
[----:B------:R-:W-:-:S02]  /*5df0*/  IMAD.SHL.U32 R26, R26, 0x40, RZ ;  /* 0x000000401a1a7824 */ /* 0x000fc400078e00ff */
[--C-:B------:R-:W-:Y:S01]  /*5e00*/  FFMA.FTZ R207, R51, UR6, -R29.reuse ;  /* 0x0000000633cf7c23 */ /* 0x100fe2000801081d */
[--C-:B------:R-:W-:Y:S01]  /*5e10*/  FFMA.FTZ R208, R54, UR6, -R29.reuse ;  /* 0x0000000636d07c23 */ /* 0x100fe2000801081d */
[----:B------:R-:W-:Y:S01]  /*5e20*/  FFMA.FTZ R209, R55, UR6, -R29 ;  /* 0x0000000637d17c23 */ /* 0x000fe2000801081d */
[----:B------:R-:W-:Y:S01]  /*5e30*/  IMAD.IADD R28, R25, 0x1, -R28 ;  /* 0x00000001191c7824 */ /* 0x000fe200078e0a1c */
[----:B------:R-:W-:Y:S01]  /*5e40*/  LOP3.LUT R57, R57, 0x7ffffc00, RZ, 0xc0, !PT ;  /* 0x7ffffc0039397812 */ /* 0x000fe200078ec0ff */
[----:B------:R-:W-:Y:S01]  /*5e50*/  MUFU.EX2 R194, R194 ;  /* 0x000000c200c27308 */ /* 0x000fe20000000800 */
[----:B------:R-:W-:Y:S02]  /*5e60*/  LOP3.LUT R26, R26, 0x7ffffe00, RZ, 0xc0, !PT ;  /* 0x7ffffe001a1a7812 */ /* 0x000fe400078ec0ff */
[C---:B------:R-:W-:Y:S02]  /*5e70*/  SHF.L.U32 R25, R28.reuse, 0x6, RZ ;  /* 0x000000061c197819 */ /* 0x040fe400000006ff */
[----:B------:R-:W-:-:S02]  /*5e80*/  LOP3.LUT P2, RZ, R28, 0x2, RZ, 0xc0, !PT ;  /* 0x000000021cff7812 */ /* 0x000fc4000784c0ff */
[----:B------:R-:W-:Y:S01]  /*5e90*/  LOP3.LUT R25, R25, 0x1c0, RZ, 0xc0, !PT ;  /* 0x000001c019197812 */ /* 0x000fe200078ec0ff */
[----:B------:R-:W1:Y:S01]  /*5ea0*/  MUFU.EX2 R195, R195 ;  /* 0x000000c300c37308 */ /* 0x000e620000000800 */
[----:B------:R-:W-:Y:S02]  /*5eb0*/  LOP3.LUT P1, RZ, R28, 0x4, RZ, 0xc0, !PT ;  /* 0x000000041cff7812 */ /* 0x000fe4000782c0ff */
[----:B------:R-:W-:Y:S02]  /*5ec0*/  LOP3.LUT R24, R25, 0x8, R24, 0xf8, !PT ;  /* 0x0000000819187812 */ /* 0x000fe400078ef818 */
[----:B------:R-:W-:Y:S02]  /*5ed0*/  SHF.R.U32.HI R25, RZ, 0x3, R25 ;  /* 0x00000003ff197819 */ /* 0x000fe40000011619 */
[----:B------:R-:W-:Y:S01]  /*5ee0*/  SEL R56, R56, 0xffffffc0, !P1 ;  /* 0xffffffc038387807 */ /* 0x000fe20004800000 */
[----:B------:R-:W-:Y:S01]  /*5ef0*/  MUFU.EX2 R196, R196 ;  /* 0x000000c400c47308 */ /* 0x000fe20000000800 */
[----:B------:R-:W-:-:S02]  /*5f00*/  LOP3.LUT R24, R24, R25, RZ, 0x3c, !PT ;  /* 0x0000001918187212 */ /* 0x000fc400078e3cff */
[----:B------:R-:W-:Y:S01]  /*5f10*/  F2FP.BF16.F32.PACK_AB R152, R169, R168 ;  /* 0x000000a8a998723e */ /* 0x000fe200000010ff */
[----:B------:R-:W-:Y:S01]  /*5f20*/  FADD.FTZ R169, R168, R169 ;  /* 0x000000a9a8a97221 */ /* 0x000fe20000010000 */
[----:B------:R-:W-:Y:S02]  /*5f30*/  IADD3 R57, R24, R26, R57 ;  /* 0x0000001a18397210 */ /* 0x000fe40007ffe039 */
[----:B0-----:R-:W-:Y:S01]  /*5f40*/  F2FP.BF16.F32.PACK_AB R158, R175, R174 ;  /* 0x000000aeaf9e723e */ /* 0x001fe200000010ff */
[----:B------:R-:W0:Y:S01]  /*5f50*/  MUFU.EX2 R197, R197 ;  /* 0x000000c500c57308 */ /* 0x000e220000000800 */
[----:B-1----:R-:W-:Y:S01]  /*5f60*/  F2FP.BF16.F32.PACK_AB R153, R195, R194 ;  /* 0x000000c2c399723e */ /* 0x002fe200000010ff */
[----:B------:R-:W-:Y:S02]  /*5f70*/  IMAD R192, R57, 0x2, R2 ;  /* 0x0000000239c07824 */ /* 0x000fe400078e0202 */
[----:B------:R-:W-:Y:S01]  /*5f80*/  FADD.FTZ R195, R194, R195 ;  /* 0x000000c3c2c37221 */ /* 0x000fe20000010000 */
[----:B------:R-:W-:Y:S01]  /*5f90*/  FADD.FTZ R170, R170, R169 ;  /* 0x000000a9aaaa7221 */ /* 0x000fe20000010000 */
[----:B------:R-:W-:-:S02]  /*5fa0*/  VIADD R190, R192, 0x36400 ;  /* 0x00036400c0be7836 */ /* 0x000fc40000000000 */
[----:B------:R-:W-:Y:S01]  /*5fb0*/  MUFU.EX2 R198, R198 ;  /* 0x000000c600c67308 */ /* 0x000fe20000000800 */
[----:B------:R-:W-:Y:S02]  /*5fc0*/  VIADD R191, R192, 0x36420 ;  /* 0x00036420c0bf7836 */ /* 0x000fe40000000000 */
[----:B------:R-:W-:Y:S01]  /*5fd0*/  FADD.FTZ R171, R171, R170 ;  /* 0x000000aaabab7221 */ /* 0x000fe20000010000 */
[C---:B------:R-:W-:Y:S02]  /*5fe0*/  @P2 VIADD R191, R190.reuse, 0xffffffe0 ;  /* 0xffffffe0bebf2836 */ /* 0x040fe40000000000 */
[----:B------:R-:W-:Y:S02]  /*5ff0*/  IMAD.IADD R190, R190, 0x1, R56 ;  /* 0x00000001bebe7824 */ /* 0x000fe400078e0238 */
[----:B------:R-:W-:Y:S01]  /*6000*/  FADD.FTZ R172, R172, R171 ;  /* 0x000000abacac7221 */ /* 0x000fe20000010000 */
[----:B------:R-:W-:Y:S01]  /*6010*/  IMAD.IADD R189, R56, 0x1, R191 ;  /* 0x0000000138bd7824 */ /* 0x000fe200078e02bf */
[----:B------:R-:W1:Y:S01]  /*6020*/  MUFU.EX2 R199, R199 ;  /* 0x000000c700c77308 */ /* 0x000e620000000800 */
[----:B0-----:R-:W-:Y:S01]  /*6030*/  F2FP.BF16.F32.PACK_AB R155, R197, R196 ;  /* 0x000000c4c59b723e */ /* 0x001fe200000010ff */
[----:B------:R-:W-:Y:S01]  /*6040*/  FADD.FTZ R196, R196, R195 ;  /* 0x000000c3c4c47221 */ /* 0x000fe20000010000 */
[----:B------:R-:W-:-:S03]  /*6050*/  FADD.FTZ R173, R173, R172 ;  /* 0x000000acadad7221 */ /* 0x000fc60000010000 */
[----:B------:R0:W-:Y:S01]  /*6060*/  STSM.16.M88.4 [R192+0x36400], R152 ;  /* 0x03640098c0007844 */ /* 0x0001e20000000200 */
[----:B------:R-:W-:Y:S01]  /*6070*/  FADD.FTZ R197, R197, R196 ;  /* 0x000000c4c5c57221 */ /* 0x000fe20000010000 */
[----:B------:R-:W-:Y:S01]  /*6080*/  MUFU.EX2 R200, R200 ;  /* 0x000000c800c87308 */ /* 0x000fe20000000800 */
[----:B------:R-:W-:-:S04]  /*6090*/  FADD.FTZ R174, R174, R173 ;  /* 0x000000adaeae7221 */ /* 0x000fc80000010000 */
[----:B------:R-:W-:-:S03]  /*60a0*/  FADD.FTZ R175, R175, R174 ;  /* 0x000000aeafaf7221 */ /* 0x000fc60000010000 */
[----:B------:R-:W2:Y:S01]  /*60b0*/  MUFU.EX2 R201, R201 ;  /* 0x000000c900c97308 */ /* 0x000ea20000000800 */
[----:B-1----:R-:W-:Y:S01]  /*60c0*/  F2FP.BF16.F32.PACK_AB R157, R199, R198 ;  /* 0x000000c6c79d723e */ /* 0x002fe200000010ff */
[----:B------:R-:W-:-:S04]  /*60d0*/  FADD.FTZ R198, R198, R197 ;  /* 0x000000c5c6c67221 */ /* 0x000fc80000010000 */
[----:B------:R-:W-:Y:S02]  /*60e0*/  FADD.FTZ R199, R199, R198 ;  /* 0x000000c6c7c77221 */ /* 0x000fe40000010000 */
[----:B------:R-:W-:Y:S08]  /*60f0*/  MUFU.EX2 R176, R176 ;  /* 0x000000b000b07308 */ /* 0x000ff00000000800 */
[----:B------:R-:W1:Y:S01]  /*6100*/  MUFU.EX2 R177, R177 ;  /* 0x000000b100b17308 */ /* 0x000e620000000800 */
[----:B--2---:R-:W-:Y:S01]  /*6110*/  F2FP.BF16.F32.PACK_AB R159, R201, R200 ;  /* 0x000000c8c99f723e */ /* 0x004fe200000010ff */
[----:B------:R-:W-:-:S04]  /*6120*/  FADD.FTZ R200, R200, R199 ;  /* 0x000000c7c8c87221 */ /* 0x000fc80000010000 */
[----:B------:R2:W-:Y:S01]  /*6130*/  STSM.16.M88.4 [R191], R156 ;  /* 0x0000009cbf007844 */ /* 0x0005e20000000200 */
[----:B------:R-:W-:Y:S01]  /*6140*/  FADD.FTZ R201, R201, R200 ;  /* 0x000000c8c9c97221 */ /* 0x000fe20000010000 */
[----:B------:R-:W-:Y:S08]  /*6150*/  MUFU.EX2 R178, R178 ;  /* 0x000000b200b27308 */ /* 0x000ff00000000800 */
[----:B------:R-:W3:Y:S01]  /*6160*/  MUFU.EX2 R179, R179 ;  /* 0x000000b300b37308 */ /* 0x000ee20000000800 */
[----:B-1----:R-:W-:Y:S01]  /*6170*/  F2FP.BF16.F32.PACK_AB R160, R177, R176 ;  /* 0x000000b0b1a0723e */ /* 0x002fe200000010ff */
[----:B------:R-:W-:-:S04]  /*6180*/  FADD.FTZ R176, R176, R175 ;  /* 0x000000afb0b07221 */ /* 0x000fc80000010000 */
[----:B------:R-:W-:Y:S02]  /*6190*/  FADD.FTZ R177, R177, R176 ;  /* 0x000000b0b1b17221 */ /* 0x000fe40000010000 */
[----:B------:R-:W-:Y:S08]  /*61a0*/  MUFU.EX2 R202, R202 ;  /* 0x000000ca00ca7308 */ /* 0x000ff00000000800 */
[----:B------:R-:W1:Y:S01]  /*61b0*/  MUFU.EX2 R203, R203 ;  /* 0x000000cb00cb7308 */ /* 0x000e620000000800 */
[----:B---3--:R-:W-:Y:S01]  /*61c0*/  F2FP.BF16.F32.PACK_AB R162, R179, R178 ;  /* 0x000000b2b3a2723e */ /* 0x008fe200000010ff */
[----:B------:R-:W-:-:S04]  /*61d0*/  FADD.FTZ R178, R178, R177 ;  /* 0x000000b1b2b27221 */ /* 0x000fc80000010000 */
[----:B------:R-:W-:Y:S02]  /*61e0*/  FADD.FTZ R179, R179, R178 ;  /* 0x000000b2b3b37221 */ /* 0x000fe40000010000 */
        /* <DEDUP_REMOVED lines=25> */
[----:B------:R-:W-:Y:S01]  /*6380*/  FADD.FTZ R207, R207, R206 ;  /* 0x000000cecfcf7221 */ /* 0x000fe20000010000 */
[----:B---3--:R-:W-:-:S03]  /*6390*/  F2FP.BF16.F32.PACK_AB R167, R209, R208 ;  /* 0x000000d0d1a7723e */ /* 0x008fc600000010ff */
[----:B------:R-:W-:Y:S02]  /*63a0*/  FADD.FTZ R208, R208, R207 ;  /* 0x000000cfd0d07221 */ /* 0x000fe40000010000 */
[----:B------:R2:W-:Y:S01]  /*63b0*/  STSM.16.M88.4 [R189], R164 ;  /* 0x000000a4bd007844 */ /* 0x0005e20000000200 */
[----:B------:R-:W-:Y:S01]  /*63c0*/  WARPGROUP.ARRIVE ;  /* 0x00000000000079c5 */ /* 0x000fe20000000000 */
[----:B------:R-:W-:-:S05]  /*63d0*/  FADD.FTZ R195, R209, R208 ;  /* 0x000000d0d1c37221 */ /* 0x000fca0000010000 */
[----:B------:R-:W-:Y:S01]  /*63e0*/  HGMMA.64x256x16.F32.BF16 R24, R152, gdesc[UR8].tnspB, RZ, !UPT, gsb0 ;  /* 0x43e0000898187df0 */ /* 0x000fe2000c0018ff */
[----:B------:R-:W-:Y:S01]  /*63f0*/  R2UR UR10, R210 ;  /* 0x00000000d20a72ca */ /* 0x000fe200000e0000 */
[----:B------:R-:W-:Y:S01]  /*6400*/  UMOV UR11, 0x40000040 ;  /* 0x40000040000b7882 */ /* 0x000fe20000000000 */
[C---:B------:R-:W-:Y:S01]  /*6410*/  IADD3 R210, R193.reuse, 0x100, RZ ;  /* 0x00000100c1d27810 */ /* 0x040fe20007ffe0ff */
[----:B------:R-:W-:Y:S02]  /*6420*/  WARPGROUP.DEPBAR.LE gsb0, 0x0 ;  /* 0x00008000000079c5 */ /* 0x000fe40000010000 */
[----:B------:R-:W-:Y:S01]  /*6430*/  WARPGROUP.ARRIVE ;  /* 0x00000000000079c5 */ /* 0x000fe20000000000 */
[----:B0-----:R-:W-:-:S15]  /*6440*/  VIADD R152, R193, 0x180 ;  /* 0x00000180c1987836 */ /* 0x001fde0000000000 */
[----:B------:R-:W-:-:S06]  /*6450*/  NOP ;  /* 0x0000000000007918 */ /* 0x000fcc0000000000 */
[----:B------:R-:W-:Y:S01]  /*6460*/  HGMMA.64x256x16.F32.BF16 R24, R156, gdesc[UR8].tnspB, R24, gsb0 ;  /* 0x43e000089c187df0 */ /* 0x000fe20008001818 */
[----:B------:R-:W-:Y:S01]  /*6470*/  R2UR UR10, R210 ;  /* 0x00000000d20a72ca */ /* 0x000fe200000e0000 */
[----:B------:R-:W-:Y:S01]  /*6480*/  UMOV UR11, 0x40000040 ;  /* 0x40000040000b7882 */ /* 0x000fe20000000000 */
[----:B------:R-:W-:Y:S02]  /*6490*/  WARPGROUP.DEPBAR.LE gsb0, 0x0 ;  /* 0x00008000000079c5 */ /* 0x000fe40000010000 */
[----:B------:R-:W-:-:S15]  /*64a0*/  WARPGROUP.ARRIVE ;  /* 0x00000000000079c5 */ /* 0x000fde0000000000 */
[----:B------:R-:W-:-:S08]  /*64b0*/  NOP ;  /* 0x0000000000007918 */ /* 0x000fd00000000000 */
[----:B------:R-:W-:Y:S01]  /*64c0*/  HGMMA.64x256x16.F32.BF16 R24, R160, gdesc[UR8].tnspB, R24, gsb0 ;  /* 0x43e00008a0187df0 */ /* 0x000fe20008001818 */
[----:B------:R-:W-:Y:S01]  /*64d0*/  R2UR UR10, R152 ;  /* 0x00000000980a72ca */ /* 0x000fe200000e0000 */
[----:B------:R-:W-:Y:S01]  /*64e0*/  UMOV UR11, 0x40000040 ;  /* 0x40000040000b7882 */ /* 0x000fe20000000000 */
[----:B------:R-:W-:Y:S02]  /*64f0*/  WARPGROUP.DEPBAR.LE gsb0, 0x0 ;  /* 0x00008000000079c5 */ /* 0x000fe40000010000 */
[----:B------:R-:W-:-:S15]  /*6500*/  WARPGROUP.ARRIVE ;  /* 0x00000000000079c5 */ /* 0x000fde0000000000 */
[----:B------:R-:W-:-:S08]  /*6510*/  NOP ;  /* 0x0000000000007918 */ /* 0x000fd00000000000 */
[----:B------:R-:W-:Y:S03]  /*6520*/  HGMMA.64x256x16.F32.BF16 R24, R164, gdesc[UR8].tnspB, R24, gsb0 ;  /* 0x43e00008a4187df0 */ /* 0x000fe60008001818 */
[----:B------:R-:W-:Y:S02]  /*6530*/  WARPGROUP.DEPBAR.LE gsb0, 0x0 ;  /* 0x00008000000079c5 */ /* 0x000fe40000010000 */
[----:B------:R-:W-:Y:S01]  /*6540*/  @!PT LDS RZ, [RZ] ;  /* 0x00000000fffff984 */ /* 0x000fe20000000800 */
[----:B------:R-:W-:Y:S01]  /*6550*/  @!PT LDS RZ, [RZ] ;  /* 0x00000000fffff984 */ /* 0x000fe20000000800 */
[----:B------:R0:W-:Y:S06]  /*6560*/  MEMBAR.ALL.CTA ;  /* 0x0000000000007992 */ /* 0x0001ec0000008000 */
[----:B0-----:R-:W0:Y:S02]  /*6570*/  FENCE.VIEW.ASYNC.S ;  /* 0x00000000000073c6 */ /* 0x001e240000000000 */
[----:B0-----:R-:W-:Y:S01]  /*6580*/  NOP ;  /* 0x0000000000007918 */ /* 0x001fe20000000000 */
[----:B------:R-:W-:Y:S06]  /*6590*/  BAR.ARV 0xe, 0x100 ;  /* 0x0384000000007b1d */ /* 0x000fec0000002000 */
[----:B--2---:R-:W-:Y:S05]  /*65a0*/  @!P0 BRA `(.L_x_195) ;  /* 0x0000000000048947 */ /* 0x004fea0003800000 */
[----:B------:R-:W-:Y:S01]  /*65b0*/  BPT.TRAP 0x1 ;  /* 0x000000040000795c */ /* 0x000fe20000300000 */
.L_x_195:
[----:B------:R-:W0:Y:S01]  /*65c0*/  S2UR UR10, SR_CgaCtaId ;  /* 0x00000000000a79c3 */ /* 0x000e220000008800 */
[----:B------:R-:W-:Y:S01]  /*65d0*/  R2UR UR7, R2 ;  /* 0x00000000020772ca */ /* 0x000fe200000e0000 */
[----:B------:R-:W-:Y:S01]  /*65e0*/  UIADD3 UR39, UR39, -0x2, URZ ;  /* 0xfffffffe27277890 */ /* 0x000fe2000fffe03f */
[----:B------:R-:W-:-:S03]  /*65f0*/  IMAD.MOV.U32 R152, RZ, RZ, RZ ;  /* 0x000000ffff987224 */ /* 0x000fc600078e00ff */
[----:B------:R-:W-:-:S06]  /*6600*/  UISETP.GE.AND UP0, UPT, UR39, UR60, UPT ;  /* 0x0000003c2700728c */ /* 0x000fcc000bf06270 */
[----:B------:R-:W-:Y:S02]  /*6610*/  PLOP3.LUT P1, PT, PT, PT, UP0, 0x80, 0x0 ;  /* 0x000000000000781c */ /* 0x000fe40003f2f008 */
[----:B------:R-:W-:-:S04]  /*6620*/  UIADD3 UR7, UR7, 0x38860, URZ ;  /* 0x0003886007077890 */ /* 0x000fc8000fffe03f */
[----:B0-----:R-:W-:-:S09]  /*6630*/  UPRMT UR7, UR10, 0x654, UR7 ;  /* 0x000006540a077896 */ /* 0x001fd20008000007 */
[----:B------:R-:W-:Y:S01]  /*6640*/  SYNCS.ARRIVE.TRANS64.RED.A1T0 RZ, [UR7], RZ ;  /* 0x000000ffffff79a7 */ /* 0x000fe20008100407 */
[----:B------:R-:W-:Y:S05]  /*6650*/  @!P1 BRA `(.L_x_196) ;  /* 0x0000003000809947 */ /* 0x000fea0003800000 */
[----:B------:R-:W-:Y:S01]  /*6660*/  IMAD.MOV.U32 R198, RZ, RZ, RZ ;  /* 0x000000ffffc67224 */ /* 0x000fe200078e00ff */
[----:B------:R-:W-:Y:S01]  /*6670*/  ULDC UR38, c[0x0][0xad0] ;  /* 0x0002b40000267ab9 */ /* 0x000fe20000000800 */
[----:B------:R-:W-:-:S07]  /*6680*/  IMAD.MOV.U32 R200, RZ, RZ, RZ ;  /* 0x000000ffffc87224 */ /* 0x000fce00078e00ff */
.L_x_207:
[----:B------:R-:W-:Y:S02]  /*6690*/  VIADD R197, R200, 0x1 ;  /* 0x00000001c8c57836 */ /* 0x000fe40000000000 */
[----:B------:R-:W-:Y:S01]  /*66a0*/  IMAD.U32 R152, RZ, RZ, UR39 ;  /* 0x00000027ff987e24 */ /* 0x000fe2000f8e00ff */
[----:B------:R-:W-:Y:S02]  /*66b0*/  UIADD3 UR39, UR39, -0x1, URZ ;  /* 0xffffffff27277890 */ /* 0x000fe4000fffe03f */
[C---:B------:R-:W-:Y:S02]  /*66c0*/  ISETP.NE.AND P2, PT, R197.reuse, 0x2, PT ;  /* 0x00000002c500780c */ /* 0x040fe40003f45270 */
[----:B------:R-:W-:Y:S02]  /*66d0*/  ISETP.GT.AND P1, PT, R152, UR60, PT ;  /* 0x0000003c98007c0c */ /* 0x000fe4000bf24270 */
[----:B------:R-:W-:Y:S02]  /*66e0*/  SEL R153, RZ, 0x1, P2 ;  /* 0x00000001ff997807 */ /* 0x000fe40001000000 */
[----:B------:R-:W-:-:S02]  /*66f0*/  SEL R197, R197, RZ, P2 ;  /* 0x000000ffc5c57207 */ /* 0x000fc40001000000 */
[----:B------:R-:W-:Y:S01]  /*6700*/  LOP3.LUT R198, R198, R153, RZ, 0x3c, !PT ;  /* 0x00000099c6c67212 */ /* 0x000fe200078e3cff */
[----:B------:R-:W-:Y:S06]  /*6710*/  @!P0 BRA `(.L_x_197) ;  /* 0x0000000000048947 */ /* 0x000fec0003800000 */
[----:B------:R-:W-:Y:S01]  /*6720*/  BPT.TRAP 0x1 ;  /* 0x000000040000795c */ /* 0x000fe20000300000 */
.L_x_197:
[----:B------:R-:W-:Y:S01]  /*6730*/  IMAD R196, R197, 0x8, R2 ;  /* 0x00000008c5c47824 */ /* 0x000fe200078e0202 */
[----:B------:R-:W-:-:S04]  /*6740*/  SHF.L.U32 R201, R198, 0x1f, RZ ;  /* 0x0000001fc6c97819 */ /* 0x000fc800000006ff */
[----:B------:R0:W1:Y:S01]  /*6750*/  SYNCS.PHASECHK.TRANS64.TRYWAIT P2, [R196+URZ+0x38830], R201 ;  /* 0x038830c9c40075a7 */ /* 0x000062000804017f */
[----:B------:R-:W-:Y:S05]  /*6760*/  @!P0 BRA `(.L_x_198) ;  /* 0x0000000000048947 */ /* 0x000fea0003800000 */
[----:B------:R-:W-:Y:S01]  /*6770*/  BPT.TRAP 0x1 ;  /* 0x000000040000795c */ /* 0x000fe20000300000 */
.L_x_198:
[----:B------:R-:W-:Y:S01]  /*6780*/  IMAD R199, R197, 0x200, R184 ;  /* 0x00000200c5c77824 */ /* 0x000fe200078e02b8 */
[----:B-1----:R-:W-:Y:S06]  /*6790*/  @P2 BRA `(.L_x_199) ;  /* 0x0000000000082947 */ /* 0x002fec0003800000 */
[----:B------:R-:W1:Y:S02]  /*67a0*/  SYNCS.PHASECHK.TRANS64.TRYWAIT P2, [R196+URZ+0x38830], R201 ;  /* 0x038830c9c40075a7 */ /* 0x000e64000804017f */
[----:B-1----:R-:W-:Y:S05]  /*67b0*/  @!P2 BRA `(.L_x_200) ;  /* 0x000000a80064a947 */ /* 0x002fea0003800000 */
.L_x_199:
[----:B------:R-:W-:Y:S01]  /*67c0*/  R2UR UR6, R199 ;  /* 0x00000000c70672ca */ /* 0x000fe200000e0000 */
[----:B------:R-:W-:Y:S01]  /*67d0*/  WARPGROUP.ARRIVE ;  /* 0x00000000000079c5 */ /* 0x000fe20000000000 */
[----:B------:R-:W-:Y:S01]  /*67e0*/  MOV R202, UR17 ;  /* 0x0000001100ca7c02 */ /* 0x000fe20008000f00 */
[----:B------:R-:W-:Y:S01]  /*67f0*/  UMOV UR19, 0x40000040 ;  /* 0x4000004000137882 */ /* 0x000fe20000000000 */
[----:B------:R-:W-:Y:S01]  /*6800*/  MOV R203, UR16 ;  /* 0x0000001000cb7c02 */ /* 0x000fe20008000f00 */
[----:B------:R-:W-:Y:S01]  /*6810*/  UMOV UR15, 0x40000040 ;  /* 0x40000040000f7882 */ /* 0x000fe20000000000 */
[----:B------:R-:W-:Y:S01]  /*6820*/  R2UR UR16, R22 ;  /* 0x00000000161072ca */ /* 0x000fe200000e0000 */
[----:B------:R-:W-:Y:S01]  /*6830*/  UMOV UR11, 0x40000040 ;  /* 0x40000040000b7882 */ /* 0x000fe20000000000 */
[----:B------:R-:W-:Y:S01]  /*6840*/  R2UR UR17, R23 ;  /* 0x00000000171172ca */ /* 0x000fe200000e0000 */
[----:B------:R-:W-:Y:S01]  /*6850*/  UMOV UR59, 0x40000040 ;  /* 0x40000040003b7882 */ /* 0x000fe20000000000 */
[----:B------:R-:W-:-:S02]  /*6860*/  MOV R204, UR13 ;  /* 0x0000000d00cc7c02 */ /* 0x000fc40008000f00 */
[----:B------:R-:W-:Y:S01]  /*6870*/  MOV R205, UR12 ;  /* 0x0000000c00cd7c02 */ /* 0x000fe20008000f00 */
[----:B------:R-:W-:Y:S01]  /*6880*/  UMOV UR18, UR6 ;  /* 0x0000000600127c82 */ /* 0x000fe20008000000 */
[----:B------:R-:W-:Y:S02]  /*6890*/  R2UR UR12, R8 ;  /* 0x00000000080c72ca */ /* 0x000fe400000e0000 */
[----:B------:R-:W-:Y:S02]  /*68a0*/  R2UR UR13, R9 ;  /* 0x00000000090d72ca */ /* 0x000fe400000e0000 */
[----:B------:R-:W-:Y:S02]  /*68b0*/  MOV R206, UR9 ;  /* 0x0000000900ce7c02 */ /* 0x000fe40008000f00 */
[----:B------:R-:W-:Y:S01]  /*68c0*/  MOV R207, UR8 ;  /* 0x0000000800cf7c02 */ /* 0x000fe20008000f00 */
[----:B------:R-:W-:Y:S01]  /*68d0*/  HGMMA.64x64x16.F32.BF16 R152, gdesc[UR16], RZ, !UPT, gsb0 ;  /* 0x00e00000109879f0 */ /* 0x000fe2000c0018ff */
[----:B------:R-:W-:Y:S01]  /*68e0*/  R2UR UR17, R202 ;  /* 0x00000000ca1172ca */ /* 0x000fe200000e0000 */
[----:B------:R-:W-:Y:S01]  /*68f0*/  VIADD R202, R199, 0x2 ;  /* 0x00000002c7ca7836 */ /* 0x000fe20000000000 */
[----:B------:R-:W-:-:S02]  /*6900*/  R2UR UR8, R10 ;  /* 0x000000000a0872ca */ /* 0x000fc400000e0000 */
[----:B------:R-:W-:Y:S02]  /*6910*/  R2UR UR9, R11 ;  /* 0x000000000b0972ca */ /* 0x000fe400000e0000 */
[----:B------:R-:W-:Y:S02]  /*6920*/  R2UR UR6, R202 ;  /* 0x00000000ca0672ca */ /* 0x000fe400000e0000 */
[C---:B------:R-:W-:Y:S01]  /*6930*/  IADD3 R202, R199.reuse, 0x4, RZ ;  /* 0x00000004c7ca7810 */ /* 0x040fe20007ffe0ff */
[----:B------:R-:W-:Y:S01]  /*6940*/  VIADD R199, R199, 0x6 ;  /* 0x00000006c7c77836 */ /* 0x000fe20000000000 */
[----:B------:R-:W-:Y:S02]  /*6950*/  R2UR UR56, R12 ;  /* 0x000000000c3872ca */ /* 0x000fe400000e0000 */
[----:B------:R-:W-:Y:S02]  /*6960*/  R2UR UR57, R13 ;  /* 0x000000000d3972ca */ /* 0x000fe400000e0000 */
[----:B------:R-:W-:-:S05]  /*6970*/  R2UR UR16, R203 ;  /* 0x00000000cb1072ca */ /* 0x000fca00000e0000 */
[----:B------:R-:W-:Y:S01]  /*6980*/  UMOV UR14, UR6 ;  /* 0x00000006000e7c82 */ /* 0x000fe20008000000 */
[----:B------:R-:W-:-:S13]  /*6990*/  R2UR UR6, R202 ;  /* 0x00000000ca0672ca */ /* 0x000fda00000e0000 */
[----:B------:R-:W-:Y:S01]  /*69a0*/  UMOV UR10, UR6 ;  /* 0x00000006000a7c82 */ /* 0x000fe20008000000 */
[----:B------:R-:W-:-:S13]  /*69b0*/  R2UR UR6, R199 ;  /* 0x00000000c70672ca */ /* 0x000fda00000e0000 */
[----:B------:R-:W-:Y:S01]  /*69c0*/  UMOV UR58, UR6 ;  /* 0x00000006003a7c82 */ /* 0x000fe20008000000 */
[----:B------:R-:W-:Y:S02]  /*69d0*/  WARPGROUP.DEPBAR.LE gsb0, 0x0 ;  /* 0x00008000000079c5 */ /* 0x000fe40000010000 */
[----:B------:R-:W-:-:S06]  /*69e0*/  WARPGROUP.ARRIVE ;  /* 0x00000000000079c5 */ /* 0x000fcc0000000000 */
[----:B------:R-:W-:Y:S01]  /*69f0*/  HGMMA.64x64x16.F32.BF16 R152, gdesc[UR12], R152, gsb0 ;  /* 0x00e000000c9879f0 */ /* 0x000fe20008001898 */
[----:B------:R-:W-:Y:S02]  /*6a00*/  R2UR UR13, R204 ;  /* 0x00000000cc0d72ca */ /* 0x000fe400000e0000 */
[----:B------:R-:W-:Y:S01]  /*6a10*/  R2UR UR12, R205 ;  /* 0x00000000cd0c72ca */ /* 0x000fe200000e0000 */
[----:B------:R-:W-:Y:S02]  /*6a20*/  WARPGROUP.DEPBAR.LE gsb0, 0x0 ;  /* 0x00008000000079c5 */ /* 0x000fe40000010000 */
[----:B------:R-:W-:-:S06]  /*6a30*/  WARPGROUP.ARRIVE ;  /* 0x00000000000079c5 */ /* 0x000fcc0000000000 */
[----:B------:R-:W-:Y:S01]  /*6a40*/  HGMMA.64x64x16.F32.BF16 R152, gdesc[UR8], R152, gsb0 ;  /* 0x00e00000089879f0 */ /* 0x000fe20008001898 */
[----:B------:R-:W-:Y:S02]  /*6a50*/  R2UR UR9, R206 ;  /* 0x00000000ce0972ca */ /* 0x000fe400000e0000 */
[----:B------:R-:W-:Y:S01]  /*6a60*/  R2UR UR8, R207 ;  /* 0x00000000cf0872ca */ /* 0x000fe200000e0000 */
[----:B------:R-:W-:Y:S02]  /*6a70*/  WARPGROUP.DEPBAR.LE gsb0, 0x0 ;  /* 0x00008000000079c5 */ /* 0x000fe40000010000 */
[----:B------:R-:W-:-:S06]  /*6a80*/  WARPGROUP.ARRIVE ;  /* 0x00000000000079c5 */ /* 0x000fcc0000000000 */
[----:B------:R-:W-:Y:S03]  /*6a90*/  HGMMA.64x64x16.F32.BF16 R152, gdesc[UR56], R152, gsb0 ;  /* 0x00e00000389879f0 */ /* 0x000fe60008001898 */
[----:B------:R-:W-:Y:S02]  /*6aa0*/  WARPGROUP.DEPBAR.LE gsb0, 0x0 ;  /* 0x00008000000079c5 */ /* 0x000fe40000010000 */
[----:B------:R-:W-:Y:S05]  /*6ab0*/  @!P0 BRA `(.L_x_201) ;  /* 0x0000000000048947 */ /* 0x000fea0003800000 */
[----:B------:R-:W-:Y:S01]  /*6ac0*/  BPT.TRAP 0x1 ;  /* 0x000000040000795c */ /* 0x000fe20000300000 */
.L_x_201:
[----:B------:R2:W3:Y:S01]  /*6ad0*/  SYNCS.PHASECHK.TRANS64.TRYWAIT P2, [R196+URZ+0x38850], R201 ;  /* 0x038850c9c40075a7 */ /* 0x0004e2000804017f */
[----:B------:R-:W-:Y:S05]  /*6ae0*/  @!P0 BRA `(.L_x_202) ;  /* 0x0000000000048947 */ /* 0x000fea0003800000 */
[----:B------:R-:W-:Y:S01]  /*6af0*/  BPT.TRAP 0x1 ;  /* 0x000000040000795c */ /* 0x000fe20000300000 */
.L_x_202:
[----:B------:R-:W-:Y:S01]  /*6b00*/  IMAD R199, R197, 0x1000, R3 ;  /* 0x00001000c5c77824 */ /* 0x000fe200078e0203 */
[----:B---3--:R-:W-:Y:S06]  /*6b10*/  @P2 BRA `(.L_x_203) ;  /* 0x0000000000082947 */ /* 0x008fec0003800000 */
[----:B------:R-:W3:Y:S02]  /*6b20*/  SYNCS.PHASECHK.TRANS64.TRYWAIT P2, [R196+URZ+0x38850], R201 ;  /* 0x038850c9c40075a7 */ /* 0x000ee4000804017f */
[----:B---3--:R-:W-:Y:S05]  /*6b30*/  @!P2 BRA `(.L_x_204) ;  /* 0x000000a40098a947 */ /* 0x008fea0003800000 */
.L_x_203:
[----:B------:R-:W-:Y:S01]  /*6b40*/  R2UR UR6, R199 ;  /* 0x00000000c70672ca */ /* 0x000fe200000e0000 */
[----:B------:R-:W-:Y:S01]  /*6b50*/  WARPGROUP.ARRIVE ;  /* 0x00000000000079c5 */ /* 0x000fe20000000000 */
[----:B0123--:R-:W-:Y:S01]  /*6b60*/  MOV R201, UR49 ;  /* 0x0000003100c97c02 */ /* 0x00ffe20008000f00 */
[----:B------:R-:W-:Y:S01]  /*6b70*/  UMOV UR51, 0x40000040 ;  /* 0x4000004000337882 */ /* 0x000fe20000000000 */
[----:B------:R-:W-:Y:S01]  /*6b80*/  MOV R202, UR48 ;  /* 0x0000003000ca7c02 */ /* 0x000fe20008000f00 */
[----:B------:R-:W-:Y:S01]  /*6b90*/  UMOV UR55, 0x40000040 ;  /* 0x4000004000377882 */ /* 0x000fe20000000000 */
[----:B------:R-:W-:Y:S01]  /*6ba0*/  R2UR UR48, R14 ;  /* 0x000000000e3072ca */ /* 0x000fe200000e0000 */
[----:B------:R-:W-:Y:S01]  /*6bb0*/  UMOV UR59, 0x40000040 ;  /* 0x40000040003b7882 */ /* 0x000fe20000000000 */
[----:B------:R-:W-:Y:S01]  /*6bc0*/  R2UR UR49, R15 ;  /* 0x000000000f3172ca */ /* 0x000fe200000e0000 */
[----:B------:R-:W-:Y:S01]  /*6bd0*/  UMOV UR7, 0x40000040 ;  /* 0x4000004000077882 */ /* 0x000fe20000000000 */
[----:B------:R-:W-:Y:S01]  /*6be0*/  MOV R203, UR53 ;  /* 0x0000003500cb7c02 */ /* 0x000fe20008000f00 */
[----:B------:R-:W-:Y:S01]  /*6bf0*/  UMOV UR11, 0x40000040 ;  /* 0x40000040000b7882 */ /* 0x000fe20000000000 */
[----:B------:R-:W-:Y:S01]  /*6c00*/  MOV R204, UR52 ;  /* 0x0000003400cc7c02 */ /* 0x000fe20008000f00 */
[----:B------:R-:W-:Y:S01]  /*6c10*/  UMOV UR50, UR6 ;  /* 0x0000000600327c82 */ /* 0x000fe20008000000 */
[----:B------:R-:W-:Y:S01]  /*6c20*/  R2UR UR52, R16 ;  /* 0x00000000103472ca */ /* 0x000fe200000e0000 */
[----:B------:R-:W-:Y:S01]  /*6c30*/  UMOV UR15, 0x40000040 ;  /* 0x40000040000f7882 */ /* 0x000fe20000000000 */
[----:B------:R-:W-:Y:S01]  /*6c40*/  R2UR UR53, R17 ;  /* 0x00000000113572ca */ /* 0x000fe200000e0000 */
[----:B------:R-:W-:Y:S01]  /*6c50*/  UMOV UR19, 0x40000040 ;  /* 0x4000004000137882 */ /* 0x000fe20000000000 */
[----:B------:R-:W-:Y:S01]  /*6c60*/  MOV R207, UR37 ;  /* 0x0000002500cf7c02 */ /* 0x000fe20008000f00 */
[----:B------:R-:W-:Y:S01]  /*6c70*/  UMOV UR23, 0x40000040 ;  /* 0x4000004000177882 */ /* 0x000fe20000000000 */
[----:B------:R-:W-:Y:S01]  /*6c80*/  MOV R208, UR36 ;  /* 0x0000002400d07c02 */ /* 0x000fe20008000f00 */
[----:B------:R-:W-:Y:S01]  /*6c90*/  HGMMA.64x64x16.F32.BF16 R152, gdesc[UR48], R152, gsb0 ;  /* 0x00e00000309879f0 */ /* 0x000fe20008001898 */
[----:B------:R-:W-:Y:S01]  /*6ca0*/  R2UR UR49, R201 ;  /* 0x00000000c93172ca */ /* 0x000fe200000e0000 */
[----:B------:R-:W-:Y:S01]  /*6cb0*/  VIADD R201, R199, 0x2 ;  /* 0x00000002c7c97836 */ /* 0x000fe20000000000 */
[----:B------:R-:W-:Y:S01]  /*6cc0*/  R2UR UR36, R18 ;  /* 0x00000000122472ca */ /* 0x000fe200000e0000 */
[----:B------:R-:W-:Y:S01]  /*6cd0*/  UMOV UR27, 0x40000040 ;  /* 0x40000040001b7882 */ /* 0x000fe20000000000 */
[----:B------:R-:W-:Y:S01]  /*6ce0*/  R2UR UR37, R19 ;  /* 0x00000000132572ca */ /* 0x000fe200000e0000 */
[----:B------:R-:W-:Y:S01]  /*6cf0*/  UMOV UR31, 0x40000040 ;  /* 0x40000040001f7882 */ /* 0x000fe20000000000 */
[----:B------:R-:W-:Y:S01]  /*6d00*/  R2UR UR6, R201 ;  /* 0x00000000c90672ca */ /* 0x000fe200000e0000 */
[----:B------:R-:W-:Y:S01]  /*6d10*/  VIADD R201, R199, 0x4 ;  /* 0x00000004c7c97836 */ /* 0x000fe20000000000 */
        /* <DEDUP_REMOVED lines=8> */
[----:B------:R-:W-:Y:S01]  /*6da0*/  R2UR UR48, R202 ;  /* 0x00000000ca3072ca */ /* 0x000fe200000e0000 */
[----:B------:R-:W-:Y:S01]  /*6db0*/  UMOV UR51, 0x40000040 ;  /* 0x4000004000337882 */ /* 0x000fe20000000000 */
[----:B------:R-:W0:Y:S01]  /*6dc0*/  S2R R209, SR_TID.X ;  /* 0x0000000000d17919 */ /* 0x000e220000002100 */
[----:B------:R-:W-:Y:S01]  /*6dd0*/  UMOV UR54, UR6 ;  /* 0x0000000600367c82 */ /* 0x000fe20008000000 */
[----:B------:R-:W-:Y:S01]  /*6de0*/  R2UR UR6, R201 ;  /* 0x00000000c90672ca */ /* 0x000fe200000e0000 */
[----:B------:R-:W-:-:S12]  /*6df0*/  VIADD R201, R199, 0x6 ;  /* 0x00000006c7c97836 */ /* 0x000fd80000000000 */
[----:B------:R-:W-:Y:S01]  /*6e00*/  UMOV UR38, UR6 ;  /* 0x0000000600267c82 */ /* 0x000fe20008000000 */
[----:B------:R-:W-:Y:S01]  /*6e10*/  R2UR UR6, R201 ;  /* 0x00000000c90672ca */ /* 0x000fe200000e0000 */
[----:B------:R-:W-:-:S12]  /*6e20*/  VIADD R201, R199, 0x200 ;  /* 0x00000200c7c97836 */ /* 0x000fd80000000000 */
[----:B------:R-:W-:Y:S01]  /*6e30*/  UMOV UR58, UR6 ;  /* 0x00000006003a7c82 */ /* 0x000fe20008000000 */
[----:B------:R-:W-:Y:S01]  /*6e40*/  R2UR UR6, R201 ;  /* 0x00000000c90672ca */ /* 0x000fe200000e0000 */
[----:B------:R-:W-:Y:S01]  /*6e50*/  VIADD R201, R199, 0x202 ;  /* 0x00000202c7c97836 */ /* 0x000fe20000000000 */
[----:B0-----:R-:W-:-:S04]  /*6e60*/  SHF.R.U32.HI R209, RZ, 0x7, R209 ;  /* 0x00000007ffd17819 */ /* 0x001fc800000116d1 */
[----:B------:R-:W-:Y:S01]  /*6e70*/  R2UR UR10, R201 ;  /* 0x00000000c90a72ca */ /* 0x000fe200000e0000 */
[----:B------:R-:W-:-:S05]  /*6e80*/  VIADD R201, R199, 0x204 ;  /* 0x00000204c7c97836 */ /* 0x000fca0000000000 */
[----:B------:R-:W-:Y:S01]  /*6e90*/  R2UR UR14, R201 ;  /* 0x00000000c90e72ca */ /* 0x000fe200000e0000 */
[----:B------:R-:W-:-:S05]  /*6ea0*/  VIADD R201, R199, 0x206 ;  /* 0x00000206c7c97836 */ /* 0x000fca0000000000 */
[----:B------:R-:W-:Y:S02]  /*6eb0*/  R2UR UR18, R201 ;  /* 0x00000000c91272ca */ /* 0x000fe400000e0000 */
[----:B------:R-:W-:-:S04]  /*6ec0*/  IADD3 R201, R199, 0x400, RZ ;  /* 0x00000400c7c97810 */ /* 0x000fc80007ffe0ff */
[----:B------:R-:W-:Y:S01]  /*6ed0*/  R2UR UR22, R201 ;  /* 0x00000000c91672ca */ /* 0x000fe200000e0000 */
[----:B------:R-:W-:Y:S01]  /*6ee0*/  VIADD R201, R199, 0x402 ;  /* 0x00000402c7c97836 */ /* 0x000fe20000000000 */
[----:B------:R-:W-:Y:S02]  /*6ef0*/  WARPGROUP.DEPBAR.LE gsb0, 0x0 ;  /* 0x00008000000079c5 */ /* 0x000fe40000010000 */
[----:B------:R-:W-:Y:S02]  /*6f00*/  WARPGROUP.ARRIVE ;  /* 0x00000000000079c5 */ /* 0x000fe40000000000 */
[----:B------:R-:W-:Y:S01]  /*6f10*/  R2UR UR26, R201 ;  /* 0x00000000c91a72ca */ /* 0x000fe200000e0000 */
[----:B------:R-:W-:-:S03]  /*6f20*/  VIADD R201, R199, 0x404 ;  /* 0x00000404c7c97836 */ /* 0x000fc60000000000 */
[----:B------:R-:W-:Y:S02]  /*6f30*/  HGMMA.64x64x16.F32.BF16 R152, gdesc[UR52], R152, gsb0 ;  /* 0x00e00000349879f0 */ /* 0x000fe40008001898 */
[----:B------:R-:W-:Y:S01]  /*6f40*/  R2UR UR30, R201 ;  /* 0x00000000c91e72ca */ /* 0x000fe200000e0000 */
[----:B------:R-:W-:Y:S01]  /*6f50*/  VIADD R201, R199, 0x406 ;  /* 0x00000406c7c97836 */ /* 0x000fe20000000000 */
[----:B------:R-:W-:Y:S01]  /*6f60*/  R2UR UR53, R203 ;  /* 0x00000000cb3572ca */ /* 0x000fe200000e0000 */
[----:B------:R-:W-:Y:S01]  /*6f70*/  UMOV UR55, 0x40000040 ;  /* 0x4000004000377882 */ /* 0x000fe20000000000 */
[----:B------:R-:W-:Y:S01]  /*6f80*/  R2UR UR52, R204 ;  /* 0x00000000cc3472ca */ /* 0x000fe200000e0000 */
[----:B------:R-:W-:Y:S01]  /*6f90*/  VIADD R204, R199, 0x800 ;  /* 0x00000800c7cc7836 */ /* 0x000fe20000000000 */
[----:B------:R-:W-:Y:S01]  /*6fa0*/  R2UR UR34, R201 ;  /* 0x00000000c92272ca */ /* 0x000fe200000e0000 */
[----:B------:R-:W-:-:S05]  /*6fb0*/  VIADD R201, R199, 0x600 ;  /* 0x00000600c7c97836 */ /* 0x000fca0000000000 */
[----:B------:R-:W-:Y:S01]  /*6fc0*/  R2UR UR42, R201 ;  /* 0x00000000c92a72ca */ /* 0x000fe200000e0000 */
[----:B------:R-:W-:-:S05]  /*6fd0*/  VIADD R201, R199, 0x602 ;  /* 0x00000602c7c97836 */ /* 0x000fca0000000000 */
[----:B------:R-:W-:Y:S01]  /*6fe0*/  R2UR UR46, R201 ;  /* 0x00000000c92e72ca */ /* 0x000fe200000e0000 */
[----:B------:R-:W-:-:S05]  /*6ff0*/  VIADD R201, R199, 0x604 ;  /* 0x00000604c7c97836 */ /* 0x000fca0000000000 */
[----:B------:R-:W-:Y:S01]  /*7000*/  R2UR UR50, R201 ;  /* 0x00000000c93272ca */ /* 0x000fe200000e0000 */
[----:B------:R-:W-:-:S05]  /*7010*/  VIADD R201, R199, 0x606 ;  /* 0x00000606c7c97836 */ /* 0x000fca0000000000 */
[----:B------:R-:W-:Y:S02]  /*7020*/  R2UR UR54, R201 ;  /* 0x00000000c93672ca */ /* 0x000fe400000e0000 */
[----:B------:R-:W0:Y:S02]  /*7030*/  SHFL.IDX PT, R201, R209, RZ, 0x1f ;  /* 0x00001fffd1c97589 */ /* 0x000e2400000e0000 */
[----:B0-----:R-:W-:-:S04]  /*7040*/  ISETP.GT.AND P2, PT, R201, 0x7f, PT ;  /* 0x0000007fc900780c */ /* 0x001fc80003f44270 */
[----:B------:R-:W-:-:S04]  /*7050*/  SEL R201, RZ, 0x2, !P2 ;  /* 0x00000002ffc97807 */ /* 0x000fc80005000000 */
[----:B------:R-:W-:Y:S01]  /*7060*/  IADD3 R203, R201, R204, RZ ;  /* 0x000000ccc9cb7210 */ /* 0x000fe20007ffe0ff */
[----:B------:R-:W-:Y:S01]  /*7070*/  IMAD.IADD R202, R4, 0x1, R201 ;  /* 0x0000000104ca7824 */ /* 0x000fe200078e02c9 */
[----:B------:R-:W-:Y:S02]  /*7080*/  WARPGROUP.DEPBAR.LE gsb0, 0x0 ;  /* 0x00008000000079c5 */ /* 0x000fe40000010000 */
[----:B------:R-:W-:-:S06]  /*7090*/  WARPGROUP.ARRIVE ;  /* 0x00000000000079c5 */ /* 0x000fcc0000000000 */
[----:B------:R-:W-:Y:S01]  /*70a0*/  HGMMA.64x64x16.F32.BF16 R152, gdesc[UR36], R152, gsb0 ;  /* 0x00e00000249879f0 */ /* 0x000fe20008001898 */
[----:B------:R-:W-:Y:S02]  /*70b0*/  R2UR UR39, R205 ;  /* 0x00000000cd2772ca */ /* 0x000fe400000e0000 */
[----:B------:R-:W-:Y:S02]  /*70c0*/  R2UR UR38, R206 ;  /* 0x00000000ce2672ca */ /* 0x000fe400000e0000 */
[----:B------:R-:W-:Y:S02]  /*70d0*/  R2UR UR37, R207 ;  /* 0x00000000cf2572ca */ /* 0x000fe400000e0000 */
[----:B------:R-:W-:Y:S01]  /*70e0*/  R2UR UR36, R208 ;  /* 0x00000000d02472ca */ /* 0x000fe200000e0000 */
        /* <DEDUP_REMOVED lines=8> */
[C---:B------:R-:W-:Y:S02]  /*7170*/  SEL R203, R202.reuse, 0x2, P2 ;  /* 0x00000002cacb7807 */ /* 0x040fe40001000000 */
[----:B------:R-:W-:-:S03]  /*7180*/  SEL R202, R202, 0x6, !P2 ;  /* 0x00000006caca7807 */ /* 0x000fc60005000000 */
[--C-:B------:R-:W-:Y:S02]  /*7190*/  IMAD.IADD R205, R4, 0x1, R203.reuse ;  /* 0x0000000104cd7824 */ /* 0x100fe400078e02cb */
        /* <DEDUP_REMOVED lines=78> */
[----:B------:R-:W-:Y:S02]  /*7680*/  IMAD.IADD R205, R5, 0x1, R203 ;  /* 0x0000000105cd7824 */ /* 0x000fe400078e02cb */
        /* <DEDUP_REMOVED lines=42> */
[--C-:B------:R-:W-:Y:S01]  /*7930*/  IMAD.IADD R206, R203, 0x1, R204.reuse ;  /* 0x00000001cbce7824 */ /* 0x100fe200078e02cc */
[----:B------:R-:W-:Y:S01]  /*7940*/  IADD3 R205, R6, R203, RZ ;  /* 0x000000cb06cd7210 */ /* 0x000fe20007ffe0ff */
        /* <DEDUP_REMOVED lines=42> */
[----:B------:R-:W-:Y:S01]  /*7bf0*/  IADD3 R203, R203, R204, RZ ;  /* 0x000000cccbcb7210 */ /* 0x000fe20007ffe0ff */
[----:B------:R-:W-:Y:S02]  /*7c00*/  WARPGROUP.DEPBAR.LE gsb0, 0x0 ;  /* 0x00008000000079c5 */ /* 0x000fe40000010000 */
[----:B------:R-:W-:-:S07]  /*7c10*/  WARPGROUP.ARRIVE ;  /* 0x00000000000079c5 */ /* 0x000fce0000000000 */
[----:B------:R-:W-:Y:S01]  /*7c20*/  HGMMA.64x64x16.F32.BF16 R152, gdesc[UR56], R152, gsb0 ;  /* 0x00e00000389879f0 */ /* 0x000fe20008001898 */
[----:B------:R-:W-:Y:S01]  /*7c30*/  R2UR UR56, R201 ;  /* 0x00000000c93872ca */ /* 0x000fe200000e0000 */
[----:B------:R-:W-:Y:S01]  /*7c40*/  UMOV UR57, 0x40000040 ;  /* 0x4000004000397882 */ /* 0x000fe20000000000 */
[----:B------:R-:W-:Y:S01]  /*7c50*/  R2UR UR58, R203 ;  /* 0x00000000cb3a72ca */ /* 0x000fe200000e0000 */
[----:B------:R-:W-:Y:S01]  /*7c60*/  UMOV UR59, 0x40000040 ;  /* 0x40000040003b7882 */ /* 0x000fe20000000000 */
[----:B------:R-:W-:Y:S02]  /*7c70*/  IMAD.IADD R201, R7, 0x1, R202 ;  /* 0x0000000107c97824 */ /* 0x000fe400078e02ca */
        /* <DEDUP_REMOVED lines=29> */
.L_x_205:
[----:B------:R-:W-:Y:S01]  /*7e50*/  FMUL.FTZ R202, R152, UR38 ;  /* 0x0000002698ca7c20 */ /* 0x000fe20008410000 */
[----:B------:R-:W-:Y:S01]  /*7e60*/  FMUL.FTZ R199, R153, UR38 ;  /* 0x0000002699c77c20 */ /* 0x000fe20008410000 */
[----:B------:R-:W-:Y:S01]  /*7e70*/  FMUL.FTZ R156, R156, UR38 ;  /* 0x000000269c9c7c20 */ /* 0x000fe20008410000 */
[----:B------:R-:W-:Y:S01]  /*7e80*/  FMUL.FTZ R157, R157, UR38 ;  /* 0x000000269d9d7c20 */ /* 0x000fe20008410000 */
[----:B------:R-:W-:Y:S01]  /*7e90*/  FMUL.FTZ R152, R155, UR38 ;  /* 0x000000269b987c20 */ /* 0x000fe20008410000 */
[----:B------:R-:W-:Y:S01]  /*7ea0*/  FMUL.FTZ R155, R159, UR38 ;  /* 0x000000269f9b7c20 */ /* 0x000fe20008410000 */
[----:B------:R-:W0:Y:S01]  /*7eb0*/  MUFU.TANH R202, R202 ;  /* 0x000000ca00ca7308 */ /* 0x000e220000002400 */
[----:B------:R-:W-:Y:S01]  /*7ec0*/  FMUL.FTZ R159, R160, UR38 ;  /* 0x00000026a09f7c20 */ /* 0x000fe20008410000 */
[----:B------:R-:W-:Y:S01]  /*7ed0*/  FMUL.FTZ R160, R161, UR38 ;  /* 0x00000026a1a07c20 */ /* 0x000fe20008410000 */
[----:B------:R-:W-:Y:S01]  /*7ee0*/  FMUL.FTZ R153, R154, UR38 ;  /* 0x000000269a997c20 */ /* 0x000fe20008410000 */
[----:B------:R-:W-:Y:S01]  /*7ef0*/  FMUL.FTZ R154, R158, UR38 ;  /* 0x000000269e9a7c20 */ /* 0x000fe20008410000 */
[----:B------:R-:W-:Y:S01]  /*7f00*/  FMUL.FTZ R161, R164, UR38 ;  /* 0x00000026a4a17c20 */ /* 0x000fe20008410000 */
[----:B------:R-:W-:Y:S01]  /*7f10*/  FMUL.FTZ R201, R169, UR38 ;  /* 0x00000026a9c97c20 */ /* 0x000fe20008410000 */
[----:B------:R-:W-:Y:S01]  /*7f20*/  FMUL.FTZ R164, R165, UR38 ;  /* 0x00000026a5a47c20 */ /* 0x000fe20008410000 */
[----:B------:R-:W1:Y:S01]  /*7f30*/  MUFU.TANH R199, R199 ;  /* 0x000000c700c77308 */ /* 0x000e620000002400 */
[----:B------:R-:W-:Y:S01]  /*7f40*/  FMUL.FTZ R165, R168, UR38 ;  /* 0x00000026a8a57c20 */ /* 0x000fe20008410000 */
[----:B------:R-:W-:Y:S01]  /*7f50*/  FMUL.FTZ R203, R172, UR38 ;  /* 0x00000026accb7c20 */ /* 0x000fe20008410000 */
[----:B------:R-:W-:Y:S01]  /*7f60*/  FMUL.FTZ R172, R173, UR38 ;  /* 0x00000026adac7c20 */ /* 0x000fe20008410000 */
[----:B------:R-:W-:Y:S01]  /*7f70*/  FMUL.FTZ R173, R176, UR38 ;  /* 0x00000026b0ad7c20 */ /* 0x000fe20008410000 */
[----:B------:R-:W-:Y:S01]  /*7f80*/  FMUL.FTZ R176, R177, UR38 ;  /* 0x00000026b1b07c20 */ /* 0x000fe20008410000 */
[----:B------:R-:W-:Y:S01]  /*7f90*/  FMUL.FTZ R177, R180, UR38 ;  /* 0x00000026b4b17c20 */ /* 0x000fe20008410000 */
[----:B------:R-:W-:Y:S01]  /*7fa0*/  FMUL.FTZ R205, R171, UR38 ;  /* 0x00000026abcd7c20 */ /* 0x000fe20008410000 */
[----:B------:R-:W2:Y:S01]  /*7fb0*/  MUFU.TANH R156, R156 ;  /* 0x0000009c009c7308 */ /* 0x000ea20000002400 */
[----:B0-----:R-:W-:Y:S01]  /*7fc0*/  FMNMX.FTZ R158, R202, R187, !PT ;  /* 0x000000bbca9e7209 */ /* 0x001fe20007810000 */
[----:B------:R-:W-:Y:S01]  /*7fd0*/  FMUL.FTZ R162, R162, UR38 ;  /* 0x00000026a2a27c20 */ /* 0x000fe20008410000 */
[----:B------:R-:W-:Y:S01]  /*7fe0*/  FMUL.FTZ R206, R174, UR38 ;  /* 0x00000026aece7c20 */ /* 0x000fe20008410000 */
[----:B------:R-:W-:Y:S01]  /*7ff0*/  FMUL.FTZ R163, R163, UR38 ;  /* 0x00000026a3a37c20 */ /* 0x000fe20008410000 */
[----:B------:R-:W-:Y:S01]  /*8000*/  FMUL.FTZ R166, R166, UR38 ;  /* 0x00000026a6a67c20 */ /* 0x000fe20008410000 */
[----:B------:R-:W-:Y:S01]  /*8010*/  FMUL.FTZ R167, R167, UR38 ;  /* 0x00000026a7a77c20 */ /* 0x000fe20008410000 */
[----:B------:R-:W-:Y:S01]  /*8020*/  FMUL.FTZ R204, R170, UR38 ;  /* 0x00000026aacc7c20 */ /* 0x000fe20008410000 */
[----:B------:R-:W0:Y:S01]  /*8030*/  MUFU.TANH R157, R157 ;  /* 0x0000009d009d7308 */ /* 0x000e220000002400 */
[----:B-1----:R-:W-:Y:S01]  /*8040*/  FMNMX.FTZ R169, R199, R158, !PT ;  /* 0x0000009ec7a97209 */ /* 0x002fe20007810000 */
[----:B------:R-:W-:Y:S01]  /*8050*/  FMUL.FTZ R207, R175, UR38 ;  /* 0x00000026afcf7c20 */ /* 0x000fe20008410000 */
[----:B------:R-:W-:Y:S01]  /*8060*/  FMUL.FTZ R208, R178, UR38 ;  /* 0x00000026b2d07c20 */ /* 0x000fe20008410000 */
[----:B------:R-:W-:Y:S01]  /*8070*/  ULDC UR6, c[0x0][0xa80] ;  /* 0x0002a00000067ab9 */ /* 0x000fe20000000800 */
[----:B------:R-:W-:Y:S01]  /*8080*/  FMUL.FTZ R209, R179, UR38 ;  /* 0x00000026b3d17c20 */ /* 0x000fe20008410000 */
[----:B------:R-:W-:Y:S01]  /*8090*/  FMUL.FTZ R210, R182, UR38 ;  /* 0x00000026b6d27c20 */ /* 0x000fe20008410000 */
[----:B------:R-:W-:Y:S01]  /*80a0*/  FMUL.FTZ R211, R183, UR38 ;  /* 0x00000026b7d37c20 */ /* 0x000fe20008410000 */
[----:B------:R-:W1:Y:S01]  /*80b0*/  MUFU.TANH R159, R159 ;  /* 0x0000009f009f7308 */ /* 0x000e620000002400 */
[----:B--2---:R-:W-:Y:S01]  /*80c0*/  FMNMX.FTZ R158, R156, R169, !PT ;  /* 0x000000a99c9e7209 */ /* 0x004fe20007810000 */
[----:B------:R-:W2:Y:S01]  /*80d0*/  S2UR UR11, SR_CgaCtaId ;  /* 0x00000000000b79c3 */ /* 0x000ea20000008800 */
[----:B------:R-:W-:Y:S01]  /*80e0*/  R2UR UR7, R196 ;  /* 0x00000000c40772ca */ /* 0x000fe200000e0000 */
[----:B------:R-:W-:Y:S01]  /*80f0*/  IMAD R217, R197, 0x1000, R193 ;  /* 0x00001000c5d97824 */ /* 0x000fe200078e02c1 */
[----:B------:R-:W-:-:S03]  /*8100*/  ISETP.NE.AND P2, PT, R186, RZ, PT ;  /* 0x000000ffba00720c */ /* 0x000fc60003f45270 */
[----:B------:R-:W3:Y:S01]  /*8110*/  MUFU.TANH R160, R160 ;  /* 0x000000a000a07308 */ /* 0x000ee20000002400 */
[----:B0-----:R-:W-:Y:S02]  /*8120*/  FMNMX.FTZ R158, R157, R158, !PT ;  /* 0x0000009e9d9e7209 */ /* 0x001fe40007810000 */
[----:B------:R-:W-:-:S05]  /*8130*/  R2UR UR10, R217 ;  /* 0x00000000d90a72ca */ /* 0x000fca00000e0000 */
[----:B------:R-:W0:Y:S01]  /*8140*/  MUFU.TANH R161, R161 ;  /* 0x000000a100a17308 */ /* 0x000e220000002400 */
[----:B-1----:R-:W-:Y:S01]  /*8150*/  FMNMX.FTZ R169, R159, R158, !PT ;  /* 0x0000009e9fa97209 */ /* 0x002fe20007810000 */
[----:B------:R-:W-:-:S06]  /*8160*/  UIADD3 UR7, UR7, 0x38840, URZ ;  /* 0x0003884007077890 */ /* 0x000fcc000fffe03f */
[----:B------:R-:W1:Y:S01]  /*8170*/  MUFU.TANH R164, R164 ;  /* 0x000000a400a47308 */ /* 0x000e620000002400 */
[----:B---3--:R-:W-:Y:S01]  /*8180*/  FMNMX.FTZ R158, R160, R169, !PT ;  /* 0x000000a9a09e7209 */ /* 0x008fe20007810000 */
[----:B--2---:R-:W-:-:S03]  /*8190*/  UPRMT UR7, UR11, 0x654, UR7 ;  /* 0x000006540b077896 */ /* 0x004fc60008000007 */
[----:B------:R-:W-:-:S03]  /*81a0*/  UMOV UR11, 0x40000040 ;  /* 0x40000040000b7882 */ /* 0x000fc60000000000 */
[----:B------:R-:W2:Y:S01]  /*81b0*/  MUFU.TANH R165, R165 ;  /* 0x000000a500a57308 */ /* 0x000ea20000002400 */
[----:B0-----:R-:W-:Y:S02]  /*81c0*/  FMNMX.FTZ R169, R161, R158, !PT ;  /* 0x0000009ea1a97209 */ /* 0x001fe40007810000 */
[----:B------:R-:W-:Y:S05]  /*81d0*/  SYNCS.ARRIVE.TRANS64.RED.A1T0 RZ, [UR7], RZ ;  /* 0x000000ffffff79a7 */ /* 0x000fea0008100407 */
[----:B------:R-:W0:Y:S01]  /*81e0*/  MUFU.TANH R201, R201 ;  /* 0x000000c900c97308 */ /* 0x000e220000002400 */
[----:B-1----:R-:W-:-:S07]  /*81f0*/  FMNMX.FTZ R158, R164, R169, !PT ;  /* 0x000000a9a49e7209 */ /* 0x002fce0007810000 */
[----:B------:R-:W1:Y:S01]  /*8200*/  MUFU.TANH R203, R203 ;  /* 0x000000cb00cb7308 */ /* 0x000e620000002400 */
[----:B--2---:R-:W-:Y:S01]  /*8210*/  FMNMX.FTZ R168, R165, R158, !PT ;  /* 0x0000009ea5a87209 */ /* 0x004fe20007810000 */
[----:B------:R-:W-:-:S06]  /*8220*/  FMUL.FTZ R158, R181, UR38 ;  /* 0x00000026b59e7c20 */ /* 0x000fcc0008410000 */
[----:B------:R-:W2:Y:S01]  /*8230*/  MUFU.TANH R172, R172 ;  /* 0x000000ac00ac7308 */ /* 0x000ea20000002400 */
[----:B0-----:R-:W-:-:S07]  /*8240*/  FMNMX.FTZ R168, R201, R168, !PT ;  /* 0x000000a8c9a87209 */ /* 0x001fce0007810000 */
[----:B------:R-:W0:Y:S01]  /*8250*/  MUFU.TANH R173, R173 ;  /* 0x000000ad00ad7308 */ /* 0x000e220000002400 */
[----:B-1----:R-:W-:-:S07]  /*8260*/  FMNMX.FTZ R169, R203, R168, !PT ;  /* 0x000000a8cba97209 */ /* 0x002fce0007810000 */
[----:B------:R-:W1:Y:S01]  /*8270*/  MUFU.TANH R176, R176 ;  /* 0x000000b000b07308 */ /* 0x000e620000002400 */
[----:B--2---:R-:W-:-:S07]  /*8280*/  FMNMX.FTZ R168, R172, R169, !PT ;  /* 0x000000a9aca87209 */ /* 0x004fce0007810000 */
[----:B------:R-:W2:Y:S01]  /*8290*/  MUFU.TANH R177, R177 ;  /* 0x000000b100b17308 */ /* 0x000ea20000002400 */
[----:B0-----:R-:W-:-:S07]  /*82a0*/  FMNMX.FTZ R169, R173, R168, !PT ;  /* 0x000000a8ada97209 */ /* 0x001fce0007810000 */
[----:B------:R-:W0:Y:S01]  /*82b0*/  MUFU.TANH R158, R158 ;  /* 0x0000009e009e7308 */ /* 0x000e220000002400 */
[----:B-1----:R-:W-:-:S07]  /*82c0*/  FMNMX.FTZ R168, R176, R169, !PT ;  /* 0x000000a9b0a87209 */ /* 0x002fce0007810000 */
[----:B------:R-:W1:Y:S01]  /*82d0*/  MUFU.TANH R153, R153 ;  /* 0x0000009900997308 */ /* 0x000e620000002400 */
[----:B--2---:R-:W-:-:S07]  /*82e0*/  FMNMX.FTZ R169, R177, R168, !PT ;  /* 0x000000a8b1a97209 */ /* 0x004fce0007810000 */
[----:B------:R-:W2:Y:S01]  /*82f0*/  MUFU.TANH R152, R152 ;  /* 0x0000009800987308 */ /* 0x000ea20000002400 */
[----:B0-----:R-:W-:-:S05]  /*8300*/  FMNMX.FTZ R169, R158, R169, !PT ;  /* 0x000000a99ea97209 */ /* 0x001fca0007810000 */
[----:B------:R-:W0:Y:S02]  /*8310*/  SHFL.BFLY PT, R168, R169, 0x2, 0x1f ;  /* 0x0c401f00a9a87f89 */ /* 0x000e2400000e0000 */
[----:B------:R-:W3:Y:S08]  /*8320*/  MUFU.TANH R154, R154 ;  /* 0x0000009a009a7308 */ /* 0x000ef00000002400 */
[----:B------:R-:W4:Y:S08]  /*8330*/  MUFU.TANH R155, R155 ;  /* 0x0000009b009b7308 */ /* 0x000f300000002400 */
[----:B------:R-:W5:Y:S01]  /*8340*/  MUFU.TANH R162, R162 ;  /* 0x000000a200a27308 */ /* 0x000f620000002400 */
[----:B0-----:R-:W-:-:S02]  /*8350*/  FMNMX.FTZ R171, R169, R168, !PT ;  /* 0x000000a8a9ab7209 */ /* 0x001fc40007810000 */
[----:B-1----:R-:W-:-:S05]  /*8360*/  FMNMX.FTZ R169, R153, R188, !PT ;  /* 0x000000bc99a97209 */ /* 0x002fca0007810000 */
[----:B------:R-:W0:Y:S01]  /*8370*/  MUFU.TANH R163, R163 ;  /* 0x000000a300a37308 */ /* 0x000e220000002400 */
[----:B------:R-:W1:Y:S01]  /*8380*/  SHFL.BFLY PT, R174, R171, 0x1, 0x1f ;  /* 0x0c201f00abae7f89 */ /* 0x000e6200000e0000 */
[----:B--2---:R-:W-:-:S04]  /*8390*/  FMNMX.FTZ R169, R152, R169, !PT ;  /* 0x000000a998a97209 */ /* 0x004fc80007810000 */
[----:B---3--:R-:W-:Y:S02]  /*83a0*/  FMNMX.FTZ R168, R154, R169, !PT ;  /* 0x000000a99aa87209 */ /* 0x008fe40007810000 */
[----:B------:R-:W2:Y:S02]  /*83b0*/  MUFU.TANH R166, R166 ;  /* 0x000000a600a67308 */ /* 0x000ea40000002400 */
[----:B----4-:R-:W-:-:S04]  /*83c0*/  FMNMX.FTZ R169, R155, R168, !PT ;  /* 0x000000a89ba97209 */ /* 0x010fc80007810000 */
[----:B-----5:R-:W-:Y:S02]  /*83d0*/  FMNMX.FTZ R170, R162, R169, !PT ;  /* 0x000000a9a2aa7209 */ /* 0x020fe40007810000 */
[----:B------:R-:W3:Y:S02]  /*83e0*/  MUFU.TANH R167, R167 ;  /* 0x000000a700a77308 */ /* 0x000ee40000002400 */
[----:B0-----:R-:W-:-:S06]  /*83f0*/  FMNMX.FTZ R169, R163, R170, !PT ;  /* 0x000000aaa3a97209 */ /* 0x001fcc0007810000 */
[----:B------:R-:W0:Y:S01]  /*8400*/  MUFU.TANH R204, R204 ;  /* 0x000000cc00cc7308 */ /* 0x000e220000002400 */
[----:B--2---:R-:W-:Y:S02]  /*8410*/  FMNMX.FTZ R170, R166, R169, !PT ;  /* 0x000000a9a6aa7209 */ /* 0x004fe40007810000 */
[----:B-1----:R-:W-:-:S05]  /*8420*/  FMNMX.FTZ R168, R171, R174, !PT ;  /* 0x000000aeaba87209 */ /* 0x002fca0007810000 */
[----:B------:R-:W1:Y:S01]  /*8430*/  MUFU.TANH R205, R205 ;  /* 0x000000cd00cd7308 */ /* 0x000e620000002400 */
[C---:B------:R-:W-:Y:S01]  /*8440*/  FADD.FTZ R171, -R168.reuse, R187 ;  /* 0x000000bba8ab7221 */ /* 0x040fe20000010100 */
[----:B------:R-:W-:-:S03]  /*8450*/  FMUL.FTZ R212, R168, UR6 ;  /* 0x00000006a8d47c20 */ /* 0x000fc60008410000 */
[----:B------:R-:W-:Y:S01]  /*8460*/  FMUL.FTZ R169, R171, UR6 ;  /* 0x00000006aba97c20 */ /* 0x000fe20008410000 */
[----:B---3--:R-:W-:Y:S01]  /*8470*/  FMNMX.FTZ R171, R167, R170, !PT ;  /* 0x000000aaa7ab7209 */ /* 0x008fe20007810000 */
[--C-:B------:R-:W-:Y:S01]  /*8480*/  FFMA.FTZ R180, R156, UR6, -R212.reuse ;  /* 0x000000069cb47c23 */ /* 0x100fe200080108d4 */
[----:B------:R-:W2:Y:S01]  /*8490*/  MUFU.TANH R206, R206 ;  /* 0x000000ce00ce7308 */ /* 0x000ea20000002400 */
[--C-:B------:R-:W-:Y:S01]  /*84a0*/  FFMA.FTZ R183, R201, UR6, -R212.reuse ;  /* 0x00000006c9b77c23 */ /* 0x100fe200080108d4 */
[----:B0-----:R-:W-:Y:S01]  /*84b0*/  FMNMX.FTZ R170, R204, R171, !PT ;  /* 0x000000abccaa7209 */ /* 0x001fe20007810000 */
[--C-:B------:R-:W-:Y:S01]  /*84c0*/  FFMA.FTZ R202, R202, UR6, -R212.reuse ;  /* 0x00000006caca7c23 */ /* 0x100fe200080108d4 */
[--C-:B------:R-:W-:Y:S01]  /*84d0*/  FFMA.FTZ R178, R159, UR6, -R212.reuse ;  /* 0x000000069fb27c23 */ /* 0x100fe200080108d4 */
[--C-:B------:R-:W-:Y:S01]  /*84e0*/  FFMA.FTZ R179, R160, UR6, -R212.reuse ;  /* 0x00000006a0b37c23 */ /* 0x100fe200080108d4 */
[--C-:B------:R-:W-:Y:S01]  /*84f0*/  FFMA.FTZ R161, R161, UR6, -R212.reuse ;  /* 0x00000006a1a17c23 */ /* 0x100fe200080108d4 */
[--C-:B------:R-:W-:Y:S01]  /*8500*/  FFMA.FTZ R181, R164, UR6, -R212.reuse ;  /* 0x00000006a4b57c23 */ /* 0x100fe200080108d4 */
[----:B------:R-:W0:Y:S01]  /*8510*/  MUFU.TANH R207, R207 ;  /* 0x000000cf00cf7308 */ /* 0x000e220000002400 */
[----:B-1----:R-:W-:Y:S01]  /*8520*/  FMNMX.FTZ R171, R205, R170, !PT ;  /* 0x000000aacdab7209 */ /* 0x002fe20007810000 */
[--C-:B------:R-:W-:Y:S01]  /*8530*/  FFMA.FTZ R182, R165, UR6, -R212.reuse ;  /* 0x00000006a5b67c23 */ /* 0x100fe200080108d4 */
[--C-:B------:R-:W-:Y:S01]  /*8540*/  FFMA.FTZ R187, R203, UR6, -R212.reuse ;  /* 0x00000006cbbb7c23 */ /* 0x100fe200080108d4 */
[--C-:B------:R-:W-:Y:S01]  /*8550*/  FFMA.FTZ R172, R172, UR6, -R212.reuse ;  /* 0x00000006acac7c23 */ /* 0x100fe200080108d4 */
[--C-:B------:R-:W-:Y:S01]  /*8560*/  FFMA.FTZ R173, R173, UR6, -R212.reuse ;  /* 0x00000006adad7c23 */ /* 0x100fe200080108d4 */
[----:B------:R-:W-:-:S02]  /*8570*/  FFMA.FTZ R176, R176, UR6, -R212 ;  /* 0x00000006b0b07c23 */ /* 0x000fc400080108d4 */
[----:B------:R-:W1:Y:S01]  /*8580*/  MUFU.TANH R208, R208 ;  /* 0x000000d000d07308 */ /* 0x000e620000002400 */
[----:B--2---:R-:W-:Y:S01]  /*8590*/  FMNMX.FTZ R174, R206, R171, !PT ;  /* 0x000000abceae7209 */ /* 0x004fe20007810000 */
[--C-:B------:R-:W-:Y:S01]  /*85a0*/  FFMA.FTZ R171, R199, UR6, -R212.reuse ;  /* 0x00000006c7ab7c23 */ /* 0x100fe200080108d4 */
[----:B------:R-:W-:-:S05]  /*85b0*/  FFMA.FTZ R199, R177, UR6, -R212 ;  /* 0x00000006b1c77c23 */ /* 0x000fca00080108d4 */
[----:B------:R-:W2:Y:S01]  /*85c0*/  MUFU.TANH R209, R209 ;  /* 0x000000d100d17308 */ /* 0x000ea20000002400 */
[----:B0-----:R-:W-:-:S07]  /*85d0*/  FMNMX.FTZ R175, R207, R174, !PT ;  /* 0x000000aecfaf7209 */ /* 0x001fce0007810000 */
[----:B------:R-:W0:Y:S01]  /*85e0*/  MUFU.TANH R210, R210 ;  /* 0x000000d200d27308 */ /* 0x000e220000002400 */
[----:B-1----:R-:W-:-:S07]  /*85f0*/  FMNMX.FTZ R174, R208, R175, !PT ;  /* 0x000000afd0ae7209 */ /* 0x002fce0007810000 */
[----:B------:R-:W1:Y:S01]  /*8600*/  MUFU.TANH R211, R211 ;  /* 0x000000d300d37308 */ /* 0x000e620000002400 */
[----:B--2---:R-:W-:-:S07]  /*8610*/  FMNMX.FTZ R175, R209, R174, !PT ;  /* 0x000000aed1af7209 */ /* 0x004fce0007810000 */
[----:B------:R-:W2:Y:S01]  /*8620*/  MUFU.EX2 R169, R169 ;  /* 0x000000a900a97308 */ /* 0x000ea20000000800 */
[----:B0-----:R-:W-:Y:S01]  /*8630*/  FMNMX.FTZ R156, R210, R175, !PT ;  /* 0x000000afd29c7209 */ /* 0x001fe20007810000 */
[----:B------:R-:W-:-:S06]  /*8640*/  FFMA.FTZ R175, R157, UR6, -R212 ;  /* 0x000000069daf7c23 */ /* 0x000fcc00080108d4 */
[----:B------:R0:W-:Y:S01]  /*8650*/  MUFU.EX2 R170, R202 ;  /* 0x000000ca00aa7308 */ /* 0x0001e20000000800 */
[----:B-1----:R-:W-:-:S05]  /*8660*/  FMNMX.FTZ R156, R211, R156, !PT ;  /* 0x0000009cd39c7209 */ /* 0x002fca0007810000 */
[----:B------:R-:W1:Y:S02]  /*8670*/  SHFL.BFLY PT, R157, R156, 0x2, 0x1f ;  /* 0x0c401f009c9d7f89 */ /* 0x000e6400000e0000 */
[----:B------:R-:W3:Y:S01]  /*8680*/  MUFU.EX2 R171, R171 ;  /* 0x000000ab00ab7308 */ /* 0x000ee20000000800 */
[----:B0-----:R-:W-:Y:S01]  /*8690*/  FFMA.FTZ R202, R158, UR6, -R212 ;  /* 0x000000069eca7c23 */ /* 0x001fe200080108d4 */
[-C--:B--2---:R-:W-:Y:S01]  /*86a0*/  FMUL.FTZ R24, R24, R169.reuse ;  /* 0x000000a918187220 */ /* 0x084fe20000410000 */
        /* <DEDUP_REMOVED lines=19> */
[----:B-1----:R-:W-:Y:S01]  /*87e0*/  FMNMX.FTZ R157, R156, R157, !PT ;  /* 0x0000009d9c9d7209 */ /* 0x002fe20007810000 */
[-C--:B------:R-:W-:Y:S01]  /*87f0*/  FMUL.FTZ R60, R60, R169.reuse ;  /* 0x000000a93c3c7220 */ /* 0x080fe20000410000 */
[----:B------:R-:W-:Y:S01]  /*8800*/  MUFU.EX2 R178, R178 ;  /* 0x000000b200b27308 */ /* 0x000fe20000000800 */
[-C--:B------:R-:W-:Y:S01]  /*8810*/  FMUL.FTZ R61, R61, R169.reuse ;  /* 0x000000a93d3d7220 */ /* 0x080fe20000410000 */
        /* <DEDUP_REMOVED lines=25> */
[----:B0-----:R-:W-:Y:S01]  /*89b0*/  FMNMX.FTZ R177, R157, R156, !PT ;  /* 0x0000009c9db17209 */ /* 0x001fe20007810000 */
[-C--:B------:R-:W-:Y:S01]  /*89c0*/  FMUL.FTZ R105, R105, R169.reuse ;  /* 0x000000a969697220 */ /* 0x080fe20000410000 */
[-C--:B------:R-:W-:Y:S01]  /*89d0*/  FMUL.FTZ R108, R108, R169.reuse ;  /* 0x000000a96c6c7220 */ /* 0x080fe20000410000 */
[-C--:B------:R-:W-:Y:S01]  /*89e0*/  FMUL.FTZ R109, R109, R169.reuse ;  /* 0x000000a96d6d7220 */ /* 0x080fe20000410000 */
[-C--:B------:R-:W-:Y:S01]  /*89f0*/  FMUL.FTZ R112, R112, R169.reuse ;  /* 0x000000a970707220 */ /* 0x080fe20000410000 */
[----:B------:R-:W-:Y:S01]  /*8a00*/  FADD.FTZ R156, -R177, R188 ;  /* 0x000000bcb19c7221 */ /* 0x000fe20000010100 */
[----:B------:R-:W-:Y:S01]  /*8a10*/  MUFU.EX2 R182, R182 ;  /* 0x000000b600b67308 */ /* 0x000fe20000000800 */
[-C--:B------:R-:W-:Y:S01]  /*8a20*/  FMUL.FTZ R113, R113, R169.reuse ;  /* 0x000000a971717220 */ /* 0x080fe20000410000 */
[-C--:B------:R-:W-:Y:S01]  /*8a30*/  FMUL.FTZ R116, R116, R169.reuse ;  /* 0x000000a974747220 */ /* 0x080fe20000410000 */
[----:B------:R-:W-:Y:S01]  /*8a40*/  FMUL.FTZ R188, R156, UR6 ;  /* 0x000000069cbc7c20 */ /* 0x000fe20008410000 */
[----:B------:R-:W-:Y:S01]  /*8a50*/  FMUL.FTZ R156, R177, UR6 ;  /* 0x00000006b19c7c20 */ /* 0x000fe20008410000 */
[-C--:B------:R-:W-:Y:S01]  /*8a60*/  FMUL.FTZ R117, R117, R169.reuse ;  /* 0x000000a975757220 */ /* 0x080fe20000410000 */
[-C--:B------:R-:W-:Y:S01]  /*8a70*/  FMUL.FTZ R120, R120, R169.reuse ;  /* 0x000000a978787220 */ /* 0x080fe20000410000 */
[----:B------:R-:W-:Y:S01]  /*8a80*/  FMUL.FTZ R121, R121, R169 ;  /* 0x000000a979797220 */ /* 0x000fe20000410000 */
[----:B------:R-:W-:Y:S01]  /*8a90*/  FFMA.FTZ R201, R153, UR6, -R156 ;  /* 0x0000000699c97c23 */ /* 0x000fe2000801089c */
[----:B------:R-:W0:Y:S01]  /*8aa0*/  MUFU.EX2 R188, R188 ;  /* 0x000000bc00bc7308 */ /* 0x000e220000000800 */
[----:B------:R-:W-:-:S02]  /*8ab0*/  @!P2 IMAD R153, R200, 0x40, R185 ;  /* 0x00000040c899a824 */ /* 0x000fc400078e02b9 */
[--C-:B------:R-:W-:Y:S01]  /*8ac0*/  FFMA.FTZ R212, R152, UR6, -R156.reuse ;  /* 0x0000000698d47c23 */ /* 0x100fe2000801089c */
[--C-:B------:R-:W-:Y:S01]  /*8ad0*/  FFMA.FTZ R203, R154, UR6, -R156.reuse ;  /* 0x000000069acb7c23 */ /* 0x100fe2000801089c */
[----:B------:R-:W-:Y:S01]  /*8ae0*/  FFMA.FTZ R214, R155, UR6, -R156 ;  /* 0x000000069bd67c23 */ /* 0x000fe2000801089c */
[----:B------:R-:W-:Y:S02]  /*8af0*/  @!P2 IMAD R153, R153, 0x4, R2 ;  /* 0x000000049999a824 */ /* 0x000fe400078e0202 */
[--C-:B------:R-:W-:Y:S01]  /*8b00*/  FFMA.FTZ R213, R162, UR6, -R156.reuse ;  /* 0x00000006a2d57c23 */ /* 0x100fe2000801089c */
        /* <DEDUP_REMOVED lines=10> */
[----:B------:R-:W-:Y:S01]  /*8bb0*/  FFMA.FTZ R211, R211, UR6, -R156 ;  /* 0x00000006d3d37c23 */ /* 0x000fe2000801089c */
[----:B------:R-:W-:Y:S01]  /*8bc0*/  @!P2 STS [R153+0x38400], R169 ;  /* 0x038400a99900a388 */ /* 0x000fe20000000800 */
[----:B------:R-:W-:Y:S01]  /*8bd0*/  MUFU.EX2 R201, R201 ;  /* 0x000000c900c97308 */ /* 0x000fe20000000800 */
[----:B---3--:R-:W-:Y:S01]  /*8be0*/  F2FP.BF16.F32.PACK_AB R152, R171, R170 ;  /* 0x000000aaab98723e */ /* 0x008fe200000010ff */
[----:B0-----:R-:W-:Y:S01]  /*8bf0*/  FMUL.FTZ R26, R26, R188 ;  /* 0x000000bc1a1a7220 */ /* 0x001fe20000410000 */
[----:B------:R0:W-:Y:S01]  /*8c00*/  @!P2 STS [R153+0x38420], R188 ;  /* 0x038420bc9900a388 */ /* 0x0001e20000000800 */
[----:B------:R-:W-:Y:S01]  /*8c10*/  F2FP.BF16.F32.PACK_AB R154, R175, R174 ;  /* 0x000000aeaf9a723e */ /* 0x000fe200000010ff */
[----:B------:R-:W-:Y:S01]  /*8c20*/  FMUL.FTZ R27, R27, R188 ;  /* 0x000000bc1b1b7220 */ /* 0x000fe20000410000 */
[----:B------:R-:W-:Y:S01]  /*8c30*/  F2FP.BF16.F32.PACK_AB R156, R179, R178 ;  /* 0x000000b2b39c723e */ /* 0x000fe200000010ff */
[----:B------:R-:W-:Y:S01]  /*8c40*/  FMUL.FTZ R30, R30, R188 ;  /* 0x000000bc1e1e7220 */ /* 0x000fe20000410000 */
[----:B------:R-:W0:Y:S01]  /*8c50*/  MUFU.EX2 R212, R212 ;  /* 0x000000d400d47308 */ /* 0x000e220000000800 */
[----:B------:R-:W-:Y:S01]  /*8c60*/  F2FP.BF16.F32.PACK_AB R158, R181, R180 ;  /* 0x000000b4b59e723e */ /* 0x000fe200000010ff */
        /* <DEDUP_REMOVED lines=14> */
[----:B------:R-:W1:Y:S01]  /*8d50*/  MUFU.EX2 R214, R214 ;  /* 0x000000d600d67308 */ /* 0x000e620000000800 */
[----:B0-----:R-:W-:Y:S01]  /*8d60*/  F2FP.BF16.F32.PACK_AB R153, R212, R201 ;  /* 0x000000c9d499723e */ /* 0x001fe200000010ff */
        /* <DEDUP_REMOVED lines=14> */
[----:B------:R-:W0:Y:S01]  /*8e50*/  MUFU.EX2 R216, R216 ;  /* 0x000000d800d87308 */ /* 0x000e220000000800 */
[----:B-1----:R-:W-:Y:S01]  /*8e60*/  F2FP.BF16.F32.PACK_AB R155, R214, R203 ;  /* 0x000000cbd69b723e */ /* 0x002fe200000010ff */
[----:B------:R-:W-:Y:S01]  /*8e70*/  BAR.SYNC.DEFER_BLOCKING 0xf, 0x100 ;  /* 0x03c4000000007b1d */ /* 0x000fe20000010000 */
        /* <DEDUP_REMOVED lines=21> */
[----:B------:R-:W0:Y:S01]  /*8fd0*/  MUFU.EX2 R183, R183 ;  /* 0x000000b700b77308 */ /* 0x000e220000000800 */
[-C--:B------:R-:W-:Y:S01]  /*8fe0*/  FMUL.FTZ R119, R119, R188.reuse ;  /* 0x000000bc77777220 */ /* 0x080fe20000410000 */
[-C--:B------:R-:W-:Y:S01]  /*8ff0*/  FMUL.FTZ R122, R122, R188.reuse ;  /* 0x000000bc7a7a7220 */ /* 0x080fe20000410000 */
[-C--:B------:R-:W-:Y:S01]  /*9000*/  FMUL.FTZ R123, R123, R188.reuse ;  /* 0x000000bc7b7b7220 */ /* 0x080fe20000410000 */
[-C--:B------:R-:W-:Y:S01]  /*9010*/  FMUL.FTZ R124, R124, R169.reuse ;  /* 0x000000a97c7c7220 */ /* 0x080fe20000410000 */
[----:B------:R-:W-:Y:S01]  /*9020*/  FMUL.FTZ R125, R125, R169 ;  /* 0x000000a97d7d7220 */ /* 0x000fe20000410000 */
[-C--:B------:R-:W-:Y:S01]  /*9030*/  FMUL.FTZ R126, R126, R188.reuse ;  /* 0x000000bc7e7e7220 */ /* 0x080fe20000410000 */
[-C--:B------:R-:W-:Y:S01]  /*9040*/  FMUL.FTZ R127, R127, R188.reuse ;  /* 0x000000bc7f7f7220 */ /* 0x080fe20000410000 */
[----:B------:R-:W-:Y:S01]  /*9050*/  MUFU.EX2 R187, R187 ;  /* 0x000000bb00bb7308 */ /* 0x000fe20000000800 */
[----:B-1----:R-:W-:Y:S01]  /*9060*/  F2FP.BF16.F32.PACK_AB R159, R218, R215 ;  /* 0x000000d7da9f723e */ /* 0x002fe200000010ff */
[-C--:B------:R-:W-:Y:S01]  /*9070*/  FMUL.FTZ R128, R128, R169.reuse ;  /* 0x000000a980807220 */ /* 0x080fe20000410000 */
[-C--:B------:R-:W-:Y:S01]  /*9080*/  FMUL.FTZ R129, R129, R169.reuse ;  /* 0x000000a981817220 */ /* 0x080fe20000410000 */
[-C--:B------:R-:W-:Y:S01]  /*9090*/  FMUL.FTZ R130, R130, R188.reuse ;  /* 0x000000bc82827220 */ /* 0x080fe20000410000 */
[----:B------:R-:W-:Y:S01]  /*90a0*/  FMUL.FTZ R131, R131, R188 ;  /* 0x000000bc83837220 */ /* 0x000fe20000410000 */
        /* <DEDUP_REMOVED lines=16> */
[----:B------:R-:W-:Y:S01]  /*91b0*/  FMUL.FTZ R145, R145, R169 ;  /* 0x000000a991917220 */ /* 0x000fe20000410000 */
[-C--:B------:R-:W-:Y:S01]  /*91c0*/  FMUL.FTZ R146, R146, R188.reuse ;  /* 0x000000bc92927220 */ /* 0x080fe20000410000 */
[----:B------:R-:W0:Y:S01]  /*91d0*/  MUFU.EX2 R205, R205 ;  /* 0x000000cd00cd7308 */ /* 0x000e220000000800 */
[----:B-1----:R-:W-:Y:S01]  /*91e0*/  F2FP.BF16.F32.PACK_AB R162, R172, R187 ;  /* 0x000000bbaca2723e */ /* 0x002fe200000010ff */
[-C--:B------:R-:W-:Y:S01]  /*91f0*/  FMUL.FTZ R147, R147, R188.reuse ;  /* 0x000000bc93937220 */ /* 0x080fe20000410000 */
[-C--:B------:R-:W-:Y:S01]  /*9200*/  FMUL.FTZ R148, R148, R169.reuse ;  /* 0x000000a994947220 */ /* 0x080fe20000410000 */
[----:B------:R-:W-:Y:S01]  /*9210*/  FMUL.FTZ R149, R149, R169 ;  /* 0x000000a995957220 */ /* 0x000fe20000410000 */
[-C--:B------:R-:W-:Y:S01]  /*9220*/  FMUL.FTZ R150, R150, R188.reuse ;  /* 0x000000bc96967220 */ /* 0x080fe20000410000 */
[----:B------:R-:W-:Y:S01]  /*9230*/  FMUL.FTZ R151, R151, R188 ;  /* 0x000000bc97977220 */ /* 0x000fe20000410000 */
[----:B------:R1:W-:Y:S01]  /*9240*/  STSM.16.M88.4 [R192+0x36400], R152 ;  /* 0x03640098c0007844 */ /* 0x0003e20000000200 */
[----:B------:R-:W-:Y:S01]  /*9250*/  MUFU.EX2 R206, R206 ;  /* 0x000000ce00ce7308 */ /* 0x000fe20000000800 */
[----:B------:R-:W-:-:S02]  /*9260*/  VIADD R210, R217, 0x80 ;  /* 0x00000080d9d27836 */ /* 0x000fc40000000000 */
[----:B------:R-:W-:Y:S01]  /*9270*/  FFMA.FTZ R170, R169, R194, R170 ;  /* 0x000000c2a9aa7223 */ /* 0x000fe200000100aa */
[----:B------:R1:W-:Y:S01]  /*9280*/  STSM.16.M88.4 [R191], R156 ;  /* 0x0000009cbf007844 */ /* 0x0003e20000000200 */
[----:B------:R-:W-:Y:S02]  /*9290*/  FFMA.FTZ R195, R188, R195, R201 ;  /* 0x000000c3bcc37223 */ /* 0x000fe400000100c9 */
[----:B------:R-:W-:Y:S01]  /*92a0*/  FADD.FTZ R171, R171, R170 ;  /* 0x000000aaabab7221 */ /* 0x000fe20000010000 */
[----:B------:R-:W2:Y:S01]  /*92b0*/  MUFU.EX2 R207, R207 ;  /* 0x000000cf00cf7308 */ /* 0x000ea20000000800 */
[----:B0-----:R-:W-:Y:S01]  /*92c0*/  F2FP.BF16.F32.PACK_AB R161, R205, R204 ;  /* 0x000000cccda1723e */ /* 0x001fe200000010ff */
[----:B------:R-:W-:Y:S01]  /*92d0*/  FADD.FTZ R212, R212, R195 ;  /* 0x000000c3d4d47221 */ /* 0x000fe20000010000 */
[----:B------:R-:W-:-:S03]  /*92e0*/  FADD.FTZ R174, R174, R171 ;  /* 0x000000abaeae7221 */ /* 0x000fc60000010000 */
[----:B------:R-:W-:Y:S01]  /*92f0*/  FADD.FTZ R203, R203, R212 ;  /* 0x000000d4cbcb7221 */ /* 0x000fe20000010000 */
[----:B------:R-:W-:Y:S01]  /*9300*/  FADD.FTZ R175, R175, R174 ;  /* 0x000000aeafaf7221 */ /* 0x000fe20000010000 */
[----:B------:R-:W-:Y:S02]  /*9310*/  MUFU.EX2 R173, R173 ;  /* 0x000000ad00ad7308 */ /* 0x000fe40000000800 */
[----:B------:R-:W-:Y:S01]  /*9320*/  FADD.FTZ R214, R214, R203 ;  /* 0x000000cbd6d67221 */ /* 0x000fe20000010000 */
[----:B------:R-:W-:-:S03]  /*9330*/  FADD.FTZ R178, R178, R175 ;  /* 0x000000afb2b27221 */ /* 0x000fc60000010000 */
[----:B------:R-:W-:Y:S01]  /*9340*/  FADD.FTZ R213, R213, R214 ;  /* 0x000000d6d5d57221 */ /* 0x000fe20000010000 */
[----:B------:R-:W-:Y:S01]  /*9350*/  FADD.FTZ R179, R179, R178 ;  /* 0x000000b2b3b37221 */ /* 0x000fe20000010000 */
[----:B------:R-:W0:Y:S01]  /*9360*/  MUFU.EX2 R176, R176 ;  /* 0x000000b000b07308 */ /* 0x000e220000000800 */
[----:B--2---:R-:W-:Y:S01]  /*9370*/  F2FP.BF16.F32.PACK_AB R163, R207, R206 ;  /* 0x000000cecfa3723e */ /* 0x004fe200000010ff */
[----:B------:R-:W-:Y:S01]  /*9380*/  FADD.FTZ R216, R216, R213 ;  /* 0x000000d5d8d87221 */ /* 0x000fe20000010000 */
[----:B------:R-:W-:-:S03]  /*9390*/  FADD.FTZ R180, R180, R179 ;  /* 0x000000b3b4b47221 */ /* 0x000fc60000010000 */
[----:B------:R1:W-:Y:S01]  /*93a0*/  STSM.16.M88.4 [R190], R160 ;  /* 0x000000a0be007844 */ /* 0x0003e20000000200 */
[----:B------:R-:W-:Y:S01]  /*93b0*/  FADD.FTZ R215, R215, R216 ;  /* 0x000000d8d7d77221 */ /* 0x000fe20000010000 */
[----:B------:R-:W-:Y:S01]  /*93c0*/  MUFU.EX2 R199, R199 ;  /* 0x000000c700c77308 */ /* 0x000fe20000000800 */
[----:B------:R-:W-:Y:S02]  /*93d0*/  FADD.FTZ R181, R181, R180 ;  /* 0x000000b4b5b57221 */ /* 0x000fe40000010000 */
[----:B------:R-:W-:Y:S02]  /*93e0*/  FADD.FTZ R215, R218, R215 ;  /* 0x000000d7dad77221 */ /* 0x000fe40000010000 */
[----:B------:R-:W-:Y:S02]  /*93f0*/  FADD.FTZ R182, R182, R181 ;  /* 0x000000b5b6b67221 */ /* 0x000fe40000010000 */
        /* <DEDUP_REMOVED lines=10> */
[----:B------:R-:W-:Y:S02]  /*94a0*/  FADD.FTZ R173, R173, R172 ;  /* 0x000000acadad7221 */ /* 0x000fe40000010000 */
[----:B------:R-:W0:Y:S01]  /*94b0*/  MUFU.EX2 R209, R209 ;  /* 0x000000d100d17308 */ /* 0x000e220000000800 */
[----:B--2---:R-:W-:Y:S01]  /*94c0*/  F2FP.BF16.F32.PACK_AB R166, R202, R199 ;  /* 0x000000c7caa6723e */ /* 0x004fe200000010ff */
[----:B------:R-:W-:-:S04]  /*94d0*/  FADD.FTZ R176, R176, R173 ;  /* 0x000000adb0b07221 */ /* 0x000fc80000010000 */
[----:B------:R-:W-:Y:S02]  /*94e0*/  FADD.FTZ R199, R199, R176 ;  /* 0x000000b0c7c77221 */ /* 0x000fe40000010000 */
[----:B------:R-:W-:Y:S02]  /*94f0*/  MUFU.EX2 R200, R200 ;  /* 0x000000c800c87308 */ /* 0x000fe40000000800 */
[----:B------:R-:W-:-:S06]  /*9500*/  FADD.FTZ R194, R202, R199 ;  /* 0x000000c7cac27221 */ /* 0x000fcc0000010000 */
[----:B------:R-:W2:Y:S01]  /*9510*/  MUFU.EX2 R211, R211 ;  /* 0x000000d300d37308 */ /* 0x000ea20000000800 */
[----:B0-----:R-:W-:Y:S01]  /*9520*/  F2FP.BF16.F32.PACK_AB R165, R209, R208 ;  /* 0x000000d0d1a5723e */ /* 0x001fe200000010ff */
[----:B------:R-:W-:-:S04]  /*9530*/  FADD.FTZ R208, R208, R207 ;  /* 0x000000cfd0d07221 */ /* 0x000fc80000010000 */
[----:B------:R-:W-:Y:S01]  /*9540*/  FADD.FTZ R209, R209, R208 ;  /* 0x000000d0d1d17221 */ /* 0x000fe20000010000 */
[----:B--2---:R-:W-:-:S03]  /*9550*/  F2FP.BF16.F32.PACK_AB R167, R211, R200 ;  /* 0x000000c8d3a7723e */ /* 0x004fc600000010ff */
[----:B------:R-:W-:Y:S02]  /*9560*/  FADD.FTZ R200, R200, R209 ;  /* 0x000000d1c8c87221 */ /* 0x000fe40000010000 */
[----:B------:R1:W-:Y:S01]  /*9570*/  STSM.16.M88.4 [R189], R164 ;  /* 0x000000a4bd007844 */ /* 0x0003e20000000200 */
[----:B------:R-:W-:Y:S01]  /*9580*/  WARPGROUP.ARRIVE ;  /* 0x00000000000079c5 */ /* 0x000fe20000000000 */
[----:B------:R-:W-:-:S05]  /*9590*/  FADD.FTZ R195, R211, R200 ;  /* 0x000000c8d3c37221 */ /* 0x000fca0000010000 */
[----:B------:R-:W-:Y:S01]  /*95a0*/  HGMMA.64x256x16.F32.BF16 R24, R152, gdesc[UR8].tnspB, R24, gsb0 ;  /* 0x43e0000898187df0 */ /* 0x000fe20008001818 */
[----:B------:R-:W-:Y:S01]  /*95b0*/  R2UR UR10, R210 ;  /* 0x00000000d20a72ca */ /* 0x000fe200000e0000 */
[----:B------:R-:W-:Y:S01]  /*95c0*/  UMOV UR11, 0x40000040 ;  /* 0x40000040000b7882 */ /* 0x000fe20000000000 */
[C---:B------:R-:W-:Y:S01]  /*95d0*/  VIADD R210, R217.reuse, 0x100 ;  /* 0x00000100d9d27836 */ /* 0x040fe20000000000 */
[----:B------:R-:W-:Y:S01]  /*95e0*/  IADD3 R217, R217, 0x180, RZ ;  /* 0x00000180d9d97810 */ /* 0x000fe20007ffe0ff */
[----:B------:R-:W-:Y:S02]  /*95f0*/  WARPGROUP.DEPBAR.LE gsb0, 0x0 ;  /* 0x00008000000079c5 */ /* 0x000fe40000010000 */
[----:B------:R-:W-:-:S15]  /*9600*/  WARPGROUP.ARRIVE ;  /* 0x00000000000079c5 */ /* 0x000fde0000000000 */
        /* <DEDUP_REMOVED lines=20> */
[----:B0-----:R-:W0:Y:S02]  /*9750*/  FENCE.VIEW.ASYNC.S ;  /* 0x00000000000073c6 */ /* 0x001e240000000000 */
[----:B0-----:R-:W-:Y:S01]  /*9760*/  NOP ;  /* 0x0000000000007918 */ /* 0x001fe20000000000 */
[----:B------:R-:W-:Y:S06]  /*9770*/  BAR.ARV 0xe, 0x100 ;  /* 0x0384000000007b1d */ /* 0x000fec0000002000 */
[----:B-1----:R-:W-:Y:S05]  /*9780*/  @!P0 BRA `(.L_x_206) ;  /* 0x0000000000048947 */ /* 0x002fea0003800000 */
[----:B------:R-:W-:Y:S01]  /*9790*/  BPT.TRAP 0x1 ;  /* 0x000000040000795c */ /* 0x000fe20000300000 */
.L_x_206:
[----:B------:R-:W0:Y:S01]  /*97a0*/  S2UR UR10, SR_CgaCtaId ;  /* 0x00000000000a79c3 */ /* 0x000e220000008800 */
[----:B------:R-:W-:Y:S01]  /*97b0*/  R2UR UR7, R196 ;  /* 0x00000000c40772ca */ /* 0x000fe200000e0000 */
[----:B------:R-:W-:Y:S02]  /*97c0*/  IMAD.MOV.U32 R188, RZ, RZ, R177 ;  /* 0x000000ffffbc7224 */ /* 0x000fe400078e00b1 */
[----:B------:R-:W-:Y:S02]  /*97d0*/  IMAD.MOV.U32 R187, RZ, RZ, R168 ;  /* 0x000000ffffbb7224 */ /* 0x000fe400078e00a8 */
[----:B------:R-:W-:-:S08]  /*97e0*/  IMAD.MOV.U32 R200, RZ, RZ, R197 ;  /* 0x000000ffffc87224 */ /* 0x000fd000078e00c5 */
[----:B------:R-:W-:-:S04]  /*97f0*/  UIADD3 UR7, UR7, 0x38860, URZ ;  /* 0x0003886007077890 */ /* 0x000fc8000fffe03f */
[----:B0-----:R-:W-:-:S09]  /*9800*/  UPRMT UR7, UR10, 0x654, UR7 ;  /* 0x000006540a077896 */ /* 0x001fd20008000007 */
[----:B------:R-:W-:Y:S01]  /*9810*/  SYNCS.ARRIVE.TRANS64.RED.A1T0 RZ, [UR7], RZ ;  /* 0x000000ffffff79a7 */ /* 0x000fe20008100407 */
[----:B------:R-:W-:Y:S05]  /*9820*/  @P1 BRA `(.L_x_207) ;  /* 0xffffffcc00981947 */ /* 0x000fea000383ffff */
[----:B------:R-:W-:Y:S02]  /*9830*/  IMAD.SHL.U32 R152, R197, 0x40, RZ ;  /* 0x00000040c5987824 */ /* 0x000fe400078e00ff */
[----:B------:R-:W-:Y:S02]  /*9840*/  IMAD.MOV.U32 R188, RZ, RZ, R177 ;  /* 0x000000ffffbc7224 */ /* 0x000fe400078e00b1 */
[----:B------:R-:W-:-:S07]  /*9850*/  IMAD.MOV.U32 R187, RZ, RZ, R168 ;  /* 0x000000ffffbb7224 */ /* 0x000fce00078e00a8 */
.L_x_196:
[----:B------:R-:W0:Y:S01]  /*9860*/  SHFL.BFLY PT, R3, R194, 0x2, 0x1f ;  /* 0x0c401f00c2037f89 */ /* 0x000e2200000e0000 */
[----:B------:R-:W-:Y:S08]  /*9870*/  BAR.ARV 0x8, 0x100 ;  /* 0x0204000000007b1d */ /* 0x000ff00000002000 */
[----:B------:R-:W-:Y:S01]  /*9880*/  BAR.SYNC.DEFER_BLOCKING 0xf, 0x100 ;  /* 0x03c4000000007b1d */ /* 0x000fe20000010000 */
[----:B------:R-:W-:Y:S01]  /*9890*/  ISETP.NE.AND P0, PT, R186, RZ, PT ;  /* 0x000000ffba00720c */ /* 0x000fe20003f05270 */
[----:B------:R-:W-:-:S04]  /*98a0*/  IMAD.IADD R185, R185, 0x1, R152 ;  /* 0x00000001b9b97824 */ /* 0x000fc800078e0298 */
[----:B------:R-:W1:Y:S01]  /*98b0*/  SHFL.BFLY PT, R4, R195, 0x2, 0x1f ;  /* 0x0c401f00c3047f89 */ /* 0x000e6200000e0000 */
[----:B0-----:R-:W-:-:S07]  /*98c0*/  FADD.FTZ R3, R3, R194 ;  /* 0x000000c203037221 */ /* 0x001fce0000010000 */
[----:B------:R-:W-:Y:S01]  /*98d0*/  @!P0 LEA R2, R185, R2, 0x2 ;  /* 0x00000002b9028211 */ /* 0x000fe200078e10ff */
[----:B------:R-:W0:Y:S01]  /*98e0*/  SHFL.BFLY PT, R0, R3, 0x1, 0x1f ;  /* 0x0c201f0003007f89 */ /* 0x000e2200000e0000 */
[----:B-1----:R-:W-:-:S05]  /*98f0*/  FADD.FTZ R4, R4, R195 ;  /* 0x000000c304047221 */ /* 0x002fca0000010000 */
[----:B------:R-:W1:Y:S01]  /*9900*/  SHFL.BFLY PT, R5, R4, 0x1, 0x1f ;  /* 0x0c201f0004057f89 */ /* 0x000e6200000e0000 */
[----:B0-----:R-:W-:Y:S01]  /*9910*/  FADD.FTZ R6, R3, R0 ;  /* 0x0000000003067221 */ /* 0x001fe20000010000 */
[----:B------:R-:W-:-:S04]  /*9920*/  IMAD.MOV.U32 R0, RZ, RZ, RZ ;  /* 0x000000ffff007224 */ /* 0x000fc800078e00ff */
[----:B------:R-:W-:-:S13]  /*9930*/  FSETP.NE.FTZ.AND P1, PT, R6, RZ, PT ;  /* 0x000000ff0600720b */ /* 0x000fda0003f35000 */
[----:B------:R-:W0:Y:S01]  /*9940*/  @P1 MUFU.LG2 R3, R6 ;  /* 0x0000000600031308 */ /* 0x000e220000000c00 */
[----:B-1----:R-:W-:Y:S01]  /*9950*/  FADD.FTZ R8, R4, R5 ;  /* 0x0000000504087221 */ /* 0x002fe20000010000 */
[----:B------:R-:W-:Y:S02]  /*9960*/  IMAD.MOV.U32 R5, RZ, RZ, RZ ;  /* 0x000000ffff057224 */ /* 0x000fe400078e00ff */
[----:B------:R-:W-:Y:S02]  /*9970*/  IMAD.MOV.U32 R4, RZ, RZ, -0x800000 ;  /* 0xff800000ff047424 */ /* 0x000fe400078e00ff */
[----:B------:R-:W-:Y:S02]  /*9980*/  FSETP.NE.FTZ.AND P2, PT, R8, RZ, PT ;  /* 0x000000ff0800720b */ /* 0x000fe40003f55000 */
[----:B------:R1:W2:Y:S01]  /*9990*/  @P1 MUFU.RCP R5, R6 ;  /* 0x0000000600051308 */ /* 0x0002a20000001000 */
[----:B0-----:R-:W-:Y:S01]  /*99a0*/  @P1 FMUL.FTZ R3, R3, 0.69314718246459960938 ;  /* 0x3f31721803031820 */ /* 0x001fe20000410000 */
[----:B-1----:R-:W-:-:S09]  /*99b0*/  IMAD.U32 R6, RZ, RZ, UR6 ;  /* 0x00000006ff067e24 */ /* 0x002fd2000f8e00ff */
[----:B------:R-:W0:Y:S01]  /*99c0*/  @P2 MUFU.RCP R0, R8 ;  /* 0x0000000800002308 */ /* 0x000e220000001000 */
[----:B------:R-:W-:Y:S01]  /*99d0*/  @P1 FMUL.FTZ R6, R6, 0.69314718246459960938 ;  /* 0x3f31721806061820 */ /* 0x000fe20000410000 */
[----:B--2---:R-:W-:Y:S01]  /*99e0*/  @!P0 STS [R2+0x38400], R5 ;  /* 0x0384000502008388 */ /* 0x004fe20000000800 */
[----:B------:R-:W-:-:S05]  /*99f0*/  FMUL.FTZ R24, R24, R5 ;  /* 0x0000000518187220 */ /* 0x000fca0000410000 */
[----:B------:R1:W2:Y:S01]  /*9a00*/  @P2 MUFU.LG2 R7, R8 ;  /* 0x0000000800072308 */ /* 0x0002a20000000c00 */
        /* <DEDUP_REMOVED lines=8> */
[----:B0-----:R0:W-:Y:S01]  /*9a90*/  @!P0 STS [R2+0x38420], R0 ;  /* 0x0384200002008388 */ /* 0x0011e20000000800 */
[----:B-1----:R-:W-:-:S02]  /*9aa0*/  IMAD.U32 R8, RZ, RZ, UR6 ;  /* 0x00000006ff087e24 */ /* 0x002fc4000f8e00ff */
[-C--:B------:R-:W-:Y:S01]  /*9ab0*/  FMUL.FTZ R41, R41, R5.reuse ;  /* 0x0000000529297220 */ /* 0x080fe20000410000 */
[-C--:B------:R-:W-:Y:S01]  /*9ac0*/  FMUL.FTZ R44, R44, R5.reuse ;  /* 0x000000052c2c7220 */ /* 0x080fe20000410000 */
[-C--:B------:R-:W-:Y:S01]  /*9ad0*/  FMUL.FTZ R45, R45, R5.reuse ;  /* 0x000000052d2d7220 */ /* 0x080fe20000410000 */
[----:B------:R-:W-:Y:S01]  /*9ae0*/  @P2 FMUL.FTZ R8, R8, 0.69314718246459960938 ;  /* 0x3f31721808082820 */ /* 0x000fe20000410000 */
[-C--:B------:R-:W-:Y:S01]  /*9af0*/  FMUL.FTZ R48, R48, R5.reuse ;  /* 0x0000000530307220 */ /* 0x080fe20000410000 */
[-C--:B------:R-:W-:Y:S01]  /*9b00*/  FMUL.FTZ R49, R49, R5.reuse ;  /* 0x0000000531317220 */ /* 0x080fe20000410000 */
[----:B--2---:R-:W-:Y:S01]  /*9b10*/  @P2 FMUL.FTZ R7, R7, 0.69314718246459960938 ;  /* 0x3f31721807072820 */ /* 0x004fe20000410000 */
[-C--:B------:R-:W-:Y:S01]  /*9b20*/  FMUL.FTZ R52, R52, R5.reuse ;  /* 0x0000000534347220 */ /* 0x080fe20000410000 */
[----:B0-----:R-:W-:Y:S02]  /*9b30*/  IMAD.MOV.U32 R2, RZ, RZ, -0x800000 ;  /* 0xff800000ff027424 */ /* 0x001fe400078e00ff */
        /* <DEDUP_REMOVED lines=117> */
.L_x_177:
[----:B------:R-:W-:Y:S05]  /*a290*/  @P0 BRA `(.L_x_208) ;  /* 0x0000002000f80947 */ /* 0x000fea0003800000 */
[----:B------:R-:W0:Y:S01]  /*a2a0*/  S2R R0, SR_TID.X ;  /* 0x0000000000007919 */ /* 0x000e220000002100 */
[----:B------:R-:W1:Y:S01]  /*a2b0*/  S2UR UR5, SR_CgaCtaId ;  /* 0x00000000000579c3 */ /* 0x000e620000008800 */
[----:B------:R-:W-:Y:S01]  /*a2c0*/  UMOV UR4, 0x400 ;  /* 0x0000040000047882 */ /* 0x000fe20000000000 */
[----:B------:R-:W-:-:S06]  /*a2d0*/  IMAD R3, RZ, RZ, -UR61 ;  /* 0x8000003dff037e24 */ /* 0x000fcc000f8e02ff */
        /* <DEDUP_REMOVED lines=14> */
[----:B------:R-:W-:-:S03]  /*a3c0*/  LOP3.LUT R5, R9, 0xffffff80, RZ, 0xc0, !PT ;  /* 0xffffff8009057812 */ /* 0x000fc600078ec0ff */
[----:B------:R-:W0:Y:S01]  /*a3d0*/  SHFL.IDX PT, R7, R0, RZ, 0x1f ;  /* 0x00001fff00077589 */ /* 0x000e2200000e0000 */
[----:B-1----:R-:W-:Y:S01]  /*a3e0*/  ISETP.NE.AND P1, PT, R6, 0x1, PT ;  /* 0x000000010600780c */ /* 0x002fe20003f25270 */
[----:B------:R-:W-:Y:S01]  /*a3f0*/  IMAD.IADD R8, R22, 0x1, -R5 ;  /* 0x0000000116087824 */ /* 0x000fe200078e0a05 */
[----:B------:R-:W-:-:S04]  /*a400*/  SHF.R.S32.HI R5, RZ, 0x1f, R3 ;  /* 0x0000001fff057819 */ /* 0x000fc80000011403 */
[----:B------:R-:W-:Y:S02]  /*a410*/  SHF.R.S32.HI R155, RZ, 0x1f, R8 ;  /* 0x0000001fff9b7819 */ /* 0x000fe40000011408 */
[----:B0-----:R-:W-:Y:S02]  /*a420*/  ISETP.NE.AND P0, PT, R7, RZ, PT ;  /* 0x000000ff0700720c */ /* 0x001fe40003f05270 */
[----:B------:R-:W-:-:S04]  /*a430*/  LEA.HI R7, R155, R8, RZ, 0x2 ;  /* 0x000000089b077211 */ /* 0x000fc800078f10ff */
[----:B------:R-:W-:-:S07]  /*a440*/  SHF.R.S32.HI R154, RZ, 0x2, R7 ;  /* 0x00000002ff9a7819 */ /* 0x000fce0000011407 */
        /* <DEDUP_REMOVED lines=13> */
[CC--:B------:R-:W-:Y:S01]  /*a520*/  LEA.HI R152, R12.reuse, R23.reuse, RZ, 0x2 ;  /* 0x000000170c987211 */ /* 0x0c0fe200078f10ff */
[----:B------:R-:W3:Y:S01]  /*a530*/  LDC.64 R20, c[0x0][0xcd8] ;  /* 0x00033600ff147b82 */ /* 0x000ee20000000a00 */
[----:B------:R-:W-:Y:S01]  /*a540*/  LEA.HI R12, R12, R23, RZ, 0x5 ;  /* 0x000000170c0c7211 */ /* 0x000fe200078f28ff */
[----:B------:R-:W-:Y:S01]  /*a550*/  IMAD.IADD R9, R22, 0x1, -R9 ;  /* 0x0000000116097824 */ /* 0x000fe200078e0a09 */
[--C-:B------:R-:W-:Y:S01]  /*a560*/  SHF.R.S32.HI R10, RZ, 0x2, R152.reuse ;  /* 0x00000002ff0a7819 */ /* 0x100fe20000011498 */
[----:B------:R-:W-:Y:S01]  /*a570*/  UIADD3 UR4, UR9, UR4, URZ ;  /* 0x0000000409047290 */ /* 0x000fe2000fffe03f */
[----:B------:R-:W-:Y:S02]  /*a580*/  SHF.R.S32.HI R11, RZ, 0x1f, R152 ;  /* 0x0000001fff0b7819 */ /* 0x000fe40000011498 */
[----:B------:R-:W-:-:S02]  /*a590*/  SHF.R.S32.HI R12, RZ, 0x5, R12 ;  /* 0x00000005ff0c7819 */ /* 0x000fc4000001140c */
[----:B0-----:R-:W-:Y:S02]  /*a5a0*/  ISETP.NE.AND P0, PT, R18, 0x1, PT ;  /* 0x000000011200780c */ /* 0x001fe40003f05270 */
[----:B------:R-:W-:Y:S02]  /*a5b0*/  LEA.HI R11, R11, R10, RZ, 0x3 ;  /* 0x0000000a0b0b7211 */ /* 0x000fe400078f18ff */
[----:B------:R-:W-:Y:S02]  /*a5c0*/  LOP3.LUT R152, R152, 0x7ffffffc, RZ, 0xc0, !PT ;  /* 0x7ffffffc98987812 */ /* 0x000fe400078ec0ff */
[----:B------:R-:W-:Y:S01]  /*a5d0*/  LOP3.LUT R11, R11, 0xfffffff8, RZ, 0xc0, !PT ;  /* 0xfffffff80b0b7812 */ /* 0x000fe200078ec0ff */
[----:B--2---:R-:W-:Y:S02]  /*a5e0*/  USHF.R.S32.HI UR5, URZ, 0x1f, UR7 ;  /* 0x0000001f3f057899 */ /* 0x004fe40008011407 */
[----:B------:R-:W-:Y:S01]  /*a5f0*/  IMAD.IADD R152, R23, 0x1, -R152 ;  /* 0x0000000117987824 */ /* 0x000fe200078e0a98 */
[----:B------:R-:W-:-:S02]  /*a600*/  IADD3 R11, R10, -R11, RZ ;  /* 0x8000000b0a0b7210 */ /* 0x000fc40007ffe0ff */
[C---:B------:R-:W-:Y:S01]  /*a610*/  LEA.HI R10, R9.reuse, R9, RZ, 0x1 ;  /* 0x00000009090a7211 */ /* 0x040fe200078f08ff */
[----:B------:R-:W0:Y:S01]  /*a620*/  @P0 LDC R16, c[0x0][0xcec] ;  /* 0x00033b00ff100b82 */ /* 0x000e220000000800 */
[----:B------:R-:W-:Y:S02]  /*a630*/  IMAD.SHL.U32 R152, R152, 0x2, RZ ;  /* 0x0000000298987824 */ /* 0x000fe400078e00ff */
[----:B------:R-:W-:Y:S01]  /*a640*/  LOP3.LUT R10, R10, 0x1ffffffe, RZ, 0xc0, !PT ;  /* 0x1ffffffe0a0a7812 */ /* 0x000fe200078ec0ff */
[----:B------:R-:W-:Y:S02]  /*a650*/  IMAD R153, R12, 0x10, R11 ;  /* 0x000000100c997824 */ /* 0x000fe400078e020b */
[----:B---3--:R-:W-:Y:S02]  /*a660*/  IMAD R12, R20, UR5, RZ ;  /* 0x00000005140c7c24 */ /* 0x008fe4000f8e02ff */
[----:B------:R-:W2:Y:S01]  /*a670*/  @P0 LDC R17, c[0x0][0xcf0] ;  /* 0x00033c00ff110b82 */ /* 0x000ea20000000800 */
[----:B------:R-:W-:-:S02]  /*a680*/  IMAD.IADD R9, R9, 0x1, -R10 ;  /* 0x0000000109097824 */ /* 0x000fc400078e0a0a */
[----:B------:R-:W-:Y:S02]  /*a690*/  IMAD.U32 R11, RZ, RZ, UR9 ;  /* 0x00000009ff0b7e24 */ /* 0x000fe4000f8e00ff */
[----:B------:R-:W-:Y:S02]  /*a6a0*/  IMAD R9, R9, 0x8, R153 ;  /* 0x0000000809097824 */ /* 0x000fe400078e0299 */
[----:B------:R-:W-:Y:S02]  /*a6b0*/  IMAD R15, R21, UR7, R12 ;  /* 0x00000007150f7c24 */ /* 0x000fe4000f8e020c */
[----:B-1----:R-:W-:Y:S02]  /*a6c0*/  IMAD R9, R14, 0x40, R9 ;  /* 0x000000400e097824 */ /* 0x002fe400078e0209 */
[----:B------:R-:W-:Y:S02]  /*a6d0*/  IMAD.U32 R10, RZ, RZ, UR8 ;  /* 0x00000008ff0a7e24 */ /* 0x000fe4000f8e00ff */
[----:B------:R-:W-:Y:S01]  /*a6e0*/  IMAD.U32 R11, RZ, RZ, UR4 ;  /* 0x00000004ff0b7e24 */ /* 0x000fe2000f8e00ff */
[----:B------:R-:W-:Y:S01]  /*a6f0*/  ULDC.64 UR4, c[0x0][0xce0] ;  /* 0x0003380000047ab9 */ /* 0x000fe20000000a00 */
[----:B------:R-:W-:-:S02]  /*a700*/  IMAD.MOV.U32 R13, RZ, RZ, R9 ;  /* 0x000000ffff0d7224 */ /* 0x000fc400078e0009 */
[----:B0-----:R-:W-:-:S04]  /*a710*/  @P0 IMAD.HI.U32 R12, R9, R16, RZ ;  /* 0x00000010090c0227 */ /* 0x001fc800078e00ff */
[----:B------:R-:W-:Y:S01]  /*a720*/  IMAD.WIDE.U32 R10, R20, UR7, R10 ;  /* 0x00000007140a7c25 */ /* 0x000fe2000f8e000a */
[----:B--2---:R-:W-:-:S03]  /*a730*/  @P0 SHF.R.U32.HI R13, RZ, R17, R12 ;  /* 0x00000011ff0d0219 */ /* 0x004fc6000001160c */
[----:B------:R-:W-:Y:S02]  /*a740*/  IMAD.IADD R11, R11, 0x1, R15 ;  /* 0x000000010b0b7824 */ /* 0x000fe400078e020f */
[----:B------:R-:W-:Y:S01]  /*a750*/  IMAD R12, R5, UR4, RZ ;  /* 0x00000004050c7c24 */ /* 0x000fe2000f8e02ff */
[----:B------:R-:W-:Y:S01]  /*a760*/  IADD3 R15, -R13, RZ, RZ ;  /* 0x000000ff0d0f7210 */ /* 0x000fe20007ffe1ff */
[----:B------:R-:W-:-:S04]  /*a770*/  IMAD.WIDE.U32 R10, R3, UR4, R10 ;  /* 0x00000004030a7c25 */ /* 0x000fc8000f8e000a */
[----:B------:R-:W-:Y:S01]  /*a780*/  IMAD R9, R18, R15, R9 ;  /* 0x0000000f12097224 */ /* 0x000fe200078e0209 */
[----:B------:R-:W-:Y:S01]  /*a790*/  SHF.R.S32.HI R15, RZ, 0x1f, R13 ;  /* 0x0000001fff0f7819 */ /* 0x000fe2000001140d */
[----:B------:R-:W-:Y:S01]  /*a7a0*/  IMAD R16, R3, UR5, R12 ;  /* 0x0000000503107c24 */ /* 0x000fe2000f8e020c */
[----:B------:R-:W-:Y:S01]  /*a7b0*/  IADD3 R10, P0, R13, R10, RZ ;  /* 0x0000000a0d0a7210 */ /* 0x000fe20007f1e0ff */
[----:B------:R-:W-:Y:S01]  /*a7c0*/  ULDC.64 UR4, c[0x0][0xcc8] ;  /* 0x0003320000047ab9 */ /* 0x000fe20000000a00 */
[----:B------:R-:W-:Y:S02]  /*a7d0*/  SHF.R.S32.HI R12, RZ, 0x1f, R9 ;  /* 0x0000001fff0c7819 */ /* 0x000fe40000011409 */
[----:B------:R-:W-:-:S03]  /*a7e0*/  IADD3.X R11, R15, R11, R16, P0, !PT ;  /* 0x0000000b0f0b7210 */ /* 0x000fc600007fe410 */
[----:B------:R-:W-:Y:S02]  /*a7f0*/  IMAD R12, R12, UR4, RZ ;  /* 0x000000040c0c7c24 */ /* 0x000fe4000f8e02ff */
[----:B------:R-:W-:-:S04]  /*a800*/  IMAD.WIDE.U32 R10, R9, UR4, R10 ;  /* 0x00000004090a7c25 */ /* 0x000fc8000f8e000a */
[----:B------:R-:W-:Y:S01]  /*a810*/  IMAD R9, R9, UR5, R12 ;  /* 0x0000000509097c24 */ /* 0x000fe2000f8e020c */
[----:B------:R-:W-:Y:S01]  /*a820*/  LEA.HI R12, R0, R0, RZ, 0x1 ;  /* 0x00000000000c7211 */ /* 0x000fe200078f08ff */
[----:B------:R-:W-:Y:S02]  /*a830*/  ULDC.64 UR4, c[0x0][0xca8] ;  /* 0x00032a0000047ab9 */ /* 0x000fe40000000a00 */
[----:B------:R-:W-:Y:S01]  /*a840*/  IMAD.IADD R9, R11, 0x1, R9 ;  /* 0x000000010b097824 */ /* 0x000fe200078e0209 */
[----:B------:R-:W-:Y:S01]  /*a850*/  LEA R16, P0, R10, UR4, 0x2 ;  /* 0x000000040a107c11 */ /* 0x000fe2000f8010ff */
[----:B------:R-:W-:Y:S01]  /*a860*/  ULDC UR4, c[0x0][0xb88] ;  /* 0x0002e20000047ab9 */ /* 0x000fe20000000800 */
[----:B------:R-:W-:Y:S02]  /*a870*/  LOP3.LUT R11, R12, 0xfffffe, RZ, 0xc0, !PT ;  /* 0x00fffffe0c0b7812 */ /* 0x000fe400078ec0ff */
[----:B------:R-:W-:Y:S01]  /*a880*/  LEA.HI.X R17, R10, UR5, R9, 0x2, P0 ;  /* 0x000000050a117c11 */ /* 0x000fe200080f1409 */
[----:B------:R-:W-:Y:S01]  /*a890*/  SHFL.IDX PT, R12, R16, 0x1, 0x1c1f ;  /* 0x003c1f00100c7f89 */ /* 0x000fe200000e0000 */
[----:B------:R-:W-:-:S02]  /*a8a0*/  IMAD R9, R14, 0x40, R153 ;  /* 0x000000400e097824 */ /* 0x000fc400078e0299 */
[----:B------:R-:W-:Y:S01]  /*a8b0*/  IMAD.IADD R15, R0, 0x1, -R11 ;  /* 0x00000001000f7824 */ /* 0x000fe200078e0a0b */
[----:B------:R-:W-:Y:S01]  /*a8c0*/  SHFL.IDX PT, R10, R16, RZ, 0x1c1f ;  /* 0x001c1fff100a7589 */ /* 0x000fe200000e0000 */
[----:B------:R-:W-:Y:S02]  /*a8d0*/  IMAD R14, R18, UR4, RZ ;  /* 0x00000004120e7c24 */ /* 0x000fe4000f8e02ff */
[----:B------:R-:W-:Y:S01]  /*a8e0*/  IMAD.U32 R15, R15, -0x100, RZ ;  /* 0xffffff000f0f7824 */ /* 0x000fe200078e00ff */
[----:B------:R-:W0:Y:S04]  /*a8f0*/  SHFL.IDX PT, R11, R17, RZ, 0x1c1f ;  /* 0x001c1fff110b7589 */ /* 0x000e2800000e0000 */
[----:B------:R-:W1:Y:S01]  /*a900*/  SHFL.IDX PT, R13, R17, 0x1, 0x1c1f ;  /* 0x003c1f00110d7f89 */ /* 0x000e6200000e0000 */
[----:B------:R-:W-:Y:S01]  /*a910*/  ISETP.NE.AND P0, PT, R152, R15, PT ;  /* 0x0000000f9800720c */ /* 0x000fe20003f05270 */
[----:B------:R-:W-:-:S03]  /*a920*/  VIADD R15, R9, 0x8 ;  /* 0x00000008090f7836 */ /* 0x000fc60000000000 */
[-C--:B------:R-:W-:Y:S02]  /*a930*/  ISETP.GE.OR P2, PT, R9, R14.reuse, P0 ;  /* 0x0000000e0900720c */ /* 0x080fe40000746670 */
[----:B------:R-:W-:-:S11]  /*a940*/  ISETP.GE.OR P0, PT, R15, R14, P0 ;  /* 0x0000000e0f00720c */ /* 0x000fd60000706670 */
[----:B0-----:R0:W-:Y:S04]  /*a950*/  @!P2 ST.E desc[UR36][R10.64], R4 ;  /* 0x000000040a00a985 */ /* 0x0011e8000c101924 */
[----:B-1----:R0:W-:Y:S02]  /*a960*/  @!P0 ST.E desc[UR36][R12.64], R2 ;  /* 0x000000020c008985 */ /* 0x0021e4000c101924 */
.L_x_209:
[----:B------:R-:W1:Y:S01]  /*a970*/  S2R R14, SR_CTAID.X ;  /* 0x00000000000e7919 */ /* 0x000e620000002500 */
[----:B------:R-:W-:Y:S01]  /*a980*/  LEA.HI R19, R19, R22, RZ, 0x2 ;  /* 0x0000001613137211 */ /* 0x000fe200078f10ff */
[----:B------:R-:W2:Y:S01]  /*a990*/  S2UR UR7, SR_CTAID.Z ;  /* 0x00000000000779c3 */ /* 0x000ea20000002700 */
[----:B------:R-:W-:Y:S01]  /*a9a0*/  SHF.R.S32.HI R9, RZ, 0x1f, R7 ;  /* 0x0000001fff097819 */ /* 0x000fe20000011407 */
[----:B------:R-:W-:Y:S01]  /*a9b0*/  ULDC.64 UR8, c[0x0][0xc38] ;  /* 0x00030e0000087ab9 */ /* 0x000fe20000000a00 */
[----:B------:R-:W-:Y:S01]  /*a9c0*/  LOP3.LUT R19, R19, 0xfffffffc, RZ, 0xc0, !PT ;  /* 0xfffffffc13137812 */ /* 0x000fe200078ec0ff */
[----:B------:R-:W-:Y:S01]  /*a9d0*/  UIMAD UR6, UR6, UR8, URZ ;  /* 0x00000008060672a4 */ /* 0x000fe2000f8e023f */
[----:B------:R-:W-:Y:S01]  /*a9e0*/  LEA.HI R9, R9, R154, RZ, 0x3 ;  /* 0x0000009a09097211 */ /* 0x000fe200078f18ff */
[----:B------:R-:W-:Y:S01]  /*a9f0*/  UIMAD.WIDE.U32 UR4, UR61, UR8, URZ ;  /* 0x000000083d0472a5 */ /* 0x000fe2000f8e003f */
[----:B------:R-:W-:Y:S01]  /*aa00*/  LEA.HI R155, R155, R8, RZ, 0x5 ;  /* 0x000000089b9b7211 */ /* 0x000fe200078f28ff */
[----:B0-----:R-:W0:Y:S01]  /*aa10*/  LDC.64 R12, c[0x0][0xc40] ;  /* 0x00031000ff0c7b82 */ /* 0x001e220000000a00 */
[----:B------:R-:W-:Y:S01]  /*aa20*/  IMAD.IADD R19, R22, 0x1, -R19 ;  /* 0x0000000116137824 */ /* 0x000fe200078e0a13 */
[----:B------:R-:W-:Y:S01]  /*aa30*/  LOP3.LUT R9, R9, 0xfffffff8, RZ, 0xc0, !PT ;  /* 0xfffffff809097812 */ /* 0x000fe200078ec0ff */
[----:B------:R-:W-:Y:S01]  /*aa40*/  UIMAD UR6, UR61, UR9, UR6 ;  /* 0x000000093d0672a4 */ /* 0x000fe2000f8e0206 */
[----:B------:R-:W-:Y:S01]  /*aa50*/  SHF.R.S32.HI R155, RZ, 0x5, R155 ;  /* 0x00000005ff9b7819 */ /* 0x000fe2000001149b */
[----:B------:R-:W-:Y:S01]  /*aa60*/  IMAD.U32 R11, RZ, RZ, UR5 ;  /* 0x00000005ff0b7e24 */ /* 0x000fe2000f8e00ff */
[----:B------:R-:W-:Y:S01]  /*aa70*/  LEA.HI R2, R19, R19, RZ, 0x1 ;  /* 0x0000001313027211 */ /* 0x000fe200078f08ff */
[----:B------:R-:W-:Y:S01]  /*aa80*/  IMAD.IADD R154, R154, 0x1, -R9 ;  /* 0x000000019a9a7824 */ /* 0x000fe200078e0a09 */
[----:B------:R-:W3:Y:S01]  /*aa90*/  @P1 LDC R16, c[0x0][0xcec] ;  /* 0x00033b00ff101b82 */ /* 0x000ee20000000800 */
[----:B------:R-:W-:Y:S01]  /*aaa0*/  UIADD3 UR6, UR5, UR6, URZ ;  /* 0x0000000605067290 */ /* 0x000fe2000fffe03f */
[----:B------:R-:W-:Y:S01]  /*aab0*/  LOP3.LUT R2, R2, 0x1ffffffe, RZ, 0xc0, !PT ;  /* 0x1ffffffe02027812 */ /* 0x000fe200078ec0ff */
[----:B------:R-:W-:Y:S01]  /*aac0*/  IMAD R155, R155, 0x10, R154 ;  /* 0x000000109b9b7824 */ /* 0x000fe200078e029a */
[----:B------:R-:W-:Y:S01]  /*aad0*/  BSSY B0, `(.L_x_210) ;  /* 0x00000f3000007945 */ /* 0x000fe20003800000 */
[----:B------:R-:W-:Y:S01]  /*aae0*/  IMAD.U32 R10, RZ, RZ, UR4 ;  /* 0x00000004ff0a7e24 */ /* 0x000fe2000f8e00ff */
[----:B------:R-:W-:Y:S01]  /*aaf0*/  IADD3 R2, R19, -R2, RZ ;  /* 0x8000000213027210 */ /* 0x000fe20007ffe0ff */
[----:B------:R-:W-:Y:S01]  /*ab00*/  IMAD.U32 R11, RZ, RZ, UR6 ;  /* 0x00000006ff0b7e24 */ /* 0x000fe2000f8e00ff */
[----:B------:R-:W4:Y:S01]  /*ab10*/  @P1 LDC R17, c[0x0][0xcf0] ;  /* 0x00033c00ff111b82 */ /* 0x000f220000000800 */
[----:B--2---:R-:W-:-:S02]  /*ab20*/  USHF.R.S32.HI UR8, URZ, 0x1f, UR7 ;  /* 0x0000001f3f087899 */ /* 0x004fc40008011407 */
[----:B------:R-:W-:Y:S01]  /*ab30*/  IMAD R4, R2, 0x8, R155 ;  /* 0x0000000802047824 */ /* 0x000fe200078e029b */
[----:B------:R-:W-:-:S03]  /*ab40*/  ULDC.64 UR4, c[0x0][0xc48] ;  /* 0x0003120000047ab9 */ /* 0x000fc60000000a00 */
[----:B-1----:R-:W-:Y:S02]  /*ab50*/  IMAD R15, R14, 0x40, R4 ;  /* 0x000000400e0f7824 */ /* 0x002fe400078e0204 */
[C---:B0-----:R-:W-:Y:S02]  /*ab60*/  IMAD R2, R12.reuse, UR8, RZ ;  /* 0x000000080c027c24 */ /* 0x041fe4000f8e02ff */
[----:B------:R-:W-:-:S04]  /*ab70*/  IMAD.WIDE.U32 R10, R12, UR7, R10 ;  /* 0x000000070c0a7c25 */ /* 0x000fc8000f8e000a */
[----:B------:R-:W-:Y:S02]  /*ab80*/  IMAD R13, R13, UR7, R2 ;  /* 0x000000070d0d7c24 */ /* 0x000fe4000f8e0202 */
[----:B---3--:R-:W-:-:S04]  /*ab90*/  @P1 IMAD.HI.U32 R16, R15, R16, RZ ;  /* 0x000000100f101227 */ /* 0x008fc800078e00ff */
[----:B------:R-:W-:Y:S02]  /*aba0*/  IMAD.MOV.U32 R9, RZ, RZ, R15 ;  /* 0x000000ffff097224 */ /* 0x000fe400078e000f */
[----:B------:R-:W-:Y:S01]  /*abb0*/  IMAD R2, R5, UR4, RZ ;  /* 0x0000000405027c24 */ /* 0x000fe2000f8e02ff */
[----:B----4-:R-:W-:Y:S01]  /*abc0*/  @P1 SHF.R.U32.HI R9, RZ, R17, R16 ;  /* 0x00000011ff091219 */ /* 0x010fe20000011610 */
[----:B------:R-:W-:Y:S02]  /*abd0*/  IMAD.IADD R11, R11, 0x1, R13 ;  /* 0x000000010b0b7824 */ /* 0x000fe400078e020d */
[C---:B------:R-:W-:Y:S01]  /*abe0*/  IMAD R13, R3.reuse, UR5, R2 ;  /* 0x00000005030d7c24 */ /* 0x040fe2000f8e0202 */
[--C-:B------:R-:W-:Y:S01]  /*abf0*/  SHF.R.S32.HI R4, RZ, 0x1f, R9.reuse ;  /* 0x0000001fff047819 */ /* 0x100fe20000011409 */
[----:B------:R-:W-:Y:S02]  /*ac00*/  IMAD.MOV R5, RZ, RZ, -R9 ;  /* 0x000000ffff057224 */ /* 0x000fe400078e0a09 */
[----:B------:R-:W-:Y:S01]  /*ac10*/  IMAD.WIDE.U32 R2, R3, UR4, R10 ;  /* 0x0000000403027c25 */ /* 0x000fe2000f8e000a */
[----:B------:R-:W-:-:S03]  /*ac20*/  ULDC.64 UR4, c[0x0][0xc30] ;  /* 0x00030c0000047ab9 */ /* 0x000fc60000000a00 */
[----:B------:R-:W-:Y:S01]  /*ac30*/  IMAD R5, R6, R5, R15 ;  /* 0x0000000506057224 */ /* 0x000fe200078e020f */
[----:B------:R-:W-:Y:S01]  /*ac40*/  IADD3 R3, R3, R13, RZ ;  /* 0x0000000d03037210 */ /* 0x000fe20007ffe0ff */
[----:B------:R-:W-:-:S04]  /*ac50*/  IMAD R4, R4, UR4, RZ ;  /* 0x0000000404047c24 */ /* 0x000fc8000f8e02ff */
[C---:B------:R-:W-:Y:S01]  /*ac60*/  IMAD R11, R9.reuse, UR5, R4 ;  /* 0x00000005090b7c24 */ /* 0x040fe2000f8e0204 */
[----:B------:R-:W-:Y:S01]  /*ac70*/  SHF.R.S32.HI R4, RZ, 0x1f, R5 ;  /* 0x0000001fff047819 */ /* 0x000fe20000011405 */
[----:B------:R-:W-:Y:S01]  /*ac80*/  IMAD.WIDE.U32 R2, R9, UR4, R2 ;  /* 0x0000000409027c25 */ /* 0x000fe2000f8e0002 */
[----:B------:R-:W-:-:S03]  /*ac90*/  ULDC.64 UR4, c[0x0][0xc28] ;  /* 0x00030a0000047ab9 */ /* 0x000fc60000000a00 */
[----:B------:R-:W-:Y:S02]  /*aca0*/  IMAD R4, R4, UR4, RZ ;  /* 0x0000000404047c24 */ /* 0x000fe4000f8e02ff */
[----:B------:R-:W-:Y:S02]  /*acb0*/  IMAD.IADD R3, R3, 0x1, R11 ;  /* 0x0000000103037824 */ /* 0x000fe400078e020b */
[C---:B------:R-:W-:Y:S02]  /*acc0*/  IMAD R9, R5.reuse, UR5, R4 ;  /* 0x0000000505097c24 */ /* 0x040fe4000f8e0204 */
[----:B------:R-:W-:Y:S01]  /*acd0*/  IMAD.WIDE.U32 R2, R5, UR4, R2 ;  /* 0x0000000405027c25 */ /* 0x000fe2000f8e0002 */
[----:B------:R-:W-:-:S03]  /*ace0*/  ULDC.64 UR4, c[0x0][0xc00] ;  /* 0x0003000000047ab9 */ /* 0x000fc60000000a00 */
[----:B------:R-:W-:Y:S01]  /*acf0*/  IMAD.IADD R5, R3, 0x1, R9 ;  /* 0x0000000103057824 */ /* 0x000fe200078e0209 */
        /* <DEDUP_REMOVED lines=9> */
[----:B------:R0:W1:Y:S01]  /*ad90*/  SHFL.IDX PT, R2, R4, RZ, 0x1c1f ;  /* 0x001c1fff04027589 */ /* 0x00006200000e0000 */
[----:B------:R-:W-:Y:S01]  /*ada0*/  IMAD.IADD R0, R8, 0x1, -R9 ;  /* 0x0000000108007824 */ /* 0x000fe200078e0a09 */
[----:B------:R-:W-:-:S02]  /*adb0*/  ISETP.GE.AND P0, PT, R7, R6, PT ;  /* 0x000000060700720c */ /* 0x000fc40003f06270 */
[----:B------:R0:W2:Y:S01]  /*adc0*/  SHFL.IDX PT, R3, R5, RZ, 0x1c1f ;  /* 0x001c1fff05037589 */ /* 0x0000a200000e0000 */
[----:B------:R-:W-:-:S04]  /*add0*/  IMAD R0, R11, 0x80, R0 ;  /* 0x000000800b007824 */ /* 0x000fc800078e0200 */
[----:B------:R-:W-:-:S06]  /*ade0*/  IMAD.SHL.U32 R0, R0, 0x2, RZ ;  /* 0x0000000200007824 */ /* 0x000fcc00078e00ff */
[----:B0-----:R-:W-:Y:S05]  /*adf0*/  @P0 BRA `(.L_x_211) ;  /* 0x0000000c00000947 */ /* 0x001fea0003800000 */
[C---:B------:R-:W-:Y:S01]  /*ae00*/  VIADD R9, R0.reuse, 0x8 ;  /* 0x0000000800097836 */ /* 0x040fe20000000000 */
[----:B------:R-:W-:Y:S01]  /*ae10*/  ULDC UR4, c[0x0][0xbc8] ;  /* 0x0002f20000047ab9 */ /* 0x000fe20000000800 */
[C---:B------:R-:W-:Y:S01]  /*ae20*/  VIADD R11, R0.reuse, 0x10 ;  /* 0x00000010000b7836 */ /* 0x040fe20000000000 */
[C---:B------:R-:W-:Y:S01]  /*ae30*/  IADD3 R13, R0.reuse, 0x18, RZ ;  /* 0x00000018000d7810 */ /* 0x040fe20007ffe0ff */
        /* <DEDUP_REMOVED lines=12> */
[----:B------:R-:W-:-:S02]  /*af00*/  VIADD R22, R0, 0x50 ;  /* 0x0000005000167836 */ /* 0x000fc40000000000 */
[C---:B------:R-:W-:Y:S01]  /*af10*/  @!P2 LEA.HI R8, R0.reuse, R0, RZ, 0x1 ;  /* 0x000000000008a211 */ /* 0x040fe200078f08ff */
[----:B------:R-:W-:Y:S01]  /*af20*/  VIADD R23, R0, 0x58 ;  /* 0x0000005800177836 */ /* 0x000fe20000000000 */
[----:B------:R-:W-:Y:S02]  /*af30*/  @!P3 LEA.HI R10, R9, R9, RZ, 0x1 ;  /* 0x00000009090ab211 */ /* 0x000fe400078f08ff */
[----:B------:R-:W-:Y:S02]  /*af40*/  @!P4 LEA.HI R12, R11, R11, RZ, 0x1 ;  /* 0x0000000b0b0cc211 */ /* 0x000fe400078f08ff */
[----:B------:R-:W-:Y:S02]  /*af50*/  @!P5 LEA.HI R14, R13, R13, RZ, 0x1 ;  /* 0x0000000d0d0ed211 */ /* 0x000fe400078f08ff */
[----:B------:R-:W-:Y:S02]  /*af60*/  @!P2 LOP3.LUT R9, R8, 0xfffffffe, RZ, 0xc0, !PT ;  /* 0xfffffffe0809a812 */ /* 0x000fe400078ec0ff */
[----:B------:R-:W-:-:S02]  /*af70*/  @!P3 LOP3.LUT R11, R10, 0xfffffffe, RZ, 0xc0, !PT ;  /* 0xfffffffe0a0bb812 */ /* 0x000fc400078ec0ff */
[----:B------:R-:W-:Y:S01]  /*af80*/  @!P4 LOP3.LUT R13, R12, 0xfffffffe, RZ, 0xc0, !PT ;  /* 0xfffffffe0c0dc812 */ /* 0x000fe200078ec0ff */
[--C-:B-12---:R-:W-:Y:S01]  /*af90*/  @!P2 IMAD.WIDE R8, R9, 0x4, R2.reuse ;  /* 0x000000040908a825 */ /* 0x106fe200078e0202 */
[----:B------:R-:W-:Y:S02]  /*afa0*/  @!P5 LOP3.LUT R15, R14, 0xfffffffe, RZ, 0xc0, !PT ;  /* 0xfffffffe0e0fd812 */ /* 0x000fe400078ec0ff */
[----:B------:R-:W-:Y:S01]  /*afb0*/  ISETP.GE.AND P6, PT, R22, UR4, PT ;  /* 0x0000000416007c0c */ /* 0x000fe2000bfc6270 */
        /* <DEDUP_REMOVED lines=9> */
[----:B------:R-:W-:Y:S01]  /*b050*/  @!P0 LEA.HI R16, R16, R16, RZ, 0x1 ;  /* 0x0000001010108211 */ /* 0x000fe200078f08ff */
[----:B------:R3:W-:Y:S01]  /*b060*/  @!P5 ST.E.64 desc[UR36][R14.64], R36 ;  /* 0x000000240e00d985 */ /* 0x0007e2000c101b24 */
[----:B------:R-:W-:Y:S01]  /*b070*/  ISETP.GE.AND P5, PT, R21, UR4, PT ;  /* 0x0000000415007c0c */ /* 0x000fe2000bfa6270 */
[----:B0-----:R-:W-:Y:S01]  /*b080*/  VIADD R24, R0, 0x60 ;  /* 0x0000006000187836 */ /* 0x001fe20000000000 */
[----:B------:R-:W-:Y:S02]  /*b090*/  @!P1 LEA.HI R17, R17, R17, RZ, 0x1 ;  /* 0x0000001111119211 */ /* 0x000fe400078f08ff */
[----:B------:R-:W-:-:S02]  /*b0a0*/  @!P0 LOP3.LUT R9, R16, 0xfffffffe, RZ, 0xc0, !PT ;  /* 0xfffffffe10098812 */ /* 0x000fc400078ec0ff */
        /* <DEDUP_REMOVED lines=29> */
[----:B------:R-:W-:-:S02]  /*b280*/  @!P1 LEA.HI R23, R23, R23, RZ, 0x1 ;  /* 0x0000001717179211 */ /* 0x000fc400078f08ff */
        /* <DEDUP_REMOVED lines=9> */
[----:B0-----:R-:W-:Y:S01]  /*b320*/  @!P1 LOP3.LUT R9, R23, 0xfffffffe, RZ, 0xc0, !PT ;  /* 0xfffffffe17099812 */ /* 0x001fe200078ec0ff */
[----:B------:R-:W-:Y:S01]  /*b330*/  VIADD R23, R0, 0x90 ;  /* 0x0000009000177836 */ /* 0x000fe20000000000 */
        /* <DEDUP_REMOVED lines=17> */
[----:B----4-:R-:W-:Y:S01]  /*b450*/  @!P3 LOP3.LUT R17, R22, 0xfffffffe, RZ, 0xc0, !PT ;  /* 0xfffffffe1611b812 */ /* 0x010fe200078ec0ff */
[----:B------:R-:W-:Y:S01]  /*b460*/  VIADD R22, R0, 0xc0 ;  /* 0x000000c000167836 */ /* 0x000fe20000000000 */
[----:B------:R-:W-:Y:S01]  /*b470*/  ISETP.GE.AND P0, PT, R23, UR4, PT ;  /* 0x0000000417007c0c */ /* 0x000fe2000bf06270 */
[----:B0-----:R-:W-:Y:S01]  /*b480*/  @!P2 IMAD.WIDE R8, R13, 0x4, R2 ;  /* 0x000000040d08a825 */ /* 0x001fe200078e0202 */
[----:B------:R-:W-:-:S03]  /*b490*/  ISETP.GE.AND P1, PT, R24, UR4, PT ;  /* 0x0000000418007c0c */ /* 0x000fc6000bf26270 */
[--C-:B-1----:R-:W-:Y:S01]  /*b4a0*/  @!P6 IMAD.WIDE R10, R19, 0x4, R2.reuse ;  /* 0x00000004130ae825 */ /* 0x102fe200078e0202 */
[----:B------:R0:W-:Y:S01]  /*b4b0*/  @!P2 ST.E.64 desc[UR36][R8.64], R76 ;  /* 0x0000004c0800a985 */ /* 0x0001e2000c101b24 */
[----:B------:R-:W-:Y:S02]  /*b4c0*/  ISETP.GE.AND P2, PT, R18, UR4, PT ;  /* 0x0000000412007c0c */ /* 0x000fe4000bf46270 */
        /* <DEDUP_REMOVED lines=15> */
[----:B0-----:R-:W-:Y:S02]  /*b5c0*/  @!P0 LOP3.LUT R9, R23, 0xfffffffe, RZ, 0xc0, !PT ;  /* 0xfffffffe17098812 */ /* 0x001fe400078ec0ff */
[----:B------:R-:W-:Y:S02]  /*b5d0*/  @!P2 LEA.HI R18, R18, R18, RZ, 0x1 ;  /* 0x000000121212a211 */ /* 0x000fe400078f08ff */
[----:B-1----:R-:W-:Y:S01]  /*b5e0*/  @!P1 LOP3.LUT R11, R24, 0xfffffffe, RZ, 0xc0, !PT ;  /* 0xfffffffe180b9812 */ /* 0x002fe200078ec0ff */
[--C-:B------:R-:W-:Y:S01]  /*b5f0*/  @!P0 IMAD.WIDE R8, R9, 0x4, R2.reuse ;  /* 0x0000000409088825 */ /* 0x100fe200078e0202 */
[----:B------:R-:W-:Y:S02]  /*b600*/  @!P4 LEA.HI R20, R20, R20, RZ, 0x1 ;  /* 0x000000141414c211 */ /* 0x000fe400078f08ff */
[----:B--2---:R-:W-:Y:S01]  /*b610*/  @!P2 LOP3.LUT R13, R18, 0xfffffffe, RZ, 0xc0, !PT ;  /* 0xfffffffe120da812 */ /* 0x004fe200078ec0ff */
[--C-:B------:R-:W-:Y:S01]  /*b620*/  @!P1 IMAD.WIDE R10, R11, 0x4, R2.reuse ;  /* 0x000000040b0a9825 */ /* 0x100fe200078e0202 */
[----:B------:R-:W-:Y:S01]  /*b630*/  @!P3 LEA.HI R19, R19, R19, RZ, 0x1 ;  /* 0x000000131313b211 */ /* 0x000fe200078f08ff */
[----:B------:R0:W-:Y:S01]  /*b640*/  @!P0 ST.E.64 desc[UR36][R8.64], R96 ;  /* 0x0000006008008985 */ /* 0x0001e2000c101b24 */
[----:B------:R-:W-:Y:S01]  /*b650*/  @!P5 LEA.HI R21, R21, R21, RZ, 0x1 ;  /* 0x000000151515d211 */ /* 0x000fe200078f08ff */
[----:B------:R-:W-:Y:S01]  /*b660*/  @!P2 IMAD.WIDE R12, R13, 0x4, R2 ;  /* 0x000000040d0ca825 */ /* 0x000fe200078e0202 */
[----:B------:R-:W-:Y:S01]  /*b670*/  @!P3 LOP3.LUT R19, R19, 0xfffffffe, RZ, 0xc0, !PT ;  /* 0xfffffffe1313b812 */ /* 0x000fe200078ec0ff */
[----:B------:R1:W-:Y:S01]  /*b680*/  @!P1 ST.E.64 desc[UR36][R10.64], R100 ;  /* 0x000000640a009985 */ /* 0x0003e2000c101b24 */
[----:B------:R-:W-:Y:S01]  /*b690*/  @!P6 LEA.HI R22, R22, R22, RZ, 0x1 ;  /* 0x000000161616e211 */ /* 0x000fe200078f08ff */
[----:B------:R-:W-:Y:S01]  /*b6a0*/  VIADD R18, R0, 0xc8 ;  /* 0x000000c800127836 */ /* 0x000fe20000000000 */
[----:B---3--:R-:W-:Y:S01]  /*b6b0*/  @!P4 LOP3.LUT R15, R20, 0xfffffffe, RZ, 0xc0, !PT ;  /* 0xfffffffe140fc812 */ /* 0x008fe200078ec0ff */
[----:B------:R-:W-:Y:S01]  /*b6c0*/  @!P2 ST.E.64 desc[UR36][R12.64], R104 ;  /* 0x000000680c00a985 */ /* 0x000fe2000c101b24 */
[----:B------:R-:W-:Y:S01]  /*b6d0*/  @!P5 LOP3.LUT R21, R21, 0xfffffffe, RZ, 0xc0, !PT ;  /* 0xfffffffe1515d812 */ /* 0x000fe200078ec0ff */
[----:B------:R-:W-:Y:S01]  /*b6e0*/  VIADD R20, R0, 0xd8 ;  /* 0x000000d800147836 */ /* 0x000fe20000000000 */
[----:B----4-:R-:W-:-:S02]  /*b6f0*/  @!P6 LOP3.LUT R17, R22, 0xfffffffe, RZ, 0xc0, !PT ;  /* 0xfffffffe1611e812 */ /* 0x010fc400078ec0ff */
[----:B------:R-:W-:Y:S01]  /*b700*/  ISETP.GE.AND P0, PT, R18, UR4, PT ;  /* 0x0000000412007c0c */ /* 0x000fe2000bf06270 */
[----:B0-----:R-:W-:Y:S01]  /*b710*/  @!P3 IMAD.WIDE R8, R19, 0x4, R2 ;  /* 0x000000041308b825 */ /* 0x001fe200078e0202 */
[----:B------:R-:W-:-:S03]  /*b720*/  ISETP.GE.AND P2, PT, R20, UR4, PT ;  /* 0x0000000414007c0c */ /* 0x000fc6000bf46270 */
[--C-:B-1----:R-:W-:Y:S01]  /*b730*/  @!P4 IMAD.WIDE R10, R15, 0x4, R2.reuse ;  /* 0x000000040f0ac825 */ /* 0x102fe200078e0202 */
[----:B------:R0:W-:Y:S03]  /*b740*/  @!P3 ST.E.64 desc[UR36][R8.64], R108 ;  /* 0x0000006c0800b985 */ /* 0x0001e6000c101b24 */
[--C-:B------:R-:W-:Y:S01]  /*b750*/  @!P5 IMAD.WIDE R14, R21, 0x4, R2.reuse ;  /* 0x00000004150ed825 */ /* 0x100fe200078e0202 */
[----:B------:R1:W-:Y:S03]  /*b760*/  @!P4 ST.E.64 desc[UR36][R10.64], R112 ;  /* 0x000000700a00c985 */ /* 0x0003e6000c101b24 */
[----:B------:R-:W-:Y:S01]  /*b770*/  VIADD R19, R0, 0xd0 ;  /* 0x000000d000137836 */ /* 0x000fe20000000000 */
[----:B------:R2:W-:Y:S01]  /*b780*/  @!P5 ST.E.64 desc[UR36][R14.64], R116 ;  /* 0x000000740e00d985 */ /* 0x0005e2000c101b24 */
[----:B------:R-:W-:Y:S01]  /*b790*/  @!P6 IMAD.WIDE R16, R17, 0x4, R2 ;  /* 0x000000041110e825 */ /* 0x000fe200078e0202 */
[----:B------:R-:W-:-:S02]  /*b7a0*/  @!P0 LEA.HI R18, R18, R18, RZ, 0x1 ;  /* 0x0000001212128211 */ /* 0x000fc400078f08ff */
[----:B------:R-:W-:Y:S01]  /*b7b0*/  ISETP.GE.AND P1, PT, R19, UR4, PT ;  /* 0x0000000413007c0c */ /* 0x000fe2000bf26270 */
[C---:B------:R-:W-:Y:S01]  /*b7c0*/  VIADD R21, R0.reuse, 0xe0 ;  /* 0x000000e000157836 */ /* 0x040fe20000000000 */
[----:B------:R3:W-:Y:S01]  /*b7d0*/  @!P6 ST.E.64 desc[UR36][R16.64], R120 ;  /* 0x000000781000e985 */ /* 0x0007e2000c101b24 */
[----:B0-----:R-:W-:Y:S01]  /*b7e0*/  VIADD R9, R0, 0xf8 ;  /* 0x000000f800097836 */ /* 0x001fe20000000000 */
[----:B------:R-:W-:Y:S01]  /*b7f0*/  @!P2 LEA.HI R20, R20, R20, RZ, 0x1 ;  /* 0x000000141414a211 */ /* 0x000fe200078f08ff */
[C---:B------:R-:W-:Y:S01]  /*b800*/  VIADD R12, R0.reuse, 0xe8 ;  /* 0x000000e8000c7836 */ /* 0x040fe20000000000 */
[----:B------:R-:W-:Y:S01]  /*b810*/  ISETP.GE.AND P3, PT, R21, UR4, PT ;  /* 0x0000000415007c0c */ /* 0x000fe2000bf66270 */
[----:B------:R-:W-:Y:S01]  /*b820*/  VIADD R13, R0, 0xf0 ;  /* 0x000000f0000d7836 */ /* 0x000fe20000000000 */
[----:B------:R-:W-:Y:S02]  /*b830*/  ISETP.GE.AND P6, PT, R9, UR4, PT ;  /* 0x0000000409007c0c */ /* 0x000fe4000bfc6270 */
[----:B------:R-:W-:-:S02]  /*b840*/  ISETP.GE.AND P4, PT, R12, UR4, PT ;  /* 0x000000040c007c0c */ /* 0x000fc4000bf86270 */
[----:B------:R-:W-:Y:S02]  /*b850*/  ISETP.GE.AND P5, PT, R13, UR4, PT ;  /* 0x000000040d007c0c */ /* 0x000fe4000bfa6270 */
[----:B------:R-:W-:-:S04]  /*b860*/  @!P1 LEA.HI R19, R19, R19, RZ, 0x1 ;  /* 0x0000001313139211 */ /* 0x000fc800078f08ff */
[----:B-1----:R-:W-:Y:S02]  /*b870*/  @!P1 LOP3.LUT R11, R19, 0xfffffffe, RZ, 0xc0, !PT ;  /* 0xfffffffe130b9812 */ /* 0x002fe400078ec0ff */
[----:B------:R-:W-:Y:S02]  /*b880*/  @!P3 LEA.HI R21, R21, R21, RZ, 0x1 ;  /* 0x000000151515b211 */ /* 0x000fe400078f08ff */
[----:B------:R-:W-:Y:S02]  /*b890*/  @!P6 LEA.HI R10, R9, R9, RZ, 0x1 ;  /* 0x00000009090ae211 */ /* 0x000fe400078f08ff */
[----:B------:R-:W-:Y:S02]  /*b8a0*/  @!P4 LEA.HI R12, R12, R12, RZ, 0x1 ;  /* 0x0000000c0c0cc211 */ /* 0x000fe400078f08ff */
[----:B------:R-:W-:Y:S02]  /*b8b0*/  @!P5 LEA.HI R8, R13, R13, RZ, 0x1 ;  /* 0x0000000d0d08d211 */ /* 0x000fe400078f08ff */
[----:B------:R-:W-:-:S02]  /*b8c0*/  @!P0 LOP3.LUT R9, R18, 0xfffffffe, RZ, 0xc0, !PT ;  /* 0xfffffffe12098812 */ /* 0x000fc400078ec0ff */
[----:B------:R-:W-:Y:S02]  /*b8d0*/  @!P2 LOP3.LUT R13, R20, 0xfffffffe, RZ, 0xc0, !PT ;  /* 0xfffffffe140da812 */ /* 0x000fe400078ec0ff */
[----:B--2---:R-:W-:Y:S02]  /*b8e0*/  @!P3 LOP3.LUT R15, R21, 0xfffffffe, RZ, 0xc0, !PT ;  /* 0xfffffffe150fb812 */ /* 0x004fe400078ec0ff */
[----:B---3--:R-:W-:Y:S01]  /*b8f0*/  @!P4 LOP3.LUT R17, R12, 0xfffffffe, RZ, 0xc0, !PT ;  /* 0xfffffffe0c11c812 */ /* 0x008fe200078ec0ff */
[--C-:B------:R-:W-:Y:S01]  /*b900*/  @!P2 IMAD.WIDE R12, R13, 0x4, R2.reuse ;  /* 0x000000040d0ca825 */ /* 0x100fe200078e0202 */
[----:B------:R-:W-:Y:S02]  /*b910*/  @!P5 LOP3.LUT R19, R8, 0xfffffffe, RZ, 0xc0, !PT ;  /* 0xfffffffe0813d812 */ /* 0x000fe400078ec0ff */
[----:B------:R-:W-:Y:S01]  /*b920*/  @!P6 LOP3.LUT R21, R10, 0xfffffffe, RZ, 0xc0, !PT ;  /* 0xfffffffe0a15e812 */ /* 0x000fe200078ec0ff */
[----:B------:R-:W-:-:S04]  /*b930*/  @!P0 IMAD.WIDE R8, R9, 0x4, R2 ;  /* 0x0000000409088825 */ /* 0x000fc800078e0202 */
        /* <DEDUP_REMOVED lines=12> */
.L_x_211:
[----:B------:R-:W-:Y:S05]  /*ba00*/  BSYNC B0 ;  /* 0x0000000000007941 */ /* 0x000fea0003800000 */
.L_x_210:
[----:B------:R-:W-:Y:S01]  /*ba10*/  VIADD R7, R7, 0x8 ;  /* 0x0000000807077836 */ /* 0x000fe20000000000 */
[----:B0-2---:R2:W3:Y:S04]  /*ba20*/  SHFL.IDX PT, R3, R5, 0x1, 0x1c1f ;  /* 0x003c1f0005037f89 */ /* 0x0054e800000e0000 */
[----:B------:R-:W-:Y:S01]  /*ba30*/  ISETP.GE.AND P0, PT, R7, R6, PT ;  /* 0x000000060700720c */ /* 0x000fe20003f06270 */
[----:B-1----:R2:W4:-:S12]  /*ba40*/  SHFL.IDX PT, R2, R4, 0x1, 0x1c1f ;  /* 0x003c1f0004027f89 */ /* 0x00251800000e0000 */
[----:B--2---:R-:W-:Y:S05]  /*ba50*/  @P0 BRA `(.L_x_174) ;  /* 0x0000005400640947 */ /* 0x004fea0003800000 */
        /* <DEDUP_REMOVED lines=15> */
[----:B------:R-:W-:-:S02]  /*bb50*/  VIADD R16, R0, 0x48 ;  /* 0x0000004800107836 */ /* 0x000fc40000000000 */
[C---:B------:R-:W-:Y:S01]  /*bb60*/  @!P0 LEA.HI R4, R0.reuse, R0, RZ, 0x1 ;  /* 0x0000000000048211 */ /* 0x040fe200078f08ff */
[C---:B------:R-:W-:Y:S01]  /*bb70*/  VIADD R18, R0.reuse, 0x50 ;  /* 0x0000005000127836 */ /* 0x040fe20000000000 */
[----:B------:R-:W-:Y:S01]  /*bb80*/  @!P1 LEA.HI R6, R5, R5, RZ, 0x1 ;  /* 0x0000000505069211 */ /* 0x000fe200078f08ff */
[----:B------:R-:W-:Y:S01]  /*bb90*/  VIADD R20, R0, 0x80 ;  /* 0x0000008000147836 */ /* 0x000fe20000000000 */
[----:B------:R-:W-:Y:S02]  /*bba0*/  @!P2 LEA.HI R8, R7, R7, RZ, 0x1 ;  /* 0x000000070708a211 */ /* 0x000fe400078f08ff */
[----:B------:R-:W-:Y:S02]  /*bbb0*/  @!P0 LOP3.LUT R5, R4, 0xfffffffe, RZ, 0xc0, !PT ;  /* 0xfffffffe04058812 */ /* 0x000fe400078ec0ff */
[----:B------:R-:W-:Y:S02]  /*bbc0*/  @!P1 LOP3.LUT R7, R6, 0xfffffffe, RZ, 0xc0, !PT ;  /* 0xfffffffe06079812 */ /* 0x000fe400078ec0ff */
[----:B------:R-:W-:Y:S01]  /*bbd0*/  @!P2 LOP3.LUT R9, R8, 0xfffffffe, RZ, 0xc0, !PT ;  /* 0xfffffffe0809a812 */ /* 0x000fe200078ec0ff */
[----:B---34-:R-:W-:Y:S01]  /*bbe0*/  @!P0 IMAD.WIDE R4, R5, 0x4, R2 ;  /* 0x0000000405048825 */ /* 0x018fe200078e0202 */
        /* <DEDUP_REMOVED lines=28> */
[----:B------:R-:W-:Y:S01]  /*bdb0*/  @!P4 LOP3.LUT R17, R16, 0xfffffffe, RZ, 0xc0, !PT ;  /* 0xfffffffe1011c812 */ /* 0x000fe200078ec0ff */
[----:B------:R-:W-:Y:S01]  /*bdc0*/  VIADD R16, R0, 0x70 ;  /* 0x0000007000107836 */ /* 0x000fe20000000000 */
[----:B------:R-:W-:Y:S02]  /*bdd0*/  ISETP.GE.AND P5, PT, R18, UR4, PT ;  /* 0x0000000412007c0c */ /* 0x000fe4000bfa6270 */
[----:B------:R-:W-:Y:S01]  /*bde0*/  ISETP.GE.AND P6, PT, R19, UR4, PT ;  /* 0x0000000413007c0c */ /* 0x000fe2000bfc6270 */
[----:B0-----:R-:W-:-:S04]  /*bdf0*/  @!P0 IMAD.WIDE R4, R9, 0x4, R2 ;  /* 0x0000000409048825 */ /* 0x001fc800078e0202 */
[--C-:B-1----:R-:W-:Y:S01]  /*be00*/  @!P1 IMAD.WIDE R6, R13, 0x4, R2.reuse ;  /* 0x000000040d069825 */ /* 0x102fe200078e0202 */
[----:B------:R0:W-:Y:S01]  /*be10*/  @!P0 ST.E.64 desc[UR36][R4.64], R46 ;  /* 0x0000002e04008985 */ /* 0x0001e2000c101b24 */
[----:B------:R-:W-:Y:S02]  /*be20*/  ISETP.GE.AND P0, PT, R20, UR4, PT ;  /* 0x0000000414007c0c */ /* 0x000fe4000bf06270 */
[--C-:B------:R-:W-:Y:S01]  /*be30*/  @!P2 IMAD.WIDE R8, R11, 0x4, R2.reuse ;  /* 0x000000040b08a825 */ /* 0x100fe200078e0202 */
[----:B------:R1:W-:Y:S01]  /*be40*/  @!P1 ST.E.64 desc[UR36][R6.64], R50 ;  /* 0x0000003206009985 */ /* 0x0003e2000c101b24 */
[----:B------:R-:W-:Y:S02]  /*be50*/  @!P5 LEA.HI R18, R18, R18, RZ, 0x1 ;  /* 0x000000121212d211 */ /* 0x000fe400078f08ff */
[----:B------:R-:W-:Y:S01]  /*be60*/  @!P3 IMAD.WIDE R10, R15, 0x4, R2 ;  /* 0x000000040f0ab825 */ /* 0x000fe200078e0202 */
[----:B------:R2:W-:Y:S01]  /*be70*/  @!P2 ST.E.64 desc[UR36][R8.64], R54 ;  /* 0x000000360800a985 */ /* 0x0005e2000c101b24 */
[----:B------:R-:W-:-:S02]  /*be80*/  ISETP.GE.AND P2, PT, R16, UR4, PT ;  /* 0x0000000410007c0c */ /* 0x000fc4000bf46270 */
[----:B------:R-:W-:Y:S01]  /*be90*/  @!P4 IMAD.WIDE R12, R17, 0x4, R2 ;  /* 0x00000004110cc825 */ /* 0x000fe200078e0202 */
[----:B------:R3:W-:Y:S01]  /*bea0*/  @!P3 ST.E.64 desc[UR36][R10.64], R58 ;  /* 0x0000003a0a00b985 */ /* 0x0007e2000c101b24 */
[----:B------:R-:W-:Y:S02]  /*beb0*/  @!P6 LEA.HI R19, R19, R19, RZ, 0x1 ;  /* 0x000000131313e211 */ /* 0x000fe400078f08ff */
[C---:B------:R-:W-:Y:S01]  /*bec0*/  VIADD R15, R0.reuse, 0x68 ;  /* 0x00000068000f7836 */ /* 0x040fe20000000000 */
[----:B------:R4:W-:Y:S01]  /*bed0*/  @!P4 ST.E.64 desc[UR36][R12.64], R62 ;  /* 0x0000003e0c00c985 */ /* 0x0009e2000c101b24 */
[----:B------:R-:W-:Y:S01]  /*bee0*/  VIADD R17, R0, 0x78 ;  /* 0x0000007800117836 */ /* 0x000fe20000000000 */
[----:B------:R-:W-:Y:S02]  /*bef0*/  ISETP.GE.AND P4, PT, R14, UR4, PT ;  /* 0x000000040e007c0c */ /* 0x000fe4000bf86270 */
[----:B------:R-:W-:Y:S02]  /*bf00*/  ISETP.GE.AND P3, PT, R15, UR4, PT ;  /* 0x000000040f007c0c */ /* 0x000fe4000bf66270 */
[----:B------:R-:W-:-:S02]  /*bf10*/  ISETP.GE.AND P1, PT, R17, UR4, PT ;  /* 0x0000000411007c0c */ /* 0x000fc4000bf26270 */
[----:B0-----:R-:W-:Y:S01]  /*bf20*/  @!P5 LOP3.LUT R5, R18, 0xfffffffe, RZ, 0xc0, !PT ;  /* 0xfffffffe1205d812 */ /* 0x001fe200078ec0ff */
[C---:B------:R-:W-:Y:S01]  /*bf30*/  VIADD R18, R0.reuse, 0x88 ;  /* 0x0000008800127836 */ /* 0x040fe20000000000 */
        /* <DEDUP_REMOVED lines=17> */
[----:B------:R-:W-:Y:S01]  /*c050*/  VIADD R20, R0, 0xb8 ;  /* 0x000000b800147836 */ /* 0x000fe20000000000 */
[----:B------:R-:W-:Y:S01]  /*c060*/  ISETP.GE.AND P6, PT, R18, UR4, PT ;  /* 0x0000000412007c0c */ /* 0x000fe2000bfc6270 */
[----:B0-----:R-:W-:Y:S01]  /*c070*/  @!P4 IMAD.WIDE R4, R9, 0x4, R2 ;  /* 0x000000040904c825 */ /* 0x001fe200078e0202 */
[----:B------:R-:W-:-:S02]  /*c080*/  ISETP.GE.AND P5, PT, R19, UR4, PT ;  /* 0x0000000413007c0c */ /* 0x000fc4000bfa6270 */
[----:B------:R-:W-:Y:S01]  /*c090*/  IADD3 R16, R0, 0xa8, RZ ;  /* 0x000000a800107810 */ /* 0x000fe20007ffe0ff */
[--C-:B-1----:R-:W-:Y:S01]  /*c0a0*/  @!P3 IMAD.WIDE R6, R15, 0x4, R2.reuse ;  /* 0x000000040f06b825 */ /* 0x102fe200078e0202 */
[----:B------:R0:W-:Y:S03]  /*c0b0*/  @!P4 ST.E.64 desc[UR36][R4.64], R74 ;  /* 0x0000004a0400c985 */ /* 0x0001e6000c101b24 */
        /* <DEDUP_REMOVED lines=12> */
[----:B------:R-:W-:Y:S02]  /*c180*/  ISETP.GE.AND P0, PT, R14, UR4, PT ;  /* 0x000000040e007c0c */ /* 0x000fe4000bf06270 */
[----:B------:R-:W-:Y:S02]  /*c190*/  ISETP.GE.AND P4, PT, R15, UR4, PT ;  /* 0x000000040f007c0c */ /* 0x000fe4000bf86270 */
[----:B------:R-:W-:-:S02]  /*c1a0*/  ISETP.GE.AND P2, PT, R17, UR4, PT ;  /* 0x0000000411007c0c */ /* 0x000fc4000bf46270 */
[----:B------:R-:W-:Y:S02]  /*c1b0*/  @!P5 LEA.HI R19, R19, R19, RZ, 0x1 ;  /* 0x000000131313d211 */ /* 0x000fe400078f08ff */
        /* <DEDUP_REMOVED lines=42> */
[----:B0-----:R-:W-:Y:S02]  /*c460*/  @!P5 LOP3.LUT R5, R18, 0xfffffffe, RZ, 0xc0, !PT ;  /* 0xfffffffe1205d812 */ /* 0x001fe400078ec0ff */
        /* <DEDUP_REMOVED lines=12> */
[----:B---3--:R-:W-:Y:S02]  /*c530*/  @!P2 LOP3.LUT R11, R16, 0xfffffffe, RZ, 0xc0, !PT ;  /* 0xfffffffe100ba812 */ /* 0x008fe400078ec0ff */
[----:B------:R-:W-:Y:S02]  /*c540*/  @!P3 LOP3.LUT R17, R17, 0xfffffffe, RZ, 0xc0, !PT ;  /* 0xfffffffe1111b812 */ /* 0x000fe400078ec0ff */
[----:B----4-:R-:W-:Y:S02]  /*c550*/  @!P4 LOP3.LUT R13, R20, 0xfffffffe, RZ, 0xc0, !PT ;  /* 0xfffffffe140dc812 */ /* 0x010fe400078ec0ff */
[----:B------:R-:W-:Y:S01]  /*c560*/  IADD3 R0, R0, 0xf8, RZ ;  /* 0x000000f800007810 */ /* 0x000fe20007ffe0ff */
        /* <DEDUP_REMOVED lines=17> */
.L_x_208:
[----:B------:R-:W0:Y:S02]  /*c680*/  S2R R0, SR_TID.X ;  /* 0x0000000000007919 */ /* 0x000e240000002100 */
[----:B0-----:R-:W-:-:S05]  /*c690*/  VIADD R2, R0, 0xffffff80 ;  /* 0xffffff8000027836 */ /* 0x001fca0000000000 */
        /* <DEDUP_REMOVED lines=13> */
[----:B------:R-:W-:Y:S01]  /*c770*/  IMAD.MOV.U32 R5, RZ, RZ, R0 ;  /* 0x000000ffff057224 */ /* 0x000fe200078e0000 */
        /* <DEDUP_REMOVED lines=10> */
[----:B------:R-:W-:-:S05]  /*c820*/  IMAD.U32 R3, RZ, RZ, UR6 ;  /* 0x00000006ff037e24 */ /* 0x000fca000f8e00ff */
        /* <DEDUP_REMOVED lines=33> */
.L_x_172:
[----:B------:R-:W-:-:S08]  /*ca40*/  NOP ;  /* 0x0000000000007918 */ /* 0x000fd00000000000 */
[----:B0-----:R-:W0:-:S00]  /*ca50*/  USETMAXREG.DEALLOC.CTAPOOL 0x28 ;  /* 0x00000028000079c8 */ /* 0x001e0000080e0500 */
[----:B0-----:R-:W-:-:S06]  /*ca60*/  LOP3.LUT R17, R0, 0x3, RZ, 0xc0, !PT ;  /* 0x0000000300117812 */ /* 0x001fcc00078ec0ff */
[----:B------:R-:W0:Y:S01]  /*ca70*/  S2UR UR6, SR_CTAID.Y ;  /* 0x00000000000679c3 */ /* 0x000e220000002600 */
[----:B------:R-:W1:Y:S07]  /*ca80*/  SHFL.IDX PT, R0, R17, RZ, 0x1f ;  /* 0x00001fff11007589 */ /* 0x000e6e00000e0000 */
[----:B------:R-:W2:Y:S01]  /*ca90*/  S2UR UR43, SR_CTAID.Z ;  /* 0x00000000002b79c3 */ /* 0x000ea20000002700 */
[----:B-1----:R-:W-:-:S13]  /*caa0*/  ISETP.NE.AND P0, PT, R0, RZ, PT ;  /* 0x000000ff0000720c */ /* 0x002fda0003f05270 */
[----:B0-2---:R-:W-:Y:S05]  /*cab0*/  @!P0 BRA `(.L_x_212) ;  /* 0x0000000000288947 */ /* 0x005fea0003800000 */
        /* <DEDUP_REMOVED lines=10> */
.L_x_212:
[----:B------:R-:W-:Y:S01]  /*cb60*/  ULDC UR7, c[0x0][0xd50] ;  /* 0x0003540000077ab9 */ /* 0x000fe20000000800 */
[----:B------:R-:W-:Y:S01]  /*cb70*/  UMOV UR39, UR6 ;  /* 0x0000000600277c82 */ /* 0x000fe20008000000 */
[----:B------:R-:W-:-:S11]  /*cb80*/  UISETP.NE.AND UP0, UPT, UR7, 0x1, UPT ;  /* 0x000000010700788c */ /* 0x000fd6000bf05270 */
[----:B------:R-:W-:Y:S01]  /*cb90*/  @UP0 ULDC UR4, c[0x0][0xd54] ;  /* 0x0003550000040ab9 */ /* 0x000fe20000000800 */
[----:B------:R-:W-:Y:S01]  /*cba0*/  @UP0 ULDC UR8, c[0x0][0xd58] ;  /* 0x0003560000080ab9 */ /* 0x000fe20000000800 */
[----:B------:R-:W-:-:S04]  /*cbb0*/  UIMAD.WIDE.U32 UR4, UR6, UR4, URZ ;  /* 0x00000004060472a5 */ /* 0x000fc8000f8e003f */
[----:B------:R-:W-:-:S12]  /*cbc0*/  @UP0 USHF.R.U32.HI UR39, URZ, UR8, UR5 ;  /* 0x000000083f270299 */ /* 0x000fd80008011605 */
.L_x_213:
[----:B------:R-:W-:Y:S01]  /*cbd0*/  ISETP.LE.AND P0, PT, RZ, UR43, PT ;  /* 0x0000002bff007c0c */ /* 0x000fe2000bf03270 */
[----:B------:R-:W-:Y:S01]  /*cbe0*/  UIADD3 UR4, -UR39, URZ, URZ ;  /* 0x0000003f27047290 */ /* 0x000fe2000fffe13f */
[----:B------:R-:W-:Y:S02]  /*cbf0*/  IMAD.MOV.U32 R21, RZ, RZ, 0x1 ;  /* 0x00000001ff157424 */ /* 0x000fe400078e00ff */
[----:B------:R-:W-:Y:S01]  /*cc00*/  IMAD.MOV.U32 R8, RZ, RZ, RZ ;  /* 0x000000ffff087224 */ /* 0x000fe200078e00ff */
[----:B------:R-:W-:Y:S01]  /*cc10*/  UIMAD UR6, UR7, UR4, UR6 ;  /* 0x00000004070672a4 */ /* 0x000fe2000f8e0206 */
[----:B------:R-:W-:-:S07]  /*cc20*/  IMAD.MOV.U32 R4, RZ, RZ, 0x1 ;  /* 0x00000001ff047424 */ /* 0x000fce00078e00ff */
[----:B------:R-:W-:Y:S05]  /*cc30*/  @!P0 BRA `(.L_x_214) ;  /* 0x00000040001c8947 */ /* 0x000fea0003800000 */
[----:B------:R-:W-:Y:S01]  /*cc40*/  ULDC.64 UR4, c[0x0][0xb20] ;  /* 0x0002c80000047ab9 */ /* 0x000fe20000000a00 */
[----:B------:R-:W-:Y:S01]  /*cc50*/  ULDC UR41, c[0x0][0x2f0] ;  /* 0x0000bc0000297ab9 */ /* 0x000fe20000000800 */
[----:B------:R-:W-:Y:S01]  /*cc60*/  UISETP.NE.U32.AND UP0, UPT, UR4, URZ, UPT ;  /* 0x0000003f0400728c */ /* 0x000fe2000bf05070 */
[----:B------:R-:W-:-:S03]  /*cc70*/  IMAD.MOV.U32 R29, RZ, RZ, RZ ;  /* 0x000000ffff1d7224 */ /* 0x000fc600078e00ff */
[----:B------:R-:W-:-:S06]  /*cc80*/  UISETP.NE.AND.EX UP0, UPT, UR5, URZ, UPT, UP0 ;  /* 0x0000003f0500728c */ /* 0x000fcc000bf05300 */
[----:B------:R-:W-:-:S05]  /*cc90*/  PLOP3.LUT P0, PT, PT, PT, UP0, 0x80, 0x0 ;  /* 0x000000000000781c */ /* 0x000fca0003f0f008 */
[----:B------:R-:W-:Y:S02]  /*cca0*/  @UP0 ULDC.64 UR4, c[0x0][0xb20] ;  /* 0x0002c80000040ab9 */ /* 0x000fe40000000a00 */
[----:B------:R-:W-:-:S06]  /*ccb0*/  @UP0 UIMAD.WIDE UR4, UR43, 0x4, UR4 ;  /* 0x000000042b0408a5 */ /* 0x000fcc000f8e0204 */
[----:B------:R-:W-:Y:S02]  /*ccc0*/  IMAD.U32 R2, RZ, RZ, UR4 ;  /* 0x00000004ff027e24 */ /* 0x000fe4000f8e00ff */
[----:B------:R-:W-:Y:S01]  /*ccd0*/  IMAD.U32 R3, RZ, RZ, UR5 ;  /* 0x00000005ff037e24 */ /* 0x000fe2000f8e00ff */
[----:B------:R-:W-:Y:S02]  /*cce0*/  ULDC.64 UR4, c[0x0][0x418] ;  /* 0x0001060000047ab9 */ /* 0x000fe40000000a00 */
[----:B------:R-:W-:Y:S02]  /*ccf0*/  UISETP.NE.U32.AND UP0, UPT, UR4, URZ, UPT ;  /* 0x0000003f0400728c */ /* 0x000fe4000bf05070 */
[----:B------:R0:W5:Y:S01]  /*cd00*/  @P0 LDG.E R29, desc[UR36][R2.64] ;  /* 0x00000024021d0981 */ /* 0x000162000c1e1900 */
[----:B------:R-:W-:Y:S01]  /*cd10*/  ULDC UR4, c[0x0][0x424] ;  /* 0x0001090000047ab9 */ /* 0x000fe20000000800 */
[----:B------:R-:W-:Y:S02]  /*cd20*/  UISETP.NE.AND.EX UP0, UPT, UR5, URZ, UPT, UP0 ;  /* 0x0000003f0500728c */ /* 0x000fe4000bf05300 */
[----:B------:R-:W-:-:S02]  /*cd30*/  ULOP3.LUT UR44, UR6, 0xffff, URZ, 0xc0, !UPT ;  /* 0x0000ffff062c7892 */ /* 0x000fc4000f8ec03f */
[----:B------:R-:W-:Y:S01]  /*cd40*/  USEL UR4, UR4, 0x1, UP0 ;  /* 0x0000000104047887 */ /* 0x000fe20008000000 */
[----:B------:R-:W-:-:S03]  /*cd50*/  UMOV UR38, URZ ;  /* 0x0000003f00267c82 */ /* 0x000fc60008000000 */
[----:B------:R-:W-:-:S04]  /*cd60*/  UIMAD UR41, UR4, UR41, URZ ;  /* 0x00000029042972a4 */ /* 0x000fc8000f8e023f */
[----:B------:R-:W-:Y:S02]  /*cd70*/  UISETP.GE.AND UP0, UPT, UR41, 0x1, UPT ;  /* 0x000000012900788c */ /* 0x000fe4000bf06270 */
[----:B------:R-:W-:-:S04]  /*cd80*/  UIADD3 UR4, UR41, 0x3f, URZ ;  /* 0x0000003f29047890 */ /* 0x000fc8000fffe03f */
[----:B------:R-:W-:Y:S01]  /*cd90*/  PLOP3.LUT P0, PT, PT, PT, UP0, 0x80, 0x0 ;  /* 0x000000000000781c */ /* 0x000fe20003f0f008 */
[----:B------:R-:W-:-:S04]  /*cda0*/  USHF.R.S32.HI UR5, URZ, 0x1f, UR4 ;  /* 0x0000001f3f057899 */ /* 0x000fc80008011404 */
[----:B------:R-:W-:-:S04]  /*cdb0*/  ULEA.HI UR5, UR5, UR4, URZ, 0x6 ;  /* 0x0000000405057291 */ /* 0x000fc8000f8f303f */
[----:B------:R-:W-:-:S04]  /*cdc0*/  USHF.R.S32.HI UR40, URZ, 0x6, UR5 ;  /* 0x000000063f287899 */ /* 0x000fc80008011405 */
[----:B0-----:R-:W-:Y:S08]  /*cdd0*/  @!P0 BRA `(.L_x_215) ;  /* 0x0000000000848947 */ /* 0x001ff00003800000 */
[----:B------:R-:W-:Y:S01]  /*cde0*/  USHF.R.U32.HI UR6, URZ, 0x10, UR6 ;  /* 0x000000103f067899 */ /* 0x000fe20008011606 */
[----:B------:R-:W-:-:S03]  /*cdf0*/  UMOV UR4, URZ ;  /* 0x0000003f00047c82 */ /* 0x000fc60008000000 */
        /* <DEDUP_REMOVED lines=11> */
[----:B0-----:R-:W-:Y:S01]  /*ceb0*/  VIADD R2, R0, 0xffffffe ;  /* 0x0ffffffe00027836 */ /* 0x001fe20000000000 */
[----:B------:R-:W-:-:S05]  /*cec0*/  IADD3 R0, RZ, -R4, RZ ;  /* 0x80000004ff007210 */ /* 0x000fca0007ffe0ff */
        /* <DEDUP_REMOVED lines=18> */
.L_x_215:
[----:B------:R-:W-:Y:S02]  /*cff0*/  UIMAD UR45, UR44, UR38, URZ ;  /* 0x000000262c2d72a4 */ /* 0x000fe4000f8e023f */
[----:B------:R-:W-:Y:S02]  /*d000*/  IMAD.U32 R3, RZ, RZ, UR38 ;  /* 0x00000026ff037e24 */ /* 0x000fe4000f8e00ff */
[----:B------:R-:W-:Y:S02]  /*d010*/  IMAD.MOV.U32 R8, RZ, RZ, RZ ;  /* 0x000000ffff087224 */ /* 0x000fe400078e00ff */
[----:B------:R-:W-:Y:S02]  /*d020*/  IMAD.MOV.U32 R4, RZ, RZ, 0x1 ;  /* 0x00000001ff047424 */ /* 0x000fe400078e00ff */
[----:B------:R-:W-:-:S05]  /*d030*/  IMAD.U32 R28, RZ, RZ, UR45 ;  /* 0x0000002dff1c7e24 */ /* 0x000fca000f8e00ff */
[----:B------:R-:W-:-:S04]  /*d040*/  VIADDMNMX R28, R28, R3, UR40, PT ;  /* 0x000000281c1c7e46 */ /* 0x000fc8000b800103 */
        /* <DEDUP_REMOVED lines=12> */
[----:B------:R-:W-:Y:S02]  /*d110*/  IMAD.U32 R4, RZ, RZ, UR4 ;  /* 0x00000004ff047e24 */ /* 0x000fe4000f8e00ff */
[----:B------:R-:W-:Y:S01]  /*d120*/  IMAD.U32 R5, RZ, RZ, UR5 ;  /* 0x00000005ff057e24 */ /* 0x000fe2000f8e00ff */
[----:B------:R-:W0:Y:S01]  /*d130*/  LDC.64 R2, c[0x4][R2] ;  /* 0x0100000002027b82 */ /* 0x000e220000000a00 */
[----:B------:R-:W-:Y:S01]  /*d140*/  ULDC.64 UR4, c[0x4][0x8] ;  /* 0x0100020000047ab9 */ /* 0x000fe20000000a00 */
[----:B------:R-:W-:Y:S01]  /*d150*/  IMAD.U32 R6, RZ, RZ, UR6 ;  /* 0x00000006ff067e24 */ /* 0x000fe2000f8e00ff */
[----:B------:R-:W-:Y:S01]  /*d160*/  MOV R11, UR5 ;  /* 0x00000005000b7c02 */ /* 0x000fe20008000f00 */
[----:B------:R-:W-:-:S02]  /*d170*/  IMAD.U32 R7, RZ, RZ, UR7 ;  /* 0x00000007ff077e24 */ /* 0x000fc4000f8e00ff */
[----:B------:R-:W-:Y:S02]  /*d180*/  IMAD.U32 R10, RZ, RZ, UR4 ;  /* 0x00000004ff0a7e24 */ /* 0x000fe4000f8e00ff */
[----:B------:R-:W-:Y:S02]  /*d190*/  IMAD.MOV.U32 R8, RZ, RZ, 0x70 ;  /* 0x00000070ff087424 */ /* 0x000fe400078e00ff */
[----:B------:R-:W-:Y:S02]  /*d1a0*/  IMAD.MOV.U32 R12, RZ, RZ, 0x1 ;  /* 0x00000001ff0c7424 */ /* 0x000fe400078e00ff */
[----:B------:R-:W-:-:S07]  /*d1b0*/  IMAD.MOV.U32 R13, RZ, RZ, RZ ;  /* 0x000000ffff0d7224 */ /* 0x000fce00078e00ff */
[----:B------:R-:W-:-:S07]  /*d1c0*/  LEPC R20, `(.L_x_216) ;  /* 0x000000001014794e */ /* 0x000fce0000000000 */
[----:B0----5:R-:W-:Y:S05]  /*d1d0*/  CALL.ABS.NOINC R2 ;  /* 0x0000000002007343 */ /* 0x021fea0003c00000 */
.L_x_216:
        /* <DEDUP_REMOVED lines=19> */
[----:B-1---5:R-:W-:Y:S05]  /*d310*/  CALL.ABS.NOINC R2 ;  /* 0x0000000002007343 */ /* 0x022fea0003c00000 */
.L_x_218:
[----:B------:R0:W1:Y:S01]  /*d320*/  LDC.64 R2, c[0x4][R16] ;  /* 0x0100000010027b82 */ /* 0x0000620000000a00 */
[----:B------:R-:W-:Y:S01]  /*d330*/  ULDC.64 UR4, c[0x4][0x90] ;  /* 0x0100240000047ab9 */ /* 0x000fe20000000a00 */
[----:B------:R-:W-:Y:S01]  /*d340*/  ULDC.64 UR6, c[0x4][0x98] ;  /* 0x0100260000067ab9 */ /* 0x000fe20000000a00 */
[----:B------:R-:W-:Y:S01]  /*d350*/  IMAD.U32 R4, RZ, RZ, UR4 ;  /* 0x00000004ff047e24 */ /* 0x000fe2000f8e00ff */
[----:B------:R-:W-:Y:S01]  /*d360*/  MOV R12, 0x1 ;  /* 0x00000001000c7802 */ /* 0x000fe20000000f00 */
[----:B------:R-:W-:Y:S01]  /*d370*/  IMAD.U32 R5, RZ, RZ, UR5 ;  /* 0x00000005ff057e24 */ /* 0x000fe2000f8e00ff */
[----:B------:R-:W-:Y:S01]  /*d380*/  ULDC.64 UR4, c[0x4][0x18] ;  /* 0x0100060000047ab9 */ /* 0x000fe20000000a00 */
[----:B------:R-:W-:Y:S02]  /*d390*/  IMAD.U32 R6, RZ, RZ, UR6 ;  /* 0x00000006ff067e24 */ /* 0x000fe4000f8e00ff */
[----:B------:R-:W-:Y:S02]  /*d3a0*/  IMAD.U32 R7, RZ, RZ, UR7 ;  /* 0x00000007ff077e24 */ /* 0x000fe4000f8e00ff */
[----:B------:R-:W-:-:S02]  /*d3b0*/  IMAD.U32 R10, RZ, RZ, UR4 ;  /* 0x00000004ff0a7e24 */ /* 0x000fc4000f8e00ff */
[----:B------:R-:W-:Y:S02]  /*d3c0*/  IMAD.U32 R11, RZ, RZ, UR5 ;  /* 0x00000005ff0b7e24 */ /* 0x000fe4000f8e00ff */
[----:B------:R-:W-:Y:S02]  /*d3d0*/  IMAD.MOV.U32 R8, RZ, RZ, 0x70 ;  /* 0x00000070ff087424 */ /* 0x000fe400078e00ff */
[----:B0-----:R-:W-:-:S07]  /*d3e0*/  IMAD.MOV.U32 R13, RZ, RZ, RZ ;  /* 0x000000ffff0d7224 */ /* 0x001fce00078e00ff */
[----:B------:R-:W-:-:S07]  /*d3f0*/  LEPC R20, `(.L_x_217) ;  /* 0x000000001014794e */ /* 0x000fce0000000000 */
[----:B-1----:R-:W-:Y:S05]  /*d400*/  CALL.ABS.NOINC R2 ;  /* 0x0000000002007343 */ /* 0x002fea0003c00000 */
.L_x_217:
[----:B------:R-:W-:Y:S01]  /*d410*/  ULDC.64 UR4, c[0x0][0xaf0] ;  /* 0x0002bc0000047ab9 */ /* 0x000fe20000000a00 */
[----:B------:R-:W-:Y:S01]  /*d420*/  IMAD.U32 R25, RZ, RZ, UR43 ;  /* 0x0000002bff197e24 */ /* 0x000fe2000f8e00ff */
[----:B------:R-:W-:Y:S01]  /*d430*/  UISETP.NE.U32.AND UP0, UPT, UR4, URZ, UPT ;  /* 0x0000003f0400728c */ /* 0x000fe2000bf05070 */
[----:B------:R-:W0:Y:S03]  /*d440*/  LDC R11, c[0x0][0x430] ;  /* 0x00010c00ff0b7b82 */ /* 0x000e260000000800 */
[----:B------:R-:W-:-:S06]  /*d450*/  UISETP.NE.AND.EX UP0, UPT, UR5, URZ, UPT, UP0 ;  /* 0x0000003f0500728c */ /* 0x000fcc000bf05300 */
[----:B------:R-:W-:-:S05]  /*d460*/  PLOP3.LUT P0, PT, PT, PT, UP0, 0x80, 0x0 ;  /* 0x000000000000781c */ /* 0x000fca0003f0f008 */
[----:B------:R-:W-:Y:S02]  /*d470*/  @UP0 ULDC.64 UR4, c[0x0][0xaf0] ;  /* 0x0002bc0000040ab9 */ /* 0x000fe40000000a00 */
[----:B------:R-:W-:-:S06]  /*d480*/  @UP0 UIMAD.WIDE UR4, UR43, 0x4, UR4 ;  /* 0x000000042b0408a5 */ /* 0x000fcc000f8e0204 */
[----:B------:R-:W-:Y:S01]  /*d490*/  IMAD.U32 R2, RZ, RZ, UR4 ;  /* 0x00000004ff027e24 */ /* 0x000fe2000f8e00ff */
[C---:B------:R-:W-:Y:S01]  /*d4a0*/  LOP3.LUT R6, R24.reuse, 0x7f, RZ, 0xc0, !PT ;  /* 0x0000007f18067812 */ /* 0x040fe200078ec0ff */
[----:B------:R-:W-:Y:S02]  /*d4b0*/  IMAD.U32 R3, RZ, RZ, UR5 ;  /* 0x00000005ff037e24 */ /* 0x000fe4000f8e00ff */
[----:B------:R-:W-:Y:S01]  /*d4c0*/  IMAD.SHL.U32 R0, R24, 0x10, RZ ;  /* 0x0000001018007824 */ /* 0x000fe200078e00ff */
[----:B------:R-:W-:Y:S01]  /*d4d0*/  LEA R18, R28, 0xffffffc0, 0x6 ;  /* 0xffffffc01c127811 */ /* 0x000fe200078e30ff */
[----:B------:R-:W-:Y:S01]  /*d4e0*/  ULDC UR4, c[0x0][0x320] ;  /* 0x0000c80000047ab9 */ /* 0x000fe20000000800 */
[----:B------:R1:W2:Y:S01]  /*d4f0*/  @P0 LDG.E R25, desc[UR36][R2.64] ;  /* 0x0000002402190981 */ /* 0x0002a2000c1e1900 */
[----:B------:R-:W-:Y:S02]  /*d500*/  SHF.R.U32.HI R5, RZ, 0x3, R6 ;  /* 0x00000003ff057819 */ /* 0x000fe40000011606 */
[----:B------:R-:W-:-:S02]  /*d510*/  LOP3.LUT R4, R0, 0x70, RZ, 0xc0, !PT ;  /* 0x0000007000047812 */ /* 0x000fc400078ec0ff */
[----:B0-----:R-:W-:Y:S02]  /*d520*/  ISETP.NE.AND P1, PT, R11, 0x1, PT ;  /* 0x000000010b00780c */ /* 0x001fe40003f25270 */
[----:B------:R-:W-:Y:S02]  /*d530*/  LOP3.LUT R31, R4, R5, RZ, 0xfc, !PT ;  /* 0x00000005041f7212 */ /* 0x000fe400078efcff */
[----:B------:R-:W-:-:S03]  /*d540*/  LOP3.LUT R16, R16, 0xffffefff, RZ, 0xc0, !PT ;  /* 0xffffefff10107812 */ /* 0x000fc600078ec0ff */
[----:B------:R-:W-:-:S04]  /*d550*/  IMAD.IADD R4, R31, 0x1, R18 ;  /* 0x000000011f047824 */ /* 0x000fc800078e0212 */
[C---:B-----5:R-:W-:Y:S01]  /*d560*/  IMAD.IADD R10, R4.reuse, 0x1, R29 ;  /* 0x00000001040a7824 */ /* 0x060fe200078e021d */
[----:B------:R-:W-:Y:S01]  /*d570*/  ISETP.GE.AND P0, PT, R4, UR41, PT ;  /* 0x0000002904007c0c */ /* 0x000fe2000bf06270 */
[----:B------:R-:W0:Y:S01]  /*d580*/  @P1 LDC R0, c[0x0][0x434] ;  /* 0x00010d00ff001b82 */ /* 0x000e220000000800 */
[----:B------:R-:W-:Y:S01]  /*d590*/  @P1 LOP3.LUT R16, R16, 0x1000, RZ, 0xfc, !PT ;  /* 0x0000100010101812 */ /* 0x000fe200078efcff */
[----:B------:R-:W-:Y:S01]  /*d5a0*/  IMAD.MOV.U32 R7, RZ, RZ, R10 ;  /* 0x000000ffff077224 */ /* 0x000fe200078e000a */
[----:B------:R-:W-:-:S05]  /*d5b0*/  ISETP.GT.U32.OR P0, PT, R31, 0x3f, P0 ;  /* 0x0000003f1f00780c */ /* 0x000fca0000704470 */
[----:B-1----:R-:W1:Y:S08]  /*d5c0*/  @P1 LDC R3, c[0x0][0x438] ;  /* 0x00010e00ff031b82 */ /* 0x002e700000000800 */
[----:B------:R-:W3:Y:S08]  /*d5d0*/  @!P0 LDC.64 R8, c[0x0][0x428] ;  /* 0x00010a00ff088b82 */ /* 0x000ef00000000a00 */
[----:B------:R-:W4:Y:S01]  /*d5e0*/  @!P0 LDC.64 R4, c[0x0][0x418] ;  /* 0x00010600ff048b82 */ /* 0x000f220000000a00 */
[----:B0-----:R-:W-:-:S05]  /*d5f0*/  @P1 IMAD.HI.U32 R0, R10, R0, RZ ;  /* 0x000000000a001227 */ /* 0x001fca00078e00ff */
[----:B-1----:R-:W-:-:S04]  /*d600*/  @P1 SHF.R.U32.HI R7, RZ, R3, R0 ;  /* 0x00000003ff071219 */ /* 0x002fc80000011600 */
[--C-:B------:R-:W-:Y:S01]  /*d610*/  @!P0 SHF.R.S32.HI R3, RZ, 0x1f, R7.reuse ;  /* 0x0000001fff038819 */ /* 0x100fe20000011407 */
[----:B------:R-:W-:Y:S01]  /*d620*/  @!P0 IMAD.MOV.U32 R2, RZ, RZ, R7 ;  /* 0x000000ffff028224 */ /* 0x000fe200078e0007 */
[----:B--2---:R-:W-:-:S03]  /*d630*/  SHF.R.S32.HI R32, RZ, 0x1f, R25 ;  /* 0x0000001fff207819 */ /* 0x004fc60000011419 */
[----:B---3--:R-:W-:-:S04]  /*d640*/  @!P0 IMAD.WIDE.U32 R2, R25, R8, R2 ;  /* 0x0000000819028225 */ /* 0x008fc800078e0002 */
[----:B------:R-:W-:Y:S01]  /*d650*/  @!P0 IMAD R0, R32, R8, RZ ;  /* 0x0000000820008224 */ /* 0x000fe200078e02ff */
[----:B----4-:R-:W-:-:S03]  /*d660*/  @!P0 LEA R4, P1, R2, R4, 0x2 ;  /* 0x0000000402048211 */ /* 0x010fc600078210ff */
[----:B------:R-:W-:-:S05]  /*d670*/  @!P0 IMAD R9, R25, R9, R0 ;  /* 0x0000000919098224 */ /* 0x000fca00078e0200 */
[----:B------:R-:W-:-:S04]  /*d680*/  @!P0 IADD3 R0, R3, R9, RZ ;  /* 0x0000000903008210 */ /* 0x000fc80007ffe0ff */
[----:B------:R-:W-:-:S05]  /*d690*/  @!P0 LEA.HI.X R5, R2, R5, R0, 0x2, P1 ;  /* 0x0000000502058211 */ /* 0x000fca00008f1400 */
[----:B------:R0:W2:Y:S01]  /*d6a0*/  @!P0 LDG.E R3, desc[UR36][R4.64] ;  /* 0x0000002404038981 */ /* 0x0000a2000c1e1900 */
[----:B------:R-:W-:Y:S02]  /*d6b0*/  CS2R R26, SRZ ;  /* 0x00000000001a7805 */ /* 0x000fe4000001ff00 */
[----:B------:R-:W-:Y:S01]  /*d6c0*/  LOP3.LUT R16, R16, 0xffffffdf, RZ, 0xc0, !PT ;  /* 0xffffffdf10107812 */ /* 0x000fe200078ec0ff */
[----:B------:R-:W-:-:S04]  /*d6d0*/  IMAD.MOV R19, RZ, RZ, -R7 ;  /* 0x000000ffff137224 */ /* 0x000fc800078e0a07 */
[----:B------:R-:W-:Y:S02]  /*d6e0*/  IMAD R19, R11, R19, R10 ;  /* 0x000000130b137224 */ /* 0x000fe400078e020a */
[----:B0-----:R-:W-:-:S05]  /*d6f0*/  IMAD.SHL.U32 R5, R24, 0x8, RZ ;  /* 0x0000000818057824 */ /* 0x001fca00078e00ff */
[----:B------:R-:W-:-:S04]  /*d700*/  LOP3.LUT R22, R5, 0x38, RZ, 0xc0, !PT ;  /* 0x0000003805167812 */ /* 0x000fc800078ec0ff */
[C---:B------:R-:W-:Y:S02]  /*d710*/  LOP3.LUT R0, R22.reuse, 0x40, RZ, 0xfc, !PT ;  /* 0x0000004016007812 */ /* 0x040fe400078efcff */
[----:B------:R-:W-:Y:S02]  /*d720*/  LOP3.LUT R2, R22, 0x80, RZ, 0xfc, !PT ;  /* 0x0000008016027812 */ /* 0x000fe400078efcff */
[----:B------:R-:W-:Y:S02]  /*d730*/  ISETP.GE.AND P2, PT, R0, UR4, PT ;  /* 0x0000000400007c0c */ /* 0x000fe4000bf46270 */
[----:B------:R-:W-:Y:S02]  /*d740*/  ISETP.GE.AND P1, PT, R2, UR4, PT ;  /* 0x0000000402007c0c */ /* 0x000fe4000bf26270 */
[----:B------:R-:W-:Y:S02]  /*d750*/  SEL R0, RZ, 0xffffffff, P2 ;  /* 0xffffffffff007807 */ /* 0x000fe40001000000 */
[----:B------:R-:W-:-:S02]  /*d760*/  LOP3.LUT R2, R22, 0xc0, RZ, 0xfc, !PT ;  /* 0x000000c016027812 */ /* 0x000fc400078efcff */
[C---:B------:R-:W-:Y:S02]  /*d770*/  LOP3.LUT R35, R22.reuse, 0x100, RZ, 0xfc, !PT ;  /* 0x0000010016237812 */ /* 0x040fe400078efcff */
[C---:B------:R-:W-:Y:S02]  /*d780*/  LOP3.LUT R34, R22.reuse, 0x140, RZ, 0xfc, !PT ;  /* 0x0000014016227812 */ /* 0x040fe400078efcff */
[----:B------:R-:W-:Y:S02]  /*d790*/  LOP3.LUT R4, R22, 0x180, RZ, 0xfc, !PT ;  /* 0x0000018016047812 */ /* 0x000fe400078efcff */
[----:B------:R-:W-:Y:S02]  /*d7a0*/  @P2 LOP3.LUT R16, R16, 0x20, RZ, 0xfc, !PT ;  /* 0x0000002010102812 */ /* 0x000fe400078efcff */
[----:B------:R-:W-:Y:S02]  /*d7b0*/  ISETP.GE.AND P2, PT, R35, UR4, PT ;  /* 0x0000000423007c0c */ /* 0x000fe4000bf46270 */
[----:B------:R-:W-:-:S02]  /*d7c0*/  LOP3.LUT R16, R16, 0xfffffdff, RZ, 0xc0, !PT ;  /* 0xfffffdff10107812 */ /* 0x000fc400078ec0ff */
[C---:B------:R-:W-:Y:S02]  /*d7d0*/  LOP3.LUT R37, R22.reuse, 0x1c0, RZ, 0xfc, !PT ;  /* 0x000001c016257812 */ /* 0x040fe400078efcff */
[--C-:B--2---:R-:W-:Y:S01]  /*d7e0*/  @!P0 SHF.R.S32.HI R27, RZ, 0x1f, R3.reuse ;  /* 0x0000001fff1b8819 */ /* 0x104fe20000011403 */
[----:B------:R-:W-:Y:S01]  /*d7f0*/  @!P0 IMAD.MOV.U32 R26, RZ, RZ, R3 ;  /* 0x000000ffff1a8224 */ /* 0x000fe200078e0003 */
[----:B------:R-:W-:Y:S01]  /*d800*/  ISETP.GE.AND P0, PT, R22, UR4, PT ;  /* 0x0000000416007c0c */ /* 0x000fe2000bf06270 */
[----:B------:R-:W-:-:S03]  /*d810*/  IMAD.SHL.U32 R3, R0, 0x2, RZ ;  /* 0x0000000200037824 */ /* 0x000fc600078e00ff */
[----:B------:R-:W-:-:S04]  /*d820*/  SEL R0, RZ, 0x1, P0 ;  /* 0x00000001ff007807 */ /* 0x000fc80000000000 */
[----:B------:R-:W-:Y:S02]  /*d830*/  LOP3.LUT R0, R3, 0x2, R0, 0xe2, !PT ;  /* 0x0000000203007812 */ /* 0x000fe400078ee200 */
[----:B------:R-:W-:-:S03]  /*d840*/  SEL R3, RZ, 0x4, P1 ;  /* 0x00000004ff037807 */ /* 0x000fc60000800000 */
[----:B------:R-:W-:Y:S02]  /*d850*/  @P0 LOP3.LUT R16, R16, 0x200, RZ, 0xfc, !PT ;  /* 0x0000020010100812 */ /* 0x000fe400078efcff */
[----:B------:R-:W-:Y:S02]  /*d860*/  ISETP.GE.AND P0, PT, R2, UR4, PT ;  /* 0x0000000402007c0c */ /* 0x000fe4000bf06270 */
[----:B------:R-:W-:Y:S02]  /*d870*/  LOP3.LUT R16, R16, 0xffffffef, RZ, 0xc0, !PT ;  /* 0xffffffef10107812 */ /* 0x000fe400078ec0ff */
[----:B------:R-:W-:Y:S02]  /*d880*/  SEL R2, RZ, 0x8, P0 ;  /* 0x00000008ff027807 */ /* 0x000fe40000000000 */
[----:B------:R-:W-:Y:S02]  /*d890*/  @P1 LOP3.LUT R16, R16, 0x10, RZ, 0xfc, !PT ;  /* 0x0000001010101812 */ /* 0x000fe400078efcff */
[----:B------:R-:W-:-:S02]  /*d8a0*/  ISETP.GE.AND P1, PT, R34, UR4, PT ;  /* 0x0000000422007c0c */ /* 0x000fc4000bf26270 */
[----:B------:R-:W-:Y:S02]  /*d8b0*/  LOP3.LUT R16, R16, 0xfffffff7, RZ, 0xc0, !PT ;  /* 0xfffffff710107812 */ /* 0x000fe400078ec0ff */
[----:B------:R-:W-:Y:S02]  /*d8c0*/  LOP3.LUT R2, R2, R0, R3, 0xfe, !PT ;  /* 0x0000000002027212 */ /* 0x000fe400078efe03 */
[----:B------:R-:W-:Y:S02]  /*d8d0*/  @P0 LOP3.LUT R16, R16, 0x8, RZ, 0xfc, !PT ;  /* 0x0000000810100812 */ /* 0x000fe400078efcff */
[----:B------:R-:W-:Y:S02]  /*d8e0*/  ISETP.GE.AND P0, PT, R4, UR4, PT ;  /* 0x0000000404007c0c */ /* 0x000fe4000bf06270 */
[----:B------:R-:W-:Y:S02]  /*d8f0*/  LOP3.LUT R16, R16, 0xfffffffb, RZ, 0xc0, !PT ;  /* 0xfffffffb10107812 */ /* 0x000fe400078ec0ff */
[----:B------:R-:W-:-:S02]  /*d900*/  SEL R33, RZ, 0x40, P0 ;  /* 0x00000040ff217807 */ /* 0x000fc40000000000 */
[----:B------:R-:W-:Y:S02]  /*d910*/  @P2 LOP3.LUT R16, R16, 0x4, RZ, 0xfc, !PT ;  /* 0x0000000410102812 */ /* 0x000fe400078efcff */
[----:B------:R-:W-:Y:S01]  /*d920*/  ISETP.GE.AND P0, PT, R37, UR4, PT ;  /* 0x0000000425007c0c */ /* 0x000fe2000bf06270 */
[----:B------:R-:W-:Y:S01]  /*d930*/  UMOV UR4, 0xffffffff ;  /* 0xffffffff00047882 */ /* 0x000fe20000000000 */
[----:B------:R-:W-:Y:S02]  /*d940*/  SEL R3, RZ, 0x10, P2 ;  /* 0x00000010ff037807 */ /* 0x000fe40001000000 */
[----:B------:R-:W-:Y:S02]  /*d950*/  LOP3.LUT R16, R16, 0xfffffffd, RZ, 0xc0, !PT ;  /* 0xfffffffd10107812 */ /* 0x000fe400078ec0ff */
[----:B------:R-:W-:Y:S02]  /*d960*/  SEL R4, RZ, 0x20, P1 ;  /* 0x00000020ff047807 */ /* 0x000fe40000800000 */
[----:B------:R-:W-:-:S02]  /*d970*/  SEL R0, RZ, 0x80, P0 ;  /* 0x00000080ff007807 */ /* 0x000fc40000000000 */
[----:B------:R-:W-:Y:S02]  /*d980*/  @P1 LOP3.LUT R16, R16, 0x2, RZ, 0xfc, !PT ;  /* 0x0000000210101812 */ /* 0x000fe400078efcff */
[----:B------:R-:W-:Y:S01]  /*d990*/  LOP3.LUT R2, R4, R2, R3, 0xfe, !PT ;  /* 0x0000000204027212 */ /* 0x000fe200078efe03 */
[----:B------:R-:W-:Y:S06]  /*d9a0*/  BRA.DIV UR4, `(.L_x_219) ;  /* 0x0000003a04107947 */ /* 0x000fec000b800000 */
.L_x_265:
[----:B------:R-:W2:Y:S01]  /*d9b0*/  LDL R3, [R1] ;  /* 0x0000000001037983 */ /* 0x000ea20000100800 */
[----:B------:R-:W-:Y:S01]  /*d9c0*/  LOP3.LUT R33, R2, R33, RZ, 0xfc, !PT ;  /* 0x0000002102217212 */ /* 0x000fe200078efcff */
[----:B------:R-:W-:Y:S01]  /*d9d0*/  IMAD.U32 R23, RZ, RZ, UR39 ;  /* 0x00000027ff177e24 */ /* 0x000fe2000f8e00ff */
[----:B------:R-:W-:Y:S02]  /*d9e0*/  ISETP.GT.U32.AND P1, PT, R31, 0x3f, PT ;  /* 0x0000003f1f00780c */ /* 0x000fe40003f24070 */
[----:B------:R-:W-:Y:S02]  /*d9f0*/  LOP3.LUT R16, R16, 0xfffffbff, RZ, 0xc0, !PT ;  /* 0xfffffbff10107812 */ /* 0x000fe400078ec0ff */
[----:B------:R-:W-:Y:S02]  /*da00*/  SHF.R.S32.HI R23, RZ, 0x1f, R23 ;  /* 0x0000001fff177819 */ /* 0x000fe40000011417 */
[----:B------:R-:W-:Y:S02]  /*da10*/  LOP3.LUT R17, R33, R0, RZ, 0xfc, !PT ;  /* 0x0000000021117212 */ /* 0x000fe400078efcff */
[----:B--2---:R-:W-:-:S13]  /*da20*/  R2UR UR4, R3 ;  /* 0x00000000030472ca */ /* 0x004fda00000e0000 */
[----:B------:R-:W-:-:S06]  /*da30*/  ULOP3.LUT UR4, UR4, 0x2, URZ, 0xfc, !UPT ;  /* 0x0000000204047892 */ /* 0x000fcc000f8efc3f */
[----:B------:R-:W-:-:S05]  /*da40*/  IMAD.U32 R2, RZ, RZ, UR4 ;  /* 0x00000004ff027e24 */ /* 0x000fca000f8e00ff */
[----:B------:R-:W-:-:S13]  /*da50*/  ISETP.NE.AND P0, PT, R2, 0x3, PT ;  /* 0x000000030200780c */ /* 0x000fda0003f05270 */
[----:B------:R-:W-:-:S04]  /*da60*/  @P0 LOP3.LUT R16, R16, 0x400, RZ, 0xfc, !PT ;  /* 0x0000040010100812 */ /* 0x000fc800078efcff */
[----:B------:R-:W-:-:S04]  /*da70*/  LOP3.LUT R16, R16, 0xffffbfff, RZ, 0xc0, !PT ;  /* 0xffffbfff10107812 */ /* 0x000fc800078ec0ff */
[----:B------:R-:W-:Y:S01]  /*da80*/  @P1 LOP3.LUT R16, R16, 0x4000, RZ, 0xfc, !PT ;  /* 0x0000400010101812 */ /* 0x000fe200078efcff */
[----:B------:R-:W-:Y:S06]  /*da90*/  @!P0 BRA `(.L_x_220) ;  /* 0x0000000000048947 */ /* 0x000fec0003800000 */
[----:B------:R-:W-:Y:S01]  /*daa0*/  BPT.TRAP 0x1 ;  /* 0x000000040000795c */ /* 0x000fe20000300000 */
.L_x_220:
[----:B------:R-:W-:-:S05]  /*dab0*/  IMAD.MOV.U32 R0, RZ, RZ, 0x1 ;  /* 0x00000001ff007424 */ /* 0x000fca00078e00ff */
[----:B------:R-:W-:-:S04]  /*dac0*/  SHF.L.U32 R0, R0, 0x1f, RZ ;  /* 0x0000001f00007819 */ /* 0x000fc800000006ff */
[----:B------:R-:W0:Y:S02]  /*dad0*/  SYNCS.PHASECHK.TRANS64.TRYWAIT P0, [UR42+0x38840], R0 ;  /* 0x03884000ff0075a7 */ /* 0x000e24000800016a */
[----:B0-----:R-:W-:Y:S05]  /*dae0*/  @!P0 BRA `(.L_x_221) ;  /* 0x0000003400e08947 */ /* 0x001fea0003800000 */
.L_x_266:
[----:B------:R-:W-:Y:S01]  /*daf0*/  SHF.R.S32.HI R30, RZ, 0x1f, R19 ;  /* 0x0000001fff1e7819 */ /* 0x000fe20000011413 */
[----:B------:R-:W-:Y:S01]  /*db00*/  ULDC.64 UR4, c[0x0][0x300] ;  /* 0x0000c00000047ab9 */ /* 0x000fe20000000a00 */
[----:B------:R-:W-:Y:S01]  /*db10*/  R2UR UR6, R23 ;  /* 0x00000000170672ca */ /* 0x000fe200000e0000 */
[----:B0-----:R-:W-:Y:S01]  /*db20*/  IMAD.WIDE.U32 R2, R19, UR4, RZ ;  /* 0x0000000413027c25 */ /* 0x001fe2000f8e00ff */
[----:B------:R-:W-:Y:S02]  /*db30*/  SHF.R.U32.HI R8, RZ, 0x3, R6 ;  /* 0x00000003ff087819 */ /* 0x000fe40000011606 */
[----:B------:R-:W-:Y:S01]  /*db40*/  LOP3.LUT R16, R16, 0xfffffffe, RZ, 0xc0, !PT ;  /* 0xfffffffe10107812 */ /* 0x000fe200078ec0ff */
[----:B------:R-:W-:Y:S01]  /*db50*/  IMAD R0, R30, UR4, RZ ;  /* 0x000000041e007c24 */ /* 0x000fe2000f8e02ff */
[----:B------:R-:W-:-:S03]  /*db60*/  IADD3 R18, -R8, UR41, -R18 ;  /* 0x0000002908127c10 */ /* 0x000fc6000fffe912 */
[----:B------:R-:W-:Y:S01]  /*db70*/  IMAD R7, R19, UR5, R0 ;  /* 0x0000000513077c24 */ /* 0x000fe2000f8e0200 */
[----:B------:R-:W-:-:S03]  /*db80*/  ULDC.64 UR4, c[0x0][0x310] ;  /* 0x0000c40000047ab9 */ /* 0x000fc60000000a00 */
[----:B------:R-:W-:Y:S02]  /*db90*/  IMAD.IADD R3, R3, 0x1, R7 ;  /* 0x0000000103037824 */ /* 0x000fe400078e0207 */
[----:B------:R-:W-:Y:S02]  /*dba0*/  IMAD R7, R27, UR4, RZ ;  /* 0x000000041b077c24 */ /* 0x000fe4000f8e02ff */
[----:B------:R-:W-:-:S04]  /*dbb0*/  IMAD.WIDE.U32 R2, R26, UR4, R2 ;  /* 0x000000041a027c25 */ /* 0x000fc8000f8e0002 */
[----:B------:R-:W-:Y:S01]  /*dbc0*/  IMAD R7, R26, UR5, R7 ;  /* 0x000000051a077c24 */ /* 0x000fe2000f8e0207 */
[----:B------:R-:W-:-:S03]  /*dbd0*/  ULDC.64 UR4, c[0x0][0x308] ;  /* 0x0000c20000047ab9 */ /* 0x000fc60000000a00 */
[----:B------:R-:W-:Y:S01]  /*dbe0*/  IMAD.IADD R3, R3, 0x1, R7 ;  /* 0x0000000103037824 */ /* 0x000fe200078e0207 */
[----:B------:R-:W-:Y:S01]  /*dbf0*/  MOV R7, UR4 ;  /* 0x0000000400077c02 */ /* 0x000fe20008000f00 */
[----:B------:R-:W-:-:S03]  /*dc00*/  UIMAD UR4, UR6, UR4, URZ ;  /* 0x00000004060472a4 */ /* 0x000fc6000f8e023f */
[----:B------:R-:W-:Y:S01]  /*dc10*/  ULDC.64 UR6, c[0x0][0x2e8] ;  /* 0x0000ba0000067ab9 */ /* 0x000fe20000000a00 */
[----:B------:R-:W-:Y:S02]  /*dc20*/  UIMAD UR4, UR39, UR5, UR4 ;  /* 0x00000005270472a4 */ /* 0x000fe4000f8e0204 */
[----:B------:R-:W-:Y:S01]  /*dc30*/  IMAD.WIDE.U32 R2, R7, UR39, R2 ;  /* 0x0000002707027c25 */ /* 0x000fe2000f8e0002 */
[----:B------:R-:W-:-:S03]  /*dc40*/  UMOV UR5, 0xffffffff ;  /* 0xffffffff00057882 */ /* 0x000fc60000000000 */
[----:B------:R-:W-:Y:S01]  /*dc50*/  VIADD R3, R3, UR4 ;  /* 0x0000000403037c36 */ /* 0x000fe20008000000 */
[----:B------:R-:W-:Y:S01]  /*dc60*/  LEA R0, P0, R2, UR6, 0x1 ;  /* 0x0000000602007c11 */ /* 0x000fe2000f8008ff */
[----:B------:R-:W-:Y:S02]  /*dc70*/  ULDC UR4, c[0x0][0x2f4] ;  /* 0x0000bd0000047ab9 */ /* 0x000fe40000000800 */
[----:B------:R-:W-:Y:S02]  /*dc80*/  ISETP.GE.AND P2, PT, R22, UR4, PT ;  /* 0x0000000416007c0c */ /* 0x000fe4000bf46270 */
[----:B------:R-:W-:Y:S02]  /*dc90*/  LEA.HI.X R4, R2, UR7, R3, 0x1, P0 ;  /* 0x0000000702047c11 */ /* 0x000fe400080f0c03 */
[----:B------:R-:W-:Y:S02]  /*dca0*/  LOP3.LUT R2, R5, 0x1c0, RZ, 0xc0, !PT ;  /* 0x000001c005027812 */ /* 0x000fe400078ec0ff */
[----:B------:R-:W-:-:S02]  /*dcb0*/  ISETP.GE.AND P0, PT, R18, 0x1, PT ;  /* 0x000000011200780c */ /* 0x000fc40003f06270 */
[----:B------:R-:W-:-:S04]  /*dcc0*/  LOP3.LUT R5, R2, 0x38, R5, 0xf8, !PT ;  /* 0x0000003802057812 */ /* 0x000fc800078ef805 */
[----:B------:R-:W-:Y:S01]  /*dcd0*/  LOP3.LUT R5, R5, 0x38, R24, 0x78, !PT ;  /* 0x0000003805057812 */ /* 0x000fe200078e7818 */
[----:B------:R-:W-:Y:S01]  /*dce0*/  IMAD.SHL.U32 R24, R6, 0x8, RZ ;  /* 0x0000000806187824 */ /* 0x000fe200078e00ff */
[----:B------:R-:W-:-:S04]  /*dcf0*/  @P2 LOP3.LUT R16, R16, 0x1, RZ, 0xfc, !PT ;  /* 0x0000000110102812 */ /* 0x000fc800078efcff */
[----:B------:R-:W-:Y:S01]  /*dd00*/  LOP3.LUT R24, R5, 0x200, R24, 0xf8, !PT ;  /* 0x0000020005187812 */ /* 0x000fe200078ef818 */
[----:B------:R-:W-:Y:S06]  /*dd10*/  BRA.DIV UR5, `(.L_x_222) ;  /* 0x00000036056c7947 */ /* 0x000fec000b800000 */
[----:B------:R-:W0:Y:S01]  /*dd20*/  SHFL.IDX PT, R14, R0, RZ, 0x181f ;  /* 0x00181fff000e7589 */ /* 0x000e2200000e0000 */
[----:B------:R-:W-:-:S03]  /*dd30*/  @P0 LEA R7, R24, UR42, 0x1 ;  /* 0x0000002a18070c11 */ /* 0x000fc6000f8e08ff */
[----:B------:R-:W1:Y:S04]  /*dd40*/  SHFL.IDX PT, R2, R4, RZ, 0x181f ;  /* 0x00181fff04027589 */ /* 0x000e6800000e0000 */
[----:B------:R-:W-:Y:S01]  /*dd50*/  SHFL.IDX PT, R5, R4, 0x1, 0x181f ;  /* 0x00381f0004057f89 */ /* 0x000fe200000e0000 */
[----:B0-----:R-:W-:-:S05]  /*dd60*/  @P0 LEA R14, P1, R22, R14, 0x1 ;  /* 0x0000000e160e0211 */ /* 0x001fca00078208ff */
[----:B-1----:R-:W-:Y:S02]  /*dd70*/  @P0 IMAD.X R3, RZ, RZ, R2, P1 ;  /* 0x000000ffff030224 */ /* 0x002fe400008e0602 */
[----:B------:R-:W-:Y:S02]  /*dd80*/  @P0 IMAD.MOV.U32 R2, RZ, RZ, R14 ;  /* 0x000000ffff020224 */ /* 0x000fe400078e000e */
        /* <DEDUP_REMOVED lines=9> */
[----:B------:R-:W-:-:S03]  /*de20*/  ISETP.GE.AND P0, PT, R18, 0x21, PT ;  /* 0x000000211200780c */ /* 0x000fc60003f06270 */
[----:B------:R-:W2:Y:S10]  /*de30*/  SHFL.IDX PT, R4, R4, 0x3, 0x181f ;  /* 0x00781f0004047f89 */ /* 0x000eb400000e0000 */
[----:B0-----:R-:W-:-:S02]  /*de40*/  @P0 LEA R2, P1, R22, R14, 0x1 ;  /* 0x0000000e16020211 */ /* 0x001fc400078208ff */
[----:B------:R0:W3:Y:S03]  /*de50*/  SHFL.IDX PT, R14, R0, 0x3, 0x181f ;  /* 0x00781f00000e7f89 */ /* 0x0000e600000e0000 */
[----:B-1----:R-:W-:Y:S01]  /*de60*/  @P0 IMAD.X R3, RZ, RZ, R5, P1 ;  /* 0x000000ffff030224 */ /* 0x002fe200008e0605 */
[----:B------:R-:W-:-:S05]  /*de70*/  @P0 LEA R5, R24, UR42, 0x1 ;  /* 0x0000002a18050c11 */ /* 0x000fca000f8e08ff */
[----:B------:R0:W-:Y:S02]  /*de80*/  @P0 LDGSTS.E.BYPASS.LTC128B.128 [R5+0x23400], desc[UR36][R2.64], !P2 ;  /* 0x2340000002050fae */ /* 0x0001e4000d101d64 */
.L_x_276:
[----:B------:R-:W-:-:S13]  /*de90*/  ISETP.GE.AND P0, PT, R18, 0x31, PT ;  /* 0x000000311200780c */ /* 0x000fda0003f06270 */
[----:B0--3--:R-:W-:Y:S02]  /*dea0*/  @P0 LEA R2, P1, R22, R14, 0x1 ;  /* 0x0000000e16020211 */ /* 0x009fe400078208ff */
[----:B------:R-:W-:-:S03]  /*deb0*/  @P0 LEA R5, R24, UR42, 0x1 ;  /* 0x0000002a18050c11 */ /* 0x000fc6000f8e08ff */
[----:B--2---:R-:W-:-:S05]  /*dec0*/  @P0 IMAD.X R3, RZ, RZ, R4, P1 ;  /* 0x000000ffff030224 */ /* 0x004fca00008e0604 */
        /* <DEDUP_REMOVED lines=8> */
[----:B------:R-:W-:-:S13]  /*df50*/  LOP3.LUT P2, RZ, R16, 0x400, RZ, 0xc0, !PT ;  /* 0x0000040010ff7812 */ /* 0x000fda000784c0ff */
[----:B0-----:R-:W-:Y:S05]  /*df60*/  @!P2 BRA `(.L_x_223) ;  /* 0x000000000004a947 */ /* 0x001fea0003800000 */
[----:B------:R-:W-:Y:S01]  /*df70*/  BPT.TRAP 0x1 ;  /* 0x000000040000795c */ /* 0x000fe20000300000 */
.L_x_223:
[----:B------:R-:W-:Y:S01]  /*df80*/  SYNCS.ARRIVE.TRANS64.A1T0 RZ, [UR42+0x38830], RZ ;  /* 0x038830ffffff79a7 */ /* 0x000fe2000810002a */
[----:B------:R-:W-:Y:S05]  /*df90*/  WARPSYNC.ALL ;  /* 0x0000000000007948 */ /* 0x000fea0003800000 */
[----:B------:R-:W-:Y:S01]  /*dfa0*/  UIADD3 UR4, UR42, 0x20400, URZ ;  /* 0x000204002a047890 */ /* 0x000fe2000fffe03f */
[----:B------:R-:W-:Y:S01]  /*dfb0*/  BAR.SYNC.DEFER_BLOCKING 0x8, 0x100 ;  /* 0x0204000000007b1d */ /* 0x000fe20000010000 */
[----:B------:R-:W-:Y:S02]  /*dfc0*/  USHF.R.S32.HI UR46, URZ, 0x1f, UR43 ;  /* 0x0000001f3f2e7899 */ /* 0x000fe4000801142b */
[----:B------:R-:W-:-:S06]  /*dfd0*/  ULOP3.LUT UP0, URZ, UR4, 0x3ff, URZ, 0xc0, !UPT ;  /* 0x000003ff043f7892 */ /* 0x000fcc000f80c03f */
        /* <DEDUP_REMOVED lines=9> */
[----:B------:R-:W-:Y:S02]  /*e070*/  IMAD.U32 R5, RZ, RZ, UR5 ;  /* 0x00000005ff057e24 */ /* 0x000fe4000f8e00ff */
[----:B------:R-:W-:Y:S02]  /*e080*/  IMAD.U32 R7, RZ, RZ, UR7 ;  /* 0x00000007ff077e24 */ /* 0x000fe4000f8e00ff */
[----:B------:R-:W-:-:S02]  /*e090*/  IMAD.U32 R10, RZ, RZ, UR8 ;  /* 0x00000008ff0a7e24 */ /* 0x000fc4000f8e00ff */
[----:B------:R-:W-:Y:S02]  /*e0a0*/  IMAD.U32 R11, RZ, RZ, UR9 ;  /* 0x00000009ff0b7e24 */ /* 0x000fe4000f8e00ff */
[----:B------:R-:W-:Y:S02]  /*e0b0*/  IMAD.MOV.U32 R8, RZ, RZ, 0x70 ;  /* 0x00000070ff087424 */ /* 0x000fe400078e00ff */
[----:B------:R-:W-:Y:S02]  /*e0c0*/  IMAD.MOV.U32 R12, RZ, RZ, 0x1 ;  /* 0x00000001ff0c7424 */ /* 0x000fe400078e00ff */
[----:B------:R-:W-:-:S07]  /*e0d0*/  IMAD.MOV.U32 R13, RZ, RZ, RZ ;  /* 0x000000ffff0d7224 */ /* 0x000fce00078e00ff */
[----:B------:R-:W-:-:S07]  /*e0e0*/  LEPC R20, `(.L_x_224) ;  /* 0x000000001014794e */ /* 0x000fce0000000000 */
[----:B0-----:R-:W-:Y:S05]  /*e0f0*/  CALL.ABS.NOINC R2 ;  /* 0x0000000002007343 */ /* 0x001fea0003c00000 */
.L_x_224:
[----:B------:R-:W0:Y:S01]  /*e100*/  LDC R8, c[0x0][0x448] ;  /* 0x00011200ff087b82 */ /* 0x000e220000000800 */
[----:B------:R-:W1:Y:S01]  /*e110*/  S2R R20, SR_CTAID.X ;  /* 0x0000000000147919 */ /* 0x000e620000002500 */
[----:B------:R-:W-:Y:S01]  /*e120*/  R2UR UR6, R23 ;  /* 0x00000000170672ca */ /* 0x000fe200000e0000 */
[----:B------:R-:W-:Y:S01]  /*e130*/  ULDC.64 UR8, c[0x0][0x2d8] ;  /* 0x0000b60000087ab9 */ /* 0x000fe20000000a00 */
[----:B------:R-:W-:Y:S01]  /*e140*/  LOP3.LUT R16, R16, 0xfffff7ff, RZ, 0xc0, !PT ;  /* 0xfffff7ff10107812 */ /* 0x000fe200078ec0ff */
[----:B------:R-:W-:Y:S01]  /*e150*/  UIMAD.WIDE.U32 UR4, UR39, UR8, URZ ;  /* 0x00000008270472a5 */ /* 0x000fe2000f8e003f */
[----:B------:R-:W2:Y:S09]  /*e160*/  S2R R21, SR_TID.X ;  /* 0x0000000000157919 */ /* 0x000eb20000002100 */
[----:B------:R-:W-:-:S04]  /*e170*/  UIMAD UR6, UR6, UR8, URZ ;  /* 0x00000008060672a4 */ /* 0x000fc8000f8e023f */
[----:B------:R-:W-:-:S03]  /*e180*/  UIMAD UR6, UR39, UR9, UR6 ;  /* 0x00000009270672a4 */ /* 0x000fc6000f8e0206 */
[----:B------:R-:W-:Y:S01]  /*e190*/  ULDC.64 UR8, c[0x0][0x2e0] ;  /* 0x0000b80000087ab9 */ /* 0x000fe20000000a00 */
[----:B------:R-:W-:Y:S01]  /*e1a0*/  UIADD3 UR5, UR5, UR6, URZ ;  /* 0x0000000605057290 */ /* 0x000fe2000fffe03f */
[----:B0-----:R-:W-:Y:S01]  /*e1b0*/  ISETP.NE.AND P0, PT, R8, 0x1, PT ;  /* 0x000000010800780c */ /* 0x001fe20003f05270 */
[----:B------:R-:W-:Y:S02]  /*e1c0*/  UIMAD UR6, UR46, UR8, URZ ;  /* 0x000000082e0672a4 */ /* 0x000fe4000f8e023f */
[----:B------:R-:W-:Y:S02]  /*e1d0*/  UIMAD.WIDE.U32 UR4, UR43, UR8, UR4 ;  /* 0x000000082b0472a5 */ /* 0x000fe4000f8e0004 */
[----:B------:R-:W-:Y:S01]  /*e1e0*/  UIMAD UR6, UR43, UR9, UR6 ;  /* 0x000000092b0672a4 */ /* 0x000fe2000f8e0206 */
[----:B-1----:R-:W-:-:S03]  /*e1f0*/  IMAD R36, R20, 0x40, R31 ;  /* 0x0000004014247824 */ /* 0x002fc600078e021f */
[----:B------:R-:W-:Y:S01]  /*e200*/  UIADD3 UR6, UR5, UR6, URZ ;  /* 0x0000000605067290 */ /* 0x000fe2000fffe03f */
[----:B------:R-:W-:-:S03]  /*e210*/  MOV R4, UR4 ;  /* 0x0000000400047c02 */ /* 0x000fc60008000f00 */
[----:B------:R-:W0:Y:S01]  /*e220*/  @P0 LDC R3, c[0x0][0x44c] ;  /* 0x00011300ff030b82 */ /* 0x000e220000000800 */
[----:B------:R-:W-:Y:S01]  /*e230*/  IMAD.MOV.U32 R6, RZ, RZ, R36 ;  /* 0x000000ffff067224 */ /* 0x000fe200078e0024 */
[----:B------:R-:W-:Y:S01]  /*e240*/  @P0 LOP3.LUT R16, R16, 0x800, RZ, 0xfc, !PT ;  /* 0x0000080010100812 */ /* 0x000fe200078efcff */
[----:B------:R-:W-:Y:S01]  /*e250*/  IMAD.MOV.U32 R2, RZ, RZ, R4 ;  /* 0x000000ffff027224 */ /* 0x000fe200078e0004 */
[----:B--2---:R-:W-:-:S04]  /*e260*/  LOP3.LUT R21, R21, 0x7f, RZ, 0xc0, !PT ;  /* 0x0000007f15157812 */ /* 0x004fc800078ec0ff */
[----:B------:R-:W1:Y:S01]  /*e270*/  @P0 LDC R5, c[0x0][0x450] ;  /* 0x00011400ff050b82 */ /* 0x000e620000000800 */
[----:B------:R-:W-:Y:S01]  /*e280*/  SHF.R.U32.HI R21, RZ, 0x3, R21 ;  /* 0x00000003ff157819 */ /* 0x000fe20000011615 */
[----:B0-----:R-:W-:-:S04]  /*e290*/  @P0 IMAD.HI.U32 R0, R36, R3, RZ ;  /* 0x0000000324000227 */ /* 0x001fc800078e00ff */
[----:B------:R-:W-:Y:S01]  /*e2a0*/  IMAD.U32 R3, RZ, RZ, UR6 ;  /* 0x00000006ff037e24 */ /* 0x000fe2000f8e00ff */
[----:B-1----:R-:W-:Y:S01]  /*e2b0*/  @P0 SHF.R.U32.HI R6, RZ, R5, R0 ;  /* 0x00000005ff060219 */ /* 0x002fe20000011600 */
[----:B------:R-:W-:Y:S01]  /*e2c0*/  IMAD.U32 R5, RZ, RZ, UR5 ;  /* 0x00000005ff057e24 */ /* 0x000fe2000f8e00ff */
[----:B------:R-:W-:Y:S02]  /*e2d0*/  ULDC.64 UR4, c[0x0][0x2d0] ;  /* 0x0000b40000047ab9 */ /* 0x000fe40000000a00 */
[--C-:B------:R-:W-:Y:S01]  /*e2e0*/  SHF.R.S32.HI R0, RZ, 0x1f, R6.reuse ;  /* 0x0000001fff007819 */ /* 0x100fe20000011406 */
[----:B------:R-:W-:Y:S02]  /*e2f0*/  IMAD.MOV R7, RZ, RZ, -R6 ;  /* 0x000000ffff077224 */ /* 0x000fe400078e0a06 */
[----:B------:R-:W-:-:S04]  /*e300*/  IMAD.WIDE.U32 R2, R6, UR4, R2 ;  /* 0x0000000406027c25 */ /* 0x000fc8000f8e0002 */
[----:B------:R-:W-:Y:S02]  /*e310*/  IMAD R5, R0, UR4, RZ ;  /* 0x0000000400057c24 */ /* 0x000fe4000f8e02ff */
[----:B------:R-:W-:Y:S02]  /*e320*/  IMAD R0, R8, R7, R36 ;  /* 0x0000000708007224 */ /* 0x000fe400078e0224 */
[----:B------:R-:W-:Y:S01]  /*e330*/  IMAD R4, R6, UR5, R5 ;  /* 0x0000000506047c24 */ /* 0x000fe2000f8e0205 */
[----:B------:R-:W-:Y:S02]  /*e340*/  ULDC.64 UR4, c[0x0][0x2c8] ;  /* 0x0000b20000047ab9 */ /* 0x000fe40000000a00 */
[----:B------:R-:W-:Y:S01]  /*e350*/  SHF.R.S32.HI R5, RZ, 0x1f, R0 ;  /* 0x0000001fff057819 */ /* 0x000fe20000011400 */
[----:B------:R-:W-:-:S04]  /*e360*/  IMAD.IADD R3, R3, 0x1, R4 ;  /* 0x0000000103037824 */ /* 0x000fc800078e0204 */
[----:B------:R-:W-:Y:S02]  /*e370*/  IMAD R5, R5, UR4, RZ ;  /* 0x0000000405057c24 */ /* 0x000fe4000f8e02ff */
[----:B------:R-:W-:-:S04]  /*e380*/  IMAD.WIDE.U32 R2, R0, UR4, R2 ;  /* 0x0000000400027c25 */ /* 0x000fc8000f8e0002 */
[----:B------:R-:W-:Y:S01]  /*e390*/  IMAD R5, R0, UR5, R5 ;  /* 0x0000000500057c24 */ /* 0x000fe2000f8e0205 */
[----:B------:R-:W-:Y:S02]  /*e3a0*/  ULDC.64 UR4, c[0x0][0x280] ;  /* 0x0000a00000047ab9 */ /* 0x000fe40000000a00 */
[----:B------:R-:W-:Y:S01]  /*e3b0*/  LEA R0, P0, R2, UR4, 0x1 ;  /* 0x0000000402007c11 */ /* 0x000fe2000f8008ff */
[----:B------:R-:W-:Y:S01]  /*e3c0*/  IMAD.IADD R3, R3, 0x1, R5 ;  /* 0x0000000103037824 */ /* 0x000fe200078e0205 */
[----:B------:R-:W-:-:S04]  /*e3d0*/  ULDC UR4, c[0x0][0x2b8] ;  /* 0x0000ae0000047ab9 */ /* 0x000fc80000000800 */
[----:B------:R-:W-:Y:S01]  /*e3e0*/  LEA.HI.X R4, R2, UR5, R3, 0x1, P0 ;  /* 0x0000000502047c11 */ /* 0x000fe200080f0c03 */
[----:B------:R-:W-:Y:S01]  /*e3f0*/  UMOV UR5, 0xffffffff ;  /* 0xffffffff00057882 */ /* 0x000fe20000000000 */
[----:B------:R-:W-:Y:S02]  /*e400*/  ISETP.GE.AND P0, PT, R22, UR4, PT ;  /* 0x0000000416007c0c */ /* 0x000fe4000bf06270 */
[----:B------:R-:W-:Y:S11]  /*e410*/  BRA.DIV UR5, `(.L_x_225) ;  /* 0x0000003205cc7947 */ /* 0x000ff6000b800000 */
[----:B------:R-:W0:Y:S01]  /*e420*/  LDC R3, c[0x0][0x448] ;  /* 0x00011200ff037b82 */ /* 0x000e220000000800 */
[----:B------:R-:W1:Y:S01]  /*e430*/  SHFL.IDX PT, R14, R0, RZ, 0x181f ;  /* 0x00181fff000e7589 */ /* 0x000e6200000e0000 */
[----:B------:R-:W-:Y:S01]  /*e440*/  ULDC UR4, c[0x0][0x288] ;  /* 0x0000a20000047ab9 */ /* 0x000fe20000000800 */
[----:B------:R-:W-:Y:S01]  /*e450*/  IMAD R6, R20, 0x40, R21 ;  /* 0x0000004014067824 */ /* 0x000fe200078e0215 */
[----:B------:R-:W-:Y:S01]  /*e460*/  LOP3.LUT R16, R16, 0xfffffeff, RZ, 0xc0, !PT ;  /* 0xfffffeff10107812 */ /* 0x000fe200078ec0ff */
[----:B------:R-:W2:Y:S02]  /*e470*/  SHFL.IDX PT, R2, R4, RZ, 0x181f ;  /* 0x00181fff04027589 */ /* 0x000ea400000e0000 */
[----:B------:R-:W-:Y:S02]  /*e480*/  VIADD R8, R6, 0x10 ;  /* 0x0000001006087836 */ /* 0x000fe40000000000 */
[----:B------:R-:W3:Y:S04]  /*e490*/  SHFL.IDX PT, R7, R0, 0x1, 0x181f ;  /* 0x00381f0000077f89 */ /* 0x000ee800000e0000 */
[----:B------:R-:W4:Y:S01]  /*e4a0*/  SHFL.IDX PT, R9, R4, 0x1, 0x181f ;  /* 0x00381f0004097f89 */ /* 0x000f2200000e0000 */
[----:B0-----:R-:W-:-:S05]  /*e4b0*/  IMAD R5, R3, UR4, RZ ;  /* 0x0000000403057c24 */ /* 0x001fca000f8e02ff */
[-C--:B------:R-:W-:Y:S02]  /*e4c0*/  ISETP.GE.AND P2, PT, R6, R5.reuse, PT ;  /* 0x000000050600720c */ /* 0x080fe40003f46270 */
[----:B------:R-:W-:-:S11]  /*e4d0*/  ISETP.GE.AND P3, PT, R8, R5, PT ;  /* 0x000000050800720c */ /* 0x000fd60003f66270 */
[----:B-1----:R-:W-:Y:S02]  /*e4e0*/  @!P2 LEA R3, P1, R22, R14, 0x1 ;  /* 0x0000000e1603a211 */ /* 0x002fe400078208ff */
[----:B------:R-:W-:Y:S01]  /*e4f0*/  @!P2 LEA R8, R24, UR42, 0x1 ;  /* 0x0000002a1808ac11 */ /* 0x000fe2000f8e08ff */
[----:B------:R-:W-:Y:S01]  /*e500*/  SHFL.IDX PT, R14, R0, 0x3, 0x181f ;  /* 0x00781f00000e7f89 */ /* 0x000fe200000e0000 */
[----:B------:R-:W-:Y:S01]  /*e510*/  @P2 LOP3.LUT R16, R16, 0x100, RZ, 0xfc, !PT ;  /* 0x0000010010102812 */ /* 0x000fe200078efcff */
[----:B--2---:R-:W-:Y:S01]  /*e520*/  @!P2 IMAD.X R2, RZ, RZ, R2, P1 ;  /* 0x000000ffff02a224 */ /* 0x004fe200008e0602 */
[----:B---3--:R-:W-:Y:S02]  /*e530*/  @!P3 LEA R7, P1, R22, R7, 0x1 ;  /* 0x000000071607b211 */ /* 0x008fe400078208ff */
[----:B------:R-:W-:Y:S02]  /*e540*/  @!P3 LEA R10, R24, UR42, 0x1 ;  /* 0x0000002a180abc11 */ /* 0x000fe4000f8e08ff */
[----:B------:R-:W-:Y:S01]  /*e550*/  @!P2 LOP3.LUT R3, R3, R2, RZ, 0x3c, !PT ;  /* 0x000000020303a212 */ /* 0x000fe200078e3cff */
[----:B----4-:R-:W-:Y:S01]  /*e560*/  @!P3 IMAD.X R9, RZ, RZ, R9, P1 ;  /* 0x000000ffff09b224 */ /* 0x010fe200008e0609 */
[----:B------:R-:W-:-:S02]  /*e570*/  LOP3.LUT R16, R16, 0xffffff7f, RZ, 0xc0, !PT ;  /* 0xffffff7f10107812 */ /* 0x000fc400078ec0ff */
[C---:B------:R-:W-:Y:S02]  /*e580*/  @!P2 LOP3.LUT R2, R3.reuse, R2, RZ, 0x3c, !PT ;  /* 0x000000020302a212 */ /* 0x040fe400078e3cff */
[----:B------:R-:W-:Y:S02]  /*e590*/  @P3 LOP3.LUT R16, R16, 0x80, RZ, 0xfc, !PT ;  /* 0x0000008010103812 */ /* 0x000fe400078efcff */
[----:B------:R-:W-:Y:S02]  /*e5a0*/  @!P2 LOP3.LUT R3, R3, R2, RZ, 0x3c, !PT ;  /* 0x000000020303a212 */ /* 0x000fe400078e3cff */
[----:B------:R-:W-:-:S03]  /*e5b0*/  LOP3.LUT R16, R16, 0xffffffbf, RZ, 0xc0, !PT ;  /* 0xffffffbf10107812 */ /* 0x000fc600078ec0ff */
[----:B------:R0:W-:Y:S04]  /*e5c0*/  @!P2 LDGSTS.E.BYPASS.LTC128B.128 [R8+0x20400], desc[UR36][R2.64], !P0 ;  /* 0x204000000208afae */ /* 0x0001e8000c101d64 */
[----:B0-----:R-:W0:Y:S01]  /*e5d0*/  SHFL.IDX PT, R8, R0, 0x2, 0x181f ;  /* 0x00581f0000087f89 */ /* 0x001e2200000e0000 */
[----:B------:R-:W-:-:S03]  /*e5e0*/  IADD3 R3, R6, 0x20, RZ ;  /* 0x0000002006037810 */ /* 0x000fc60007ffe0ff */
[----:B------:R-:W1:Y:S01]  /*e5f0*/  SHFL.IDX PT, R2, R4, 0x2, 0x181f ;  /* 0x00581f0004027f89 */ /* 0x000e6200000e0000 */
[----:B------:R-:W-:Y:S01]  /*e600*/  ISETP.GE.AND P2, PT, R3, R5, PT ;  /* 0x000000050300720c */ /* 0x000fe20003f46270 */
[----:B------:R-:W-:Y:S02]  /*e610*/  @!P3 IMAD.MOV.U32 R3, RZ, RZ, R9 ;  /* 0x000000ffff03b224 */ /* 0x000fe400078e0009 */
[----:B------:R-:W2:Y:S10]  /*e620*/  SHFL.IDX PT, R4, R4, 0x3, 0x181f ;  /* 0x00781f0004047f89 */ /* 0x000eb400000e0000 */
[----:B------:R-:W-:-:S02]  /*e630*/  @P2 LOP3.LUT R16, R16, 0x40, RZ, 0xfc, !PT ;  /* 0x0000004010102812 */ /* 0x000fc400078efcff */
[----:B0-----:R-:W-:-:S05]  /*e640*/  @!P2 LEA R8, P1, R22, R8, 0x1 ;  /* 0x000000081608a211 */ /* 0x001fca00078208ff */
[----:B-1----:R-:W-:Y:S02]  /*e650*/  @!P2 IMAD.X R11, RZ, RZ, R2, P1 ;  /* 0x000000ffff0ba224 */ /* 0x002fe400008e0602 */
[----:B------:R-:W-:Y:S01]  /*e660*/  @!P3 IMAD.MOV.U32 R2, RZ, RZ, R7 ;  /* 0x000000ffff02b224 */ /* 0x000fe200078e0007 */
[----:B------:R-:W-:-:S04]  /*e670*/  @!P2 LEA R7, R24, UR42, 0x1 ;  /* 0x0000002a1807ac11 */ /* 0x000fc8000f8e08ff */
[----:B------:R0:W-:Y:S02]  /*e680*/  @!P3 LDGSTS.E.BYPASS.LTC128B.128 [R10+0x20c00], desc[UR36][R2.64], !P0 ;  /* 0x20c00000020abfae */ /* 0x0001e4000c101d64 */
[----:B0-----:R-:W-:Y:S02]  /*e690*/  @!P2 IMAD.MOV.U32 R2, RZ, RZ, R8 ;  /* 0x000000ffff02a224 */ /* 0x001fe400078e0008 */
[----:B------:R-:W-:-:S05]  /*e6a0*/  @!P2 IMAD.MOV.U32 R3, RZ, RZ, R11 ;  /* 0x000000ffff03a224 */ /* 0x000fca00078e000b */
[----:B--2---:R0:W-:Y:S02]  /*e6b0*/  @!P2 LDGSTS.E.BYPASS.LTC128B.128 [R7+0x21400], desc[UR36][R2.64], !P0 ;  /* 0x214000000207afae */ /* 0x0041e4000c101d64 */
.L_x_285:
[----:B------:R-:W-:Y:S01]  /*e6c0*/  VIADD R6, R6, 0x30 ;  /* 0x0000003006067836 */ /* 0x000fe20000000000 */
[----:B------:R-:W-:-:S04]  /*e6d0*/  LOP3.LUT R16, R16, 0xffffdfff, RZ, 0xc0, !PT ;  /* 0xffffdfff10107812 */ /* 0x000fc800078ec0ff */
[----:B------:R-:W-:-:S13]  /*e6e0*/  ISETP.GE.AND P2, PT, R6, R5, PT ;  /* 0x000000050600720c */ /* 0x000fda0003f46270 */
[----:B0-----:R-:W-:Y:S02]  /*e6f0*/  @!P2 LEA R2, P1, R22, R14, 0x1 ;  /* 0x0000000e1602a211 */ /* 0x001fe400078208ff */
[----:B------:R-:W-:Y:S02]  /*e700*/  @!P2 LEA R5, R24, UR42, 0x1 ;  /* 0x0000002a1805ac11 */ /* 0x000fe4000f8e08ff */
[----:B------:R-:W-:Y:S01]  /*e710*/  @P2 LOP3.LUT R16, R16, 0x2000, RZ, 0xfc, !PT ;  /* 0x0000200010102812 */ /* 0x000fe200078efcff */
[----:B------:R-:W-:-:S05]  /*e720*/  @!P2 IMAD.X R3, RZ, RZ, R4, P1 ;  /* 0x000000ffff03a224 */ /* 0x000fca00008e0604 */
        /* <DEDUP_REMOVED lines=8> */
[----:B------:R-:W-:Y:S02]  /*e7b0*/  UIADD3 UR4, UR42, 0x26400, URZ ;  /* 0x000264002a047890 */ /* 0x000fe4000fffe03f */
[----:B------:R-:W-:Y:S02]  /*e7c0*/  SYNCS.ARRIVE.TRANS64.A1T0 RZ, [UR42+0x38800], RZ ;  /* 0x038800ffffff79a7 */ /* 0x000fe4000810002a */
[----:B------:R-:W-:-:S06]  /*e7d0*/  ULOP3.LUT UP0, URZ, UR4, 0x3ff, URZ, 0xc0, !UPT ;  /* 0x000003ff043f7892 */ /* 0x000fcc000f80c03f */
[----:B------:R-:W-:-:S13]  /*e7e0*/  PLOP3.LUT P0, PT, PT, PT, UP0, 0x80, 0x0 ;  /* 0x000000000000781c */ /* 0x000fda0003f0f008 */
[----:B0-----:R-:W-:Y:S05]  /*e7f0*/  @!P0 BRA `(.L_x_226) ;  /* 0x0000000000408947 */ /* 0x001fea0003800000 */
        /* <DEDUP_REMOVED lines=16> */
.L_x_226:
[----:B------:R-:W0:Y:S01]  /*e900*/  LDC R2, c[0x0][0x448] ;  /* 0x00011200ff027b82 */ /* 0x000e220000000800 */
[----:B------:R-:W-:Y:S01]  /*e910*/  R2UR UR6, R23 ;  /* 0x00000000170672ca */ /* 0x000fe200000e0000 */
[----:B------:R-:W-:Y:S01]  /*e920*/  ULDC.64 UR8, c[0x0][0x3d8] ;  /* 0x0000f60000087ab9 */ /* 0x000fe20000000a00 */
[----:B------:R-:W-:Y:S01]  /*e930*/  ULDC UR7, c[0x0][0x448] ;  /* 0x0001120000077ab9 */ /* 0x000fe20000000800 */
[----:B------:R-:W-:Y:S01]  /*e940*/  UIMAD.WIDE.U32 UR4, UR39, UR8, URZ ;  /* 0x00000008270472a5 */ /* 0x000fe2000f8e003f */
[C---:B------:R-:W-:Y:S02]  /*e950*/  LOP3.LUT R10, R22.reuse, 0x80, RZ, 0xfc, !PT ;  /* 0x00000080160a7812 */ /* 0x040fe400078efcff */
[C---:B------:R-:W-:Y:S02]  /*e960*/  LOP3.LUT R8, R22.reuse, 0x40, RZ, 0xfc, !PT ;  /* 0x0000004016087812 */ /* 0x040fe400078efcff */
[----:B------:R-:W-:Y:S02]  /*e970*/  LOP3.LUT R6, R22, 0x180, RZ, 0xfc, !PT ;  /* 0x0000018016067812 */ /* 0x000fe400078efcff */
[----:B------:R-:W-:-:S03]  /*e980*/  LOP3.LUT R16, R16, 0xfffff7ff, RZ, 0xc0, !PT ;  /* 0xfffff7ff10107812 */ /* 0x000fc600078ec0ff */
[----:B------:R-:W-:-:S04]  /*e990*/  UIMAD UR6, UR6, UR8, URZ ;  /* 0x00000008060672a4 */ /* 0x000fc8000f8e023f */
[----:B------:R-:W-:-:S03]  /*e9a0*/  UIMAD UR6, UR39, UR9, UR6 ;  /* 0x00000009270672a4 */ /* 0x000fc6000f8e0206 */
[----:B------:R-:W-:Y:S01]  /*e9b0*/  ULDC.64 UR8, c[0x0][0x3e0] ;  /* 0x0000f80000087ab9 */ /* 0x000fe20000000a00 */
[----:B------:R-:W-:Y:S01]  /*e9c0*/  UIADD3 UR5, UR5, UR6, URZ ;  /* 0x0000000605057290 */ /* 0x000fe2000fffe03f */
[----:B0-----:R-:W-:Y:S01]  /*e9d0*/  ISETP.NE.AND P6, PT, R2, 0x1, PT ;  /* 0x000000010200780c */ /* 0x001fe20003fc5270 */
[----:B------:R-:W-:Y:S01]  /*e9e0*/  IMAD.MOV.U32 R2, RZ, RZ, R36 ;  /* 0x000000ffff027224 */ /* 0x000fe200078e0024 */
[----:B------:R-:W-:Y:S02]  /*e9f0*/  UIMAD UR6, UR46, UR8, URZ ;  /* 0x000000082e0672a4 */ /* 0x000fe4000f8e023f */
[----:B------:R-:W-:Y:S02]  /*ea00*/  UIMAD.WIDE.U32 UR4, UR43, UR8, UR4 ;  /* 0x000000082b0472a5 */ /* 0x000fe4000f8e0004 */
[----:B------:R-:W-:-:S03]  /*ea10*/  UIMAD UR6, UR43, UR9, UR6 ;  /* 0x000000092b0672a4 */ /* 0x000fc6000f8e0206 */
[----:B------:R-:W-:Y:S01]  /*ea20*/  ULDC.64 UR8, c[0x0][0x3d0] ;  /* 0x0000f40000087ab9 */ /* 0x000fe20000000a00 */
[----:B------:R-:W-:Y:S01]  /*ea30*/  UIADD3 UR5, UR5, UR6, URZ ;  /* 0x0000000605057290 */ /* 0x000fe2000fffe03f */
[----:B------:R-:W-:Y:S02]  /*ea40*/  IMAD.U32 R9, RZ, RZ, UR8 ;  /* 0x00000008ff097e24 */ /* 0x000fe4000f8e00ff */
[----:B------:R-:W0:Y:S08]  /*ea50*/  @P6 LDC R3, c[0x0][0x44c] ;  /* 0x00011300ff036b82 */ /* 0x000e300000000800 */
[----:B------:R-:W1:Y:S01]  /*ea60*/  @P6 LDC R0, c[0x0][0x450] ;  /* 0x00011400ff006b82 */ /* 0x000e620000000800 */
[----:B0-----:R-:W-:-:S05]  /*ea70*/  @P6 IMAD.HI.U32 R3, R36, R3, RZ ;  /* 0x0000000324036227 */ /* 0x001fca00078e00ff */
[----:B-1----:R-:W-:-:S04]  /*ea80*/  @P6 SHF.R.U32.HI R2, RZ, R0, R3 ;  /* 0x00000000ff026219 */ /* 0x002fc80000011603 */
[--C-:B------:R-:W-:Y:S01]  /*ea90*/  SHF.R.S32.HI R0, RZ, 0x1f, R2.reuse ;  /* 0x0000001fff007819 */ /* 0x100fe20000011402 */
[----:B------:R-:W-:-:S04]  /*eaa0*/  IMAD.MOV R5, RZ, RZ, -R2 ;  /* 0x000000ffff057224 */ /* 0x000fc800078e0a02 */
[----:B------:R-:W-:Y:S02]  /*eab0*/  IMAD R3, R0, UR8, RZ ;  /* 0x0000000800037c24 */ /* 0x000fe4000f8e02ff */
[----:B------:R-:W-:Y:S02]  /*eac0*/  IMAD R5, R5, UR7, R36 ;  /* 0x0000000705057c24 */ /* 0x000fe4000f8e0224 */
[C---:B------:R-:W-:Y:S02]  /*ead0*/  IMAD R7, R2.reuse, UR9, R3 ;  /* 0x0000000902077c24 */ /* 0x040fe4000f8e0203 */
[----:B------:R-:W-:Y:S01]  /*eae0*/  IMAD.WIDE.U32 R2, R2, R9, UR4 ;  /* 0x0000000402027e25 */ /* 0x000fe2000f8e0009 */
[----:B------:R-:W-:Y:S01]  /*eaf0*/  SHF.R.S32.HI R0, RZ, 0x1f, R5 ;  /* 0x0000001fff007819 */ /* 0x000fe20000011405 */
[----:B------:R-:W-:-:S03]  /*eb00*/  ULDC.64 UR4, c[0x0][0x3c8] ;  /* 0x0000f20000047ab9 */ /* 0x000fc60000000a00 */
[----:B------:R-:W-:Y:S01]  /*eb10*/  IADD3 R3, R3, R7, RZ ;  /* 0x0000000703037210 */ /* 0x000fe20007ffe0ff */
[----:B------:R-:W-:Y:S02]  /*eb20*/  IMAD R0, R0, UR4, RZ ;  /* 0x0000000400007c24 */ /* 0x000fe4000f8e02ff */
[----:B------:R-:W-:-:S04]  /*eb30*/  IMAD.WIDE.U32 R2, R5, UR4, R2 ;  /* 0x0000000405027c25 */ /* 0x000fc8000f8e0002 */
[----:B------:R-:W-:Y:S01]  /*eb40*/  IMAD R7, R5, UR5, R0 ;  /* 0x0000000505077c24 */ /* 0x000fe2000f8e0200 */
[----:B------:R-:W-:Y:S02]  /*eb50*/  ULDC.64 UR4, c[0x0][0x390] ;  /* 0x0000e40000047ab9 */ /* 0x000fe40000000a00 */
[----:B------:R-:W-:Y:S01]  /*eb60*/  LEA R0, P0, R2, UR4, 0x1 ;  /* 0x0000000402007c11 */ /* 0x000fe2000f8008ff */
[----:B------:R-:W-:Y:S01]  /*eb70*/  ULDC UR4, c[0x0][0x3b8] ;  /* 0x0000ee0000047ab9 */ /* 0x000fe20000000800 */
[----:B------:R-:W-:Y:S01]  /*eb80*/  IMAD.IADD R3, R3, 0x1, R7 ;  /* 0x0000000103037824 */ /* 0x000fe200078e0207 */
[----:B------:R-:W-:Y:S02]  /*eb90*/  ISETP.GE.AND P1, PT, R22, UR4, PT ;  /* 0x0000000416007c0c */ /* 0x000fe4000bf26270 */
[----:B------:R-:W-:Y:S02]  /*eba0*/  ISETP.GE.AND P4, PT, R10, UR4, PT ;  /* 0x000000040a007c0c */ /* 0x000fe4000bf86270 */
[----:B------:R-:W-:-:S02]  /*ebb0*/  ISETP.GE.AND P5, PT, R8, UR4, PT ;  /* 0x0000000408007c0c */ /* 0x000fc4000bfa6270 */
[----:B------:R-:W-:Y:S02]  /*ebc0*/  LOP3.LUT R8, R22, 0xc0, RZ, 0xfc, !PT ;  /* 0x000000c016087812 */ /* 0x000fe400078efcff */
[----:B------:R-:W-:Y:S02]  /*ebd0*/  LEA.HI.X R4, R2, UR5, R3, 0x1, P0 ;  /* 0x0000000502047c11 */ /* 0x000fe400080f0c03 */
[----:B------:R-:W-:Y:S02]  /*ebe0*/  SEL R2, RZ, 0x1, P1 ;  /* 0x00000001ff027807 */ /* 0x000fe40000800000 */
[----:B------:R-:W-:Y:S02]  /*ebf0*/  SEL R3, RZ, 0x4, P4 ;  /* 0x00000004ff037807 */ /* 0x000fe40002000000 */
[----:B------:R-:W-:Y:S02]  /*ec00*/  SEL R7, RZ, 0x2, P5 ;  /* 0x00000002ff077807 */ /* 0x000fe40002800000 */
[----:B------:R-:W-:-:S02]  /*ec10*/  ISETP.GE.AND P2, PT, R35, UR4, PT ;  /* 0x0000000423007c0c */ /* 0x000fc4000bf46270 */
[----:B------:R-:W-:Y:S02]  /*ec20*/  ISETP.GE.AND P3, PT, R8, UR4, PT ;  /* 0x0000000408007c0c */ /* 0x000fe4000bf66270 */
[----:B------:R-:W-:Y:S02]  /*ec30*/  IADD3 R7, R3, R7, R2 ;  /* 0x0000000703077210 */ /* 0x000fe40007ffe002 */
[----:B------:R-:W-:Y:S02]  /*ec40*/  ISETP.GE.AND P0, PT, R6, UR4, PT ;  /* 0x0000000406007c0c */ /* 0x000fe4000bf06270 */
[----:B------:R-:W-:Y:S02]  /*ec50*/  @P1 LOP3.LUT R16, R16, 0x800, RZ, 0xfc, !PT ;  /* 0x0000080010101812 */ /* 0x000fe400078efcff */
[----:B------:R-:W-:Y:S02]  /*ec60*/  SEL R2, RZ, 0x10, P2 ;  /* 0x00000010ff027807 */ /* 0x000fe40001000000 */
[----:B------:R-:W-:-:S02]  /*ec70*/  SEL R3, RZ, 0x8, P3 ;  /* 0x00000008ff037807 */ /* 0x000fc40001800000 */
[----:B------:R-:W-:Y:S02]  /*ec80*/  ISETP.GE.AND P1, PT, R34, UR4, PT ;  /* 0x0000000422007c0c */ /* 0x000fe4000bf26270 */
[----:B------:R-:W-:Y:S02]  /*ec90*/  SEL R5, RZ, 0x40, P0 ;  /* 0x00000040ff057807 */ /* 0x000fe40000000000 */
[----:B------:R-:W-:Y:S02]  /*eca0*/  IADD3 R3, R2, R7, R3 ;  /* 0x0000000702037210 */ /* 0x000fe40007ffe003 */
[----:B------:R-:W-:Y:S01]  /*ecb0*/  ISETP.GE.AND P0, PT, R37, UR4, PT ;  /* 0x0000000425007c0c */ /* 0x000fe2000bf06270 */
[----:B------:R-:W-:Y:S01]  /*ecc0*/  UMOV UR4, 0xffffffff ;  /* 0xffffffff00047882 */ /* 0x000fe20000000000 */
[----:B------:R-:W-:Y:S02]  /*ecd0*/  SEL R2, RZ, 0x20, P1 ;  /* 0x00000020ff027807 */ /* 0x000fe40000800000 */
[----:B------:R-:W-:-:S02]  /*ece0*/  SEL R6, RZ, 0x80, P0 ;  /* 0x00000080ff067807 */ /* 0x000fc40000000000 */
[----:B------:R-:W-:-:S05]  /*ecf0*/  IADD3 R5, R5, R3, R2 ;  /* 0x0000000305057210 */ /* 0x000fca0007ffe002 */
[----:B------:R-:W-:Y:S01]  /*ed00*/  IMAD.IADD R6, R5, 0x1, R6 ;  /* 0x0000000105067824 */ /* 0x000fe200078e0206 */
[----:B------:R-:W-:Y:S06]  /*ed10*/  BRA.DIV UR4, `(.L_x_227) ;  /* 0x0000002e04ec7947 */ /* 0x000fec000b800000 */
[----:B------:R-:W0:Y:S01]  /*ed20*/  SHFL.IDX PT, R14, R0, RZ, 0x181f ;  /* 0x00181fff000e7589 */ /* 0x000e2200000e0000 */
[----:B------:R-:W-:Y:S02]  /*ed30*/  LOP3.LUT P6, RZ, R16, 0x100, RZ, 0xc0, !PT ;  /* 0x0000010010ff7812 */ /* 0x000fe400078cc0ff */
[----:B------:R-:W-:Y:S01]  /*ed40*/  P2R R8, PR, RZ, 0x20 ;  /* 0x00000020ff087803 */ /* 0x000fe20000000000 */
[----:B------:R-:W1:Y:S10]  /*ed50*/  SHFL.IDX PT, R2, R4, RZ, 0x181f ;  /* 0x00181fff04027589 */ /* 0x000e7400000e0000 */
[----:B------:R-:W-:-:S02]  /*ed60*/  @!P6 LEA R7, R24, UR42, 0x1 ;  /* 0x0000002a1807ec11 */ /* 0x000fc4000f8e08ff */
[----:B0-----:R-:W-:-:S05]  /*ed70*/  @!P6 LEA R14, P0, R22, R14, 0x1 ;  /* 0x0000000e160ee211 */ /* 0x001fca00078008ff */
[----:B-1----:R-:W-:Y:S01]  /*ed80*/  @!P6 IMAD.X R21, RZ, RZ, R2, P0 ;  /* 0x000000ffff15e224 */ /* 0x002fe200000e0602 */
[----:B------:R-:W-:Y:S02]  /*ed90*/  LOP3.LUT P0, RZ, R16, 0x800, RZ, 0xc0, !PT ;  /* 0x0000080010ff7812 */ /* 0x000fe4000780c0ff */
[----:B------:R-:W-:Y:S01]  /*eda0*/  @!P6 LOP3.LUT R2, R5, 0x40, RZ, 0xc0, !PT ;  /* 0x000000400502e812 */ /* 0x000fe200078ec0ff */
[----:B------:R-:W-:-:S03]  /*edb0*/  @!P6 IMAD.MOV.U32 R3, RZ, RZ, R21 ;  /* 0x000000ffff03e224 */ /* 0x000fc600078e0015 */
[----:B------:R-:W-:Y:S01]  /*edc0*/  @!P6 SHF.R.U32.HI R9, RZ, 0x2, R2 ;  /* 0x00000002ff09e819 */ /* 0x000fe20000011602 */
[----:B------:R-:W-:Y:S02]  /*edd0*/  @!P6 IMAD.MOV.U32 R2, RZ, RZ, R14 ;  /* 0x000000ffff02e224 */ /* 0x000fe400078e000e */
[----:B------:R-:W0:Y:S04]  /*ede0*/  SHFL.IDX PT, R14, R0, 0x1, 0x181f ;  /* 0x00381f00000e7f89 */ /* 0x000e2800000e0000 */
[----:B------:R-:W-:Y:S04]  /*edf0*/  @!P6 LDGSTS.E.BYPASS.LTC128B.128 [R7+0x26400], desc[UR36][R2.64], !P0 ;  /* 0x264000000207efae */ /* 0x000fe8000c101d64 */
[----:B------:R-:W-:Y:S01]  /*ee00*/  @!P6 LDGSTS.E.BYPASS.LTC128B.128 [R7+0x28400], desc[UR36][R2.64+0x80], !P5 ;  /* 0x284000800207efae */ /* 0x000fe2000e901d64 */
[----:B------:R-:W-:-:S13]  /*ee10*/  LOP3.LUT P5, RZ, R16, 0x100, RZ, 0xc0, !PT ;  /* 0x0000010010ff7812 */ /* 0x000fda00078ac0ff */
[----:B------:R-:W-:Y:S01]  /*ee20*/  @!P5 ISETP.NE.U32.AND P6, PT, R9, RZ, PT ;  /* 0x000000ff0900d20c */ /* 0x000fe20003fc5070 */
[----:B------:R-:W-:Y:S01]  /*ee30*/  @!P5 LDGSTS.E.BYPASS.LTC128B.128 [R7+0x2a400], desc[UR36][R2.64+0x100], !P4 ;  /* 0x2a4001000207dfae */ /* 0x000fe2000e101d64 */
[----:B------:R-:W-:-:S03]  /*ee40*/  @!P5 LOP3.LUT R9, R6, 0x80, RZ, 0xc0, !PT ;  /* 0x000000800609d812 */ /* 0x000fc600078ec0ff */
[----:B------:R-:W-:Y:S01]  /*ee50*/  @!P5 LDGSTS.E.BYPASS.LTC128B.128 [R7+0x2c400], desc[UR36][R2.64+0x180], !P3 ;  /* 0x2c4001800207dfae */ /* 0x000fe2000d901d64 */
[----:B------:R-:W-:-:S03]  /*ee60*/  @!P5 SHF.R.U32.HI R9, RZ, 0x3, R9 ;  /* 0x00000003ff09d819 */ /* 0x000fc60000011609 */
[----:B------:R-:W-:Y:S01]  /*ee70*/  @!P5 LDGSTS.E.BYPASS.LTC128B.128 [R7+0x2e400], desc[UR36][R2.64+0x200], !P2 ;  /* 0x2e4002000207dfae */ /* 0x000fe2000d101d64 */
[----:B------:R-:W-:-:S03]  /*ee80*/  @!P5 ISETP.NE.U32.AND P0, PT, R9, RZ, PT ;  /* 0x000000ff0900d20c */ /* 0x000fc60003f05070 */
[----:B------:R-:W1:Y:S04]  /*ee90*/  SHFL.IDX PT, R9, R4, 0x1, 0x181f ;  /* 0x00381f0004097f89 */ /* 0x000e6800000e0000 */
[----:B------:R-:W-:Y:S04]  /*eea0*/  @!P5 LDGSTS.E.BYPASS.LTC128B.128 [R7+0x30400], desc[UR36][R2.64+0x280], !P1 ;  /* 0x304002800207dfae */ /* 0x000fe8000c901d64 */
[----:B------:R-:W-:Y:S01]  /*eeb0*/  @!P5 LDGSTS.E.BYPASS.LTC128B.128 [R7+0x32400], desc[UR36][R2.64+0x300], P6 ;  /* 0x324003000207dfae */ /* 0x000fe2000b101d64 */
[----:B------:R-:W-:-:S03]  /*eec0*/  LOP3.LUT P6, RZ, R16, 0x80, RZ, 0xc0, !PT ;  /* 0x0000008010ff7812 */ /* 0x000fc600078cc0ff */
[----:B------:R2:W-:Y:S01]  /*eed0*/  @!P5 LDGSTS.E.BYPASS.LTC128B.128 [R7+0x34400], desc[UR36][R2.64+0x380], P0 ;  /* 0x344003800207dfae */ /* 0x0005e20008101d64 */
[----:B------:R-:W-:-:S04]  /*eee0*/  ISETP.NE.AND P5, PT, R8, RZ, PT ;  /* 0x000000ff0800720c */ /* 0x000fc80003fa5270 */
[----:B------:R-:W-:-:S05]  /*eef0*/  P2R R10, PR, RZ, 0x20 ;  /* 0x00000020ff0a7803 */ /* 0x000fca0000000000 */
[----:B0-----:R-:W-:Y:S02]  /*ef00*/  @!P6 LEA R14, P0, R22, R14, 0x1 ;  /* 0x0000000e160ee211 */ /* 0x001fe400078008ff */
[----:B------:R-:W-:-:S03]  /*ef10*/  @!P6 LOP3.LUT R20, R5, 0x40, RZ, 0xc0, !PT ;  /* 0x000000400514e812 */ /* 0x000fc600078ec0ff */
[----:B-1----:R-:W-:Y:S01]  /*ef20*/  @!P6 IMAD.X R21, RZ, RZ, R9, P0 ;  /* 0x000000ffff15e224 */ /* 0x002fe200000e0609 */
[----:B------:R-:W-:Y:S01]  /*ef30*/  LOP3.LUT P0, RZ, R16, 0x800, RZ, 0xc0, !PT ;  /* 0x0000080010ff7812 */ /* 0x000fe2000780c0ff */
[----:B--2---:R-:W-:Y:S01]  /*ef40*/  @!P6 IMAD.MOV.U32 R2, RZ, RZ, R14 ;  /* 0x000000ffff02e224 */ /* 0x004fe200078e000e */
[----:B------:R-:W-:Y:S01]  /*ef50*/  @!P6 LEA R9, R24, UR42, 0x1 ;  /* 0x0000002a1809ec11 */ /* 0x000fe2000f8e08ff */
[----:B------:R-:W-:Y:S01]  /*ef60*/  @!P6 IMAD.MOV.U32 R3, RZ, RZ, R21 ;  /* 0x000000ffff03e224 */ /* 0x000fe200078e0015 */
[----:B------:R-:W-:Y:S01]  /*ef70*/  @!P6 SHF.R.U32.HI R20, RZ, 0x2, R20 ;  /* 0x00000002ff14e819 */ /* 0x000fe20000011614 */
[----:B------:R-:W0:Y:S08]  /*ef80*/  SHFL.IDX PT, R14, R0, 0x2, 0x181f ;  /* 0x00581f00000e7f89 */ /* 0x000e3000000e0000 */
[----:B------:R-:W-:Y:S04]  /*ef90*/  @!P6 LDGSTS.E.BYPASS.LTC128B.128 [R9+0x26c00], desc[UR36][R2.64], !P0 ;  /* 0x26c000000209efae */ /* 0x000fe8000c101d64 */
[----:B------:R-:W-:Y:S01]  /*efa0*/  @!P6 LDGSTS.E.BYPASS.LTC128B.128 [R9+0x28c00], desc[UR36][R2.64+0x80], !P5 ;  /* 0x28c000800209efae */ /* 0x000fe2000e901d64 */
[----:B------:R-:W-:-:S04]  /*efb0*/  LOP3.LUT P5, RZ, R16, 0x40, RZ, 0xc0, !PT ;  /* 0x0000004010ff7812 */ /* 0x000fc800078ac0ff */
[----:B------:R-:W-:Y:S02]  /*efc0*/  P2R R8, PR, RZ, 0x20 ;  /* 0x00000020ff087803 */ /* 0x000fe40000000000 */
[----:B------:R-:W-:-:S13]  /*efd0*/  LOP3.LUT P5, RZ, R16, 0x80, RZ, 0xc0, !PT ;  /* 0x0000008010ff7812 */ /* 0x000fda00078ac0ff */
[----:B------:R-:W-:Y:S01]  /*efe0*/  @!P5 LOP3.LUT R7, R6, 0x80, RZ, 0xc0, !PT ;  /* 0x000000800607d812 */ /* 0x000fe200078ec0ff */
[----:B------:R-:W-:Y:S01]  /*eff0*/  @!P5 LDGSTS.E.BYPASS.LTC128B.128 [R9+0x2ac00], desc[UR36][R2.64+0x100], !P4 ;  /* 0x2ac001000209dfae */ /* 0x000fe2000e101d64 */
[----:B------:R-:W-:Y:S02]  /*f000*/  @!P5 ISETP.NE.U32.AND P6, PT, R20, RZ, PT ;  /* 0x000000ff1400d20c */ /* 0x000fe40003fc5070 */
[----:B------:R-:W-:Y:S01]  /*f010*/  @!P5 SHF.R.U32.HI R7, RZ, 0x3, R7 ;  /* 0x00000003ff07d819 */ /* 0x000fe20000011607 */
[----:B------:R-:W-:Y:S03]  /*f020*/  @!P5 LDGSTS.E.BYPASS.LTC128B.128 [R9+0x2cc00], desc[UR36][R2.64+0x180], !P3 ;  /* 0x2cc001800209dfae */ /* 0x000fe6000d901d64 */
[----:B------:R-:W-:Y:S01]  /*f030*/  @!P5 ISETP.NE.U32.AND P0, PT, R7, RZ, PT ;  /* 0x000000ff0700d20c */ /* 0x000fe20003f05070 */
[----:B------:R-:W-:Y:S04]  /*f040*/  @!P5 LDGSTS.E.BYPASS.LTC128B.128 [R9+0x2ec00], desc[UR36][R2.64+0x200], !P2 ;  /* 0x2ec002000209dfae */ /* 0x000fe8000d101d64 */
[----:B------:R-:W1:Y:S04]  /*f050*/  SHFL.IDX PT, R7, R4, 0x2, 0x181f ;  /* 0x00581f0004077f89 */ /* 0x000e6800000e0000 */
[----:B------:R-:W-:Y:S04]  /*f060*/  @!P5 LDGSTS.E.BYPASS.LTC128B.128 [R9+0x30c00], desc[UR36][R2.64+0x280], !P1 ;  /* 0x30c002800209dfae */ /* 0x000fe8000c901d64 */
[----:B------:R-:W-:Y:S01]  /*f070*/  @!P5 LDGSTS.E.BYPASS.LTC128B.128 [R9+0x32c00], desc[UR36][R2.64+0x300], P6 ;  /* 0x32c003000209dfae */ /* 0x000fe2000b101d64 */
[----:B------:R-:W-:-:S03]  /*f080*/  LOP3.LUT P6, RZ, R16, 0x800, RZ, 0xc0, !PT ;  /* 0x0000080010ff7812 */ /* 0x000fc600078cc0ff */
[----:B------:R2:W-:Y:S01]  /*f090*/  @!P5 LDGSTS.E.BYPASS.LTC128B.128 [R9+0x34c00], desc[UR36][R2.64+0x380], P0 ;  /* 0x34c003800209dfae */ /* 0x0005e20008101d64 */
[----:B------:R-:W-:-:S03]  /*f0a0*/  ISETP.NE.AND P5, PT, R8, RZ, PT ;  /* 0x000000ff0800720c */ /* 0x000fc60003fa5270 */
[----:B------:R-:W3:Y:S10]  /*f0b0*/  SHFL.IDX PT, R4, R4, 0x3, 0x181f ;  /* 0x00781f0004047f89 */ /* 0x000ef400000e0000 */
[----:B0-----:R-:W-:-:S04]  /*f0c0*/  @!P5 LEA R14, P0, R22, R14, 0x1 ;  /* 0x0000000e160ed211 */ /* 0x001fc800078008ff */
[----:B-1----:R-:W-:Y:S02]  /*f0d0*/  @!P5 IADD3.X R7, RZ, R7, RZ, P0, !PT ;  /* 0x00000007ff07d210 */ /* 0x002fe400007fe4ff */
[----:B------:R-:W-:Y:S02]  /*f0e0*/  LOP3.LUT P0, RZ, R16, 0x40, RZ, 0xc0, !PT ;  /* 0x0000004010ff7812 */ /* 0x000fe4000780c0ff */
[----:B------:R-:W-:-:S11]  /*f0f0*/  ISETP.NE.AND P5, PT, R10, RZ, PT ;  /* 0x000000ff0a00720c */ /* 0x000fd60003fa5270 */
[----:B------:R-:W-:Y:S01]  /*f100*/  @!P0 LOP3.LUT R20, R5, 0x40, RZ, 0xc0, !PT ;  /* 0x0000004005148812 */ /* 0x000fe200078ec0ff */
[----:B--2---:R-:W-:Y:S01]  /*f110*/  @!P0 IMAD.MOV.U32 R2, RZ, RZ, R14 ;  /* 0x000000ffff028224 */ /* 0x004fe200078e000e */
[----:B------:R-:W-:Y:S01]  /*f120*/  @!P0 LEA R21, R24, UR42, 0x1 ;  /* 0x0000002a18158c11 */ /* 0x000fe2000f8e08ff */
[----:B------:R-:W-:Y:S01]  /*f130*/  @!P0 IMAD.MOV.U32 R3, RZ, RZ, R7 ;  /* 0x000000ffff038224 */ /* 0x000fe200078e0007 */
[----:B------:R-:W-:Y:S01]  /*f140*/  @!P0 SHF.R.U32.HI R20, RZ, 0x2, R20 ;  /* 0x00000002ff148819 */ /* 0x000fe20000011614 */
[----:B------:R0:W1:Y:S04]  /*f150*/  SHFL.IDX PT, R14, R0, 0x3, 0x181f ;  /* 0x00781f00000e7f89 */ /* 0x00006800000e0000 */
[----:B------:R0:W-:Y:S01]  /*f160*/  @!P0 LDGSTS.E.BYPASS.LTC128B.128 [R21+0x27400], desc[UR36][R2.64], !P6 ;  /* 0x2740000002158fae */ /* 0x0001e2000f101d64 */
[----:B------:R-:W-:-:S03]  /*f170*/  @!P0 ISETP.NE.U32.AND P6, PT, R20, RZ, PT ;  /* 0x000000ff1400820c */ /* 0x000fc60003fc5070 */
[----:B------:R0:W-:Y:S04]  /*f180*/  @!P0 LDGSTS.E.BYPASS.LTC128B.128 [R21+0x29400], desc[UR36][R2.64+0x80], !P5 ;  /* 0x2940008002158fae */ /* 0x0001e8000e901d64 */
[----:B------:R0:W-:Y:S04]  /*f190*/  @!P0 LDGSTS.E.BYPASS.LTC128B.128 [R21+0x2b400], desc[UR36][R2.64+0x100], !P4 ;  /* 0x2b40010002158fae */ /* 0x0001e8000e101d64 */
[----:B------:R0:W-:Y:S04]  /*f1a0*/  @!P0 LDGSTS.E.BYPASS.LTC128B.128 [R21+0x2d400], desc[UR36][R2.64+0x180], !P3 ;  /* 0x2d40018002158fae */ /* 0x0001e8000d901d64 */
[----:B------:R0:W-:Y:S04]  /*f1b0*/  @!P0 LDGSTS.E.BYPASS.LTC128B.128 [R21+0x2f400], desc[UR36][R2.64+0x200], !P2 ;  /* 0x2f40020002158fae */ /* 0x0001e8000d101d64 */
[----:B------:R0:W-:Y:S04]  /*f1c0*/  @!P0 LDGSTS.E.BYPASS.LTC128B.128 [R21+0x31400], desc[UR36][R2.64+0x280], !P1 ;  /* 0x3140028002158fae */ /* 0x0001e8000c901d64 */
[----:B------:R0:W-:Y:S01]  /*f1d0*/  @!P0 LDGSTS.E.BYPASS.LTC128B.128 [R21+0x33400], desc[UR36][R2.64+0x300], P6 ;  /* 0x3340030002158fae */ /* 0x0001e2000b101d64 */
[----:B------:R-:W-:-:S13]  /*f1e0*/  LOP3.LUT P6, RZ, R16, 0x40, RZ, 0xc0, !PT ;  /* 0x0000004010ff7812 */ /* 0x000fda00078cc0ff */
[----:B------:R-:W-:-:S04]  /*f1f0*/  @!P6 LOP3.LUT R9, R6, 0x80, RZ, 0xc0, !PT ;  /* 0x000000800609e812 */ /* 0x000fc800078ec0ff */
[----:B------:R-:W-:-:S04]  /*f200*/  @!P6 SHF.R.U32.HI R9, RZ, 0x3, R9 ;  /* 0x00000003ff09e819 */ /* 0x000fc80000011609 */
[----:B------:R-:W-:-:S13]  /*f210*/  @!P6 ISETP.NE.U32.AND P0, PT, R9, RZ, PT ;  /* 0x000000ff0900e20c */ /* 0x000fda0003f05070 */
[----:B-1-3--:R0:W-:Y:S02]  /*f220*/  @!P6 LDGSTS.E.BYPASS.LTC128B.128 [R21+0x35400], desc[UR36][R2.64+0x380], P0 ;  /* 0x354003800215efae */ /* 0x00a1e40008101d64 */
.L_x_295:
[----:B------:R-:W-:Y:S01]  /*f230*/  LOP3.LUT P0, RZ, R16, 0x2000, RZ, 0xc0, !PT ;  /* 0x0000200010ff7812 */ /* 0x000fe2000780c0ff */
[----:B------:R-:W-:-:S12]  /*f240*/  BSSY B0, `(.L_x_228) ;  /* 0x0000017000007945 */ /* 0x000fd80003800000 */
[----:B------:R-:W-:Y:S05]  /*f250*/  @P0 BRA `(.L_x_229) ;  /* 0x0000000000540947 */ /* 0x000fea0003800000 */
[----:B------:R-:W-:Y:S02]  /*f260*/  LOP3.LUT R5, R5, 0x40, RZ, 0xc0, !PT ;  /* 0x0000004005057812 */ /* 0x000fe400078ec0ff */
[----:B------:R-:W-:Y:S02]  /*f270*/  LOP3.LUT P6, RZ, R16, 0x800, RZ, 0xc0, !PT ;  /* 0x0000080010ff7812 */ /* 0x000fe400078cc0ff */
[----:B0-----:R-:W-:Y:S02]  /*f280*/  LEA R2, P0, R22, R14, 0x1 ;  /* 0x0000000e16027211 */ /* 0x001fe400078008ff */
[----:B------:R-:W-:Y:S02]  /*f290*/  SHF.R.U32.HI R5, RZ, 0x2, R5 ;  /* 0x00000002ff057819 */ /* 0x000fe40000011605 */
[----:B------:R-:W-:Y:S01]  /*f2a0*/  LEA R7, R24, UR42, 0x1 ;  /* 0x0000002a18077c11 */ /* 0x000fe2000f8e08ff */
[----:B------:R-:W-:Y:S01]  /*f2b0*/  IMAD.X R3, RZ, RZ, R4, P0 ;  /* 0x000000ffff037224 */ /* 0x000fe200000e0604 */
[----:B------:R-:W-:-:S02]  /*f2c0*/  ISETP.NE.U32.AND P0, PT, R5, RZ, PT ;  /* 0x000000ff0500720c */ /* 0x000fc40003f05070 */
[----:B------:R-:W-:-:S03]  /*f2d0*/  LOP3.LUT R6, R6, 0x80, RZ, 0xc0, !PT ;  /* 0x0000008006067812 */ /* 0x000fc600078ec0ff */
[----:B------:R-:W-:Y:S01]  /*f2e0*/  @!PT LDS RZ, [RZ] ;  /* 0x00000000fffff984 */ /* 0x000fe20000000800 */
[----:B------:R-:W-:Y:S01]  /*f2f0*/  @!PT LDS RZ, [RZ] ;  /* 0x00000000fffff984 */ /* 0x000fe20000000800 */
[----:B------:R-:W-:Y:S01]  /*f300*/  @!PT LDS RZ, [RZ] ;  /* 0x00000000fffff984 */ /* 0x000fe20000000800 */
[----:B------:R1:W-:Y:S01]  /*f310*/  LDGSTS.E.BYPASS.LTC128B.128 [R7+0x27c00], desc[UR36][R2.64], !P6 ;  /* 0x27c0000002077fae */ /* 0x0003e2000f101d64 */
[----:B------:R-:W-:-:S03]  /*f320*/  SHF.R.U32.HI R6, RZ, 0x3, R6 ;  /* 0x00000003ff067819 */ /* 0x000fc60000011606 */
[----:B------:R1:W-:Y:S04]  /*f330*/  LDGSTS.E.BYPASS.LTC128B.128 [R7+0x29c00], desc[UR36][R2.64+0x80], !P5 ;  /* 0x29c0008002077fae */ /* 0x0003e8000e901d64 */
[----:B------:R1:W-:Y:S04]  /*f340*/  LDGSTS.E.BYPASS.LTC128B.128 [R7+0x2bc00], desc[UR36][R2.64+0x100], !P4 ;  /* 0x2bc0010002077fae */ /* 0x0003e8000e101d64 */
[----:B------:R1:W-:Y:S04]  /*f350*/  LDGSTS.E.BYPASS.LTC128B.128 [R7+0x2dc00], desc[UR36][R2.64+0x180], !P3 ;  /* 0x2dc0018002077fae */ /* 0x0003e8000d901d64 */
[----:B------:R1:W-:Y:S04]  /*f360*/  LDGSTS.E.BYPASS.LTC128B.128 [R7+0x2fc00], desc[UR36][R2.64+0x200], !P2 ;  /* 0x2fc0020002077fae */ /* 0x0003e8000d101d64 */
[----:B------:R1:W-:Y:S04]  /*f370*/  LDGSTS.E.BYPASS.LTC128B.128 [R7+0x31c00], desc[UR36][R2.64+0x280], !P1 ;  /* 0x31c0028002077fae */ /* 0x0003e8000c901d64 */
[----:B------:R1:W-:Y:S01]  /*f380*/  LDGSTS.E.BYPASS.LTC128B.128 [R7+0x33c00], desc[UR36][R2.64+0x300], P0 ;  /* 0x33c0030002077fae */ /* 0x0003e20008101d64 */
[----:B------:R-:W-:-:S13]  /*f390*/  ISETP.NE.U32.AND P0, PT, R6, RZ, PT ;  /* 0x000000ff0600720c */ /* 0x000fda0003f05070 */
[----:B------:R1:W-:Y:S02]  /*f3a0*/  LDGSTS.E.BYPASS.LTC128B.128 [R7+0x35c00], desc[UR36][R2.64+0x380], P0 ;  /* 0x35c0038002077fae */ /* 0x0003e40008101d64 */
.L_x_229:
[----:B------:R-:W-:Y:S05]  /*f3b0*/  BSYNC B0 ;  /* 0x0000000000007941 */ /* 0x000fea0003800000 */
.L_x_228:
[----:B------:R-:W-:Y:S01]  /*f3c0*/  NOP ;  /* 0x0000000000007918 */ /* 0x000fe20000000000 */
[----:B------:R-:W-:Y:S01]  /*f3d0*/  SYNCS.ARRIVE.TRANS64.RED.A0T1 RZ, [UR42+0x38810], RZ ;  /* 0x038810ffffff79a7 */ /* 0x000fe2000820042a */
[----:B0-----:R-:W-:Y:S01]  /*f3e0*/  IMAD.MOV.U32 R0, RZ, RZ, 0x1 ;  /* 0x00000001ff007424 */ /* 0x001fe200078e00ff */
[----:B------:R-:W-:Y:S04]  /*f3f0*/  ARRIVES.LDGSTSBAR.64.TRANSCNT [UR42+0x38810] ;  /* 0x03881000ff0079b0 */ /* 0x000fe80008000aaa */
[----:B------:R-:W-:Y:S01]  /*f400*/  SHF.L.U32 R0, R0, 0x1f, RZ ;  /* 0x0000001f00007819 */ /* 0x000fe200000006ff */
[----:B------:R-:W-:Y:S01]  /*f410*/  NOP ;  /* 0x0000000000007918 */ /* 0x000fe20000000000 */
[----:B------:R-:W-:Y:S02]  /*f420*/  SYNCS.ARRIVE.TRANS64.A1T0 RZ, [UR42+0x38810], RZ ;  /* 0x038810ffffff79a7 */ /* 0x000fe4000810002a */
[----:B------:R-:W0:Y:S02]  /*f430*/  SYNCS.PHASECHK.TRANS64.TRYWAIT P0, [UR42+0x38820], R0 ;  /* 0x03882000ff0075a7 */ /* 0x000e24000800016a */
[----:B0-----:R-:W-:Y:S05]  /*f440*/  @!P0 BRA `(.L_x_230) ;  /* 0x0000003000608947 */ /* 0x001fea0003800000 */
.L_x_296:
[----:B------:R-:W-:-:S13]  /*f450*/  LOP3.LUT P0, RZ, R16, 0x400, RZ, 0xc0, !PT ;  /* 0x0000040010ff7812 */ /* 0x000fda000780c0ff */
[----:B------:R-:W-:Y:S05]  /*f460*/  @!P0 BRA `(.L_x_231) ;  /* 0x0000000000048947 */ /* 0x000fea0003800000 */
[----:B------:R-:W-:Y:S01]  /*f470*/  BPT.TRAP 0x1 ;  /* 0x000000040000795c */ /* 0x000fe20000300000 */
.L_x_231:
[----:B------:R-:W2:Y:S02]  /*f480*/  SYNCS.PHASECHK.TRANS64.TRYWAIT P0, [UR42+0x38860], R0 ;  /* 0x03886000ff0075a7 */ /* 0x000ea4000800016a */
[----:B--2---:R-:W-:Y:S05]  /*f490*/  @!P0 BRA `(.L_x_232) ;  /* 0x0000003000648947 */ /* 0x004fea0003800000 */
.L_x_297:
[----:B------:R-:W-:Y:S01]  /*f4a0*/  ULDC.64 UR4, c[0x0][0x328] ;  /* 0x0000ca0000047ab9 */ /* 0x000fe20000000a00 */
[----:B------:R-:W-:Y:S01]  /*f4b0*/  ULDC.64 UR6, c[0x0][0x338] ;  /* 0x0000ce0000067ab9 */ /* 0x000fe20000000a00 */
[----:B------:R-:W-:Y:S02]  /*f4c0*/  IMAD R30, R30, UR4, RZ ;  /* 0x000000041e1e7c24 */ /* 0x000fe4000f8e02ff */
[----:B01----:R-:W-:Y:S01]  /*f4d0*/  IMAD.WIDE.U32 R2, R19, UR4, RZ ;  /* 0x0000000413027c25 */ /* 0x003fe2000f8e00ff */
[----:B------:R-:W-:-:S03]  /*f4e0*/  R2UR UR4, R23 ;  /* 0x00000000170472ca */ /* 0x000fc600000e0000 */
[----:B------:R-:W-:Y:S02]  /*f4f0*/  IMAD R19, R19, UR5, R30 ;  /* 0x0000000513137c24 */ /* 0x000fe4000f8e021e */
[----:B------:R-:W-:Y:S02]  /*f500*/  IMAD R5, R27, UR6, RZ ;  /* 0x000000061b057c24 */ /* 0x000fe4000f8e02ff */
[----:B------:R-:W-:Y:S02]  /*f510*/  IMAD.IADD R3, R3, 0x1, R19 ;  /* 0x0000000103037824 */ /* 0x000fe400078e0213 */
[C---:B------:R-:W-:Y:S02]  /*f520*/  IMAD R5, R26.reuse, UR7, R5 ;  /* 0x000000071a057c24 */ /* 0x040fe4000f8e0205 */
[----:B------:R-:W-:Y:S01]  /*f530*/  IMAD.WIDE.U32 R2, R26, UR6, R2 ;  /* 0x000000061a027c25 */ /* 0x000fe2000f8e0002 */
[----:B------:R-:W-:Y:S02]  /*f540*/  ULDC.64 UR6, c[0x0][0x330] ;  /* 0x0000cc0000067ab9 */ /* 0x000fe40000000a00 */
[----:B------:R-:W-:Y:S01]  /*f550*/  UIMAD UR4, UR4, UR6, URZ ;  /* 0x00000006040472a4 */ /* 0x000fe2000f8e023f */
[----:B------:R-:W-:-:S02]  /*f560*/  IMAD.IADD R3, R3, 0x1, R5 ;  /* 0x0000000103037824 */ /* 0x000fc400078e0205 */
[----:B------:R-:W-:Y:S01]  /*f570*/  IMAD.U32 R5, RZ, RZ, UR6 ;  /* 0x00000006ff057e24 */ /* 0x000fe2000f8e00ff */
[----:B------:R-:W-:-:S03]  /*f580*/  UIMAD UR4, UR39, UR7, UR4 ;  /* 0x00000007270472a4 */ /* 0x000fc6000f8e0204 */
        /* <DEDUP_REMOVED lines=8> */
[----:B------:R-:W-:Y:S02]  /*f610*/  SHF.L.U32 R0, R22, 0x1, RZ ;  /* 0x0000000116007819 */ /* 0x000fe400000006ff */
[C---:B------:R-:W-:Y:S01]  /*f620*/  LOP3.LUT R4, R17.reuse, 0x1, RZ, 0xc0, !PT ;  /* 0x0000000111047812 */ /* 0x040fe200078ec0ff */
        /* <DEDUP_REMOVED lines=38> */
[----:B------:R-:W1:Y:S02]  /*f890*/  SHFL.IDX PT, R14, R6, 0x2, 0x181f ;  /* 0x00581f00060e7f89 */ /* 0x000e6400000e0000 */
[----:B------:R-:W-:Y:S01]  /*f8a0*/  IMAD.X R5, RZ, RZ, R5, P6 ;  /* 0x000000ffff057224 */ /* 0x000fe200030e0605 */
        /* <DEDUP_REMOVED lines=40> */
.L_x_307:
[----:B0-----:R-:W-:Y:S02]  /*fb30*/  IADD3 R2, P6, R14, R0, RZ ;  /* 0x000000000e027210 */ /* 0x001fe40007fde0ff */
[C---:B------:R-:W-:Y:S02]  /*fb40*/  ISETP.LT.OR P5, PT, R18.reuse, 0x31, !P5 ;  /* 0x000000311200780c */ /* 0x040fe40006fa1670 */
[----:B------:R-:W-:Y:S01]  /*fb50*/  ISETP.LT.OR P4, PT, R18, 0x31, !P4 ;  /* 0x000000311200780c */ /* 0x000fe20006781670 */
[----:B------:R-:W-:Y:S01]  /*fb60*/  IMAD.X R3, RZ, RZ, R8, P6 ;  /* 0x000000ffff037224 */ /* 0x000fe200030e0608 */
[----:B------:R-:W-:Y:S02]  /*fb70*/  LOP3.LUT P6, RZ, R16, 0x40, RZ, 0xc0, !PT ;  /* 0x0000004010ff7812 */ /* 0x000fe400078cc0ff */
[C---:B------:R-:W-:Y:S02]  /*fb80*/  ISETP.LT.OR P3, PT, R18.reuse, 0x31, !P3 ;  /* 0x000000311200780c */ /* 0x040fe40005f61670 */
[----:B------:R-:W-:-:S02]  /*fb90*/  ISETP.LT.OR P6, PT, R18, 0x31, P6 ;  /* 0x000000311200780c */ /* 0x000fc400037c1670 */
[C---:B------:R-:W-:Y:S02]  /*fba0*/  ISETP.LT.OR P2, PT, R18.reuse, 0x31, !P2 ;  /* 0x000000311200780c */ /* 0x040fe40005741670 */
[C---:B------:R-:W-:Y:S02]  /*fbb0*/  ISETP.LT.OR P1, PT, R18.reuse, 0x31, !P1 ;  /* 0x000000311200780c */ /* 0x040fe40004f21670 */
[----:B------:R-:W-:-:S07]  /*fbc0*/  ISETP.LT.OR P0, PT, R18, 0x31, !P0 ;  /* 0x000000311200780c */ /* 0x000fce0004701670 */
        /* <DEDUP_REMOVED lines=17> */
[----:B------:R-:W-:-:S13]  /*fce0*/  LOP3.LUT P6, RZ, R16, 0x400, RZ, 0xc0, !PT ;  /* 0x0000040010ff7812 */ /* 0x000fda00078cc0ff */
[----:B0-----:R-:W-:Y:S05]  /*fcf0*/  @!P6 BRA `(.L_x_234) ;  /* 0x000000000004e947 */ /* 0x001fea0003800000 */
[----:B------:R-:W-:Y:S01]  /*fd00*/  BPT.TRAP 0x1 ;  /* 0x000000040000795c */ /* 0x000fe20000300000 */
.L_x_234:
[----:B------:R-:W-:Y:S01]  /*fd10*/  VIADD R28, R28, 0xfffffffe ;  /* 0xfffffffe1c1c7836 */ /* 0x000fe20000000000 */
[----:B------:R-:W-:Y:S01]  /*fd20*/  SYNCS.ARRIVE.TRANS64.A1T0 RZ, [UR42+0x38850], RZ ;  /* 0x038850ffffff79a7 */ /* 0x000fe2000810002a */
[----:B------:R-:W-:Y:S01]  /*fd30*/  BSSY B0, `(.L_x_214) ;  /* 0x00000f7000007945 */ /* 0x000fe20003800000 */
[----:B------:R-:W-:Y:S02]  /*fd40*/  IMAD.MOV.U32 R21, RZ, RZ, 0x1 ;  /* 0x00000001ff157424 */ /* 0x000fe400078e00ff */
[----:B------:R-:W-:Y:S01]  /*fd50*/  ISETP.GE.AND P0, PT, R28, UR45, PT ;  /* 0x0000002d1c007c0c */ /* 0x000fe2000bf06270 */
[----:B------:R-:W-:-:S12]  /*fd60*/  IMAD.MOV.U32 R8, RZ, RZ, 0x1 ;  /* 0x00000001ff087424 */ /* 0x000fd800078e00ff */
[----:B------:R-:W-:Y:S05]  /*fd70*/  @!P0 BRA `(.L_x_235) ;  /* 0x0000000c00c88947 */ /* 0x000fea0003800000 */
[----:B------:R-:W0:Y:S01]  /*fd80*/  S2R R5, SR_TID.X ;  /* 0x0000000000057919 */ /* 0x000e220000002100 */
[----:B------:R-:W-:Y:S01]  /*fd90*/  UIADD3 UR4, UR44, 0x1, URZ ;  /* 0x000000012c047890 */ /* 0x000fe2000fffe03f */
[----:B------:R-:W-:Y:S01]  /*fda0*/  LOP3.LUT R3, RZ, UR40, RZ, 0x33, !PT ;  /* 0x00000028ff037c12 */ /* 0x000fe2000f8e33ff */
[----:B------:R-:W-:Y:S01]  /*fdb0*/  IMAD.MOV.U32 R8, RZ, RZ, 0x1 ;  /* 0x00000001ff087424 */ /* 0x000fe200078e00ff */
[----:B------:R-:W1:Y:S01]  /*fdc0*/  S2R R6, SR_TID.X ;  /* 0x0000000000067919 */ /* 0x000e620000002100 */
[----:B------:R-:W-:Y:S01]  /*fdd0*/  UIMAD UR4, UR4, UR38, URZ ;  /* 0x00000026040472a4 */ /* 0x000fe2000f8e023f */
[----:B------:R-:W-:Y:S01]  /*fde0*/  LOP3.LUT R30, R33, 0x40, RZ, 0xc0, !PT ;  /* 0x00000040211e7812 */ /* 0x000fe200078ec0ff */
[----:B------:R-:W-:Y:S01]  /*fdf0*/  IMAD.MOV.U32 R21, RZ, RZ, 0x1 ;  /* 0x00000001ff157424 */ /* 0x000fe200078e00ff */
[----:B------:R-:W-:Y:S02]  /*fe00*/  LOP3.LUT R28, R17, 0x80, RZ, 0xc0, !PT ;  /* 0x00000080111c7812 */ /* 0x000fe400078ec0ff */
[----:B------:R-:W-:-:S02]  /*fe10*/  SHF.R.U32.HI R30, RZ, 0x2, R30 ;  /* 0x00000002ff1e7819 */ /* 0x000fc4000001161e */
[----:B------:R-:W-:Y:S02]  /*fe20*/  LOP3.LUT R2, RZ, UR4, RZ, 0x33, !PT ;  /* 0x00000004ff027c12 */ /* 0x000fe4000f8e33ff */
[----:B------:R-:W-:Y:S02]  /*fe30*/  SHF.R.U32.HI R28, RZ, 0x3, R28 ;  /* 0x00000003ff1c7819 */ /* 0x000fe4000001161c */
[----:B------:R-:W-:-:S04]  /*fe40*/  VIMNMX R2, R2, R3, !PT ;  /* 0x0000000302027248 */ /* 0x000fc80007fe0100 */
[----:B------:R-:W-:Y:S02]  /*fe50*/  IADD3 R22, -R2, -0x2, RZ ;  /* 0xfffffffe02167810 */ /* 0x000fe40007ffe1ff */
[----:B0-----:R-:W-:Y:S02]  /*fe60*/  SHF.L.U32 R5, R5, 0x4, RZ ;  /* 0x0000000405057819 */ /* 0x001fe400000006ff */
[----:B-1----:R-:W-:Y:S02]  /*fe70*/  LOP3.LUT R6, R6, 0x7f, RZ, 0xc0, !PT ;  /* 0x0000007f06067812 */ /* 0x002fe400078ec0ff */
[----:B------:R-:W-:Y:S02]  /*fe80*/  LOP3.LUT R5, R5, 0x70, RZ, 0xc0, !PT ;  /* 0x0000007005057812 */ /* 0x000fe400078ec0ff */
[----:B------:R-:W-:-:S04]  /*fe90*/  SHF.R.U32.HI R6, RZ, 0x3, R6 ;  /* 0x00000003ff067819 */ /* 0x000fc80000011606 */
[----:B------:R-:W-:-:S05]  /*fea0*/  IADD3 R29, R5, R29, R6 ;  /* 0x0000001d051d7210 */ /* 0x000fca0007ffe006 */
[----:B------:R-:W-:-:S04]  /*feb0*/  VIADD R29, R29, 0xffffff40 ;  /* 0xffffff401d1d7836 */ /* 0x000fc80000000000 */
[----:B------:R-:W-:-:S07]  /*fec0*/  IMAD R9, R2, -0x40, R29 ;  /* 0xffffffc002097824 */ /* 0x000fce00078e021d */
.L_x_250:
        /* <DEDUP_REMOVED lines=12> */
[--C-:B------:R-:W-:Y:S01]  /*ff90*/  SHF.R.S32.HI R3, RZ, 0x1f, R7.reuse ;  /* 0x0000001fff037819 */ /* 0x100fe20000011407 */
[----:B------:R-:W-:Y:S02]  /*ffa0*/  IMAD R4, R32, UR4, RZ ;  /* 0x0000000420047c24 */ /* 0x000fe4000f8e02ff */
[----:B------:R-:W-:Y:S02]  /*ffb0*/  IMAD.MOV.U32 R2, RZ, RZ, R7 ;  /* 0x000000ffff027224 */ /* 0x000fe400078e0007 */
[C---:B------:R-:W-:Y:S02]  /*ffc0*/  IMAD R5, R25.reuse, UR5, R4 ;  /* 0x0000000519057c24 */ /* 0x040fe4000f8e0204 */
[----:B------:R-:W-:Y:S01]  /*ffd0*/  IMAD.WIDE.U32 R2, R25, UR4, R2 ;  /* 0x0000000419027c25 */ /* 0x000fe2000f8e0002 */
[----:B------:R-:W-:-:S03]  /*ffe0*/  ULDC.64 UR4, c[0x0][0x418] ;  /* 0x0001060000047ab9 */ /* 0x000fc60000000a00 */
[----:B------:R-:W-:Y:S01]  /*fff0*/  IMAD.IADD R3, R5, 0x1, R3 ;  /* 0x0000000105037824 */ /* 0x000fe200078e0203 */
[----:B------:R-:W-:-:S04]  /*10000*/  LEA R4, P0, R2, UR4, 0x2 ;  /* 0x0000000402047c11 */ /* 0x000fc8000f8010ff */
[----:B------:R-:W-:-:S05]  /*10010*/  LEA.HI.X R5, R2, UR5, R3, 0x2, P0 ;  /* 0x0000000502057c11 */ /* 0x000fca00080f1403 */
[----:B------:R0:W5:Y:S04]  /*10020*/  LDG.E R6, desc[UR36][R4.64] ;  /* 0x0000002404067981 */ /* 0x000168000c1e1900 */
.L_x_237:
[----:B------:R-:W-:Y:S05]  /*10030*/  BSYNC B1 ;  /* 0x0000000000017941 */ /* 0x000fea0003800000 */
.L_x_236:
[----:B------:R-:W-:-:S13]  /*10040*/  LOP3.LUT P0, RZ, R16, 0x400, RZ, 0xc0, !PT ;  /* 0x0000040010ff7812 */ /* 0x000fda000780c0ff */
[----:B------:R-:W-:Y:S05]  /*10050*/  @!P0 BRA `(.L_x_238) ;  /* 0x0000000000048947 */ /* 0x000fea0003800000 */
[----:B------:R-:W-:Y:S01]  /*10060*/  BPT.TRAP 0x1 ;  /* 0x000000040000795c */ /* 0x000fe20000300000 */
.L_x_238:
[----:B------:R-:W-:Y:S01]  /*10070*/  LEA R10, R8, UR42, 0x3 ;  /* 0x0000002a080a7c11 */ /* 0x000fe2000f8e18ff */
[----:B------:R-:W-:Y:S01]  /*10080*/  BSSY B1, `(.L_x_239) ;  /* 0x0000004000017945 */ /* 0x000fe20003800000 */
[----:B------:R-:W-:-:S04]  /*10090*/  SHF.L.U32 R20, R21, 0x1f, RZ ;  /* 0x0000001f15147819 */ /* 0x000fc800000006ff */
[----:B------:R-:W1:Y:S02]  /*100a0*/  SYNCS.PHASECHK.TRANS64.TRYWAIT P0, [R10+URZ+0x38840], R20 ;  /* 0x038840140a0075a7 */ /* 0x000e64000800017f */
[----:B-1----:R-:W-:Y:S05]  /*100b0*/  @!P0 BRA `(.L_x_240) ;  /* 0x0000002c00848947 */ /* 0x002fea0003800000 */
.L_x_308:
[----:B------:R-:W-:Y:S05]  /*100c0*/  BSYNC B1 ;  /* 0x0000000000017941 */ /* 0x000fea0003800000 */
.L_x_239:
[----:B------:R-:W-:Y:S01]  /*100d0*/  ULDC UR4, c[0x0][0x430] ;  /* 0x00010c0000047ab9 */ /* 0x000fe20000000800 */
[----:B-----5:R-:W-:Y:S01]  /*100e0*/  SHF.R.S32.HI R18, RZ, 0x1f, R6 ;  /* 0x0000001fff127819 */ /* 0x020fe20000011406 */
[----:B------:R-:W-:Y:S01]  /*100f0*/  UIADD3 UR4, -UR4, URZ, URZ ;  /* 0x0000003f04047290 */ /* 0x000fe2000fffe13f */
[----:B------:R-:W-:Y:S01]  /*10100*/  R2UR UR6, R23 ;  /* 0x00000000170672ca */ /* 0x000fe200000e0000 */
[----:B------:R-:W-:Y:S01]  /*10110*/  IMAD R17, R8, 0x1000, R24 ;  /* 0x0000100008117824 */ /* 0x000fe200078e0218 */
[----:B------:R-:W-:-:S03]  /*10120*/  LOP3.LUT P1, RZ, R16, 0x1, RZ, 0xc0, !PT ;  /* 0x0000000110ff7812 */ /* 0x000fc6000782c0ff */
        /* <DEDUP_REMOVED lines=38> */
[----:B------:R3:W0:Y:S02]  /*10390*/  SHFL.IDX PT, R14, R26, 0x3, 0x181f ;  /* 0x00781f001a0e7f89 */ /* 0x00062400000e0000 */
[----:B--2---:R-:W-:-:S05]  /*103a0*/  IMAD.X R3, RZ, RZ, R3, P0 ;  /* 0x000000ffff037224 */ /* 0x004fca00000e0603 */
[----:B------:R3:W-:Y:S03]  /*103b0*/  LDGSTS.E.BYPASS.LTC128B.128 [R27+0x23400], desc[UR36][R2.64], !P1 ;  /* 0x23400000021b7fae */ /* 0x0007e6000c901d64 */
.L_x_318:
        /* <DEDUP_REMOVED lines=8> */
.L_x_242:
[----:B------:R-:W-:Y:S02]  /*10440*/  PLOP3.LUT P1, PT, P1, P0, PT, 0xa2, 0x0 ;  /* 0x000000000000781c */ /* 0x000fe40000f21472 */
[----:B------:R-:W-:-:S08]  /*10450*/  @P0 R2UR P1, UR4, R10 ;  /* 0x000000000a0402ca */ /* 0x000fd00000020000 */
[----:B------:R-:W-:-:S05]  /*10460*/  @P0 PLOP3.LUT P0, PT, P1, PT, PT, 0x80, 0x0 ;  /* 0x000000000000081c */ /* 0x000fca0000f0f070 */
[----:B------:R-:W-:Y:S01]  /*10470*/  @!P1 SYNCS.ARRIVE.TRANS64.RED.A0T1 RZ, [UR4+0x38830], RZ ;  /* 0x038830ffffff99a7 */ /* 0x000fe20008200404 */
[----:B------:R-:W-:Y:S07]  /*10480*/  @!P1 ARRIVES.LDGSTSBAR.64.TRANSCNT [UR4+0x38830] ;  /* 0x03883000ff0099b0 */ /* 0x000fee0008000a84 */
[----:B------:R-:W-:Y:S05]  /*10490*/  @P0 BRA.U.ANY `(.L_x_242) ;  /* 0xfffffffd00e80947 */ /* 0x000fea000393ffff */
[----:B------:R-:W-:Y:S01]  /*104a0*/  NOP ;  /* 0x0000000000007918 */ /* 0x000fe20000000000 */
[----:B------:R-:W-:-:S13]  /*104b0*/  LOP3.LUT P2, RZ, R16, 0x400, RZ, 0xc0, !PT ;  /* 0x0000040010ff7812 */ /* 0x000fda000784c0ff */
[----:B------:R-:W-:Y:S05]  /*104c0*/  @!P2 BRA `(.L_x_243) ;  /* 0x000000000004a947 */ /* 0x000fea0003800000 */
[----:B------:R-:W-:Y:S01]  /*104d0*/  BPT.TRAP 0x1 ;  /* 0x000000040000795c */ /* 0x000fe20000300000 */
.L_x_243:
[----:B------:R2:W-:Y:S01]  /*104e0*/  SYNCS.ARRIVE.TRANS64.A1T0 RZ, [R10+URZ+0x38830], RZ ;  /* 0x038830ff0aff79a7 */ /* 0x0005e2000810003f */
[----:B------:R-:W-:Y:S05]  /*104f0*/  @!P2 BRA `(.L_x_244) ;  /* 0x000000000004a947 */ /* 0x000fea0003800000 */
[----:B------:R-:W-:Y:S01]  /*10500*/  BPT.TRAP 0x1 ;  /* 0x000000040000795c */ /* 0x000fe20000300000 */
.L_x_244:
[----:B------:R-:W3:Y:S01]  /*10510*/  SYNCS.PHASECHK.TRANS64.TRYWAIT P0, [R10+URZ+0x38860], R20 ;  /* 0x038860140a0075a7 */ /* 0x000ee2000800017f */
[----:B------:R-:W-:Y:S04]  /*10520*/  BSSY B1, `(.L_x_245) ;  /* 0x0000002000017945 */ /* 0x000fe80003800000 */
[----:B---3--:R-:W-:Y:S05]  /*10530*/  @!P0 BRA `(.L_x_246) ;  /* 0x0000002c00848947 */ /* 0x008fea0003800000 */
.L_x_319:
[----:B------:R-:W-:Y:S05]  /*10540*/  BSYNC B1 ;  /* 0x0000000000017941 */ /* 0x000fea0003800000 */
.L_x_245:
        /* <DEDUP_REMOVED lines=37> */
[----:B------:R-:W0:Y:S02]  /*107a0*/  SHFL.IDX PT, R14, R18, 0x1, 0x181f ;  /* 0x00381f00120e7f89 */ /* 0x000e2400000e0000 */
[----:B----4-:R-:W-:-:S05]  /*107b0*/  IMAD.X R7, RZ, RZ, R3, P0 ;  /* 0x000000ffff077224 */ /* 0x010fca00000e0603 */
[----:B------:R-:W-:Y:S01]  /*107c0*/  LDGSTS.E.BYPASS.LTC128B.128 [R17+0x400], desc[UR36][R6.64], !P1 ;  /* 0x0040000006117fae */ /* 0x000fe2000c901d64 */
[----:B------:R-:W-:-:S03]  /*107d0*/  ISETP.NE.U32.AND P1, PT, R28, RZ, PT ;  /* 0x000000ff1c00720c */ /* 0x000fc60003f25070 */
[----:B------:R-:W-:Y:S01]  /*107e0*/  LDGSTS.E.BYPASS.LTC128B.128 [R17+0x2400], desc[UR36][R6.64+0x80], !P6 ;  /* 0x0240008006117fae */ /* 0x000fe2000f101d64 */
[----:B------:R-:W-:-:S03]  /*107f0*/  LOP3.LUT P6, RZ, R16, 0x200, RZ, 0xc0, !PT ;  /* 0x0000020010ff7812 */ /* 0x000fc600078cc0ff */
[----:B------:R-:W-:Y:S04]  /*10800*/  LDGSTS.E.BYPASS.LTC128B.128 [R17+0x4400], desc[UR36][R6.64+0x100], !P2 ;  /* 0x0440010006117fae */ /* 0x000fe8000d101d64 */
[----:B------:R-:W-:Y:S01]  /*10810*/  LDGSTS.E.BYPASS.LTC128B.128 [R17+0x6400], desc[UR36][R6.64+0x180], !P5 ;  /* 0x0640018006117fae */ /* 0x000fe2000e901d64 */
[----:B0-----:R-:W-:-:S03]  /*10820*/  IADD3 R4, P0, R14, R0, RZ ;  /* 0x000000000e047210 */ /* 0x001fc60007f1e0ff */
[----:B------:R-:W-:Y:S04]  /*10830*/  LDGSTS.E.BYPASS.LTC128B.128 [R17+0x8400], desc[UR36][R6.64+0x200], !P4 ;  /* 0x0840020006117fae */ /* 0x000fe8000e101d64 */
[----:B------:R-:W0:Y:S01]  /*10840*/  SHFL.IDX PT, R14, R18, 0x2, 0x181f ;  /* 0x00581f00120e7f89 */ /* 0x000e2200000e0000 */
[----:B------:R-:W-:-:S03]  /*10850*/  IMAD.X R5, RZ, RZ, R5, P0 ;  /* 0x000000ffff057224 */ /* 0x000fc600000e0605 */
        /* <DEDUP_REMOVED lines=19> */
[----:B------:R-:W-:Y:S01]  /*10990*/  ISETP.NE.AND P6, PT, R6, RZ, PT ;  /* 0x000000ff0600720c */ /* 0x000fe20003fc5270 */
[----:B---3--:R-:W-:-:S12]  /*109a0*/  IMAD.MOV.U32 R4, RZ, RZ, RZ ;  /* 0x000000ffff047224 */ /* 0x008fd800078e00ff */
[----:B------:R0:W-:Y:S04]  /*109b0*/  LDGSTS.E.BYPASS.LTC128B.128 [R17+0x3400], desc[UR36][R2.64+0x80], !P6 ;  /* 0x0340008002117fae */ /* 0x0001e8000f101d64 */
[----:B------:R0:W-:Y:S04]  /*109c0*/  LDGSTS.E.BYPASS.LTC128B.128 [R17+0x5400], desc[UR36][R2.64+0x100], !P2 ;  /* 0x0540010002117fae */ /* 0x0001e8000d101d64 */
[----:B------:R0:W-:Y:S04]  /*109d0*/  LDGSTS.E.BYPASS.LTC128B.128 [R17+0x7400], desc[UR36][R2.64+0x180], !P5 ;  /* 0x0740018002117fae */ /* 0x0001e8000e901d64 */
[----:B------:R0:W-:Y:S04]  /*109e0*/  LDGSTS.E.BYPASS.LTC128B.128 [R17+0x9400], desc[UR36][R2.64+0x200], !P4 ;  /* 0x0940020002117fae */ /* 0x0001e8000e101d64 */
[----:B------:R0:W-:Y:S04]  /*109f0*/  LDGSTS.E.BYPASS.LTC128B.128 [R17+0xb400], desc[UR36][R2.64+0x280], !P3 ;  /* 0x0b40028002117fae */ /* 0x0001e8000d901d64 */
[----:B------:R0:W-:Y:S04]  /*10a00*/  LDGSTS.E.BYPASS.LTC128B.128 [R17+0xd400], desc[UR36][R2.64+0x300], P0 ;  /* 0x0d40030002117fae */ /* 0x0001e80008101d64 */
[----:B-1----:R0:W-:Y:S02]  /*10a10*/  LDGSTS.E.BYPASS.LTC128B.128 [R17+0xf400], desc[UR36][R2.64+0x380], P1 ;  /* 0x0f40038002117fae */ /* 0x0021e40008901d64 */
.L_x_329:
        /* <DEDUP_REMOVED lines=20> */
.L_x_248:
        /* <DEDUP_REMOVED lines=10> */
.L_x_249:
        /* <DEDUP_REMOVED lines=10> */
.L_x_235:
[----:B------:R-:W-:Y:S05]  /*10ca0*/  BSYNC B0 ;  /* 0x0000000000007941 */ /* 0x000fea0003800000 */
.L_x_214:
[----:B------:R-:W0:Y:S01]  /*10cb0*/  S2R R3, SR_CgaCtaId ;  /* 0x0000000000037919 */ /* 0x000e220000008800 */
[----:B------:R-:W-:Y:S01]  /*10cc0*/  MOV R0, 0x400 ;  /* 0x0000040000007802 */ /* 0x000fe20000000f00 */
[----:B------:R-:W-:Y:S01]  /*10cd0*/  BSSY B0, `(.L_x_251) ;  /* 0x0000005000007945 */ /* 0x000fe20003800000 */
[----:B------:R-:W-:Y:S02]  /*10ce0*/  SHF.L.U32 R4, R4, 0x1f, RZ ;  /* 0x0000001f04047819 */ /* 0x000fe400000006ff */
[----:B0-----:R-:W-:-:S04]  /*10cf0*/  LEA R5, R3, R0, 0x18 ;  /* 0x0000000003057211 */ /* 0x001fc800078ec0ff */
[----:B------:R-:W0:Y:S02]  /*10d00*/  SYNCS.PHASECHK.TRANS64.TRYWAIT P0, [R5+URZ+0x38820], R4 ;  /* 0x03882004050075a7 */ /* 0x000e24000800017f */
[----:B0-----:R-:W-:Y:S05]  /*10d10*/  @!P0 BRA `(.L_x_252) ;  /* 0x0000002c00648947 */ /* 0x001fea0003800000 */
.L_x_330:
[----:B------:R-:W-:Y:S05]  /*10d20*/  BSYNC B0 ;  /* 0x0000000000007941 */ /* 0x000fea0003800000 */
.L_x_251:
[----:B------:R-:W-:-:S03]  /*10d30*/  UMOV UR4, 0xffffffff ;  /* 0xffffffff00047882 */ /* 0x000fc60000000000 */
[----:B------:R-:W-:Y:S05]  /*10d40*/  BRA.DIV UR4, `(.L_x_253) ;  /* 0x0000002e046c7947 */ /* 0x000fea000b800000 */
[----:B------:R-:W1:Y:S02]  /*10d50*/  S2R R0, SR_TID.X ;  /* 0x0000000000007919 */ /* 0x000e640000002100 */
[----:B-1----:R-:W-:-:S04]  /*10d60*/  SHF.R.U32.HI R0, RZ, 0x5, R0 ;  /* 0x00000005ff007819 */ /* 0x002fc80000011600 */
[----:B------:R-:W-:-:S05]  /*10d70*/  LOP3.LUT R0, R0, 0x3, RZ, 0xc0, !PT ;  /* 0x0000000300007812 */ /* 0x000fca00078ec0ff */
[----:B------:R1:W3:Y:S02]  /*10d80*/  SHFL.IDX PT, R14, R0, RZ, 0x1f ;  /* 0x00001fff000e7589 */ /* 0x0002e400000e0000 */
.L_x_333:
[----:B---3--:R-:W-:-:S13]  /*10d90*/  ISETP.NE.AND P0, PT, R14, RZ, PT ;  /* 0x000000ff0e00720c */ /* 0x008fda0003f05270 */
[----:B------:R-:W-:Y:S05]  /*10da0*/  @P0 BRA `(.L_x_174) ;  /* 0x0000000000900947 */ /* 0x000fea0003800000 */
[----:B------:R-:W-:-:S03]  /*10db0*/  UMOV UR4, 0xffffffff ;  /* 0xffffffff00047882 */ /* 0x000fc60000000000 */
[----:B------:R-:W-:Y:S05]  /*10dc0*/  BRA.DIV UR4, `(.L_x_254) ;  /* 0x0000002e04807947 */ /* 0x000fea000b800000 */
[----:B------:R-:W-:-:S13]  /*10dd0*/  ELECT P6, URZ, PT ;  /* 0x00000000003f782f */ /* 0x000fda00038c0000 */
.L_x_336:
[----:B------:R-:W-:Y:S05]  /*10de0*/  @!P6 BRA `(.L_x_174) ;  /* 0x000000000080e947 */ /* 0x000fea0003800000 */
[----:B-1----:R-:W3:Y:S02]  /*10df0*/  LDL R0, [R1] ;  /* 0x0000000001007983 */ /* 0x002ee40000100800 */
[----:B---3--:R-:W-:-:S13]  /*10e00*/  R2UR UR4, R0 ;  /* 0x00000000000472ca */ /* 0x008fda00000e0000 */
[----:B------:R-:W-:-:S06]  /*10e10*/  ULOP3.LUT UR4, UR4, 0x2, URZ, 0xfc, !UPT ;  /* 0x0000000204047892 */ /* 0x000fcc000f8efc3f */
[----:B------:R-:W-:-:S05]  /*10e20*/  IMAD.U32 R0, RZ, RZ, UR4 ;  /* 0x00000004ff007e24 */ /* 0x000fca000f8e00ff */
[----:B------:R-:W-:-:S13]  /*10e30*/  ISETP.NE.AND P0, PT, R0, 0x3, PT ;  /* 0x000000030000780c */ /* 0x000fda0003f05270 */
[----:B------:R-:W-:Y:S05]  /*10e40*/  @!P0 BRA `(.L_x_255) ;  /* 0x0000000000048947 */ /* 0x000fea0003800000 */
[----:B------:R-:W-:Y:S01]  /*10e50*/  BPT.TRAP 0x1 ;  /* 0x000000040000795c */ /* 0x000fe20000300000 */
.L_x_255:
[C---:B------:R-:W-:Y:S01]  /*10e60*/  IMAD R3, R8.reuse, 0x8, R5 ;  /* 0x0000000808037824 */ /* 0x040fe200078e0205 */
[----:B------:R-:W-:Y:S01]  /*10e70*/  SHF.L.U32 R2, R21, 0x1f, RZ ;  /* 0x0000001f15027819 */ /* 0x000fe200000006ff */
[----:B------:R-:W-:-:S03]  /*10e80*/  VIADD R8, R8, 0x1 ;  /* 0x0000000108087836 */ /* 0x000fc60000000000 */
[----:B------:R-:W1:Y:S02]  /*10e90*/  SYNCS.PHASECHK.TRANS64.TRYWAIT P1, [R3+URZ+0x38840], R2 ;  /* 0x03884002030075a7 */ /* 0x000e64000802017f */
[----:B------:R-:W-:-:S04]  /*10ea0*/  ISETP.NE.AND P2, PT, R8, 0x2, PT ;  /* 0x000000020800780c */ /* 0x000fc80003f45270 */
[----:B------:R-:W-:Y:S01]  /*10eb0*/  SEL R0, RZ, 0x1, P2 ;  /* 0x00000001ff007807 */ /* 0x000fe20001000000 */
[----:B-1----:R-:W-:Y:S08]  /*10ec0*/  @!P1 BRA `(.L_x_256) ;  /* 0x0000002c00609947 */ /* 0x002ff00003800000 */
.L_x_337:
[----:B------:R-:W-:Y:S02]  /*10ed0*/  SEL R8, R8, RZ, P2 ;  /* 0x000000ff08087207 */ /* 0x000fe40001000000 */
[----:B------:R-:W-:Y:S01]  /*10ee0*/  LOP3.LUT R0, R21, R0, RZ, 0x3c, !PT ;  /* 0x0000000015007212 */ /* 0x000fe200078e3cff */
[----:B------:R-:W-:Y:S06]  /*10ef0*/  @!P0 BRA `(.L_x_257) ;  /* 0x0000000000048947 */ /* 0x000fec0003800000 */
[----:B------:R-:W-:Y:S01]  /*10f00*/  BPT.TRAP 0x1 ;  /* 0x000000040000795c */ /* 0x000fe20000300000 */
.L_x_257:
[----:B0-----:R-:W-:Y:S01]  /*10f10*/  IMAD R5, R8, 0x8, R5 ;  /* 0x0000000808057824 */ /* 0x001fe200078e0205 */
[----:B------:R-:W-:-:S04]  /*10f20*/  SHF.L.U32 R0, R0, 0x1f, RZ ;  /* 0x0000001f00007819 */ /* 0x000fc800000006ff */
[----:B------:R-:W0:Y:S02]  /*10f30*/  SYNCS.PHASECHK.TRANS64.TRYWAIT P1, [R5+URZ+0x38840], R0 ;  /* 0x03884000050075a7 */ /* 0x000e24000802017f */
[----:B0-----:R-:W-:Y:S05]  /*10f40*/  @!P1 BRA `(.L_x_258) ;  /* 0x0000002c00549947 */ /* 0x001fea0003800000 */
.L_x_338:
[----:B------:R-:W-:Y:S05]  /*10f50*/  @!P0 BRA `(.L_x_259) ;  /* 0x0000000000048947 */ /* 0x000fea0003800000 */
[----:B------:R-:W-:Y:S01]  /*10f60*/  BPT.TRAP 0x1 ;  /* 0x000000040000795c */ /* 0x000fe20000300000 */
.L_x_259:
[----:B------:R-:W3:Y:S02]  /*10f70*/  SYNCS.PHASECHK.TRANS64.TRYWAIT P1, [R3+URZ+0x38860], R2 ;  /* 0x03886002030075a7 */ /* 0x000ee4000802017f */
[----:B---3--:R-:W-:Y:S05]  /*10f80*/  @!P1 BRA `(.L_x_260) ;  /* 0x0000002c00589947 */ /* 0x008fea0003800000 */
.L_x_339:
[----:B------:R-:W-:Y:S05]  /*10f90*/  @!P0 BRA `(.L_x_261) ;  /* 0x0000000000048947 */ /* 0x000fea0003800000 */
[----:B------:R-:W-:Y:S01]  /*10fa0*/  BPT.TRAP 0x1 ;  /* 0x000000040000795c */ /* 0x000fe20000300000 */
.L_x_261:
[----:B----4-:R4:W0:Y:S02]  /*10fb0*/  SYNCS.PHASECHK.TRANS64.TRYWAIT P0, [R5+URZ+0x38860], R0 ;  /* 0x03886000050075a7 */ /* 0x010824000800017f */
[----:B0-----:R-:W-:Y:S05]  /*10fc0*/  @!P0 NANOSLEEP.SYNCS 0x989680 ;  /* 0x009896800000895d */ /* 0x001fea0003900000 */
[----:B------:R-:W0:Y:S02]  /*10fd0*/  @!P0 SYNCS.PHASECHK.TRANS64 P0, [R5+URZ+0x38860], R0 ;  /* 0x03886000050085a7 */ /* 0x000e24000800007f */
[----:B0-----:R-:W-:Y:S05]  /*10fe0*/  @!P0 BRA `(.L_x_261) ;  /* 0xfffffffc00f08947 */ /* 0x001fea000383ffff */
.L_x_174:
[----:B------:R-:W-:Y:S05]  /*10ff0*/  BSYNC B6 ;  /* 0x0000000000067941 */ /* 0x000fea0003800000 */
.L_x_171:
[----:B------:R-:W-:Y:S05]  /*11000*/  EXIT ;  /* 0x000000000000794d */ /* 0x000fea0003800000 */
.L_x_184:
[----:B0-----:R0:W1:Y:S02]  /*11010*/  SYNCS.PHASECHK.TRANS64.TRYWAIT P0, [R2+URZ+0x38800], R5 ;  /* 0x03880005020075a7 */ /* 0x001064000800017f */
[----:B-1----:R-:W-:Y:S05]  /*11020*/  @!P0 NANOSLEEP.SYNCS 0x989680 ;  /* 0x009896800000895d */ /* 0x002fea0003900000 */
[----:B------:R-:W1:Y:S02]  /*11030*/  @!P0 SYNCS.PHASECHK.TRANS64 P0, [R2+URZ+0x38800], R5 ;  /* 0x03880005020085a7 */ /* 0x000e64000800007f */
[----:B-1----:R-:W-:Y:S05]  /*11040*/  @!P0 BRA `(.L_x_184) ;  /* 0xfffffffc00f08947 */ /* 0x002fea000383ffff */
[----:B------:R-:W-:Y:S05]  /*11050*/  BRA `(.L_x_262) ;  /* 0xffffff2000e47947 */ /* 0x000fea000383ffff */
.L_x_188:
[----:B--2---:R2:W3:Y:S02]  /*11060*/  SYNCS.PHASECHK.TRANS64.TRYWAIT P1, [R2+URZ+0x38830], R5 ;  /* 0x03883005020075a7 */ /* 0x0044e4000802017f */
[----:B---3--:R-:W-:Y:S05]  /*11070*/  @!P1 NANOSLEEP.SYNCS 0x989680 ;  /* 0x009896800000995d */ /* 0x008fea0003900000 */
[----:B------:R-:W3:Y:S02]  /*11080*/  @!P1 SYNCS.PHASECHK.TRANS64 P1, [R2+URZ+0x38830], R5 ;  /* 0x03883005020095a7 */ /* 0x000ee4000802007f */
[----:B---3--:R-:W-:Y:S05]  /*11090*/  @!P1 BRA `(.L_x_188) ;  /* 0xfffffffc00f09947 */ /* 0x008fea000383ffff */
[----:B------:R-:W-:Y:S05]  /*110a0*/  BRA `(.L_x_187) ;  /* 0xffffff2400307947 */ /* 0x000fea000383ffff */
.L_x_189:
[----:B---3--:R3:W4:Y:S02]  /*110b0*/  SYNCS.PHASECHK.TRANS64.TRYWAIT P1, [R2+URZ+0x38810], R5 ;  /* 0x03881005020075a7 */ /* 0x008724000802017f */
[----:B----4-:R-:W-:Y:S05]  /*110c0*/  @!P1 NANOSLEEP.SYNCS 0x989680 ;  /* 0x009896800000995d */ /* 0x010fea0003900000 */
[----:B------:R-:W4:Y:S02]  /*110d0*/  @!P1 SYNCS.PHASECHK.TRANS64 P1, [R2+URZ+0x38810], R5 ;  /* 0x03881005020095a7 */ /* 0x000f24000802007f */
[----:B----4-:R-:W-:Y:S05]  /*110e0*/  @!P1 BRA `(.L_x_189) ;  /* 0xfffffffc00f09947 */ /* 0x010fea000383ffff */
[----:B------:R-:W-:Y:S05]  /*110f0*/  BRA `(.L_x_263) ;  /* 0xffffff2800207947 */ /* 0x000fea000383ffff */
.L_x_193:
[----:B------:R0:W0:Y:S02]  /*11100*/  SYNCS.PHASECHK.TRANS64.TRYWAIT P1, [R2+URZ+0x38850], R5 ;  /* 0x03885005020075a7 */ /* 0x000024000802017f */
[----:B0-----:R-:W-:Y:S05]  /*11110*/  @!P1 NANOSLEEP.SYNCS 0x989680 ;  /* 0x009896800000995d */ /* 0x001fea0003900000 */
[----:B------:R-:W0:Y:S02]  /*11120*/  @!P1 SYNCS.PHASECHK.TRANS64 P1, [R2+URZ+0x38850], R5 ;  /* 0x03885005020095a7 */ /* 0x000e24000802007f */
[----:B0-----:R-:W-:Y:S05]  /*11130*/  @!P1 BRA `(.L_x_193) ;  /* 0xfffffffc00f09947 */ /* 0x001fea000383ffff */
[----:B------:R-:W-:Y:S05]  /*11140*/  BRA `(.L_x_192) ;  /* 0xffffff28004c7947 */ /* 0x000fea000383ffff */
.L_x_200:
[----:B-1----:R1:W2:Y:S02]  /*11150*/  SYNCS.PHASECHK.TRANS64.TRYWAIT P2, [R196+URZ+0x38830], R201 ;  /* 0x038830c9c40075a7 */ /* 0x0022a4000804017f */
[----:B--2---:R-:W-:Y:S05]  /*11160*/  @!P2 NANOSLEEP.SYNCS 0x989680 ;  /* 0x009896800000a95d */ /* 0x004fea0003900000 */
[----:B------:R-:W2:Y:S02]  /*11170*/  @!P2 SYNCS.PHASECHK.TRANS64 P2, [R196+URZ+0x38830], R201 ;  /* 0x038830c9c400a5a7 */ /* 0x000ea4000804007f */
[----:B--2---:R-:W-:Y:S05]  /*11180*/  @!P2 BRA `(.L_x_200) ;  /* 0xfffffffc00f0a947 */ /* 0x004fea000383ffff */
[----:B------:R-:W-:Y:S05]  /*11190*/  BRA `(.L_x_199) ;  /* 0xffffff5400887947 */ /* 0x000fea000383ffff */
.L_x_204:
[----:B---3--:R3:W4:Y:S02]  /*111a0*/  SYNCS.PHASECHK.TRANS64.TRYWAIT P2, [R196+URZ+0x38850], R201 ;  /* 0x038850c9c40075a7 */ /* 0x008724000804017f */
[----:B----4-:R-:W-:Y:S05]  /*111b0*/  @!P2 NANOSLEEP.SYNCS 0x989680 ;  /* 0x009896800000a95d */ /* 0x010fea0003900000 */
[----:B------:R-:W4:Y:S02]  /*111c0*/  @!P2 SYNCS.PHASECHK.TRANS64 P2, [R196+URZ+0x38850], R201 ;  /* 0x038850c9c400a5a7 */ /* 0x000f24000804007f */
[----:B----4-:R-:W-:Y:S05]  /*111d0*/  @!P2 BRA `(.L_x_204) ;  /* 0xfffffffc00f0a947 */ /* 0x010fea000383ffff */
[----:B------:R-:W-:Y:S05]  /*111e0*/  BRA `(.L_x_203) ;  /* 0xffffff5800547947 */ /* 0x000fea000383ffff */
.L_x_219:
[----:B------:R-:W-:Y:S01]  /*111f0*/  IMAD.MOV.U32 R13, RZ, RZ, R17 ;  /* 0x000000ffff0d7224 */ /* 0x000fe200078e0011 */
[----:B------:R-:W-:Y:S01]  /*11200*/  MOV R15, 0xffffffff ;  /* 0xffffffff000f7802 */ /* 0x000fe20000000f00 */
[----:B------:R-:W-:Y:S02]  /*11210*/  IMAD.MOV.U32 R12, RZ, RZ, RZ ;  /* 0x000000ffff0c7224 */ /* 0x000fe400078e00ff */
[----:B------:R-:W-:-:S07]  /*11220*/  IMAD.MOV.U32 R11, RZ, RZ, 0x1f ;  /* 0x0000001fff0b7424 */ /* 0x000fce00078e00ff */
[----:B------:R-:W-:Y:S05]  /*11230*/  WARPSYNC.COLLECTIVE R15, `(.L_x_264) ;  /* 0x000000000f087348 */ /* 0x000fea0003c00000 */
[----:B------:R0:W1:Y:S02]  /*11240*/  SHFL.IDX P6, R14, R13, R12, R11 ;  /* 0x0000000c0d0e7389 */ /* 0x00006400000c000b */
[----:B01----:R-:W-:Y:S01]  /*11250*/  ENDCOLLECTIVE ;  /* 0x000000000000791b */ /* 0x003fe20003800000 */
.L_x_264:
[----:B------:R-:W-:Y:S05]  /*11260*/  BRA `(.L_x_265) ;  /* 0xffffffc400d07947 */ /* 0x000fea000383ffff */
.L_x_221:
[----:B0-----:R-:W-:-:S04]  /*11270*/  IMAD.U32 R3, RZ, RZ, UR42 ;  /* 0x0000002aff037e24 */ /* 0x001fc8000f8e00ff */
[----:B------:R0:W1:Y:S03]  /*11280*/  SYNCS.PHASECHK.TRANS64.TRYWAIT P0, [R3+URZ+0x38840], R0 ;  /* 0x03884000030075a7 */ /* 0x000066000800017f */
[----:B-1----:R-:W-:Y:S05]  /*11290*/  @!P0 NANOSLEEP.SYNCS 0x989680 ;  /* 0x009896800000895d */ /* 0x002fea0003900000 */
[----:B------:R-:W1:Y:S02]  /*112a0*/  @!P0 SYNCS.PHASECHK.TRANS64 P0, [R3+URZ+0x38840], R0 ;  /* 0x03884000030085a7 */ /* 0x000e64000800007f */
[----:B-1----:R-:W-:Y:S05]  /*112b0*/  @!P0 BRA `(.L_x_221) ;  /* 0xfffffffc00ec8947 */ /* 0x002fea000383ffff */
[----:B------:R-:W-:Y:S05]  /*112c0*/  BRA `(.L_x_266) ;  /* 0xffffffc800087947 */ /* 0x000fea000383ffff */
.L_x_222:
[----:B------:R-:W-:Y:S01]  /*112d0*/  BSSY B0, `(.L_x_267) ;  /* 0x0000008000007945 */ /* 0x000fe20003800000 */
[----:B------:R-:W-:Y:S02]  /*112e0*/  IMAD.MOV.U32 R13, RZ, RZ, R4 ;  /* 0x000000ffff0d7224 */ /* 0x000fe400078e0004 */
[----:B------:R-:W-:Y:S02]  /*112f0*/  IMAD.MOV.U32 R12, RZ, RZ, RZ ;  /* 0x000000ffff0c7224 */ /* 0x000fe400078e00ff */
[----:B------:R-:W-:Y:S02]  /*11300*/  IMAD.MOV.U32 R11, RZ, RZ, 0x181f ;  /* 0x0000181fff0b7424 */ /* 0x000fe400078e00ff */
[----:B------:R-:W-:-:S07]  /*11310*/  IMAD.MOV.U32 R15, RZ, RZ, -0x1 ;  /* 0xffffffffff0f7424 */ /* 0x000fce00078e00ff */
[----:B------:R-:W-:Y:S05]  /*11320*/  WARPSYNC.COLLECTIVE R15, `(.L_x_268) ;  /* 0x000000000f087348 */ /* 0x000fea0003c00000 */
[----:B------:R0:W1:Y:S02]  /*11330*/  SHFL.IDX P6, R14, R13, R12, R11 ;  /* 0x0000000c0d0e7389 */ /* 0x00006400000c000b */
[----:B01----:R-:W-:Y:S01]  /*11340*/  ENDCOLLECTIVE ;  /* 0x000000000000791b */ /* 0x003fe20003800000 */
.L_x_268:
[----:B------:R-:W-:Y:S05]  /*11350*/  BSYNC B0 ;  /* 0x0000000000007941 */ /* 0x000fea0003800000 */
.L_x_267:
[----:B------:R-:W-:Y:S01]  /*11360*/  IMAD.MOV.U32 R13, RZ, RZ, R0 ;  /* 0x000000ffff0d7224 */ /* 0x000fe200078e0000 */
[----:B------:R-:W-:Y:S01]  /*11370*/  MOV R11, 0x181f ;  /* 0x0000181f000b7802 */ /* 0x000fe20000000f00 */
[----:B------:R-:W-:Y:S01]  /*11380*/  IMAD.MOV.U32 R12, RZ, RZ, RZ ;  /* 0x000000ffff0c7224 */ /* 0x000fe200078e00ff */
[----:B------:R-:W-:Y:S01]  /*11390*/  @P0 LEA R7, R24, UR42, 0x1 ;  /* 0x0000002a18070c11 */ /* 0x000fe2000f8e08ff */
[----:B------:R-:W-:Y:S02]  /*113a0*/  IMAD.MOV.U32 R15, RZ, RZ, -0x1 ;  /* 0xffffffffff0f7424 */ /* 0x000fe400078e00ff */
[----:B------:R-:W-:-:S07]  /*113b0*/  IMAD.MOV.U32 R2, RZ, RZ, R14 ;  /* 0x000000ffff027224 */ /* 0x000fce00078e000e */
[----:B------:R-:W-:Y:S05]  /*113c0*/  WARPSYNC.COLLECTIVE R15, `(.L_x_269) ;  /* 0x000000000f087348 */ /* 0x000fea0003c00000 */
[----:B------:R0:W1:Y:S02]  /*113d0*/  SHFL.IDX P6, R14, R13, R12, R11 ;  /* 0x0000000c0d0e7389 */ /* 0x00006400000c000b */
[----:B01----:R-:W-:Y:S01]  /*113e0*/  ENDCOLLECTIVE ;  /* 0x000000000000791b */ /* 0x003fe20003800000 */
.L_x_269:
[----:B------:R-:W-:Y:S02]  /*113f0*/  IMAD.MOV.U32 R13, RZ, RZ, R4 ;  /* 0x000000ffff0d7224 */ /* 0x000fe400078e0004 */
[----:B------:R-:W-:Y:S01]  /*11400*/  IMAD.MOV.U32 R12, RZ, RZ, 0x1 ;  /* 0x00000001ff0c7424 */ /* 0x000fe200078e00ff */
[----:B------:R-:W-:-:S05]  /*11410*/  @P0 LEA R14, P1, R22, R14, 0x1 ;  /* 0x0000000e160e0211 */ /* 0x000fca00078208ff */
[----:B------:R-:W-:Y:S02]  /*11420*/  @P0 IMAD.X R3, RZ, RZ, R2, P1 ;  /* 0x000000ffff030224 */ /* 0x000fe400008e0602 */
[----:B------:R-:W-:-:S07]  /*11430*/  @P0 IMAD.MOV.U32 R2, RZ, RZ, R14 ;  /* 0x000000ffff020224 */ /* 0x000fce00078e000e */
[----:B------:R-:W-:Y:S05]  /*11440*/  WARPSYNC.COLLECTIVE R15, `(.L_x_270) ;  /* 0x000000000f087348 */ /* 0x000fea0003c00000 */
[----:B------:R0:W1:Y:S02]  /*11450*/  SHFL.IDX P6, R14, R13, R12, R11 ;  /* 0x0000000c0d0e7389 */ /* 0x00006400000c000b */
[----:B01----:R-:W-:Y:S01]  /*11460*/  ENDCOLLECTIVE ;  /* 0x000000000000791b */ /* 0x003fe20003800000 */
.L_x_270:
        /* <DEDUP_REMOVED lines=11> */
.L_x_271:
[----:B------:R-:W-:Y:S01]  /*11520*/  MOV R13, R4 ;  /* 0x00000004000d7202 */ /* 0x000fe20000000f00 */
[----:B------:R-:W-:Y:S01]  /*11530*/  IMAD.MOV.U32 R12, RZ, RZ, 0x2 ;  /* 0x00000002ff0c7424 */ /* 0x000fe200078e00ff */
[----:B------:R-:W-:-:S13]  /*11540*/  @P0 LEA R2, P1, R22, R14, 0x1 ;  /* 0x0000000e16020211 */ /* 0x000fda00078208ff */
[----:B------:R-:W-:Y:S05]  /*11550*/  WARPSYNC.COLLECTIVE R15, `(.L_x_272) ;  /* 0x000000000f087348 */ /* 0x000fea0003c00000 */
[----:B------:R0:W1:Y:S02]  /*11560*/  SHFL.IDX P6, R14, R13, R12, R11 ;  /* 0x0000000c0d0e7389 */ /* 0x00006400000c000b */
[----:B01----:R-:W-:Y:S01]  /*11570*/  ENDCOLLECTIVE ;  /* 0x000000000000791b */ /* 0x003fe20003800000 */
.L_x_272:
[----:B------:R-:W-:-:S05]  /*11580*/  @P0 IMAD.X R3, RZ, RZ, R5, P1 ;  /* 0x000000ffff030224 */ /* 0x000fca00008e0605 */
[----:B------:R-:W-:Y:S01]  /*11590*/  @!PT LDS RZ, [RZ] ;  /* 0x00000000fffff984 */ /* 0x000fe20000000800 */
[----:B------:R-:W-:Y:S01]  /*115a0*/  @!PT LDS RZ, [RZ] ;  /* 0x00000000fffff984 */ /* 0x000fe20000000800 */
[----:B------:R-:W-:Y:S01]  /*115b0*/  @!PT LDS RZ, [RZ] ;  /* 0x00000000fffff984 */ /* 0x000fe20000000800 */
[----:B------:R0:W-:Y:S01]  /*115c0*/  @P0 LDGSTS.E.BYPASS.LTC128B.128 [R9+0x22c00], desc[UR36][R2.64], !P2 ;  /* 0x22c0000002090fae */ /* 0x0001e2000d101d64 */
[----:B------:R-:W-:Y:S01]  /*115d0*/  ISETP.GE.AND P0, PT, R18, 0x21, PT ;  /* 0x000000211200780c */ /* 0x000fe20003f06270 */
[----:B------:R-:W-:Y:S02]  /*115e0*/  IMAD.MOV.U32 R13, RZ, RZ, R0 ;  /* 0x000000ffff0d7224 */ /* 0x000fe400078e0000 */
[----:B------:R-:W-:-:S10]  /*115f0*/  IMAD.MOV.U32 R5, RZ, RZ, R14 ;  /* 0x000000ffff057224 */ /* 0x000fd400078e000e */
[----:B0-----:R-:W-:Y:S05]  /*11600*/  WARPSYNC.COLLECTIVE R15, `(.L_x_273) ;  /* 0x000000000f087348 */ /* 0x001fea0003c00000 */
[----:B------:R1:W2:Y:S02]  /*11610*/  SHFL.IDX P6, R14, R13, R12, R11 ;  /* 0x0000000c0d0e7389 */ /* 0x0002a400000c000b */
[----:B012---:R-:W-:Y:S01]  /*11620*/  ENDCOLLECTIVE ;  /* 0x000000000000791b */ /* 0x007fe20003800000 */
.L_x_273:
[----:B------:R-:W-:Y:S02]  /*11630*/  IMAD.MOV.U32 R13, RZ, RZ, R4 ;  /* 0x000000ffff0d7224 */ /* 0x000fe400078e0004 */
[----:B------:R-:W-:Y:S01]  /*11640*/  IMAD.MOV.U32 R12, RZ, RZ, 0x3 ;  /* 0x00000003ff0c7424 */ /* 0x000fe200078e00ff */
[----:B------:R-:W-:-:S13]  /*11650*/  @P0 LEA R2, P1, R22, R14, 0x1 ;  /* 0x0000000e16020211 */ /* 0x000fda00078208ff */
[----:B------:R-:W-:Y:S05]  /*11660*/  WARPSYNC.COLLECTIVE R15, `(.L_x_274) ;  /* 0x000000000f087348 */ /* 0x000fea0003c00000 */
[----:B------:R0:W1:Y:S02]  /*11670*/  SHFL.IDX P6, R14, R13, R12, R11 ;  /* 0x0000000c0d0e7389 */ /* 0x00006400000c000b */
[----:B01----:R-:W-:Y:S01]  /*11680*/  ENDCOLLECTIVE ;  /* 0x000000000000791b */ /* 0x003fe20003800000 */
.L_x_274:
[----:B------:R-:W-:Y:S01]  /*11690*/  @P0 IMAD.X R3, RZ, RZ, R5, P1 ;  /* 0x000000ffff030224 */ /* 0x000fe200008e0605 */
[----:B------:R-:W-:-:S05]  /*116a0*/  @P0 LEA R5, R24, UR42, 0x1 ;  /* 0x0000002a18050c11 */ /* 0x000fca000f8e08ff */
[----:B------:R-:W-:Y:S01]  /*116b0*/  @!PT LDS RZ, [RZ] ;  /* 0x00000000fffff984 */ /* 0x000fe20000000800 */
[----:B------:R-:W-:Y:S01]  /*116c0*/  @!PT LDS RZ, [RZ] ;  /* 0x00000000fffff984 */ /* 0x000fe20000000800 */
[----:B------:R-:W-:Y:S01]  /*116d0*/  @!PT LDS RZ, [RZ] ;  /* 0x00000000fffff984 */ /* 0x000fe20000000800 */
[----:B------:R0:W-:Y:S01]  /*116e0*/  @P0 LDGSTS.E.BYPASS.LTC128B.128 [R5+0x23400], desc[UR36][R2.64], !P2 ;  /* 0x2340000002050fae */ /* 0x0001e2000d101d64 */
[----:B------:R-:W-:Y:S02]  /*116f0*/  IMAD.MOV.U32 R13, RZ, RZ, R0 ;  /* 0x000000ffff0d7224 */ /* 0x000fe400078e0000 */
[----:B------:R-:W-:-:S07]  /*11700*/  IMAD.MOV.U32 R4, RZ, RZ, R14 ;  /* 0x000000ffff047224 */ /* 0x000fce00078e000e */
[----:B0-----:R-:W-:Y:S05]  /*11710*/  WARPSYNC.COLLECTIVE R15, `(.L_x_275) ;  /* 0x000000000f087348 */ /* 0x001fea0003c00000 */
[----:B------:R1:W2:Y:S02]  /*11720*/  SHFL.IDX P6, R14, R13, R12, R11 ;  /* 0x0000000c0d0e7389 */ /* 0x0002a400000c000b */
[----:B012---:R-:W-:Y:S01]  /*11730*/  ENDCOLLECTIVE ;  /* 0x000000000000791b */ /* 0x007fe20003800000 */
.L_x_275:
[----:B------:R-:W-:Y:S05]  /*11740*/  BRA `(.L_x_276) ;  /* 0xffffffc400d07947 */ /* 0x000fea000383ffff */
.L_x_225:
[----:B------:R-:W-:Y:S01]  /*11750*/  MOV R13, R4 ;  /* 0x00000004000d7202 */ /* 0x000fe20000000f00 */
[----:B------:R-:W-:Y:S01]  /*11760*/  IMAD.MOV.U32 R12, RZ, RZ, RZ ;  /* 0x000000ffff0c7224 */ /* 0x000fe200078e00ff */
[----:B------:R-:W-:Y:S01]  /*11770*/  LOP3.LUT R16, R16, 0xfffffeff, RZ, 0xc0, !PT ;  /* 0xfffffeff10107812 */ /* 0x000fe200078ec0ff */
[----:B------:R-:W-:Y:S02]  /*11780*/  IMAD.MOV.U32 R11, RZ, RZ, 0x181f ;  /* 0x0000181fff0b7424 */ /* 0x000fe400078e00ff */
[----:B------:R-:W-:Y:S02]  /*11790*/  IMAD.MOV.U32 R15, RZ, RZ, -0x1 ;  /* 0xffffffffff0f7424 */ /* 0x000fe400078e00ff */
[----:B------:R-:W-:-:S07]  /*117a0*/  IMAD R6, R20, 0x40, R21 ;  /* 0x0000004014067824 */ /* 0x000fce00078e0215 */
[----:B------:R-:W-:Y:S05]  /*117b0*/  WARPSYNC.COLLECTIVE R15, `(.L_x_277) ;  /* 0x000000000f087348 */ /* 0x000fea0003c00000 */
[----:B------:R0:W1:Y:S02]  /*117c0*/  SHFL.IDX P6, R14, R13, R12, R11 ;  /* 0x0000000c0d0e7389 */ /* 0x00006400000c000b */
[----:B01----:R-:W-:Y:S01]  /*117d0*/  ENDCOLLECTIVE ;  /* 0x000000000000791b */ /* 0x003fe20003800000 */
.L_x_277:
[----:B------:R-:W-:Y:S02]  /*117e0*/  VIADD R10, R6, 0x10 ;  /* 0x00000010060a7836 */ /* 0x000fe40000000000 */
[----:B------:R-:W-:Y:S02]  /*117f0*/  IMAD.MOV.U32 R13, RZ, RZ, R0 ;  /* 0x000000ffff0d7224 */ /* 0x000fe400078e0000 */
[----:B------:R-:W-:-:S07]  /*11800*/  IMAD.MOV.U32 R2, RZ, RZ, R14 ;  /* 0x000000ffff027224 */ /* 0x000fce00078e000e */
[----:B------:R-:W-:Y:S05]  /*11810*/  WARPSYNC.COLLECTIVE R15, `(.L_x_278) ;  /* 0x000000000f087348 */ /* 0x000fea0003c00000 */
[----:B------:R0:W1:Y:S02]  /*11820*/  SHFL.IDX P6, R14, R13, R12, R11 ;  /* 0x0000000c0d0e7389 */ /* 0x00006400000c000b */
[----:B01----:R-:W-:Y:S01]  /*11830*/  ENDCOLLECTIVE ;  /* 0x000000000000791b */ /* 0x003fe20003800000 */
.L_x_278:
[----:B------:R-:W-:Y:S02]  /*11840*/  ULDC UR4, c[0x0][0x288] ;  /* 0x0000a20000047ab9 */ /* 0x000fe40000000800 */
[----:B------:R-:W-:-:S05]  /*11850*/  IMAD R5, R8, UR4, RZ ;  /* 0x0000000408057c24 */ /* 0x000fca000f8e02ff */
[----:B------:R-:W-:Y:S02]  /*11860*/  ISETP.GE.AND P2, PT, R6, R5, PT ;  /* 0x000000050600720c */ /* 0x000fe40003f46270 */
[----:B------:R-:W-:Y:S01]  /*11870*/  MOV R13, R4 ;  /* 0x00000004000d7202 */ /* 0x000fe20000000f00 */
[----:B------:R-:W-:-:S10]  /*11880*/  IMAD.MOV.U32 R12, RZ, RZ, 0x1 ;  /* 0x00000001ff0c7424 */ /* 0x000fd400078e00ff */
[----:B------:R-:W-:Y:S02]  /*11890*/  @!P2 LEA R8, R24, UR42, 0x1 ;  /* 0x0000002a1808ac11 */ /* 0x000fe4000f8e08ff */
[----:B------:R-:W-:Y:S02]  /*118a0*/  @P2 LOP3.LUT R16, R16, 0x100, RZ, 0xfc, !PT ;  /* 0x0000010010102812 */ /* 0x000fe400078efcff */
[----:B------:R-:W-:-:S13]  /*118b0*/  @!P2 LEA R3, P1, R22, R14, 0x1 ;  /* 0x0000000e1603a211 */ /* 0x000fda00078208ff */
[----:B------:R-:W-:Y:S05]  /*118c0*/  WARPSYNC.COLLECTIVE R15, `(.L_x_279) ;  /* 0x000000000f087348 */ /* 0x000fea0003c00000 */
[----:B------:R0:W1:Y:S02]  /*118d0*/  SHFL.IDX P6, R14, R13, R12, R11 ;  /* 0x0000000c0d0e7389 */ /* 0x00006400000c000b */
[----:B01----:R-:W-:Y:S01]  /*118e0*/  ENDCOLLECTIVE ;  /* 0x000000000000791b */ /* 0x003fe20003800000 */
.L_x_279:
[----:B------:R-:W-:Y:S01]  /*118f0*/  LOP3.LUT R16, R16, 0xffffff7f, RZ, 0xc0, !PT ;  /* 0xffffff7f10107812 */ /* 0x000fe200078ec0ff */
[----:B------:R-:W-:-:S05]  /*11900*/  @!P2 IMAD.X R2, RZ, RZ, R2, P1 ;  /* 0x000000ffff02a224 */ /* 0x000fca00008e0602 */
[----:B------:R-:W-:-:S04]  /*11910*/  @!P2 LOP3.LUT R3, R3, R2, RZ, 0x3c, !PT ;  /* 0x000000020303a212 */ /* 0x000fc800078e3cff */
[----:B------:R-:W-:Y:S01]  /*11920*/  @!P2 LOP3.LUT R2, R3, R2, RZ, 0x3c, !PT ;  /* 0x000000020302a212 */ /* 0x000fe200078e3cff */
[----:B------:R-:W-:-:S03]  /*11930*/  IMAD.MOV.U32 R13, RZ, RZ, R0 ;  /* 0x000000ffff0d7224 */ /* 0x000fc600078e0000 */
[----:B------:R-:W-:-:S05]  /*11940*/  @!P2 LOP3.LUT R3, R3, R2, RZ, 0x3c, !PT ;  /* 0x000000020303a212 */ /* 0x000fca00078e3cff */
[----:B------:R-:W-:Y:S01]  /*11950*/  @!PT LDS RZ, [RZ] ;  /* 0x00000000fffff984 */ /* 0x000fe20000000800 */
[----:B------:R-:W-:Y:S01]  /*11960*/  @!PT LDS RZ, [RZ] ;  /* 0x00000000fffff984 */ /* 0x000fe20000000800 */
[----:B------:R-:W-:Y:S01]  /*11970*/  @!PT LDS RZ, [RZ] ;  /* 0x00000000fffff984 */ /* 0x000fe20000000800 */
[----:B------:R0:W-:Y:S01]  /*11980*/  @!P2 LDGSTS.E.BYPASS.LTC128B.128 [R8+0x20400], desc[UR36][R2.64], !P0 ;  /* 0x204000000208afae */ /* 0x0001e2000c101d64 */
[----:B------:R-:W-:Y:S01]  /*11990*/  ISETP.GE.AND P2, PT, R10, R5, PT ;  /* 0x000000050a00720c */ /* 0x000fe20003f46270 */
[----:B------:R-:W-:-:S12]  /*119a0*/  IMAD.MOV.U32 R9, RZ, RZ, R14 ;  /* 0x000000ffff097224 */ /* 0x000fd800078e000e */
[----:B0-----:R-:W-:Y:S05]  /*119b0*/  WARPSYNC.COLLECTIVE R15, `(.L_x_280) ;  /* 0x000000000f087348 */ /* 0x001fea0003c00000 */
[----:B------:R1:W2:Y:S02]  /*119c0*/  SHFL.IDX P6, R14, R13, R12, R11 ;  /* 0x0000000c0d0e7389 */ /* 0x0002a400000c000b */
[----:B012---:R-:W-:Y:S01]  /*119d0*/  ENDCOLLECTIVE ;  /* 0x000000000000791b */ /* 0x007fe20003800000 */
.L_x_280:
[----:B------:R-:W-:Y:S01]  /*119e0*/  VIADD R8, R6, 0x20 ;  /* 0x0000002006087836 */ /* 0x000fe20000000000 */
[----:B------:R-:W-:Y:S02]  /*119f0*/  @!P2 LEA R10, R24, UR42, 0x1 ;  /* 0x0000002a180aac11 */ /* 0x000fe4000f8e08ff */
[----:B------:R-:W-:Y:S02]  /*11a00*/  @P2 LOP3.LUT R16, R16, 0x80, RZ, 0xfc, !PT ;  /* 0x0000008010102812 */ /* 0x000fe400078efcff */
[----:B------:R-:W-:Y:S01]  /*11a10*/  MOV R13, R4 ;  /* 0x00000004000d7202 */ /* 0x000fe20000000f00 */
[----:B------:R-:W-:Y:S01]  /*11a20*/  IMAD.MOV.U32 R12, RZ, RZ, 0x2 ;  /* 0x00000002ff0c7424 */ /* 0x000fe200078e00ff */
[----:B------:R-:W-:Y:S01]  /*11a30*/  LOP3.LUT R16, R16, 0xffffffbf, RZ, 0xc0, !PT ;  /* 0xffffffbf10107812 */ /* 0x000fe200078ec0ff */
[----:B------:R-:W-:-:S07]  /*11a40*/  IMAD.MOV.U32 R7, RZ, RZ, R14 ;  /* 0x000000ffff077224 */ /* 0x000fce00078e000e */
[----:B------:R-:W-:Y:S05]  /*11a50*/  WARPSYNC.COLLECTIVE R15, `(.L_x_281) ;  /* 0x000000000f087348 */ /* 0x000fea0003c00000 */
[----:B------:R0:W1:Y:S02]  /*11a60*/  SHFL.IDX P6, R14, R13, R12, R11 ;  /* 0x0000000c0d0e7389 */ /* 0x00006400000c000b */
[----:B01----:R-:W-:Y:S01]  /*11a70*/  ENDCOLLECTIVE ;  /* 0x000000000000791b */ /* 0x003fe20003800000 */
.L_x_281:
[----:B------:R-:W-:-:S05]  /*11a80*/  @!P2 LEA R7, P1, R22, R7, 0x1 ;  /* 0x000000071607a211 */ /* 0x000fca00078208ff */
[----:B------:R-:W-:Y:S02]  /*11a90*/  @!P2 IMAD.X R9, RZ, RZ, R9, P1 ;  /* 0x000000ffff09a224 */ /* 0x000fe400008e0609 */
[----:B------:R-:W-:Y:S02]  /*11aa0*/  @!P2 IMAD.MOV.U32 R2, RZ, RZ, R7 ;  /* 0x000000ffff02a224 */ /* 0x000fe400078e0007 */
[----:B------:R-:W-:Y:S02]  /*11ab0*/  @!P2 IMAD.MOV.U32 R3, RZ, RZ, R9 ;  /* 0x000000ffff03a224 */ /* 0x000fe400078e0009 */
[----:B------:R-:W-:-:S03]  /*11ac0*/  IMAD.MOV.U32 R13, RZ, RZ, R0 ;  /* 0x000000ffff0d7224 */ /* 0x000fc600078e0000 */
[----:B------:R-:W-:Y:S01]  /*11ad0*/  @!PT LDS RZ, [RZ] ;  /* 0x00000000fffff984 */ /* 0x000fe20000000800 */
[----:B------:R-:W-:Y:S01]  /*11ae0*/  @!PT LDS RZ, [RZ] ;  /* 0x00000000fffff984 */ /* 0x000fe20000000800 */
[----:B------:R-:W-:Y:S01]  /*11af0*/  @!PT LDS RZ, [RZ] ;  /* 0x00000000fffff984 */ /* 0x000fe20000000800 */
[----:B------:R0:W-:Y:S01]  /*11b00*/  @!P2 LDGSTS.E.BYPASS.LTC128B.128 [R10+0x20c00], desc[UR36][R2.64], !P0 ;  /* 0x20c00000020aafae */ /* 0x0001e2000c101d64 */
[----:B------:R-:W-:Y:S01]  /*11b10*/  ISETP.GE.AND P2, PT, R8, R5, PT ;  /* 0x000000050800720c */ /* 0x000fe20003f46270 */
[----:B0-----:R-:W-:-:S12]  /*11b20*/  IMAD.MOV.U32 R2, RZ, RZ, R14 ;  /* 0x000000ffff027224 */ /* 0x001fd800078e000e */
[----:B------:R-:W-:Y:S05]  /*11b30*/  WARPSYNC.COLLECTIVE R15, `(.L_x_282) ;  /* 0x000000000f087348 */ /* 0x000fea0003c00000 */
[----:B------:R0:W1:Y:S02]  /*11b40*/  SHFL.IDX P6, R14, R13, R12, R11 ;  /* 0x0000000c0d0e7389 */ /* 0x00006400000c000b */
[----:B01----:R-:W-:Y:S01]  /*11b50*/  ENDCOLLECTIVE ;  /* 0x000000000000791b */ /* 0x003fe20003800000 */
.L_x_282:
[----:B------:R-:W-:Y:S02]  /*11b60*/  @!P2 LEA R7, R24, UR42, 0x1 ;  /* 0x0000002a1807ac11 */ /* 0x000fe4000f8e08ff */
[----:B------:R-:W-:Y:S01]  /*11b70*/  @P2 LOP3.LUT R16, R16, 0x40, RZ, 0xfc, !PT ;  /* 0x0000004010102812 */ /* 0x000fe200078efcff */
[----:B------:R-:W-:Y:S01]  /*11b80*/  IMAD.MOV.U32 R13, RZ, RZ, R4 ;  /* 0x000000ffff0d7224 */ /* 0x000fe200078e0004 */
[----:B------:R-:W-:Y:S01]  /*11b90*/  MOV R12, 0x3 ;  /* 0x00000003000c7802 */ /* 0x000fe20000000f00 */
[----:B------:R-:W-:-:S05]  /*11ba0*/  IMAD.MOV.U32 R8, RZ, RZ, R14 ;  /* 0x000000ffff087224 */ /* 0x000fca00078e000e */
[----:B------:R-:W-:-:S05]  /*11bb0*/  @!P2 LEA R8, P1, R22, R8, 0x1 ;  /* 0x000000081608a211 */ /* 0x000fca00078208ff */
[----:B------:R-:W-:Y:S02]  /*11bc0*/  @!P2 IMAD.X R11, RZ, RZ, R2, P1 ;  /* 0x000000ffff0ba224 */ /* 0x000fe400008e0602 */
[----:B------:R-:W-:Y:S02]  /*11bd0*/  @!P2 IMAD.MOV.U32 R2, RZ, RZ, R8 ;  /* 0x000000ffff02a224 */ /* 0x000fe400078e0008 */
[----:B------:R-:W-:Y:S02]  /*11be0*/  @!P2 IMAD.MOV.U32 R3, RZ, RZ, R11 ;  /* 0x000000ffff03a224 */ /* 0x000fe400078e000b */
[----:B------:R-:W-:-:S03]  /*11bf0*/  IMAD.MOV.U32 R11, RZ, RZ, 0x181f ;  /* 0x0000181fff0b7424 */ /* 0x000fc600078e00ff */
[----:B------:R-:W-:Y:S01]  /*11c00*/  @!PT LDS RZ, [RZ] ;  /* 0x00000000fffff984 */ /* 0x000fe20000000800 */
[----:B------:R-:W-:Y:S01]  /*11c10*/  @!PT LDS RZ, [RZ] ;  /* 0x00000000fffff984 */ /* 0x000fe20000000800 */
[----:B------:R-:W-:Y:S01]  /*11c20*/  @!PT LDS RZ, [RZ] ;  /* 0x00000000fffff984 */ /* 0x000fe20000000800 */
[----:B------:R0:W-:Y:S04]  /*11c30*/  @!P2 LDGSTS.E.BYPASS.LTC128B.128 [R7+0x21400], desc[UR36][R2.64], !P0 ;  /* 0x214000000207afae */ /* 0x0001e8000c101d64 */
[----:B0-----:R-:W-:Y:S05]  /*11c40*/  WARPSYNC.COLLECTIVE R15, `(.L_x_283) ;  /* 0x000000000f087348 */ /* 0x001fea0003c00000 */
[----:B------:R1:W2:Y:S02]  /*11c50*/  SHFL.IDX P6, R14, R13, R12, R11 ;  /* 0x0000000c0d0e7389 */ /* 0x0002a400000c000b */
[----:B012---:R-:W-:Y:S01]  /*11c60*/  ENDCOLLECTIVE ;  /* 0x000000000000791b */ /* 0x007fe20003800000 */
.L_x_283:
[----:B------:R-:W-:Y:S02]  /*11c70*/  IMAD.MOV.U32 R13, RZ, RZ, R0 ;  /* 0x000000ffff0d7224 */ /* 0x000fe400078e0000 */
[----:B------:R-:W-:-:S07]  /*11c80*/  IMAD.MOV.U32 R4, RZ, RZ, R14 ;  /* 0x000000ffff047224 */ /* 0x000fce00078e000e */
[----:B------:R-:W-:Y:S05]  /*11c90*/  WARPSYNC.COLLECTIVE R15, `(.L_x_284) ;  /* 0x000000000f087348 */ /* 0x000fea0003c00000 */
[----:B------:R0:W1:Y:S02]  /*11ca0*/  SHFL.IDX P6, R14, R13, R12, R11 ;  /* 0x0000000c0d0e7389 */ /* 0x00006400000c000b */
[----:B01----:R-:W-:Y:S01]  /*11cb0*/  ENDCOLLECTIVE ;  /* 0x000000000000791b */ /* 0x003fe20003800000 */
.L_x_284:
[----:B------:R-:W-:Y:S05]  /*11cc0*/  BRA `(.L_x_285) ;  /* 0xffffffc8007c7947 */ /* 0x000fea000383ffff */
.L_x_227:
        /* <DEDUP_REMOVED lines=8> */
.L_x_287:
[----:B------:R-:W-:Y:S05]  /*11d50*/  BSYNC B0 ;  /* 0x0000000000007941 */ /* 0x000fea0003800000 */
.L_x_286:
[----:B------:R-:W-:Y:S01]  /*11d60*/  MOV R13, R0 ;  /* 0x00000000000d7202 */ /* 0x000fe20000000f00 */
[----:B------:R-:W-:Y:S01]  /*11d70*/  IMAD.MOV.U32 R12, RZ, RZ, RZ ;  /* 0x000000ffff0c7224 */ /* 0x000fe200078e00ff */
[----:B------:R-:W-:Y:S01]  /*11d80*/  P2R R3, PR, RZ, 0x4 ;  /* 0x00000004ff037803 */ /* 0x000fe20000000000 */
[----:B------:R-:W-:Y:S01]  /*11d90*/  IMAD.MOV.U32 R11, RZ, RZ, 0x181f ;  /* 0x0000181fff0b7424 */ /* 0x000fe200078e00ff */
[C---:B------:R-:W-:Y:S01]  /*11da0*/  LOP3.LUT P2, RZ, R16.reuse, 0x100, RZ, 0xc0, !PT ;  /* 0x0000010010ff7812 */ /* 0x040fe2000784c0ff */
[----:B------:R-:W-:Y:S01]  /*11db0*/  IMAD.MOV.U32 R15, RZ, RZ, -0x1 ;  /* 0xffffffffff0f7424 */ /* 0x000fe200078e00ff */
[----:B------:R-:W-:Y:S01]  /*11dc0*/  P2R R8, PR, RZ, 0x2 ;  /* 0x00000002ff087803 */ /* 0x000fe20000000000 */
[----:B------:R-:W-:Y:S01]  /*11dd0*/  IMAD.MOV.U32 R2, RZ, RZ, R14 ;  /* 0x000000ffff027224 */ /* 0x000fe200078e000e */
[----:B------:R-:W-:-:S13]  /*11de0*/  LOP3.LUT P1, RZ, R16, 0x800, RZ, 0xc0, !PT ;  /* 0x0000080010ff7812 */ /* 0x000fda000782c0ff */
[----:B------:R-:W-:Y:S05]  /*11df0*/  WARPSYNC.COLLECTIVE R15, `(.L_x_288) ;  /* 0x000000000f087348 */ /* 0x000fea0003c00000 */
[----:B------:R0:W1:Y:S02]  /*11e00*/  SHFL.IDX P6, R14, R13, R12, R11 ;  /* 0x0000000c0d0e7389 */ /* 0x00006400000c000b */
[----:B01----:R-:W-:Y:S01]  /*11e10*/  ENDCOLLECTIVE ;  /* 0x000000000000791b */ /* 0x003fe20003800000 */
.L_x_288:
[----:B------:R-:W-:Y:S01]  /*11e20*/  P2R R10, PR, RZ, 0x8 ;  /* 0x00000008ff0a7803 */ /* 0x000fe20000000000 */
[----:B------:R-:W-:Y:S02]  /*11e30*/  IMAD.MOV.U32 R13, RZ, RZ, R4 ;  /* 0x000000ffff0d7224 */ /* 0x000fe400078e0004 */
[----:B------:R-:W-:Y:S01]  /*11e40*/  IMAD.MOV.U32 R12, RZ, RZ, 0x1 ;  /* 0x00000001ff0c7424 */ /* 0x000fe200078e00ff */
[----:B------:R-:W-:-:S05]  /*11e50*/  @!P2 LEA R14, P0, R22, R14, 0x1 ;  /* 0x0000000e160ea211 */ /* 0x000fca00078008ff */
[----:B------:R-:W-:Y:S01]  /*11e60*/  @!P2 IMAD.X R21, RZ, RZ, R2, P0 ;  /* 0x000000ffff15a224 */ /* 0x000fe200000e0602 */
[----:B------:R-:W-:-:S04]  /*11e70*/  @!P2 LOP3.LUT R2, R5, 0x40, RZ, 0xc0, !PT ;  /* 0x000000400502a812 */ /* 0x000fc800078ec0ff */
[----:B------:R-:W-:-:S04]  /*11e80*/  @!P2 SHF.R.U32.HI R9, RZ, 0x2, R2 ;  /* 0x00000002ff09a819 */ /* 0x000fc80000011602 */
[----:B------:R-:W-:Y:S02]  /*11e90*/  @!P2 ISETP.NE.U32.AND P6, PT, R9, RZ, PT ;  /* 0x000000ff0900a20c */ /* 0x000fe40003fc5070 */
[----:B------:R-:W-:-:S04]  /*11ea0*/  @!P2 LOP3.LUT R9, R6, 0x80, RZ, 0xc0, !PT ;  /* 0x000000800609a812 */ /* 0x000fc800078ec0ff */
[----:B------:R-:W-:-:S04]  /*11eb0*/  @!P2 SHF.R.U32.HI R9, RZ, 0x3, R9 ;  /* 0x00000003ff09a819 */ /* 0x000fc80000011609 */
[----:B------:R-:W-:Y:S02]  /*11ec0*/  @!P2 ISETP.NE.U32.AND P0, PT, R9, RZ, PT ;  /* 0x000000ff0900a20c */ /* 0x000fe40003f05070 */
[----:B------:R-:W-:Y:S02]  /*11ed0*/  ISETP.NE.AND P2, PT, R3, RZ, PT ;  /* 0x000000ff0300720c */ /* 0x000fe40003f45270 */
[----:B------:R-:W-:Y:S02]  /*11ee0*/  P2R R9, PR, RZ, 0x1 ;  /* 0x00000001ff097803 */ /* 0x000fe40000000000 */
[----:B------:R-:W-:-:S13]  /*11ef0*/  LOP3.LUT P0, RZ, R16, 0x100, RZ, 0xc0, !PT ;  /* 0x0000010010ff7812 */ /* 0x000fda000780c0ff */
[----:B------:R-:W-:Y:S01]  /*11f00*/  @!P0 LEA R7, R24, UR42, 0x1 ;  /* 0x0000002a18078c11 */ /* 0x000fe2000f8e08ff */
[----:B------:R-:W-:Y:S02]  /*11f10*/  @!P0 IMAD.MOV.U32 R2, RZ, RZ, R14 ;  /* 0x000000ffff028224 */ /* 0x000fe400078e000e */
[----:B------:R-:W-:-:S05]  /*11f20*/  @!P0 IMAD.MOV.U32 R3, RZ, RZ, R21 ;  /* 0x000000ffff038224 */ /* 0x000fca00078e0015 */
[----:B------:R-:W-:Y:S01]  /*11f30*/  @!PT LDS RZ, [RZ] ;  /* 0x00000000fffff984 */ /* 0x000fe20000000800 */
[----:B------:R-:W-:Y:S01]  /*11f40*/  @!PT LDS RZ, [RZ] ;  /* 0x00000000fffff984 */ /* 0x000fe20000000800 */
[----:B------:R-:W-:Y:S01]  /*11f50*/  @!PT LDS RZ, [RZ] ;  /* 0x00000000fffff984 */ /* 0x000fe20000000800 */
[----:B------:R0:W-:Y:S01]  /*11f60*/  @!P0 LDGSTS.E.BYPASS.LTC128B.128 [R7+0x26400], desc[UR36][R2.64], !P1 ;  /* 0x2640000002078fae */ /* 0x0001e2000c901d64 */
[----:B------:R-:W-:Y:S02]  /*11f70*/  ISETP.NE.AND P1, PT, R8, RZ, PT ;  /* 0x000000ff0800720c */ /* 0x000fe40003f25270 */
[----:B------:R-:W-:Y:S01]  /*11f80*/  P2R R8, PR, RZ, 0x20 ;  /* 0x00000020ff087803 */ /* 0x000fe20000000000 */
[----:B------:R0:W-:Y:S01]  /*11f90*/  @!P0 LDGSTS.E.BYPASS.LTC128B.128 [R7+0x28400], desc[UR36][R2.64+0x80], !P5 ;  /* 0x2840008002078fae */ /* 0x0001e2000e901d64 */
[----:B------:R-:W-:-:S03]  /*11fa0*/  LOP3.LUT P5, RZ, R16, 0x800, RZ, 0xc0, !PT ;  /* 0x0000080010ff7812 */ /* 0x000fc600078ac0ff */
[----:B------:R0:W-:Y:S04]  /*11fb0*/  @!P0 LDGSTS.E.BYPASS.LTC128B.128 [R7+0x2a400], desc[UR36][R2.64+0x100], !P4 ;  /* 0x2a40010002078fae */ /* 0x0001e8000e101d64 */
[----:B------:R0:W-:Y:S01]  /*11fc0*/  @!P0 LDGSTS.E.BYPASS.LTC128B.128 [R7+0x2c400], desc[UR36][R2.64+0x180], !P3 ;  /* 0x2c40018002078fae */ /* 0x0001e2000d901d64 */
[----:B------:R-:W-:-:S03]  /*11fd0*/  LOP3.LUT P3, RZ, R16, 0x80, RZ, 0xc0, !PT ;  /* 0x0000008010ff7812 */ /* 0x000fc6000786c0ff */
[----:B------:R0:W-:Y:S04]  /*11fe0*/  @!P0 LDGSTS.E.BYPASS.LTC128B.128 [R7+0x2e400], desc[UR36][R2.64+0x200], !P2 ;  /* 0x2e40020002078fae */ /* 0x0001e8000d101d64 */
[----:B------:R0:W-:Y:S04]  /*11ff0*/  @!P0 LDGSTS.E.BYPASS.LTC128B.128 [R7+0x30400], desc[UR36][R2.64+0x280], !P1 ;  /* 0x3040028002078fae */ /* 0x0001e8000c901d64 */
[----:B------:R0:W-:Y:S01]  /*12000*/  @!P0 LDGSTS.E.BYPASS.LTC128B.128 [R7+0x32400], desc[UR36][R2.64+0x300], P6 ;  /* 0x3240030002078fae */ /* 0x0001e2000b101d64 */
[----:B------:R-:W-:Y:S02]  /*12010*/  ISETP.NE.AND P0, PT, R9, RZ, PT ;  /* 0x000000ff0900720c */ /* 0x000fe40003f05270 */
[----:B------:R-:W-:-:S02]  /*12020*/  LOP3.LUT P6, RZ, R16, 0x100, RZ, 0xc0, !PT ;  /* 0x0000010010ff7812 */ /* 0x000fc400078cc0ff */
[----:B------:R-:W-:-:S04]  /*12030*/  @!P3 LOP3.LUT R20, R5, 0x40, RZ, 0xc0, !PT ;  /* 0x000000400514b812 */ /* 0x000fc800078ec0ff */
[----:B------:R-:W-:-:S07]  /*12040*/  @!P3 SHF.R.U32.HI R20, RZ, 0x2, R20 ;  /* 0x00000002ff14b819 */ /* 0x000fce0000011614 */
[----:B------:R0:W-:Y:S02]  /*12050*/  @!P6 LDGSTS.E.BYPASS.LTC128B.128 [R7+0x34400], desc[UR36][R2.64+0x380], P0 ;  /* 0x344003800207efae */ /* 0x0001e40008101d64 */
[----:B0-----:R-:W-:Y:S05]  /*12060*/  WARPSYNC.COLLECTIVE R15, `(.L_x_289) ;  /* 0x000000000f087348 */ /* 0x001fea0003c00000 */
[----:B------:R1:W2:Y:S02]  /*12070*/  SHFL.IDX P6, R14, R13, R12, R11 ;  /* 0x0000000c0d0e7389 */ /* 0x0002a400000c000b */
[----:B012---:R-:W-:Y:S01]  /*12080*/  ENDCOLLECTIVE ;  /* 0x000000000000791b */ /* 0x007fe20003800000 */
.L_x_289:
[----:B------:R-:W-:-:S04]  /*12090*/  @!P3 LOP3.LUT R7, R6, 0x80, RZ, 0xc0, !PT ;  /* 0x000000800607b812 */ /* 0x000fc800078ec0ff */
[----:B------:R-:W-:Y:S01]  /*120a0*/  @!P3 SHF.R.U32.HI R7, RZ, 0x3, R7 ;  /* 0x00000003ff07b819 */ /* 0x000fe20000011607 */
[----:B------:R-:W-:Y:S01]  /*120b0*/  IMAD.MOV.U32 R13, RZ, RZ, R0 ;  /* 0x000000ffff0d7224 */ /* 0x000fe200078e0000 */
[----:B------:R-:W-:-:S07]  /*120c0*/  MOV R9, R14 ;  /* 0x0000000e00097202 */ /* 0x000fce0000000f00 */
[----:B------:R-:W-:Y:S05]  /*120d0*/  WARPSYNC.COLLECTIVE R15, `(.L_x_290) ;  /* 0x000000000f087348 */ /* 0x000fea0003c00000 */
[----:B------:R0:W1:Y:S02]  /*120e0*/  SHFL.IDX P6, R14, R13, R12, R11 ;  /* 0x0000000c0d0e7389 */ /* 0x00006400000c000b */
[----:B01----:R-:W-:Y:S01]  /*120f0*/  ENDCOLLECTIVE ;  /* 0x000000000000791b */ /* 0x003fe20003800000 */
.L_x_290:
[----:B------:R-:W-:Y:S02]  /*12100*/  IMAD.MOV.U32 R13, RZ, RZ, R4 ;  /* 0x000000ffff0d7224 */ /* 0x000fe400078e0004 */
[----:B------:R-:W-:Y:S01]  /*12110*/  IMAD.MOV.U32 R12, RZ, RZ, 0x2 ;  /* 0x00000002ff0c7424 */ /* 0x000fe200078e00ff */
[----:B------:R-:W-:Y:S02]  /*12120*/  @!P3 LEA R14, P0, R22, R14, 0x1 ;  /* 0x0000000e160eb211 */ /* 0x000fe400078008ff */
[----:B------:R-:W-:-:S03]  /*12130*/  @!P3 ISETP.NE.U32.AND P6, PT, R20, RZ, PT ;  /* 0x000000ff1400b20c */ /* 0x000fc60003fc5070 */
[----:B------:R-:W-:Y:S01]  /*12140*/  @!P3 IMAD.X R21, RZ, RZ, R9, P0 ;  /* 0x000000ffff15b224 */ /* 0x000fe200000e0609 */
[----:B------:R-:W-:Y:S02]  /*12150*/  @!P3 ISETP.NE.U32.AND P0, PT, R7, RZ, PT ;  /* 0x000000ff0700b20c */ /* 0x000fe40003f05070 */
[----:B------:R-:W-:Y:S02]  /*12160*/  ISETP.NE.AND P3, PT, R10, RZ, PT ;  /* 0x000000ff0a00720c */ /* 0x000fe40003f65270 */
[----:B------:R-:W-:Y:S02]  /*12170*/  P2R R7, PR, RZ, 0x1 ;  /* 0x00000001ff077803 */ /* 0x000fe40000000000 */
[----:B------:R-:W-:Y:S02]  /*12180*/  LOP3.LUT P0, RZ, R16, 0x80, RZ, 0xc0, !PT ;  /* 0x0000008010ff7812 */ /* 0x000fe4000780c0ff */
[----:B------:R-:W-:-:S11]  /*12190*/  P2R R10, PR, RZ, 0x2 ;  /* 0x00000002ff0a7803 */ /* 0x000fd60000000000 */
[----:B------:R-:W-:Y:S01]  /*121a0*/  @!P0 LEA R9, R24, UR42, 0x1 ;  /* 0x0000002a18098c11 */ /* 0x000fe2000f8e08ff */
[----:B------:R-:W-:Y:S02]  /*121b0*/  @!P0 IMAD.MOV.U32 R2, RZ, RZ, R14 ;  /* 0x000000ffff028224 */ /* 0x000fe400078e000e */
[----:B------:R-:W-:-:S05]  /*121c0*/  @!P0 IMAD.MOV.U32 R3, RZ, RZ, R21 ;  /* 0x000000ffff038224 */ /* 0x000fca00078e0015 */
[----:B------:R-:W-:Y:S01]  /*121d0*/  @!PT LDS RZ, [RZ] ;  /* 0x00000000fffff984 */ /* 0x000fe20000000800 */
[----:B------:R-:W-:Y:S01]  /*121e0*/  @!PT LDS RZ, [RZ] ;  /* 0x00000000fffff984 */ /* 0x000fe20000000800 */
[----:B------:R-:W-:Y:S01]  /*121f0*/  @!PT LDS RZ, [RZ] ;  /* 0x00000000fffff984 */ /* 0x000fe20000000800 */
[----:B------:R0:W-:Y:S01]  /*12200*/  @!P0 LDGSTS.E.BYPASS.LTC128B.128 [R9+0x26c00], desc[UR36][R2.64], !P5 ;  /* 0x26c0000002098fae */ /* 0x0001e2000e901d64 */
[----:B------:R-:W-:-:S04]  /*12210*/  ISETP.NE.AND P5, PT, R8, RZ, PT ;  /* 0x000000ff0800720c */ /* 0x000fc80003fa5270 */
[----:B------:R-:W-:-:S09]  /*12220*/  P2R R8, PR, RZ, 0x20 ;  /* 0x00000020ff087803 */ /* 0x000fd20000000000 */
[----:B------:R0:W-:Y:S01]  /*12230*/  @!P0 LDGSTS.E.BYPASS.LTC128B.128 [R9+0x28c00], desc[UR36][R2.64+0x80], !P5 ;  /* 0x28c0008002098fae */ /* 0x0001e2000e901d64 */
[----:B------:R-:W-:-:S03]  /*12240*/  LOP3.LUT P5, RZ, R16, 0x800, RZ, 0xc0, !PT ;  /* 0x0000080010ff7812 */ /* 0x000fc600078ac0ff */
[----:B------:R0:W-:Y:S04]  /*12250*/  @!P0 LDGSTS.E.BYPASS.LTC128B.128 [R9+0x2ac00], desc[UR36][R2.64+0x100], !P4 ;  /* 0x2ac0010002098fae */ /* 0x0001e8000e101d64 */
[----:B------:R0:W-:Y:S04]  /*12260*/  @!P0 LDGSTS.E.BYPASS.LTC128B.128 [R9+0x2cc00], desc[UR36][R2.64+0x180], !P3 ;  /* 0x2cc0018002098fae */ /* 0x0001e8000d901d64 */
[----:B------:R0:W-:Y:S04]  /*12270*/  @!P0 LDGSTS.E.BYPASS.LTC128B.128 [R9+0x2ec00], desc[UR36][R2.64+0x200], !P2 ;  /* 0x2ec0020002098fae */ /* 0x0001e8000d101d64 */
[----:B------:R0:W-:Y:S01]  /*12280*/  @!P0 LDGSTS.E.BYPASS.LTC128B.128 [R9+0x30c00], desc[UR36][R2.64+0x280], !P1 ;  /* 0x30c0028002098fae */ /* 0x0001e2000c901d64 */
[----:B------:R-:W-:-:S03]  /*12290*/  LOP3.LUT P1, RZ, R16, 0x40, RZ, 0xc0, !PT ;  /* 0x0000004010ff7812 */ /* 0x000fc6000782c0ff */
[----:B------:R0:W-:Y:S01]  /*122a0*/  @!P0 LDGSTS.E.BYPASS.LTC128B.128 [R9+0x32c00], desc[UR36][R2.64+0x300], P6 ;  /* 0x32c0030002098fae */ /* 0x0001e2000b101d64 */
[----:B------:R-:W-:Y:S02]  /*122b0*/  ISETP.NE.AND P0, PT, R7, RZ, PT ;  /* 0x000000ff0700720c */ /* 0x000fe40003f05270 */
[----:B------:R-:W-:-:S07]  /*122c0*/  LOP3.LUT P6, RZ, R16, 0x80, RZ, 0xc0, !PT ;  /* 0x0000008010ff7812 */ /* 0x000fce00078cc0ff */
[----:B------:R-:W-:-:S04]  /*122d0*/  @!P1 LOP3.LUT R20, R5, 0x40, RZ, 0xc0, !PT ;  /* 0x0000004005149812 */ /* 0x000fc800078ec0ff */
[----:B------:R-:W-:Y:S02]  /*122e0*/  @!P1 SHF.R.U32.HI R20, RZ, 0x2, R20 ;  /* 0x00000002ff149819 */ /* 0x000fe40000011614 */
[----:B------:R0:W-:Y:S05]  /*122f0*/  @!P6 LDGSTS.E.BYPASS.LTC128B.128 [R9+0x34c00], desc[UR36][R2.64+0x380], P0 ;  /* 0x34c003800209efae */ /* 0x0001ea0008101d64 */
[----:B0-----:R-:W-:Y:S05]  /*12300*/  WARPSYNC.COLLECTIVE R15, `(.L_x_291) ;  /* 0x000000000f087348 */ /* 0x001fea0003c00000 */
[----:B------:R1:W2:Y:S02]  /*12310*/  SHFL.IDX P6, R14, R13, R12, R11 ;  /* 0x0000000c0d0e7389 */ /* 0x0002a400000c000b */
[----:B012---:R-:W-:Y:S01]  /*12320*/  ENDCOLLECTIVE ;  /* 0x000000000000791b */ /* 0x007fe20003800000 */
.L_x_291:
[----:B------:R-:W-:-:S04]  /*12330*/  @!P1 LOP3.LUT R9, R6, 0x80, RZ, 0xc0, !PT ;  /* 0x0000008006099812 */ /* 0x000fc800078ec0ff */
[----:B------:R-:W-:Y:S01]  /*12340*/  @!P1 SHF.R.U32.HI R9, RZ, 0x3, R9 ;  /* 0x00000003ff099819 */ /* 0x000fe20000011609 */
[----:B------:R-:W-:Y:S02]  /*12350*/  IMAD.MOV.U32 R13, RZ, RZ, R0 ;  /* 0x000000ffff0d7224 */ /* 0x000fe400078e0000 */
[----:B------:R-:W-:-:S07]  /*12360*/  IMAD.MOV.U32 R7, RZ, RZ, R14 ;  /* 0x000000ffff077224 */ /* 0x000fce00078e000e */
[----:B------:R-:W-:Y:S05]  /*12370*/  WARPSYNC.COLLECTIVE R15, `(.L_x_292) ;  /* 0x000000000f087348 */ /* 0x000fea0003c00000 */
[----:B------:R0:W1:Y:S02]  /*12380*/  SHFL.IDX P6, R14, R13, R12, R11 ;  /* 0x0000000c0d0e7389 */ /* 0x00006400000c000b */
[----:B01----:R-:W-:Y:S01]  /*12390*/  ENDCOLLECTIVE ;  /* 0x000000000000791b */ /* 0x003fe20003800000 */
.L_x_292:
[----:B------:R-:W-:Y:S02]  /*123a0*/  IMAD.MOV.U32 R13, RZ, RZ, R4 ;  /* 0x000000ffff0d7224 */ /* 0x000fe400078e0004 */
[----:B------:R-:W-:Y:S01]  /*123b0*/  IMAD.MOV.U32 R12, RZ, RZ, 0x3 ;  /* 0x00000003ff0c7424 */ /* 0x000fe200078e00ff */
[----:B------:R-:W-:Y:S02]  /*123c0*/  @!P1 LEA R14, P0, R22, R14, 0x1 ;  /* 0x0000000e160e9211 */ /* 0x000fe400078008ff */
[----:B------:R-:W-:Y:S02]  /*123d0*/  @!P1 ISETP.NE.U32.AND P6, PT, R20, RZ, PT ;  /* 0x000000ff1400920c */ /* 0x000fe40003fc5070 */
[----:B------:R-:W-:Y:S02]  /*123e0*/  @!P1 IADD3.X R7, RZ, R7, RZ, P0, !PT ;  /* 0x00000007ff079210 */ /* 0x000fe400007fe4ff */
[----:B------:R-:W-:Y:S02]  /*123f0*/  @!P1 ISETP.NE.U32.AND P0, PT, R9, RZ, PT ;  /* 0x000000ff0900920c */ /* 0x000fe40003f05070 */
[----:B------:R-:W-:-:S02]  /*12400*/  ISETP.NE.AND P1, PT, R10, RZ, PT ;  /* 0x000000ff0a00720c */ /* 0x000fc40003f25270 */
        /* <DEDUP_REMOVED lines=9> */
[----:B------:R-:W-:-:S13]  /*124a0*/  ISETP.NE.AND P5, PT, R8, RZ, PT ;  /* 0x000000ff0800720c */ /* 0x000fda0003fa5270 */
[----:B------:R0:W-:Y:S04]  /*124b0*/  @!P0 LDGSTS.E.BYPASS.LTC128B.128 [R21+0x29400], desc[UR36][R2.64+0x80], !P5 ;  /* 0x2940008002158fae */ /* 0x0001e8000e901d64 */
[----:B------:R0:W-:Y:S04]  /*124c0*/  @!P0 LDGSTS.E.BYPASS.LTC128B.128 [R21+0x2b400], desc[UR36][R2.64+0x100], !P4 ;  /* 0x2b40010002158fae */ /* 0x0001e8000e101d64 */
[----:B------:R0:W-:Y:S04]  /*124d0*/  @!P0 LDGSTS.E.BYPASS.LTC128B.128 [R21+0x2d400], desc[UR36][R2.64+0x180], !P3 ;  /* 0x2d40018002158fae */ /* 0x0001e8000d901d64 */
[----:B------:R0:W-:Y:S04]  /*124e0*/  @!P0 LDGSTS.E.BYPASS.LTC128B.128 [R21+0x2f400], desc[UR36][R2.64+0x200], !P2 ;  /* 0x2f40020002158fae */ /* 0x0001e8000d101d64 */
[----:B------:R0:W-:Y:S04]  /*124f0*/  @!P0 LDGSTS.E.BYPASS.LTC128B.128 [R21+0x31400], desc[UR36][R2.64+0x280], !P1 ;  /* 0x3140028002158fae */ /* 0x0001e8000c901d64 */
[----:B------:R0:W-:Y:S01]  /*12500*/  @!P0 LDGSTS.E.BYPASS.LTC128B.128 [R21+0x33400], desc[UR36][R2.64+0x300], P6 ;  /* 0x3340030002158fae */ /* 0x0001e2000b101d64 */
[----:B------:R-:W-:-:S02]  /*12510*/  ISETP.NE.AND P0, PT, R9, RZ, PT ;  /* 0x000000ff0900720c */ /* 0x000fc40003f05270 */
[----:B------:R-:W-:-:S13]  /*12520*/  LOP3.LUT P6, RZ, R16, 0x40, RZ, 0xc0, !PT ;  /* 0x0000004010ff7812 */ /* 0x000fda00078cc0ff */
[----:B------:R0:W-:Y:S02]  /*12530*/  @!P6 LDGSTS.E.BYPASS.LTC128B.128 [R21+0x35400], desc[UR36][R2.64+0x380], P0 ;  /* 0x354003800215efae */ /* 0x0001e40008101d64 */
[----:B0-----:R-:W-:Y:S05]  /*12540*/  WARPSYNC.COLLECTIVE R15, `(.L_x_293) ;  /* 0x000000000f087348 */ /* 0x001fea0003c00000 */
[----:B------:R1:W2:Y:S02]  /*12550*/  SHFL.IDX P6, R14, R13, R12, R11 ;  /* 0x0000000c0d0e7389 */ /* 0x0002a400000c000b */
[----:B012---:R-:W-:Y:S01]  /*12560*/  ENDCOLLECTIVE ;  /* 0x000000000000791b */ /* 0x007fe20003800000 */
.L_x_293:
[----:B------:R-:W-:Y:S02]  /*12570*/  IMAD.MOV.U32 R13, RZ, RZ, R0 ;  /* 0x000000ffff0d7224 */ /* 0x000fe400078e0000 */
[----:B------:R-:W-:-:S07]  /*12580*/  IMAD.MOV.U32 R4, RZ, RZ, R14 ;  /* 0x000000ffff047224 */ /* 0x000fce00078e000e */
[----:B------:R-:W-:Y:S05]  /*12590*/  WARPSYNC.COLLECTIVE R15, `(.L_x_294) ;  /* 0x000000000f087348 */ /* 0x000fea0003c00000 */
[----:B------:R0:W1:Y:S02]  /*125a0*/  SHFL.IDX P6, R14, R13, R12, R11 ;  /* 0x0000000c0d0e7389 */ /* 0x00006400000c000b */
[----:B01----:R-:W-:Y:S01]  /*125b0*/  ENDCOLLECTIVE ;  /* 0x000000000000791b */ /* 0x003fe20003800000 */
.L_x_294:
[----:B------:R-:W-:Y:S05]  /*125c0*/  BRA `(.L_x_295) ;  /* 0xffffffcc00187947 */ /* 0x000fea000383ffff */
.L_x_230:
[----:B01----:R-:W-:-:S04]  /*125d0*/  IMAD.U32 R3, RZ, RZ, UR42 ;  /* 0x0000002aff037e24 */ /* 0x003fc8000f8e00ff */
[----:B------:R0:W1:Y:S03]  /*125e0*/  SYNCS.PHASECHK.TRANS64.TRYWAIT P0, [R3+URZ+0x38820], R0 ;  /* 0x03882000030075a7 */ /* 0x000066000800017f */
[----:B-1----:R-:W-:Y:S05]  /*125f0*/  @!P0 NANOSLEEP.SYNCS 0x989680 ;  /* 0x009896800000895d */ /* 0x002fea0003900000 */
[----:B------:R-:W1:Y:S02]  /*12600*/  @!P0 SYNCS.PHASECHK.TRANS64 P0, [R3+URZ+0x38820], R0 ;  /* 0x03882000030085a7 */ /* 0x000e64000800007f */
[----:B-1----:R-:W-:Y:S05]  /*12610*/  @!P0 BRA `(.L_x_230) ;  /* 0xfffffffc00ec8947 */ /* 0x002fea000383ffff */
[----:B------:R-:W-:Y:S05]  /*12620*/  BRA `(.L_x_296) ;  /* 0xffffffcc00887947 */ /* 0x000fea000383ffff */
.L_x_232:
[----:B01----:R-:W-:-:S04]  /*12630*/  IMAD.U32 R3, RZ, RZ, UR42 ;  /* 0x0000002aff037e24 */ /* 0x003fc8000f8e00ff */
[----:B------:R0:W1:Y:S03]  /*12640*/  SYNCS.PHASECHK.TRANS64.TRYWAIT P0, [R3+URZ+0x38860], R0 ;  /* 0x03886000030075a7 */ /* 0x000066000800017f */
[----:B-1----:R-:W-:Y:S05]  /*12650*/  @!P0 NANOSLEEP.SYNCS 0x989680 ;  /* 0x009896800000895d */ /* 0x002fea0003900000 */
[----:B------:R-:W1:Y:S02]  /*12660*/  @!P0 SYNCS.PHASECHK.TRANS64 P0, [R3+URZ+0x38860], R0 ;  /* 0x03886000030085a7 */ /* 0x000e64000800007f */
[----:B-1----:R-:W-:Y:S05]  /*12670*/  @!P0 BRA `(.L_x_232) ;  /* 0xfffffffc00ec8947 */ /* 0x002fea000383ffff */
[----:B------:R-:W-:Y:S05]  /*12680*/  BRA `(.L_x_297) ;  /* 0xffffffcc00847947 */ /* 0x000fea000383ffff */
.L_x_233:
[----:B------:R-:W-:Y:S01]  /*12690*/  BSSY B0, `(.L_x_298) ;  /* 0x0000008000007945 */ /* 0x000fe20003800000 */
[----:B------:R-:W-:Y:S01]  /*126a0*/  MOV R13, R8 ;  /* 0x00000008000d7202 */ /* 0x000fe20000000f00 */
[----:B------:R-:W-:Y:S02]  /*126b0*/  IMAD.MOV.U32 R12, RZ, RZ, RZ ;  /* 0x000000ffff0c7224 */ /* 0x000fe400078e00ff */
[----:B------:R-:W-:Y:S02]  /*126c0*/  IMAD.MOV.U32 R11, RZ, RZ, 0x181f ;  /* 0x0000181fff0b7424 */ /* 0x000fe400078e00ff */
[----:B------:R-:W-:-:S07]  /*126d0*/  IMAD.MOV.U32 R15, RZ, RZ, -0x1 ;  /* 0xffffffffff0f7424 */ /* 0x000fce00078e00ff */
[----:B------:R-:W-:Y:S05]  /*126e0*/  WARPSYNC.COLLECTIVE R15, `(.L_x_299) ;  /* 0x000000000f087348 */ /* 0x000fea0003c00000 */
[----:B------:R0:W1:Y:S02]  /*126f0*/  SHFL.IDX P6, R14, R13, R12, R11 ;  /* 0x0000000c0d0e7389 */ /* 0x00006400000c000b */
[----:B01----:R-:W-:Y:S01]  /*12700*/  ENDCOLLECTIVE ;  /* 0x000000000000791b */ /* 0x003fe20003800000 */
.L_x_299:
[----:B------:R-:W-:Y:S05]  /*12710*/  BSYNC B0 ;  /* 0x0000000000007941 */ /* 0x000fea0003800000 */
.L_x_298:
[----:B------:R-:W-:Y:S01]  /*12720*/  IMAD.MOV.U32 R13, RZ, RZ, R6 ;  /* 0x000000ffff0d7224 */ /* 0x000fe200078e0006 */
[----:B------:R-:W-:Y:S01]  /*12730*/  SHF.L.U32 R0, R22, 0x1, RZ ;  /* 0x0000000116007819 */ /* 0x000fe200000006ff */
[----:B------:R-:W-:Y:S01]  /*12740*/  IMAD.MOV.U32 R12, RZ, RZ, RZ ;  /* 0x000000ffff0c7224 */ /* 0x000fe200078e00ff */
[C---:B------:R-:W-:Y:S01]  /*12750*/  LOP3.LUT R4, R17.reuse, 0x1, RZ, 0xc0, !PT ;  /* 0x0000000111047812 */ /* 0x040fe200078ec0ff */
[----:B------:R-:W-:Y:S01]  /*12760*/  IMAD.MOV.U32 R11, RZ, RZ, 0x181f ;  /* 0x0000181fff0b7424 */ /* 0x000fe200078e00ff */
[----:B------:R-:W-:Y:S01]  /*12770*/  LEA R7, R24, UR42, 0x1 ;  /* 0x0000002a18077c11 */ /* 0x000fe2000f8e08ff */
[----:B------:R-:W-:Y:S01]  /*12780*/  IMAD.MOV.U32 R15, RZ, RZ, -0x1 ;  /* 0xffffffffff0f7424 */ /* 0x000fe200078e00ff */
[----:B------:R-:W-:Y:S01]  /*12790*/  ISETP.NE.U32.AND P1, PT, R4, 0x1, PT ;  /* 0x000000010400780c */ /* 0x000fe20003f25070 */
[----:B------:R-:W-:Y:S01]  /*127a0*/  IMAD.MOV.U32 R3, RZ, RZ, R14 ;  /* 0x000000ffff037224 */ /* 0x000fe200078e000e */
[----:B------:R-:W-:-:S13]  /*127b0*/  LOP3.LUT P5, RZ, R17, 0x2, RZ, 0xc0, !PT ;  /* 0x0000000211ff7812 */ /* 0x000fda00078ac0ff */
[----:B------:R-:W-:Y:S05]  /*127c0*/  WARPSYNC.COLLECTIVE R15, `(.L_x_300) ;  /* 0x000000000f087348 */ /* 0x000fea0003c00000 */
[----:B------:R0:W1:Y:S02]  /*127d0*/  SHFL.IDX P6, R14, R13, R12, R11 ;  /* 0x0000000c0d0e7389 */ /* 0x00006400000c000b */
[----:B01----:R-:W-:Y:S01]  /*127e0*/  ENDCOLLECTIVE ;  /* 0x000000000000791b */ /* 0x003fe20003800000 */
.L_x_300:
[C---:B------:R-:W-:Y:S02]  /*127f0*/  LOP3.LUT P4, RZ, R17.reuse, 0x4, RZ, 0xc0, !PT ;  /* 0x0000000411ff7812 */ /* 0x040fe4000788c0ff */
[C---:B------:R-:W-:Y:S02]  /*12800*/  LOP3.LUT P3, RZ, R17.reuse, 0x8, RZ, 0xc0, !PT ;  /* 0x0000000811ff7812 */ /* 0x040fe4000786c0ff */
[C---:B------:R-:W-:Y:S02]  /*12810*/  LOP3.LUT P2, RZ, R17.reuse, 0x10, RZ, 0xc0, !PT ;  /* 0x0000001011ff7812 */ /* 0x040fe4000784c0ff */
[----:B------:R-:W-:Y:S02]  /*12820*/  LOP3.LUT R16, R16, 0xffffffbf, RZ, 0xc0, !PT ;  /* 0xffffffbf10107812 */ /* 0x000fe400078ec0ff */
[----:B------:R-:W-:Y:S02]  /*12830*/  PRMT R4, R17, 0x8880, RZ ;  /* 0x0000888011047816 */ /* 0x000fe400000000ff */
[----:B------:R-:W-:Y:S01]  /*12840*/  @P1 LOP3.LUT R16, R16, 0x40, RZ, 0xfc, !PT ;  /* 0x0000004010101812 */ /* 0x000fe200078efcff */
[----:B------:R-:W-:-:S03]  /*12850*/  IMAD.MOV.U32 R13, RZ, RZ, R8 ;  /* 0x000000ffff0d7224 */ /* 0x000fc600078e0008 */
[----:B------:R-:W-:Y:S01]  /*12860*/  LOP3.LUT R16, R16, 0xffffff7f, RZ, 0xc0, !PT ;  /* 0xffffff7f10107812 */ /* 0x000fe200078ec0ff */
[----:B------:R-:W-:Y:S01]  /*12870*/  IMAD.MOV.U32 R12, RZ, RZ, 0x1 ;  /* 0x00000001ff0c7424 */ /* 0x000fe200078e00ff */
        /* <DEDUP_REMOVED lines=29> */
.L_x_301:
[----:B------:R-:W-:Y:S02]  /*12a50*/  IMAD.MOV.U32 R13, RZ, RZ, R6 ;  /* 0x000000ffff0d7224 */ /* 0x000fe400078e0006 */
[----:B------:R-:W-:-:S07]  /*12a60*/  IMAD.MOV.U32 R5, RZ, RZ, R14 ;  /* 0x000000ffff057224 */ /* 0x000fce00078e000e */
[----:B------:R-:W-:Y:S05]  /*12a70*/  WARPSYNC.COLLECTIVE R15, `(.L_x_302) ;  /* 0x000000000f087348 */ /* 0x000fea0003c00000 */
[----:B------:R0:W1:Y:S02]  /*12a80*/  SHFL.IDX P6, R14, R13, R12, R11 ;  /* 0x0000000c0d0e7389 */ /* 0x00006400000c000b */
[----:B01----:R-:W-:Y:S01]  /*12a90*/  ENDCOLLECTIVE ;  /* 0x000000000000791b */ /* 0x003fe20003800000 */
.L_x_302:
[----:B------:R-:W-:Y:S02]  /*12aa0*/  IMAD.MOV.U32 R13, RZ, RZ, R8 ;  /* 0x000000ffff0d7224 */ /* 0x000fe400078e0008 */
[----:B------:R-:W-:Y:S01]  /*12ab0*/  IMAD.MOV.U32 R12, RZ, RZ, 0x2 ;  /* 0x00000002ff0c7424 */ /* 0x000fe200078e00ff */
        /* <DEDUP_REMOVED lines=26> */
.L_x_303:
[----:B------:R-:W-:Y:S01]  /*12c60*/  IMAD.MOV.U32 R13, RZ, RZ, R6 ;  /* 0x000000ffff0d7224 */ /* 0x000fe200078e0006 */
[----:B------:R-:W-:-:S07]  /*12c70*/  MOV R9, R14 ;  /* 0x0000000e00097202 */ /* 0x000fce0000000f00 */
[----:B------:R-:W-:Y:S05]  /*12c80*/  WARPSYNC.COLLECTIVE R15, `(.L_x_304) ;  /* 0x000000000f087348 */ /* 0x000fea0003c00000 */
[----:B------:R0:W1:Y:S02]  /*12c90*/  SHFL.IDX P6, R14, R13, R12, R11 ;  /* 0x0000000c0d0e7389 */ /* 0x00006400000c000b */
[----:B01----:R-:W-:Y:S01]  /*12ca0*/  ENDCOLLECTIVE ;  /* 0x000000000000791b */ /* 0x003fe20003800000 */
.L_x_304:
        /* <DEDUP_REMOVED lines=28> */
.L_x_305:
[----:B------:R-:W-:Y:S02]  /*12e70*/  IMAD.MOV.U32 R13, RZ, RZ, R6 ;  /* 0x000000ffff0d7224 */ /* 0x000fe400078e0006 */
[----:B------:R-:W-:-:S07]  /*12e80*/  IMAD.MOV.U32 R8, RZ, RZ, R14 ;  /* 0x000000ffff087224 */ /* 0x000fce00078e000e */
[----:B------:R-:W-:Y:S05]  /*12e90*/  WARPSYNC.COLLECTIVE R15, `(.L_x_306) ;  /* 0x000000000f087348 */ /* 0x000fea0003c00000 */
[----:B------:R0:W1:Y:S02]  /*12ea0*/  SHFL.IDX P6, R14, R13, R12, R11 ;  /* 0x0000000c0d0e7389 */ /* 0x00006400000c000b */
[----:B01----:R-:W-:Y:S01]  /*12eb0*/  ENDCOLLECTIVE ;  /* 0x000000000000791b */ /* 0x003fe20003800000 */
.L_x_306:
[----:B------:R-:W-:Y:S05]  /*12ec0*/  BRA `(.L_x_307) ;  /* 0xffffffcc00187947 */ /* 0x000fea000383ffff */
.L_x_240:
[----:B-1----:R1:W2:Y:S02]  /*12ed0*/  SYNCS.PHASECHK.TRANS64.TRYWAIT P0, [R10+URZ+0x38840], R20 ;  /* 0x038840140a0075a7 */ /* 0x0022a4000800017f */
[----:B--2---:R-:W-:Y:S05]  /*12ee0*/  @!P0 NANOSLEEP.SYNCS 0x989680 ;  /* 0x009896800000895d */ /* 0x004fea0003900000 */
[----:B------:R-:W2:Y:S02]  /*12ef0*/  @!P0 SYNCS.PHASECHK.TRANS64 P0, [R10+URZ+0x38840], R20 ;  /* 0x038840140a0085a7 */ /* 0x000ea4000800007f */
[----:B--2---:R-:W-:Y:S05]  /*12f00*/  @!P0 BRA `(.L_x_240) ;  /* 0xfffffffc00f08947 */ /* 0x004fea000383ffff */
[----:B------:R-:W-:Y:S05]  /*12f10*/  BRA `(.L_x_308) ;  /* 0xffffffd000687947 */ /* 0x000fea000383ffff */
.L_x_241:
[----:B------:R-:W-:Y:S01]  /*12f20*/  BSSY B1, `(.L_x_309) ;  /* 0x0000008000017945 */ /* 0x000fe20003800000 */
[----:B------:R-:W-:Y:S01]  /*12f30*/  IMAD.MOV.U32 R13, RZ, RZ, R29 ;  /* 0x000000ffff0d7224 */ /* 0x000fe200078e001d */
[----:B------:R-:W-:Y:S01]  /*12f40*/  MOV R12, RZ ;  /* 0x000000ff000c7202 */ /* 0x000fe20000000f00 */
[----:B------:R-:W-:Y:S02]  /*12f50*/  IMAD.MOV.U32 R11, RZ, RZ, 0x181f ;  /* 0x0000181fff0b7424 */ /* 0x000fe400078e00ff */
[----:B------:R-:W-:-:S07]  /*12f60*/  IMAD.MOV.U32 R15, RZ, RZ, -0x1 ;  /* 0xffffffffff0f7424 */ /* 0x000fce00078e00ff */
[----:B-1----:R-:W-:Y:S05]  /*12f70*/  WARPSYNC.COLLECTIVE R15, `(.L_x_310) ;  /* 0x000000000f087348 */ /* 0x002fea0003c00000 */
[----:B------:R0:W2:Y:S02]  /*12f80*/  SHFL.IDX P6, R14, R13, R12, R11 ;  /* 0x0000000c0d0e7389 */ /* 0x0000a400000c000b */
[----:B012---:R-:W-:Y:S01]  /*12f90*/  ENDCOLLECTIVE ;  /* 0x000000000000791b */ /* 0x007fe20003800000 */
.L_x_310:
[----:B------:R-:W-:Y:S05]  /*12fa0*/  BSYNC B1 ;  /* 0x0000000000017941 */ /* 0x000fea0003800000 */
.L_x_309:
[----:B------:R-:W-:Y:S01]  /*12fb0*/  IMAD.MOV.U32 R13, RZ, RZ, R26 ;  /* 0x000000ffff0d7224 */ /* 0x000fe200078e001a */
[----:B------:R-:W-:Y:S01]  /*12fc0*/  LEA R27, R17, UR42, 0x1 ;  /* 0x0000002a111b7c11 */ /* 0x000fe2000f8e08ff */
[----:B------:R-:W-:Y:S02]  /*12fd0*/  IMAD.MOV.U32 R12, RZ, RZ, RZ ;  /* 0x000000ffff0c7224 */ /* 0x000fe400078e00ff */
[----:B------:R-:W-:Y:S02]  /*12fe0*/  IMAD.MOV.U32 R11, RZ, RZ, 0x181f ;  /* 0x0000181fff0b7424 */ /* 0x000fe400078e00ff */
[----:B------:R-:W-:Y:S02]  /*12ff0*/  IMAD.MOV.U32 R15, RZ, RZ, -0x1 ;  /* 0xffffffffff0f7424 */ /* 0x000fe400078e00ff */
[----:B------:R-:W-:-:S07]  /*13000*/  IMAD.MOV.U32 R3, RZ, RZ, R14 ;  /* 0x000000ffff037224 */ /* 0x000fce00078e000e */
[----:B------:R-:W-:Y:S05]  /*13010*/  WARPSYNC.COLLECTIVE R15, `(.L_x_311) ;  /* 0x000000000f087348 */ /* 0x000fea0003c00000 */
[----:B------:R0:W1:Y:S02]  /*13020*/  SHFL.IDX P6, R14, R13, R12, R11 ;  /* 0x0000000c0d0e7389 */ /* 0x00006400000c000b */
[----:B01----:R-:W-:Y:S01]  /*13030*/  ENDCOLLECTIVE ;  /* 0x000000000000791b */ /* 0x003fe20003800000 */
.L_x_311:
[----:B------:R-:W-:Y:S01]  /*13040*/  MOV R13, R29 ;  /* 0x0000001d000d7202 */ /* 0x000fe20000000f00 */
[----:B------:R-:W-:Y:S01]  /*13050*/  IMAD.MOV.U32 R12, RZ, RZ, 0x1 ;  /* 0x00000001ff0c7424 */ /* 0x000fe200078e00ff */
[----:B------:R-:W-:-:S13]  /*13060*/  IADD3 R2, P0, R14, R0, RZ ;  /* 0x000000000e027210 */ /* 0x000fda0007f1e0ff */
[----:B------:R-:W-:Y:S05]  /*13070*/  WARPSYNC.COLLECTIVE R15, `(.L_x_312) ;  /* 0x000000000f087348 */ /* 0x000fea0003c00000 */
[----:B------:R0:W1:Y:S02]  /*13080*/  SHFL.IDX P6, R14, R13, R12, R11 ;  /* 0x0000000c0d0e7389 */ /* 0x00006400000c000b */
[----:B01----:R-:W-:Y:S01]  /*13090*/  ENDCOLLECTIVE ;  /* 0x000000000000791b */ /* 0x003fe20003800000 */
.L_x_312:
[----:B------:R-:W-:-:S05]  /*130a0*/  IMAD.X R3, RZ, RZ, R3, P0 ;  /* 0x000000ffff037224 */ /* 0x000fca00000e0603 */
[----:B------:R-:W-:Y:S01]  /*130b0*/  @!PT LDS RZ, [RZ] ;  /* 0x00000000fffff984 */ /* 0x000fe20000000800 */
[----:B------:R-:W-:Y:S01]  /*130c0*/  @!PT LDS RZ, [RZ] ;  /* 0x00000000fffff984 */ /* 0x000fe20000000800 */
[----:B------:R-:W-:Y:S01]  /*130d0*/  @!PT LDS RZ, [RZ] ;  /* 0x00000000fffff984 */ /* 0x000fe20000000800 */
[----:B------:R0:W-:Y:S01]  /*130e0*/  LDGSTS.E.BYPASS.LTC128B.128 [R27+0x22400], desc[UR36][R2.64], !P1 ;  /* 0x22400000021b7fae */ /* 0x0001e2000c901d64 */
[----:B------:R-:W-:Y:S02]  /*130f0*/  IMAD.MOV.U32 R13, RZ, RZ, R26 ;  /* 0x000000ffff0d7224 */ /* 0x000fe400078e001a */
[----:B0-----:R-:W-:-:S07]  /*13100*/  IMAD.MOV.U32 R3, RZ, RZ, R14 ;  /* 0x000000ffff037224 */ /* 0x001fce00078e000e */
[----:B------:R-:W-:Y:S05]  /*13110*/  WARPSYNC.COLLECTIVE R15, `(.L_x_313) ;  /* 0x000000000f087348 */ /* 0x000fea0003c00000 */
[----:B------:R0:W1:Y:S02]  /*13120*/  SHFL.IDX P6, R14, R13, R12, R11 ;  /* 0x0000000c0d0e7389 */ /* 0x00006400000c000b */
[----:B01----:R-:W-:Y:S01]  /*13130*/  ENDCOLLECTIVE ;  /* 0x000000000000791b */ /* 0x003fe20003800000 */
.L_x_313:
[----:B------:R-:W-:Y:S02]  /*13140*/  IMAD.MOV.U32 R13, RZ, RZ, R29 ;  /* 0x000000ffff0d7224 */ /* 0x000fe400078e001d */
[----:B------:R-:W-:Y:S01]  /*13150*/  IMAD.MOV.U32 R12, RZ, RZ, 0x2 ;  /* 0x00000002ff0c7424 */ /* 0x000fe200078e00ff */
[----:B------:R-:W-:-:S13]  /*13160*/  IADD3 R2, P0, R14, R0, RZ ;  /* 0x000000000e027210 */ /* 0x000fda0007f1e0ff */
[----:B------:R-:W-:Y:S05]  /*13170*/  WARPSYNC.COLLECTIVE R15, `(.L_x_314) ;  /* 0x000000000f087348 */ /* 0x000fea0003c00000 */
[----:B------:R0:W1:Y:S02]  /*13180*/  SHFL.IDX P6, R14, R13, R12, R11 ;  /* 0x0000000c0d0e7389 */ /* 0x00006400000c000b */
[----:B01----:R-:W-:Y:S01]  /*13190*/  ENDCOLLECTIVE ;  /* 0x000000000000791b */ /* 0x003fe20003800000 */
.L_x_314:
        /* <DEDUP_REMOVED lines=10> */
.L_x_315:
[----:B------:R-:W-:Y:S02]  /*13240*/  IMAD.MOV.U32 R13, RZ, RZ, R29 ;  /* 0x000000ffff0d7224 */ /* 0x000fe400078e001d */
[----:B------:R-:W-:Y:S01]  /*13250*/  IMAD.MOV.U32 R12, RZ, RZ, 0x3 ;  /* 0x00000003ff0c7424 */ /* 0x000fe200078e00ff */
[----:B------:R-:W-:-:S13]  /*13260*/  IADD3 R2, P0, R14, R0, RZ ;  /* 0x000000000e027210 */ /* 0x000fda0007f1e0ff */
[----:B------:R-:W-:Y:S05]  /*13270*/  WARPSYNC.COLLECTIVE R15, `(.L_x_316) ;  /* 0x000000000f087348 */ /* 0x000fea0003c00000 */
[----:B------:R0:W1:Y:S02]  /*13280*/  SHFL.IDX P6, R14, R13, R12, R11 ;  /* 0x0000000c0d0e7389 */ /* 0x00006400000c000b */
[----:B01----:R-:W-:Y:S01]  /*13290*/  ENDCOLLECTIVE ;  /* 0x000000000000791b */ /* 0x003fe20003800000 */
.L_x_316:
[----:B------:R-:W-:-:S05]  /*132a0*/  IADD3.X R3, RZ, R3, RZ, P0, !PT ;  /* 0x00000003ff037210 */ /* 0x000fca00007fe4ff */
        /* <DEDUP_REMOVED lines=9> */
.L_x_317:
[----:B------:R-:W-:Y:S05]  /*13340*/  BRA `(.L_x_318) ;  /* 0xffffffd0001c7947 */ /* 0x000fea000383ffff */
.L_x_246:
[----:B---3--:R3:W4:Y:S02]  /*13350*/  SYNCS.PHASECHK.TRANS64.TRYWAIT P0, [R10+URZ+0x38860], R20 ;  /* 0x038860140a0075a7 */ /* 0x008724000800017f */
[----:B----4-:R-:W-:Y:S05]  /*13360*/  @!P0 NANOSLEEP.SYNCS 0x989680 ;  /* 0x009896800000895d */ /* 0x010fea0003900000 */
[----:B------:R-:W4:Y:S02]  /*13370*/  @!P0 SYNCS.PHASECHK.TRANS64 P0, [R10+URZ+0x38860], R20 ;  /* 0x038860140a0085a7 */ /* 0x000f24000800007f */
[----:B----4-:R-:W-:Y:S05]  /*13380*/  @!P0 BRA `(.L_x_246) ;  /* 0xfffffffc00f08947 */ /* 0x010fea000383ffff */
[----:B------:R-:W-:Y:S05]  /*13390*/  BRA `(.L_x_319) ;  /* 0xffffffd000687947 */ /* 0x000fea000383ffff */
.L_x_247:
[----:B------:R-:W-:Y:S01]  /*133a0*/  BSSY B1, `(.L_x_320) ;  /* 0x0000008000017945 */ /* 0x000fe20003800000 */
[----:B------:R-:W-:Y:S02]  /*133b0*/  IMAD.MOV.U32 R13, RZ, RZ, R19 ;  /* 0x000000ffff0d7224 */ /* 0x000fe400078e0013 */
[----:B------:R-:W-:Y:S02]  /*133c0*/  IMAD.MOV.U32 R12, RZ, RZ, RZ ;  /* 0x000000ffff0c7224 */ /* 0x000fe400078e00ff */
[----:B------:R-:W-:Y:S02]  /*133d0*/  IMAD.MOV.U32 R11, RZ, RZ, 0x181f ;  /* 0x0000181fff0b7424 */ /* 0x000fe400078e00ff */
[----:B------:R-:W-:-:S07]  /*133e0*/  IMAD.MOV.U32 R15, RZ, RZ, -0x1 ;  /* 0xffffffffff0f7424 */ /* 0x000fce00078e00ff */
[----:B-123--:R-:W-:Y:S05]  /*133f0*/  WARPSYNC.COLLECTIVE R15, `(.L_x_321) ;  /* 0x000000000f087348 */ /* 0x00efea0003c00000 */
[----:B------:R0:W4:Y:S02]  /*13400*/  SHFL.IDX P6, R14, R13, R12, R11 ;  /* 0x0000000c0d0e7389 */ /* 0x00012400000c000b */
[----:B01234-:R-:W-:Y:S01]  /*13410*/  ENDCOLLECTIVE ;  /* 0x000000000000791b */ /* 0x01ffe20003800000 */
.L_x_321:
[----:B------:R-:W-:Y:S05]  /*13420*/  BSYNC B1 ;  /* 0x0000000000017941 */ /* 0x000fea0003800000 */
.L_x_320:
[----:B------:R-:W-:Y:S01]  /*13430*/  IMAD.MOV.U32 R13, RZ, RZ, R18 ;  /* 0x000000ffff0d7224 */ /* 0x000fe200078e0012 */
[----:B------:R-:W-:Y:S01]  /*13440*/  MOV R3, R14 ;  /* 0x0000000e00037202 */ /* 0x000fe20000000f00 */
[----:B------:R-:W-:Y:S01]  /*13450*/  IMAD.MOV.U32 R12, RZ, RZ, RZ ;  /* 0x000000ffff0c7224 */ /* 0x000fe200078e00ff */
[----:B------:R-:W-:Y:S01]  /*13460*/  LEA R17, R17, UR42, 0x1 ;  /* 0x0000002a11117c11 */ /* 0x000fe2000f8e08ff */
[----:B------:R-:W-:Y:S01]  /*13470*/  IMAD.MOV.U32 R11, RZ, RZ, 0x181f ;  /* 0x0000181fff0b7424 */ /* 0x000fe200078e00ff */
[C---:B------:R-:W-:Y:S01]  /*13480*/  LOP3.LUT P2, RZ, R16.reuse, 0x20, RZ, 0xc0, !PT ;  /* 0x0000002010ff7812 */ /* 0x040fe2000784c0ff */
[----:B------:R-:W-:Y:S01]  /*13490*/  IMAD.MOV.U32 R15, RZ, RZ, -0x1 ;  /* 0xffffffffff0f7424 */ /* 0x000fe200078e00ff */
[----:B------:R-:W-:Y:S02]  /*134a0*/  LOP3.LUT P1, RZ, R16, 0x10, RZ, 0xc0, !PT ;  /* 0x0000001010ff7812 */ /* 0x000fe4000782c0ff */
[----:B------:R-:W-:-:S11]  /*134b0*/  P2R R4, PR, RZ, 0x20 ;  /* 0x00000020ff047803 */ /* 0x000fd60000000000 */
[----:B------:R-:W-:Y:S05]  /*134c0*/  WARPSYNC.COLLECTIVE R15, `(.L_x_322) ;  /* 0x000000000f087348 */ /* 0x000fea0003c00000 */
[----:B------:R0:W1:Y:S02]  /*134d0*/  SHFL.IDX P6, R14, R13, R12, R11 ;  /* 0x0000000c0d0e7389 */ /* 0x00006400000c000b */
[----:B01----:R-:W-:Y:S01]  /*134e0*/  ENDCOLLECTIVE ;  /* 0x000000000000791b */ /* 0x003fe20003800000 */
.L_x_322:
[----:B------:R-:W-:Y:S02]  /*134f0*/  IMAD.MOV.U32 R13, RZ, RZ, R19 ;  /* 0x000000ffff0d7224 */ /* 0x000fe400078e0013 */
[----:B------:R-:W-:Y:S01]  /*13500*/  IMAD.MOV.U32 R12, RZ, RZ, 0x1 ;  /* 0x00000001ff0c7424 */ /* 0x000fe200078e00ff */
[----:B------:R-:W-:Y:S02]  /*13510*/  LOP3.LUT P6, RZ, R16, 0x200, RZ, 0xc0, !PT ;  /* 0x0000020010ff7812 */ /* 0x000fe400078cc0ff */
[----:B------:R-:W-:-:S05]  /*13520*/  IADD3 R2, P0, R14, R0, RZ ;  /* 0x000000000e027210 */ /* 0x000fca0007f1e0ff */
[----:B------:R-:W-:Y:S01]  /*13530*/  IMAD.X R3, RZ, RZ, R3, P0 ;  /* 0x000000ffff037224 */ /* 0x000fe200000e0603 */
        /* <DEDUP_REMOVED lines=8> */
.L_x_323:
        /* <DEDUP_REMOVED lines=16> */
.L_x_324:
[----:B------:R-:W-:Y:S01]  /*136c0*/  @!PT LDS RZ, [RZ] ;  /* 0x00000000fffff984 */ /* 0x000fe20000000800 */
[----:B------:R-:W-:Y:S01]  /*136d0*/  @!PT LDS RZ, [RZ] ;  /* 0x00000000fffff984 */ /* 0x000fe20000000800 */
[----:B------:R-:W-:Y:S01]  /*136e0*/  @!PT LDS RZ, [RZ] ;  /* 0x00000000fffff984 */ /* 0x000fe20000000800 */
[----:B------:R0:W-:Y:S01]  /*136f0*/  LDGSTS.E.BYPASS.LTC128B.128 [R17+0xe400], desc[UR36][R2.64+0x380], P1 ;  /* 0x0e40038002117fae */ /* 0x0001e20008901d64 */
[----:B------:R-:W-:Y:S02]  /*13700*/  IMAD.MOV.U32 R13, RZ, RZ, R19 ;  /* 0x000000ffff0d7224 */ /* 0x000fe400078e0013 */
        /* <DEDUP_REMOVED lines=13> */
.L_x_325:
        /* <DEDUP_REMOVED lines=10> */
[----:B------:R-:W-:-:S07]  /*13880*/  IMAD.MOV.U32 R20, RZ, RZ, R14 ;  /* 0x000000ffff147224 */ /* 0x000fce00078e000e */
[----:B0-----:R-:W-:Y:S05]  /*13890*/  WARPSYNC.COLLECTIVE R15, `(.L_x_326) ;  /* 0x000000000f087348 */ /* 0x001fea0003c00000 */
[----:B------:R1:W2:Y:S02]  /*138a0*/  SHFL.IDX P6, R14, R13, R12, R11 ;  /* 0x0000000c0d0e7389 */ /* 0x0002a400000c000b */
[----:B012---:R-:W-:Y:S01]  /*138b0*/  ENDCOLLECTIVE ;  /* 0x000000000000791b */ /* 0x007fe20003800000 */
.L_x_326:
[----:B------:R-:W-:Y:S02]  /*138c0*/  IMAD.MOV.U32 R13, RZ, RZ, R19 ;  /* 0x000000ffff0d7224 */ /* 0x000fe400078e0013 */
[----:B------:R-:W-:Y:S01]  /*138d0*/  IMAD.MOV.U32 R12, RZ, RZ, 0x3 ;  /* 0x00000003ff0c7424 */ /* 0x000fe200078e00ff */
[----:B------:R-:W-:Y:S02]  /*138e0*/  IADD3 R2, P2, R14, R0, RZ ;  /* 0x000000000e027210 */ /* 0x000fe40007f5e0ff */
[----:B------:R-:W-:-:S03]  /*138f0*/  LOP3.LUT P6, RZ, R16, 0x10, RZ, 0xc0, !PT ;  /* 0x0000001010ff7812 */ /* 0x000fc600078cc0ff */
[----:B------:R-:W-:Y:S01]  /*13900*/  IMAD.X R3, RZ, RZ, R20, P2 ;  /* 0x000000ffff037224 */ /* 0x000fe200010e0614 */
[----:B------:R-:W-:-:S04]  /*13910*/  LOP3.LUT P2, RZ, R16, 0x20, RZ, 0xc0, !PT ;  /* 0x0000002010ff7812 */ /* 0x000fc8000784c0ff */
[----:B------:R-:W-:Y:S01]  /*13920*/  @!PT LDS RZ, [RZ] ;  /* 0x00000000fffff984 */ /* 0x000fe20000000800 */
[----:B------:R-:W-:Y:S01]  /*13930*/  @!PT LDS RZ, [RZ] ;  /* 0x00000000fffff984 */ /* 0x000fe20000000800 */
[----:B------:R-:W-:Y:S01]  /*13940*/  @!PT LDS RZ, [RZ] ;  /* 0x00000000fffff984 */ /* 0x000fe20000000800 */
[----:B------:R0:W-:Y:S01]  /*13950*/  LDGSTS.E.BYPASS.LTC128B.128 [R17+0x1400], desc[UR36][R2.64], !P5 ;  /* 0x0140000002117fae */ /* 0x0001e2000e901d64 */
[----:B------:R-:W-:Y:S01]  /*13960*/  ISETP.NE.AND P5, PT, R4, RZ, PT ;  /* 0x000000ff0400720c */ /* 0x000fe20003fa5270 */
[----:B------:R-:W-:-:S07]  /*13970*/  IMAD.MOV.U32 R4, RZ, RZ, RZ ;  /* 0x000000ffff047224 */ /* 0x000fce00078e00ff */
[----:B------:R0:W-:Y:S04]  /*13980*/  LDGSTS.E.BYPASS.LTC128B.128 [R17+0x3400], desc[UR36][R2.64+0x80], !P2 ;  /* 0x0340008002117fae */ /* 0x0001e8000d101d64 */
[----:B------:R0:W-:Y:S02]  /*13990*/  LDGSTS.E.BYPASS.LTC128B.128 [R17+0x5400], desc[UR36][R2.64+0x100], !P6 ;  /* 0x0540010002117fae */ /* 0x0001e4000f101d64 */
[----:B0-----:R-:W-:Y:S05]  /*139a0*/  WARPSYNC.COLLECTIVE R15, `(.L_x_327) ;  /* 0x000000000f087348 */ /* 0x001fea0003c00000 */
[----:B------:R1:W2:Y:S02]  /*139b0*/  SHFL.IDX P6, R14, R13, R12, R11 ;  /* 0x0000000c0d0e7389 */ /* 0x0002a400000c000b */
[----:B012---:R-:W-:Y:S01]  /*139c0*/  ENDCOLLECTIVE ;  /* 0x000000000000791b */ /* 0x007fe20003800000 */
.L_x_327:
[----:B------:R-:W-:Y:S01]  /*139d0*/  @!PT LDS RZ, [RZ] ;  /* 0x00000000fffff984 */ /* 0x000fe20000000800 */
[----:B------:R-:W-:Y:S01]  /*139e0*/  @!PT LDS RZ, [RZ] ;  /* 0x00000000fffff984 */ /* 0x000fe20000000800 */
[----:B------:R-:W-:Y:S01]  /*139f0*/  @!PT LDS RZ, [RZ] ;  /* 0x00000000fffff984 */ /* 0x000fe20000000800 */
[----:B------:R0:W-:Y:S04]  /*13a00*/  LDGSTS.E.BYPASS.LTC128B.128 [R17+0x7400], desc[UR36][R2.64+0x180], !P5 ;  /* 0x0740018002117fae */ /* 0x0001e8000e901d64 */
        /* <DEDUP_REMOVED lines=9> */
.L_x_328:
[----:B------:R-:W-:Y:S05]  /*13aa0*/  BRA `(.L_x_329) ;  /* 0xffffffcc00dc7947 */ /* 0x000fea000383ffff */
.L_x_252:
[----:B0-----:R0:W1:Y:S02]  /*13ab0*/  SYNCS.PHASECHK.TRANS64.TRYWAIT P0, [R5+URZ+0x38820], R4 ;  /* 0x03882004050075a7 */ /* 0x001064000800017f */
[----:B-1----:R-:W-:Y:S05]  /*13ac0*/  @!P0 NANOSLEEP.SYNCS 0x989680 ;  /* 0x009896800000895d */ /* 0x002fea0003900000 */
[----:B------:R-:W1:Y:S02]  /*13ad0*/  @!P0 SYNCS.PHASECHK.TRANS64 P0, [R5+URZ+0x38820], R4 ;  /* 0x03882004050085a7 */ /* 0x000e64000800007f */
[----:B-1----:R-:W-:Y:S05]  /*13ae0*/  @!P0 BRA `(.L_x_252) ;  /* 0xfffffffc00f08947 */ /* 0x002fea000383ffff */
[----:B------:R-:W-:Y:S05]  /*13af0*/  BRA `(.L_x_330) ;  /* 0xffffffd000887947 */ /* 0x000fea000383ffff */
.L_x_253:
[----:B------:R-:W1:Y:S01]  /*13b00*/  S2R R0, SR_TID.X ;  /* 0x0000000000007919 */ /* 0x000e620000002100 */
[----:B------:R-:W-:Y:S01]  /*13b10*/  BSSY B0, `(.L_x_331) ;  /* 0x000000a000007945 */ /* 0x000fe20003800000 */
[----:B------:R-:W-:Y:S02]  /*13b20*/  IMAD.MOV.U32 R12, RZ, RZ, RZ ;  /* 0x000000ffff0c7224 */ /* 0x000fe400078e00ff */
[----:B------:R-:W-:Y:S02]  /*13b30*/  IMAD.MOV.U32 R11, RZ, RZ, 0x1f ;  /* 0x0000001fff0b7424 */ /* 0x000fe400078e00ff */
[----:B------:R-:W-:Y:S01]  /*13b40*/  IMAD.MOV.U32 R15, RZ, RZ, -0x1 ;  /* 0xffffffffff0f7424 */ /* 0x000fe200078e00ff */
[----:B-1----:R-:W-:-:S04]  /*13b50*/  SHF.R.U32.HI R0, RZ, 0x5, R0 ;  /* 0x00000005ff007819 */ /* 0x002fc80000011600 */
[----:B------:R-:W-:-:S05]  /*13b60*/  LOP3.LUT R0, R0, 0x3, RZ, 0xc0, !PT ;  /* 0x0000000300007812 */ /* 0x000fca00078ec0ff */
[----:B------:R-:W-:-:S07]  /*13b70*/  IMAD.MOV.U32 R13, RZ, RZ, R0 ;  /* 0x000000ffff0d7224 */ /* 0x000fce00078e0000 */
[----:B0-2--5:R-:W-:Y:S05]  /*13b80*/  WARPSYNC.COLLECTIVE R15, `(.L_x_332) ;  /* 0x000000000f087348 */ /* 0x025fea0003c00000 */
[----:B------:R1:W3:Y:S02]  /*13b90*/  SHFL.IDX P6, R14, R13, R12, R11 ;  /* 0x0000000c0d0e7389 */ /* 0x0002e400000c000b */
[----:B0123-5:R-:W-:Y:S01]  /*13ba0*/  ENDCOLLECTIVE ;  /* 0x000000000000791b */ /* 0x02ffe20003800000 */
.L_x_332:
[----:B------:R-:W-:Y:S05]  /*13bb0*/  BSYNC B0 ;  /* 0x0000000000007941 */ /* 0x000fea0003800000 */
.L_x_331:
[----:B------:R-:W-:Y:S05]  /*13bc0*/  BRA `(.L_x_333) ;  /* 0xffffffd000707947 */ /* 0x000fea000383ffff */
.L_x_254:
[----:B------:R-:W-:Y:S01]  /*13bd0*/  BSSY B0, `(.L_x_334) ;  /* 0x0000006000007945 */ /* 0x000fe20003800000 */
[----:B------:R-:W-:-:S07]  /*13be0*/  IMAD.MOV.U32 R15, RZ, RZ, -0x1 ;  /* 0xffffffffff0f7424 */ /* 0x000fce00078e00ff */
[----:B012--5:R-:W-:Y:S05]  /*13bf0*/  WARPSYNC.COLLECTIVE R15, `(.L_x_335) ;  /* 0x000000000f0c7348 */ /* 0x027fea0003c00000 */
[----:B------:R-:W-:Y:S02]  /*13c00*/  ELECT P6, UR62, PT ;  /* 0x00000000003e782f */ /* 0x000fe400038c0000 */
[----:B------:R-:W-:Y:S01]  /*13c10*/  MOV R14, UR62 ;  /* 0x0000003e000e7c02 */ /* 0x000fe20008000f00 */
[----:B012--5:R-:W-:Y:S10]  /*13c20*/  ENDCOLLECTIVE ;  /* 0x000000000000791b */ /* 0x027ff40003800000 */
.L_x_335:
[----:B------:R-:W-:Y:S05]  /*13c30*/  BSYNC B0 ;  /* 0x0000000000007941 */ /* 0x000fea0003800000 */
.L_x_334:
[----:B------:R-:W-:Y:S05]  /*13c40*/  BRA `(.L_x_336) ;  /* 0xffffffd000647947 */ /* 0x000fea000383ffff */
.L_x_256:
[----:B-1----:R1:W3:Y:S02]  /*13c50*/  SYNCS.PHASECHK.TRANS64.TRYWAIT P1, [R3+URZ+0x38840], R2 ;  /* 0x03884002030075a7 */ /* 0x0022e4000802017f */
[----:B---3--:R-:W-:Y:S05]  /*13c60*/  @!P1 NANOSLEEP.SYNCS 0x989680 ;  /* 0x009896800000995d */ /* 0x008fea0003900000 */
[----:B------:R-:W3:Y:S02]  /*13c70*/  @!P1 SYNCS.PHASECHK.TRANS64 P1, [R3+URZ+0x38840], R2 ;  /* 0x03884002030095a7 */ /* 0x000ee4000802007f */
[----:B---3--:R-:W-:Y:S05]  /*13c80*/  @!P1 BRA `(.L_x_256) ;  /* 0xfffffffc00f09947 */ /* 0x008fea000383ffff */
[----:B------:R-:W-:Y:S05]  /*13c90*/  BRA `(.L_x_337) ;  /* 0xffffffd0008c7947 */ /* 0x000fea000383ffff */
.L_x_258:
[----:B0-----:R0:W3:Y:S02]  /*13ca0*/  SYNCS.PHASECHK.TRANS64.TRYWAIT P1, [R5+URZ+0x38840], R0 ;  /* 0x03884000050075a7 */ /* 0x0010e4000802017f */
[----:B---3--:R-:W-:Y:S05]  /*13cb0*/  @!P1 NANOSLEEP.SYNCS 0x989680 ;  /* 0x009896800000995d */ /* 0x008fea0003900000 */
[----:B------:R-:W3:Y:S02]  /*13cc0*/  @!P1 SYNCS.PHASECHK.TRANS64 P1, [R5+URZ+0x38840], R0 ;  /* 0x03884000050095a7 */ /* 0x000ee4000802007f */
[----:B---3--:R-:W-:Y:S05]  /*13cd0*/  @!P1 BRA `(.L_x_258) ;  /* 0xfffffffc00f09947 */ /* 0x008fea000383ffff */
[----:B------:R-:W-:Y:S05]  /*13ce0*/  BRA `(.L_x_338) ;  /* 0xffffffd000987947 */ /* 0x000fea000383ffff */
.L_x_260:
[----:B---3--:R3:W4:Y:S02]  /*13cf0*/  SYNCS.PHASECHK.TRANS64.TRYWAIT P1, [R3+URZ+0x38860], R2 ;  /* 0x03886002030075a7 */ /* 0x008724000802017f */
[----:B----4-:R-:W-:Y:S05]  /*13d00*/  @!P1 NANOSLEEP.SYNCS 0x989680 ;  /* 0x009896800000995d */ /* 0x010fea0003900000 */
[----:B------:R-:W4:Y:S02]  /*13d10*/  @!P1 SYNCS.PHASECHK.TRANS64 P1, [R3+URZ+0x38860], R2 ;  /* 0x03886002030095a7 */ /* 0x000f24000802007f */
[----:B----4-:R-:W-:Y:S05]  /*13d20*/  @!P1 BRA `(.L_x_260) ;  /* 0xfffffffc00f09947 */ /* 0x010fea000383ffff */
[----:B------:R-:W-:Y:S05]  /*13d30*/  BRA `(.L_x_339) ;  /* 0xffffffd000947947 */ /* 0x000fea000383ffff */
.L_x_340:
        /* <DEDUP_REMOVED lines=12> */
.L_x_5828:


//--------------------- .text._ZN7cutlass13device_kernelIN5flash11enable_sm90INS1_16FlashAttnFwdSm90INS1_25CollectiveMainloopFwdSm90ILi2EN4cute5tupleIJNS5_1CILi1EEES8_S8_EEENS6_IJNS7_ILi64EEESA_SA_EEELi512ENS_10bfloat16_tEfNS_4arch4Sm90ELb0ELb0ELb1ELb1ELb1ELb0ELb0ELb0ELb0ELb1ELb1ELb0EEENS1_21CollectiveEpilogueFwdINS6_IJSA_NS7_ILi512EEESA_EEES9_SC_SE_Li256ELb1ELb1ELb1ELb0EEENS1_36VarlenDynamicPersistentTileSchedulerILi64ELi64ELi256ELi128ELb1ELb1ELb1ELb0ELb1ELb1EEEEEEEEEvNT_6ParamsE --------------------------
	.section	.text._ZN7cutlass13device_kernelIN5flash11enable_sm90INS1_16FlashAttnFwdSm90INS1_25CollectiveMainloopFwdSm90ILi2EN4cute5tupleIJNS5_1CILi1EEES8_S8_EEENS6_IJNS7_ILi64EEESA_SA_EEELi512ENS_10bfloat16_tEfNS_4arch4Sm90ELb0ELb0ELb1ELb1ELb1ELb0ELb0ELb0ELb0ELb1ELb1ELb0EEENS1_21CollectiveEpilogueFwdINS6_IJSA_NS7_ILi512EEESA_EEES9_SC_SE_Li256ELb1ELb1ELb1ELb0EEENS1_36VarlenDynamicPersistentTileSchedulerILi64ELi64ELi256ELi128ELb1ELb1ELb1ELb0ELb1ELb1EEEEEEEEEvNT_6ParamsE,"ax",@progbits
	.align	128
.text._ZN7cutlass13device_kernelIN5flash11enable_sm90INS1_16FlashAttnFwdSm90INS1_25CollectiveMainloopFwdSm90ILi2EN4cute5tupleIJNS5_1CILi1EEES8_S8_EEENS6_IJNS7_ILi64EEESA_SA_EEELi512ENS_10bfloat16_tEfNS_4arch4Sm90ELb0ELb0ELb1ELb1ELb1ELb0ELb0ELb0ELb0ELb1ELb1ELb0EEENS1_21CollectiveEpilogueFwdINS6_IJSA_NS7_ILi512EEESA_EEES9_SC_SE_Li256ELb1ELb1ELb1ELb0EEENS1_36VarlenDynamicPersistentTileSchedulerILi64ELi64ELi256ELi128ELb1ELb1ELb1ELb0ELb1ELb1EEEEEEEEEvNT_6ParamsE:
        .type           _ZN7cutlass13device_kernelIN5flash11enable_sm90INS1_16FlashAttnFwdSm90INS1_25CollectiveMainloopFwdSm90ILi2EN4cute5tupleIJNS5_1CILi1EEES8_S8_EEENS6_IJNS7_ILi64EEESA_SA_EEELi512ENS_10bfloat16_tEfNS_4arch4Sm90ELb0ELb0ELb1ELb1ELb1ELb0ELb0ELb0ELb0ELb1ELb1ELb0EEENS1_21CollectiveEpilogueFwdINS6_IJSA_NS7_ILi512EEESA_EEES9_SC_SE_Li256ELb1ELb1ELb1ELb0EEENS1_36VarlenDynamicPersistentTileSchedulerILi64ELi64ELi256ELi128ELb1ELb1ELb1ELb0ELb1ELb1EEEEEEEEEvNT_6ParamsE,@function
        .size           _ZN7cutlass13device_kernelIN5flash11enable_sm90INS1_16FlashAttnFwdSm90INS1_25CollectiveMainloopFwdSm90ILi2EN4cute5tupleIJNS5_1CILi1EEES8_S8_EEENS6_IJNS7_ILi64EEESA_SA_EEELi512ENS_10bfloat16_tEfNS_4arch4Sm90ELb0ELb0ELb1ELb1ELb1ELb0ELb0ELb0ELb0ELb1ELb1ELb0EEENS1_21CollectiveEpilogueFwdINS6_IJSA_NS7_ILi512EEESA_EEES9_SC_SE_Li256ELb1ELb1ELb1ELb0EEENS1_36VarlenDynamicPersistentTileSchedulerILi64ELi64ELi256ELi128ELb1ELb1ELb1ELb0ELb1ELb1EEEEEEEEEvNT_6ParamsE,(.L_x_5829 - _ZN7cutlass13device_kernelIN5flash11enable_sm90INS1_16FlashAttnFwdSm90INS1_25CollectiveMainloopFwdSm90ILi2EN4cute5tupleIJNS5_1CILi1EEES8_S8_EEENS6_IJNS7_ILi64EEESA_SA_EEELi512ENS_10bfloat16_tEfNS_4arch4Sm90ELb0ELb0ELb1ELb1ELb1ELb0ELb0ELb0ELb0ELb1ELb1ELb0EEENS1_21CollectiveEpilogueFwdINS6_IJSA_NS7_ILi512EEESA_EEES9_SC_SE_Li256ELb1ELb1ELb1ELb0EEENS1_36VarlenDynamicPersistentTileSchedulerILi64ELi64ELi256ELi128ELb1ELb1ELb1ELb0ELb1ELb1EEEEEEEEEvNT_6ParamsE)
        .other          _ZN7cutlass13device_kernelIN5flash11enable_sm90INS1_16FlashAttnFwdSm90INS1_25CollectiveMainloopFwdSm90ILi2EN4cute5tupleIJNS5_1CILi1EEES8_S8_EEENS6_IJNS7_ILi64EEESA_SA_EEELi512ENS_10bfloat16_tEfNS_4arch4Sm90ELb0ELb0ELb1ELb1ELb1ELb0ELb0ELb0ELb0ELb1ELb1ELb0EEENS1_21CollectiveEpilogueFwdINS6_IJSA_NS7_ILi512EEESA_EEES9_SC_SE_Li256ELb1ELb1ELb1ELb0EEENS1_36VarlenDynamicPersistentTileSchedulerILi64ELi64ELi256ELi128ELb1ELb1ELb1ELb0ELb1ELb1EEEEEEEEEvNT_6ParamsE,@"STO_CUDA_ENTRY STV_DEFAULT"
_ZN7cutlass13device_kernelIN5flash11enable_sm90INS1_16FlashAttnFwdSm90INS1_25CollectiveMainloopFwdSm90ILi2EN4cute5tupleIJNS5_1CILi1EEES8_S8_EEENS6_IJNS7_ILi64EEESA_SA_EEELi512ENS_10bfloat16_tEfNS_4arch4Sm90ELb0ELb0ELb1ELb1ELb1ELb0ELb0ELb0ELb0ELb1ELb1ELb0EEENS1_21CollectiveEpilogueFwdINS6_IJSA_NS7_ILi512EEESA_EEES9_SC_SE_Li256ELb1ELb1ELb1ELb0EEENS1_36VarlenDynamicPersistentTileSchedulerILi64ELi64ELi256ELi128ELb1ELb1ELb1ELb0ELb1ELb1EEEEEEEEEvNT_6ParamsE:
[----:B------:R-:W0:Y:S02]  /*0000*/  LDC R1, c[0x0][0x28] ;  /* 0x00000a00ff017b82 */ /* 0x000e240000000800 */
[----:B0-----:R-:W-:Y:S01]  /*0010*/  VIADD R1, R1, 0xffffffc0 ;  /* 0xffffffc001017836 */ /* 0x001fe20000000000 */
[----:B------:R-:W0:Y:S01]  /*0020*/  S2R R0, SR_TID.X ;  /* 0x0000000000007919 */ /* 0x000e220000002100 */
[----:B------:R-:W-:Y:S01]  /*0030*/  ELECT P0, URZ, PT ;  /* 0x00000000003f782f */ /* 0x000fe20003800000 */
[----:B------:R-:W-:Y:S01]  /*0040*/  UMOV UR4, 0x80 ;  /* 0x0000008000047882 */ /* 0x000fe20000000000 */
[----:B------:R-:W-:Y:S01]  /*0050*/  UMOV UR7, 0x100 ;  /* 0x0000010000077882 */ /* 0x000fe20000000000 */
[----:B0-----:R-:W-:-:S05]  /*0060*/  SHF.R.U32.HI R2, RZ, 0x5, R0 ;  /* 0x00000005ff027819 */ /* 0x001fca0000011600 */
[----:B------:R-:W0:Y:S02]  /*0070*/  SHFL.IDX PT, R3, R2, RZ, 0x1f ;  /* 0x00001fff02037589 */ /* 0x000e2400000e0000 */
[C---:B0-----:R-:W-:Y:S02]  /*0080*/  ISETP.NE.OR P0, PT, R3.reuse, RZ, !P0 ;  /* 0x000000ff0300720c */ /* 0x041fe40004705670 */
[----:B------:R-:W-:Y:S02]  /*0090*/  ISETP.NE.AND P1, PT, R3, RZ, PT ;  /* 0x000000ff0300720c */ /* 0x000fe40003f25270 */
[----:B------:R-:W-:-:S06]  /*00a0*/  SHF.R.U32.HI R3, RZ, 0x7, R0 ;  /* 0x00000007ff037819 */ /* 0x000fcc0000011600 */
[----:B------:R-:W0:Y:S03]  /*00b0*/  SHFL.IDX PT, R3, R3, RZ, 0x1f ;  /* 0x00001fff03037589 */ /* 0x000e2600000e0000 */
[----:B------:R-:W-:Y:S01]  /*00c0*/  VOTEU.ALL UP0, P0 ;  /* 0x00000000003f7886 */ /* 0x000fe20000000000 */
[----:B------:R-:W-:-:S04]  /*00d0*/  VOTEU.ALL UP1, P0 ;  /* 0x00000000003f7886 */ /* 0x000fc80000020000 */
[----:B------:R-:W1:Y:S01]  /*00e0*/  @!UP0 S2UR UR8, SR_CgaCtaId ;  /* 0x00000000000889c3 */ /* 0x000e620000008800 */
[----:B------:R-:W-:Y:S01]  /*00f0*/  @!UP0 UMOV UR6, 0x400 ;  /* 0x0000040000068882 */ /* 0x000fe20000000000 */
[----:B------:R-:W-:-:S04]  /*0100*/  @!UP0 UIADD3 UR4, -UR4, 0x100000, URZ ;  /* 0x0010000004048890 */ /* 0x000fc8000fffe13f */
[----:B------:R-:W-:Y:S02]  /*0110*/  @!UP0 USHF.L.U32 UR5, UR4, 0xb, URZ ;  /* 0x0000000b04058899 */ /* 0x000fe4000800063f */
[----:B------:R-:W-:Y:S02]  /*0120*/  @!UP0 USHF.L.U32 UR4, UR4, 0x1, URZ ;  /* 0x0000000104048899 */ /* 0x000fe4000800063f */
[----:B-1----:R-:W-:Y:S02]  /*0130*/  @!UP0 ULEA UR8, UR8, UR6, 0x18 ;  /* 0x0000000608088291 */ /* 0x002fe4000f8ec03f */
[----:B------:R-:W-:-:S04]  /*0140*/  @!UP0 UIADD3 UR6, -UR7, 0x100000, URZ ;  /* 0x0010000007068890 */ /* 0x000fc8000fffe13f */
[----:B------:R-:W-:Y:S02]  /*0150*/  @!UP0 USHF.L.U32 UR7, UR6, 0xb, URZ ;  /* 0x0000000b06078899 */ /* 0x000fe4000800063f */
[----:B------:R-:W-:Y:S01]  /*0160*/  @!UP0 USHF.L.U32 UR6, UR6, 0x1, URZ ;  /* 0x0000000106068899 */ /* 0x000fe2000800063f */
[----:B------:R-:W-:-:S05]  /*0170*/  VOTEU.ALL UP0, P0 ;  /* 0x00000000003f7886 */ /* 0x000fca0000000000 */
[----:B------:R1:W2:Y:S06]  /*0180*/  @!UP0 SYNCS.EXCH.64 URZ, [UR8+0x28c00], UR4 ;  /* 0x028c0004083f85b2 */ /* 0x0002ac0008000100 */
[----:B------:R1:W3:Y:S02]  /*0190*/  @!UP1 SYNCS.EXCH.64 URZ, [UR8+0x28c20], UR6 ;  /* 0x028c2006083f95b2 */ /* 0x0002e40008000100 */
        /* <DEDUP_REMOVED lines=11> */
[----:B------:R0:W4:Y:S01]  /*0250*/  SYNCS.EXCH.64 URZ, [UR6+0x28c40], UR4 ;  /* 0x028c4004063f75b2 */ /* 0x0001220008000100 */
[----:B------:R0:W0:Y:S01]  /*0260*/  SYNCS.EXCH.64 URZ, [UR6+0x28c38], UR4 ;  /* 0x028c3804063f75b2 */ /* 0x0000220008000100 */
[----:B------:R0:W0:Y:S01]  /*0270*/  SYNCS.EXCH.64 URZ, [UR6+0x28c48], UR4 ;  /* 0x028c4804063f75b2 */ /* 0x0000220008000100 */
[----:B------:R-:W-:Y:S01]  /*0280*/  NOP ;  /* 0x0000000000007918 */ /* 0x000fe20000000000 */
.L_x_341:
        /* <DEDUP_REMOVED lines=22> */
.L_x_342:
        /* <DEDUP_REMOVED lines=18> */
.L_x_343:
        /* <DEDUP_REMOVED lines=22> */
.L_x_344:
        /* <DEDUP_REMOVED lines=23> */
.L_x_345:
[----:B------:R-:W-:Y:S01]  /*07e0*/  UISETP.NE.AND UP0, UPT, UR47, URZ, UPT ;  /* 0x0000003f2f00728c */ /* 0x000fe2000bf05270 */
[----:B------:R-:W-:Y:S01]  /*07f0*/  NOP ;  /* 0x0000000000007918 */ /* 0x000fe20000000000 */
[----:B------:R-:W-:Y:S01]  /*0800*/  UMOV UR37, 0x1 ;  /* 0x0000000100257882 */ /* 0x000fe20000000000 */
[----:B------:R-:W-:Y:S01]  /*0810*/  ULDC.64 UR50, c[0x0][0x208] ;  /* 0x0000820000327ab9 */ /* 0x000fe20000000a00 */
[----:B------:R-:W-:Y:S01]  /*0820*/  USEL UR37, UR37, 0x2, !UP0 ;  /* 0x0000000225257887 */ /* 0x000fe2000c000000 */
[----:B01234-:R-:W-:Y:S01]  /*0830*/  BAR.SYNC.DEFER_BLOCKING 0x0 ;  /* 0x0000000000007b1d */ /* 0x01ffe20000010000 */
[----:B------:R-:W-:-:S13]  /*0840*/  PLOP3.LUT P0, PT, PT, PT, UP0, 0x80, 0x0 ;  /* 0x000000000000781c */ /* 0x000fda0003f0f008 */
[----:B------:R-:W-:Y:S05]  /*0850*/  @!P0 BRA `(.L_x_346) ;  /* 0x000000c000cc8947 */ /* 0x000fea0003800000 */
.L_x_347:
[----:B------:R-:W-:-:S08]  /*0860*/  NOP ;  /* 0x0000000000007918 */ /* 0x000fd00000000000 */
[----:B------:R-:W0:Y:S02]  /*0870*/  USETMAXREG.TRY_ALLOC.CTAPOOL UP0, 0xe8 ;  /* 0x000000e8000079c8 */ /* 0x000e240008000600 */
[----:B0-----:R-:W-:-:S13]  /*0880*/  PLOP3.LUT P0, PT, PT, PT, UP0, 0x80, 0x0 ;  /* 0x000000000000781c */ /* 0x001fda0003f0f008 */
[----:B------:R-:W-:Y:S05]  /*0890*/  @!P0 BRA `(.L_x_347) ;  /* 0xfffffffc00f08947 */ /* 0x000fea000383ffff */
[----:B------:R-:W-:Y:S01]  /*08a0*/  LOP3.LUT R2, R0, 0xffffff80, RZ, 0xc0, !PT ;  /* 0xffffff8000027812 */ /* 0x000fe200078ec0ff */
[----:B------:R-:W0:Y:S01]  /*08b0*/  S2UR UR38, SR_CgaCtaId ;  /* 0x00000000002679c3 */ /* 0x000e220000008800 */
[----:B------:R-:W-:Y:S01]  /*08c0*/  UMOV UR39, 0x400 ;  /* 0x0000040000277882 */ /* 0x000fe20000000000 */
[----:B------:R-:W-:Y:S01]  /*08d0*/  ULDC UR4, c[0x0][0xc3c] ;  /* 0x00030f0000047ab9 */ /* 0x000fe20000000800 */
[----:B------:R-:W-:-:S13]  /*08e0*/  ISETP.NE.AND P0, PT, R2, 0x80, PT ;  /* 0x000000800200780c */ /* 0x000fda0003f05270 */
[----:B------:R-:W-:Y:S06]  /*08f0*/  @!P0 BAR.ARV 0x8, 0x100 ;  /* 0x0204000000008b1d */ /* 0x000fec0000002000 */
[----:B------:R-:W-:Y:S01]  /*0900*/  ISETP.GE.U32.AND P0, PT, R0, 0x100, PT ;  /* 0x000001000000780c */ /* 0x000fe20003f06070 */
[----:B0-----:R-:W-:-:S12]  /*0910*/  ULEA UR39, UR38, UR39, 0x18 ;  /* 0x0000002726277291 */ /* 0x001fd8000f8ec03f */
[----:B------:R-:W-:Y:S08]  /*0920*/  @P0 BAR.ARV 0xf, 0x100 ;  /* 0x03c4000000000b1d */ /* 0x000ff00000002000 */
[----:B------:R-:W-:Y:S06]  /*0930*/  BAR.SYNC.DEFER_BLOCKING 0x5, 0x180 ;  /* 0x0146000000007b1d */ /* 0x000fec0000010000 */
[----:B------:R-:W0:Y:S02]  /*0940*/  LDS.128 R4, [UR39+0x28cd0] ;  /* 0x028cd027ff047984 */ /* 0x000e240008000c00 */
[----:B------:R-:W-:Y:S06]  /*0950*/  BAR.ARV 0x4, 0x180 ;  /* 0x0106000000007b1d */ /* 0x000fec0000002000 */
[----:B0-----:R-:W-:-:S13]  /*0960*/  ISETP.GE.AND P0, PT, R7, UR4, PT ;  /* 0x0000000407007c0c */ /* 0x001fda000bf06270 */
[----:B------:R-:W-:Y:S05]  /*0970*/  @P0 EXIT ;  /* 0x000000000000094d */ /* 0x000fea0003800000 */
[----:B------:R-:W-:Y:S01]  /*0980*/  VIADD R0, R0, 0xffffff80 ;  /* 0xffffff8000007836 */ /* 0x000fe20000000000 */
[----:B------:R-:W-:Y:S01]  /*0990*/  R2UR UR5, R5 ;  /* 0x00000000050572ca */ /* 0x000fe200000e0000 */
[----:B------:R-:W-:Y:S01]  /*09a0*/  IMAD.MOV.U32 R22, RZ, RZ, 0x40 ;  /* 0x00000040ff167424 */ /* 0x000fe200078e00ff */
[----:B------:R-:W-:Y:S01]  /*09b0*/  R2UR UR6, R6 ;  /* 0x00000000060672ca */ /* 0x000fe200000e0000 */
[----:B------:R-:W-:Y:S01]  /*09c0*/  UMOV UR46, URZ ;  /* 0x0000003f002e7c82 */ /* 0x000fe20008000000 */
[----:B------:R-:W-:Y:S01]  /*09d0*/  SHF.R.S32.HI R3, RZ, 0x1f, R0 ;  /* 0x0000001fff037819 */ /* 0x000fe20000011400 */
[----:B------:R-:W-:Y:S01]  /*09e0*/  UMOV UR36, URZ ;  /* 0x0000003f00247c82 */ /* 0x000fe20008000000 */
[----:B------:R-:W-:Y:S01]  /*09f0*/  R2UR UR7, R7 ;  /* 0x00000000070772ca */ /* 0x000fe200000e0000 */
[----:B------:R-:W-:Y:S01]  /*0a00*/  UMOV UR48, URZ ;  /* 0x0000003f00307c82 */ /* 0x000fe20008000000 */
[CC--:B------:R-:W-:Y:S02]  /*0a10*/  LEA.HI R5, R3.reuse, R0.reuse, RZ, 0x5 ;  /* 0x0000000003057211 */ /* 0x0c0fe400078f28ff */
[----:B------:R-:W-:-:S02]  /*0a20*/  LEA.HI R4, R3, R0, RZ, 0x4 ;  /* 0x0000000003047211 */ /* 0x000fc400078f20ff */
[CC--:B------:R-:W-:Y:S02]  /*0a30*/  LEA.HI R8, R3.reuse, R0.reuse, RZ, 0x2 ;  /* 0x0000000003087211 */ /* 0x0c0fe400078f10ff */
[--C-:B------:R-:W-:Y:S02]  /*0a40*/  SHF.R.S32.HI R10, RZ, 0x5, R5.reuse ;  /* 0x00000005ff0a7819 */ /* 0x100fe40000011405 */
[----:B------:R-:W-:Y:S02]  /*0a50*/  SHF.R.S32.HI R9, RZ, 0x1f, R5 ;  /* 0x0000001fff097819 */ /* 0x000fe40000011405 */
[CC--:B------:R-:W-:Y:S02]  /*0a60*/  LEA.HI R2, R3.reuse, R0.reuse, RZ, 0x7 ;  /* 0x0000000003027211 */ /* 0x0c0fe400078f38ff */
[----:B------:R-:W-:Y:S02]  /*0a70*/  LEA.HI R6, R3, R0, RZ, 0x3 ;  /* 0x0000000003067211 */ /* 0x000fe400078f18ff */
[----:B------:R-:W-:-:S02]  /*0a80*/  SHF.R.S32.HI R7, RZ, 0x4, R4 ;  /* 0x00000004ff077819 */ /* 0x000fc40000011404 */
[----:B------:R-:W-:Y:S02]  /*0a90*/  LOP3.LUT R5, R4, 0xfffffff0, RZ, 0xc0, !PT ;  /* 0xfffffff004057812 */ /* 0x000fe400078ec0ff */
[----:B------:R-:W-:Y:S02]  /*0aa0*/  LOP3.LUT R13, R8, 0xfffffffc, RZ, 0xc0, !PT ;  /* 0xfffffffc080d7812 */ /* 0x000fe400078ec0ff */
[----:B------:R-:W-:Y:S01]  /*0ab0*/  LOP3.LUT R11, R6, 0xfffffff8, RZ, 0xc0, !PT ;  /* 0xfffffff8060b7812 */ /* 0x000fe200078ec0ff */
[----:B------:R-:W-:Y:S01]  /*0ac0*/  IMAD.IADD R6, R0, 0x1, -R5 ;  /* 0x0000000100067824 */ /* 0x000fe200078e0a05 */
[----:B------:R-:W-:Y:S01]  /*0ad0*/  LOP3.LUT R3, R2, 0xffffff80, RZ, 0xc0, !PT ;  /* 0xffffff8002037812 */ /* 0x000fe200078ec0ff */
[----:B------:R-:W-:Y:S01]  /*0ae0*/  IMAD.IADD R13, R0, 0x1, -R13 ;  /* 0x00000001000d7824 */ /* 0x000fe200078e0a0d */
[----:B------:R-:W-:Y:S01]  /*0af0*/  LEA.HI R4, R4, R7, RZ, 0x1 ;  /* 0x0000000704047211 */ /* 0x000fe200078f08ff */
[C---:B------:R-:W-:Y:S01]  /*0b00*/  IMAD.IADD R11, R0.reuse, 0x1, -R11 ;  /* 0x00000001000b7824 */ /* 0x040fe200078e0a0b */
[----:B------:R-:W-:Y:S01]  /*0b10*/  LEA.HI R9, R9, R10, RZ, 0x2 ;  /* 0x0000000a09097211 */ /* 0x000fe200078f10ff */
[----:B------:R-:W-:Y:S01]  /*0b20*/  IMAD.IADD R3, R0, 0x1, -R3 ;  /* 0x0000000100037824 */ /* 0x000fe200078e0a03 */
[----:B------:R-:W-:-:S02]  /*0b30*/  LOP3.LUT R4, R4, 0x1ffffffe, RZ, 0xc0, !PT ;  /* 0x1ffffffe04047812 */ /* 0x000fc400078ec0ff */
[----:B------:R-:W-:Y:S02]  /*0b40*/  SHF.R.S32.HI R5, RZ, 0x1f, R6 ;  /* 0x0000001fff057819 */ /* 0x000fe40000011406 */
[----:B------:R-:W-:Y:S01]  /*0b50*/  LEA.HI R0, R13, R13, RZ, 0x1 ;  /* 0x0000000d0d007211 */ /* 0x000fe200078f08ff */
[----:B------:R-:W-:Y:S01]  /*0b60*/  IMAD.IADD R8, R7, 0x1, -R4 ;  /* 0x0000000107087824 */ /* 0x000fe200078e0a04 */
[----:B------:R-:W-:Y:S02]  /*0b70*/  SHF.R.S32.HI R217, RZ, 0x7, R2 ;  /* 0x00000007ffd97819 */ /* 0x000fe40000011402 */
[----:B------:R-:W-:Y:S01]  /*0b80*/  LOP3.LUT R9, R9, 0x3ffffc, RZ, 0xc0, !PT ;  /* 0x003ffffc09097812 */ /* 0x000fe200078ec0ff */
[----:B------:R-:W-:Y:S01]  /*0b90*/  IMAD.SHL.U32 R8, R8, 0x8, RZ ;  /* 0x0000000808087824 */ /* 0x000fe200078e00ff */
[----:B------:R-:W-:Y:S01]  /*0ba0*/  LEA.HI R5, R5, R6, RZ, 0x3 ;  /* 0x0000000605057211 */ /* 0x000fe200078f18ff */
[----:B------:R-:W-:Y:S01]  /*0bb0*/  IMAD R12, R217, 0x100, R6 ;  /* 0x00000100d90c7824 */ /* 0x000fe200078e0206 */
[----:B------:R-:W-:Y:S01]  /*0bc0*/  LOP3.LUT R4, R0, 0x1ffffffe, RZ, 0xc0, !PT ;  /* 0x1ffffffe00047812 */ /* 0x000fe200078ec0ff */
[----:B------:R-:W-:Y:S01]  /*0bd0*/  IMAD.IADD R9, R10, 0x1, -R9 ;  /* 0x000000010a097824 */ /* 0x000fe200078e0a09 */
[----:B------:R-:W-:-:S02]  /*0be0*/  SHF.R.S32.HI R0, RZ, 0x1f, R3 ;  /* 0x0000001fff007819 */ /* 0x000fc40000011403 */
[----:B------:R-:W-:Y:S01]  /*0bf0*/  LOP3.LUT R7, R5, 0xfffffff8, RZ, 0xc0, !PT ;  /* 0xfffffff805077812 */ /* 0x000fe200078ec0ff */
[----:B------:R-:W-:Y:S01]  /*0c00*/  IMAD.IADD R13, R13, 0x1, -R4 ;  /* 0x000000010d0d7824 */ /* 0x000fe200078e0a04 */
[----:B------:R-:W-:Y:S01]  /*0c10*/  LEA.HI R4, R0, R3, RZ, 0x2 ;  /* 0x0000000300047211 */ /* 0x000fe200078f10ff */
[----:B------:R-:W-:Y:S01]  /*0c20*/  IMAD R15, R9, 0x10, R12 ;  /* 0x00000010090f7824 */ /* 0x000fe200078e020c */
[----:B------:R-:W-:Y:S01]  /*0c30*/  LEA.HI R2, R2, R217, RZ, 0x1 ;  /* 0x000000d902027211 */ /* 0x000fe200078f08ff */
[----:B------:R-:W-:Y:S01]  /*0c40*/  IMAD.IADD R6, R6, 0x1, -R7 ;  /* 0x0000000106067824 */ /* 0x000fe200078e0a07 */
[----:B------:R-:W-:Y:S01]  /*0c50*/  LOP3.LUT R12, R4, 0x7ffffffc, RZ, 0xc0, !PT ;  /* 0x7ffffffc040c7812 */ /* 0x000fe200078ec0ff */
[----:B------:R-:W-:Y:S01]  /*0c60*/  IMAD.SHL.U32 R7, R5, 0x40, RZ ;  /* 0x0000004005077824 */ /* 0x000fe200078e00ff */
[----:B------:R-:W-:Y:S02]  /*0c70*/  LEA.HI R5, R0, R3, RZ, 0x5 ;  /* 0x0000000300057211 */ /* 0x000fe400078f28ff */
[----:B------:R-:W-:Y:S01]  /*0c80*/  SHF.R.S32.HI R0, RZ, 0x2, R4 ;  /* 0x00000002ff007819 */ /* 0x000fe20000011404 */
[----:B------:R-:W-:Y:S01]  /*0c90*/  IMAD.IADD R12, R3, 0x1, -R12 ;  /* 0x00000001030c7824 */ /* 0x000fe200078e0a0c */
[----:B------:R-:W-:Y:S01]  /*0ca0*/  LOP3.LUT R9, R7, 0x7ffffe00, RZ, 0xc0, !PT ;  /* 0x7ffffe0007097812 */ /* 0x000fe200078ec0ff */
[----:B------:R-:W-:Y:S01]  /*0cb0*/  IMAD.SHL.U32 R3, R6, 0x40, RZ ;  /* 0x0000004006037824 */ /* 0x000fe200078e00ff */
[----:B------:R-:W-:Y:S01]  /*0cc0*/  SHF.R.S32.HI R7, RZ, 0x1f, R4 ;  /* 0x0000001fff077819 */ /* 0x000fe20000011404 */
[----:B------:R-:W-:Y:S01]  /*0cd0*/  IMAD.U32 R4, R15, 0x40, R8 ;  /* 0x000000400f047824 */ /* 0x000fe200078e0008 */
[----:B------:R-:W-:Y:S01]  /*0ce0*/  LOP3.LUT R2, R2, 0xfffffe, RZ, 0xc0, !PT ;  /* 0x00fffffe02027812 */ /* 0x000fe200078ec0ff */
[----:B------:R-:W-:Y:S01]  /*0cf0*/  IMAD R9, R10, 0x400, R9 ;  /* 0x000004000a097824 */ /* 0x000fe200078e0209 */
[----:B------:R-:W-:Y:S01]  /*0d00*/  LEA.HI R7, R7, R0, RZ, 0x3 ;  /* 0x0000000007077211 */ /* 0x000fe200078f18ff */
[----:B------:R-:W-:Y:S01]  /*0d10*/  IMAD.SHL.U32 R218, R12, 0x2, RZ ;  /* 0x000000020cda7824 */ /* 0x000fe200078e00ff */
[----:B------:R-:W-:Y:S01]  /*0d20*/  LOP3.LUT R3, R3, 0x1c0, RZ, 0xc0, !PT ;  /* 0x000001c003037812 */ /* 0x000fe200078ec0ff */
[----:B------:R0:W-:Y:S01]  /*0d30*/  STL [R1+0x38], R4 ;  /* 0x0000380401007387 */ /* 0x0001e20000100800 */
[----:B------:R-:W-:-:S02]  /*0d40*/  LOP3.LUT R7, R7, 0xfffffff8, RZ, 0xc0, !PT ;  /* 0xfffffff807077812 */ /* 0x000fc400078ec0ff */
[----:B------:R-:W-:Y:S02]  /*0d50*/  LOP3.LUT R8, R3, 0x8, R8, 0xf8, !PT ;  /* 0x0000000803087812 */ /* 0x000fe400078ef808 */
[----:B------:R-:W-:Y:S01]  /*0d60*/  SHF.R.U32.HI R3, RZ, 0x3, R3 ;  /* 0x00000003ff037819 */ /* 0x000fe20000011603 */
[----:B------:R-:W-:Y:S01]  /*0d70*/  IMAD.IADD R16, R0, 0x1, -R7 ;  /* 0x0000000100107824 */ /* 0x000fe200078e0a07 */
[----:B------:R-:W-:Y:S01]  /*0d80*/  SHF.R.S32.HI R5, RZ, 0x5, R5 ;  /* 0x00000005ff057819 */ /* 0x000fe20000011405 */
[----:B------:R-:W-:Y:S01]  /*0d90*/  IMAD.IADD R0, R217, 0x1, -R2 ;  /* 0x00000001d9007824 */ /* 0x000fe200078e0a02 */
[----:B------:R-:W-:Y:S01]  /*0da0*/  LOP3.LUT R8, R8, R3, RZ, 0x3c, !PT ;  /* 0x0000000308087212 */ /* 0x000fe200078e3cff */
[----:B------:R-:W-:Y:S01]  /*0db0*/  IMAD.SHL.U32 R2, R11, 0x8, RZ ;  /* 0x000000080b027824 */ /* 0x000fe200078e00ff */
[----:B------:R-:W-:Y:S01]  /*0dc0*/  R2P PR, R6, 0x6 ;  /* 0x0000000606007804 */ /* 0x000fe20000000000 */
[----:B0-----:R-:W-:Y:S02]  /*0dd0*/  IMAD.SHL.U32 R4, R0, 0x100, RZ ;  /* 0x0000010000047824 */ /* 0x001fe400078e00ff */
[----:B------:R-:W-:-:S02]  /*0de0*/  IMAD.IADD R8, R9, 0x1, R8 ;  /* 0x0000000109087824 */ /* 0x000fc400078e0208 */
[----:B------:R-:W-:Y:S01]  /*0df0*/  IMAD R16, R5, 0x10, R16 ;  /* 0x0000001005107824 */ /* 0x000fe200078e0210 */
[----:B------:R0:W-:Y:S01]  /*0e00*/  STL [R1+0x34], R4 ;  /* 0x0000340401007387 */ /* 0x0001e20000100800 */
[----:B------:R-:W-:Y:S01]  /*0e10*/  IMAD.IADD R17, R218, 0x1, R4 ;  /* 0x00000001da117824 */ /* 0x000fe200078e0204 */
[----:B------:R-:W-:Y:S01]  /*0e20*/  LEA R18, R8, UR39, 0x1 ;  /* 0x0000002708127c11 */ /* 0x000fe2000f8e08ff */
[----:B------:R-:W-:Y:S01]  /*0e30*/  VIADD R185, R2, 0x40 ;  /* 0x0000004002b97836 */ /* 0x000fe20000000000 */
[----:B------:R-:W-:Y:S01]  /*0e40*/  SEL R22, R22, 0xffffffc0, !P2 ;  /* 0xffffffc016167807 */ /* 0x000fe20005000000 */
[C---:B------:R-:W-:Y:S01]  /*0e50*/  VIADD R216, R17.reuse, 0x8 ;  /* 0x0000000811d87836 */ /* 0x040fe20000000000 */
[----:B------:R-:W-:Y:S01]  /*0e60*/  SHF.R.S32.HI R0, RZ, 0x1f, R17 ;  /* 0x0000001fff007819 */ /* 0x000fe20000011411 */
[C---:B------:R-:W-:Y:S01]  /*0e70*/  VIADD R215, R17.reuse, 0x10 ;  /* 0x0000001011d77836 */ /* 0x040fe20000000000 */
[----:B------:R-:W-:Y:S01]  /*0e80*/  SHF.R.S32.HI R3, RZ, 0x1f, R185 ;  /* 0x0000001fff037819 */ /* 0x000fe200000114b9 */
[----:B------:R-:W-:Y:S01]  /*0e90*/  VIADD R214, R17, 0x18 ;  /* 0x0000001811d67836 */ /* 0x000fe20000000000 */
[----:B------:R-:W-:Y:S01]  /*0ea0*/  SHF.R.S32.HI R3, RZ, 0x1f, R216 ;  /* 0x0000001fff037819 */ /* 0x000fe200000114d8 */
[----:B0-----:R-:W-:Y:S01]  /*0eb0*/  IMAD R4, R13, 0x8, R16 ;  /* 0x000000080d047824 */ /* 0x001fe200078e0210 */
[----:B------:R-:W-:Y:S01]  /*0ec0*/  SHF.R.S32.HI R0, RZ, 0x1f, R215 ;  /* 0x0000001fff007819 */ /* 0x000fe200000114d7 */
[----:B------:R-:W-:-:S02]  /*0ed0*/  VIADD R213, R17, 0x20 ;  /* 0x0000002011d57836 */ /* 0x000fc40000000000 */
[C---:B------:R-:W-:Y:S01]  /*0ee0*/  VIADD R212, R17.reuse, 0x28 ;  /* 0x0000002811d47836 */ /* 0x040fe20000000000 */
[----:B------:R0:W-:Y:S01]  /*0ef0*/  STL [R1+0x30], R4 ;  /* 0x0000300401007387 */ /* 0x0001e20000100800 */
[C---:B------:R-:W-:Y:S01]  /*0f00*/  VIADD R211, R17.reuse, 0x30 ;  /* 0x0000003011d37836 */ /* 0x040fe20000000000 */
[----:B------:R-:W-:Y:S01]  /*0f10*/  SHF.R.S32.HI R3, RZ, 0x1f, R213 ;  /* 0x0000001fff037819 */ /* 0x000fe200000114d5 */
[C---:B------:R-:W-:Y:S01]  /*0f20*/  VIADD R210, R17.reuse, 0x38 ;  /* 0x0000003811d27836 */ /* 0x040fe20000000000 */
[----:B------:R-:W-:Y:S01]  /*0f30*/  SHF.R.S32.HI R0, RZ, 0x1f, R212 ;  /* 0x0000001fff007819 */ /* 0x000fe200000114d4 */
[C---:B------:R-:W-:Y:S02]  /*0f40*/  VIADD R209, R17.reuse, 0x40 ;  /* 0x0000004011d17836 */ /* 0x040fe40000000000 */
[C---:B------:R-:W-:Y:S01]  /*0f50*/  VIADD R208, R17.reuse, 0x48 ;  /* 0x0000004811d07836 */ /* 0x040fe20000000000 */
[----:B------:R-:W-:Y:S01]  /*0f60*/  SHF.R.S32.HI R3, RZ, 0x1f, R210 ;  /* 0x0000001fff037819 */ /* 0x000fe200000114d2 */
[C---:B------:R-:W-:Y:S01]  /*0f70*/  VIADD R207, R17.reuse, 0x50 ;  /* 0x0000005011cf7836 */ /* 0x040fe20000000000 */
[----:B0-----:R-:W-:Y:S01]  /*0f80*/  SHF.R.S32.HI R4, RZ, 0x1f, R214 ;  /* 0x0000001fff047819 */ /* 0x001fe200000114d6 */
[C---:B------:R-:W-:Y:S01]  /*0f90*/  VIADD R206, R17.reuse, 0x58 ;  /* 0x0000005811ce7836 */ /* 0x040fe20000000000 */
[----:B------:R-:W-:Y:S01]  /*0fa0*/  SHF.R.S32.HI R4, RZ, 0x1f, R211 ;  /* 0x0000001fff047819 */ /* 0x000fe200000114d3 */
        /* <DEDUP_REMOVED lines=40> */
[----:B------:R-:W-:Y:S01]  /*1230*/  VIADD R186, R17, 0xf8 ;  /* 0x000000f811ba7836 */ /* 0x000fe20000000000 */
[----:B------:R-:W-:Y:S01]  /*1240*/  SHF.R.S32.HI R222, RZ, 0x1f, R189 ;  /* 0x0000001fffde7819 */ /* 0x000fe200000114bd */
[----:B------:R-:W-:Y:S01]  /*1250*/  VIADD R19, R18, 0x26820 ;  /* 0x0002682012137836 */ /* 0x000fe20000000000 */
[----:B------:R-:W-:Y:S01]  /*1260*/  SHF.R.S32.HI R221, RZ, 0x1f, R188 ;  /* 0x0000001fffdd7819 */ /* 0x000fe200000114bc */
[C---:B------:R-:W-:Y:S01]  /*1270*/  @P1 VIADD R19, R23.reuse, 0xffffffe0 ;  /* 0xffffffe017131836 */ /* 0x040fe20000000000 */
[----:B------:R-:W-:Y:S01]  /*1280*/  SHF.R.S32.HI R220, RZ, 0x1f, R187 ;  /* 0x0000001fffdc7819 */ /* 0x000fe200000114bb */
[----:B------:R-:W-:Y:S01]  /*1290*/  IMAD.IADD R23, R23, 0x1, R22 ;  /* 0x0000000117177824 */ /* 0x000fe200078e0216 */
[----:B------:R-:W-:Y:S01]  /*12a0*/  SHF.R.S32.HI R219, RZ, 0x1f, R186 ;  /* 0x0000001fffdb7819 */ /* 0x000fe200000114ba */
[----:B------:R-:W-:-:S02]  /*12b0*/  VIADD R184, R2, 0x80 ;  /* 0x0000008002b87836 */ /* 0x000fc40000000000 */
[----:B------:R-:W-:-:S07]  /*12c0*/  IMAD.IADD R22, R22, 0x1, R19 ;  /* 0x0000000116167824 */ /* 0x000fce00078e0213 */
.L_x_402:
[----:B------:R-:W-:Y:S01]  /*12d0*/  ULDC.64 UR8, c[0x0][0xc88] ;  /* 0x0003220000087ab9 */ /* 0x000fe20000000a00 */
[----:B------:R-:W-:Y:S01]  /*12e0*/  ULDC.64 UR10, c[0x0][0xa20] ;  /* 0x00028800000a7ab9 */ /* 0x000fe20000000a00 */
[----:B------:R-:W-:-:S06]  /*12f0*/  UIMAD.WIDE UR8, UR7, 0x4, UR8 ;  /* 0x00000004070878a5 */ /* 0x000fcc000f8e0208 */
[----:B01-3--:R-:W-:Y:S02]  /*1300*/  IMAD.U32 R4, RZ, RZ, UR8 ;  /* 0x00000008ff047e24 */ /* 0x00bfe4000f8e00ff */
[----:B----4-:R-:W-:Y:S01]  /*1310*/  IMAD.U32 R5, RZ, RZ, UR9 ;  /* 0x00000009ff057e24 */ /* 0x010fe2000f8e00ff */
[----:B------:R-:W-:-:S04]  /*1320*/  ULDC.64 UR8, c[0x0][0xa28] ;  /* 0x00028a0000087ab9 */ /* 0x000fc80000000a00 */
[----:B--2---:R-:W2:Y:S01]  /*1330*/  LDG.E R4, desc[UR50][R4.64] ;  /* 0x0000003204047981 */ /* 0x004ea2000c1e1900 */
[----:B------:R-:W-:Y:S02]  /*1340*/  UISETP.NE.U32.AND UP0, UPT, UR8, URZ, UPT ;  /* 0x0000003f0800728c */ /* 0x000fe4000bf05070 */
[----:B------:R-:W-:Y:S02]  /*1350*/  UISETP.NE.U32.AND UP1, UPT, UR10, URZ, UPT ;  /* 0x0000003f0a00728c */ /* 0x000fe4000bf25070 */
[----:B------:R-:W-:Y:S02]  /*1360*/  UISETP.NE.AND.EX UP0, UPT, UR9, URZ, UPT, UP0 ;  /* 0x0000003f0900728c */ /* 0x000fe4000bf05300 */
[----:B------:R-:W-:-:S04]  /*1370*/  UISETP.NE.AND.EX UP1, UPT, UR11, URZ, UPT, UP1 ;  /* 0x0000003f0b00728c */ /* 0x000fc8000bf25310 */
[----:B------:R-:W-:Y:S02]  /*1380*/  PLOP3.LUT P0, PT, PT, PT, UP0, 0x80, 0x0 ;  /* 0x000000000000781c */ /* 0x000fe40003f0f008 */
[----:B------:R-:W-:Y:S02]  /*1390*/  PLOP3.LUT P1, PT, PT, PT, UP1, 0x80, 0x0 ;  /* 0x000000000000781c */ /* 0x000fe40003f2f018 */
[----:B--2---:R-:W-:-:S13]  /*13a0*/  R2UR UR40, R4 ;  /* 0x00000000042872ca */ /* 0x004fda00000e0000 */
[----:B------:R-:W-:Y:S02]  /*13b0*/  USHF.R.S32.HI UR41, URZ, 0x1f, UR40 ;  /* 0x0000001f3f297899 */ /* 0x000fe40008011428 */
[----:B------:R-:W-:-:S04]  /*13c0*/  @UP0 ULEA UR8, UP2, UR40, UR8, 0x2 ;  /* 0x0000000828080291 */ /* 0x000fc8000f84103f */
[----:B------:R-:W-:Y:S02]  /*13d0*/  @UP0 ULEA.HI.X UR9, UR40, UR9, UR41, 0x2, UP2 ;  /* 0x0000000928090291 */ /* 0x000fe400090f1429 */
[----:B------:R-:W-:Y:S01]  /*13e0*/  @UP1 ULEA UR10, UP0, UR40, UR10, 0x2 ;  /* 0x0000000a280a1291 */ /* 0x000fe2000f80103f */
[----:B------:R-:W-:-:S03]  /*13f0*/  IMAD.U32 R4, RZ, RZ, UR8 ;  /* 0x00000008ff047e24 */ /* 0x000fc6000f8e00ff */
[----:B------:R-:W-:Y:S01]  /*1400*/  @UP1 ULEA.HI.X UR11, UR40, UR11, UR41, 0x2, UP0 ;  /* 0x0000000b280b1291 */ /* 0x000fe200080f1429 */
[----:B------:R-:W-:Y:S01]  /*1410*/  IMAD.U32 R5, RZ, RZ, UR9 ;  /* 0x00000009ff057e24 */ /* 0x000fe2000f8e00ff */
[----:B------:R-:W-:Y:S01]  /*1420*/  ULDC.64 UR8, c[0x0][0x418] ;  /* 0x0001060000087ab9 */ /* 0x000fe20000000a00 */
[----:B------:R-:W-:-:S03]  /*1430*/  IMAD.U32 R6, RZ, RZ, UR10 ;  /* 0x0000000aff067e24 */ /* 0x000fc6000f8e00ff */
[----:B------:R-:W-:Y:S01]  /*1440*/  IMAD.U32 R7, RZ, RZ, UR11 ;  /* 0x0000000bff077e24 */ /* 0x000fe2000f8e00ff */
[----:B------:R-:W2:Y:S04]  /*1450*/  @P0 LDG.E R4, desc[UR50][R4.64] ;  /* 0x0000003204040981 */ /* 0x000ea8000c1e1900 */
[----:B------:R-:W3:Y:S01]  /*1460*/  @P1 LDG.E R6, desc[UR50][R6.64] ;  /* 0x0000003206061981 */ /* 0x000ee2000c1e1900 */
[----:B------:R-:W-:Y:S02]  /*1470*/  ULOP3.LUT UR4, UR6, 0xff000000, URZ, 0xc0, !UPT ;  /* 0xff00000006047892 */ /* 0x000fe4000f8ec03f */
[----:B------:R-:W-:Y:S02]  /*1480*/  UISETP.NE.U32.AND UP0, UPT, UR8, URZ, UPT ;  /* 0x0000003f0800728c */ /* 0x000fe4000bf05070 */
[----:B------:R-:W-:-:S02]  /*1490*/  USHF.R.U32.HI UR7, URZ, 0x8, UR4 ;  /* 0x000000083f077899 */ /* 0x000fc40008011604 */
[----:B------:R-:W-:Y:S02]  /*14a0*/  UISETP.NE.AND.EX UP0, UPT, UR9, URZ, UPT, UP0 ;  /* 0x0000003f0900728c */ /* 0x000fe4000bf05300 */
[----:B------:R-:W-:Y:S02]  /*14b0*/  ULOP3.LUT UR42, UR6, 0xffff, URZ, 0xc0, !UPT ;  /* 0x0000ffff062a7892 */ /* 0x000fe4000f8ec03f */
[----:B------:R-:W-:Y:S01]  /*14c0*/  ULOP3.LUT UR6, UR6, 0xff0000, URZ, 0xc0, !UPT ;  /* 0x00ff000006067892 */ /* 0x000fe2000f8ec03f */
[----:B------:R-:W-:Y:S01]  /*14d0*/  ULDC UR4, c[0x0][0x424] ;  /* 0x0001090000047ab9 */ /* 0x000fe20000000800 */
[----:B------:R-:W-:Y:S01]  /*14e0*/  UMOV UR53, URZ ;  /* 0x0000003f00357c82 */ /* 0x000fe20008000000 */
[----:B------:R-:W-:Y:S02]  /*14f0*/  USEL UR4, UR4, 0x1, UP0 ;  /* 0x0000000104047887 */ /* 0x000fe40008000000 */
[----:B------:R-:W-:Y:S01]  /*1500*/  ULEA.HI UR6, UR6, UR7, URZ, 0x10 ;  /* 0x0000000706067291 */ /* 0x000fe2000f8f803f */
[----:B------:R-:W-:-:S02]  /*1510*/  UMOV UR43, UR5 ;  /* 0x00000005002b7c82 */ /* 0x000fc40008000000 */
[----:B------:R-:W-:Y:S02]  /*1520*/  ULDC UR7, c[0x0][0x2f0] ;  /* 0x0000bc0000077ab9 */ /* 0x000fe40000000800 */
[----:B------:R-:W-:-:S03]  /*1530*/  UIMAD UR4, UR4, UR7, URZ ;  /* 0x00000007040472a4 */ /* 0x000fc6000f8e023f */
[----:B------:R-:W-:Y:S01]  /*1540*/  ULDC UR7, c[0x0][0x9f0] ;  /* 0x00027c0000077ab9 */ /* 0x000fe20000000800 */
[----:B--2---:R-:W-:-:S03]  /*1550*/  @P0 R2UR UR53, R4 ;  /* 0x00000000043502ca */ /* 0x004fc600000e0000 */
[----:B---3--:R-:W-:Y:S01]  /*1560*/  @P1 R2UR UR4, R6 ;  /* 0x00000000060412ca */ /* 0x008fe200000e0000 */
[----:B-----5:R-:W-:-:S14]  /*1570*/  @P1 BRA `(.L_x_348) ;  /* 0x0000000000341947 */ /* 0x020fdc0003800000 */
[----:B------:R-:W-:Y:S02]  /*1580*/  ULDC.64 UR8, c[0x0][0xa08] ;  /* 0x0002820000087ab9 */ /* 0x000fe40000000a00 */
[----:B------:R-:W-:-:S04]  /*1590*/  ISETP.NE.U32.AND P0, PT, RZ, UR8, PT ;  /* 0x00000008ff007c0c */ /* 0x000fc8000bf05070 */
[----:B------:R-:W-:-:S13]  /*15a0*/  ISETP.NE.AND.EX P0, PT, RZ, UR9, PT, P0 ;  /* 0x00000009ff007c0c */ /* 0x000fda000bf05300 */
[----:B------:R-:W-:Y:S05]  /*15b0*/  @!P0 BRA `(.L_x_348) ;  /* 0x0000000000248947 */ /* 0x000fea0003800000 */
[----:B------:R-:W-:Y:S02]  /*15c0*/  ULDC.64 UR4, c[0x0][0xa08] ;  /* 0x0002820000047ab9 */ /* 0x000fe40000000a00 */
[----:B------:R-:W-:-:S06]  /*15d0*/  UIMAD.WIDE UR4, UR40, 0x4, UR4 ;  /* 0x00000004280478a5 */ /* 0x000fcc000f8e0204 */
[----:B------:R-:W-:Y:S02]  /*15e0*/  IMAD.U32 R4, RZ, RZ, UR4 ;  /* 0x00000004ff047e24 */ /* 0x000fe4000f8e00ff */
[----:B------:R-:W-:-:S05]  /*15f0*/  IMAD.U32 R5, RZ, RZ, UR5 ;  /* 0x00000005ff057e24 */ /* 0x000fca000f8e00ff */
[----:B------:R-:W2:Y:S04]  /*1600*/  LDG.E R3, desc[UR50][R4.64] ;  /* 0x0000003204037981 */ /* 0x000ea8000c1e1900 */
[----:B------:R-:W3:Y:S01]  /*1610*/  LDG.E R0, desc[UR50][R4.64+0x4] ;  /* 0x0000043204007981 */ /* 0x000ee2000c1e1900 */
[----:B--2---:R-:W-:Y:S02]  /*1620*/  R2UR UR4, R3 ;  /* 0x00000000030472ca */ /* 0x004fe400000e0000 */
[----:B---3--:R-:W-:-:S13]  /*1630*/  R2UR UR5, R0 ;  /* 0x00000000000572ca */ /* 0x008fda00000e0000 */
[----:B------:R-:W-:-:S12]  /*1640*/  UIADD3 UR4, -UR4, UR5, URZ ;  /* 0x0000000504047290 */ /* 0x000fd8000fffe13f */
.L_x_348:
[----:B------:R-:W-:Y:S02]  /*1650*/  UISETP.NE.AND UP1, UPT, UR47, 0x1, UPT ;  /* 0x000000012f00788c */ /* 0x000fe4000bf25270 */
[----:B------:R-:W-:Y:S02]  /*1660*/  UIADD3 UR53, -UR53, UR4, URZ ;  /* 0x0000000435357290 */ /* 0x000fe4000fffe13f */
[----:B------:R-:W-:Y:S02]  /*1670*/  USHF.R.U32.HI UR45, URZ, 0x10, UR6 ;  /* 0x000000103f2d7899 */ /* 0x000fe40008011606 */
[----:B------:R-:W-:Y:S01]  /*1680*/  UIADD3 UR4, UR53, 0x3f, URZ ;  /* 0x0000003f35047890 */ /* 0x000fe2000fffe03f */
[----:B------:R-:W-:Y:S01]  /*1690*/  PLOP3.LUT P0, PT, PT, PT, UP1, 0x80, 0x0 ;  /* 0x000000000000781c */ /* 0x000fe20003f0f018 */
[----:B------:R-:W-:Y:S02]  /*16a0*/  UISETP.NE.AND UP0, UPT, UR45, URZ, UPT ;  /* 0x0000003f2d00728c */ /* 0x000fe4000bf05270 */
[----:B------:R-:W-:-:S02]  /*16b0*/  USHF.R.S32.HI UR5, URZ, 0x1f, UR4 ;  /* 0x0000001f3f057899 */ /* 0x000fc40008011404 */
[----:B------:R-:W-:Y:S02]  /*16c0*/  ULOP3.LUT UR44, UR6, 0xff, URZ, 0xc0, !UPT ;  /* 0x000000ff062c7892 */ /* 0x000fe4000f8ec03f */
[----:B------:R-:W-:Y:S02]  /*16d0*/  ULEA.HI UR5, UR5, UR4, URZ, 0x6 ;  /* 0x0000000405057291 */ /* 0x000fe4000f8f303f */
[----:B------:R-:W-:Y:S02]  /*16e0*/  USEL UR10, UR45, UR7, UP0 ;  /* 0x000000072d0a7287 */ /* 0x000fe40008000000 */
[----:B------:R-:W-:Y:S02]  /*16f0*/  USHF.R.S32.HI UR9, URZ, 0x6, UR5 ;  /* 0x000000063f097899 */ /* 0x000fe40008011405 */
[----:B------:R-:W-:Y:S10]  /*1700*/  @!P0 BRA `(.L_x_349) ;  /* 0x0000002000048947 */ /* 0x000ff40003800000 */
        /* <DEDUP_REMOVED lines=37> */
.L_x_350:
[----:B------:R-:W-:Y:S01]  /*1960*/  UIMAD UR21, UR44, UR4, URZ ;  /* 0x000000042c1572a4 */ /* 0x000fe2000f8e023f */
[----:B------:R-:W-:Y:S01]  /*1970*/  IMAD.U32 R0, RZ, RZ, UR9 ;  /* 0x00000009ff007e24 */ /* 0x000fe2000f8e00ff */
[----:B------:R-:W-:Y:S01]  /*1980*/  PLOP3.LUT P0, PT, PT, PT, PT, 0x80, 0x0 ;  /* 0x000000000000781c */ /* 0x000fe20003f0f070 */
[----:B------:R-:W-:Y:S01]  /*1990*/  IMAD.U32 R3, RZ, RZ, UR4 ;  /* 0x00000004ff037e24 */ /* 0x000fe2000f8e00ff */
[----:B------:R-:W-:Y:S02]  /*19a0*/  CS2R R12, SRZ ;  /* 0x00000000000c7805 */ /* 0x000fe4000001ff00 */
[----:B------:R-:W-:Y:S02]  /*19b0*/  CS2R R150, SRZ ;  /* 0x0000000000967805 */ /* 0x000fe4000001ff00 */
[----:B------:R-:W-:Y:S02]  /*19c0*/  CS2R R148, SRZ ;  /* 0x0000000000947805 */ /* 0x000fe4000001ff00 */
[----:B------:R-:W-:-:S02]  /*19d0*/  CS2R R146, SRZ ;  /* 0x0000000000927805 */ /* 0x000fc4000001ff00 */
[----:B------:R-:W-:Y:S02]  /*19e0*/  VIADDMNMX R0, R3, UR21, R0, PT ;  /* 0x0000001503007c46 */ /* 0x000fe4000b800100 */
[----:B------:R-:W-:Y:S02]  /*19f0*/  CS2R R144, SRZ ;  /* 0x0000000000907805 */ /* 0x000fe4000001ff00 */
[----:B------:R-:W-:Y:S02]  /*1a00*/  CS2R R142, SRZ ;  /* 0x00000000008e7805 */ /* 0x000fe4000001ff00 */
[----:B------:R-:W-:Y:S02]  /*1a10*/  CS2R R140, SRZ ;  /* 0x00000000008c7805 */ /* 0x000fe4000001ff00 */
[----:B------:R-:W-:Y:S02]  /*1a20*/  R2UR UR16, R0 ;  /* 0x00000000001072ca */ /* 0x000fe400000e0000 */
        /* <DEDUP_REMOVED lines=12> */
[----:B------:R-:W-:Y:S01]  /*1af0*/  UISETP.GT.AND UP0, UPT, UR16, UR21, UPT ;  /* 0x000000151000728c */ /* 0x000fe2000bf04270 */
[----:B------:R-:W-:-:S02]  /*1b00*/  CS2R R114, SRZ ;  /* 0x0000000000727805 */ /* 0x000fc4000001ff00 */
[----:B------:R-:W-:Y:S02]  /*1b10*/  CS2R R112, SRZ ;  /* 0x0000000000707805 */ /* 0x000fe4000001ff00 */
[----:B------:R-:W-:Y:S02]  /*1b20*/  CS2R R110, SRZ ;  /* 0x00000000006e7805 */ /* 0x000fe4000001ff00 */
        /* <DEDUP_REMOVED lines=44> */
[----:B------:R-:W-:Y:S06]  /*1df0*/  @!P1 BRA `(.L_x_351) ;  /* 0x0000006000a89947 */ /* 0x000fec0003800000 */
[----:B------:R-:W0:Y:S01]  /*1e00*/  SHFL.IDX PT, R0, R217, RZ, 0x1f ;  /* 0x00001fffd9007589 */ /* 0x000e2200000e0000 */
[----:B------:R-:W-:Y:S02]  /*1e10*/  ISETP.NE.AND P0, PT, RZ, UR47, PT ;  /* 0x0000002fff007c0c */ /* 0x000fe4000bf05270 */
[----:B0-----:R-:W-:Y:S01]  /*1e20*/  R2UR UR4, R0 ;  /* 0x00000000000472ca */ /* 0x001fe200000e0000 */
[----:B------:R-:W-:-:S05]  /*1e30*/  IMAD.MOV.U32 R0, RZ, RZ, 0x1 ;  /* 0x00000001ff007424 */ /* 0x000fca00078e00ff */
[----:B------:R-:W-:-:S04]  /*1e40*/  SEL R0, R0, 0x2, !P0 ;  /* 0x0000000200007807 */ /* 0x000fc80004000000 */
[----:B------:R-:W-:-:S03]  /*1e50*/  LOP3.LUT R0, R0, 0x1, RZ, 0xfc, !PT ;  /* 0x0000000100007812 */ /* 0x000fc600078efcff */
[----:B------:R-:W-:Y:S01]  /*1e60*/  ULEA.HI UR5, UR4, UR4, URZ, 0x1 ;  /* 0x0000000404057291 */ /* 0x000fe2000f8f083f */
[----:B------:R-:W-:-:S03]  /*1e70*/  ISETP.NE.AND P0, PT, R0, 0x3, PT ;  /* 0x000000030000780c */ /* 0x000fc60003f05270 */
[----:B------:R-:W-:-:S04]  /*1e80*/  ULOP3.LUT UR5, UR5, 0x1fffe, URZ, 0xc0, !UPT ;  /* 0x0001fffe05057892 */ /* 0x000fc8000f8ec03f */
[----:B------:R-:W-:-:S04]  /*1e90*/  UIADD3 UR5, UR4, -UR5, URZ ;  /* 0x8000000504057290 */ /* 0x000fc8000fffe03f */
[----:B------:R-:W-:-:S04]  /*1ea0*/  ULEA UR5, UR5, UR39, 0xf ;  /* 0x0000002705057291 */ /* 0x000fc8000f8e783f */
[----:B------:R-:W-:-:S04]  /*1eb0*/  UIADD3 UR5, UR5, 0x400, URZ ;  /* 0x0000040005057890 */ /* 0x000fc8000fffe03f */
[----:B------:R-:W-:-:S04]  /*1ec0*/  USHF.R.U32.HI UR5, URZ, 0x4, UR5 ;  /* 0x000000043f057899 */ /* 0x000fc80008011605 */
[----:B------:R-:W-:-:S04]  /*1ed0*/  ULOP3.LUT UR5, UR5, 0x3fff, URZ, 0xc0, !UPT ;  /* 0x00003fff05057892 */ /* 0x000fc8000f8ec03f */
[----:B------:R-:W-:Y:S01]  /*1ee0*/  ULOP3.LUT UR20, UR5, 0x2000000, URZ, 0xfc, !UPT ;  /* 0x0200000005147892 */ /* 0x000fe2000f8efc3f */
[----:B------:R-:W-:Y:S11]  /*1ef0*/  @!P0 BRA `(.L_x_352) ;  /* 0x0000000000048947 */ /* 0x000ff60003800000 */
[----:B------:R-:W-:Y:S01]  /*1f00*/  BPT.TRAP 0x1 ;  /* 0x000000040000795c */ /* 0x000fe20000300000 */
.L_x_352:
[----:B------:R-:W-:Y:S01]  /*1f10*/  ULEA UR17, UR48, UR39, 0x3 ;  /* 0x0000002730117291 */ /* 0x000fe2000f8e183f */
[----:B------:R-:W-:-:S05]  /*1f20*/  IMAD.U32 R0, RZ, RZ, UR36 ;  /* 0x00000024ff007e24 */ /* 0x000fca000f8e00ff */
[----:B------:R-:W-:-:S04]  /*1f30*/  SHF.L.U32 R0, R0, 0x1f, RZ ;  /* 0x0000001f00007819 */ /* 0x000fc800000006ff */
[----:B------:R-:W0:Y:S02]  /*1f40*/  SYNCS.PHASECHK.TRANS64.TRYWAIT P1, [UR17+0x28c50], R0 ;  /* 0x028c5000ff0075a7 */ /* 0x000e240008020151 */
[----:B0-----:R-:W-:Y:S05]  /*1f50*/  @!P1 BRA `(.L_x_353) ;  /* 0x0000010400949947 */ /* 0x001fea0003800000 */
.L_x_485:
[----:B------:R-:W-:Y:S01]  /*1f60*/  BAR.SYNC.DEFER_BLOCKING 0xe, 0x100 ;  /* 0x0384000000007b1d */ /* 0x000fe20000010000 */
[----:B------:R-:W-:Y:S02]  /*1f70*/  UIADD3 UR4, UR39, 0x26800, URZ ;  /* 0x0002680027047890 */ /* 0x000fe4000fffe03f */
[----:B------:R-:W-:Y:S02]  /*1f80*/  ULEA UR12, UR48, UR20, 0xc ;  /* 0x00000014300c7291 */ /* 0x000fe4000f8e603f */
[----:B------:R-:W-:Y:S01]  /*1f90*/  USHF.R.U32.HI UR4, URZ, 0x4, UR4 ;  /* 0x000000043f047899 */ /* 0x000fe20008011604 */
[----:B------:R-:W-:Y:S01]  /*1fa0*/  UMOV UR7, 0x40000040 ;  /* 0x4000004000077882 */ /* 0x000fe20000000000 */
[----:B------:R-:W-:Y:S02]  /*1fb0*/  UMOV UR5, 0x40000040 ;  /* 0x4000004000057882 */ /* 0x000fe40000000000 */
[----:B------:R-:W-:Y:S01]  /*1fc0*/  ULOP3.LUT UR4, UR4, 0x3fff, URZ, 0xc0, !UPT ;  /* 0x00003fff04047892 */ /* 0x000fe2000f8ec03f */
[----:B------:R-:W-:Y:S01]  /*1fd0*/  UMOV UR6, UR12 ;  /* 0x0000000c00067c82 */ /* 0x000fe20008000000 */
[----:B------:R-:W-:-:S02]  /*1fe0*/  UIADD3 UR10, UR12, 0x100, URZ ;  /* 0x000001000c0a7890 */ /* 0x000fc4000fffe03f */
[----:B------:R-:W-:Y:S01]  /*1ff0*/  ULOP3.LUT UR13, UR4, 0x10000, URZ, 0xfc, !UPT ;  /* 0x00010000040d7892 */ /* 0x000fe2000f8efc3f */
[----:B------:R-:W-:Y:S01]  /*2000*/  UMOV UR11, 0x40000040 ;  /* 0x40000040000b7882 */ /* 0x000fe20000000000 */
[----:B------:R-:W-:Y:S02]  /*2010*/  UMOV UR9, 0x40000040 ;  /* 0x4000004000097882 */ /* 0x000fe40000000000 */
[----:B------:R-:W-:Y:S02]  /*2020*/  UIADD3 UR8, UR13, 0x4, URZ ;  /* 0x000000040d087890 */ /* 0x000fe4000fffe03f */
[----:B------:R-:W-:Y:S01]  /*2030*/  UIADD3 UR14, UR12, 0x180, URZ ;  /* 0x000001800c0e7890 */ /* 0x000fe2000fffe03f */
[----:B------:R-:W-:Y:S01]  /*2040*/  UMOV UR4, UR13 ;  /* 0x0000000d00047c82 */ /* 0x000fe20008000000 */
[----:B------:R-:W-:Y:S01]  /*2050*/  UMOV UR15, 0x40000040 ;  /* 0x40000040000f7882 */ /* 0x000fe20000000000 */
[----:B------:R-:W-:-:S06]  /*2060*/  WARPGROUP.ARRIVE ;  /* 0x00000000000079c5 */ /* 0x000fcc0000000000 */
[----:B------:R-:W-:Y:S01]  /*2070*/  HGMMA.64x256x16.F32.BF16 R24, gdesc[UR4].tnspB, RZ, !UPT, gsb0 ;  /* 0x43e00000041879f0 */ /* 0x000fe2000c0018ff */
[----:B------:R-:W-:Y:S02]  /*2080*/  UIADD3 UR6, UR12, 0x80, URZ ;  /* 0x000000800c067890 */ /* 0x000fe4000fffe03f */
[----:B------:R-:W-:Y:S01]  /*2090*/  UIADD3 UR4, UR13, 0x2, URZ ;  /* 0x000000020d047890 */ /* 0x000fe2000fffe03f */
[----:B------:R-:W-:Y:S01]  /*20a0*/  UMOV UR7, 0x40000040 ;  /* 0x4000004000077882 */ /* 0x000fe20000000000 */
[----:B------:R-:W-:Y:S01]  /*20b0*/  UMOV UR5, 0x40000040 ;  /* 0x4000004000057882 */ /* 0x000fe20000000000 */
[----:B------:R-:W-:-:S03]  /*20c0*/  UIADD3 UR12, UR13, 0x6, URZ ;  /* 0x000000060d0c7890 */ /* 0x000fc6000fffe03f */
[----:B------:R-:W-:Y:S01]  /*20d0*/  UMOV UR13, 0x40000040 ;  /* 0x40000040000d7882 */ /* 0x000fe20000000000 */
[----:B------:R-:W-:Y:S02]  /*20e0*/  WARPGROUP.DEPBAR.LE gsb0, 0x0 ;  /* 0x00008000000079c5 */ /* 0x000fe40000010000 */
[----:B------:R-:W-:-:S15]  /*20f0*/  WARPGROUP.ARRIVE ;  /* 0x00000000000079c5 */ /* 0x000fde0000000000 */
[----:B------:R-:W-:-:S01]  /*2100*/  NOP ;  /* 0x0000000000007918 */ /* 0x000fc20000000000 */
        /* <DEDUP_REMOVED lines=13> */
.L_x_354:
[----:B------:R-:W-:-:S04]  /*21e0*/  UIADD3 UR6, UR17, 0x28c60, URZ ;  /* 0x00028c6011067890 */ /* 0x000fc8000fffe03f */
[----:B------:R-:W-:-:S09]  /*21f0*/  UPRMT UR6, UR38, 0x654, UR6 ;  /* 0x0000065426067896 */ /* 0x000fd20008000006 */
[----:B------:R-:W-:Y:S01]  /*2200*/  SYNCS.ARRIVE.TRANS64.RED.A1T0 RZ, [UR6], RZ ;  /* 0x000000ffffff79a7 */ /* 0x000fe20008100406 */
[----:B------:R-:W-:-:S04]  /*2210*/  UIADD3 UR6, UR16, -0x2, URZ ;  /* 0xfffffffe10067890 */ /* 0x000fc8000fffe03f */
[----:B------:R-:W-:-:S06]  /*2220*/  UISETP.GE.AND UP0, UPT, UR6, UR21, UPT ;  /* 0x000000150600728c */ /* 0x000fcc000bf06270 */
[----:B------:R-:W-:-:S13]  /*2230*/  PLOP3.LUT P1, PT, PT, PT, UP0, 0x80, 0x0 ;  /* 0x000000000000781c */ /* 0x000fda0003f2f008 */
[----:B------:R-:W-:Y:S05]  /*2240*/  @!P1 BRA `(.L_x_355) ;  /* 0x0000000800f89947 */ /* 0x000fea0003800000 */
[----:B------:R-:W-:-:S05]  /*2250*/  UMOV UR22, UR6 ;  /* 0x0000000600167c82 */ /* 0x000fca0008000000 */
.L_x_361:
[----:B------:R-:W-:Y:S01]  /*2260*/  BAR.SYNC.DEFER_BLOCKING 0xe, 0x100 ;  /* 0x0384000000007b1d */ /* 0x000fe20000010000 */
[----:B01----:R-:W-:Y:S01]  /*2270*/  IMAD.U32 R3, RZ, RZ, UR48 ;  /* 0x00000030ff037e24 */ /* 0x003fe2000f8e00ff */
[----:B------:R-:W-:-:S03]  /*2280*/  UIADD3 UR48, UR48, 0x1, URZ ;  /* 0x0000000130307890 */ /* 0x000fc6000fffe03f */
[----:B------:R-:W-:Y:S01]  /*2290*/  IMAD R0, R3, 0x40, R16 ;  /* 0x0000004003007824 */ /* 0x000fe200078e0210 */
[----:B------:R-:W-:-:S04]  /*22a0*/  UISETP.NE.AND UP0, UPT, UR48, 0x2, UPT ;  /* 0x000000023000788c */ /* 0x000fc8000bf05270 */
[----:B------:R-:W-:Y:S01]  /*22b0*/  LEA R0, R0, UR39, 0x2 ;  /* 0x0000002700007c11 */ /* 0x000fe2000f8e10ff */
[----:B------:R-:W-:Y:S02]  /*22c0*/  USEL UR6, URZ, 0x1, UP0 ;  /* 0x000000013f067887 */ /* 0x000fe40008000000 */
[----:B------:R-:W-:Y:S02]  /*22d0*/  USEL UR48, UR48, URZ, UP0 ;  /* 0x0000003f30307287 */ /* 0x000fe40008000000 */
[----:B------:R-:W-:Y:S01]  /*22e0*/  ULOP3.LUT UR36, UR36, UR6, URZ, 0x3c, !UPT ;  /* 0x0000000624247292 */ /* 0x000fe2000f8e3c3f */
        /* <DEDUP_REMOVED lines=132> */
.L_x_356:
[----:B------:R-:W-:Y:S01]  /*2b30*/  ULEA UR6, UR48, UR39, 0x3 ;  /* 0x0000002730067291 */ /* 0x000fe2000f8e183f */
[----:B------:R-:W-:-:S05]  /*2b40*/  IMAD.U32 R0, RZ, RZ, UR36 ;  /* 0x00000024ff007e24 */ /* 0x000fca000f8e00ff */
[----:B------:R-:W-:-:S04]  /*2b50*/  SHF.L.U32 R0, R0, 0x1f, RZ ;  /* 0x0000001f00007819 */ /* 0x000fc800000006ff */
[----:B------:R0:W1:Y:S01]  /*2b60*/  SYNCS.PHASECHK.TRANS64.TRYWAIT P1, [UR6+0x28c50], R0 ;  /* 0x028c5000ff0075a7 */ /* 0x0000620008020146 */
[----:B------:R-:W-:Y:S05]  /*2b70*/  @!P0 BRA `(.L_x_357) ;  /* 0x0000000000048947 */ /* 0x000fea0003800000 */
[----:B------:R-:W-:Y:S01]  /*2b80*/  BPT.TRAP 0x1 ;  /* 0x000000040000795c */ /* 0x000fe20000300000 */
.L_x_357:
[----:B-1----:R-:W-:Y:S05]  /*2b90*/  @P1 BRA `(.L_x_358) ;  /* 0x0000000000081947 */ /* 0x002fea0003800000 */
[----:B------:R-:W1:Y:S02]  /*2ba0*/  SYNCS.PHASECHK.TRANS64.TRYWAIT P1, [UR6+0x28c50], R0 ;  /* 0x028c5000ff0075a7 */ /* 0x000e640008020146 */
[----:B-1----:R-:W-:Y:S05]  /*2bb0*/  @!P1 BRA `(.L_x_359) ;  /* 0x000000f800949947 */ /* 0x002fea0003800000 */
.L_x_358:
[----:B------:R-:W-:Y:S01]  /*2bc0*/  UIADD3 UR6, UR39, 0x26800, URZ ;  /* 0x0002680027067890 */ /* 0x000fe2000fffe03f */
[----:B------:R-:W-:Y:S01]  /*2bd0*/  WARPGROUP.ARRIVE ;  /* 0x00000000000079c5 */ /* 0x000fe20000000000 */
[----:B------:R-:W-:Y:S02]  /*2be0*/  ULEA UR18, UR48, UR20, 0xc ;  /* 0x0000001430127291 */ /* 0x000fe4000f8e603f */
[----:B------:R-:W-:Y:S01]  /*2bf0*/  USHF.R.U32.HI UR6, URZ, 0x4, UR6 ;  /* 0x000000043f067899 */ /* 0x000fe20008011606 */
[----:B------:R-:W-:Y:S01]  /*2c00*/  UMOV UR19, 0x40000040 ;  /* 0x4000004000137882 */ /* 0x000fe20000000000 */
[----:B------:R-:W-:Y:S02]  /*2c10*/  UMOV UR17, 0x40000040 ;  /* 0x4000004000117882 */ /* 0x000fe40000000000 */
[----:B------:R-:W-:Y:S01]  /*2c20*/  ULOP3.LUT UR6, UR6, 0x3fff, URZ, 0xc0, !UPT ;  /* 0x00003fff06067892 */ /* 0x000fe2000f8ec03f */
[----:B------:R-:W-:Y:S01]  /*2c30*/  UMOV UR7, 0x40000040 ;  /* 0x4000004000077882 */ /* 0x000fe20000000000 */
[----:B------:R-:W-:-:S02]  /*2c40*/  UIADD3 UR10, UR18, 0x100, URZ ;  /* 0x00000100120a7890 */ /* 0x000fc4000fffe03f */
[----:B------:R-:W-:Y:S02]  /*2c50*/  ULOP3.LUT UR16, UR6, 0x10000, URZ, 0xfc, !UPT ;  /* 0x0001000006107892 */ /* 0x000fe4000f8efc3f */
[----:B------:R-:W-:Y:S01]  /*2c60*/  UIADD3 UR6, UR18, 0x80, URZ ;  /* 0x0000008012067890 */ /* 0x000fe2000fffe03f */
[----:B------:R-:W-:Y:S01]  /*2c70*/  UMOV UR11, 0x40000040 ;  /* 0x40000040000b7882 */ /* 0x000fe20000000000 */
[----:B------:R-:W-:Y:S01]  /*2c80*/  UIADD3 UR14, UR18, 0x180, URZ ;  /* 0x00000180120e7890 */ /* 0x000fe2000fffe03f */
[----:B------:R-:W-:-:S04]  /*2c90*/  UMOV UR15, 0x40000040 ;  /* 0x40000040000f7882 */ /* 0x000fc80000000000 */
        /* <DEDUP_REMOVED lines=17> */
.L_x_360:
[----:B------:R-:W-:Y:S02]  /*2db0*/  UISETP.GT.AND UP0, UPT, UR22, UR21, UPT ;  /* 0x000000151600728c */ /* 0x000fe4000bf04270 */
[----:B------:R-:W-:Y:S02]  /*2dc0*/  ULEA UR6, UR48, UR39, 0x3 ;  /* 0x0000002730067291 */ /* 0x000fe4000f8e183f */
[----:B------:R-:W-:Y:S02]  /*2dd0*/  UIADD3 UR22, UR22, -0x1, URZ ;  /* 0xffffffff16167890 */ /* 0x000fe4000fffe03f */
[----:B------:R-:W-:Y:S01]  /*2de0*/  UIADD3 UR6, UR6, 0x28c60, URZ ;  /* 0x00028c6006067890 */ /* 0x000fe2000fffe03f */
[----:B------:R-:W-:-:S03]  /*2df0*/  PLOP3.LUT P1, PT, PT, PT, UP0, 0x80, 0x0 ;  /* 0x000000000000781c */ /* 0x000fc60003f2f008 */
[----:B------:R-:W-:-:S09]  /*2e00*/  UPRMT UR6, UR38, 0x654, UR6 ;  /* 0x0000065426067896 */ /* 0x000fd20008000006 */
[----:B------:R-:W-:Y:S01]  /*2e10*/  SYNCS.ARRIVE.TRANS64.RED.A1T0 RZ, [UR6], RZ ;  /* 0x000000ffffff79a7 */ /* 0x000fe20008100406 */
[----:B------:R-:W-:Y:S05]  /*2e20*/  @P1 BRA `(.L_x_361) ;  /* 0xfffffff4000c1947 */ /* 0x000fea000383ffff */
.L_x_355:
[----:B------:R-:W-:Y:S01]  /*2e30*/  BAR.SYNC.DEFER_BLOCKING 0xe, 0x100 ;  /* 0x0384000000007b1d */ /* 0x000fe20000010000 */
[----:B01----:R-:W-:Y:S01]  /*2e40*/  IMAD.U32 R3, RZ, RZ, UR48 ;  /* 0x00000030ff037e24 */ /* 0x003fe2000f8e00ff */
[----:B------:R-:W-:Y:S01]  /*2e50*/  UIADD3 UR48, UR48, 0x1, URZ ;  /* 0x0000000130307890 */ /* 0x000fe2000fffe03f */
[----:B------:R-:W-:Y:S02]  /*2e60*/  PLOP3.LUT P0, PT, PT, PT, PT, 0x8, 0x0 ;  /* 0x000000000000781c */ /* 0x000fe40003f0e170 */
[----:B------:R-:W-:Y:S01]  /*2e70*/  CS2R R12, SRZ ;  /* 0x00000000000c7805 */ /* 0x000fe2000001ff00 */
        /* <DEDUP_REMOVED lines=138> */
.L_x_349:
        /* <DEDUP_REMOVED lines=37> */
.L_x_362:
        /* <DEDUP_REMOVED lines=94> */
[----:B------:R-:W-:Y:S02]  /*3f50*/  IMAD.U32 R10, RZ, RZ, UR6 ;  /* 0x00000006ff0a7e24 */ /* 0x000fe4000f8e00ff */
[----:B------:R-:W-:Y:S02]  /*3f60*/  IMAD.U32 R6, RZ, RZ, UR4 ;  /* 0x00000004ff067e24 */ /* 0x000fe4000f8e00ff */
[----:B------:R-:W-:-:S02]  /*3f70*/  IMAD.U32 R7, RZ, RZ, UR5 ;  /* 0x00000005ff077e24 */ /* 0x000fc4000f8e00ff */
[----:B------:R-:W-:Y:S02]  /*3f80*/  IMAD.U32 R11, RZ, RZ, UR7 ;  /* 0x00000007ff0b7e24 */ /* 0x000fe4000f8e00ff */
[----:B------:R-:W-:Y:S02]  /*3f90*/  IMAD.MOV.U32 R8, RZ, RZ, 0x70 ;  /* 0x00000070ff087424 */ /* 0x000fe400078e00ff */
[----:B------:R-:W-:Y:S02]  /*3fa0*/  IMAD.MOV.U32 R12, RZ, RZ, 0x1 ;  /* 0x00000001ff0c7424 */ /* 0x000fe400078e00ff */
[----:B0-----:R-:W-:-:S07]  /*3fb0*/  IMAD.MOV.U32 R13, RZ, RZ, RZ ;  /* 0x000000ffff0d7224 */ /* 0x001fce00078e00ff */
[----:B------:R-:W-:-:S07]  /*3fc0*/  LEPC R20, `(.L_x_363) ;  /* 0x000000001014794e */ /* 0x000fce0000000000 */
[----:B-1----:R-:W-:Y:S05]  /*3fd0*/  CALL.ABS.NOINC R14 ;  /* 0x000000000e007343 */ /* 0x002fea0003c00000 */
.L_x_363:
[----:B------:R-:W-:Y:S01]  /*3fe0*/  ULEA.HI UR4, UR46, UR46, URZ, 0x1 ;  /* 0x0000002e2e047291 */ /* 0x000fe2000f8f083f */
[----:B------:R-:W-:Y:S01]  /*3ff0*/  IMAD.MOV.U32 R3, RZ, RZ, 0x1 ;  /* 0x00000001ff037424 */ /* 0x000fe200078e00ff */
[----:B------:R-:W-:Y:S02]  /*4000*/  ISETP.NE.AND P0, PT, RZ, UR47, PT ;  /* 0x0000002fff007c0c */ /* 0x000fe4000bf05270 */
[----:B------:R-:W-:Y:S02]  /*4010*/  ULOP3.LUT UR4, UR4, 0xfffffffe, URZ, 0xc0, !UPT ;  /* 0xfffffffe04047892 */ /* 0x000fe4000f8ec03f */
[----:B------:R-:W-:Y:S02]  /*4020*/  SEL R3, R3, 0x2, !P0 ;  /* 0x0000000203037807 */ /* 0x000fe40004000000 */
[----:B------:R-:W-:Y:S02]  /*4030*/  UIADD3 UR4, UR46, -UR4, URZ ;  /* 0x800000042e047290 */ /* 0x000fe4000fffe03f */
[----:B------:R-:W-:-:S04]  /*4040*/  LOP3.LUT R3, R3, 0x1, RZ, 0xfc, !PT ;  /* 0x0000000103037812 */ /* 0x000fc800078efcff */
[----:B------:R-:W-:Y:S01]  /*4050*/  IMAD.U32 R0, RZ, RZ, UR4 ;  /* 0x00000004ff007e24 */ /* 0x000fe2000f8e00ff */
[----:B------:R-:W-:-:S04]  /*4060*/  ISETP.NE.AND P0, PT, R3, 0x3, PT ;  /* 0x000000030300780c */ /* 0x000fc80003f05270 */
[----:B------:R-:W-:-:S04]  /*4070*/  SHF.L.U32 R0, R0, 0x1f, RZ ;  /* 0x0000001f00007819 */ /* 0x000fc800000006ff */
[----:B------:R-:W0:Y:S02]  /*4080*/  SYNCS.PHASECHK.TRANS64.TRYWAIT P1, [UR39+0x28c00], R0 ;  /* 0x028c0000ff0075a7 */ /* 0x000e240008020167 */
[----:B0-----:R-:W-:Y:S05]  /*4090*/  @!P1 BRA `(.L_x_364) ;  /* 0x000000e400749947 */ /* 0x001fea0003800000 */
.L_x_486:
[----:B------:R-:W-:Y:S05]  /*40a0*/  @!P0 BRA `(.L_x_365) ;  /* 0x0000000000048947 */ /* 0x000fea0003800000 */
[----:B------:R-:W-:Y:S01]  /*40b0*/  BPT.TRAP 0x1 ;  /* 0x000000040000795c */ /* 0x000fe20000300000 */
.L_x_365:
[----:B------:R-:W-:Y:S02]  /*40c0*/  IMAD.U32 R6, RZ, RZ, UR48 ;  /* 0x00000030ff067e24 */ /* 0x000fe4000f8e00ff */
[----:B------:R-:W-:-:S03]  /*40d0*/  IMAD.U32 R9, RZ, RZ, UR36 ;  /* 0x00000024ff097e24 */ /* 0x000fc6000f8e00ff */
[----:B------:R-:W-:Y:S02]  /*40e0*/  LEA R6, R6, UR39, 0x3 ;  /* 0x0000002706067c11 */ /* 0x000fe4000f8e18ff */
[----:B------:R-:W-:-:S04]  /*40f0*/  SHF.L.U32 R9, R9, 0x1f, RZ ;  /* 0x0000001f09097819 */ /* 0x000fc800000006ff */
[----:B------:R1:W2:Y:S01]  /*4100*/  SYNCS.PHASECHK.TRANS64.TRYWAIT P1, [R6+URZ+0x28c30], R9 ;  /* 0x028c3009060075a7 */ /* 0x0002a2000802017f */
[----:B------:R-:W-:Y:S05]  /*4110*/  @!P0 BRA `(.L_x_366) ;  /* 0x0000000000048947 */ /* 0x000fea0003800000 */
[----:B------:R-:W-:Y:S01]  /*4120*/  BPT.TRAP 0x1 ;  /* 0x000000040000795c */ /* 0x000fe20000300000 */
.L_x_366:
[----:B--2---:R-:W-:Y:S05]  /*4130*/  @P1 BRA `(.L_x_367) ;  /* 0x0000000000081947 */ /* 0x004fea0003800000 */
[----:B------:R-:W2:Y:S02]  /*4140*/  SYNCS.PHASECHK.TRANS64.TRYWAIT P1, [R6+URZ+0x28c30], R9 ;  /* 0x028c3009060075a7 */ /* 0x000ea4000802017f */
[----:B--2---:R-:W-:Y:S05]  /*4150*/  @!P1 BRA `(.L_x_368) ;  /* 0x000000e4005c9947 */ /* 0x004fea0003800000 */
.L_x_367:
[----:B------:R-:W-:-:S04]  /*4160*/  UIADD3 UR4, UR39, 0x22400, URZ ;  /* 0x0002240027047890 */ /* 0x000fc8000fffe03f */
[----:B------:R-:W-:-:S04]  /*4170*/  USHF.R.U32.HI UR4, URZ, 0x4, UR4 ;  /* 0x000000043f047899 */ /* 0x000fc80008011604 */
[----:B------:R-:W-:-:S06]  /*4180*/  ULOP3.LUT UR4, UR4, 0x3fff, URZ, 0xc0, !UPT ;  /* 0x00003fff04047892 */ /* 0x000fcc000f8ec03f */
[----:B0-----:R-:W-:Y:S01]  /*4190*/  IMAD.U32 R3, RZ, RZ, UR4 ;  /* 0x00000004ff037e24 */ /* 0x001fe2000f8e00ff */
[----:B------:R-:W-:Y:S05]  /*41a0*/  WARPSYNC.ALL ;  /* 0x0000000000007948 */ /* 0x000fea0003800000 */
[----:B------:R-:W-:-:S04]  /*41b0*/  LOP3.LUT R3, R3, 0x10000, RZ, 0xfc, !PT ;  /* 0x0001000003037812 */ /* 0x000fc800078efcff */
[----:B------:R-:W-:Y:S01]  /*41c0*/  R2UR UR12, R3 ;  /* 0x00000000030c72ca */ /* 0x000fe200000e0000 */
[----:B------:R-:W-:Y:S01]  /*41d0*/  UIADD3 UR4, UR39, 0x20400, URZ ;  /* 0x0002040027047890 */ /* 0x000fe2000fffe03f */
[----:B------:R-:W-:Y:S01]  /*41e0*/  WARPGROUP.ARRIVE ;  /* 0x00000000000079c5 */ /* 0x000fe20000000000 */
[----:B------:R-:W-:Y:S01]  /*41f0*/  UMOV UR7, 0x40000040 ;  /* 0x4000004000077882 */ /* 0x000fe20000000000 */
[----:B------:R-:W-:Y:S01]  /*4200*/  UMOV UR5, 0x40000040 ;  /* 0x4000004000057882 */ /* 0x000fe20000000000 */
[----:B------:R-:W-:Y:S01]  /*4210*/  USHF.R.U32.HI UR4, URZ, 0x4, UR4 ;  /* 0x000000043f047899 */ /* 0x000fe20008011604 */
[----:B------:R-:W-:Y:S01]  /*4220*/  UMOV UR11, 0x40000040 ;  /* 0x40000040000b7882 */ /* 0x000fe20000000000 */
[----:B------:R-:W-:Y:S02]  /*4230*/  UMOV UR9, 0x40000040 ;  /* 0x4000004000097882 */ /* 0x000fe40000000000 */
[----:B------:R-:W-:Y:S01]  /*4240*/  ULOP3.LUT UR4, UR4, 0x3fff, URZ, 0xc0, !UPT ;  /* 0x00003fff04047892 */ /* 0x000fe2000f8ec03f */
[----:B------:R-:W-:-:S03]  /*4250*/  UMOV UR15, 0x40000040 ;  /* 0x40000040000f7882 */ /* 0x000fc60000000000 */
[----:B------:R-:W-:Y:S02]  /*4260*/  ULEA UR12, UR48, UR12, 0x9 ;  /* 0x0000000c300c7291 */ /* 0x000fe4000f8e483f */
[----:B------:R-:W-:Y:S02]  /*4270*/  ULOP3.LUT UR13, UR4, 0x10000, URZ, 0xfc, !UPT ;  /* 0x00010000040d7892 */ /* 0x000fe4000f8efc3f */
[----:B------:R-:W-:Y:S02]  /*4280*/  UIADD3 UR10, UR12, 0x4, URZ ;  /* 0x000000040c0a7890 */ /* 0x000fe4000fffe03f */
[----:B------:R-:W-:Y:S01]  /*4290*/  UIADD3 UR8, UR13, 0x4, URZ ;  /* 0x000000040d087890 */ /* 0x000fe2000fffe03f */
[----:B------:R-:W-:Y:S02]  /*42a0*/  UMOV UR6, UR12 ;  /* 0x0000000c00067c82 */ /* 0x000fe40008000000 */
[----:B------:R-:W-:Y:S01]  /*42b0*/  UMOV UR4, UR13 ;  /* 0x0000000d00047c82 */ /* 0x000fe20008000000 */
[----:B------:R-:W-:Y:S01]  /*42c0*/  UIADD3 UR14, UR12, 0x6, URZ ;  /* 0x000000060c0e7890 */ /* 0x000fe2000fffe03f */
[----:B------:R-:W-:Y:S01]  /*42d0*/  HGMMA.64x64x16.F32.BF16 R24, gdesc[UR4], RZ, !UPT, gsb0 ;  /* 0x00e00000041879f0 */ /* 0x000fe2000c0018ff */
[----:B------:R-:W-:-:S02]  /*42e0*/  UIADD3 UR6, UR12, 0x2, URZ ;  /* 0x000000020c067890 */ /* 0x000fc4000fffe03f */
[----:B------:R-:W-:Y:S01]  /*42f0*/  UIADD3 UR4, UR13, 0x2, URZ ;  /* 0x000000020d047890 */ /* 0x000fe2000fffe03f */
[----:B------:R-:W-:Y:S01]  /*4300*/  UMOV UR7, 0x40000040 ;  /* 0x4000004000077882 */ /* 0x000fe20000000000 */
[----:B------:R-:W-:Y:S01]  /*4310*/  UMOV UR5, 0x40000040 ;  /* 0x4000004000057882 */ /* 0x000fe20000000000 */
[----:B------:R-:W-:-:S03]  /*4320*/  UIADD3 UR12, UR13, 0x6, URZ ;  /* 0x000000060d0c7890 */ /* 0x000fc6000fffe03f */
        /* <DEDUP_REMOVED lines=13> */
.L_x_369:
        /* <DEDUP_REMOVED lines=45> */
[----:B------:R-:W-:Y:S01]  /*46d0*/  FMNMX.FTZ R4, R28, R5, !PT ;  /* 0x000000051c047209 */ /* 0x000fe20007810000 */
[----:B------:R-:W-:Y:S01]  /*46e0*/  FMUL.FTZ R46, R46, UR6 ;  /* 0x000000062e2e7c20 */ /* 0x000fe20008410000 */
[----:B------:R-:W-:Y:S01]  /*46f0*/  FMUL.FTZ R47, R47, UR6 ;  /* 0x000000062f2f7c20 */ /* 0x000fe20008410000 */
[----:B------:R-:W4:Y:S01]  /*4700*/  MUFU.TANH R26, R26 ;  /* 0x0000001a001a7308 */ /* 0x000f220000002400 */
        /* <DEDUP_REMOVED lines=8> */
[----:B---3--:R-:W-:-:S02]  /*4790*/  FSEL R32, R32, -INF , P1 ;  /* 0xff80000020207808 */ /* 0x008fc40000800000 */
[----:B------:R-:W-:Y:S02]  /*47a0*/  R2UR UR6, R6 ;  /* 0x00000000060672ca */ /* 0x000fe400000e0000 */
[----:B------:R-:W-:-:S03]  /*47b0*/  FMNMX.FTZ R4, R32, R5, !PT ;  /* 0x0000000520047209 */ /* 0x000fc60007810000 */
[----:B------:R-:W3:Y:S01]  /*47c0*/  MUFU.TANH R27, R27 ;  /* 0x0000001b001b7308 */ /* 0x000ee20000002400 */
[----:B----4-:R-:W-:Y:S02]  /*47d0*/  FSEL R26, R26, -INF , P5 ;  /* 0xff8000001a1a7808 */ /* 0x010fe40002800000 */
[----:B------:R-:W-:-:S05]  /*47e0*/  ISETP.GT.AND P5, PT, R0, 0x18, PT ;  /* 0x000000180000780c */ /* 0x000fca0003fa4270 */
[----:B------:R-:W4:Y:S01]  /*47f0*/  MUFU.TANH R36, R36 ;  /* 0x0000002400247308 */ /* 0x000f220000002400 */
[----:B0-----:R-:W-:Y:S01]  /*4800*/  FSEL R33, R33, -INF , P6 ;  /* 0xff80000021217808 */ /* 0x001fe20003000000 */
[----:B------:R-:W-:-:S03]  /*4810*/  UIADD3 UR6, UR6, 0x28c40, URZ ;  /* 0x00028c4006067890 */ /* 0x000fc6000fffe03f */
[----:B------:R-:W-:Y:S01]  /*4820*/  FMNMX.FTZ R5, R33, R4, !PT ;  /* 0x0000000421057209 */ /* 0x000fe20007810000 */
[----:B------:R-:W-:Y:S02]  /*4830*/  UPRMT UR6, UR38, 0x654, UR6 ;  /* 0x0000065426067896 */ /* 0x000fe40008000006 */
[----:B------:R-:W0:Y:S01]  /*4840*/  MUFU.TANH R30, R30 ;  /* 0x0000001e001e7308 */ /* 0x000e220000002400 */
[----:B---3--:R-:W-:Y:S02]  /*4850*/  FSEL R27, R27, -INF , P4 ;  /* 0xff8000001b1b7808 */ /* 0x008fe40002000000 */
[----:B------:R-:W-:-:S04]  /*4860*/  ISETP.GT.AND P4, PT, R0, 0x19, PT ;  /* 0x000000190000780c */ /* 0x000fc80003f84270 */
[----:B------:R-:W-:Y:S01]  /*4870*/  SYNCS.ARRIVE.TRANS64.RED.A1T0 RZ, [UR6], RZ ;  /* 0x000000ffffff79a7 */ /* 0x000fe20008100406 */
[----:B------:R-:W3:Y:S01]  /*4880*/  MUFU.TANH R37, R37 ;  /* 0x0000002500257308 */ /* 0x000ee20000002400 */
[----:B----4-:R-:W-:-:S04]  /*4890*/  FSEL R36, R36, -INF , P5 ;  /* 0xff80000024247808 */ /* 0x010fc80002800000 */
[----:B------:R-:W-:-:S03]  /*48a0*/  FMNMX.FTZ R4, R36, R5, !PT ;  /* 0x0000000524047209 */ /* 0x000fc60007810000 */
[----:B------:R-:W4:Y:S01]  /*48b0*/  MUFU.TANH R31, R31 ;  /* 0x0000001f001f7308 */ /* 0x000f220000002400 */
[----:B0-----:R-:W-:Y:S02]  /*48c0*/  FSEL R30, R30, -INF , P3 ;  /* 0xff8000001e1e7808 */ /* 0x001fe40001800000 */
[----:B------:R-:W-:-:S05]  /*48d0*/  ISETP.GT.AND P3, PT, R0, 0x20, PT ;  /* 0x000000200000780c */ /* 0x000fca0003f64270 */
[----:B------:R-:W0:Y:S01]  /*48e0*/  MUFU.TANH R40, R40 ;  /* 0x0000002800287308 */ /* 0x000e220000002400 */
[----:B---3--:R-:W-:-:S04]  /*48f0*/  FSEL R37, R37, -INF , P4 ;  /* 0xff80000025257808 */ /* 0x008fc80002000000 */
[----:B------:R-:W-:-:S03]  /*4900*/  FMNMX.FTZ R5, R37, R4, !PT ;  /* 0x0000000425057209 */ /* 0x000fc60007810000 */
[----:B------:R-:W3:Y:S01]  /*4910*/  MUFU.TANH R34, R34 ;  /* 0x0000002200227308 */ /* 0x000ee20000002400 */
[----:B----4-:R-:W-:Y:S02]  /*4920*/  FSEL R31, R31, -INF , P2 ;  /* 0xff8000001f1f7808 */ /* 0x010fe40001000000 */
[----:B------:R-:W-:-:S05]  /*4930*/  ISETP.GT.AND P2, PT, R0, 0x21, PT ;  /* 0x000000210000780c */ /* 0x000fca0003f44270 */
[----:B------:R-:W4:Y:S01]  /*4940*/  MUFU.TANH R41, R41 ;  /* 0x0000002900297308 */ /* 0x000f220000002400 */
[----:B0-----:R-:W-:-:S04]  /*4950*/  FSEL R40, R40, -INF , P3 ;  /* 0xff80000028287808 */ /* 0x001fc80001800000 */
[----:B------:R-:W-:-:S03]  /*4960*/  FMNMX.FTZ R4, R40, R5, !PT ;  /* 0x0000000528047209 */ /* 0x000fc60007810000 */
[----:B------:R-:W0:Y:S01]  /*4970*/  MUFU.TANH R35, R35 ;  /* 0x0000002300237308 */ /* 0x000e220000002400 */
[----:B---3--:R-:W-:Y:S02]  /*4980*/  FSEL R34, R34, -INF , P1 ;  /* 0xff80000022227808 */ /* 0x008fe40000800000 */
[----:B------:R-:W-:-:S05]  /*4990*/  ISETP.GT.AND P1, PT, R0, 0x28, PT ;  /* 0x000000280000780c */ /* 0x000fca0003f24270 */
        /* <DEDUP_REMOVED lines=34> */
[----:B---3--:R-:W-:-:S04]  /*4bc0*/  FSEL R53, R53, -INF , P2 ;  /* 0xff80000035357808 */ /* 0x008fc80001000000 */
[----:B------:R-:W-:-:S03]  /*4bd0*/  FMNMX.FTZ R4, R53, R0, !PT ;  /* 0x0000000035047209 */ /* 0x000fc60007810000 */
[----:B------:R-:W3:Y:S01]  /*4be0*/  MUFU.TANH R50, R50 ;  /* 0x0000003200327308 */ /* 0x000ee20000002400 */
[----:B----4-:R-:W-:Y:S01]  /*4bf0*/  FSEL R46, R46, -INF , P1 ;  /* 0xff8000002e2e7808 */ /* 0x010fe20000800000 */
[----:B------:R-:W4:Y:S06]  /*4c00*/  SHFL.BFLY PT, R5, R4, 0x2, 0x1f ;  /* 0x0c401f0004057f89 */ /* 0x000f2c00000e0000 */
[----:B------:R-:W5:Y:S01]  /*4c10*/  MUFU.TANH R51, R51 ;  /* 0x0000003300337308 */ /* 0x000f620000002400 */
[----:B0-----:R-:W-:-:S07]  /*4c20*/  FSEL R47, R47, -INF , P6 ;  /* 0xff8000002f2f7808 */ /* 0x001fce0003000000 */
[----:B------:R-:W0:Y:S01]  /*4c30*/  MUFU.TANH R54, R54 ;  /* 0x0000003600367308 */ /* 0x000e220000002400 */
[----:B---3--:R-:W-:-:S07]  /*4c40*/  FSEL R50, R50, -INF , P5 ;  /* 0xff80000032327808 */ /* 0x008fce0002800000 */
[----:B------:R-:W3:Y:S01]  /*4c50*/  MUFU.TANH R55, R55 ;  /* 0x0000003700377308 */ /* 0x000ee20000002400 */
[----:B-----5:R-:W-:Y:S02]  /*4c60*/  FSEL R51, R51, -INF , P4 ;  /* 0xff80000033337808 */ /* 0x020fe40002000000 */
[----:B----4-:R-:W-:Y:S02]  /*4c70*/  FMNMX.FTZ R7, R4, R5, !PT ;  /* 0x0000000504077209 */ /* 0x010fe40007810000 */
[----:B------:R-:W-:-:S03]  /*4c80*/  FMNMX.FTZ R5, R26, R27, !PT ;  /* 0x0000001b1a057209 */ /* 0x000fc60007810000 */
[----:B------:R-:W4:Y:S01]  /*4c90*/  SHFL.BFLY PT, R8, R7, 0x1, 0x1f ;  /* 0x0c201f0007087f89 */ /* 0x000f2200000e0000 */
[----:B------:R-:W-:Y:S02]  /*4ca0*/  FMNMX.FTZ R0, R30, R5, !PT ;  /* 0x000000051e007209 */ /* 0x000fe40007810000 */
[----:B0-----:R-:W-:Y:S02]  /*4cb0*/  FSEL R54, R54, -INF , P3 ;  /* 0xff80000036367808 */ /* 0x001fe40001800000 */
[----:B------:R-:W-:-:S04]  /*4cc0*/  FMNMX.FTZ R5, R31, R0, !PT ;  /* 0x000000001f057209 */ /* 0x000fc80007810000 */
[----:B------:R-:W-:Y:S02]  /*4cd0*/  FMNMX.FTZ R0, R34, R5, !PT ;  /* 0x0000000522007209 */ /* 0x000fe40007810000 */
[----:B---3--:R-:W-:Y:S02]  /*4ce0*/  FSEL R55, R55, -INF , P2 ;  /* 0xff80000037377808 */ /* 0x008fe40001000000 */
[----:B------:R-:W-:-:S04]  /*4cf0*/  FMNMX.FTZ R5, R35, R0, !PT ;  /* 0x0000000023057209 */ /* 0x000fc80007810000 */
[----:B------:R-:W-:-:S04]  /*4d00*/  FMNMX.FTZ R0, R38, R5, !PT ;  /* 0x0000000526007209 */ /* 0x000fc80007810000 */
[----:B------:R-:W-:Y:S02]  /*4d10*/  FMNMX.FTZ R5, R39, R0, !PT ;  /* 0x0000000027057209 */ /* 0x000fe40007810000 */
[----:B----4-:R-:W-:Y:S02]  /*4d20*/  FMNMX.FTZ R7, R7, R8, !PT ;  /* 0x0000000807077209 */ /* 0x010fe40007810000 */
        /* <DEDUP_REMOVED lines=14> */
[----:B------:R-:W-:Y:S01]  /*4e10*/  MUFU.EX2 R24, R24 ;  /* 0x0000001800187308 */ /* 0x000fe20000000800 */
[--C-:B------:R-:W-:Y:S01]  /*4e20*/  FFMA.FTZ R32, R32, UR10, -R4.reuse ;  /* 0x0000000a20207c23 */ /* 0x100fe20008010804 */
[--C-:B------:R-:W-:Y:S01]  /*4e30*/  FFMA.FTZ R33, R33, UR10, -R4.reuse ;  /* 0x0000000a21217c23 */ /* 0x100fe20008010804 */
[----:B------:R-:W-:Y:S01]  /*4e40*/  FMNMX.FTZ R0, R54, R5, !PT ;  /* 0x0000000536007209 */ /* 0x000fe20007810000 */
[--C-:B------:R-:W-:Y:S01]  /*4e50*/  FFMA.FTZ R36, R36, UR10, -R4.reuse ;  /* 0x0000000a24247c23 */ /* 0x100fe20008010804 */
[--C-:B------:R-:W-:Y:S01]  /*4e60*/  FFMA.FTZ R37, R37, UR10, -R4.reuse ;  /* 0x0000000a25257c23 */ /* 0x100fe20008010804 */
[--C-:B------:R-:W-:Y:S01]  /*4e70*/  FFMA.FTZ R40, R40, UR10, -R4.reuse ;  /* 0x0000000a28287c23 */ /* 0x100fe20008010804 */
[----:B------:R-:W-:Y:S01]  /*4e80*/  FMNMX.FTZ R0, R55, R0, !PT ;  /* 0x0000000037007209 */ /* 0x000fe20007810000 */
[----:B------:R-:W0:Y:S01]  /*4e90*/  MUFU.EX2 R25, R25 ;  /* 0x0000001900197308 */ /* 0x000e220000000800 */
[--C-:B------:R-:W-:Y:S01]  /*4ea0*/  FFMA.FTZ R41, R41, UR10, -R4.reuse ;  /* 0x0000000a29297c23 */ /* 0x100fe20008010804 */
[--C-:B------:R-:W-:Y:S01]  /*4eb0*/  FFMA.FTZ R44, R44, UR10, -R4.reuse ;  /* 0x0000000a2c2c7c23 */ /* 0x100fe20008010804 */
[--C-:B------:R-:W-:Y:S01]  /*4ec0*/  FFMA.FTZ R45, R45, UR10, -R4.reuse ;  /* 0x0000000a2d2d7c23 */ /* 0x100fe20008010804 */
[----:B------:R-:W3:Y:S01]  /*4ed0*/  SHFL.BFLY PT, R5, R0, 0x2, 0x1f ;  /* 0x0c401f0000057f89 */ /* 0x000ee200000e0000 */
[--C-:B------:R-:W-:Y:S01]  /*4ee0*/  FFMA.FTZ R48, R48, UR10, -R4.reuse ;  /* 0x0000000a30307c23 */ /* 0x100fe20008010804 */
[--C-:B------:R-:W-:Y:S01]  /*4ef0*/  FFMA.FTZ R49, R49, UR10, -R4.reuse ;  /* 0x0000000a31317c23 */ /* 0x100fe20008010804 */
[--C-:B------:R-:W-:Y:S01]  /*4f00*/  FFMA.FTZ R52, R52, UR10, -R4.reuse ;  /* 0x0000000a34347c23 */ /* 0x100fe20008010804 */
[----:B------:R-:W-:Y:S01]  /*4f10*/  MUFU.EX2 R28, R28 ;  /* 0x0000001c001c7308 */ /* 0x000fe20000000800 */
[----:B------:R-:W-:-:S07]  /*4f20*/  FFMA.FTZ R4, R53, UR10, -R4 ;  /* 0x0000000a35047c23 */ /* 0x000fce0008010804 */
[----:B------:R-:W4:Y:S01]  /*4f30*/  MUFU.EX2 R29, R29 ;  /* 0x0000001d001d7308 */ /* 0x000f220000000800 */
[----:B0-----:R-:W-:Y:S01]  /*4f40*/  FADD.FTZ R11, R24, R25 ;  /* 0x00000019180b7221 */ /* 0x001fe20000010000 */
[----:B------:R-:W-:-:S06]  /*4f50*/  F2FP.BF16.F32.PACK_AB R152, R25, R24 ;  /* 0x000000181998723e */ /* 0x000fcc00000010ff */
[----:B------:R-:W-:Y:S01]  /*4f60*/  MUFU.EX2 R32, R32 ;  /* 0x0000002000207308 */ /* 0x000fe20000000800 */
[----:B---3--:R-:W-:-:S07]  /*4f70*/  FMNMX.FTZ R5, R0, R5, !PT ;  /* 0x0000000500057209 */ /* 0x008fce0007810000 */
[----:B------:R-:W0:Y:S01]  /*4f80*/  MUFU.EX2 R33, R33 ;  /* 0x0000002100217308 */ /* 0x000e220000000800 */
[----:B------:R-:W3:Y:S01]  /*4f90*/  SHFL.BFLY PT, R0, R5, 0x1, 0x1f ;  /* 0x0c201f0005007f89 */ /* 0x000ee200000e0000 */
[----:B----4-:R-:W-:-:S06]  /*4fa0*/  F2FP.BF16.F32.PACK_AB R154, R29, R28 ;  /* 0x0000001c1d9a723e */ /* 0x010fcc00000010ff */
[----:B------:R-:W-:Y:S08]  /*4fb0*/  MUFU.EX2 R36, R36 ;  /* 0x0000002400247308 */ /* 0x000ff00000000800 */
[----:B------:R-:W4:Y:S01]  /*4fc0*/  MUFU.EX2 R37, R37 ;  /* 0x0000002500257308 */ /* 0x000f220000000800 */
[----:B0-----:R-:W-:-:S07]  /*4fd0*/  F2FP.BF16.F32.PACK_AB R156, R33, R32 ;  /* 0x00000020219c723e */ /* 0x001fce00000010ff */
[----:B------:R-:W-:Y:S01]  /*4fe0*/  MUFU.EX2 R40, R40 ;  /* 0x0000002800287308 */ /* 0x000fe20000000800 */
[----:B---3--:R-:W-:-:S04]  /*4ff0*/  FMNMX.FTZ R0, R5, R0, !PT ;  /* 0x0000000005007209 */ /* 0x008fc80007810000 */
[C---:B------:R-:W-:Y:S01]  /*5000*/  FSETP.NEU.FTZ.AND P1, PT, R0.reuse, -INF , PT ;  /* 0xff8000000000780b */ /* 0x040fe20003f3d000 */
[----:B------:R-:W-:Y:S02]  /*5010*/  FMUL.FTZ R5, R0, UR10 ;  /* 0x0000000a00057c20 */ /* 0x000fe40008410000 */
[----:B------:R-:W0:Y:S01]  /*5020*/  MUFU.EX2 R41, R41 ;  /* 0x0000002900297308 */ /* 0x000e220000000800 */
[----:B----4-:R-:W-:Y:S02]  /*5030*/  F2FP.BF16.F32.PACK_AB R158, R37, R36 ;  /* 0x00000024259e723e */ /* 0x010fe400000010ff */
[----:B------:R-:W-:-:S05]  /*5040*/  FSEL R8, R5, RZ, P1 ;  /* 0x000000ff05087208 */ /* 0x000fca0000800000 */
[--C-:B------:R-:W-:Y:S01]  /*5050*/  FFMA.FTZ R26, R26, UR10, -R8.reuse ;  /* 0x0000000a1a1a7c23 */ /* 0x100fe20008010808 */
        /* <DEDUP_REMOVED lines=13> */
[----:B------:R-:W3:Y:S01]  /*5130*/  MUFU.EX2 R27, R27 ;  /* 0x0000001b001b7308 */ /* 0x000ee20000000800 */
[--C-:B------:R-:W-:Y:S01]  /*5140*/  FFMA.FTZ R51, R51, UR10, -R8.reuse ;  /* 0x0000000a33337c23 */ /* 0x100fe20008010808 */
[--C-:B------:R-:W-:Y:S01]  /*5150*/  FFMA.FTZ R54, R54, UR10, -R8.reuse ;  /* 0x0000000a36367c23 */ /* 0x100fe20008010808 */
[----:B------:R-:W-:Y:S01]  /*5160*/  FFMA.FTZ R8, R55, UR10, -R8 ;  /* 0x0000000a37087c23 */ /* 0x000fe20008010808 */
[----:B0-----:R-:W-:-:S04]  /*5170*/  F2FP.BF16.F32.PACK_AB R160, R41, R40 ;  /* 0x0000002829a0723e */ /* 0x001fc800000010ff */
[----:B------:R-:W-:Y:S08]  /*5180*/  MUFU.EX2 R30, R30 ;  /* 0x0000001e001e7308 */ /* 0x000ff00000000800 */
[----:B------:R-:W0:Y:S01]  /*5190*/  MUFU.EX2 R31, R31 ;  /* 0x0000001f001f7308 */ /* 0x000e220000000800 */
[----:B---3--:R-:W-:-:S07]  /*51a0*/  F2FP.BF16.F32.PACK_AB R153, R27, R26 ;  /* 0x0000001a1b99723e */ /* 0x008fce00000010ff */
[----:B------:R-:W3:Y:S08]  /*51b0*/  MUFU.EX2 R34, R34 ;  /* 0x0000002200227308 */ /* 0x000ef00000000800 */
[----:B------:R4:W-:Y:S01]  /*51c0*/  MUFU.EX2 R5, R4 ;  /* 0x0000000400057308 */ /* 0x0009e20000000800 */
[----:B0-----:R-:W-:-:S05]  /*51d0*/  F2FP.BF16.F32.PACK_AB R155, R31, R30 ;  /* 0x0000001e1f9b723e */ /* 0x001fca00000010ff */
[----:B------:R0:W-:Y:S02]  /*51e0*/  STSM.16.M88.4 [R18+0x26800], R152 ;  /* 0x0268009812007844 */ /* 0x0001e40000000200 */
[----:B------:R-:W5:Y:S01]  /*51f0*/  MUFU.EX2 R35, R35 ;  /* 0x0000002300237308 */ /* 0x000f620000000800 */
[----:B----4-:R-:W-:Y:S01]  /*5200*/  FADD.FTZ R4, R28, R11 ;  /* 0x0000000b1c047221 */ /* 0x010fe20000010000 */
[----:B------:R-:W-:-:S03]  /*5210*/  FADD.FTZ R11, R26, R27 ;  /* 0x0000001b1a0b7221 */ /* 0x000fc60000010000 */
[----:B------:R-:W-:Y:S01]  /*5220*/  FADD.FTZ R13, R29, R4 ;  /* 0x000000041d0d7221 */ /* 0x000fe20000010000 */
[----:B------:R-:W-:Y:S02]  /*5230*/  FADD.FTZ R4, R30, R11 ;  /* 0x0000000b1e047221 */ /* 0x000fe40000010000 */
[----:B------:R-:W4:Y:S01]  /*5240*/  MUFU.EX2 R38, R38 ;  /* 0x0000002600267308 */ /* 0x000f220000000800 */
[----:B------:R-:W-:Y:S01]  /*5250*/  FADD.FTZ R10, R32, R13 ;  /* 0x0000000d200a7221 */ /* 0x000fe20000010000 */
[----:B------:R-:W-:-:S03]  /*5260*/  FADD.FTZ R11, R31, R4 ;  /* 0x000000041f0b7221 */ /* 0x000fc60000010000 */
[----:B------:R-:W-:Y:S01]  /*5270*/  FADD.FTZ R13, R33, R10 ;  /* 0x0000000a210d7221 */ /* 0x000fe20000010000 */
[----:B---3--:R-:W-:Y:S02]  /*5280*/  FADD.FTZ R4, R34, R11 ;  /* 0x0000000b22047221 */ /* 0x008fe40000010000 */
[----:B------:R-:W3:Y:S01]  /*5290*/  MUFU.EX2 R39, R39 ;  /* 0x0000002700277308 */ /* 0x000ee20000000800 */
[----:B------:R-:W-:Y:S01]  /*52a0*/  FADD.FTZ R10, R36, R13 ;  /* 0x0000000d240a7221 */ /* 0x000fe20000010000 */
[C---:B-----5:R-:W-:Y:S01]  /*52b0*/  FADD.FTZ R11, R35.reuse, R4 ;  /* 0x00000004230b7221 */ /* 0x060fe20000010000 */
[----:B------:R-:W-:Y:S02]  /*52c0*/  F2FP.BF16.F32.PACK_AB R157, R35, R34 ;  /* 0x00000022239d723e */ /* 0x000fe400000010ff */
[----:B------:R-:W-:-:S03]  /*52d0*/  FADD.FTZ R13, R37, R10 ;  /* 0x0000000a250d7221 */ /* 0x000fc60000010000 */
[----:B------:R-:W5:Y:S01]  /*52e0*/  MUFU.EX2 R42, R42 ;  /* 0x0000002a002a7308 */ /* 0x000f620000000800 */
[----:B----4-:R-:W-:Y:S01]  /*52f0*/  FADD.FTZ R4, R38, R11 ;  /* 0x0000000b26047221 */ /* 0x010fe20000010000 */
[----:B------:R-:W-:-:S04]  /*5300*/  FADD.FTZ R10, R40, R13 ;  /* 0x0000000d280a7221 */ /* 0x000fc80000010000 */
[----:B------:R-:W-:Y:S02]  /*5310*/  FADD.FTZ R15, R41, R10 ;  /* 0x0000000a290f7221 */ /* 0x000fe40000010000 */
[----:B------:R-:W4:Y:S01]  /*5320*/  MUFU.EX2 R43, R43 ;  /* 0x0000002b002b7308 */ /* 0x000f220000000800 */
[C---:B---3--:R-:W-:Y:S01]  /*5330*/  FADD.FTZ R13, R39.reuse, R4 ;  /* 0x00000004270d7221 */ /* 0x048fe20000010000 */
[----:B------:R-:W-:-:S05]  /*5340*/  F2FP.BF16.F32.PACK_AB R159, R39, R38 ;  /* 0x00000026279f723e */ /* 0x000fca00000010ff */
[----:B------:R0:W-:Y:S01]  /*5350*/  STSM.16.M88.4 [R19], R156 ;  /* 0x0000009c13007844 */ /* 0x0001e20000000200 */
[----:B------:R-:W3:Y:S01]  /*5360*/  MUFU.EX2 R44, R44 ;  /* 0x0000002c002c7308 */ /* 0x000ee20000000800 */
[----:B-----5:R-:W-:-:S07]  /*5370*/  FADD.FTZ R4, R42, R13 ;  /* 0x0000000d2a047221 */ /* 0x020fce0000010000 */
[----:B------:R-:W-:Y:S01]  /*5380*/  MUFU.EX2 R46, R46 ;  /* 0x0000002e002e7308 */ /* 0x000fe20000000800 */
[C---:B----4-:R-:W-:Y:S01]  /*5390*/  FADD.FTZ R13, R43.reuse, R4 ;  /* 0x000000042b0d7221 */ /* 0x050fe20000010000 */
[----:B------:R-:W-:-:S06]  /*53a0*/  F2FP.BF16.F32.PACK_AB R161, R43, R42 ;  /* 0x0000002a2ba1723e */ /* 0x000fcc00000010ff */
[----:B------:R-:W4:Y:S01]  /*53b0*/  MUFU.EX2 R45, R45 ;  /* 0x0000002d002d7308 */ /* 0x000f220000000800 */
[----:B---3--:R-:W-:-:S07]  /*53c0*/  FADD.FTZ R4, R44, R15 ;  /* 0x0000000f2c047221 */ /* 0x008fce0000010000 */
[----:B------:R-:W3:Y:S08]  /*53d0*/  MUFU.EX2 R47, R47 ;  /* 0x0000002f002f7308 */ /* 0x000ef00000000800 */
[----:B------:R-:W-:Y:S01]  /*53e0*/  MUFU.EX2 R48, R48 ;  /* 0x0000003000307308 */ /* 0x000fe20000000800 */
[C---:B----4-:R-:W-:Y:S01]  /*53f0*/  F2FP.BF16.F32.PACK_AB R162, R45.reuse, R44 ;  /* 0x0000002c2da2723e */ /* 0x050fe200000010ff */
[----:B------:R-:W-:-:S06]  /*5400*/  FADD.FTZ R45, R45, R4 ;  /* 0x000000042d2d7221 */ /* 0x000fcc0000010000 */
[----:B------:R-:W4:Y:S01]  /*5410*/  MUFU.EX2 R49, R49 ;  /* 0x0000003100317308 */ /* 0x000f220000000800 */
[----:B---3--:R-:W-:-:S05]  /*5420*/  F2FP.BF16.F32.PACK_AB R163, R47, R46 ;  /* 0x0000002e2fa3723e */ /* 0x008fca00000010ff */
[----:B------:R0:W-:Y:S02]  /*5430*/  STSM.16.M88.4 [R23], R160 ;  /* 0x000000a017007844 */ /* 0x0001e40000000200 */
[----:B------:R-:W-:Y:S08]  /*5440*/  MUFU.EX2 R50, R50 ;  /* 0x0000003200327308 */ /* 0x000ff00000000800 */
[----:B------:R-:W3:Y:S01]  /*5450*/  MUFU.EX2 R51, R51 ;  /* 0x0000003300337308 */ /* 0x000ee20000000800 */
[----:B----4-:R-:W-:Y:S01]  /*5460*/  F2FP.BF16.F32.PACK_AB R164, R49, R48 ;  /* 0x0000003031a4723e */ /* 0x010fe200000010ff */
[----:B------:R-:W-:-:S04]  /*5470*/  FADD.FTZ R48, R48, R45 ;  /* 0x0000002d30307221 */ /* 0x000fc80000010000 */
[----:B------:R-:W-:Y:S02]  /*5480*/  FADD.FTZ R49, R49, R48 ;  /* 0x0000003031317221 */ /* 0x000fe40000010000 */
[----:B------:R-:W4:Y:S08]  /*5490*/  MUFU.EX2 R52, R52 ;  /* 0x0000003400347308 */ /* 0x000f300000000800 */
[----:B------:R-:W-:Y:S01]  /*54a0*/  MUFU.EX2 R54, R54 ;  /* 0x0000003600367308 */ /* 0x000fe20000000800 */
[----:B---3--:R-:W-:-:S07]  /*54b0*/  F2FP.BF16.F32.PACK_AB R165, R51, R50 ;  /* 0x0000003233a5723e */ /* 0x008fce00000010ff */
[----:B------:R3:W5:Y:S01]  /*54c0*/  MUFU.EX2 R11, R8 ;  /* 0x00000008000b7308 */ /* 0x0007620000000800 */
[----:B----4-:R-:W-:Y:S01]  /*54d0*/  F2FP.BF16.F32.PACK_AB R166, R5, R52 ;  /* 0x0000003405a6723e */ /* 0x010fe200000010ff */
[----:B------:R-:W-:-:S04]  /*54e0*/  FADD.FTZ R4, R52, R49 ;  /* 0x0000003134047221 */ /* 0x000fc80000010000 */
[----:B------:R-:W-:Y:S01]  /*54f0*/  FADD.FTZ R4, R5, R4 ;  /* 0x0000000405047221 */ /* 0x000fe20000010000 */
[----:B---3--:R-:W-:-:S04]  /*5500*/  FADD.FTZ R8, R46, R13 ;  /* 0x0000000d2e087221 */ /* 0x008fc80000010000 */
[----:B------:R-:W-:-:S04]  /*5510*/  FADD.FTZ R47, R47, R8 ;  /* 0x000000082f2f7221 */ /* 0x000fc80000010000 */
[----:B------:R-:W-:Y:S01]  /*5520*/  FADD.FTZ R50, R50, R47 ;  /* 0x0000002f32327221 */ /* 0x000fe20000010000 */
[----:B-----5:R-:W-:-:S03]  /*5530*/  F2FP.BF16.F32.PACK_AB R167, R11, R54 ;  /* 0x000000360ba7723e */ /* 0x020fc600000010ff */
[----:B------:R-:W-:Y:S02]  /*5540*/  FADD.FTZ R51, R51, R50 ;  /* 0x0000003233337221 */ /* 0x000fe40000010000 */
[----:B------:R0:W-:Y:S02]  /*5550*/  STSM.16.M88.4 [R22], R164 ;  /* 0x000000a416007844 */ /* 0x0001e40000000200 */
[----:B------:R-:W-:-:S04]  /*5560*/  FADD.FTZ R54, R54, R51 ;  /* 0x0000003336367221 */ /* 0x000fc80000010000 */
[----:B------:R-:W-:Y:S01]  /*5570*/  FADD.FTZ R5, R11, R54 ;  /* 0x000000360b057221 */ /* 0x000fe20000010000 */
[----:B------:R-:W-:Y:S06]  /*5580*/  @!P0 BRA `(.L_x_370) ;  /* 0x0000000000048947 */ /* 0x000fec0003800000 */
[----:B------:R-:W-:Y:S01]  /*5590*/  BPT.TRAP 0x1 ;  /* 0x000000040000795c */ /* 0x000fe20000300000 */
.L_x_370:
[----:B------:R3:W4:Y:S01]  /*55a0*/  SYNCS.PHASECHK.TRANS64.TRYWAIT P1, [R6+URZ+0x28c50], R9 ;  /* 0x028c5009060075a7 */ /* 0x000722000802017f */
[----:B------:R-:W-:Y:S05]  /*55b0*/  @!P0 BRA `(.L_x_371) ;  /* 0x0000000000048947 */ /* 0x000fea0003800000 */
[----:B------:R-:W-:Y:S01]  /*55c0*/  BPT.TRAP 0x1 ;  /* 0x000000040000795c */ /* 0x000fe20000300000 */
.L_x_371:
[----:B------:R-:W-:Y:S01]  /*55d0*/  ULOP3.LUT UR54, UR54, 0x2000000, URZ, 0xfc, !UPT ;  /* 0x0200000036367892 */ /* 0x000fe2000f8efc3f */
[----:B----4-:R-:W-:Y:S11]  /*55e0*/  @P1 BRA `(.L_x_372) ;  /* 0x0000000000081947 */ /* 0x010ff60003800000 */
[----:B------:R-:W4:Y:S02]  /*55f0*/  SYNCS.PHASECHK.TRANS64.TRYWAIT P1, [R6+URZ+0x28c50], R9 ;  /* 0x028c5009060075a7 */ /* 0x000f24000802017f */
[----:B----4-:R-:W-:Y:S05]  /*5600*/  @!P1 BRA `(.L_x_373) ;  /* 0x000000d000449947 */ /* 0x010fea0003800000 */
.L_x_372:
[----:B------:R-:W-:Y:S01]  /*5610*/  ULEA UR11, UR48, UR54, 0xc ;  /* 0x00000036300b7291 */ /* 0x000fe2000f8e603f */
[----:B------:R-:W-:Y:S01]  /*5620*/  WARPGROUP.ARRIVE ;  /* 0x00000000000079c5 */ /* 0x000fe20000000000 */
[----:B------:R-:W-:-:S05]  /*5630*/  UMOV UR7, 0x40000040 ;  /* 0x4000004000077882 */ /* 0x000fca0000000000 */
[----:B------:R-:W-:Y:S02]  /*5640*/  UMOV UR6, UR11 ;  /* 0x0000000b00067c82 */ /* 0x000fe40008000000 */
[----:B------:R-:W-:Y:S01]  /*5650*/  HGMMA.64x256x16.F32.BF16 R24, R152, gdesc[UR4].tnspB, RZ, !UPT, gsb0 ;  /* 0x43e0000498187df0 */ /* 0x000fe2000c0018ff */
[----:B------:R-:W-:Y:S01]  /*5660*/  UIADD3 UR6, UR11, 0x80, URZ ;  /* 0x000000800b067890 */ /* 0x000fe2000fffe03f */
[----:B------:R-:W-:Y:S01]  /*5670*/  UMOV UR7, 0x40000040 ;  /* 0x4000004000077882 */ /* 0x000fe20000000000 */
[----:B------:R-:W-:Y:S02]  /*5680*/  WARPGROUP.DEPBAR.LE gsb0, 0x0 ;  /* 0x00008000000079c5 */ /* 0x000fe40000010000 */
[----:B------:R-:W-:-:S15]  /*5690*/  WARPGROUP.ARRIVE ;  /* 0x00000000000079c5 */ /* 0x000fde0000000000 */
[----:B------:R-:W-:-:S08]  /*56a0*/  NOP ;  /* 0x0000000000007918 */ /* 0x000fd00000000000 */
[----:B------:R-:W-:Y:S01]  /*56b0*/  HGMMA.64x256x16.F32.BF16 R24, R156, gdesc[UR4].tnspB, R24, gsb0 ;  /* 0x43e000049c187df0 */ /* 0x000fe20008001818 */
        /* <DEDUP_REMOVED lines=18> */
[----:B-----5:R-:W5:Y:S02]  /*57e0*/  FENCE.VIEW.ASYNC.S ;  /* 0x00000000000073c6 */ /* 0x020f640000000000 */
[----:B-----5:R-:W-:Y:S01]  /*57f0*/  NOP ;  /* 0x0000000000007918 */ /* 0x020fe20000000000 */
[----:B------:R-:W-:Y:S06]  /*5800*/  BAR.ARV 0xe, 0x100 ;  /* 0x0384000000007b1d */ /* 0x000fec0000002000 */
[----:B------:R-:W-:Y:S05]  /*5810*/  @!P0 BRA `(.L_x_374) ;  /* 0x0000000000048947 */ /* 0x000fea0003800000 */
[----:B------:R-:W-:Y:S01]  /*5820*/  BPT.TRAP 0x1 ;  /* 0x000000040000795c */ /* 0x000fe20000300000 */
.L_x_374:
[----:B------:R-:W-:Y:S01]  /*5830*/  R2UR UR6, R6 ;  /* 0x00000000060672ca */ /* 0x000fe200000e0000 */
[----:B------:R-:W-:-:S04]  /*5840*/  UIADD3 UR20, UR52, -0x2, URZ ;  /* 0xfffffffe34147890 */ /* 0x000fc8000fffe03f */
[----:B------:R-:W-:-:S06]  /*5850*/  UISETP.GE.AND UP0, UPT, UR20, UR49, UPT ;  /* 0x000000311400728c */ /* 0x000fcc000bf06270 */
[----:B------:R-:W-:Y:S02]  /*5860*/  PLOP3.LUT P1, PT, PT, PT, UP0, 0x80, 0x0 ;  /* 0x000000000000781c */ /* 0x000fe40003f2f008 */
[----:B------:R-:W-:-:S04]  /*5870*/  UIADD3 UR6, UR6, 0x28c60, URZ ;  /* 0x00028c6006067890 */ /* 0x000fc8000fffe03f */
[----:B------:R-:W-:-:S09]  /*5880*/  UPRMT UR6, UR38, 0x654, UR6 ;  /* 0x0000065426067896 */ /* 0x000fd20008000006 */
[----:B------:R-:W-:Y:S01]  /*5890*/  SYNCS.ARRIVE.TRANS64.RED.A1T0 RZ, [UR6], RZ ;  /* 0x000000ffffff79a7 */ /* 0x000fe20008100406 */
[----:B------:R-:W-:Y:S05]  /*58a0*/  @!P1 BRA `(.L_x_375) ;  /* 0x0000001c00549947 */ /* 0x000fea0003800000 */
[----:B------:R-:W-:Y:S01]  /*58b0*/  IMAD.MOV.U32 R8, RZ, RZ, R0 ;  /* 0x000000ffff087224 */ /* 0x000fe200078e0000 */
[----:B------:R-:W-:Y:S01]  /*58c0*/  UMOV UR23, UR48 ;  /* 0x0000003000177c82 */ /* 0x000fe20008000000 */
[----:B-1234-:R-:W-:Y:S01]  /*58d0*/  IMAD.MOV.U32 R9, RZ, RZ, R7 ;  /* 0x000000ffff097224 */ /* 0x01efe200078e0007 */
[----:B------:R-:W-:Y:S01]  /*58e0*/  ULDC UR24, c[0x0][0x9d8] ;  /* 0x0002760000187ab9 */ /* 0x000fe20000000800 */
[----:B------:R-:W-:-:S05]  /*58f0*/  ULDC UR21, c[0x0][0x988] ;  /* 0x0002620000157ab9 */ /* 0x000fca0000000800 */
.L_x_386:
[----:B------:R-:W-:Y:S01]  /*5900*/  UIADD3 UR48, UR23, 0x1, URZ ;  /* 0x0000000117307890 */ /* 0x000fe2000fffe03f */
[----:B------:R-:W-:Y:S01]  /*5910*/  UMOV UR6, UR20 ;  /* 0x0000001400067c82 */ /* 0x000fe20008000000 */
[----:B------:R-:W-:Y:S02]  /*5920*/  UIADD3 UR20, UR20, -0x1, URZ ;  /* 0xffffffff14147890 */ /* 0x000fe4000fffe03f */
[----:B------:R-:W-:-:S04]  /*5930*/  UISETP.NE.AND UP0, UPT, UR48, 0x2, UPT ;  /* 0x000000023000788c */ /* 0x000fc8000bf05270 */
[----:B------:R-:W-:Y:S02]  /*5940*/  USEL UR7, URZ, 0x1, UP0 ;  /* 0x000000013f077887 */ /* 0x000fe40008000000 */
[----:B------:R-:W-:Y:S02]  /*5950*/  USEL UR48, UR48, URZ, UP0 ;  /* 0x0000003f30307287 */ /* 0x000fe40008000000 */
[----:B------:R-:W-:Y:S02]  /*5960*/  ULOP3.LUT UR36, UR36, UR7, URZ, 0x3c, !UPT ;  /* 0x0000000724247292 */ /* 0x000fe4000f8e3c3f */
[----:B------:R-:W-:Y:S01]  /*5970*/  UISETP.GT.AND UP0, UPT, UR6, UR49, UPT ;  /* 0x000000310600728c */ /* 0x000fe2000bf04270 */
[----:B-12---:R-:W-:Y:S10]  /*5980*/  @!P0 BRA `(.L_x_376) ;  /* 0x0000000000048947 */ /* 0x006ff40003800000 */
[----:B------:R-:W-:Y:S01]  /*5990*/  BPT.TRAP 0x1 ;  /* 0x000000040000795c */ /* 0x000fe20000300000 */
.L_x_376:
[----:B------:R-:W-:Y:S01]  /*59a0*/  ULEA UR22, UR48, UR39, 0x3 ;  /* 0x0000002730167291 */ /* 0x000fe2000f8e183f */
[----:B------:R-:W-:-:S05]  /*59b0*/  IMAD.U32 R6, RZ, RZ, UR36 ;  /* 0x00000024ff067e24 */ /* 0x000fca000f8e00ff */
[----:B------:R-:W-:-:S04]  /*59c0*/  SHF.L.U32 R6, R6, 0x1f, RZ ;  /* 0x0000001f06067819 */ /* 0x000fc800000006ff */
[----:B------:R1:W2:Y:S01]  /*59d0*/  SYNCS.PHASECHK.TRANS64.TRYWAIT P1, [UR22+0x28c30], R6 ;  /* 0x028c3006ff0075a7 */ /* 0x0002a20008020156 */
[----:B------:R-:W-:Y:S05]  /*59e0*/  @!P0 BRA `(.L_x_377) ;  /* 0x0000000000048947 */ /* 0x000fea0003800000 */
[----:B------:R-:W-:Y:S01]  /*59f0*/  BPT.TRAP 0x1 ;  /* 0x000000040000795c */ /* 0x000fe20000300000 */
.L_x_377:
[----:B--2---:R-:W-:Y:S05]  /*5a00*/  @P1 BRA `(.L_x_378) ;  /* 0x0000000000081947 */ /* 0x004fea0003800000 */
[----:B------:R-:W2:Y:S02]  /*5a10*/  SYNCS.PHASECHK.TRANS64.TRYWAIT P1, [UR22+0x28c30], R6 ;  /* 0x028c3006ff0075a7 */ /* 0x000ea40008020156 */
[----:B--2---:R-:W-:Y:S05]  /*5a20*/  @!P1 BRA `(.L_x_379) ;  /* 0x000000cc00509947 */ /* 0x004fea0003800000 */
.L_x_378:
[----:B------:R-:W-:Y:S01]  /*5a30*/  R2UR UR18, R3 ;  /* 0x00000000031272ca */ /* 0x000fe200000e0000 */
[----:B------:R-:W-:Y:S01]  /*5a40*/  UIADD3 UR6, UR39, 0x20400, URZ ;  /* 0x0002040027067890 */ /* 0x000fe2000fffe03f */
[----:B0-----:R-:W-:Y:S01]  /*5a50*/  WARPGROUP.ARRIVE ;  /* 0x00000000000079c5 */ /* 0x001fe20000000000 */
        /* <DEDUP_REMOVED lines=10> */
[----:B------:R-:W-:Y:S02]  /*5b00*/  UIADD3 UR10, UR18, 0x4, URZ ;  /* 0x00000004120a7890 */ /* 0x000fe4000fffe03f */
[----:B------:R-:W-:-:S03]  /*5b10*/  UIADD3 UR14, UR18, 0x6, URZ ;  /* 0x00000006120e7890 */ /* 0x000fc6000fffe03f */
[----:B------:R-:W-:Y:S03]  /*5b20*/  HGMMA.64x64x16.F32.BF16 R152, gdesc[UR16], RZ, !UPT, gsb0 ;  /* 0x00e00000109879f0 */ /* 0x000fe6000c0018ff */
        /* <DEDUP_REMOVED lines=12> */
.L_x_380:
        /* <DEDUP_REMOVED lines=18> */
[----:B------:R-:W-:Y:S01]  /*5d10*/  UMOV UR10, UR21 ;  /* 0x00000015000a7c82 */ /* 0x000fe20008000000 */
[----:B------:R-:W-:Y:S01]  /*5d20*/  FMUL.FTZ R155, R155, UR24 ;  /* 0x000000189b9b7c20 */ /* 0x000fe20008410000 */
[----:B------:R-:W-:Y:S01]  /*5d30*/  FMUL.FTZ R158, R158, UR24 ;  /* 0x000000189e9e7c20 */ /* 0x000fe20008410000 */
[----:B------:R-:W-:Y:S01]  /*5d40*/  FMUL.FTZ R159, R159, UR24 ;  /* 0x000000189f9f7c20 */ /* 0x000fe20008410000 */
[----:B------:R-:W3:Y:S01]  /*5d50*/  MUFU.TANH R11, R11 ;  /* 0x0000000b000b7308 */ /* 0x000ee20000002400 */
[----:B--2---:R-:W-:Y:S01]  /*5d60*/  FMNMX.FTZ R7, R0, R9, !PT ;  /* 0x0000000900077209 */ /* 0x004fe20007810000 */
[----:B------:R-:W-:Y:S01]  /*5d70*/  FMUL.FTZ R162, R162, UR24 ;  /* 0x00000018a2a27c20 */ /* 0x000fe20008410000 */
[----:B------:R-:W-:Y:S01]  /*5d80*/  FMUL.FTZ R172, R182, UR24 ;  /* 0x00000018b6ac7c20 */ /* 0x000fe20008410000 */
[----:B------:R-:W-:Y:S01]  /*5d90*/  FMUL.FTZ R173, R183, UR24 ;  /* 0x00000018b7ad7c20 */ /* 0x000fe20008410000 */
[----:B------:R-:W-:Y:S01]  /*5da0*/  ISETP.NE.AND P1, PT, R17, RZ, PT ;  /* 0x000000ff1100720c */ /* 0x000fe20003f25270 */
[----:B------:R-:W-:-:S02]  /*5db0*/  UIADD3 UR6, UR22, 0x28c40, URZ ;  /* 0x00028c4016067890 */ /* 0x000fc4000fffe03f */
[----:B------:R-:W2:Y:S01]  /*5dc0*/  MUFU.TANH R12, R12 ;  /* 0x0000000c000c7308 */ /* 0x000ea20000002400 */
[----:B0-----:R-:W-:Y:S01]  /*5dd0*/  FMNMX.FTZ R7, R10, R7, !PT ;  /* 0x000000070a077209 */ /* 0x001fe20007810000 */
[----:B------:R-:W-:-:S06]  /*5de0*/  UPRMT UR6, UR38, 0x654, UR6 ;  /* 0x0000065426067896 */ /* 0x000fcc0008000006 */
[----:B------:R-:W0:Y:S01]  /*5df0*/  MUFU.TANH R13, R13 ;  /* 0x0000000d000d7308 */ /* 0x000e220000002400 */
[----:B---3--:R-:W-:Y:S02]  /*5e00*/  FMNMX.FTZ R7, R11, R7, !PT ;  /* 0x000000070b077209 */ /* 0x008fe40007810000 */
[----:B------:R-:W-:Y:S05]  /*5e10*/  SYNCS.ARRIVE.TRANS64.RED.A1T0 RZ, [UR6], RZ ;  /* 0x000000ffffff79a7 */ /* 0x000fea0008100406 */
[----:B------:R-:W3:Y:S01]  /*5e20*/  MUFU.TANH R14, R14 ;  /* 0x0000000e000e7308 */ /* 0x000ee20000002400 */
[----:B--2---:R-:W-:-:S07]  /*5e30*/  FMNMX.FTZ R7, R12, R7, !PT ;  /* 0x000000070c077209 */ /* 0x004fce0007810000 */
[----:B------:R-:W2:Y:S01]  /*5e40*/  MUFU.TANH R15, R15 ;  /* 0x0000000f000f7308 */ /* 0x000ea20000002400 */
[----:B0-----:R-:W-:-:S07]  /*5e50*/  FMNMX.FTZ R7, R13, R7, !PT ;  /* 0x000000070d077209 */ /* 0x001fce0007810000 */
[----:B------:R-:W0:Y:S01]  /*5e60*/  MUFU.TANH R20, R20 ;  /* 0x0000001400147308 */ /* 0x000e220000002400 */
[----:B---3--:R-:W-:-:S07]  /*5e70*/  FMNMX.FTZ R7, R14, R7, !PT ;  /* 0x000000070e077209 */ /* 0x008fce0007810000 */
        /* <DEDUP_REMOVED lines=16> */
[----:B------:R-:W-:Y:S01]  /*5f80*/  MUFU.TANH R155, R155 ;  /* 0x0000009b009b7308 */ /* 0x000fe20000002400 */
[----:B---3--:R-:W-:-:S07]  /*5f90*/  FMNMX.FTZ R7, R164, R7, !PT ;  /* 0x00000007a4077209 */ /* 0x008fce0007810000 */
[----:B------:R-:W-:Y:S01]  /*5fa0*/  MUFU.TANH R158, R158 ;  /* 0x0000009e009e7308 */ /* 0x000fe20000002400 */
[----:B--2---:R-:W-:-:S05]  /*5fb0*/  FMNMX.FTZ R7, R165, R7, !PT ;  /* 0x00000007a5077209 */ /* 0x004fca0007810000 */
[----:B------:R-:W0:Y:S02]  /*5fc0*/  SHFL.BFLY PT, R161, R7, 0x2, 0x1f ;  /* 0x0c401f0007a17f89 */ /* 0x000e2400000e0000 */
[----:B------:R-:W-:Y:S08]  /*5fd0*/  MUFU.TANH R159, R159 ;  /* 0x0000009f009f7308 */ /* 0x000ff00000002400 */
[----:B------:R-:W-:Y:S08]  /*5fe0*/  MUFU.TANH R162, R162 ;  /* 0x000000a200a27308 */ /* 0x000ff00000002400 */
[----:B------:R-:W-:Y:S01]  /*5ff0*/  MUFU.TANH R172, R172 ;  /* 0x000000ac00ac7308 */ /* 0x000fe20000002400 */
[----:B0-----:R-:W-:Y:S01]  /*6000*/  FMNMX.FTZ R7, R7, R161, !PT ;  /* 0x000000a107077209 */ /* 0x001fe20007810000 */
[----:B------:R-:W-:-:S06]  /*6010*/  FMUL.FTZ R161, R154, UR24 ;  /* 0x000000189aa17c20 */ /* 0x000fcc0008410000 */
[----:B------:R-:W-:Y:S01]  /*6020*/  MUFU.TANH R173, R173 ;  /* 0x000000ad00ad7308 */ /* 0x000fe20000002400 */
[----:B------:R-:W0:Y:S07]  /*6030*/  SHFL.BFLY PT, R168, R7, 0x1, 0x1f ;  /* 0x0c201f0007a87f89 */ /* 0x000e2e00000e0000 */
[----:B------:R-:W-:Y:S01]  /*6040*/  MUFU.TANH R161, R161 ;  /* 0x000000a100a17308 */ /* 0x000fe20000002400 */
[----:B0-----:R-:W-:-:S05]  /*6050*/  FMNMX.FTZ R7, R7, R168, !PT ;  /* 0x000000a807077209 */ /* 0x001fca0007810000 */
[C---:B------:R-:W-:Y:S01]  /*6060*/  FADD.FTZ R9, -R7.reuse, R9 ;  /* 0x0000000907097221 */ /* 0x040fe20000010100 */
[----:B------:R-:W-:-:S03]  /*6070*/  FMUL.FTZ R154, R7, UR10 ;  /* 0x0000000a079a7c20 */ /* 0x000fc60008410000 */
[----:B------:R-:W-:Y:S01]  /*6080*/  FMUL.FTZ R9, R9, UR10 ;  /* 0x0000000a09097c20 */ /* 0x000fe20008410000 */
        /* <DEDUP_REMOVED lines=9> */
[--C-:B------:R-:W-:Y:S01]  /*6120*/  FFMA.FTZ R20, R20, UR10, -R154.reuse ;  /* 0x0000000a14147c23 */ /* 0x100fe2000801089a */
[--C-:B------:R-:W-:Y:S01]  /*6130*/  FFMA.FTZ R21, R21, UR10, -R154.reuse ;  /* 0x0000000a15157c23 */ /* 0x100fe2000801089a */
[--C-:B------:R-:W-:Y:S01]  /*6140*/  FFMA.FTZ R153, R153, UR10, -R154.reuse ;  /* 0x0000000a99997c23 */ /* 0x100fe2000801089a */
[--C-:B------:R-:W-:Y:S01]  /*6150*/  FFMA.FTZ R156, R156, UR10, -R154.reuse ;  /* 0x0000000a9c9c7c23 */ /* 0x100fe2000801089a */
[----:B------:R-:W2:Y:S01]  /*6160*/  MUFU.EX2 R0, R0 ;  /* 0x0000000000007308 */ /* 0x000ea20000000800 */
[--C-:B------:R-:W-:Y:S01]  /*6170*/  FFMA.FTZ R157, R157, UR10, -R154.reuse ;  /* 0x0000000a9d9d7c23 */ /* 0x100fe2000801089a */
[--C-:B------:R-:W-:Y:S01]  /*6180*/  FFMA.FTZ R160, R160, UR10, -R154.reuse ;  /* 0x0000000aa0a07c23 */ /* 0x100fe2000801089a */
[--C-:B------:R-:W-:Y:S01]  /*6190*/  FFMA.FTZ R164, R164, UR10, -R154.reuse ;  /* 0x0000000aa4a47c23 */ /* 0x100fe2000801089a */
[----:B------:R-:W-:-:S04]  /*61a0*/  FFMA.FTZ R165, R165, UR10, -R154 ;  /* 0x0000000aa5a57c23 */ /* 0x000fc8000801089a */
[----:B------:R3:W4:Y:S01]  /*61b0*/  MUFU.EX2 R152, R10 ;  /* 0x0000000a00987308 */ /* 0x0007220000000800 */
[-C--:B0-----:R-:W-:Y:S01]  /*61c0*/  FMUL.FTZ R24, R24, R9.reuse ;  /* 0x0000000918187220 */ /* 0x081fe20000410000 */
[-C--:B------:R-:W-:Y:S01]  /*61d0*/  FMUL.FTZ R25, R25, R9.reuse ;  /* 0x0000000919197220 */ /* 0x080fe20000410000 */
[-C--:B------:R-:W-:Y:S01]  /*61e0*/  FMUL.FTZ R28, R28, R9.reuse ;  /* 0x000000091c1c7220 */ /* 0x080fe20000410000 */
[-C--:B------:R-:W-:Y:S01]  /*61f0*/  FMUL.FTZ R29, R29, R9.reuse ;  /* 0x000000091d1d7220 */ /* 0x080fe20000410000 */
[-C--:B------:R-:W-:Y:S01]  /*6200*/  FMUL.FTZ R32, R32, R9.reuse ;  /* 0x0000000920207220 */ /* 0x080fe20000410000 */
[-C--:B------:R-:W-:Y:S01]  /*6210*/  FMUL.FTZ R33, R33, R9.reuse ;  /* 0x0000000921217220 */ /* 0x080fe20000410000 */
[-C--:B------:R-:W-:Y:S01]  /*6220*/  FMUL.FTZ R36, R36, R9.reuse ;  /* 0x0000000924247220 */ /* 0x080fe20000410000 */
[----:B------:R0:W-:Y:S01]  /*6230*/  MUFU.EX2 R169, R12 ;  /* 0x0000000c00a97308 */ /* 0x0001e20000000800 */
[----:B--2---:R-:W-:Y:S01]  /*6240*/  FFMA.FTZ R154, R9, R4, R0 ;  /* 0x00000004099a7223 */ /* 0x004fe20000010000 */
[----:B---3--:R-:W-:Y:S01]  /*6250*/  FMUL.FTZ R10, R163, UR24 ;  /* 0x00000018a30a7c20 */ /* 0x008fe20008410000 */
[----:B------:R-:W-:Y:S01]  /*6260*/  FMUL.FTZ R163, R166, UR24 ;  /* 0x00000018a6a37c20 */ /* 0x000fe20008410000 */
[----:B------:R-:W-:Y:S01]  /*6270*/  FMUL.FTZ R4, R167, UR24 ;  /* 0x00000018a7047c20 */ /* 0x000fe20008410000 */
[----:B------:R-:W-:Y:S01]  /*6280*/  FMUL.FTZ R166, R171, UR24 ;  /* 0x00000018aba67c20 */ /* 0x000fe20008410000 */
[----:B------:R-:W-:Y:S01]  /*6290*/  FMUL.FTZ R167, R174, UR24 ;  /* 0x00000018aea77c20 */ /* 0x000fe20008410000 */
[----:B------:R-:W-:Y:S01]  /*62a0*/  FMUL.FTZ R171, R179, UR24 ;  /* 0x00000018b3ab7c20 */ /* 0x000fe20008410000 */
[----:B------:R-:W-:Y:S01]  /*62b0*/  MUFU.TANH R10, R10 ;  /* 0x0000000a000a7308 */ /* 0x000fe20000002400 */
[C---:B----4-:R-:W-:Y:S01]  /*62c0*/  FADD.FTZ R154, R152.reuse, R154 ;  /* 0x0000009a989a7221 */ /* 0x050fe20000010000 */
[----:B------:R-:W-:Y:S01]  /*62d0*/  F2FP.BF16.F32.PACK_AB R152, R152, R0 ;  /* 0x000000009898723e */ /* 0x000fe200000010ff */
[----:B0-----:R-:W-:Y:S01]  /*62e0*/  FMUL.FTZ R12, R170, UR24 ;  /* 0x00000018aa0c7c20 */ /* 0x001fe20008410000 */
[----:B------:R-:W-:Y:S01]  /*62f0*/  FMUL.FTZ R170, R178, UR24 ;  /* 0x00000018b2aa7c20 */ /* 0x000fe20008410000 */
        /* <DEDUP_REMOVED lines=8> */
[-C--:B------:R-:W-:Y:S01]  /*6380*/  FMUL.FTZ R52, R52, R9.reuse ;  /* 0x0000000934347220 */ /* 0x080fe20000410000 */
[-C--:B------:R-:W-:Y:S01]  /*6390*/  FMUL.FTZ R53, R53, R9.reuse ;  /* 0x0000000935357220 */ /* 0x080fe20000410000 */
[-C--:B------:R-:W-:Y:S01]  /*63a0*/  FMUL.FTZ R56, R56, R9.reuse ;  /* 0x0000000938387220 */ /* 0x080fe20000410000 */
[----:B------:R-:W2:Y:S01]  /*63b0*/  MUFU.TANH R163, R163 ;  /* 0x000000a300a37308 */ /* 0x000ea20000002400 */
[-C--:B------:R-:W-:Y:S01]  /*63c0*/  FMUL.FTZ R57, R57, R9.reuse ;  /* 0x0000000939397220 */ /* 0x080fe20000410000 */
[-C--:B------:R-:W-:Y:S01]  /*63d0*/  FMUL.FTZ R60, R60, R9.reuse ;  /* 0x000000093c3c7220 */ /* 0x080fe20000410000 */
[-C--:B------:R-:W-:Y:S01]  /*63e0*/  FMUL.FTZ R61, R61, R9.reuse ;  /* 0x000000093d3d7220 */ /* 0x080fe20000410000 */
[-C--:B------:R-:W-:Y:S01]  /*63f0*/  FMUL.FTZ R64, R64, R9.reuse ;  /* 0x0000000940407220 */ /* 0x080fe20000410000 */
[-C--:B------:R-:W-:Y:S01]  /*6400*/  FMUL.FTZ R65, R65, R9.reuse ;  /* 0x0000000941417220 */ /* 0x080fe20000410000 */
[-C--:B------:R-:W-:Y:S01]  /*6410*/  FMUL.FTZ R68, R68, R9.reuse ;  /* 0x0000000944447220 */ /* 0x080fe20000410000 */
[-C--:B------:R-:W-:Y:S01]  /*6420*/  FMUL.FTZ R69, R69, R9.reuse ;  /* 0x0000000945457220 */ /* 0x080fe20000410000 */
[----:B------:R-:W3:Y:S01]  /*6430*/  MUFU.TANH R4, R4 ;  /* 0x0000000400047308 */ /* 0x000ee20000002400 */
[----:B0-----:R-:W-:Y:S01]  /*6440*/  FADD.FTZ R11, R0, R154 ;  /* 0x0000009a000b7221 */ /* 0x001fe20000010000 */
[----:B------:R-:W-:Y:S01]  /*6450*/  F2FP.BF16.F32.PACK_AB R154, R169, R0 ;  /* 0x00000000a99a723e */ /* 0x000fe200000010ff */
[-C--:B------:R-:W-:Y:S01]  /*6460*/  FMUL.FTZ R72, R72, R9.reuse ;  /* 0x0000000948487220 */ /* 0x080fe20000410000 */
[----:B------:R-:W-:Y:S01]  /*6470*/  FMNMX.FTZ R0, R161, R8, !PT ;  /* 0x00000008a1007209 */ /* 0x000fe20007810000 */
[----:B------:R-:W-:Y:S01]  /*6480*/  FADD.FTZ R11, R169, R11 ;  /* 0x0000000ba90b7221 */ /* 0x000fe20000010000 */
[----:B------:R-:W-:Y:S01]  /*6490*/  FMUL.FTZ R169, R175, UR24 ;  /* 0x00000018afa97c20 */ /* 0x000fe20008410000 */
[-C--:B------:R-:W-:Y:S01]  /*64a0*/  FMUL.FTZ R73, R73, R9.reuse ;  /* 0x0000000949497220 */ /* 0x080fe20000410000 */
[----:B------:R-:W-:Y:S01]  /*64b0*/  FMNMX.FTZ R0, R155, R0, !PT ;  /* 0x000000009b007209 */ /* 0x000fe20007810000 */
[----:B------:R-:W0:Y:S01]  /*64c0*/  MUFU.TANH R12, R12 ;  /* 0x0000000c000c7308 */ /* 0x000e220000002400 */
[-C--:B------:R-:W-:Y:S01]  /*64d0*/  FMUL.FTZ R76, R76, R9.reuse ;  /* 0x000000094c4c7220 */ /* 0x080fe20000410000 */
[-C--:B------:R-:W-:Y:S01]  /*64e0*/  FMUL.FTZ R77, R77, R9.reuse ;  /* 0x000000094d4d7220 */ /* 0x080fe20000410000 */
[----:B------:R-:W-:Y:S01]  /*64f0*/  FMNMX.FTZ R0, R158, R0, !PT ;  /* 0x000000009e007209 */ /* 0x000fe20007810000 */
[-C--:B------:R-:W-:Y:S01]  /*6500*/  FMUL.FTZ R80, R80, R9.reuse ;  /* 0x0000000950507220 */ /* 0x080fe20000410000 */
[-C--:B------:R-:W-:Y:S01]  /*6510*/  FMUL.FTZ R81, R81, R9.reuse ;  /* 0x0000000951517220 */ /* 0x080fe20000410000 */
[-C--:B------:R-:W-:Y:S01]  /*6520*/  FMUL.FTZ R84, R84, R9.reuse ;  /* 0x0000000954547220 */ /* 0x080fe20000410000 */
[----:B------:R-:W-:Y:S01]  /*6530*/  FMNMX.FTZ R0, R159, R0, !PT ;  /* 0x000000009f007209 */ /* 0x000fe20007810000 */
[----:B------:R-:W4:Y:S01]  /*6540*/  MUFU.TANH R166, R166 ;  /* 0x000000a600a67308 */ /* 0x000f220000002400 */
[-C--:B------:R-:W-:Y:S01]  /*6550*/  FMUL.FTZ R85, R85, R9.reuse ;  /* 0x0000000955557220 */ /* 0x080fe20000410000 */
[-C--:B------:R-:W-:Y:S01]  /*6560*/  FMUL.FTZ R88, R88, R9.reuse ;  /* 0x0000000958587220 */ /* 0x080fe20000410000 */
[----:B------:R-:W-:Y:S01]  /*6570*/  FMNMX.FTZ R0, R162, R0, !PT ;  /* 0x00000000a2007209 */ /* 0x000fe20007810000 */
[-C--:B------:R-:W-:Y:S01]  /*6580*/  FMUL.FTZ R89, R89, R9.reuse ;  /* 0x0000000959597220 */ /* 0x080fe20000410000 */
[-C--:B------:R-:W-:Y:S01]  /*6590*/  FMUL.FTZ R92, R92, R9.reuse ;  /* 0x000000095c5c7220 */ /* 0x080fe20000410000 */
[-C--:B------:R-:W-:Y:S01]  /*65a0*/  FMUL.FTZ R93, R93, R9.reuse ;  /* 0x000000095d5d7220 */ /* 0x080fe20000410000 */
[----:B------:R-:W-:Y:S01]  /*65b0*/  FMNMX.FTZ R0, R10, R0, !PT ;  /* 0x000000000a007209 */ /* 0x000fe20007810000 */
[----:B------:R-:W5:Y:S01]  /*65c0*/  MUFU.TANH R167, R167 ;  /* 0x000000a700a77308 */ /* 0x000f620000002400 */
[-C--:B------:R-:W-:Y:S01]  /*65d0*/  FMUL.FTZ R96, R96, R9.reuse ;  /* 0x0000000960607220 */ /* 0x080fe20000410000 */
[-C--:B------:R-:W-:Y:S01]  /*65e0*/  FMUL.FTZ R97, R97, R9.reuse ;  /* 0x0000000961617220 */ /* 0x080fe20000410000 */
[----:B--2---:R-:W-:Y:S01]  /*65f0*/  FMNMX.FTZ R0, R163, R0, !PT ;  /* 0x00000000a3007209 */ /* 0x004fe20007810000 */
[-C--:B------:R-:W-:Y:S01]  /*6600*/  FMUL.FTZ R100, R100, R9.reuse ;  /* 0x0000000964647220 */ /* 0x080fe20000410000 */
[-C--:B------:R-:W-:Y:S01]  /*6610*/  FMUL.FTZ R101, R101, R9.reuse ;  /* 0x0000000965657220 */ /* 0x080fe20000410000 */
[-C--:B------:R-:W-:Y:S01]  /*6620*/  FMUL.FTZ R104, R104, R9.reuse ;  /* 0x0000000968687220 */ /* 0x080fe20000410000 */
[----:B---3--:R-:W-:Y:S01]  /*6630*/  FMNMX.FTZ R0, R4, R0, !PT ;  /* 0x0000000004007209 */ /* 0x008fe20007810000 */
[----:B------:R-:W2:Y:S01]  /*6640*/  MUFU.TANH R169, R169 ;  /* 0x000000a900a97308 */ /* 0x000ea20000002400 */
[-C--:B------:R-:W-:Y:S01]  /*6650*/  FMUL.FTZ R105, R105, R9.reuse ;  /* 0x0000000969697220 */ /* 0x080fe20000410000 */
[-C--:B------:R-:W-:Y:S01]  /*6660*/  FMUL.FTZ R108, R108, R9.reuse ;  /* 0x000000096c6c7220 */ /* 0x080fe20000410000 */
[----:B0-----:R-:W-:Y:S01]  /*6670*/  FMNMX.FTZ R0, R12, R0, !PT ;  /* 0x000000000c007209 */ /* 0x001fe20007810000 */
[-C--:B------:R-:W-:Y:S01]  /*6680*/  FMUL.FTZ R109, R109, R9.reuse ;  /* 0x000000096d6d7220 */ /* 0x080fe20000410000 */
[-C--:B------:R-:W-:Y:S01]  /*6690*/  FMUL.FTZ R112, R112, R9.reuse ;  /* 0x0000000970707220 */ /* 0x080fe20000410000 */
[-C--:B------:R-:W-:Y:S01]  /*66a0*/  FMUL.FTZ R113, R113, R9.reuse ;  /* 0x0000000971717220 */ /* 0x080fe20000410000 */
[----:B----4-:R-:W-:Y:S01]  /*66b0*/  FMNMX.FTZ R0, R166, R0, !PT ;  /* 0x00000000a6007209 */ /* 0x010fe20007810000 */
[----:B------:R-:W0:Y:S01]  /*66c0*/  MUFU.TANH R170, R170 ;  /* 0x000000aa00aa7308 */ /* 0x000e220000002400 */
[-C--:B------:R-:W-:Y:S01]  /*66d0*/  FMUL.FTZ R116, R116, R9.reuse ;  /* 0x0000000974747220 */ /* 0x080fe20000410000 */
[-C--:B------:R-:W-:Y:S01]  /*66e0*/  FMUL.FTZ R117, R117, R9.reuse ;  /* 0x0000000975757220 */ /* 0x080fe20000410000 */
[----:B-----5:R-:W-:Y:S01]  /*66f0*/  FMNMX.FTZ R0, R167, R0, !PT ;  /* 0x00000000a7007209 */ /* 0x020fe20007810000 */
[-C--:B------:R-:W-:Y:S01]  /*6700*/  FMUL.FTZ R120, R120, R9.reuse ;  /* 0x0000000978787220 */ /* 0x080fe20000410000 */
[-C--:B------:R-:W-:Y:S01]  /*6710*/  FMUL.FTZ R121, R121, R9.reuse ;  /* 0x0000000979797220 */ /* 0x080fe20000410000 */
[-C--:B------:R-:W-:Y:S01]  /*6720*/  FMUL.FTZ R124, R124, R9.reuse ;  /* 0x000000097c7c7220 */ /* 0x080fe20000410000 */
[-C--:B------:R-:W-:Y:S01]  /*6730*/  FMUL.FTZ R125, R125, R9.reuse ;  /* 0x000000097d7d7220 */ /* 0x080fe20000410000 */
[----:B------:R-:W3:Y:S01]  /*6740*/  MUFU.TANH R171, R171 ;  /* 0x000000ab00ab7308 */ /* 0x000ee20000002400 */
[----:B--2---:R-:W-:Y:S01]  /*6750*/  FMNMX.FTZ R0, R169, R0, !PT ;  /* 0x00000000a9007209 */ /* 0x004fe20007810000 */
[-C--:B------:R-:W-:Y:S01]  /*6760*/  FMUL.FTZ R128, R128, R9.reuse ;  /* 0x0000000980807220 */ /* 0x080fe20000410000 */
[-C--:B------:R-:W-:Y:S01]  /*6770*/  FMUL.FTZ R129, R129, R9.reuse ;  /* 0x0000000981817220 */ /* 0x080fe20000410000 */
[-C--:B------:R-:W-:Y:S01]  /*6780*/  FMUL.FTZ R132, R132, R9.reuse ;  /* 0x0000000984847220 */ /* 0x080fe20000410000 */
[-C--:B------:R-:W-:Y:S01]  /*6790*/  FMUL.FTZ R133, R133, R9.reuse ;  /* 0x0000000985857220 */ /* 0x080fe20000410000 */
[-C--:B------:R-:W-:Y:S01]  /*67a0*/  FMUL.FTZ R136, R136, R9.reuse ;  /* 0x0000000988887220 */ /* 0x080fe20000410000 */
[-C--:B------:R-:W-:Y:S01]  /*67b0*/  FMUL.FTZ R137, R137, R9.reuse ;  /* 0x0000000989897220 */ /* 0x080fe20000410000 */
[----:B------:R-:W-:Y:S01]  /*67c0*/  MUFU.EX2 R178, R156 ;  /* 0x0000009c00b27308 */ /* 0x000fe20000000800 */
[----:B0-----:R-:W-:Y:S01]  /*67d0*/  FMNMX.FTZ R0, R170, R0, !PT ;  /* 0x00000000aa007209 */ /* 0x001fe20007810000 */
[-C--:B------:R-:W-:Y:S01]  /*67e0*/  FMUL.FTZ R140, R140, R9.reuse ;  /* 0x000000098c8c7220 */ /* 0x080fe20000410000 */
[-C--:B------:R-:W-:Y:S01]  /*67f0*/  FMUL.FTZ R141, R141, R9.reuse ;  /* 0x000000098d8d7220 */ /* 0x080fe20000410000 */
[-C--:B------:R-:W-:Y:S01]  /*6800*/  FMUL.FTZ R144, R144, R9.reuse ;  /* 0x0000000990907220 */ /* 0x080fe20000410000 */
[-C--:B------:R-:W-:Y:S01]  /*6810*/  FMUL.FTZ R145, R145, R9.reuse ;  /* 0x0000000991917220 */ /* 0x080fe20000410000 */
[-C--:B------:R-:W-:Y:S01]  /*6820*/  FMUL.FTZ R148, R148, R9.reuse ;  /* 0x0000000994947220 */ /* 0x080fe20000410000 */
[----:B------:R-:W-:Y:S01]  /*6830*/  FMUL.FTZ R149, R149, R9 ;  /* 0x0000000995957220 */ /* 0x000fe20000410000 */
[----:B------:R-:W-:Y:S01]  /*6840*/  MUFU.EX2 R13, R13 ;  /* 0x0000000d000d7308 */ /* 0x000fe20000000800 */
[----:B---3--:R-:W-:-:S04]  /*6850*/  FMNMX.FTZ R0, R171, R0, !PT ;  /* 0x00000000ab007209 */ /* 0x008fc80007810000 */
[----:B------:R-:W-:-:S03]  /*6860*/  FMNMX.FTZ R0, R172, R0, !PT ;  /* 0x00000000ac007209 */ /* 0x000fc60007810000 */
[----:B------:R-:W-:Y:S01]  /*6870*/  MUFU.EX2 R14, R14 ;  /* 0x0000000e000e7308 */ /* 0x000fe20000000800 */
[----:B------:R-:W-:-:S05]  /*6880*/  FMNMX.FTZ R0, R173, R0, !PT ;  /* 0x00000000ad007209 */ /* 0x000fca0007810000 */
[----:B------:R-:W0:Y:S02]  /*6890*/  SHFL.BFLY PT, R174, R0, 0x2, 0x1f ;  /* 0x0c401f0000ae7f89 */ /* 0x000e2400000e0000 */
[----:B------:R-:W-:Y:S08]  /*68a0*/  MUFU.EX2 R15, R15 ;  /* 0x0000000f000f7308 */ /* 0x000ff00000000800 */
[----:B------:R-:W-:Y:S08]  /*68b0*/  MUFU.EX2 R20, R20 ;  /* 0x0000001400147308 */ /* 0x000ff00000000800 */
[----:B------:R-:W-:Y:S01]  /*68c0*/  MUFU.EX2 R21, R21 ;  /* 0x0000001500157308 */ /* 0x000fe20000000800 */
[----:B0-----:R-:W-:-:S07]  /*68d0*/  FMNMX.FTZ R0, R0, R174, !PT ;  /* 0x000000ae00007209 */ /* 0x001fce0007810000 */
[----:B------:R-:W0:Y:S01]  /*68e0*/  MUFU.EX2 R168, R168 ;  /* 0x000000a800a87308 */ /* 0x000e220000000800 */
[----:B------:R-:W2:Y:S07]  /*68f0*/  SHFL.BFLY PT, R174, R0, 0x1, 0x1f ;  /* 0x0c201f0000ae7f89 */ /* 0x000eae00000e0000 */
[----:B------:R-:W-:Y:S08]  /*6900*/  MUFU.EX2 R177, R165 ;  /* 0x000000a500b17308 */ /* 0x000ff00000000800 */
[----:B------:R0:W-:Y:S02]  /*6910*/  MUFU.EX2 R179, R160 ;  /* 0x000000a000b37308 */ /* 0x0001e40000000800 */
[----:B0-----:R-:W-:-:S02]  /*6920*/  F2FP.BF16.F32.PACK_AB R160, R168, R21 ;  /* 0x00000015a8a0723e */ /* 0x001fc400000010ff */
[----:B--2---:R-:W-:-:S05]  /*6930*/  FMNMX.FTZ R0, R0, R174, !PT ;  /* 0x000000ae00007209 */ /* 0x004fca0007810000 */
[C---:B------:R-:W-:Y:S01]  /*6940*/  FADD.FTZ R175, -R0.reuse, R8 ;  /* 0x0000000800af7221 */ /* 0x040fe20000010100 */
[----:B------:R-:W-:Y:S01]  /*6950*/  FMUL.FTZ R174, R0, UR10 ;  /* 0x0000000a00ae7c20 */ /* 0x000fe20008410000 */
[----:B------:R-:W-:Y:S02]  /*6960*/  MUFU.EX2 R8, R153 ;  /* 0x0000009900087308 */ /* 0x000fe40000000800 */
        /* <DEDUP_REMOVED lines=19> */
[----:B------:R-:W3:Y:S01]  /*6aa0*/  MUFU.EX2 R155, R155 ;  /* 0x0000009b009b7308 */ /* 0x000ee20000000800 */
[-C--:B0-----:R-:W-:Y:S01]  /*6ab0*/  FMUL.FTZ R26, R26, R10.reuse ;  /* 0x0000000a1a1a7220 */ /* 0x081fe20000410000 */
[-C--:B------:R-:W-:Y:S01]  /*6ac0*/  FMUL.FTZ R27, R27, R10.reuse ;  /* 0x0000000a1b1b7220 */ /* 0x080fe20000410000 */
[-C--:B------:R-:W-:Y:S01]  /*6ad0*/  FMUL.FTZ R30, R30, R10.reuse ;  /* 0x0000000a1e1e7220 */ /* 0x080fe20000410000 */
[-C--:B------:R-:W-:Y:S01]  /*6ae0*/  FMUL.FTZ R31, R31, R10.reuse ;  /* 0x0000000a1f1f7220 */ /* 0x080fe20000410000 */
[-C--:B------:R-:W-:Y:S01]  /*6af0*/  FMUL.FTZ R34, R34, R10.reuse ;  /* 0x0000000a22227220 */ /* 0x080fe20000410000 */
[-C--:B------:R-:W-:Y:S01]  /*6b00*/  FMUL.FTZ R35, R35, R10.reuse ;  /* 0x0000000a23237220 */ /* 0x080fe20000410000 */
[-C--:B------:R-:W-:Y:S01]  /*6b10*/  FMUL.FTZ R38, R38, R10.reuse ;  /* 0x0000000a26267220 */ /* 0x080fe20000410000 */
[----:B------:R-:W-:Y:S01]  /*6b20*/  MUFU.EX2 R156, R159 ;  /* 0x0000009f009c7308 */ /* 0x000fe20000000800 */
[----:B--2---:R-:W-:Y:S01]  /*6b30*/  FFMA.FTZ R5, R10, R5, R153 ;  /* 0x000000050a057223 */ /* 0x004fe20000010099 */
[-C--:B------:R-:W-:Y:S01]  /*6b40*/  FMUL.FTZ R39, R39, R10.reuse ;  /* 0x0000000a27277220 */ /* 0x080fe20000410000 */
[-C--:B------:R-:W-:Y:S01]  /*6b50*/  FMUL.FTZ R42, R42, R10.reuse ;  /* 0x0000000a2a2a7220 */ /* 0x080fe20000410000 */
[-C--:B------:R-:W-:Y:S01]  /*6b60*/  FMUL.FTZ R43, R43, R10.reuse ;  /* 0x0000000a2b2b7220 */ /* 0x080fe20000410000 */
[-C--:B------:R-:W-:Y:S01]  /*6b70*/  FMUL.FTZ R46, R46, R10.reuse ;  /* 0x0000000a2e2e7220 */ /* 0x080fe20000410000 */
[-C--:B------:R-:W-:Y:S01]  /*6b80*/  FMUL.FTZ R47, R47, R10.reuse ;  /* 0x0000000a2f2f7220 */ /* 0x080fe20000410000 */
[-C--:B------:R-:W-:Y:S01]  /*6b90*/  FMUL.FTZ R50, R50, R10.reuse ;  /* 0x0000000a32327220 */ /* 0x080fe20000410000 */
[----:B------:R-:W-:Y:S01]  /*6ba0*/  MUFU.EX2 R175, R157 ;  /* 0x0000009d00af7308 */ /* 0x000fe20000000800 */
[C---:B---3--:R-:W-:Y:S01]  /*6bb0*/  FADD.FTZ R5, R155.reuse, R5 ;  /* 0x000000059b057221 */ /* 0x048fe20000010000 */
[----:B------:R-:W-:Y:S01]  /*6bc0*/  F2FP.BF16.F32.PACK_AB R153, R155, R153 ;  /* 0x000000999b99723e */ /* 0x000fe200000010ff */
[-C--:B------:R-:W-:Y:S01]  /*6bd0*/  FMUL.FTZ R51, R51, R10.reuse ;  /* 0x0000000a33337220 */ /* 0x080fe20000410000 */
[-C--:B------:R-:W-:Y:S01]  /*6be0*/  FMUL.FTZ R54, R54, R10.reuse ;  /* 0x0000000a36367220 */ /* 0x080fe20000410000 */
        /* <DEDUP_REMOVED lines=11> */
[----:B------:R3:W4:Y:S01]  /*6ca0*/  MUFU.EX2 R157, R162 ;  /* 0x000000a2009d7308 */ /* 0x0007220000000800 */
[----:B0-----:R-:W-:-:S02]  /*6cb0*/  IMAD.U32 R158, RZ, RZ, UR23 ;  /* 0x00000017ff9e7e24 */ /* 0x001fc4000f8e00ff */
[-C--:B------:R-:W-:Y:S01]  /*6cc0*/  FMUL.FTZ R75, R75, R10.reuse ;  /* 0x0000000a4b4b7220 */ /* 0x080fe20000410000 */
[-C--:B------:R-:W-:Y:S01]  /*6cd0*/  FMUL.FTZ R78, R78, R10.reuse ;  /* 0x0000000a4e4e7220 */ /* 0x080fe20000410000 */
[-C--:B------:R-:W-:Y:S01]  /*6ce0*/  FMUL.FTZ R79, R79, R10.reuse ;  /* 0x0000000a4f4f7220 */ /* 0x080fe20000410000 */
[----:B------:R-:W-:Y:S02]  /*6cf0*/  @!P1 IMAD R158, R158, 0x40, R16 ;  /* 0x000000409e9e9824 */ /* 0x000fe400078e0210 */
[-C--:B------:R-:W-:Y:S01]  /*6d00*/  FMUL.FTZ R82, R82, R10.reuse ;  /* 0x0000000a52527220 */ /* 0x080fe20000410000 */
[-C--:B------:R-:W-:Y:S01]  /*6d10*/  FMUL.FTZ R83, R83, R10.reuse ;  /* 0x0000000a53537220 */ /* 0x080fe20000410000 */
[----:B------:R-:W0:Y:S01]  /*6d20*/  MUFU.EX2 R176, R176 ;  /* 0x000000b000b07308 */ /* 0x000e220000000800 */
[----:B--2---:R-:W-:Y:S01]  /*6d30*/  FADD.FTZ R5, R155, R5 ;  /* 0x000000059b057221 */ /* 0x004fe20000010000 */
[----:B------:R-:W-:Y:S01]  /*6d40*/  F2FP.BF16.F32.PACK_AB R155, R156, R155 ;  /* 0x0000009b9c9b723e */ /* 0x000fe200000010ff */
[----:B------:R-:W-:Y:S01]  /*6d50*/  FMUL.FTZ R86, R86, R10 ;  /* 0x0000000a56567220 */ /* 0x000fe20000410000 */
[----:B------:R-:W-:Y:S01]  /*6d60*/  @!P1 LEA R158, R158, UR39, 0x2 ;  /* 0x000000279e9e9c11 */ /* 0x000fe2000f8e10ff */
[----:B------:R-:W-:Y:S01]  /*6d70*/  FADD.FTZ R5, R156, R5 ;  /* 0x000000059c057221 */ /* 0x000fe20000010000 */
[----:B------:R-:W-:Y:S01]  /*6d80*/  FADD.FTZ R156, R13, R11 ;  /* 0x0000000b0d9c7221 */ /* 0x000fe20000010000 */
[----:B---3--:R-:W-:Y:S01]  /*6d90*/  F2FP.BF16.F32.PACK_AB R162, R178, R8 ;  /* 0x00000008b2a2723e */ /* 0x008fe200000010ff */
[----:B------:R-:W2:Y:S01]  /*6da0*/  MUFU.EX2 R159, R163 ;  /* 0x000000a3009f7308 */ /* 0x000ea20000000800 */
[----:B----4-:R-:W-:Y:S01]  /*6db0*/  FADD.FTZ R11, R157, R5 ;  /* 0x000000059d0b7221 */ /* 0x010fe20000010000 */
[C---:B------:R-:W-:Y:S01]  /*6dc0*/  FADD.FTZ R5, R14.reuse, R156 ;  /* 0x0000009c0e057221 */ /* 0x040fe20000010000 */
[----:B------:R-:W-:Y:S01]  /*6dd0*/  @!P1 STS [R158+0x28800], R9 ;  /* 0x028800099e009388 */ /* 0x000fe20000000800 */
[----:B------:R-:W-:Y:S01]  /*6de0*/  F2FP.BF16.F32.PACK_AB R156, R14, R13 ;  /* 0x0000000d0e9c723e */ /* 0x000fe200000010ff */
[-C--:B------:R-:W-:Y:S01]  /*6df0*/  FMUL.FTZ R87, R87, R10.reuse ;  /* 0x0000000a57577220 */ /* 0x080fe20000410000 */
[----:B------:R-:W-:Y:S01]  /*6e00*/  FADD.FTZ R5, R15, R5 ;  /* 0x000000050f057221 */ /* 0x000fe20000010000 */
[----:B------:R3:W-:Y:S01]  /*6e10*/  @!P1 STS [R158+0x28820], R10 ;  /* 0x0288200a9e009388 */ /* 0x0007e20000000800 */
[----:B------:R-:W4:Y:S01]  /*6e20*/  MUFU.EX2 R4, R4 ;  /* 0x0000000400047308 */ /* 0x000f220000000800 */
[----:B0-----:R-:W-:Y:S01]  /*6e30*/  FADD.FTZ R11, R176, R11 ;  /* 0x0000000bb00b7221 */ /* 0x001fe20000010000 */
[----:B------:R-:W-:Y:S01]  /*6e40*/  FADD.FTZ R5, R20, R5 ;  /* 0x0000000514057221 */ /* 0x000fe20000010000 */
[----:B------:R-:W-:Y:S01]  /*6e50*/  BAR.SYNC.DEFER_BLOCKING 0xf, 0x100 ;  /* 0x03c4000000007b1d */ /* 0x000fe20000010000 */
[----:B------:R-:W-:Y:S01]  /*6e60*/  F2FP.BF16.F32.PACK_AB R157, R176, R157 ;  /* 0x0000009db09d723e */ /* 0x000fe200000010ff */
[-C--:B------:R-:W-:Y:S01]  /*6e70*/  FMUL.FTZ R90, R90, R10.reuse ;  /* 0x0000000a5a5a7220 */ /* 0x080fe20000410000 */
[-C--:B------:R-:W-:Y:S01]  /*6e80*/  FMUL.FTZ R91, R91, R10.reuse ;  /* 0x0000000a5b5b7220 */ /* 0x080fe20000410000 */
[-C--:B------:R-:W-:Y:S01]  /*6e90*/  FMUL.FTZ R94, R94, R10.reuse ;  /* 0x0000000a5e5e7220 */ /* 0x080fe20000410000 */
[-C--:B------:R-:W-:Y:S01]  /*6ea0*/  FMUL.FTZ R95, R95, R10.reuse ;  /* 0x0000000a5f5f7220 */ /* 0x080fe20000410000 */
[----:B------:R-:W0:Y:S01]  /*6eb0*/  MUFU.EX2 R12, R12 ;  /* 0x0000000c000c7308 */ /* 0x000e220000000800 */
[----:B--2---:R-:W-:Y:S01]  /*6ec0*/  FADD.FTZ R11, R159, R11 ;  /* 0x0000000b9f0b7221 */ /* 0x004fe20000010000 */
[----:B---3--:R-:W-:Y:S01]  /*6ed0*/  F2FP.BF16.F32.PACK_AB R158, R20, R15 ;  /* 0x0000000f149e723e */ /* 0x008fe200000010ff */
[-C--:B------:R-:W-:Y:S01]  /*6ee0*/  FMUL.FTZ R98, R98, R10.reuse ;  /* 0x0000000a62627220 */ /* 0x080fe20000410000 */
[-C--:B------:R-:W-:Y:S01]  /*6ef0*/  FMUL.FTZ R99, R99, R10.reuse ;  /* 0x0000000a63637220 */ /* 0x080fe20000410000 */
[-C--:B------:R-:W-:Y:S01]  /*6f00*/  FMUL.FTZ R102, R102, R10.reuse ;  /* 0x0000000a66667220 */ /* 0x080fe20000410000 */
[-C--:B------:R-:W-:Y:S01]  /*6f10*/  FMUL.FTZ R103, R103, R10.reuse ;  /* 0x0000000a67677220 */ /* 0x080fe20000410000 */
[-C--:B------:R-:W-:Y:S01]  /*6f20*/  FMUL.FTZ R106, R106, R10.reuse ;  /* 0x0000000a6a6a7220 */ /* 0x080fe20000410000 */
[----:B------:R-:W2:Y:S01]  /*6f30*/  MUFU.EX2 R161, R166 ;  /* 0x000000a600a17308 */ /* 0x000ea20000000800 */
[C---:B----4-:R-:W-:Y:S01]  /*6f40*/  FADD.FTZ R11, R4.reuse, R11 ;  /* 0x0000000b040b7221 */ /* 0x050fe20000010000 */
[----:B------:R-:W-:Y:S01]  /*6f50*/  F2FP.BF16.F32.PACK_AB R159, R4, R159 ;  /* 0x0000009f049f723e */ /* 0x000fe200000010ff */
[----:B------:R-:W-:Y:S01]  /*6f60*/  FADD.FTZ R4, R21, R5 ;  /* 0x0000000515047221 */ /* 0x000fe20000010000 */
[-C--:B------:R-:W-:Y:S01]  /*6f70*/  FMUL.FTZ R107, R107, R10.reuse ;  /* 0x0000000a6b6b7220 */ /* 0x080fe20000410000 */
[-C--:B------:R-:W-:Y:S01]  /*6f80*/  FMUL.FTZ R110, R110, R10.reuse ;  /* 0x0000000a6e6e7220 */ /* 0x080fe20000410000 */
[-C--:B------:R-:W-:Y:S01]  /*6f90*/  FMUL.FTZ R111, R111, R10.reuse ;  /* 0x0000000a6f6f7220 */ /* 0x080fe20000410000 */
[----:B------:R-:W-:Y:S01]  /*6fa0*/  FADD.FTZ R4, R168, R4 ;  /* 0x00000004a8047221 */ /* 0x000fe20000010000 */
[----:B------:R-:W3:Y:S01]  /*6fb0*/  MUFU.EX2 R163, R167 ;  /* 0x000000a700a37308 */ /* 0x000ee20000000800 */
[----:B0-----:R-:W-:Y:S01]  /*6fc0*/  FADD.FTZ R11, R12, R11 ;  /* 0x0000000b0c0b7221 */ /* 0x001fe20000010000 */
[----:B------:R0:W-:Y:S01]  /*6fd0*/  STSM.16.M88.4 [R18+0x26800], R152 ;  /* 0x0268009812007844 */ /* 0x0001e20000000200 */
[----:B------:R-:W-:Y:S01]  /*6fe0*/  FADD.FTZ R4, R8, R4 ;  /* 0x0000000408047221 */ /* 0x000fe20000010000 */
[-C--:B------:R-:W-:Y:S01]  /*6ff0*/  FMUL.FTZ R114, R114, R10.reuse ;  /* 0x0000000a72727220 */ /* 0x080fe20000410000 */
[----:B------:R-:W-:Y:S01]  /*7000*/  FMUL.FTZ R115, R115, R10 ;  /* 0x0000000a73737220 */ /* 0x000fe20000410000 */
[----:B------:R0:W-:Y:S01]  /*7010*/  STSM.16.M88.4 [R19], R156 ;  /* 0x0000009c13007844 */ /* 0x0001e20000000200 */
[----:B------:R-:W-:Y:S01]  /*7020*/  FADD.FTZ R4, R178, R4 ;  /* 0x00000004b2047221 */ /* 0x000fe20000010000 */
[----:B------:R-:W4:Y:S01]  /*7030*/  MUFU.EX2 R169, R169 ;  /* 0x000000a900a97308 */ /* 0x000f220000000800 */
[C---:B--2---:R-:W-:Y:S01]  /*7040*/  FADD.FTZ R11, R161.reuse, R11 ;  /* 0x0000000ba10b7221 */ /* 0x044fe20000010000 */
[----:B------:R-:W-:Y:S01]  /*7050*/  F2FP.BF16.F32.PACK_AB R161, R161, R12 ;  /* 0x0000000ca1a1723e */ /* 0x000fe200000010ff */
[----:B------:R-:W-:Y:S01]  /*7060*/  FADD.FTZ R4, R175, R4 ;  /* 0x00000004af047221 */ /* 0x000fe20000010000 */
[-C--:B------:R-:W-:Y:S01]  /*7070*/  FMUL.FTZ R118, R118, R10.reuse ;  /* 0x0000000a76767220 */ /* 0x080fe20000410000 */
[-C--:B------:R-:W-:Y:S01]  /*7080*/  FMUL.FTZ R119, R119, R10.reuse ;  /* 0x0000000a77777220 */ /* 0x080fe20000410000 */
[-C--:B------:R-:W-:Y:S01]  /*7090*/  FMUL.FTZ R122, R122, R10.reuse ;  /* 0x0000000a7a7a7220 */ /* 0x080fe20000410000 */
[----:B------:R-:W-:Y:S01]  /*70a0*/  FADD.FTZ R4, R179, R4 ;  /* 0x00000004b3047221 */ /* 0x000fe20000010000 */
        /* <DEDUP_REMOVED lines=9> */
[C---:B----4-:R-:W-:Y:S01]  /*7140*/  FADD.FTZ R11, R169.reuse, R11 ;  /* 0x0000000ba90b7221 */ /* 0x050fe20000010000 */
[----:B------:R-:W-:Y:S01]  /*7150*/  F2FP.BF16.F32.PACK_AB R163, R169, R163 ;  /* 0x000000a3a9a3723e */ /* 0x000fe200000010ff */
[-C--:B------:R-:W-:Y:S01]  /*7160*/  FMUL.FTZ R135, R135, R10.reuse ;  /* 0x0000000a87877220 */ /* 0x080fe20000410000 */
[-C--:B------:R-:W-:Y:S01]  /*7170*/  FMUL.FTZ R138, R138, R10.reuse ;  /* 0x0000000a8a8a7220 */ /* 0x080fe20000410000 */
[-C--:B------:R-:W-:Y:S01]  /*7180*/  FMUL.FTZ R139, R139, R10.reuse ;  /* 0x0000000a8b8b7220 */ /* 0x080fe20000410000 */
[-C--:B------:R-:W-:Y:S01]  /*7190*/  FMUL.FTZ R142, R142, R10.reuse ;  /* 0x0000000a8e8e7220 */ /* 0x080fe20000410000 */
[----:B------:R0:W-:Y:S01]  /*71a0*/  STSM.16.M88.4 [R23], R160 ;  /* 0x000000a017007844 */ /* 0x0001e20000000200 */
[----:B------:R-:W4:Y:S01]  /*71b0*/  MUFU.EX2 R167, R172 ;  /* 0x000000ac00a77308 */ /* 0x000f220000000800 */
[----:B--2---:R-:W-:Y:S01]  /*71c0*/  FADD.FTZ R11, R165, R11 ;  /* 0x0000000ba50b7221 */ /* 0x004fe20000010000 */
[-C--:B------:R-:W-:Y:S01]  /*71d0*/  FMUL.FTZ R143, R143, R10.reuse ;  /* 0x0000000a8f8f7220 */ /* 0x080fe20000410000 */
[-C--:B------:R-:W-:Y:S01]  /*71e0*/  FMUL.FTZ R146, R146, R10.reuse ;  /* 0x0000000a92927220 */ /* 0x080fe20000410000 */
[-C--:B------:R-:W-:Y:S01]  /*71f0*/  FMUL.FTZ R147, R147, R10.reuse ;  /* 0x0000000a93937220 */ /* 0x080fe20000410000 */
[-C--:B------:R-:W-:Y:S01]  /*7200*/  FMUL.FTZ R150, R150, R10.reuse ;  /* 0x0000000a96967220 */ /* 0x080fe20000410000 */
[----:B------:R-:W-:-:S02]  /*7210*/  FMUL.FTZ R151, R151, R10 ;  /* 0x0000000a97977220 */ /* 0x000fc40000410000 */
[----:B------:R2:W5:Y:S01]  /*7220*/  MUFU.EX2 R174, R164 ;  /* 0x000000a400ae7308 */ /* 0x0005620000000800 */
[C---:B---3--:R-:W-:Y:S01]  /*7230*/  FADD.FTZ R11, R171.reuse, R11 ;  /* 0x0000000bab0b7221 */ /* 0x048fe20000010000 */
[----:B------:R-:W-:-:S06]  /*7240*/  F2FP.BF16.F32.PACK_AB R165, R171, R165 ;  /* 0x000000a5aba5723e */ /* 0x000fcc00000010ff */
[----:B------:R-:W3:Y:S01]  /*7250*/  MUFU.EX2 R173, R173 ;  /* 0x000000ad00ad7308 */ /* 0x000ee20000000800 */
[----:B----4-:R-:W-:Y:S01]  /*7260*/  FADD.FTZ R11, R167, R11 ;  /* 0x0000000ba70b7221 */ /* 0x010fe20000010000 */
[----:B--2---:R-:W-:Y:S02]  /*7270*/  F2FP.BF16.F32.PACK_AB R164, R179, R175 ;  /* 0x000000afb3a4723e */ /* 0x004fe400000010ff */
[----:B-----5:R-:W-:Y:S01]  /*7280*/  F2FP.BF16.F32.PACK_AB R166, R177, R174 ;  /* 0x000000aeb1a6723e */ /* 0x020fe200000010ff */
[----:B------:R-:W-:-:S04]  /*7290*/  FADD.FTZ R4, R174, R4 ;  /* 0x00000004ae047221 */ /* 0x000fc80000010000 */
[----:B------:R-:W-:Y:S01]  /*72a0*/  FADD.FTZ R4, R177, R4 ;  /* 0x00000004b1047221 */ /* 0x000fe20000010000 */
[C---:B---3--:R-:W-:Y:S01]  /*72b0*/  F2FP.BF16.F32.PACK_AB R167, R173.reuse, R167 ;  /* 0x000000a7ada7723e */ /* 0x048fe200000010ff */
[----:B------:R-:W-:-:S04]  /*72c0*/  FADD.FTZ R5, R173, R11 ;  /* 0x0000000bad057221 */ /* 0x000fc80000010000 */
[----:B------:R0:W-:Y:S01]  /*72d0*/  STSM.16.M88.4 [R22], R164 ;  /* 0x000000a416007844 */ /* 0x0001e20000000200 */
[----:B------:R-:W-:Y:S05]  /*72e0*/  @!P0 BRA `(.L_x_381) ;  /* 0x0000000000048947 */ /* 0x000fea0003800000 */
[----:B------:R-:W-:Y:S01]  /*72f0*/  BPT.TRAP 0x1 ;  /* 0x000000040000795c */ /* 0x000fe20000300000 */
.L_x_381:
[----:B------:R2:W3:Y:S01]  /*7300*/  SYNCS.PHASECHK.TRANS64.TRYWAIT P1, [UR22+0x28c50], R6 ;  /* 0x028c5006ff0075a7 */ /* 0x0004e20008020156 */
[----:B------:R-:W-:Y:S05]  /*7310*/  @!P0 BRA `(.L_x_382) ;  /* 0x0000000000048947 */ /* 0x000fea0003800000 */
[----:B------:R-:W-:Y:S01]  /*7320*/  BPT.TRAP 0x1 ;  /* 0x000000040000795c */ /* 0x000fe20000300000 */
.L_x_382:
[----:B---3--:R-:W-:Y:S05]  /*7330*/  @P1 BRA `(.L_x_383) ;  /* 0x0000000000081947 */ /* 0x008fea0003800000 */
[----:B------:R-:W3:Y:S02]  /*7340*/  SYNCS.PHASECHK.TRANS64.TRYWAIT P1, [UR22+0x28c50], R6 ;  /* 0x028c5006ff0075a7 */ /* 0x000ee40008020156 */
[----:B---3--:R-:W-:Y:S05]  /*7350*/  @!P1 BRA `(.L_x_384) ;  /* 0x000000b4001c9947 */ /* 0x008fea0003800000 */
.L_x_383:
[----:B------:R-:W-:Y:S01]  /*7360*/  ULEA UR11, UR48, UR54, 0xc ;  /* 0x00000036300b7291 */ /* 0x000fe2000f8e603f */
[----:B------:R-:W-:Y:S01]  /*7370*/  WARPGROUP.ARRIVE ;  /* 0x00000000000079c5 */ /* 0x000fe20000000000 */
[----:B------:R-:W-:-:S05]  /*7380*/  UMOV UR7, 0x40000040 ;  /* 0x4000004000077882 */ /* 0x000fca0000000000 */
[----:B------:R-:W-:Y:S02]  /*7390*/  UMOV UR6, UR11 ;  /* 0x0000000b00067c82 */ /* 0x000fe40008000000 */
        /* <DEDUP_REMOVED lines=30> */
.L_x_385:
[----:B------:R-:W-:Y:S01]  /*7580*/  UIADD3 UR22, UR22, 0x28c60, URZ ;  /* 0x00028c6016167890 */ /* 0x000fe2000fffe03f */
[----:B------:R-:W-:Y:S01]  /*7590*/  PLOP3.LUT P1, PT, PT, PT, UP0, 0x80, 0x0 ;  /* 0x000000000000781c */ /* 0x000fe20003f2f008 */
[----:B------:R-:W-:Y:S01]  /*75a0*/  UMOV UR23, UR48 ;  /* 0x0000003000177c82 */ /* 0x000fe20008000000 */
[----:B------:R-:W-:Y:S01]  /*75b0*/  IMAD.MOV.U32 R8, RZ, RZ, R0 ;  /* 0x000000ffff087224 */ /* 0x000fe200078e0000 */
[----:B------:R-:W-:Y:S01]  /*75c0*/  UPRMT UR22, UR38, 0x654, UR22 ;  /* 0x0000065426167896 */ /* 0x000fe20008000016 */
[----:B---3--:R-:W-:-:S08]  /*75d0*/  IMAD.MOV.U32 R9, RZ, RZ, R7 ;  /* 0x000000ffff097224 */ /* 0x008fd000078e0007 */
[----:B------:R-:W-:Y:S01]  /*75e0*/  SYNCS.ARRIVE.TRANS64.RED.A1T0 RZ, [UR22], RZ ;  /* 0x000000ffffff79a7 */ /* 0x000fe20008100416 */
[----:B------:R-:W-:Y:S05]  /*75f0*/  @P1 BRA `(.L_x_386) ;  /* 0xffffffe000c01947 */ /* 0x000fea000383ffff */
.L_x_375:
[----:B------:R-:W5:Y:S01]  /*7600*/  SHFL.BFLY PT, R3, R4, 0x2, 0x1f ;  /* 0x0c401f0004037f89 */ /* 0x000f6200000e0000 */
[----:B------:R-:W-:Y:S01]  /*7610*/  IMAD.U32 R12, RZ, RZ, UR10 ;  /* 0x0000000aff0c7e24 */ /* 0x000fe2000f8e00ff */
[----:B------:R-:W-:Y:S08]  /*7620*/  BAR.ARV 0x8, 0x100 ;  /* 0x0204000000007b1d */ /* 0x000ff00000002000 */
[----:B------:R-:W-:Y:S01]  /*7630*/  BAR.SYNC.DEFER_BLOCKING 0xf, 0x100 ;  /* 0x03c4000000007b1d */ /* 0x000fe20000010000 */
[----:B------:R-:W-:Y:S01]  /*7640*/  ISETP.NE.AND P2, PT, R17, RZ, PT ;  /* 0x000000ff1100720c */ /* 0x000fe20003f45270 */
[----:B------:R-:W-:Y:S01]  /*7650*/  IMAD.MOV.U32 R13, RZ, RZ, -0x800000 ;  /* 0xff800000ff0d7424 */ /* 0x000fe200078e00ff */
[----:B------:R-:W-:-:S03]  /*7660*/  UIADD3 UR46, UR46, 0x1, URZ ;  /* 0x000000012e2e7890 */ /* 0x000fc6000fffe03f */
[----:B------:R-:W0:Y:S01]  /*7670*/  SHFL.BFLY PT, R8, R5, 0x2, 0x1f ;  /* 0x0c401f0005087f89 */ /* 0x000e2200000e0000 */
[----:B-----5:R-:W-:-:S05]  /*7680*/  FADD.FTZ R3, R3, R4 ;  /* 0x0000000403037221 */ /* 0x020fca0000010000 */
[----:B-1234-:R-:W1:Y:S01]  /*7690*/  SHFL.BFLY PT, R6, R3, 0x1, 0x1f ;  /* 0x0c201f0003067f89 */ /* 0x01ee6200000e0000 */
[----:B0-----:R-:W-:Y:S01]  /*76a0*/  FADD.FTZ R8, R8, R5 ;  /* 0x0000000508087221 */ /* 0x001fe20000010000 */
[----:B------:R-:W-:Y:S01]  /*76b0*/  IMAD.U32 R5, RZ, RZ, UR48 ;  /* 0x00000030ff057e24 */ /* 0x000fe2000f8e00ff */
[----:B------:R-:W-:-:S03]  /*76c0*/  UIADD3 UR48, UR48, 0x1, URZ ;  /* 0x0000000130307890 */ /* 0x000fc6000fffe03f */
[----:B------:R-:W0:Y:S01]  /*76d0*/  SHFL.BFLY PT, R9, R8, 0x1, 0x1f ;  /* 0x0c201f0008097f89 */ /* 0x000e2200000e0000 */
[----:B------:R-:W-:Y:S01]  /*76e0*/  @!P2 IMAD R5, R5, 0x40, R16 ;  /* 0x000000400505a824 */ /* 0x000fe200078e0210 */
[----:B------:R-:W-:Y:S01]  /*76f0*/  UISETP.NE.AND UP0, UPT, UR48, 0x2, UPT ;  /* 0x000000023000788c */ /* 0x000fe2000bf05270 */
[----:B-1----:R-:W-:Y:S01]  /*7700*/  FADD.FTZ R10, R3, R6 ;  /* 0x00000006030a7221 */ /* 0x002fe20000010000 */
[----:B------:R-:W-:Y:S02]  /*7710*/  IMAD.MOV.U32 R3, RZ, RZ, RZ ;  /* 0x000000ffff037224 */ /* 0x000fe400078e00ff */
[----:B------:R-:W-:Y:S02]  /*7720*/  USEL UR4, URZ, 0x1, UP0 ;  /* 0x000000013f047887 */ /* 0x000fe40008000000 */
[----:B------:R-:W-:Y:S01]  /*7730*/  USEL UR48, UR48, URZ, UP0 ;  /* 0x0000003f30307287 */ /* 0x000fe20008000000 */
[----:B------:R-:W-:Y:S01]  /*7740*/  FSETP.NE.FTZ.AND P0, PT, R10, RZ, PT ;  /* 0x000000ff0a00720b */ /* 0x000fe20003f15000 */
[----:B------:R-:W-:-:S12]  /*7750*/  ULOP3.LUT UR36, UR36, UR4, URZ, 0x3c, !UPT ;  /* 0x0000000424247292 */ /* 0x000fd8000f8e3c3f */
[----:B------:R-:W1:Y:S01]  /*7760*/  @P0 MUFU.LG2 R6, R10 ;  /* 0x0000000a00060308 */ /* 0x000e620000000c00 */
[----:B------:R-:W-:Y:S01]  /*7770*/  @P0 FMUL.FTZ R4, R12, 0.69314718246459960938 ;  /* 0x3f3172180c040820 */ /* 0x000fe20000410000 */
[----:B0-----:R-:W-:Y:S01]  /*7780*/  FADD.FTZ R11, R8, R9 ;  /* 0x00000009080b7221 */ /* 0x001fe20000010000 */
[----:B------:R-:W-:-:S04]  /*7790*/  IMAD.MOV.U32 R12, RZ, RZ, -0x800000 ;  /* 0xff800000ff0c7424 */ /* 0x000fc800078e00ff */
[----:B------:R-:W-:Y:S01]  /*77a0*/  FSETP.NE.FTZ.AND P1, PT, R11, RZ, PT ;  /* 0x000000ff0b00720b */ /* 0x000fe20003f35000 */
[----:B-1----:R-:W-:Y:S01]  /*77b0*/  @P0 FMUL.FTZ R9, R6, 0.69314718246459960938 ;  /* 0x3f31721806090820 */ /* 0x002fe20000410000 */
[----:B------:R-:W-:-:S11]  /*77c0*/  @!P2 LEA R6, R5, UR39, 0x2 ;  /* 0x000000270506ac11 */ /* 0x000fd6000f8e10ff */
[----:B------:R-:W0:Y:S01]  /*77d0*/  @P1 MUFU.RCP R3, R11 ;  /* 0x0000000b00031308 */ /* 0x000e220000001000 */
[----:B------:R-:W-:Y:S01]  /*77e0*/  @P0 FFMA.FTZ R12, R4, R7, R9 ;  /* 0x00000007040c0223 */ /* 0x000fe20000010009 */
[----:B------:R-:W-:-:S06]  /*77f0*/  IMAD.MOV.U32 R4, RZ, RZ, RZ ;  /* 0x000000ffff047224 */ /* 0x000fcc00078e00ff */
[----:B------:R-:W1:Y:S01]  /*7800*/  @P0 MUFU.RCP R4, R10 ;  /* 0x0000000a00040308 */ /* 0x000e620000001000 */
[----:B------:R-:W-:-:S07]  /*7810*/  PLOP3.LUT P0, PT, PT, PT, PT, 0x8, 0x0 ;  /* 0x000000000000781c */ /* 0x000fce0003f0e170 */
[----:B------:R-:W2:Y:S01]  /*7820*/  @P1 MUFU.LG2 R5, R11 ;  /* 0x0000000b00051308 */ /* 0x000ea20000000c00 */
[----:B0-----:R-:W-:Y:S01]  /*7830*/  @!P2 STS [R6+0x28820], R3 ;  /* 0x028820030600a388 */ /* 0x001fe20000000800 */
[-C--:B------:R-:W-:Y:S01]  /*7840*/  FMUL.FTZ R26, R26, R3.reuse ;  /* 0x000000031a1a7220 */ /* 0x080fe20000410000 */
[-C--:B------:R-:W-:Y:S01]  /*7850*/  FMUL.FTZ R27, R27, R3.reuse ;  /* 0x000000031b1b7220 */ /* 0x080fe20000410000 */
[-C--:B------:R-:W-:Y:S01]  /*7860*/  FMUL.FTZ R30, R30, R3.reuse ;  /* 0x000000031e1e7220 */ /* 0x080fe20000410000 */
[-C--:B------:R-:W-:Y:S01]  /*7870*/  FMUL.FTZ R31, R31, R3.reuse ;  /* 0x000000031f1f7220 */ /* 0x080fe20000410000 */
[-C--:B------:R-:W-:Y:S01]  /*7880*/  FMUL.FTZ R34, R34, R3.reuse ;  /* 0x0000000322227220 */ /* 0x080fe20000410000 */
[-C--:B------:R-:W-:Y:S01]  /*7890*/  FMUL.FTZ R35, R35, R3.reuse ;  /* 0x0000000323237220 */ /* 0x080fe20000410000 */
[----:B------:R-:W-:Y:S01]  /*78a0*/  FMUL.FTZ R38, R38, R3 ;  /* 0x0000000326267220 */ /* 0x000fe20000410000 */
        /* <DEDUP_REMOVED lines=10> */
[----:B0-----:R-:W-:-:S02]  /*7950*/  IMAD.U32 R6, RZ, RZ, UR10 ;  /* 0x0000000aff067e24 */ /* 0x001fc4000f8e00ff */
        /* <DEDUP_REMOVED lines=55> */
[----:B------:R-:W-:Y:S01]  /*7cd0*/  @P1 FMUL.FTZ R6, R6, 0.69314718246459960938 ;  /* 0x3f31721806061820 */ /* 0x000fe20000410000 */
[----:B--2---:R-:W-:Y:S01]  /*7ce0*/  @P1 FMUL.FTZ R4, R5, 0.69314718246459960938 ;  /* 0x3f31721805041820 */ /* 0x004fe20000410000 */
        /* <DEDUP_REMOVED lines=58> */
[----:B------:R-:W-:Y:S06]  /*8090*/  BAR.ARV 0xe, 0x100 ;  /* 0x0384000000007b1d */ /* 0x000fec0000002000 */
.L_x_351:
[----:B------:R-:W0:Y:S08]  /*80a0*/  S2UR UR38, SR_CgaCtaId ;  /* 0x00000000002679c3 */ /* 0x000e300000008800 */
[----:B------:R-:W-:Y:S06]  /*80b0*/  BAR.SYNC.DEFER_BLOCKING 0x5, 0x180 ;  /* 0x0146000000007b1d */ /* 0x000fec0000010000 */
[----:B------:R-:W-:Y:S01]  /*80c0*/  UMOV UR39, 0x400 ;  /* 0x0000040000277882 */ /* 0x000fe20000000000 */
[----:B------:R-:W-:Y:S01]  /*80d0*/  BSSY B0, `(.L_x_387) ;  /* 0x00004a6000007945 */ /* 0x000fe20003800000 */
[----:B0-----:R-:W-:-:S09]  /*80e0*/  ULEA UR39, UR38, UR39, 0x18 ;  /* 0x0000002726277291 */ /* 0x001fd2000f8ec03f */
[----:B------:R-:W0:Y:S02]  /*80f0*/  LDS.128 R4, [UR39+0x28cd0] ;  /* 0x028cd027ff047984 */ /* 0x000e240008000c00 */
[----:B0-----:R-:W-:Y:S02]  /*8100*/  R2UR UR5, R5 ;  /* 0x00000000050572ca */ /* 0x001fe400000e0000 */
[----:B------:R-:W-:Y:S02]  /*8110*/  R2UR UR6, R6 ;  /* 0x00000000060672ca */ /* 0x000fe400000e0000 */
[----:B------:R-:W-:Y:S01]  /*8120*/  R2UR UR7, R7 ;  /* 0x00000000070772ca */ /* 0x000fe200000e0000 */
[----:B------:R-:W-:Y:S06]  /*8130*/  BAR.ARV 0x4, 0x180 ;  /* 0x0106000000007b1d */ /* 0x000fec0000002000 */
[----:B------:R-:W-:Y:S08]  /*8140*/  @P0 BRA `(.L_x_388) ;  /* 0x0000003800680947 */ /* 0x000ff00003800000 */
[----:B------:R-:W2:Y:S01]  /*8150*/  LDL R0, [R1+0x38] ;  /* 0x0000380001007983 */ /* 0x000ea20000100800 */
[----:B------:R-:W0:Y:S01]  /*8160*/  S2UR UR4, SR_SWINHI ;  /* 0x00000000000479c3 */ /* 0x000e220000002f00 */
[----:B------:R-:W-:Y:S01]  /*8170*/  F2FP.BF16.F32.PACK_AB R6, R29, R28 ;  /* 0x0000001c1d06723e */ /* 0x000fe200000010ff */
[----:B------:R-:W-:Y:S01]  /*8180*/  USHF.L.U64.HI UR12, UR40, 0x2, UR41 ;  /* 0x00000002280c7899 */ /* 0x000fe20008010229 */
[----:B------:R-:W-:Y:S01]  /*8190*/  F2FP.BF16.F32.PACK_AB R7, R31, R30 ;  /* 0x0000001e1f07723e */ /* 0x000fe200000010ff */
[----:B------:R-:W-:Y:S01]  /*81a0*/  ULDC.64 UR10, c[0x0][0xc00] ;  /* 0x00030000000a7ab9 */ /* 0x000fe20000000a00 */
[----:B------:R-:W-:Y:S02]  /*81b0*/  F2FP.BF16.F32.PACK_AB R9, R35, R34 ;  /* 0x000000222309723e */ /* 0x000fe400000010ff */
[----:B------:R-:W-:Y:S02]  /*81c0*/  F2FP.BF16.F32.PACK_AB R10, R37, R36 ;  /* 0x00000024250a723e */ /* 0x000fe400000010ff */
[----:B------:R-:W-:Y:S01]  /*81d0*/  F2FP.BF16.F32.PACK_AB R11, R39, R38 ;  /* 0x00000026270b723e */ /* 0x000fe200000010ff */
[----:B------:R-:W-:Y:S01]  /*81e0*/  UMOV UR8, UR39 ;  /* 0x0000002700087c82 */ /* 0x000fe20008000000 */
[----:B0-----:R-:W-:Y:S01]  /*81f0*/  UMOV UR9, UR4 ;  /* 0x0000000400097c82 */ /* 0x001fe20008000000 */
[----:B------:R-:W-:Y:S01]  /*8200*/  USHF.L.U32 UR4, UR40, 0x2, URZ ;  /* 0x0000000228047899 */ /* 0x000fe2000800063f */
[----:B------:R-:W-:-:S02]  /*8210*/  IMAD.U32 R14, RZ, RZ, UR8 ;  /* 0x00000008ff0e7e24 */ /* 0x000fc4000f8e00ff */
[----:B------:R-:W-:Y:S01]  /*8220*/  IMAD.U32 R15, RZ, RZ, UR9 ;  /* 0x00000009ff0f7e24 */ /* 0x000fe2000f8e00ff */
[----:B------:R-:W-:Y:S02]  /*8230*/  ULDC.64 UR8, c[0x0][0xc08] ;  /* 0x0003020000087ab9 */ /* 0x000fe40000000a00 */
[----:B------:R-:W-:-:S04]  /*8240*/  UISETP.NE.U32.AND UP0, UPT, UR8, URZ, UPT ;  /* 0x0000003f0800728c */ /* 0x000fc8000bf05070 */
[----:B------:R-:W-:Y:S01]  /*8250*/  UISETP.NE.AND.EX UP0, UPT, UR9, URZ, UPT, UP0 ;  /* 0x0000003f0900728c */ /* 0x000fe2000bf05300 */
[----:B------:R-:W-:Y:S05]  /*8260*/  BAR.SYNC.DEFER_BLOCKING 0x1, 0x100 ;  /* 0x0044000000007b1d */ /* 0x000fea0000010000 */
[----:B------:R-:W-:-:S05]  /*8270*/  PLOP3.LUT P1, PT, PT, PT, UP0, 0x80, 0x0 ;  /* 0x000000000000781c */ /* 0x000fca0003f2f008 */
[----:B------:R-:W-:-:S04]  /*8280*/  @UP0 UIADD3 UR8, UP1, UR4, UR8, URZ ;  /* 0x0000000804080290 */ /* 0x000fc8000ff3e03f */
[----:B------:R-:W-:Y:S02]  /*8290*/  @UP0 UIADD3.X UR9, UR12, UR9, URZ, UP1, !UPT ;  /* 0x000000090c090290 */ /* 0x000fe40008ffe43f */
[----:B------:R-:W-:Y:S01]  /*82a0*/  UIADD3 UR4, UP0, UR4, UR10, URZ ;  /* 0x0000000a04047290 */ /* 0x000fe2000ff1e03f */
[----:B--2---:R-:W-:-:S03]  /*82b0*/  IMAD.WIDE R20, R0, 0x2, R14 ;  /* 0x0000000200147825 */ /* 0x004fc600078e020e */
[C---:B------:R-:W-:Y:S02]  /*82c0*/  LOP3.LUT R5, R20.reuse, 0x380, RZ, 0xc0, !PT ;  /* 0x0000038014057812 */ /* 0x040fe400078ec0ff */
[----:B------:R-:W-:Y:S02]  /*82d0*/  IADD3 R8, P0, R20, 0x20, RZ ;  /* 0x0000002014087810 */ /* 0x000fe40007f1e0ff */
[----:B------:R-:W-:Y:S02]  /*82e0*/  SHF.R.U64 R5, R5, 0x3, RZ ;  /* 0x0000000305057819 */ /* 0x000fe400000012ff */
[----:B------:R-:W-:Y:S02]  /*82f0*/  LOP3.LUT R3, R8, 0x380, RZ, 0xc0, !PT ;  /* 0x0000038008037812 */ /* 0x000fe400078ec0ff */
[----:B------:R-:W-:Y:S01]  /*8300*/  LOP3.LUT R4, R5, R20, RZ, 0x3c, !PT ;  /* 0x0000001405047212 */ /* 0x000fe200078e3cff */
[----:B------:R-:W-:Y:S01]  /*8310*/  IMAD.MOV.U32 R5, RZ, RZ, R21 ;  /* 0x000000ffff057224 */ /* 0x000fe200078e0015 */
[----:B------:R-:W-:-:S04]  /*8320*/  SHF.R.U64 R3, R3, 0x3, RZ ;  /* 0x0000000303037819 */ /* 0x000fc800000012ff */
[----:B------:R-:W-:Y:S02]  /*8330*/  MOV R0, R4 ;  /* 0x0000000400007202 */ /* 0x000fe40000000f00 */
[----:B------:R-:W-:Y:S02]  /*8340*/  F2FP.BF16.F32.PACK_AB R4, R25, R24 ;  /* 0x000000181904723e */ /* 0x000fe400000010ff */
[----:B------:R-:W-:-:S05]  /*8350*/  F2FP.BF16.F32.PACK_AB R5, R27, R26 ;  /* 0x0000001a1b05723e */ /* 0x000fca00000010ff */
[----:B------:R0:W-:Y:S02]  /*8360*/  STSM.16.M88.4 [R0], R4 ;  /* 0x0000000400007844 */ /* 0x0001e40000000200 */
[----:B0-----:R-:W-:Y:S01]  /*8370*/  IMAD.X R5, RZ, RZ, R21, P0 ;  /* 0x000000ffff057224 */ /* 0x001fe200000e0615 */
[----:B------:R-:W-:Y:S02]  /*8380*/  LOP3.LUT R4, R3, R8, RZ, 0x3c, !PT ;  /* 0x0000000803047212 */ /* 0x000fe400078e3cff */
[----:B------:R-:W-:Y:S02]  /*8390*/  F2FP.BF16.F32.PACK_AB R8, R33, R32 ;  /* 0x000000202108723e */ /* 0x000fe400000010ff */
[----:B------:R-:W-:Y:S02]  /*83a0*/  MOV R3, R4 ;  /* 0x0000000400037202 */ /* 0x000fe40000000f00 */
[----:B------:R-:W-:Y:S02]  /*83b0*/  IADD3 R5, P0, R20, 0x40, RZ ;  /* 0x0000004014057810 */ /* 0x000fe40007f1e0ff */
[----:B------:R-:W-:Y:S01]  /*83c0*/  F2FP.BF16.F32.PACK_AB R6, R45, R44 ;  /* 0x0000002c2d06723e */ /* 0x000fe200000010ff */
[----:B------:R0:W-:Y:S01]  /*83d0*/  STSM.16.M88.4 [R3], R8 ;  /* 0x0000000803007844 */ /* 0x0001e20000000200 */
[----:B------:R-:W-:-:S02]  /*83e0*/  LOP3.LUT R4, R5, 0x380, RZ, 0xc0, !PT ;  /* 0x0000038005047812 */ /* 0x000fc400078ec0ff */
[----:B------:R-:W-:Y:S02]  /*83f0*/  F2FP.BF16.F32.PACK_AB R7, R47, R46 ;  /* 0x0000002e2f07723e */ /* 0x000fe400000010ff */
[----:B------:R-:W-:-:S04]  /*8400*/  SHF.R.U64 R4, R4, 0x3, RZ ;  /* 0x0000000304047819 */ /* 0x000fc800000012ff */
[----:B------:R-:W-:Y:S01]  /*8410*/  LOP3.LUT R4, R4, R5, RZ, 0x3c, !PT ;  /* 0x0000000504047212 */ /* 0x000fe200078e3cff */
[----:B------:R-:W-:-:S05]  /*8420*/  IMAD.X R5, RZ, RZ, R21, P0 ;  /* 0x000000ffff057224 */ /* 0x000fca00000e0615 */
[----:B------:R-:W-:Y:S02]  /*8430*/  MOV R0, R4 ;  /* 0x0000000400007202 */ /* 0x000fe40000000f00 */
[----:B0-----:R-:W-:Y:S02]  /*8440*/  IADD3 R8, P0, R20, 0x60, RZ ;  /* 0x0000006014087810 */ /* 0x001fe40007f1e0ff */
[----:B------:R-:W-:Y:S02]  /*8450*/  F2FP.BF16.F32.PACK_AB R4, R41, R40 ;  /* 0x000000282904723e */ /* 0x000fe400000010ff */
[----:B------:R-:W-:Y:S02]  /*8460*/  LOP3.LUT R3, R8, 0x380, RZ, 0xc0, !PT ;  /* 0x0000038008037812 */ /* 0x000fe400078ec0ff */
[----:B------:R-:W-:Y:S02]  /*8470*/  F2FP.BF16.F32.PACK_AB R5, R43, R42 ;  /* 0x0000002a2b05723e */ /* 0x000fe400000010ff */
[----:B------:R-:W-:-:S02]  /*8480*/  SHF.R.U64 R3, R3, 0x3, RZ ;  /* 0x0000000303037819 */ /* 0x000fc400000012ff */
[----:B------:R-:W-:Y:S01]  /*8490*/  F2FP.BF16.F32.PACK_AB R9, R51, R50 ;  /* 0x000000323309723e */ /* 0x000fe200000010ff */
[----:B------:R0:W-:Y:S01]  /*84a0*/  STSM.16.M88.4 [R0], R4 ;  /* 0x0000000400007844 */ /* 0x0001e20000000200 */
[----:B------:R-:W-:Y:S02]  /*84b0*/  F2FP.BF16.F32.PACK_AB R10, R53, R52 ;  /* 0x00000034350a723e */ /* 0x000fe400000010ff */
[----:B------:R-:W-:Y:S01]  /*84c0*/  F2FP.BF16.F32.PACK_AB R11, R55, R54 ;  /* 0x00000036370b723e */ /* 0x000fe200000010ff */
[----:B0-----:R-:W-:Y:S01]  /*84d0*/  IMAD.X R5, RZ, RZ, R21, P0 ;  /* 0x000000ffff057224 */ /* 0x001fe200000e0615 */
[----:B------:R-:W-:Y:S02]  /*84e0*/  LOP3.LUT R4, R3, R8, RZ, 0x3c, !PT ;  /* 0x0000000803047212 */ /* 0x000fe400078e3cff */
[----:B------:R-:W-:Y:S02]  /*84f0*/  F2FP.BF16.F32.PACK_AB R8, R49, R48 ;  /* 0x000000303108723e */ /* 0x000fe400000010ff */
[----:B------:R-:W-:-:S02]  /*8500*/  MOV R3, R4 ;  /* 0x0000000400037202 */ /* 0x000fc40000000f00 */
[----:B------:R-:W-:Y:S02]  /*8510*/  IADD3 R5, P0, R20, 0x2000, RZ ;  /* 0x0000200014057810 */ /* 0x000fe40007f1e0ff */
[----:B------:R-:W-:Y:S01]  /*8520*/  F2FP.BF16.F32.PACK_AB R6, R61, R60 ;  /* 0x0000003c3d06723e */ /* 0x000fe200000010ff */
[----:B------:R0:W-:Y:S01]  /*8530*/  STSM.16.M88.4 [R3], R8 ;  /* 0x0000000803007844 */ /* 0x0001e20000000200 */
[----:B------:R-:W-:Y:S02]  /*8540*/  LOP3.LUT R4, R5, 0x380, RZ, 0xc0, !PT ;  /* 0x0000038005047812 */ /* 0x000fe400078ec0ff */
        /* <DEDUP_REMOVED lines=117> */
[----:B------:R-:W-:Y:S01]  /*8ca0*/  LOP3.LUT R3, R8, 0x380, RZ, 0xc0, !PT ;  /* 0x0000038008037812 */ /* 0x000fe200078ec0ff */
[----:B------:R-:W-:Y:S01]  /*8cb0*/  IMAD.X R21, RZ, RZ, R21, P0 ;  /* 0x000000ffff157224 */ /* 0x000fe200000e0615 */
[----:B------:R-:W-:Y:S02]  /*8cc0*/  F2FP.BF16.F32.PACK_AB R5, R139, R138 ;  /* 0x0000008a8b05723e */ /* 0x000fe400000010ff */
[----:B------:R-:W-:-:S02]  /*8cd0*/  SHF.R.U64 R3, R3, 0x3, RZ ;  /* 0x0000000303037819 */ /* 0x000fc400000012ff */
[----:B------:R-:W-:Y:S01]  /*8ce0*/  F2FP.BF16.F32.PACK_AB R9, R147, R146 ;  /* 0x000000929309723e */ /* 0x000fe200000010ff */
[----:B------:R0:W-:Y:S01]  /*8cf0*/  STSM.16.M88.4 [R0], R4 ;  /* 0x0000000400007844 */ /* 0x0001e20000000200 */
[----:B------:R-:W-:Y:S02]  /*8d00*/  LOP3.LUT R20, R3, R8, RZ, 0x3c, !PT ;  /* 0x0000000803147212 */ /* 0x000fe400078e3cff */
[----:B------:R-:W-:Y:S02]  /*8d10*/  F2FP.BF16.F32.PACK_AB R8, R145, R144 ;  /* 0x000000909108723e */ /* 0x000fe400000010ff */
[----:B------:R-:W-:Y:S02]  /*8d20*/  MOV R20, R20 ;  /* 0x0000001400147202 */ /* 0x000fe40000000f00 */
[----:B------:R-:W-:Y:S02]  /*8d30*/  F2FP.BF16.F32.PACK_AB R10, R149, R148 ;  /* 0x00000094950a723e */ /* 0x000fe400000010ff */
[----:B------:R-:W-:-:S02]  /*8d40*/  F2FP.BF16.F32.PACK_AB R11, R151, R150 ;  /* 0x00000096970b723e */ /* 0x000fc400000010ff */
[----:B------:R-:W-:-:S03]  /*8d50*/  ISETP.NE.U32.AND P0, PT, RZ, UR10, PT ;  /* 0x0000000aff007c0c */ /* 0x000fc6000bf05070 */
[----:B------:R1:W-:Y:S01]  /*8d60*/  STSM.16.M88.4 [R20], R8 ;  /* 0x0000000814007844 */ /* 0x0003e20000000200 */
[----:B------:R-:W-:Y:S01]  /*8d70*/  BAR.SYNC.DEFER_BLOCKING 0x1, 0x100 ;  /* 0x0044000000007b1d */ /* 0x000fe20000010000 */
[----:B------:R-:W-:Y:S01]  /*8d80*/  ISETP.NE.AND.EX P0, PT, RZ, UR11, PT, P0 ;  /* 0x0000000bff007c0c */ /* 0x000fe2000bf05300 */
[----:B0-----:R-:W-:Y:S01]  /*8d90*/  IMAD.U32 R4, RZ, RZ, UR8 ;  /* 0x00000008ff047e24 */ /* 0x001fe2000f8e00ff */
[----:B------:R-:W-:Y:S01]  /*8da0*/  UIADD3.X UR8, UR12, UR11, URZ, UP0, !UPT ;  /* 0x0000000b0c087290 */ /* 0x000fe200087fe43f */
[----:B------:R-:W-:-:S05]  /*8db0*/  IMAD.U32 R5, RZ, RZ, UR9 ;  /* 0x00000009ff057e24 */ /* 0x000fca000f8e00ff */
[----:B------:R0:W2:Y:S02]  /*8dc0*/  @P1 LDG.E R3, desc[UR50][R4.64] ;  /* 0x0000003204031981 */ /* 0x0000a4000c1e1900 */
[----:B0-----:R-:W-:Y:S01]  /*8dd0*/  IMAD.U32 R4, RZ, RZ, UR4 ;  /* 0x00000004ff047e24 */ /* 0x001fe2000f8e00ff */
[----:B------:R-:W-:Y:S01]  /*8de0*/  UISETP.NE.AND UP0, UPT, UR45, URZ, UPT ;  /* 0x0000003f2d00728c */ /* 0x000fe2000bf05270 */
[----:B------:R-:W-:Y:S01]  /*8df0*/  IMAD.U32 R5, RZ, RZ, UR8 ;  /* 0x00000008ff057e24 */ /* 0x000fe2000f8e00ff */
[----:B------:R-:W-:-:S04]  /*8e00*/  ULDC UR4, c[0x0][0xad4] ;  /* 0x0002b50000047ab9 */ /* 0x000fc80000000800 */
[----:B------:R1:W5:Y:S01]  /*8e10*/  @P0 LDG.E R0, desc[UR50][R4.64] ;  /* 0x0000003204000981 */ /* 0x000362000c1e1900 */
[----:B------:R-:W-:Y:S01]  /*8e20*/  ULDC UR8, c[0x0][0xa88] ;  /* 0x0002a20000087ab9 */ /* 0x000fe20000000800 */
[----:B------:R-:W-:Y:S01]  /*8e30*/  USEL UR45, UR45, UR4, UP0 ;  /* 0x000000042d2d7287 */ /* 0x000fe20008000000 */
[----:B--2---:R-:W-:Y:S01]  /*8e40*/  @P1 R2UR UR8, R3 ;  /* 0x00000000030812ca */ /* 0x004fe200000e0000 */
[----:B-1----:R-:W-:-:S14]  /*8e50*/  @P1 BRA `(.L_x_389) ;  /* 0x0000000000181947 */ /* 0x002fdc0003800000 */
[----:B------:R-:W-:Y:S05]  /*8e60*/  @!P0 BRA `(.L_x_389) ;  /* 0x0000000000148947 */ /* 0x000fea0003800000 */
[----:B------:R-:W2:Y:S04]  /*8e70*/  LDG.E R6, desc[UR50][R4.64] ;  /* 0x0000003204067981 */ /* 0x000ea8000c1e1900 */
[----:B------:R-:W3:Y:S01]  /*8e80*/  LDG.E R3, desc[UR50][R4.64+0x4] ;  /* 0x0000043204037981 */ /* 0x000ee2000c1e1900 */
[----:B--2---:R-:W-:Y:S02]  /*8e90*/  R2UR UR4, R6 ;  /* 0x00000000060472ca */ /* 0x004fe400000e0000 */
[----:B---3--:R-:W-:-:S13]  /*8ea0*/  R2UR UR8, R3 ;  /* 0x00000000030872ca */ /* 0x008fda00000e0000 */
[----:B------:R-:W-:-:S12]  /*8eb0*/  UIADD3 UR8, -UR4, UR8, URZ ;  /* 0x0000000804087290 */ /* 0x000fd8000fffe13f */
.L_x_389:
[----:B------:R-:W0:Y:S01]  /*8ec0*/  SHFL.IDX PT, R3, R217, RZ, 0x1f ;  /* 0x00001fffd9037589 */ /* 0x000e2200000e0000 */
[----:B------:R-:W-:Y:S01]  /*8ed0*/  UMOV UR4, URZ ;  /* 0x0000003f00047c82 */ /* 0x000fe20008000000 */
[----:B-----5:R-:W-:Y:S01]  /*8ee0*/  @P0 R2UR UR4, R0 ;  /* 0x00000000000402ca */ /* 0x020fe200000e0000 */
[----:B------:R-:W-:Y:S02]  /*8ef0*/  UISETP.NE.U32.AND UP0, UPT, UR10, URZ, UPT ;  /* 0x0000003f0a00728c */ /* 0x000fe4000bf05070 */
[----:B------:R-:W-:Y:S02]  /*8f00*/  UISETP.GT.AND UP1, UPT, UR45, 0x1, UPT ;  /* 0x000000012d00788c */ /* 0x000fe4000bf24270 */
[----:B------:R-:W-:-:S04]  /*8f10*/  UISETP.NE.AND.EX UP0, UPT, UR11, URZ, UPT, UP0 ;  /* 0x0000003f0b00728c */ /* 0x000fc8000bf05300 */
[----:B------:R-:W-:Y:S01]  /*8f20*/  PLOP3.LUT P1, PT, PT, PT, UP1, 0x80, 0x0 ;  /* 0x000000000000781c */ /* 0x000fe20003f2f018 */
[----:B------:R-:W-:-:S03]  /*8f30*/  USEL UR9, UR40, URZ, !UP0 ;  /* 0x0000003f28097287 */ /* 0x000fc6000c000000 */
[----:B------:R-:W-:Y:S01]  /*8f40*/  USHF.R.S32.HI UR18, URZ, 0x1f, UR4 ;  /* 0x0000001f3f127899 */ /* 0x000fe20008011404 */
[----:B0-----:R-:W-:-:S13]  /*8f50*/  ISETP.NE.AND P0, PT, R3, RZ, PT ;  /* 0x000000ff0300720c */ /* 0x001fda0003f05270 */
[----:B------:R-:W-:Y:S05]  /*8f60*/  @P0 BRA `(.L_x_390) ;  /* 0x0000000400080947 */ /* 0x000fea0003800000 */
[----:B------:R-:W2:Y:S01]  /*8f70*/  LDL R6, [R1+0x30] ;  /* 0x0000300001067983 */ /* 0x000ea20000100800 */
[----:B------:R-:W0:Y:S01]  /*8f80*/  LDC R0, c[0x0][0xbe8] ;  /* 0x0002fa00ff007b82 */ /* 0x000e220000000800 */
[----:B------:R-:W-:Y:S02]  /*8f90*/  IMAD.U32 R9, RZ, RZ, UR43 ;  /* 0x0000002bff097e24 */ /* 0x000fe4000f8e00ff */
[----:B------:R-:W3:Y:S01]  /*8fa0*/  LDL R10, [R1+0x34] ;  /* 0x00003400010a7983 */ /* 0x000ee20000100800 */
[----:B------:R-:W-:Y:S01]  /*8fb0*/  UISETP.GT.AND UP1, UPT, UR45, 0x1, UPT ;  /* 0x000000012d00788c */ /* 0x000fe2000bf24270 */
[----:B------:R-:W-:Y:S01]  /*8fc0*/  UMOV UR19, 0x9b8 ;  /* 0x000009b800137882 */ /* 0x000fe20000000000 */
[----:B0-----:R-:W-:Y:S02]  /*8fd0*/  ISETP.NE.AND P0, PT, R0, 0x1, PT ;  /* 0x000000010000780c */ /* 0x001fe40003f05270 */
[----:B------:R-:W-:Y:S02]  /*8fe0*/  USEL UR19, UR19, 0x978, UP1 ;  /* 0x0000097813137887 */ /* 0x000fe40008800000 */
[----:B------:R-:W-:-:S09]  /*8ff0*/  UISETP.NE.U32.AND UP0, UPT, UR10, URZ, UPT ;  /* 0x0000003f0a00728c */ /* 0x000fd2000bf05070 */
[----:B------:R-:W0:Y:S08]  /*9000*/  @P0 LDC R4, c[0x0][0xbec] ;  /* 0x0002fb00ff040b82 */ /* 0x000e300000000800 */
[----:B------:R-:W1:Y:S01]  /*9010*/  @P0 LDC R5, c[0x0][0xbf0] ;  /* 0x0002fc00ff050b82 */ /* 0x000e620000000800 */
[----:B------:R-:W-:Y:S02]  /*9020*/  UISETP.NE.AND.EX UP0, UPT, UR11, URZ, UPT, UP0 ;  /* 0x0000003f0b00728c */ /* 0x000fe4000bf05300 */
[----:B------:R-:W-:-:S02]  /*9030*/  USEL UR16, UR44, URZ, UP1 ;  /* 0x0000003f2c107287 */ /* 0x000fc40008800000 */
[----:B------:R-:W-:Y:S01]  /*9040*/  USEL UR40, UR40, URZ, !UP0 ;  /* 0x0000003f28287287 */ /* 0x000fe2000c000000 */
[----:B------:R-:W-:Y:S01]  /*9050*/  ULDC.64 UR14, c[0x0][UR19+0x228] ;  /* 0x00008a00130e7abb */ /* 0x000fe20008000a00 */
[----:B------:R-:W-:Y:S01]  /*9060*/  ULDC.64 UR12, c[0x0][UR19+0x220] ;  /* 0x00008800130c7abb */ /* 0x000fe20008000a00 */
[----:B------:R-:W-:Y:S02]  /*9070*/  UIMAD.WIDE.U32 UR20, UR14, UR16, URZ ;  /* 0x000000100e1472a5 */ /* 0x000fe4000f8e003f */
[----:B------:R-:W-:Y:S02]  /*9080*/  UIMAD UR22, UR15, UR16, URZ ;  /* 0x000000100f1672a4 */ /* 0x000fe4000f8e023f */
[----:B------:R-:W-:Y:S01]  /*9090*/  UIMAD.WIDE.U32 UR14, UR12, UR40, URZ ;  /* 0x000000280c0e72a5 */ /* 0x000fe2000f8e003f */
[----:B------:R-:W-:Y:S01]  /*90a0*/  ULDC.64 UR10, c[0x0][UR19+0x218] ;  /* 0x00008600130a7abb */ /* 0x000fe20008000a00 */
[----:B------:R-:W-:Y:S02]  /*90b0*/  USEL UR41, UR41, URZ, !UP0 ;  /* 0x0000003f29297287 */ /* 0x000fe4000c000000 */
[----:B------:R-:W-:-:S02]  /*90c0*/  UIMAD UR40, UR13, UR40, URZ ;  /* 0x000000280d2872a4 */ /* 0x000fc4000f8e023f */
[----:B------:R-:W-:Y:S02]  /*90d0*/  UIMAD.WIDE.U32 UR16, UR10, UR42, URZ ;  /* 0x0000002a0a1072a5 */ /* 0x000fe4000f8e003f */
[----:B------:R-:W-:Y:S02]  /*90e0*/  UIMAD UR10, UR11, UR42, URZ ;  /* 0x0000002a0b0a72a4 */ /* 0x000fe4000f8e023f */
[----:B------:R-:W-:Y:S02]  /*90f0*/  UIMAD UR40, UR12, UR41, UR40 ;  /* 0x000000290c2872a4 */ /* 0x000fe4000f8e0228 */
[----:B------:R-:W-:Y:S02]  /*9100*/  UIADD3 UR22, UR21, UR22, URZ ;  /* 0x0000001615167290 */ /* 0x000fe4000fffe03f */
[----:B------:R-:W-:Y:S02]  /*9110*/  UIADD3 UR11, UR17, UR10, URZ ;  /* 0x0000000a110b7290 */ /* 0x000fe4000fffe03f */
[----:B------:R-:W-:-:S02]  /*9120*/  UIADD3 UR16, UP0, UP2, UR14, UR16, UR4 ;  /* 0x000000100e107290 */ /* 0x000fc4000fa1e004 */
[----:B------:R-:W-:-:S04]  /*9130*/  UIADD3 UR10, UR15, UR40, URZ ;  /* 0x000000280f0a7290 */ /* 0x000fc8000fffe03f */
[----:B------:R-:W-:Y:S01]  /*9140*/  UIADD3.X UR10, UR10, UR11, UR18, UP0, UP2 ;  /* 0x0000000b0a0a7290 */ /* 0x000fe200087e4412 */
[----:B------:R-:W-:Y:S02]  /*9150*/  IMAD.U32 R11, RZ, RZ, UR43 ;  /* 0x0000002bff0b7e24 */ /* 0x000fe4000f8e00ff */
[----:B--2---:R-:W-:-:S04]  /*9160*/  IMAD R9, R9, 0x40, R6 ;  /* 0x0000004009097824 */ /* 0x004fc800078e0206 */
[----:B0-----:R-:W-:-:S04]  /*9170*/  @P0 IMAD.HI.U32 R4, R9, R4, RZ ;  /* 0x0000000409040227 */ /* 0x001fc800078e00ff */
[----:B------:R-:W-:Y:S01]  /*9180*/  IMAD.MOV.U32 R3, RZ, RZ, R9 ;  /* 0x000000ffff037224 */ /* 0x000fe200078e0009 */
[----:B-1----:R-:W-:Y:S01]  /*9190*/  @P0 SHF.R.U32.HI R3, RZ, R5, R4 ;  /* 0x00000005ff030219 */ /* 0x002fe20000011604 */
[----:B------:R-:W-:Y:S02]  /*91a0*/  IMAD.U32 R4, RZ, RZ, UR20 ;  /* 0x00000014ff047e24 */ /* 0x000fe4000f8e00ff */
[----:B------:R-:W-:Y:S02]  /*91b0*/  IMAD.U32 R6, RZ, RZ, UR22 ;  /* 0x00000016ff067e24 */ /* 0x000fe4000f8e00ff */
[--C-:B------:R-:W-:Y:S01]  /*91c0*/  IMAD.MOV R7, RZ, RZ, -R3.reuse ;  /* 0x000000ffff077224 */ /* 0x100fe200078e0a03 */
[----:B------:R-:W-:Y:S02]  /*91d0*/  IADD3 R4, P0, P2, R3, UR16, R4 ;  /* 0x0000001003047c10 */ /* 0x000fe4000fa1e004 */
[----:B------:R-:W-:Y:S01]  /*91e0*/  SHF.R.S32.HI R3, RZ, 0x1f, R3 ;  /* 0x0000001fff037819 */ /* 0x000fe20000011403 */
[----:B------:R-:W-:-:S03]  /*91f0*/  IMAD R7, R0, R7, R9 ;  /* 0x0000000700077224 */ /* 0x000fc600078e0209 */
[----:B------:R-:W-:Y:S01]  /*9200*/  IADD3.X R5, R3, UR10, R6, P0, P2 ;  /* 0x0000000a03057c10 */ /* 0x000fe200087e4406 */
[----:B------:R-:W-:Y:S01]  /*9210*/  ULDC.64 UR10, c[0x0][UR19+0x210] ;  /* 0x00008400130a7abb */ /* 0x000fe20008000a00 */
[----:B------:R-:W-:Y:S01]  /*9220*/  SHF.R.S32.HI R3, RZ, 0x1f, R7 ;  /* 0x0000001fff037819 */ /* 0x000fe20000011407 */
[C---:B------:R-:W-:Y:S02]  /*9230*/  IMAD R6, R7.reuse, UR11, RZ ;  /* 0x0000000b07067c24 */ /* 0x040fe4000f8e02ff */
[----:B------:R-:W-:-:S04]  /*9240*/  IMAD.WIDE.U32 R4, R7, UR10, R4 ;  /* 0x0000000a07047c25 */ /* 0x000fc8000f8e0004 */
[----:B------:R-:W-:Y:S01]  /*9250*/  IMAD R3, R3, UR10, R6 ;  /* 0x0000000a03037c24 */ /* 0x000fe2000f8e0206 */
[----:B------:R-:W-:Y:S01]  /*9260*/  ULDC.64 UR10, c[0x0][0xba8] ;  /* 0x0002ea00000a7ab9 */ /* 0x000fe20000000a00 */
[----:B------:R-:W-:Y:S01]  /*9270*/  @!UP1 ULDC UR10, c[0x0][0xb50] ;  /* 0x0002d400000a9ab9 */ /* 0x000fe20000000800 */
[----:B------:R-:W-:Y:S01]  /*9280*/  @!UP1 ULDC UR11, c[0x0][0xb54] ;  /* 0x0002d500000b9ab9 */ /* 0x000fe20000000800 */
[----:B------:R-:W-:Y:S01]  /*9290*/  IMAD.IADD R3, R5, 0x1, R3 ;  /* 0x0000000105037824 */ /* 0x000fe200078e0203 */
[----:B------:R-:W-:-:S04]  /*92a0*/  LEA R8, P0, R4, UR10, 0x2 ;  /* 0x0000000a04087c11 */ /* 0x000fc8000f8010ff */
[----:B------:R-:W-:Y:S01]  /*92b0*/  LEA.HI.X R9, R4, UR11, R3, 0x2, P0 ;  /* 0x0000000b04097c11 */ /* 0x000fe200080f1403 */
[----:B---3--:R-:W-:Y:S01]  /*92c0*/  IMAD.MOV R3, RZ, RZ, -R10 ;  /* 0x000000ffff037224 */ /* 0x008fe200078e0a0a */
[----:B------:R-:W-:Y:S04]  /*92d0*/  SHFL.IDX PT, R4, R8, RZ, 0x1c1f ;  /* 0x001c1fff08047589 */ /* 0x000fe800000e0000 */
[----:B------:R-:W-:Y:S01]  /*92e0*/  ISETP.NE.AND P0, PT, R218, R3, PT ;  /* 0x00000003da00720c */ /* 0x000fe20003f05270 */
[----:B------:R-:W0:Y:S01]  /*92f0*/  SHFL.IDX PT, R5, R9, RZ, 0x1c1f ;  /* 0x001c1fff09057589 */ /* 0x000e2200000e0000 */
[----:B------:R-:W-:Y:S02]  /*9300*/  IMAD R3, R0, UR8, RZ ;  /* 0x0000000800037c24 */ /* 0x000fe4000f8e02ff */
[----:B------:R-:W-:Y:S01]  /*9310*/  IMAD R0, R11, 0x40, R16 ;  /* 0x000000400b007824 */ /* 0x000fe200078e0210 */
[----:B------:R-:W-:Y:S04]  /*9320*/  SHFL.IDX PT, R6, R8, 0x1, 0x1c1f ;  /* 0x003c1f0008067f89 */ /* 0x000fe800000e0000 */
[----:B------:R-:W1:Y:S01]  /*9330*/  SHFL.IDX PT, R7, R9, 0x1, 0x1c1f ;  /* 0x003c1f0009077f89 */ /* 0x000e6200000e0000 */
[C---:B------:R-:W-:Y:S01]  /*9340*/  ISETP.GE.OR P2, PT, R0.reuse, R3, P0 ;  /* 0x000000030000720c */ /* 0x040fe20000746670 */
[----:B------:R-:W-:-:S05]  /*9350*/  VIADD R0, R0, 0x8 ;  /* 0x0000000800007836 */ /* 0x000fca0000000000 */
[----:B------:R-:W-:-:S07]  /*9360*/  ISETP.GE.OR P0, PT, R0, R3, P0 ;  /* 0x000000030000720c */ /* 0x000fce0000706670 */
[----:B0-----:R0:W-:Y:S06]  /*9370*/  @!P2 ST.E desc[UR50][R4.64], R12 ;  /* 0x0000000c0400a985 */ /* 0x0011ec000c101932 */
[----:B-1----:R0:W-:Y:S02]  /*9380*/  @!P0 ST.E desc[UR50][R6.64], R13 ;  /* 0x0000000d06008985 */ /* 0x0021e4000c101932 */
.L_x_390:
[----:B------:R-:W-:Y:S05]  /*9390*/  @P1 BRA `(.L_x_391) ;  /* 0x0000001000681947 */ /* 0x000fea0003800000 */
[----:B------:R-:W1:Y:S01]  /*93a0*/  S2R R0, SR_TID.X ;  /* 0x0000000000007919 */ /* 0x000e620000002100 */
[----:B------:R-:W2:Y:S01]  /*93b0*/  LDC R82, c[0x0][0xbe8] ;  /* 0x0002fa00ff527b82 */ /* 0x000ea20000000800 */
[----:B------:R-:W-:Y:S01]  /*93c0*/  ULDC UR14, c[0x0][0xac8] ;  /* 0x0002b200000e7ab9 */ /* 0x000fe20000000800 */
[----:B------:R-:W-:Y:S01]  /*93d0*/  ULDC.64 UR12, c[0x0][0xaa0] ;  /* 0x0002a800000c7ab9 */ /* 0x000fe20000000a00 */
[----:B-1----:R-:W-:-:S05]  /*93e0*/  VIADD R0, R0, 0xffffff80 ;  /* 0xffffff8000007836 */ /* 0x002fca0000000000 */
[----:B------:R-:W-:-:S04]  /*93f0*/  SHF.R.S32.HI R3, RZ, 0x1f, R0 ;  /* 0x0000001fff037819 */ /* 0x000fc80000011400 */
[----:B------:R-:W-:-:S04]  /*9400*/  LEA.HI R20, R3, R0, RZ, 0x3 ;  /* 0x0000000003147211 */ /* 0x000fc800078f18ff */
[----:B------:R-:W-:-:S05]  /*9410*/  SHF.R.S32.HI R3, RZ, 0x3, R20 ;  /* 0x00000003ff037819 */ /* 0x000fca0000011414 */
[----:B0-----:R-:W-:-:S04]  /*9420*/  IMAD R5, R3, 0x40, R2 ;  /* 0x0000004003057824 */ /* 0x001fc800078e0202 */
[----:B------:R-:W-:-:S03]  /*9430*/  IMAD.WIDE R14, R5, 0x2, R14 ;  /* 0x00000002050e7825 */ /* 0x000fc600078e020e */
[C---:B------:R-:W-:Y:S02]  /*9440*/  IADD3 R41, P2, R14.reuse, 0x7000, RZ ;  /* 0x000070000e297810 */ /* 0x040fe40007f5e0ff */
[----:B------:R-:W-:Y:S02]  /*9450*/  IADD3 R33, P0, R14, 0x5000, RZ ;  /* 0x000050000e217810 */ /* 0x000fe40007f1e0ff */
[----:B------:R-:W-:Y:S02]  /*9460*/  LOP3.LUT R40, R41, 0x380, RZ, 0xc0, !PT ;  /* 0x0000038029287812 */ /* 0x000fe400078ec0ff */
[----:B------:R-:W-:Y:S02]  /*9470*/  LOP3.LUT R32, R33, 0x380, RZ, 0xc0, !PT ;  /* 0x0000038021207812 */ /* 0x000fe400078ec0ff */
[----:B------:R-:W-:Y:S02]  /*9480*/  SHF.R.U64 R40, R40, 0x3, RZ ;  /* 0x0000000328287819 */ /* 0x000fe400000012ff */
[----:B------:R-:W-:-:S02]  /*9490*/  IADD3 R37, P1, R14, 0x6000, RZ ;  /* 0x000060000e257810 */ /* 0x000fc40007f3e0ff */
[----:B------:R-:W-:Y:S01]  /*94a0*/  LOP3.LUT R40, R40, R41, RZ, 0x3c, !PT ;  /* 0x0000002928287212 */ /* 0x000fe200078e3cff */
[--C-:B------:R-:W-:Y:S01]  /*94b0*/  IMAD.X R41, RZ, RZ, R15.reuse, P2 ;  /* 0x000000ffff297224 */ /* 0x100fe200010e060f */
[----:B------:R-:W-:Y:S02]  /*94c0*/  IADD3 R69, P2, R14, 0xe000, RZ ;  /* 0x0000e0000e457810 */ /* 0x000fe40007f5e0ff */
[----:B------:R-:W-:Y:S02]  /*94d0*/  SHF.R.U64 R32, R32, 0x3, RZ ;  /* 0x0000000320207819 */ /* 0x000fe400000012ff */
[----:B------:R-:W-:Y:S01]  /*94e0*/  LOP3.LUT R68, R69, 0x380, RZ, 0xc0, !PT ;  /* 0x0000038045447812 */ /* 0x000fe200078ec0ff */
[----:B------:R-:W-:Y:S01]  /*94f0*/  UIMAD UR18, UR18, UR12, URZ ;  /* 0x0000000c121272a4 */ /* 0x000fe2000f8e023f */
[----:B------:R-:W-:Y:S01]  /*9500*/  LOP3.LUT R36, R37, 0x380, RZ, 0xc0, !PT ;  /* 0x0000038025247812 */ /* 0x000fe200078ec0ff */
[----:B------:R-:W-:Y:S01]  /*9510*/  VIADD R87, R2, 0xc0 ;  /* 0x000000c002577836 */ /* 0x000fe20000000000 */
[----:B------:R-:W-:Y:S01]  /*9520*/  SHF.R.U64 R68, R68, 0x3, RZ ;  /* 0x0000000344447819 */ /* 0x000fe200000012ff */
[----:B------:R-:W-:Y:S01]  /*9530*/  UIMAD.WIDE.U32 UR10, UR4, UR12, URZ ;  /* 0x0000000c040a72a5 */ /* 0x000fe2000f8e003f */
[----:B------:R-:W-:Y:S01]  /*9540*/  LOP3.LUT R32, R32, R33, RZ, 0x3c, !PT ;  /* 0x0000002120207212 */ /* 0x000fe200078e3cff */
[--C-:B------:R-:W-:Y:S01]  /*9550*/  IMAD.X R33, RZ, RZ, R15.reuse, P0 ;  /* 0x000000ffff217224 */ /* 0x100fe200000e060f */
[----:B------:R-:W-:Y:S01]  /*9560*/  LOP3.LUT R68, R68, R69, RZ, 0x3c, !PT ;  /* 0x0000004544447212 */ /* 0x000fe200078e3cff */
[----:B------:R-:W-:Y:S01]  /*9570*/  IMAD.X R69, RZ, RZ, R15, P2 ;  /* 0x000000ffff457224 */ /* 0x000fe200010e060f */
[----:B--2---:R-:W-:Y:S01]  /*9580*/  ISETP.NE.AND P2, PT, R82, 0x1, PT ;  /* 0x000000015200780c */ /* 0x004fe20003f45270 */
[----:B------:R-:W-:Y:S01]  /*9590*/  VIADD R89, R2, 0x100 ;  /* 0x0000010002597836 */ /* 0x000fe20000000000 */
[----:B------:R-:W-:-:S02]  /*95a0*/  IADD3 R61, P0, R14, 0xc000, RZ ;  /* 0x0000c0000e3d7810 */ /* 0x000fc40007f1e0ff */
[----:B------:R-:W-:Y:S02]  /*95b0*/  IADD3 R9, P3, R14, 0x1000, RZ ;  /* 0x000010000e097810 */ /* 0x000fe40007f7e0ff */
[----:B------:R-:W-:Y:S02]  /*95c0*/  LOP3.LUT R81, R20, 0xfffffff8, RZ, 0xc0, !PT ;  /* 0xfffffff814517812 */ /* 0x000fe400078ec0ff */
[C---:B------:R-:W-:Y:S02]  /*95d0*/  IADD3 R13, P4, R14.reuse, 0x2000, RZ ;  /* 0x000020000e0d7810 */ /* 0x040fe40007f9e0ff */
[C---:B------:R-:W-:Y:S02]  /*95e0*/  IADD3 R25, P5, R14.reuse, 0x3000, RZ ;  /* 0x000030000e197810 */ /* 0x040fe40007fbe0ff */
[----:B------:R-:W-:Y:S01]  /*95f0*/  IADD3 R29, P6, R14, 0x4000, RZ ;  /* 0x000040000e1d7810 */ /* 0x000fe20007fde0ff */
[----:B------:R-:W0:Y:S01]  /*9600*/  @P2 LDC R77, c[0x0][0xbec] ;  /* 0x0002fb00ff4d2b82 */ /* 0x000e220000000800 */
[----:B------:R-:W-:Y:S01]  /*9610*/  SHF.R.U64 R36, R36, 0x3, RZ ;  /* 0x0000000324247819 */ /* 0x000fe200000012ff */
[----:B------:R-:W-:Y:S01]  /*9620*/  UIMAD UR18, UR4, UR13, UR18 ;  /* 0x0000000d041272a4 */ /* 0x000fe2000f8e0212 */
[----:B------:R-:W-:Y:S01]  /*9630*/  LOP3.LUT R60, R61, 0x380, RZ, 0xc0, !PT ;  /* 0x000003803d3c7812 */ /* 0x000fe200078ec0ff */
[----:B------:R-:W-:Y:S01]  /*9640*/  VIADD R93, R2, 0x140 ;  /* 0x00000140025d7836 */ /* 0x000fe20000000000 */
[----:B------:R-:W-:Y:S01]  /*9650*/  LOP3.LUT R36, R36, R37, RZ, 0x3c, !PT ;  /* 0x0000002524247212 */ /* 0x000fe200078e3cff */
[----:B------:R-:W-:Y:S01]  /*9660*/  IMAD.X R37, RZ, RZ, R15, P1 ;  /* 0x000000ffff257224 */ /* 0x000fe200008e060f */
[----:B------:R-:W-:Y:S01]  /*9670*/  IADD3 R65, P1, R14, 0xd000, RZ ;  /* 0x0000d0000e417810 */ /* 0x000fe20007f3e0ff */
[----:B------:R-:W1:Y:S01]  /*9680*/  @P2 LDC R79, c[0x0][0xbf0] ;  /* 0x0002fc00ff4f2b82 */ /* 0x000e620000000800 */
[----:B------:R-:W-:Y:S01]  /*9690*/  SHF.R.U64 R60, R60, 0x3, RZ ;  /* 0x000000033c3c7819 */ /* 0x000fe200000012ff */
[----:B------:R-:W-:Y:S01]  /*96a0*/  VIADD R95, R2, 0x180 ;  /* 0x00000180025f7836 */ /* 0x000fe20000000000 */
[----:B------:R-:W-:Y:S01]  /*96b0*/  LOP3.LUT R8, R9, 0x380, RZ, 0xc0, !PT ;  /* 0x0000038009087812 */ /* 0x000fe200078ec0ff */
[----:B------:R-:W-:Y:S01]  /*96c0*/  IMAD.IADD R0, R0, 0x1, -R81 ;  /* 0x0000000100007824 */ /* 0x000fe200078e0a51 */
[----:B------:R-:W-:Y:S01]  /*96d0*/  LOP3.LUT R64, R65, 0x380, RZ, 0xc0, !PT ;  /* 0x0000038041407812 */ /* 0x000fe200078ec0ff */
[----:B------:R-:W5:Y:S01]  /*96e0*/  LD.E.128 R32, desc[UR50][R32.64] ;  /* 0x0000003220207980 */ /* 0x000f62000c101d00 */
[----:B------:R-:W-:Y:S01]  /*96f0*/  LOP3.LUT R60, R60, R61, RZ, 0x3c, !PT ;  /* 0x0000003d3c3c7212 */ /* 0x000fe200078e3cff */
[----:B------:R-:W-:Y:S01]  /*9700*/  IMAD.X R61, RZ, RZ, R15, P0 ;  /* 0x000000ffff3d7224 */ /* 0x000fe200000e060f */
[----:B------:R-:W-:Y:S01]  /*9710*/  ISETP.GE.AND P0, PT, R185, UR14, PT ;  /* 0x0000000eb9007c0c */ /* 0x000fe2000bf06270 */
[----:B------:R-:W5:Y:S01]  /*9720*/  LD.E.128 R40, desc[UR50][R40.64] ;  /* 0x0000003228287980 */ /* 0x000f62000c101d00 */
[----:B------:R-:W-:Y:S01]  /*9730*/  SHF.R.U64 R8, R8, 0x3, RZ ;  /* 0x0000000308087819 */ /* 0x000fe200000012ff */
[----:B------:R-:W-:Y:S01]  /*9740*/  ULDC.64 UR12, c[0x0][0xae8] ;  /* 0x0002ba00000c7ab9 */ /* 0x000fe20000000a00 */
[----:B------:R-:W-:Y:S01]  /*9750*/  SHF.R.U64 R64, R64, 0x3, RZ ;  /* 0x0000000340407819 */ /* 0x000fe200000012ff */
[----:B------:R-:W-:Y:S01]  /*9760*/  IMAD.U32 R81, RZ, RZ, UR43 ;  /* 0x0000002bff517e24 */ /* 0x000fe2000f8e00ff */
[----:B------:R-:W-:Y:S01]  /*9770*/  SEL R76, RZ, 0xffffffff, P0 ;  /* 0xffffffffff4c7807 */ /* 0x000fe20000000000 */
[----:B------:R-:W-:Y:S01]  /*9780*/  IMAD R0, R0, 0x20, R3 ;  /* 0x0000002000007824 */ /* 0x000fe200078e0203 */
[----:B------:R-:W-:Y:S01]  /*9790*/  LOP3.LUT R8, R8, R9, RZ, 0x3c, !PT ;  /* 0x0000000908087212 */ /* 0x000fe200078e3cff */
[--C-:B------:R-:W-:Y:S01]  /*97a0*/  IMAD.X R9, RZ, RZ, R15.reuse, P3 ;  /* 0x000000ffff097224 */ /* 0x100fe200018e060f */
[----:B------:R-:W-:Y:S01]  /*97b0*/  ISETP.GE.AND P0, PT, R184, UR14, PT ;  /* 0x0000000eb8007c0c */ /* 0x000fe2000bf06270 */
[----:B------:R-:W5:Y:S01]  /*97c0*/  LD.E.128 R68, desc[UR50][R68.64] ;  /* 0x0000003244447980 */ /* 0x000f62000c101d00 */
[----:B------:R-:W-:Y:S01]  /*97d0*/  LOP3.LUT R64, R64, R65, RZ, 0x3c, !PT ;  /* 0x0000004140407212 */ /* 0x000fe200078e3cff */
[----:B------:R-:W-:Y:S01]  /*97e0*/  IMAD.X R65, RZ, RZ, R15, P1 ;  /* 0x000000ffff417224 */ /* 0x000fe200008e060f */
[----:B------:R-:W-:Y:S01]  /*97f0*/  IADD3 R45, P3, R14, 0x8000, RZ ;  /* 0x000080000e2d7810 */ /* 0x000fe20007f7e0ff */
[----:B------:R-:W-:Y:S01]  /*9800*/  IMAD.SHL.U32 R76, R76, 0x2, RZ ;  /* 0x000000024c4c7824 */ /* 0x000fe200078e00ff */
[----:B------:R-:W-:-:S02]  /*9810*/  ISETP.GE.AND P1, PT, R2, UR14, PT ;  /* 0x0000000e02007c0c */ /* 0x000fc4000bf26270 */
[----:B------:R-:W-:Y:S02]  /*9820*/  LOP3.LUT R12, R13, 0x380, RZ, 0xc0, !PT ;  /* 0x000003800d0c7812 */ /* 0x000fe400078ec0ff */
[----:B------:R-:W-:Y:S02]  /*9830*/  LOP3.LUT R24, R25, 0x380, RZ, 0xc0, !PT ;  /* 0x0000038019187812 */ /* 0x000fe400078ec0ff */
[----:B------:R-:W-:Y:S01]  /*9840*/  LOP3.LUT R28, R29, 0x380, RZ, 0xc0, !PT ;  /* 0x000003801d1c7812 */ /* 0x000fe200078ec0ff */
[----:B------:R-:W-:Y:S01]  /*9850*/  UIADD3 UR11, UR11, UR18, URZ ;  /* 0x000000120b0b7290 */ /* 0x000fe2000fffe03f */
[----:B------:R-:W-:Y:S01]  /*9860*/  SEL R20, RZ, 0xffffffff, P0 ;  /* 0xffffffffff147807 */ /* 0x000fe20000000000 */
[----:B------:R-:W-:Y:S01]  /*9870*/  IMAD R80, R81, 0x40, R0 ;  /* 0x0000004051507824 */ /* 0x000fe200078e0200 */
[----:B------:R-:W-:Y:S01]  /*9880*/  ISETP.GE.AND P0, PT, R87, UR14, PT ;  /* 0x0000000e57007c0c */ /* 0x000fe2000bf06270 */
[----:B------:R-:W-:Y:S01]  /*9890*/  USHF.R.S32.HI UR4, URZ, 0x1f, UR9 ;  /* 0x0000001f3f047899 */ /* 0x000fe20008011409 */
[----:B------:R-:W-:Y:S01]  /*98a0*/  LOP3.LUT R44, R45, 0x380, RZ, 0xc0, !PT ;  /* 0x000003802d2c7812 */ /* 0x000fe200078ec0ff */
[----:B------:R-:W5:Y:S01]  /*98b0*/  LD.E.128 R8, desc[UR50][R8.64] ;  /* 0x0000003208087980 */ /* 0x000f62000c101d00 */
[----:B------:R-:W-:Y:S01]  /*98c0*/  SEL R21, RZ, 0x1, P1 ;  /* 0x00000001ff157807 */ /* 0x000fe20000800000 */
[----:B------:R-:W-:Y:S01]  /*98d0*/  IMAD.SHL.U32 R20, R20, 0x4, RZ ;  /* 0x0000000414147824 */ /* 0x000fe200078e00ff */
[----:B------:R-:W-:Y:S01]  /*98e0*/  SHF.R.U64 R12, R12, 0x3, RZ ;  /* 0x000000030c0c7819 */ /* 0x000fe200000012ff */
[----:B------:R-:W5:Y:S01]  /*98f0*/  LD.E.128 R36, desc[UR50][R36.64] ;  /* 0x0000003224247980 */ /* 0x000f62000c101d00 */
[----:B------:R-:W-:-:S02]  /*9900*/  SHF.R.U64 R24, R24, 0x3, RZ ;  /* 0x0000000318187819 */ /* 0x000fc400000012ff */
[----:B------:R-:W-:Y:S01]  /*9910*/  SHF.R.U64 R28, R28, 0x3, RZ ;  /* 0x000000031c1c7819 */ /* 0x000fe200000012ff */
[----:B------:R-:W5:Y:S01]  /*9920*/  LD.E.128 R60, desc[UR50][R60.64] ;  /* 0x000000323c3c7980 */ /* 0x000f62000c101d00 */
[----:B------:R-:W-:Y:S02]  /*9930*/  SEL R0, RZ, 0xffffffff, P0 ;  /* 0xffffffffff007807 */ /* 0x000fe40000000000 */
[----:B------:R-:W-:Y:S01]  /*9940*/  SHF.R.U64 R44, R44, 0x3, RZ ;  /* 0x000000032c2c7819 */ /* 0x000fe200000012ff */
[----:B------:R-:W-:Y:S01]  /*9950*/  UIMAD.WIDE.U32 UR10, UR42, UR12, UR10 ;  /* 0x0000000c2a0a72a5 */ /* 0x000fe2000f8e000a */
[----:B------:R-:W-:Y:S01]  /*9960*/  LOP3.LUT R21, R76, 0x2, R21, 0xe2, !PT ;  /* 0x000000024c157812 */ /* 0x000fe200078ee215 */
[----:B------:R-:W5:Y:S01]  /*9970*/  LD.E.128 R64, desc[UR50][R64.64] ;  /* 0x0000003240407980 */ /* 0x000f62000c101d00 */
[----:B------:R-:W-:Y:S01]  /*9980*/  ISETP.GE.AND P0, PT, R89, UR14, PT ;  /* 0x0000000e59007c0c */ /* 0x000fe2000bf06270 */
[----:B------:R-:W-:Y:S01]  /*9990*/  IMAD.SHL.U32 R76, R0, 0x8, RZ ;  /* 0x00000008004c7824 */ /* 0x000fe200078e00ff */
[----:B------:R-:W-:Y:S01]  /*99a0*/  LOP3.LUT R12, R12, R13, RZ, 0x3c, !PT ;  /* 0x0000000d0c0c7212 */ /* 0x000fe200078e3cff */
[--C-:B------:R-:W-:Y:S01]  /*99b0*/  IMAD.X R13, RZ, RZ, R15.reuse, P4 ;  /* 0x000000ffff0d7224 */ /* 0x100fe200020e060f */
[----:B------:R-:W-:Y:S01]  /*99c0*/  LOP3.LUT R24, R24, R25, RZ, 0x3c, !PT ;  /* 0x0000001918187212 */ /* 0x000fe200078e3cff */
[--C-:B------:R-:W-:Y:S01]  /*99d0*/  IMAD.X R25, RZ, RZ, R15.reuse, P5 ;  /* 0x000000ffff197224 */ /* 0x100fe200028e060f */
[----:B------:R-:W-:Y:S01]  /*99e0*/  LOP3.LUT R28, R28, R29, RZ, 0x3c, !PT ;  /* 0x0000001d1c1c7212 */ /* 0x000fe200078e3cff */
[--C-:B------:R-:W-:Y:S01]  /*99f0*/  IMAD.X R29, RZ, RZ, R15.reuse, P6 ;  /* 0x000000ffff1d7224 */ /* 0x100fe200030e060f */
[----:B------:R-:W-:Y:S01]  /*9a00*/  LOP3.LUT R44, R44, R45, RZ, 0x3c, !PT ;  /* 0x0000002d2c2c7212 */ /* 0x000fe200078e3cff */
[----:B------:R-:W-:Y:S01]  /*9a10*/  IMAD.X R45, RZ, RZ, R15, P3 ;  /* 0x000000ffff2d7224 */ /* 0x000fe200018e060f */
[----:B------:R-:W-:Y:S01]  /*9a20*/  IADD3 R49, P4, R14, 0x9000, RZ ;  /* 0x000090000e317810 */ /* 0x000fe20007f9e0ff */
[----:B0-----:R-:W-:Y:S01]  /*9a30*/  @P2 IMAD.HI.U32 R0, R80, R77, RZ ;  /* 0x0000004d50002227 */ /* 0x001fe200078e00ff */
[C---:B------:R-:W-:Y:S01]  /*9a40*/  IADD3 R53, P5, R14.reuse, 0xa000, RZ ;  /* 0x0000a0000e357810 */ /* 0x040fe20007fbe0ff */
[----:B------:R-:W-:Y:S01]  /*9a50*/  UIMAD UR11, UR42, UR13, UR11 ;  /* 0x0000000d2a0b72a4 */ /* 0x000fe2000f8e020b */
[----:B------:R-:W-:Y:S01]  /*9a60*/  IADD3 R57, P6, R14, 0xb000, RZ ;  /* 0x0000b0000e397810 */ /* 0x000fe20007fde0ff */
[----:B------:R-:W5:Y:S01]  /*9a70*/  LD.E.128 R24, desc[UR50][R24.64] ;  /* 0x0000003218187980 */ /* 0x000f62000c101d00 */
[----:B------:R-:W-:Y:S01]  /*9a80*/  LOP3.LUT R21, R20, 0x4, R21, 0xe2, !PT ;  /* 0x0000000414157812 */ /* 0x000fe200078ee215 */
[----:B------:R-:W-:Y:S01]  /*9a90*/  ULDC.64 UR12, c[0x0][0xaf0] ;  /* 0x0002bc00000c7ab9 */ /* 0x000fe20000000a00 */
[----:B------:R-:W-:Y:S01]  /*9aa0*/  IADD3 R7, P3, R14, 0xf000, RZ ;  /* 0x0000f0000e077810 */ /* 0x000fe20007f7e0ff */
[----:B------:R-:W5:Y:S01]  /*9ab0*/  LD.E.128 R28, desc[UR50][R28.64] ;  /* 0x000000321c1c7980 */ /* 0x000f62000c101d00 */
[----:B------:R-:W-:Y:S01]  /*9ac0*/  SEL R20, RZ, 0xffffffff, P0 ;  /* 0xffffffffff147807 */ /* 0x000fe20000000000 */
[----:B------:R-:W-:Y:S01]  /*9ad0*/  UIMAD UR4, UR4, UR12, URZ ;  /* 0x0000000c040472a4 */ /* 0x000fe2000f8e023f */
[----:B------:R-:W-:Y:S01]  /*9ae0*/  LOP3.LUT R48, R49, 0x380, RZ, 0xc0, !PT ;  /* 0x0000038031307812 */ /* 0x000fe200078ec0ff */
[----:B------:R-:W-:Y:S01]  /*9af0*/  IMAD.MOV.U32 R77, RZ, RZ, R80 ;  /* 0x000000ffff4d7224 */ /* 0x000fe200078e0050 */
[----:B------:R-:W-:Y:S01]  /*9b00*/  LOP3.LUT R52, R53, 0x380, RZ, 0xc0, !PT ;  /* 0x0000038035347812 */ /* 0x000fe200078ec0ff */
[----:B------:R-:W5:Y:S01]  /*9b10*/  LD.E.128 R44, desc[UR50][R44.64] ;  /* 0x000000322c2c7980 */ /* 0x000f62000c101d00 */
[----:B------:R-:W-:-:S02]  /*9b20*/  LOP3.LUT R56, R57, 0x380, RZ, 0xc0, !PT ;  /* 0x0000038039387812 */ /* 0x000fc400078ec0ff */
[----:B------:R-:W-:Y:S01]  /*9b30*/  LOP3.LUT R5, R14, 0x380, RZ, 0xc0, !PT ;  /* 0x000003800e057812 */ /* 0x000fe200078ec0ff */
[----:B------:R-:W-:Y:S01]  /*9b40*/  UIMAD.WIDE.U32 UR10, UR9, UR12, UR10 ;  /* 0x0000000c090a72a5 */ /* 0x000fe2000f8e000a */
[----:B------:R-:W-:Y:S01]  /*9b50*/  LOP3.LUT R6, R7, 0x380, RZ, 0xc0, !PT ;  /* 0x0000038007067812 */ /* 0x000fe200078ec0ff */
[----:B------:R-:W-:Y:S01]  /*9b60*/  IMAD.X R73, RZ, RZ, R15, P3 ;  /* 0x000000ffff497224 */ /* 0x000fe200018e060f */
[----:B-1----:R-:W-:Y:S01]  /*9b70*/  @P2 SHF.R.U32.HI R77, RZ, R79, R0 ;  /* 0x0000004fff4d2219 */ /* 0x002fe20000011600 */
[----:B------:R-:W-:Y:S01]  /*9b80*/  IMAD.SHL.U32 R79, R20, 0x10, RZ ;  /* 0x00000010144f7824 */ /* 0x000fe200078e00ff */
[----:B------:R-:W-:Y:S01]  /*9b90*/  LOP3.LUT R76, R76, 0x8, R21, 0xe2, !PT ;  /* 0x000000084c4c7812 */ /* 0x000fe200078ee215 */
[----:B------:R-:W-:Y:S01]  /*9ba0*/  UIMAD UR4, UR9, UR13, UR4 ;  /* 0x0000000d090472a4 */ /* 0x000fe2000f8e0204 */
[----:B------:R-:W-:Y:S02]  /*9bb0*/  SHF.R.U64 R48, R48, 0x3, RZ ;  /* 0x0000000330307819 */ /* 0x000fe400000012ff */
[----:B------:R-:W-:-:S02]  /*9bc0*/  SHF.R.U64 R52, R52, 0x3, RZ ;  /* 0x0000000334347819 */ /* 0x000fc400000012ff */
[----:B------:R-:W-:Y:S02]  /*9bd0*/  SHF.R.U64 R56, R56, 0x3, RZ ;  /* 0x0000000338387819 */ /* 0x000fe400000012ff */
[----:B------:R-:W-:Y:S02]  /*9be0*/  SHF.R.U64 R5, R5, 0x3, RZ ;  /* 0x0000000305057819 */ /* 0x000fe400000012ff */
[----:B------:R-:W-:Y:S01]  /*9bf0*/  SHF.R.U64 R6, R6, 0x3, RZ ;  /* 0x0000000306067819 */ /* 0x000fe200000012ff */
[----:B------:R-:W-:Y:S01]  /*9c00*/  UIADD3 UR4, UR11, UR4, URZ ;  /* 0x000000040b047290 */ /* 0x000fe2000fffe03f */
[----:B------:R-:W-:Y:S01]  /*9c10*/  LOP3.LUT R76, R79, 0x10, R76, 0xe2, !PT ;  /* 0x000000104f4c7812 */ /* 0x000fe200078ee24c */
[----:B------:R-:W-:Y:S01]  /*9c20*/  IMAD.MOV R79, RZ, RZ, -R77 ;  /* 0x000000ffff4f7224 */ /* 0x000fe200078e0a4d */
[----:B------:R-:W-:Y:S02]  /*9c30*/  ISETP.GE.AND P0, PT, R93, UR14, PT ;  /* 0x0000000e5d007c0c */ /* 0x000fe4000bf06270 */
[----:B------:R-:W-:Y:S01]  /*9c40*/  LOP3.LUT R48, R48, R49, RZ, 0x3c, !PT ;  /* 0x0000003130307212 */ /* 0x000fe200078e3cff */
[--C-:B------:R-:W-:Y:S01]  /*9c50*/  IMAD.X R49, RZ, RZ, R15.reuse, P4 ;  /* 0x000000ffff317224 */ /* 0x100fe200020e060f */
[----:B------:R-:W-:Y:S01]  /*9c60*/  LOP3.LUT R52, R52, R53, RZ, 0x3c, !PT ;  /* 0x0000003534347212 */ /* 0x000fe200078e3cff */
[--C-:B------:R-:W-:Y:S01]  /*9c70*/  IMAD.X R53, RZ, RZ, R15.reuse, P5 ;  /* 0x000000ffff357224 */ /* 0x100fe200028e060f */
[----:B------:R-:W-:Y:S01]  /*9c80*/  LOP3.LUT R56, R56, R57, RZ, 0x3c, !PT ;  /* 0x0000003938387212 */ /* 0x000fe200078e3cff */
[--C-:B------:R-:W-:Y:S01]  /*9c90*/  IMAD.X R57, RZ, RZ, R15.reuse, P6 ;  /* 0x000000ffff397224 */ /* 0x100fe200030e060f */
[----:B------:R-:W-:Y:S01]  /*9ca0*/  LOP3.LUT R4, R5, R14, RZ, 0x3c, !PT ;  /* 0x0000000e05047212 */ /* 0x000fe200078e3cff */
[----:B------:R-:W-:Y:S01]  /*9cb0*/  IMAD.MOV.U32 R5, RZ, RZ, R15 ;  /* 0x000000ffff057224 */ /* 0x000fe200078e000f */
[----:B------:R-:W-:-:S02]  /*9cc0*/  LOP3.LUT R72, R6, R7, RZ, 0x3c, !PT ;  /* 0x0000000706487212 */ /* 0x000fc400078e3cff */
[----:B------:R-:W-:Y:S01]  /*9cd0*/  SHF.R.S32.HI R78, RZ, 0x1f, R77 ;  /* 0x0000001fff4e7819 */ /* 0x000fe2000001144d */
[----:B------:R-:W-:Y:S01]  /*9ce0*/  IMAD.U32 R20, RZ, RZ, UR10 ;  /* 0x0000000aff147e24 */ /* 0x000fe2000f8e00ff */
[----:B------:R-:W-:Y:S01]  /*9cf0*/  SEL R0, RZ, 0xffffffff, P0 ;  /* 0xffffffffff007807 */ /* 0x000fe20000000000 */
[----:B------:R-:W-:Y:S01]  /*9d00*/  IMAD.U32 R21, RZ, RZ, UR11 ;  /* 0x0000000bff157e24 */ /* 0x000fe2000f8e00ff */
[----:B------:R-:W-:Y:S01]  /*9d10*/  ULDC.64 UR10, c[0x0][0xae0] ;  /* 0x0002b800000a7ab9 */ /* 0x000fe20000000a00 */
[----:B------:R-:W-:Y:S01]  /*9d20*/  IMAD R79, R82, R79, R80 ;  /* 0x0000004f524f7224 */ /* 0x000fe200078e0250 */
[----:B------:R-:W5:Y:S01]  /*9d30*/  LD.E.128 R4, desc[UR50][R4.64] ;  /* 0x0000003204047980 */ /* 0x000f62000c101d00 */
[----:B------:R-:W-:Y:S02]  /*9d40*/  IMAD.U32 R21, RZ, RZ, UR4 ;  /* 0x00000004ff157e24 */ /* 0x000fe4000f8e00ff */
[----:B------:R-:W-:Y:S01]  /*9d50*/  IMAD R78, R78, UR10, RZ ;  /* 0x0000000a4e4e7c24 */ /* 0x000fe2000f8e02ff */
[----:B------:R-:W5:Y:S01]  /*9d60*/  LD.E.128 R12, desc[UR50][R12.64] ;  /* 0x000000320c0c7980 */ /* 0x000f62000c101d00 */
[----:B------:R-:W-:Y:S01]  /*9d70*/  IMAD.SHL.U32 R83, R0, 0x20, RZ ;  /* 0x0000002000537824 */ /* 0x000fe200078e00ff */
[----:B------:R-:W-:-:S02]  /*9d80*/  ISETP.GE.AND P0, PT, R95, UR14, PT ;  /* 0x0000000e5f007c0c */ /* 0x000fc4000bf06270 */
[----:B------:R-:W5:Y:S01]  /*9d90*/  LD.E.128 R48, desc[UR50][R48.64] ;  /* 0x0000003230307980 */ /* 0x000f62000c101d00 */
[----:B------:R-:W-:-:S03]  /*9da0*/  SHF.R.S32.HI R0, RZ, 0x1f, R79 ;  /* 0x0000001fff007819 */ /* 0x000fc6000001144f */
[----:B------:R-:W5:Y:S01]  /*9db0*/  LD.E.128 R52, desc[UR50][R52.64] ;  /* 0x0000003234347980 */ /* 0x000f62000c101d00 */
[----:B------:R-:W-:-:S03]  /*9dc0*/  IMAD.WIDE.U32 R20, R77, UR10, R20 ;  /* 0x0000000a4d147c25 */ /* 0x000fc6000f8e0014 */
[----:B------:R-:W5:Y:S01]  /*9dd0*/  LD.E.128 R56, desc[UR50][R56.64] ;  /* 0x0000003238387980 */ /* 0x000f62000c101d00 */
[----:B------:R-:W-:Y:S01]  /*9de0*/  IMAD R81, R77, UR11, R78 ;  /* 0x0000000b4d517c24 */ /* 0x000fe2000f8e024e */
[----:B------:R-:W-:Y:S02]  /*9df0*/  ULDC.64 UR10, c[0x0][0xad8] ;  /* 0x0002b600000a7ab9 */ /* 0x000fe40000000a00 */
[----:B------:R-:W5:Y:S01]  /*9e00*/  LD.E.128 R72, desc[UR50][R72.64] ;  /* 0x0000003248487980 */ /* 0x000f62000c101d00 */
[----:B------:R-:W-:Y:S01]  /*9e10*/  VIADD R97, R2, 0x1c0 ;  /* 0x000001c002617836 */ /* 0x000fe20000000000 */
[----:B------:R-:W-:Y:S01]  /*9e20*/  @!PT LDS RZ, [RZ] ;  /* 0x00000000fffff984 */ /* 0x000fe20000000800 */
[----:B------:R-:W-:Y:S01]  /*9e30*/  @!PT LDS RZ, [RZ] ;  /* 0x00000000fffff984 */ /* 0x000fe20000000800 */
[----:B------:R-:W-:Y:S01]  /*9e40*/  @!PT LDS RZ, [RZ] ;  /* 0x00000000fffff984 */ /* 0x000fe20000000800 */
[----:B------:R-:W-:Y:S01]  /*9e50*/  @!PT LDS RZ, [RZ] ;  /* 0x00000000fffff984 */ /* 0x000fe20000000800 */
[----:B------:R0:W-:Y:S06]  /*9e60*/  MEMBAR.ALL.CTA ;  /* 0x0000000000007992 */ /* 0x0001ec0000008000 */
[----:B0-----:R-:W0:Y:S01]  /*9e70*/  FENCE.VIEW.ASYNC.S ;  /* 0x00000000000073c6 */ /* 0x001e220000000000 */
[----:B------:R-:W-:Y:S01]  /*9e80*/  IMAD.U32 R90, RZ, RZ, UR43 ;  /* 0x0000002bff5a7e24 */ /* 0x000fe2000f8e00ff */
[----:B------:R-:W-:Y:S01]  /*9e90*/  LOP3.LUT R76, R83, 0x20, R76, 0xe2, !PT ;  /* 0x00000020534c7812 */ /* 0x000fe200078ee24c */
[----:B------:R-:W-:Y:S01]  /*9ea0*/  IMAD.IADD R21, R21, 0x1, R81 ;  /* 0x0000000115157824 */ /* 0x000fe200078e0251 */
[----:B------:R-:W-:Y:S01]  /*9eb0*/  SEL R77, RZ, 0x40, P0 ;  /* 0x00000040ff4d7807 */ /* 0x000fe20000000000 */
[----:B------:R-:W-:Y:S01]  /*9ec0*/  IMAD R78, R0, UR10, RZ ;  /* 0x0000000a004e7c24 */ /* 0x000fe2000f8e02ff */
[----:B------:R-:W-:Y:S01]  /*9ed0*/  ISETP.GE.AND P0, PT, R97, UR14, PT ;  /* 0x0000000e61007c0c */ /* 0x000fe2000bf06270 */
[----:B------:R-:W-:-:S02]  /*9ee0*/  IMAD R90, R90, 0x40, R3 ;  /* 0x000000405a5a7824 */ /* 0x000fc400078e0203 */
[----:B------:R-:W-:Y:S01]  /*9ef0*/  IMAD R91, R82, UR8, RZ ;  /* 0x00000008525b7c24 */ /* 0x000fe2000f8e02ff */
[----:B------:R-:W-:Y:S01]  /*9f00*/  LOP3.LUT R0, R76, R77, RZ, 0xfc, !PT ;  /* 0x0000004d4c007212 */ /* 0x000fe200078efcff */
[C---:B------:R-:W-:Y:S01]  /*9f10*/  IMAD R77, R79.reuse, UR11, R78 ;  /* 0x0000000b4f4d7c24 */ /* 0x040fe2000f8e024e */
[----:B------:R-:W-:Y:S01]  /*9f20*/  UIADD3 UR4, UR39, 0x28c20, URZ ;  /* 0x00028c2027047890 */ /* 0x000fe2000fffe03f */
[----:B------:R-:W-:Y:S01]  /*9f30*/  IMAD.WIDE.U32 R20, R79, UR10, R20 ;  /* 0x0000000a4f147c25 */ /* 0x000fe2000f8e0014 */
[----:B------:R-:W-:Y:S01]  /*9f40*/  SEL R3, RZ, 0x80, P0 ;  /* 0x00000080ff037807 */ /* 0x000fe20000000000 */
[----:B------:R-:W-:Y:S01]  /*9f50*/  ULDC.64 UR10, c[0x0][0xa80] ;  /* 0x0002a000000a7ab9 */ /* 0x000fe20000000a00 */
[----:B------:R-:W-:Y:S01]  /*9f60*/  ISETP.GE.AND P0, PT, R90, R91, PT ;  /* 0x0000005b5a00720c */ /* 0x000fe20003f06270 */
[----:B------:R-:W-:Y:S01]  /*9f70*/  IMAD.IADD R21, R21, 0x1, R77 ;  /* 0x0000000115157824 */ /* 0x000fe200078e024d */
[----:B------:R-:W-:Y:S01]  /*9f80*/  UPRMT UR4, URZ, 0x654, UR4 ;  /* 0x000006543f047896 */ /* 0x000fe20008000004 */
[----:B------:R-:W-:-:S04]  /*9f90*/  LEA R86, P1, R20, UR10, 0x1 ;  /* 0x0000000a14567c11 */ /* 0x000fc8000f8208ff */
[----:B------:R-:W-:Y:S01]  /*9fa0*/  LEA.HI.X R88, R20, UR11, R21, 0x1, P1 ;  /* 0x0000000b14587c11 */ /* 0x000fe200088f0c15 */
[----:B------:R-:W-:Y:S01]  /*9fb0*/  BSSY B1, `(.L_x_392) ;  /* 0x000002c000017945 */ /* 0x000fe20003800000 */
[----:B0-----:R0:W1:Y:S02]  /*9fc0*/  SHFL.IDX PT, R20, R86, RZ, 0x181f ;  /* 0x00181fff56147589 */ /* 0x00106400000e0000 */
[----:B------:R-:W-:Y:S02]  /*9fd0*/  SYNCS.ARRIVE.TRANS64.RED.A1T0 RZ, [UR4], RZ ;  /* 0x000000ffffff79a7 */ /* 0x000fe40008100404 */
[----:B------:R0:W2:Y:S01]  /*9fe0*/  SHFL.IDX PT, R21, R88, RZ, 0x181f ;  /* 0x00181fff58157589 */ /* 0x0000a200000e0000 */
[----:B------:R-:W-:Y:S02]  /*9ff0*/  LOP3.LUT R3, R0, R3, RZ, 0xfc, !PT ;  /* 0x0000000300037212 */ /* 0x000fe400078efcff */
[----:B------:R-:W-:Y:S01]  /*a000*/  SHF.R.S32.HI R152, RZ, 0x1f, R185 ;  /* 0x0000001fff987819 */ /* 0x000fe200000114b9 */
[----:B------:R-:W-:Y:S06]  /*a010*/  @P0 BRA `(.L_x_393) ;  /* 0x0000000000940947 */ /* 0x000fec0003800000 */
[----:B------:R-:W-:Y:S02]  /*a020*/  ISETP.GE.AND P1, PT, R185, UR14, PT ;  /* 0x0000000eb9007c0c */ /* 0x000fe4000bf26270 */
[----:B------:R-:W-:Y:S02]  /*a030*/  ISETP.GE.AND P0, PT, R2, UR14, PT ;  /* 0x0000000e02007c0c */ /* 0x000fe4000bf06270 */
[----:B------:R-:W-:Y:S02]  /*a040*/  ISETP.GE.AND P4, PT, R184, UR14, PT ;  /* 0x0000000eb8007c0c */ /* 0x000fe4000bf86270 */
[----:B------:R-:W-:Y:S02]  /*a050*/  ISETP.GE.AND P3, PT, R87, UR14, PT ;  /* 0x0000000e57007c0c */ /* 0x000fe4000bf66270 */
[----:B------:R-:W-:Y:S02]  /*a060*/  SHF.R.S32.HI R81, RZ, 0x1f, R184 ;  /* 0x0000001fff517819 */ /* 0x000fe400000114b8 */
[----:B------:R-:W-:-:S02]  /*a070*/  SHF.R.S32.HI R83, RZ, 0x1f, R87 ;  /* 0x0000001fff537819 */ /* 0x000fc40000011457 */
[----:B------:R-:W-:Y:S02]  /*a080*/  SHF.R.S32.HI R85, RZ, 0x1f, R89 ;  /* 0x0000001fff557819 */ /* 0x000fe40000011459 */
[CC--:B-1----:R-:W-:Y:S01]  /*a090*/  @!P1 LEA R76, P2, R185.reuse, R20.reuse, 0x1 ;  /* 0x00000014b94c9211 */ /* 0x0c2fe200078408ff */
[----:B--2---:R-:W-:Y:S02]  /*a0a0*/  @!P0 IMAD.WIDE R78, R2, 0x2, R20 ;  /* 0x00000002024e8825 */ /* 0x004fe400078e0214 */
[----:B------:R-:W-:Y:S02]  /*a0b0*/  @!P4 LEA R80, P5, R184, R20, 0x1 ;  /* 0x00000014b850c211 */ /* 0x000fe400078a08ff */
[----:B------:R-:W-:Y:S01]  /*a0c0*/  @!P1 LEA.HI.X R77, R185, R21, R152, 0x1, P2 ;  /* 0x00000015b94d9211 */ /* 0x000fe200010f0c98 */
[----:B-----5:R1:W-:Y:S01]  /*a0d0*/  @!P0 ST.E.128 desc[UR50][R78.64], R4 ;  /* 0x000000044e008985 */ /* 0x0203e2000c101d32 */
[----:B------:R-:W-:Y:S02]  /*a0e0*/  ISETP.GE.AND P2, PT, R89, UR14, PT ;  /* 0x0000000e59007c0c */ /* 0x000fe4000bf46270 */
[----:B------:R-:W-:Y:S01]  /*a0f0*/  LOP3.LUT P0, RZ, R0, 0x40, RZ, 0xc0, !PT ;  /* 0x0000004000ff7812 */ /* 0x000fe2000780c0ff */
[----:B------:R2:W-:Y:S01]  /*a100*/  @!P1 ST.E.128 desc[UR50][R76.64], R12 ;  /* 0x0000000c4c009985 */ /* 0x0005e2000c101d32 */
[----:B------:R-:W-:-:S02]  /*a110*/  ISETP.GE.AND P1, PT, R93, UR14, PT ;  /* 0x0000000e5d007c0c */ /* 0x000fc4000bf26270 */
[CC--:B------:R-:W-:Y:S02]  /*a120*/  @!P3 LEA R82, P6, R87.reuse, R20.reuse, 0x1 ;  /* 0x000000145752b211 */ /* 0x0c0fe400078c08ff */
[-C--:B------:R-:W-:Y:S02]  /*a130*/  @!P4 LEA.HI.X R81, R184, R21.reuse, R81, 0x1, P5 ;  /* 0x00000015b851c211 */ /* 0x080fe400028f0c51 */
[-C--:B------:R-:W-:Y:S02]  /*a140*/  @!P3 LEA.HI.X R83, R87, R21.reuse, R83, 0x1, P6 ;  /* 0x000000155753b211 */ /* 0x080fe400030f0c53 */
[----:B------:R-:W-:Y:S01]  /*a150*/  LOP3.LUT P6, RZ, R3, 0x80, RZ, 0xc0, !PT ;  /* 0x0000008003ff7812 */ /* 0x000fe200078cc0ff */
[----:B------:R3:W-:Y:S01]  /*a160*/  @!P4 ST.E.128 desc[UR50][R80.64], R28 ;  /* 0x0000001c5000c985 */ /* 0x0007e2000c101d32 */
[C---:B------:R-:W-:Y:S02]  /*a170*/  @!P2 LEA R84, P5, R89.reuse, R20, 0x1 ;  /* 0x000000145954a211 */ /* 0x040fe400078a08ff */
[----:B-1----:R-:W-:Y:S01]  /*a180*/  SHF.R.S32.HI R5, RZ, 0x1f, R93 ;  /* 0x0000001fff057819 */ /* 0x002fe2000001145d */
[----:B------:R3:W-:Y:S01]  /*a190*/  @!P3 ST.E.128 desc[UR50][R82.64], R36 ;  /* 0x000000245200b985 */ /* 0x0007e2000c101d32 */
[----:B------:R-:W-:-:S02]  /*a1a0*/  @!P2 LEA.HI.X R85, R89, R21, R85, 0x1, P5 ;  /* 0x000000155955a211 */ /* 0x000fc400028f0c55 */
[CC--:B------:R-:W-:Y:S02]  /*a1b0*/  @!P1 LEA R4, P5, R93.reuse, R20.reuse, 0x1 ;  /* 0x000000145d049211 */ /* 0x0c0fe400078a08ff */
[----:B------:R-:W-:Y:S01]  /*a1c0*/  SHF.R.S32.HI R7, RZ, 0x1f, R95 ;  /* 0x0000001fff077819 */ /* 0x000fe2000001145f */
[----:B------:R3:W-:Y:S01]  /*a1d0*/  @!P2 ST.E.128 desc[UR50][R84.64], R44 ;  /* 0x0000002c5400a985 */ /* 0x0007e2000c101d32 */
[-C--:B------:R-:W-:Y:S02]  /*a1e0*/  @!P1 LEA.HI.X R5, R93, R21.reuse, R5, 0x1, P5 ;  /* 0x000000155d059211 */ /* 0x080fe400028f0c05 */
[C---:B------:R-:W-:Y:S02]  /*a1f0*/  @P0 LEA R6, P5, R95.reuse, R20, 0x1 ;  /* 0x000000145f060211 */ /* 0x040fe400078a08ff */
[----:B--2---:R-:W-:Y:S01]  /*a200*/  SHF.R.S32.HI R13, RZ, 0x1f, R97 ;  /* 0x0000001fff0d7819 */ /* 0x004fe20000011461 */
[----:B------:R3:W-:Y:S01]  /*a210*/  @!P1 ST.E.128 desc[UR50][R4.64], R52 ;  /* 0x0000003404009985 */ /* 0x0007e2000c101d32 */
[----:B------:R-:W-:-:S02]  /*a220*/  @P0 LEA.HI.X R7, R95, R21, R7, 0x1, P5 ;  /* 0x000000155f070211 */ /* 0x000fc400028f0c07 */
[----:B------:R-:W-:-:S03]  /*a230*/  @P6 LEA R12, P5, R97, R20, 0x1 ;  /* 0x00000014610c6211 */ /* 0x000fc600078a08ff */
[----:B------:R3:W-:Y:S01]  /*a240*/  @P0 ST.E.128 desc[UR50][R6.64], R60 ;  /* 0x0000003c06000985 */ /* 0x0007e2000c101d32 */
[----:B------:R-:W-:-:S05]  /*a250*/  @P6 LEA.HI.X R13, R97, R21, R13, 0x1, P5 ;  /* 0x00000015610d6211 */ /* 0x000fca00028f0c0d */
[----:B------:R3:W-:Y:S04]  /*a260*/  @P6 ST.E.128 desc[UR50][R12.64], R68 ;  /* 0x000000440c006985 */ /* 0x0007e8000c101d32 */
.L_x_393:
[----:B------:R-:W-:Y:S05]  /*a270*/  BSYNC B1 ;  /* 0x0000000000017941 */ /* 0x000fea0003800000 */
.L_x_392:
[----:B---3-5:R-:W-:Y:S01]  /*a280*/  VIADD R6, R90, 0x20 ;  /* 0x000000205a067836 */ /* 0x028fe20000000000 */
[----:B------:R3:W4:Y:S04]  /*a290*/  SHFL.IDX PT, R5, R88, 0x1, 0x181f ;  /* 0x00381f0058057f89 */ /* 0x00072800000e0000 */
[----:B------:R-:W-:Y:S01]  /*a2a0*/  ISETP.GE.AND P0, PT, R6, R91, PT ;  /* 0x0000005b0600720c */ /* 0x000fe20003f06270 */
[----:B------:R3:W0:-:S12]  /*a2b0*/  SHFL.IDX PT, R4, R86, 0x1, 0x181f ;  /* 0x00381f0056047f89 */ /* 0x00061800000e0000 */
[----:B---3--:R-:W-:Y:S05]  /*a2c0*/  @P0 BRA `(.L_x_394) ;  /* 0x0000002800180947 */ /* 0x008fea0003800000 */
[----:B------:R-:W-:Y:S02]  /*a2d0*/  ISETP.GE.AND P0, PT, R2, UR14, PT ;  /* 0x0000000e02007c0c */ /* 0x000fe4000bf06270 */
[----:B------:R-:W-:Y:S02]  /*a2e0*/  ISETP.GE.AND P4, PT, R185, UR14, PT ;  /* 0x0000000eb9007c0c */ /* 0x000fe4000bf86270 */
[----:B------:R-:W-:Y:S02]  /*a2f0*/  ISETP.GE.AND P3, PT, R184, UR14, PT ;  /* 0x0000000eb8007c0c */ /* 0x000fe4000bf66270 */
[----:B------:R-:W-:Y:S02]  /*a300*/  ISETP.GE.AND P2, PT, R87, UR14, PT ;  /* 0x0000000e57007c0c */ /* 0x000fe4000bf46270 */
[----:B------:R-:W-:Y:S02]  /*a310*/  ISETP.GE.AND P1, PT, R89, UR14, PT ;  /* 0x0000000e59007c0c */ /* 0x000fe4000bf26270 */
[----:B------:R-:W-:-:S02]  /*a320*/  SHF.R.S32.HI R15, RZ, 0x1f, R184 ;  /* 0x0000001fff0f7819 */ /* 0x000fc400000114b8 */
[----:B--2---:R-:W-:Y:S01]  /*a330*/  SHF.R.S32.HI R21, RZ, 0x1f, R87 ;  /* 0x0000001fff157819 */ /* 0x004fe20000011457 */
[----:B0---4-:R-:W-:Y:S02]  /*a340*/  @!P0 IMAD.WIDE R6, R2, 0x2, R4 ;  /* 0x0000000202068825 */ /* 0x011fe400078e0204 */
[-C--:B------:R-:W-:Y:S02]  /*a350*/  @!P4 LEA R12, P5, R185, R4.reuse, 0x1 ;  /* 0x00000004b90cc211 */ /* 0x080fe400078a08ff */
[-C--:B------:R-:W-:Y:S01]  /*a360*/  @!P3 LEA R14, P6, R184, R4.reuse, 0x1 ;  /* 0x00000004b80eb211 */ /* 0x080fe200078c08ff */
[----:B------:R0:W-:Y:S01]  /*a370*/  @!P0 ST.E.128 desc[UR50][R6.64], R8 ;  /* 0x0000000806008985 */ /* 0x0001e2000c101d32 */
[----:B------:R-:W-:Y:S02]  /*a380*/  ISETP.GE.AND P0, PT, R93, UR14, PT ;  /* 0x0000000e5d007c0c */ /* 0x000fe4000bf06270 */
[----:B------:R-:W-:Y:S02]  /*a390*/  @!P4 LEA.HI.X R13, R185, R5, R152, 0x1, P5 ;  /* 0x00000005b90dc211 */ /* 0x000fe400028f0c98 */
[----:B-1----:R-:W-:-:S02]  /*a3a0*/  @!P2 LEA R20, P5, R87, R4, 0x1 ;  /* 0x000000045714a211 */ /* 0x002fc400078a08ff */
[-C--:B------:R-:W-:Y:S01]  /*a3b0*/  @!P3 LEA.HI.X R15, R184, R5.reuse, R15, 0x1, P6 ;  /* 0x00000005b80fb211 */ /* 0x080fe200030f0c0f */
[----:B------:R3:W-:Y:S01]  /*a3c0*/  @!P4 ST.E.128 desc[UR50][R12.64], R24 ;  /* 0x000000180c00c985 */ /* 0x0007e2000c101d32 */
[----:B------:R-:W-:Y:S02]  /*a3d0*/  LOP3.LUT P6, RZ, R0, 0x40, RZ, 0xc0, !PT ;  /* 0x0000004000ff7812 */ /* 0x000fe400078cc0ff */
[----:B------:R-:W-:Y:S01]  /*a3e0*/  @!P2 LEA.HI.X R21, R87, R5, R21, 0x1, P5 ;  /* 0x000000055715a211 */ /* 0x000fe200028f0c15 */
[----:B------:R3:W-:Y:S01]  /*a3f0*/  @!P3 ST.E.128 desc[UR50][R14.64], R32 ;  /* 0x000000200e00b985 */ /* 0x0007e2000c101d32 */
[----:B------:R-:W-:-:S03]  /*a400*/  SHF.R.S32.HI R0, RZ, 0x1f, R89 ;  /* 0x0000001fff007819 */ /* 0x000fc60000011459 */
[----:B------:R3:W-:Y:S01]  /*a410*/  @!P2 ST.E.128 desc[UR50][R20.64], R40 ;  /* 0x000000281400a985 */ /* 0x0007e2000c101d32 */
[----:B0-----:R-:W-:-:S04]  /*a420*/  @!P1 LEA R6, P5, R89, R4, 0x1 ;  /* 0x0000000459069211 */ /* 0x001fc800078a08ff */
[-C--:B------:R-:W-:Y:S02]  /*a430*/  @!P1 LEA.HI.X R7, R89, R5.reuse, R0, 0x1, P5 ;  /* 0x0000000559079211 */ /* 0x080fe400028f0c00 */
[----:B------:R-:W-:Y:S02]  /*a440*/  SHF.R.S32.HI R0, RZ, 0x1f, R93 ;  /* 0x0000001fff007819 */ /* 0x000fe4000001145d */
[C---:B------:R-:W-:Y:S01]  /*a450*/  @!P0 LEA R8, P5, R93.reuse, R4, 0x1 ;  /* 0x000000045d088211 */ /* 0x040fe200078a08ff */
[----:B------:R3:W-:Y:S03]  /*a460*/  @!P1 ST.E.128 desc[UR50][R6.64], R48 ;  /* 0x0000003006009985 */ /* 0x0007e6000c101d32 */
[----:B------:R-:W-:Y:S02]  /*a470*/  @!P0 LEA.HI.X R9, R93, R5, R0, 0x1, P5 ;  /* 0x000000055d098211 */ /* 0x000fe400028f0c00 */
[----:B------:R-:W-:-:S02]  /*a480*/  SHF.R.S32.HI R0, RZ, 0x1f, R95 ;  /* 0x0000001fff007819 */ /* 0x000fc4000001145f */
[----:B------:R-:W-:Y:S01]  /*a490*/  @P6 LEA R10, P5, R95, R4, 0x1 ;  /* 0x000000045f0a6211 */ /* 0x000fe200078a08ff */
[----:B------:R3:W-:Y:S01]  /*a4a0*/  @!P0 ST.E.128 desc[UR50][R8.64], R56 ;  /* 0x0000003808008985 */ /* 0x0007e2000c101d32 */
[----:B------:R-:W-:Y:S02]  /*a4b0*/  LOP3.LUT P0, RZ, R3, 0x80, RZ, 0xc0, !PT ;  /* 0x0000008003ff7812 */ /* 0x000fe4000780c0ff */
[----:B------:R-:W-:-:S05]  /*a4c0*/  @P6 LEA.HI.X R11, R95, R5, R0, 0x1, P5 ;  /* 0x000000055f0b6211 */ /* 0x000fca00028f0c00 */
[----:B------:R3:W-:Y:S06]  /*a4d0*/  @P6 ST.E.128 desc[UR50][R10.64], R64 ;  /* 0x000000400a006985 */ /* 0x0007ec000c101d32 */
[----:B------:R-:W-:Y:S05]  /*a4e0*/  @!P0 BRA `(.L_x_394) ;  /* 0x0000002400908947 */ /* 0x000fea0003800000 */
[----:B------:R-:W-:Y:S02]  /*a4f0*/  LEA R4, P0, R97, R4, 0x1 ;  /* 0x0000000461047211 */ /* 0x000fe400078008ff */
[----:B------:R-:W-:-:S04]  /*a500*/  SHF.R.S32.HI R0, RZ, 0x1f, R97 ;  /* 0x0000001fff007819 */ /* 0x000fc80000011461 */
[----:B------:R-:W-:-:S05]  /*a510*/  LEA.HI.X R5, R97, R5, R0, 0x1, P0 ;  /* 0x0000000561057211 */ /* 0x000fca00000f0c00 */
[----:B------:R0:W-:Y:S01]  /*a520*/  ST.E.128 desc[UR50][R4.64], R72 ;  /* 0x0000004804007985 */ /* 0x0001e2000c101d32 */
[----:B------:R-:W-:Y:S05]  /*a530*/  BRA `(.L_x_394) ;  /* 0x00000024007c7947 */ /* 0x000fea0003800000 */
.L_x_391:
[----:B------:R-:W2:Y:S01]  /*a540*/  LDL R0, [R1+0x30] ;  /* 0x0000300001007983 */ /* 0x000ea20000100800 */
[----:B------:R-:W-:Y:S01]  /*a550*/  ULDC.64 UR12, c[0x0][0xb08] ;  /* 0x0002c200000c7ab9 */ /* 0x000fe20000000a00 */
[----:B------:R-:W-:Y:S01]  /*a560*/  ULDC UR14, c[0x0][0xbe8] ;  /* 0x0002fa00000e7ab9 */ /* 0x000fe20000000800 */
[----:B------:R-:W-:Y:S01]  /*a570*/  UIMAD UR18, UR18, UR12, URZ ;  /* 0x0000000c121272a4 */ /* 0x000fe2000f8e023f */
[----:B------:R-:W-:Y:S01]  /*a580*/  IMAD.U32 R9, RZ, RZ, UR43 ;  /* 0x0000002bff097e24 */ /* 0x000fe2000f8e00ff */
[----:B------:R-:W-:Y:S01]  /*a590*/  UIMAD.WIDE.U32 UR10, UR4, UR12, URZ ;  /* 0x0000000c040a72a5 */ /* 0x000fe2000f8e003f */
[----:B------:R-:W-:Y:S01]  /*a5a0*/  BSSY B1, `(.L_x_395) ;  /* 0x00000cc000017945 */ /* 0x000fe20003800000 */
[----:B------:R-:W-:Y:S01]  /*a5b0*/  UIMAD UR18, UR4, UR13, UR18 ;  /* 0x0000000d041272a4 */ /* 0x000fe2000f8e0212 */
[----:B------:R-:W-:Y:S01]  /*a5c0*/  SHF.R.S32.HI R21, RZ, 0x1f, R197 ;  /* 0x0000001fff157819 */ /* 0x000fe200000114c5 */
[----:B------:R-:W-:Y:S01]  /*a5d0*/  UISETP.NE.AND UP0, UPT, UR14, 0x1, UPT ;  /* 0x000000010e00788c */ /* 0x000fe2000bf05270 */
[----:B------:R-:W-:Y:S01]  /*a5e0*/  SHF.R.S32.HI R152, RZ, 0x1f, R198 ;  /* 0x0000001fff987819 */ /* 0x000fe200000114c6 */
[----:B------:R-:W-:Y:S01]  /*a5f0*/  UIADD3 UR11, UR11, UR18, URZ ;  /* 0x000000120b0b7290 */ /* 0x000fe2000fffe03f */
[----:B------:R-:W-:Y:S01]  /*a600*/  SHF.R.S32.HI R153, RZ, 0x1f, R199 ;  /* 0x0000001fff997819 */ /* 0x000fe200000114c7 */
[----:B------:R-:W-:Y:S01]  /*a610*/  ULDC.64 UR12, c[0x0][0xb38] ;  /* 0x0002ce00000c7ab9 */ /* 0x000fe20000000a00 */
[----:B------:R-:W-:Y:S01]  /*a620*/  USHF.R.S32.HI UR4, URZ, 0x1f, UR9 ;  /* 0x0000001f3f047899 */ /* 0x000fe20008011409 */
[----:B------:R-:W-:Y:S01]  /*a630*/  PLOP3.LUT P0, PT, PT, PT, UP0, 0x80, 0x0 ;  /* 0x000000000000781c */ /* 0x000fe20003f0f008 */
[----:B------:R-:W-:Y:S01]  /*a640*/  UIMAD.WIDE.U32 UR10, UR42, UR12, UR10 ;  /* 0x0000000c2a0a72a5 */ /* 0x000fe2000f8e000a */
[----:B------:R-:W-:Y:S01]  /*a650*/  SHF.R.S32.HI R154, RZ, 0x1f, R200 ;  /* 0x0000001fff9a7819 */ /* 0x000fe200000114c8 */
[----:B------:R-:W-:Y:S01]  /*a660*/  UIMAD UR8, UR8, UR14, URZ ;  /* 0x0000000e080872a4 */ /* 0x000fe2000f8e023f */
[----:B------:R-:W-:Y:S01]  /*a670*/  SHF.R.S32.HI R155, RZ, 0x1f, R201 ;  /* 0x0000001fff9b7819 */ /* 0x000fe200000114c9 */
[----:B------:R-:W-:Y:S01]  /*a680*/  UIMAD UR11, UR42, UR13, UR11 ;  /* 0x0000000d2a0b72a4 */ /* 0x000fe2000f8e020b */
[----:B------:R-:W-:-:S02]  /*a690*/  SHF.R.S32.HI R156, RZ, 0x1f, R202 ;  /* 0x0000001fff9c7819 */ /* 0x000fc400000114ca */
[----:B------:R-:W-:Y:S01]  /*a6a0*/  ULDC.64 UR12, c[0x0][0xb40] ;  /* 0x0002d000000c7ab9 */ /* 0x000fe20000000a00 */
[----:B------:R-:W-:Y:S01]  /*a6b0*/  SHF.R.S32.HI R157, RZ, 0x1f, R203 ;  /* 0x0000001fff9d7819 */ /* 0x000fe200000114cb */
[----:B------:R-:W-:Y:S01]  /*a6c0*/  UIMAD UR4, UR4, UR12, URZ ;  /* 0x0000000c040472a4 */ /* 0x000fe2000f8e023f */
[----:B------:R-:W-:Y:S01]  /*a6d0*/  SHF.R.S32.HI R158, RZ, 0x1f, R204 ;  /* 0x0000001fff9e7819 */ /* 0x000fe200000114cc */
[----:B------:R-:W-:Y:S01]  /*a6e0*/  UIMAD.WIDE.U32 UR10, UR9, UR12, UR10 ;  /* 0x0000000c090a72a5 */ /* 0x000fe2000f8e000a */
[----:B------:R-:W-:Y:S01]  /*a6f0*/  SHF.R.S32.HI R159, RZ, 0x1f, R205 ;  /* 0x0000001fff9f7819 */ /* 0x000fe200000114cd */
[----:B------:R-:W-:Y:S01]  /*a700*/  UIMAD UR4, UR9, UR13, UR4 ;  /* 0x0000000d090472a4 */ /* 0x000fe2000f8e0204 */
[----:B------:R-:W-:Y:S02]  /*a710*/  SHF.R.S32.HI R160, RZ, 0x1f, R206 ;  /* 0x0000001fffa07819 */ /* 0x000fe400000114ce */
[----:B------:R-:W-:Y:S01]  /*a720*/  @UP0 ULDC UR9, c[0x0][0xbec] ;  /* 0x0002fb0000090ab9 */ /* 0x000fe20000000800 */
[----:B------:R-:W-:Y:S01]  /*a730*/  UIADD3 UR11, UR11, UR4, URZ ;  /* 0x000000040b0b7290 */ /* 0x000fe2000fffe03f */
[----:B------:R-:W-:Y:S01]  /*a740*/  SHF.R.S32.HI R161, RZ, 0x1f, R207 ;  /* 0x0000001fffa17819 */ /* 0x000fe200000114cf */
[----:B------:R-:W-:Y:S01]  /*a750*/  ULDC.64 UR12, c[0x0][0xb48] ;  /* 0x0002d200000c7ab9 */ /* 0x000fe20000000a00 */
[----:B------:R-:W-:Y:S01]  /*a760*/  @UP0 ULDC UR4, c[0x0][0xbf0] ;  /* 0x0002fc0000040ab9 */ /* 0x000fe20000000800 */
[----:B------:R-:W-:Y:S01]  /*a770*/  UIMAD.WIDE.U32 UR10, UR44, UR12, UR10 ;  /* 0x0000000c2c0a72a5 */ /* 0x000fe2000f8e000a */
[----:B------:R-:W-:-:S02]  /*a780*/  SHF.R.S32.HI R162, RZ, 0x1f, R208 ;  /* 0x0000001fffa27819 */ /* 0x000fc400000114d0 */
[----:B------:R-:W-:Y:S01]  /*a790*/  SHF.R.S32.HI R163, RZ, 0x1f, R209 ;  /* 0x0000001fffa37819 */ /* 0x000fe200000114d1 */
[----:B------:R-:W-:Y:S01]  /*a7a0*/  UIMAD UR44, UR44, UR13, UR11 ;  /* 0x0000000d2c2c72a4 */ /* 0x000fe2000f8e020b */
[----:B------:R-:W-:Y:S01]  /*a7b0*/  SHF.R.S32.HI R164, RZ, 0x1f, R210 ;  /* 0x0000001fffa47819 */ /* 0x000fe200000114d2 */
[----:B0-----:R-:W-:Y:S01]  /*a7c0*/  IMAD.U32 R6, RZ, RZ, UR10 ;  /* 0x0000000aff067e24 */ /* 0x001fe2000f8e00ff */
[----:B------:R-:W-:Y:S01]  /*a7d0*/  ULDC.64 UR12, c[0x0][0xb30] ;  /* 0x0002cc00000c7ab9 */ /* 0x000fe20000000a00 */
[----:B------:R-:W-:Y:S01]  /*a7e0*/  IMAD.U32 R7, RZ, RZ, UR11 ;  /* 0x0000000bff077e24 */ /* 0x000fe2000f8e00ff */
[----:B------:R-:W-:Y:S01]  /*a7f0*/  ULDC.64 UR10, c[0x0][0xb28] ;  /* 0x0002ca00000a7ab9 */ /* 0x000fe20000000a00 */
[----:B------:R-:W-:Y:S01]  /*a800*/  IMAD.U32 R5, RZ, RZ, UR44 ;  /* 0x0000002cff057e24 */ /* 0x000fe2000f8e00ff */
[----:B------:R-:W-:Y:S02]  /*a810*/  SHF.R.S32.HI R165, RZ, 0x1f, R211 ;  /* 0x0000001fffa57819 */ /* 0x000fe400000114d3 */
[----:B------:R-:W-:-:S02]  /*a820*/  SHF.R.S32.HI R166, RZ, 0x1f, R212 ;  /* 0x0000001fffa67819 */ /* 0x000fc400000114d4 */
[----:B------:R-:W-:Y:S02]  /*a830*/  SHF.R.S32.HI R167, RZ, 0x1f, R213 ;  /* 0x0000001fffa77819 */ /* 0x000fe400000114d5 */
[----:B------:R-:W-:Y:S02]  /*a840*/  SHF.R.S32.HI R14, RZ, 0x1f, R214 ;  /* 0x0000001fff0e7819 */ /* 0x000fe400000114d6 */
[----:B------:R-:W-:Y:S02]  /*a850*/  SHF.R.S32.HI R15, RZ, 0x1f, R215 ;  /* 0x0000001fff0f7819 */ /* 0x000fe400000114d7 */
[----:B------:R-:W-:Y:S02]  /*a860*/  SHF.R.S32.HI R168, RZ, 0x1f, R216 ;  /* 0x0000001fffa87819 */ /* 0x000fe400000114d8 */
[----:B------:R-:W-:Y:S01]  /*a870*/  SHF.R.S32.HI R169, RZ, 0x1f, R17 ;  /* 0x0000001fffa97819 */ /* 0x000fe20000011411 */
[----:B--2---:R-:W-:-:S04]  /*a880*/  IMAD R9, R9, 0x40, R0 ;  /* 0x0000004009097824 */ /* 0x004fc800078e0200 */
[----:B------:R-:W-:-:S04]  /*a890*/  @P0 IMAD.HI.U32 R0, R9, UR9, RZ ;  /* 0x0000000909000c27 */ /* 0x000fc8000f8e00ff */
[----:B------:R-:W-:Y:S01]  /*a8a0*/  IMAD.MOV.U32 R3, RZ, RZ, R9 ;  /* 0x000000ffff037224 */ /* 0x000fe200078e0009 */
[----:B------:R-:W-:Y:S01]  /*a8b0*/  @P0 SHF.R.U32.HI R3, RZ, UR4, R0 ;  /* 0x00000004ff030c19 */ /* 0x000fe20008011600 */
[----:B------:R-:W-:-:S03]  /*a8c0*/  UIADD3 UR4, UR39, 0x28c20, URZ ;  /* 0x00028c2027047890 */ /* 0x000fc6000fffe03f */
[--C-:B------:R-:W-:Y:S01]  /*a8d0*/  SHF.R.S32.HI R0, RZ, 0x1f, R3.reuse ;  /* 0x0000001fff007819 */ /* 0x100fe20000011403 */
[----:B------:R-:W-:Y:S01]  /*a8e0*/  IMAD.MOV R4, RZ, RZ, -R3 ;  /* 0x000000ffff047224 */ /* 0x000fe200078e0a03 */
[----:B------:R-:W-:-:S03]  /*a8f0*/  UPRMT UR4, URZ, 0x654, UR4 ;  /* 0x000006543f047896 */ /* 0x000fc60008000004 */
[----:B------:R-:W-:Y:S02]  /*a900*/  IMAD R0, R0, UR12, RZ ;  /* 0x0000000c00007c24 */ /* 0x000fe4000f8e02ff */
[----:B------:R-:W-:Y:S02]  /*a910*/  IMAD R7, R4, UR14, R9 ;  /* 0x0000000e04077c24 */ /* 0x000fe4000f8e0209 */
[----:B------:R-:W-:Y:S02]  /*a920*/  IMAD.MOV.U32 R4, RZ, RZ, R6 ;  /* 0x000000ffff047224 */ /* 0x000fe400078e0006 */
[C---:B------:R-:W-:Y:S01]  /*a930*/  IMAD R9, R3.reuse, UR13, R0 ;  /* 0x0000000d03097c24 */ /* 0x040fe2000f8e0200 */
[----:B------:R-:W-:Y:S01]  /*a940*/  SHF.R.S32.HI R0, RZ, 0x1f, R7 ;  /* 0x0000001fff007819 */ /* 0x000fe20000011407 */
[----:B------:R-:W-:Y:S01]  /*a950*/  IMAD.WIDE.U32 R4, R3, UR12, R4 ;  /* 0x0000000c03047c25 */ /* 0x000fe2000f8e0004 */
[----:B------:R-:W-:Y:S03]  /*a960*/  SYNCS.ARRIVE.TRANS64.RED.A1T0 RZ, [UR4], RZ ;  /* 0x000000ffffff79a7 */ /* 0x000fe60008100404 */
[----:B------:R-:W-:-:S02]  /*a970*/  IMAD.IADD R5, R5, 0x1, R9 ;  /* 0x0000000105057824 */ /* 0x000fc400078e0209 */
[----:B------:R-:W-:Y:S02]  /*a980*/  IMAD R0, R0, UR10, RZ ;  /* 0x0000000a00007c24 */ /* 0x000fe4000f8e02ff */
[----:B------:R-:W-:Y:S02]  /*a990*/  IMAD.U32 R9, RZ, RZ, UR43 ;  /* 0x0000002bff097e24 */ /* 0x000fe4000f8e00ff */
[----:B------:R-:W-:Y:S02]  /*a9a0*/  IMAD R3, R7, UR11, R0 ;  /* 0x0000000b07037c24 */ /* 0x000fe4000f8e0200 */
[----:B------:R-:W-:Y:S02]  /*a9b0*/  IMAD R0, R9, 0x40, R16 ;  /* 0x0000004009007824 */ /* 0x000fe400078e0210 */
[----:B------:R-:W-:Y:S01]  /*a9c0*/  IMAD.WIDE.U32 R4, R7, UR10, R4 ;  /* 0x0000000a07047c25 */ /* 0x000fe2000f8e0004 */
[----:B------:R-:W-:Y:S02]  /*a9d0*/  ULDC.64 UR10, c[0x0][0xb00] ;  /* 0x0002c000000a7ab9 */ /* 0x000fe40000000a00 */
[----:B------:R-:W-:Y:S01]  /*a9e0*/  ISETP.GE.AND P0, PT, R0, UR8, PT ;  /* 0x0000000800007c0c */ /* 0x000fe2000bf06270 */
[----:B------:R-:W-:Y:S01]  /*a9f0*/  IMAD.IADD R5, R5, 0x1, R3 ;  /* 0x0000000105057824 */ /* 0x000fe200078e0203 */
[----:B------:R-:W-:-:S04]  /*aa00*/  LEA R3, P1, R4, UR10, 0x2 ;  /* 0x0000000a04037c11 */ /* 0x000fc8000f8210ff */
[----:B------:R-:W-:Y:S01]  /*aa10*/  LEA.HI.X R10, R4, UR11, R5, 0x2, P1 ;  /* 0x0000000b040a7c11 */ /* 0x000fe200088f1405 */
[----:B------:R0:W1:Y:S04]  /*aa20*/  SHFL.IDX PT, R12, R3, RZ, 0x1c1f ;  /* 0x001c1fff030c7589 */ /* 0x00006800000e0000 */
[----:B------:R0:W2:Y:S02]  /*aa30*/  SHFL.IDX PT, R11, R10, RZ, 0x1c1f ;  /* 0x001c1fff0a0b7589 */ /* 0x0000a400000e0000 */
[----:B------:R-:W-:Y:S05]  /*aa40*/  @P0 BRA `(.L_x_396) ;  /* 0x0000000800040947 */ /* 0x000fea0003800000 */
[----:B------:R-:W-:Y:S02]  /*aa50*/  ULDC UR4, c[0x0][0xac8] ;  /* 0x0002b20000047ab9 */ /* 0x000fe40000000800 */
[----:B------:R-:W-:Y:S02]  /*aa60*/  ISETP.GE.AND P2, PT, R17, UR4, PT ;  /* 0x0000000411007c0c */ /* 0x000fe4000bf46270 */
[----:B------:R-:W-:Y:S02]  /*aa70*/  ISETP.GE.AND P1, PT, R216, UR4, PT ;  /* 0x00000004d8007c0c */ /* 0x000fe4000bf26270 */
[----:B------:R-:W-:Y:S02]  /*aa80*/  ISETP.GE.AND P0, PT, R215, UR4, PT ;  /* 0x00000004d7007c0c */ /* 0x000fe4000bf06270 */
[----:B------:R-:W-:-:S07]  /*aa90*/  ISETP.GE.AND P4, PT, R213, UR4, PT ;  /* 0x00000004d5007c0c */ /* 0x000fce000bf86270 */
[----:B-1----:R-:W-:-:S04]  /*aaa0*/  @!P2 LEA R4, P3, R17, R12, 0x2 ;  /* 0x0000000c1104a211 */ /* 0x002fc800078610ff */
[-C--:B--2---:R-:W-:Y:S02]  /*aab0*/  @!P2 LEA.HI.X R5, R17, R11.reuse, R169, 0x2, P3 ;  /* 0x0000000b1105a211 */ /* 0x084fe400018f14a9 */
[----:B------:R-:W-:Y:S02]  /*aac0*/  ISETP.GE.AND P3, PT, R214, UR4, PT ;  /* 0x00000004d6007c0c */ /* 0x000fe4000bf66270 */
[CC--:B------:R-:W-:Y:S01]  /*aad0*/  @!P0 LEA R6, P5, R215.reuse, R12.reuse, 0x2 ;  /* 0x0000000cd7068211 */ /* 0x0c0fe200078a10ff */
[----:B------:R1:W-:Y:S03]  /*aae0*/  @!P2 ST.E.64 desc[UR50][R4.64], R24 ;  /* 0x000000180400a985 */ /* 0x0003e6000c101b32 */
[----:B------:R-:W-:Y:S02]  /*aaf0*/  @!P0 LEA.HI.X R7, R215, R11, R15, 0x2, P5 ;  /* 0x0000000bd7078211 */ /* 0x000fe400028f140f */
[----:B-1----:R-:W-:-:S04]  /*ab00*/  @!P1 LEA R4, P2, R216, R12, 0x2 ;  /* 0x0000000cd8049211 */ /* 0x002fc800078410ff */
[----:B------:R-:W-:Y:S02]  /*ab10*/  @!P1 LEA.HI.X R5, R216, R11, R168, 0x2, P2 ;  /* 0x0000000bd8059211 */ /* 0x000fe400010f14a8 */
[----:B------:R-:W-:-:S03]  /*ab20*/  ISETP.GE.AND P2, PT, R210, UR4, PT ;  /* 0x00000004d2007c0c */ /* 0x000fc6000bf46270 */
[----:B------:R1:W-:Y:S01]  /*ab30*/  @!P1 ST.E.64 desc[UR50][R4.64], R28 ;  /* 0x0000001c04009985 */ /* 0x0003e2000c101b32 */
[----:B------:R-:W-:-:S03]  /*ab40*/  ISETP.GE.AND P1, PT, R211, UR4, PT ;  /* 0x00000004d3007c0c */ /* 0x000fc6000bf26270 */
[----:B------:R2:W-:Y:S01]  /*ab50*/  @!P0 ST.E.64 desc[UR50][R6.64], R32 ;  /* 0x0000002006008985 */ /* 0x0005e2000c101b32 */
[----:B------:R-:W-:Y:S02]  /*ab60*/  ISETP.GE.AND P0, PT, R212, UR4, PT ;  /* 0x00000004d4007c0c */ /* 0x000fe4000bf06270 */
[CC--:B-1----:R-:W-:Y:S02]  /*ab70*/  @!P3 LEA R4, P5, R214.reuse, R12.reuse, 0x2 ;  /* 0x0000000cd604b211 */ /* 0x0c2fe400078a10ff */
[CC--:B--2---:R-:W-:Y:S02]  /*ab80*/  @!P4 LEA R6, P6, R213.reuse, R12.reuse, 0x2 ;  /* 0x0000000cd506c211 */ /* 0x0c4fe400078c10ff */
[-C--:B------:R-:W-:Y:S02]  /*ab90*/  @!P3 LEA.HI.X R5, R214, R11.reuse, R14, 0x2, P5 ;  /* 0x0000000bd605b211 */ /* 0x080fe400028f140e */
[----:B------:R-:W-:Y:S02]  /*aba0*/  @!P4 LEA.HI.X R7, R213, R11, R167, 0x2, P6 ;  /* 0x0000000bd507c211 */ /* 0x000fe400030f14a7 */
[----:B------:R-:W-:Y:S01]  /*abb0*/  @!P2 LEA R8, P6, R210, R12, 0x2 ;  /* 0x0000000cd208a211 */ /* 0x000fe200078c10ff */
[----:B------:R1:W-:Y:S01]  /*abc0*/  @!P3 ST.E.64 desc[UR50][R4.64], R36 ;  /* 0x000000240400b985 */ /* 0x0003e2000c101b32 */
[----:B------:R-:W-:-:S02]  /*abd0*/  ISETP.GE.AND P3, PT, R209, UR4, PT ;  /* 0x00000004d1007c0c */ /* 0x000fc4000bf66270 */
[-C--:B------:R-:W-:Y:S01]  /*abe0*/  @!P2 LEA.HI.X R9, R210, R11.reuse, R164, 0x2, P6 ;  /* 0x0000000bd209a211 */ /* 0x080fe200030f14a4 */
[----:B------:R2:W-:Y:S01]  /*abf0*/  @!P4 ST.E.64 desc[UR50][R6.64], R40 ;  /* 0x000000280600c985 */ /* 0x0005e2000c101b32 */
[CC--:B-1----:R-:W-:Y:S02]  /*ac00*/  @!P0 LEA R4, P4, R212.reuse, R12.reuse, 0x2 ;  /* 0x0000000cd4048211 */ /* 0x0c2fe400078810ff */
[C---:B--2---:R-:W-:Y:S02]  /*ac10*/  @!P1 LEA R6, P5, R211.reuse, R12, 0x2 ;  /* 0x0000000cd3069211 */ /* 0x044fe400078a10ff */
[-C--:B------:R-:W-:Y:S02]  /*ac20*/  @!P0 LEA.HI.X R5, R212, R11.reuse, R166, 0x2, P4 ;  /* 0x0000000bd4058211 */ /* 0x080fe400020f14a6 */
[----:B------:R-:W-:Y:S02]  /*ac30*/  ISETP.GE.AND P4, PT, R208, UR4, PT ;  /* 0x00000004d0007c0c */ /* 0x000fe4000bf86270 */
[----:B------:R-:W-:Y:S01]  /*ac40*/  @!P1 LEA.HI.X R7, R211, R11, R165, 0x2, P5 ;  /* 0x0000000bd3079211 */ /* 0x000fe200028f14a5 */
[----:B------:R1:W-:Y:S01]  /*ac50*/  @!P0 ST.E.64 desc[UR50][R4.64], R44 ;  /* 0x0000002c04008985 */ /* 0x0003e2000c101b32 */
[----:B------:R-:W-:-:S02]  /*ac60*/  ISETP.GE.AND P5, PT, R207, UR4, PT ;  /* 0x00000004cf007c0c */ /* 0x000fc4000bfa6270 */
[----:B------:R-:W-:Y:S01]  /*ac70*/  ISETP.GE.AND P0, PT, R206, UR4, PT ;  /* 0x00000004ce007c0c */ /* 0x000fe2000bf06270 */
[----:B------:R2:W-:Y:S01]  /*ac80*/  @!P1 ST.E.64 desc[UR50][R6.64], R48 ;  /* 0x0000003006009985 */ /* 0x0005e2000c101b32 */
[----:B------:R-:W-:-:S03]  /*ac90*/  ISETP.GE.AND P1, PT, R205, UR4, PT ;  /* 0x00000004cd007c0c */ /* 0x000fc6000bf26270 */
[----:B------:R3:W-:Y:S01]  /*aca0*/  @!P2 ST.E.64 desc[UR50][R8.64], R52 ;  /* 0x000000340800a985 */ /* 0x0007e2000c101b32 */
[CC--:B-1----:R-:W-:Y:S02]  /*acb0*/  @!P3 LEA R4, P6, R209.reuse, R12.reuse, 0x2 ;  /* 0x0000000cd104b211 */ /* 0x0c2fe400078c10ff */
[CC--:B--2---:R-:W-:Y:S02]  /*acc0*/  @!P4 LEA R6, P2, R208.reuse, R12.reuse, 0x2 ;  /* 0x0000000cd006c211 */ /* 0x0c4fe400078410ff */
[-C--:B------:R-:W-:Y:S02]  /*acd0*/  @!P3 LEA.HI.X R5, R209, R11.reuse, R163, 0x2, P6 ;  /* 0x0000000bd105b211 */ /* 0x080fe400030f14a3 */
[----:B---3--:R-:W-:Y:S02]  /*ace0*/  @!P5 LEA R8, P6, R207, R12, 0x2 ;  /* 0x0000000ccf08d211 */ /* 0x008fe400078c10ff */
[----:B------:R-:W-:Y:S01]  /*acf0*/  @!P4 LEA.HI.X R7, R208, R11, R162, 0x2, P2 ;  /* 0x0000000bd007c211 */ /* 0x000fe200010f14a2 */
[----:B------:R1:W-:Y:S01]  /*ad00*/  @!P3 ST.E.64 desc[UR50][R4.64], R56 ;  /* 0x000000380400b985 */ /* 0x0003e2000c101b32 */
[----:B------:R-:W-:-:S02]  /*ad10*/  ISETP.GE.AND P2, PT, R204, UR4, PT ;  /* 0x00000004cc007c0c */ /* 0x000fc4000bf46270 */
[-C--:B------:R-:W-:Y:S01]  /*ad20*/  @!P5 LEA.HI.X R9, R207, R11.reuse, R161, 0x2, P6 ;  /* 0x0000000bcf09d211 */ /* 0x080fe200030f14a1 */
[----:B------:R2:W-:Y:S01]  /*ad30*/  @!P4 ST.E.64 desc[UR50][R6.64], R60 ;  /* 0x0000003c0600c985 */ /* 0x0005e2000c101b32 */
[----:B------:R-:W-:Y:S02]  /*ad40*/  ISETP.GE.AND P3, PT, R203, UR4, PT ;  /* 0x00000004cb007c0c */ /* 0x000fe4000bf66270 */
[----:B------:R-:W-:Y:S01]  /*ad50*/  ISETP.GE.AND P4, PT, R202, UR4, PT ;  /* 0x00000004ca007c0c */ /* 0x000fe2000bf86270 */
[----:B------:R3:W-:Y:S01]  /*ad60*/  @!P5 ST.E.64 desc[UR50][R8.64], R64 ;  /* 0x000000400800d985 */ /* 0x0007e2000c101b32 */
[CC--:B-1----:R-:W-:Y:S02]  /*ad70*/  @!P0 LEA R4, P6, R206.reuse, R12.reuse, 0x2 ;  /* 0x0000000cce048211 */ /* 0x0c2fe400078c10ff */
[----:B--2---:R-:W-:Y:S02]  /*ad80*/  @!P1 LEA R6, P5, R205, R12, 0x2 ;  /* 0x0000000ccd069211 */ /* 0x004fe400078a10ff */
[----:B------:R-:W-:-:S02]  /*ad90*/  @!P0 LEA.HI.X R5, R206, R11, R160, 0x2, P6 ;  /* 0x0000000bce058211 */ /* 0x000fc400030f14a0 */
[----:B------:R-:W-:Y:S02]  /*ada0*/  @!P1 LEA.HI.X R7, R205, R11, R159, 0x2, P5 ;  /* 0x0000000bcd079211 */ /* 0x000fe400028f149f */
[----:B------:R-:W-:Y:S01]  /*adb0*/  ISETP.GE.AND P5, PT, R201, UR4, PT ;  /* 0x00000004c9007c0c */ /* 0x000fe2000bfa6270 */
[----:B------:R1:W-:Y:S01]  /*adc0*/  @!P0 ST.E.64 desc[UR50][R4.64], R68 ;  /* 0x0000004404008985 */ /* 0x0003e2000c101b32 */
[----:B---3--:R-:W-:-:S03]  /*add0*/  @!P2 LEA R8, P6, R204, R12, 0x2 ;  /* 0x0000000ccc08a211 */ /* 0x008fc600078c10ff */
[----:B------:R2:W-:Y:S01]  /*ade0*/  @!P1 ST.E.64 desc[UR50][R6.64], R72 ;  /* 0x0000004806009985 */ /* 0x0005e2000c101b32 */
[----:B------:R-:W-:-:S05]  /*adf0*/  @!P2 LEA.HI.X R9, R204, R11, R158, 0x2, P6 ;  /* 0x0000000bcc09a211 */ /* 0x000fca00030f149e */
[----:B------:R3:W-:Y:S01]  /*ae00*/  @!P2 ST.E.64 desc[UR50][R8.64], R76 ;  /* 0x0000004c0800a985 */ /* 0x0007e2000c101b32 */
[----:B------:R-:W-:Y:S02]  /*ae10*/  ISETP.GE.AND P2, PT, R200, UR4, PT ;  /* 0x00000004c8007c0c */ /* 0x000fe4000bf46270 */
[----:B-1----:R-:W-:-:S04]  /*ae20*/  @!P3 LEA R4, P1, R203, R12, 0x2 ;  /* 0x0000000ccb04b211 */ /* 0x002fc800078210ff */
[-C--:B------:R-:W-:Y:S02]  /*ae30*/  @!P3 LEA.HI.X R5, R203, R11.reuse, R157, 0x2, P1 ;  /* 0x0000000bcb05b211 */ /* 0x080fe400008f149d */
[----:B------:R-:W-:Y:S02]  /*ae40*/  ISETP.GE.AND P1, PT, R199, UR4, PT ;  /* 0x00000004c7007c0c */ /* 0x000fe4000bf26270 */
[CC--:B--2---:R-:W-:Y:S01]  /*ae50*/  @!P4 LEA R6, P0, R202.reuse, R12.reuse, 0x2 ;  /* 0x0000000cca06c211 */ /* 0x0c4fe200078010ff */
[----:B------:R1:W-:Y:S01]  /*ae60*/  @!P3 ST.E.64 desc[UR50][R4.64], R80 ;  /* 0x000000500400b985 */ /* 0x0003e2000c101b32 */
[----:B---3--:R-:W-:Y:S02]  /*ae70*/  @!P5 LEA R8, P6, R201, R12, 0x2 ;  /* 0x0000000cc908d211 */ /* 0x008fe400078c10ff */
[----:B------:R-:W-:Y:S02]  /*ae80*/  @!P4 LEA.HI.X R7, R202, R11, R156, 0x2, P0 ;  /* 0x0000000bca07c211 */ /* 0x000fe400000f149c */
[----:B------:R-:W-:-:S02]  /*ae90*/  ISETP.GE.AND P0, PT, R198, UR4, PT ;  /* 0x00000004c6007c0c */ /* 0x000fc4000bf06270 */
[----:B------:R-:W-:Y:S01]  /*aea0*/  @!P5 LEA.HI.X R9, R201, R11, R155, 0x2, P6 ;  /* 0x0000000bc909d211 */ /* 0x000fe200030f149b */
[----:B------:R2:W-:Y:S01]  /*aeb0*/  @!P4 ST.E.64 desc[UR50][R6.64], R84 ;  /* 0x000000540600c985 */ /* 0x0005e2000c101b32 */
[----:B------:R-:W-:-:S03]  /*aec0*/  ISETP.GE.AND P4, PT, R196, UR4, PT ;  /* 0x00000004c4007c0c */ /* 0x000fc6000bf86270 */
[----:B------:R3:W-:Y:S01]  /*aed0*/  @!P5 ST.E.64 desc[UR50][R8.64], R88 ;  /* 0x000000580800d985 */ /* 0x0007e2000c101b32 */
[----:B------:R-:W-:Y:S02]  /*aee0*/  ISETP.GE.AND P5, PT, R197, UR4, PT ;  /* 0x00000004c5007c0c */ /* 0x000fe4000bfa6270 */
[----:B-1----:R-:W-:-:S04]  /*aef0*/  @!P2 LEA R4, P6, R200, R12, 0x2 ;  /* 0x0000000cc804a211 */ /* 0x002fc800078c10ff */
[----:B------:R-:W-:Y:S02]  /*af00*/  @!P2 LEA.HI.X R5, R200, R11, R154, 0x2, P6 ;  /* 0x0000000bc805a211 */ /* 0x000fe400030f149a */
[----:B--2---:R-:W-:-:S03]  /*af10*/  @!P1 LEA R6, P3, R199, R12, 0x2 ;  /* 0x0000000cc7069211 */ /* 0x004fc600078610ff */
[----:B------:R1:W-:Y:S01]  /*af20*/  @!P2 ST.E.64 desc[UR50][R4.64], R92 ;  /* 0x0000005c0400a985 */ /* 0x0003e2000c101b32 */
[----:B------:R-:W-:Y:S02]  /*af30*/  ISETP.GE.AND P2, PT, R194, UR4, PT ;  /* 0x00000004c2007c0c */ /* 0x000fe4000bf46270 */
[-C--:B------:R-:W-:Y:S02]  /*af40*/  @!P1 LEA.HI.X R7, R199, R11.reuse, R153, 0x2, P3 ;  /* 0x0000000bc7079211 */ /* 0x080fe400018f1499 */
[----:B------:R-:W-:Y:S02]  /*af50*/  ISETP.GE.AND P3, PT, R195, UR4, PT ;  /* 0x00000004c3007c0c */ /* 0x000fe4000bf66270 */
[C---:B---3--:R-:W-:Y:S01]  /*af60*/  @!P0 LEA R8, P6, R198.reuse, R12, 0x2 ;  /* 0x0000000cc6088211 */ /* 0x048fe200078c10ff */
[----:B------:R2:W-:Y:S01]  /*af70*/  @!P1 ST.E.64 desc[UR50][R6.64], R96 ;  /* 0x0000006006009985 */ /* 0x0005e2000c101b32 */
[----:B------:R-:W-:Y:S02]  /*af80*/  ISETP.GE.AND P1, PT, R193, UR4, PT ;  /* 0x00000004c1007c0c */ /* 0x000fe4000bf26270 */
[----:B------:R-:W-:-:S02]  /*af90*/  @!P0 LEA.HI.X R9, R198, R11, R152, 0x2, P6 ;  /* 0x0000000bc6098211 */ /* 0x000fc400030f1498 */
[----:B-1----:R-:W-:-:S03]  /*afa0*/  @!P5 LEA R4, P6, R197, R12, 0x2 ;  /* 0x0000000cc504d211 */ /* 0x002fc600078c10ff */
[----:B------:R1:W-:Y:S01]  /*afb0*/  @!P0 ST.E.64 desc[UR50][R8.64], R100 ;  /* 0x0000006408008985 */ /* 0x0003e2000c101b32 */
[----:B------:R-:W-:Y:S02]  /*afc0*/  @!P5 LEA.HI.X R5, R197, R11, R21, 0x2, P6 ;  /* 0x0000000bc505d211 */ /* 0x000fe400030f1415 */
[----:B--2---:R-:W-:-:S03]  /*afd0*/  @!P4 LEA R6, P0, R196, R12, 0x2 ;  /* 0x0000000cc406c211 */ /* 0x004fc600078010ff */
[----:B------:R2:W-:Y:S01]  /*afe0*/  @!P5 ST.E.64 desc[UR50][R4.64], R104 ;  /* 0x000000680400d985 */ /* 0x0005e2000c101b32 */
[-C--:B------:R-:W-:Y:S02]  /*aff0*/  @!P4 LEA.HI.X R7, R196, R11.reuse, R229, 0x2, P0 ;  /* 0x0000000bc407c211 */ /* 0x080fe400000f14e5 */
[----:B------:R-:W-:Y:S02]  /*b000*/  ISETP.GE.AND P0, PT, R192, UR4, PT ;  /* 0x00000004c0007c0c */ /* 0x000fe4000bf06270 */
[CC--:B-1----:R-:W-:Y:S01]  /*b010*/  @!P3 LEA R8, P6, R195.reuse, R12.reuse, 0x2 ;  /* 0x0000000cc308b211 */ /* 0x0c2fe200078c10ff */
[----:B------:R1:W-:Y:S03]  /*b020*/  @!P4 ST.E.64 desc[UR50][R6.64], R108 ;  /* 0x0000006c0600c985 */ /* 0x0003e6000c101b32 */
[----:B------:R-:W-:Y:S02]  /*b030*/  @!P3 LEA.HI.X R9, R195, R11, R228, 0x2, P6 ;  /* 0x0000000bc309b211 */ /* 0x000fe400030f14e4 */
[----:B--2---:R-:W-:-:S03]  /*b040*/  @!P2 LEA R4, P4, R194, R12, 0x2 ;  /* 0x0000000cc204a211 */ /* 0x004fc600078810ff */
[----:B------:R2:W-:Y:S01]  /*b050*/  @!P3 ST.E.64 desc[UR50][R8.64], R112 ;  /* 0x000000700800b985 */ /* 0x0005e2000c101b32 */
[----:B------:R-:W-:Y:S02]  /*b060*/  ISETP.GE.AND P3, PT, R191, UR4, PT ;  /* 0x00000004bf007c0c */ /* 0x000fe4000bf66270 */
[-C--:B------:R-:W-:Y:S02]  /*b070*/  @!P2 LEA.HI.X R5, R194, R11.reuse, R227, 0x2, P4 ;  /* 0x0000000bc205a211 */ /* 0x080fe400020f14e3 */
[----:B------:R-:W-:Y:S02]  /*b080*/  ISETP.GE.AND P4, PT, R190, UR4, PT ;  /* 0x00000004be007c0c */ /* 0x000fe4000bf86270 */
[----:B-1----:R-:W-:Y:S01]  /*b090*/  @!P1 LEA R6, P5, R193, R12, 0x2 ;  /* 0x0000000cc1069211 */ /* 0x002fe200078a10ff */
[----:B------:R1:W-:Y:S01]  /*b0a0*/  @!P2 ST.E.64 desc[UR50][R4.64], R116 ;  /* 0x000000740400a985 */ /* 0x0003e2000c101b32 */
[----:B------:R-:W-:Y:S02]  /*b0b0*/  ISETP.GE.AND P2, PT, R189, UR4, PT ;  /* 0x00000004bd007c0c */ /* 0x000fe4000bf46270 */
[----:B------:R-:W-:-:S02]  /*b0c0*/  @!P1 LEA.HI.X R7, R193, R11, R226, 0x2, P5 ;  /* 0x0000000bc1079211 */ /* 0x000fc400028f14e2 */
[----:B--2---:R-:W-:-:S03]  /*b0d0*/  @!P0 LEA R8, P6, R192, R12, 0x2 ;  /* 0x0000000cc0088211 */ /* 0x004fc600078c10ff */
[----:B------:R2:W-:Y:S01]  /*b0e0*/  @!P1 ST.E.64 desc[UR50][R6.64], R120 ;  /* 0x0000007806009985 */ /* 0x0005e2000c101b32 */
[----:B------:R-:W-:Y:S02]  /*b0f0*/  ISETP.GE.AND P1, PT, R188, UR4, PT ;  /* 0x00000004bc007c0c */ /* 0x000fe4000bf26270 */
[----:B------:R-:W-:Y:S02]  /*b100*/  @!P0 LEA.HI.X R9, R192, R11, R225, 0x2, P6 ;  /* 0x0000000bc0098211 */ /* 0x000fe400030f14e1 */
[----:B-1----:R-:W-:-:S03]  /*b110*/  @!P3 LEA R4, P5, R191, R12, 0x2 ;  /* 0x0000000cbf04b211 */ /* 0x002fc600078a10ff */
[----:B------:R1:W-:Y:S01]  /*b120*/  @!P0 ST.E.64 desc[UR50][R8.64], R124 ;  /* 0x0000007c08008985 */ /* 0x0003e2000c101b32 */
[----:B------:R-:W-:Y:S02]  /*b130*/  ISETP.GE.AND P0, PT, R187, UR4, PT ;  /* 0x00000004bb007c0c */ /* 0x000fe4000bf06270 */
[-C--:B------:R-:W-:Y:S02]  /*b140*/  @!P3 LEA.HI.X R5, R191, R11.reuse, R224, 0x2, P5 ;  /* 0x0000000bbf05b211 */ /* 0x080fe400028f14e0 */
[----:B------:R-:W-:Y:S02]  /*b150*/  ISETP.GE.AND P5, PT, R186, UR4, PT ;  /* 0x00000004ba007c0c */ /* 0x000fe4000bfa6270 */
[C---:B--2---:R-:W-:Y:S01]  /*b160*/  @!P4 LEA R6, P6, R190.reuse, R12, 0x2 ;  /* 0x0000000cbe06c211 */ /* 0x044fe200078c10ff */
[----:B------:R2:W-:Y:S03]  /*b170*/  @!P3 ST.E.64 desc[UR50][R4.64], R128 ;  /* 0x000000800400b985 */ /* 0x0005e6000c101b32 */
[----:B------:R-:W-:-:S02]  /*b180*/  @!P4 LEA.HI.X R7, R190, R11, R223, 0x2, P6 ;  /* 0x0000000bbe07c211 */ /* 0x000fc400030f14df */
[----:B-1----:R-:W-:-:S03]  /*b190*/  @!P1 LEA R8, P6, R188, R12, 0x2 ;  /* 0x0000000cbc089211 */ /* 0x002fc600078c10ff */
[----:B------:R1:W-:Y:S01]  /*b1a0*/  @!P4 ST.E.64 desc[UR50][R6.64], R132 ;  /* 0x000000840600c985 */ /* 0x0003e2000c101b32 */
[----:B------:R-:W-:Y:S02]  /*b1b0*/  @!P1 LEA.HI.X R9, R188, R11, R221, 0x2, P6 ;  /* 0x0000000bbc099211 */ /* 0x000fe400030f14dd */
[----:B--2---:R-:W-:-:S04]  /*b1c0*/  @!P2 LEA R4, P3, R189, R12, 0x2 ;  /* 0x0000000cbd04a211 */ /* 0x004fc800078610ff */
[----:B------:R-:W-:Y:S02]  /*b1d0*/  @!P2 LEA.HI.X R5, R189, R11, R222, 0x2, P3 ;  /* 0x0000000bbd05a211 */ /* 0x000fe400018f14de */
[----:B-1----:R-:W-:-:S03]  /*b1e0*/  @!P0 LEA R6, P4, R187, R12, 0x2 ;  /* 0x0000000cbb068211 */ /* 0x002fc600078810ff */
[----:B------:R3:W-:Y:S01]  /*b1f0*/  @!P2 ST.E.64 desc[UR50][R4.64], R136 ;  /* 0x000000880400a985 */ /* 0x0007e2000c101b32 */
[C---:B------:R-:W-:Y:S02]  /*b200*/  @!P5 LEA R12, P3, R186.reuse, R12, 0x2 ;  /* 0x0000000cba0cd211 */ /* 0x040fe400078610ff */
[-C--:B------:R-:W-:Y:S01]  /*b210*/  @!P0 LEA.HI.X R7, R187, R11.reuse, R220, 0x2, P4 ;  /* 0x0000000bbb078211 */ /* 0x080fe200020f14dc */
[----:B------:R3:W-:Y:S01]  /*b220*/  @!P1 ST.E.64 desc[UR50][R8.64], R140 ;  /* 0x0000008c08009985 */ /* 0x0007e2000c101b32 */
[----:B------:R-:W-:-:S03]  /*b230*/  @!P5 LEA.HI.X R13, R186, R11, R219, 0x2, P3 ;  /* 0x0000000bba0dd211 */ /* 0x000fc600018f14db */
[----:B------:R3:W-:Y:S04]  /*b240*/  @!P0 ST.E.64 desc[UR50][R6.64], R144 ;  /* 0x0000009006008985 */ /* 0x0007e8000c101b32 */
[----:B------:R3:W-:Y:S02]  /*b250*/  @!P5 ST.E.64 desc[UR50][R12.64], R148 ;  /* 0x000000940c00d985 */ /* 0x0007e4000c101b32 */
.L_x_396:
[----:B------:R-:W-:Y:S05]  /*b260*/  BSYNC B1 ;  /* 0x0000000000017941 */ /* 0x000fea0003800000 */
.L_x_395:
[----:B------:R-:W-:Y:S01]  /*b270*/  VIADD R0, R0, 0x8 ;  /* 0x0000000800007836 */ /* 0x000fe20000000000 */
[----:B------:R4:W1:Y:S04]  /*b280*/  SHFL.IDX PT, R20, R10, 0x1, 0x1c1f ;  /* 0x003c1f000a147f89 */ /* 0x00086800000e0000 */
[----:B------:R-:W-:Y:S01]  /*b290*/  ISETP.GE.AND P0, PT, R0, UR8, PT ;  /* 0x0000000800007c0c */ /* 0x000fe2000bf06270 */
[----:B0-----:R-:W0:-:S12]  /*b2a0*/  SHFL.IDX PT, R3, R3, 0x1, 0x1c1f ;  /* 0x003c1f0003037f89 */ /* 0x001e1800000e0000 */
[----:B----4-:R-:W-:Y:S05]  /*b2b0*/  @P0 BRA `(.L_x_394) ;  /* 0x00000018001c0947 */ /* 0x010fea0003800000 */
[----:B------:R-:W-:Y:S02]  /*b2c0*/  ULDC UR4, c[0x0][0xac8] ;  /* 0x0002b20000047ab9 */ /* 0x000fe40000000800 */
[----:B------:R-:W-:Y:S02]  /*b2d0*/  ISETP.GE.AND P4, PT, R17, UR4, PT ;  /* 0x0000000411007c0c */ /* 0x000fe4000bf86270 */
[----:B------:R-:W-:Y:S02]  /*b2e0*/  ISETP.GE.AND P2, PT, R216, UR4, PT ;  /* 0x00000004d8007c0c */ /* 0x000fe4000bf46270 */
[----:B------:R-:W-:Y:S02]  /*b2f0*/  ISETP.GE.AND P1, PT, R215, UR4, PT ;  /* 0x00000004d7007c0c */ /* 0x000fe4000bf26270 */
[----:B------:R-:W-:-:S07]  /*b300*/  ISETP.GE.AND P0, PT, R214, UR4, PT ;  /* 0x00000004d6007c0c */ /* 0x000fce000bf06270 */
[CC--:B0--3--:R-:W-:Y:S02]  /*b310*/  @!P4 LEA R4, P3, R17.reuse, R3.reuse, 0x2 ;  /* 0x000000031104c211 */ /* 0x0c9fe400078610ff */
[-C--:B------:R-:W-:Y:S02]  /*b320*/  @!P2 LEA R6, P6, R216, R3.reuse, 0x2 ;  /* 0x00000003d806a211 */ /* 0x080fe400078c10ff */
[----:B-1----:R-:W-:Y:S02]  /*b330*/  @!P4 LEA.HI.X R5, R17, R20, R169, 0x2, P3 ;  /* 0x000000141105c211 */ /* 0x002fe400018f14a9 */
[----:B------:R-:W-:Y:S02]  /*b340*/  ISETP.GE.AND P3, PT, R213, UR4, PT ;  /* 0x00000004d5007c0c */ /* 0x000fe4000bf66270 */
[----:B------:R-:W-:Y:S01]  /*b350*/  @!P1 LEA R8, P5, R215, R3, 0x2 ;  /* 0x00000003d7089211 */ /* 0x000fe200078a10ff */
[----:B------:R0:W-:Y:S01]  /*b360*/  @!P4 ST.E.64 desc[UR50][R4.64], R26 ;  /* 0x0000001a0400c985 */ /* 0x0001e2000c101b32 */
[----:B------:R-:W-:-:S02]  /*b370*/  ISETP.GE.AND P4, PT, R212, UR4, PT ;  /* 0x00000004d4007c0c */ /* 0x000fc4000bf86270 */
[-C--:B------:R-:W-:Y:S02]  /*b380*/  @!P2 LEA.HI.X R7, R216, R20.reuse, R168, 0x2, P6 ;  /* 0x00000014d807a211 */ /* 0x080fe400030f14a8 */
[CC--:B------:R-:W-:Y:S02]  /*b390*/  @!P0 LEA R10, P6, R214.reuse, R3.reuse, 0x2 ;  /* 0x00000003d60a8211 */ /* 0x0c0fe400078c10ff */
[-C--:B------:R-:W-:Y:S01]  /*b3a0*/  @!P1 LEA.HI.X R9, R215, R20.reuse, R15, 0x2, P5 ;  /* 0x00000014d7099211 */ /* 0x080fe200028f140f */
[----:B------:R1:W-:Y:S01]  /*b3b0*/  @!P2 ST.E.64 desc[UR50][R6.64], R30 ;  /* 0x0000001e0600a985 */ /* 0x0003e2000c101b32 */
[----:B------:R-:W-:Y:S02]  /*b3c0*/  ISETP.GE.AND P5, PT, R211, UR4, PT ;  /* 0x00000004d3007c0c */ /* 0x000fe4000bfa6270 */
[----:B--2---:R-:W-:Y:S01]  /*b3d0*/  @!P0 LEA.HI.X R11, R214, R20, R14, 0x2, P6 ;  /* 0x00000014d60b8211 */ /* 0x004fe200030f140e */
[----:B------:R2:W-:Y:S01]  /*b3e0*/  @!P1 ST.E.64 desc[UR50][R8.64], R34 ;  /* 0x0000002208009985 */ /* 0x0005e2000c101b32 */
[----:B0-----:R-:W-:-:S03]  /*b3f0*/  @!P3 LEA R4, P1, R213, R3, 0x2 ;  /* 0x00000003d504b211 */ /* 0x001fc600078210ff */
[----:B------:R0:W-:Y:S01]  /*b400*/  @!P0 ST.E.64 desc[UR50][R10.64], R38 ;  /* 0x000000260a008985 */ /* 0x0001e2000c101b32 */
[----:B------:R-:W-:Y:S02]  /*b410*/  ISETP.GE.AND P0, PT, R210, UR4, PT ;  /* 0x00000004d2007c0c */ /* 0x000fe4000bf06270 */
[C---:B------:R-:W-:Y:S02]  /*b420*/  @!P4 LEA R12, P2, R212.reuse, R3, 0x2 ;  /* 0x00000003d40cc211 */ /* 0x040fe400078410ff */
[-C--:B------:R-:W-:Y:S02]  /*b430*/  @!P3 LEA.HI.X R5, R213, R20.reuse, R167, 0x2, P1 ;  /* 0x00000014d505b211 */ /* 0x080fe400008f14a7 */
[----:B------:R-:W-:Y:S02]  /*b440*/  ISETP.GE.AND P1, PT, R209, UR4, PT ;  /* 0x00000004d1007c0c */ /* 0x000fe4000bf26270 */
[----:B------:R-:W-:Y:S01]  /*b450*/  @!P4 LEA.HI.X R13, R212, R20, R166, 0x2, P2 ;  /* 0x00000014d40dc211 */ /* 0x000fe200010f14a6 */
[----:B------:R3:W-:Y:S01]  /*b460*/  @!P3 ST.E.64 desc[UR50][R4.64], R42 ;  /* 0x0000002a0400b985 */ /* 0x0007e2000c101b32 */
[----:B------:R-:W-:-:S02]  /*b470*/  ISETP.GE.AND P2, PT, R208, UR4, PT ;  /* 0x00000004d0007c0c */ /* 0x000fc4000bf46270 */
[-C--:B------:R-:W-:Y:S01]  /*b480*/  @!P5 LEA R14, P6, R211, R3.reuse, 0x2 ;  /* 0x00000003d30ed211 */ /* 0x080fe200078c10ff */
[----:B------:R4:W-:Y:S01]  /*b490*/  @!P4 ST.E.64 desc[UR50][R12.64], R46 ;  /* 0x0000002e0c00c985 */ /* 0x0009e2000c101b32 */
[----:B------:R-:W-:Y:S02]  /*b4a0*/  ISETP.GE.AND P3, PT, R207, UR4, PT ;  /* 0x00000004cf007c0c */ /* 0x000fe4000bf66270 */
[----:B------:R-:W-:Y:S02]  /*b4b0*/  @!P5 LEA.HI.X R15, R211, R20, R165, 0x2, P6 ;  /* 0x00000014d30fd211 */ /* 0x000fe400030f14a5 */
[-C--:B-1----:R-:W-:Y:S02]  /*b4c0*/  @!P0 LEA R6, P6, R210, R3.reuse, 0x2 ;  /* 0x00000003d2068211 */ /* 0x082fe400078c10ff */
[----:B------:R-:W-:Y:S01]  /*b4d0*/  ISETP.GE.AND P4, PT, R206, UR4, PT ;  /* 0x00000004ce007c0c */ /* 0x000fe2000bf86270 */
[----:B------:R1:W-:Y:S01]  /*b4e0*/  @!P5 ST.E.64 desc[UR50][R14.64], R50 ;  /* 0x000000320e00d985 */ /* 0x0003e2000c101b32 */
[----:B--2---:R-:W-:-:S02]  /*b4f0*/  @!P1 LEA R8, P5, R209, R3, 0x2 ;  /* 0x00000003d1089211 */ /* 0x004fc400078a10ff */
[-C--:B------:R-:W-:Y:S02]  /*b500*/  @!P0 LEA.HI.X R7, R210, R20.reuse, R164, 0x2, P6 ;  /* 0x00000014d2078211 */ /* 0x080fe400030f14a4 */
[C---:B0-----:R-:W-:Y:S02]  /*b510*/  @!P2 LEA R10, P6, R208.reuse, R3, 0x2 ;  /* 0x00000003d00aa211 */ /* 0x041fe400078c10ff */
[-C--:B------:R-:W-:Y:S01]  /*b520*/  @!P1 LEA.HI.X R9, R209, R20.reuse, R163, 0x2, P5 ;  /* 0x00000014d1099211 */ /* 0x080fe200028f14a3 */
[----:B------:R0:W-:Y:S01]  /*b530*/  @!P0 ST.E.64 desc[UR50][R6.64], R54 ;  /* 0x0000003606008985 */ /* 0x0001e2000c101b32 */
[----:B------:R-:W-:Y:S02]  /*b540*/  ISETP.GE.AND P5, PT, R205, UR4, PT ;  /* 0x00000004cd007c0c */ /* 0x000fe4000bfa6270 */
[----:B------:R-:W-:Y:S01]  /*b550*/  @!P2 LEA.HI.X R11, R208, R20, R162, 0x2, P6 ;  /* 0x00000014d00ba211 */ /* 0x000fe200030f14a2 */
[----:B------:R2:W-:Y:S01]  /*b560*/  @!P1 ST.E.64 desc[UR50][R8.64], R58 ;  /* 0x0000003a08009985 */ /* 0x0005e2000c101b32 */
[----:B------:R-:W-:-:S02]  /*b570*/  ISETP.GE.AND P0, PT, R204, UR4, PT ;  /* 0x00000004cc007c0c */ /* 0x000fc4000bf06270 */
[-C--:B---3--:R-:W-:Y:S01]  /*b580*/  @!P3 LEA R4, P6, R207, R3.reuse, 0x2 ;  /* 0x00000003cf04b211 */ /* 0x088fe200078c10ff */
[----:B------:R3:W-:Y:S01]  /*b590*/  @!P2 ST.E.64 desc[UR50][R10.64], R62 ;  /* 0x0000003e0a00a985 */ /* 0x0007e2000c101b32 */
[CC--:B----4-:R-:W-:Y:S02]  /*b5a0*/  @!P4 LEA R12, P2, R206.reuse, R3.reuse, 0x2 ;  /* 0x00000003ce0cc211 */ /* 0x0d0fe400078410ff */
[----:B------:R-:W-:Y:S02]  /*b5b0*/  ISETP.GE.AND P1, PT, R203, UR4, PT ;  /* 0x00000004cb007c0c */ /* 0x000fe4000bf26270 */
[-C--:B------:R-:W-:Y:S02]  /*b5c0*/  @!P3 LEA.HI.X R5, R207, R20.reuse, R161, 0x2, P6 ;  /* 0x00000014cf05b211 */ /* 0x080fe400030f14a1 */
[----:B------:R-:W-:Y:S02]  /*b5d0*/  @!P4 LEA.HI.X R13, R206, R20, R160, 0x2, P2 ;  /* 0x00000014ce0dc211 */ /* 0x000fe400010f14a0 */
[----:B------:R-:W-:Y:S01]  /*b5e0*/  ISETP.GE.AND P2, PT, R202, UR4, PT ;  /* 0x00000004ca007c0c */ /* 0x000fe2000bf46270 */
[----:B------:R-:W-:Y:S01]  /*b5f0*/  @!P3 ST.E.64 desc[UR50][R4.64], R66 ;  /* 0x000000420400b985 */ /* 0x000fe2000c101b32 */
[----:B-1----:R-:W-:-:S03]  /*b600*/  @!P5 LEA R14, P6, R205, R3, 0x2 ;  /* 0x00000003cd0ed211 */ /* 0x002fc600078c10ff */
[----:B------:R1:W-:Y:S01]  /*b610*/  @!P4 ST.E.64 desc[UR50][R12.64], R70 ;  /* 0x000000460c00c985 */ /* 0x0003e2000c101b32 */
[-C--:B------:R-:W-:Y:S02]  /*b620*/  @!P5 LEA.HI.X R15, R205, R20.reuse, R159, 0x2, P6 ;  /* 0x00000014cd0fd211 */ /* 0x080fe400030f149f */
[CC--:B0-----:R-:W-:Y:S02]  /*b630*/  @!P0 LEA R6, P4, R204.reuse, R3.reuse, 0x2 ;  /* 0x00000003cc068211 */ /* 0x0c1fe400078810ff */
[-C--:B--2---:R-:W-:Y:S01]  /*b640*/  @!P1 LEA R8, P3, R203, R3.reuse, 0x2 ;  /* 0x00000003cb089211 */ /* 0x084fe200078610ff */
[----:B------:R0:W-:Y:S01]  /*b650*/  @!P5 ST.E.64 desc[UR50][R14.64], R74 ;  /* 0x0000004a0e00d985 */ /* 0x0001e2000c101b32 */
[----:B------:R-:W-:Y:S02]  /*b660*/  @!P0 LEA.HI.X R7, R204, R20, R158, 0x2, P4 ;  /* 0x00000014cc078211 */ /* 0x000fe400020f149e */
[----:B------:R-:W-:Y:S02]  /*b670*/  ISETP.GE.AND P4, PT, R200, UR4, PT ;  /* 0x00000004c8007c0c */ /* 0x000fe4000bf86270 */
[----:B------:R-:W-:Y:S01]  /*b680*/  ISETP.GE.AND P5, PT, R201, UR4, PT ;  /* 0x00000004c9007c0c */ /* 0x000fe2000bfa6270 */
[----:B------:R2:W-:Y:S01]  /*b690*/  @!P0 ST.E.64 desc[UR50][R6.64], R78 ;  /* 0x0000004e06008985 */ /* 0x0005e2000c101b32 */
[----:B---3--:R-:W-:-:S02]  /*b6a0*/  @!P2 LEA R10, P6, R202, R3, 0x2 ;  /* 0x00000003ca0aa211 */ /* 0x008fc400078c10ff */
[-C--:B------:R-:W-:Y:S02]  /*b6b0*/  @!P1 LEA.HI.X R9, R203, R20.reuse, R157, 0x2, P3 ;  /* 0x00000014cb099211 */ /* 0x080fe400018f149d */
[----:B------:R-:W-:Y:S02]  /*b6c0*/  ISETP.GE.AND P3, PT, R199, UR4, PT ;  /* 0x00000004c7007c0c */ /* 0x000fe4000bf66270 */
[----:B------:R-:W-:Y:S01]  /*b6d0*/  @!P2 LEA.HI.X R11, R202, R20, R156, 0x2, P6 ;  /* 0x00000014ca0ba211 */ /* 0x000fe200030f149c */
[----:B------:R3:W-:Y:S01]  /*b6e0*/  @!P1 ST.E.64 desc[UR50][R8.64], R82 ;  /* 0x0000005208009985 */ /* 0x0007e2000c101b32 */
[----:B------:R-:W-:Y:S02]  /*b6f0*/  ISETP.GE.AND P1, PT, R197, UR4, PT ;  /* 0x00000004c5007c0c */ /* 0x000fe4000bf26270 */
[----:B-1----:R-:W-:Y:S01]  /*b700*/  @!P4 LEA R12, P0, R200, R3, 0x2 ;  /* 0x00000003c80cc211 */ /* 0x002fe200078010ff */
[----:B------:R1:W-:Y:S01]  /*b710*/  @!P2 ST.E.64 desc[UR50][R10.64], R86 ;  /* 0x000000560a00a985 */ /* 0x0003e2000c101b32 */
[----:B------:R-:W-:-:S02]  /*b720*/  ISETP.GE.AND P2, PT, R198, UR4, PT ;  /* 0x00000004c6007c0c */ /* 0x000fc4000bf46270 */
[CC--:B------:R-:W-:Y:S02]  /*b730*/  @!P5 LEA R4, P6, R201.reuse, R3.reuse, 0x2 ;  /* 0x00000003c904d211 */ /* 0x0c0fe400078c10ff */
[-C--:B------:R-:W-:Y:S02]  /*b740*/  @!P4 LEA.HI.X R13, R200, R20.reuse, R154, 0x2, P0 ;  /* 0x00000014c80dc211 */ /* 0x080fe400000f149a */
[----:B------:R-:W-:Y:S02]  /*b750*/  @!P5 LEA.HI.X R5, R201, R20, R155, 0x2, P6 ;  /* 0x00000014c905d211 */ /* 0x000fe400030f149b */
[----:B------:R-:W-:Y:S02]  /*b760*/  ISETP.GE.AND P0, PT, R196, UR4, PT ;  /* 0x00000004c4007c0c */ /* 0x000fe4000bf06270 */
[----:B0-----:R-:W-:Y:S01]  /*b770*/  @!P3 LEA R14, P6, R199, R3, 0x2 ;  /* 0x00000003c70eb211 */ /* 0x001fe200078c10ff */
[----:B------:R0:W-:Y:S01]  /*b780*/  @!P5 ST.E.64 desc[UR50][R4.64], R90 ;  /* 0x0000005a0400d985 */ /* 0x0001e2000c101b32 */
[----:B------:R-:W-:-:S02]  /*b790*/  ISETP.GE.AND P5, PT, R195, UR4, PT ;  /* 0x00000004c3007c0c */ /* 0x000fc4000bfa6270 */
[-C--:B------:R-:W-:Y:S01]  /*b7a0*/  @!P3 LEA.HI.X R15, R199, R20.reuse, R153, 0x2, P6 ;  /* 0x00000014c70fb211 */ /* 0x080fe200030f1499 */
[----:B------:R4:W-:Y:S01]  /*b7b0*/  @!P4 ST.E.64 desc[UR50][R12.64], R94 ;  /* 0x0000005e0c00c985 */ /* 0x0009e2000c101b32 */
[-C--:B--2---:R-:W-:Y:S02]  /*b7c0*/  @!P2 LEA R6, P6, R198, R3.reuse, 0x2 ;  /* 0x00000003c606a211 */ /* 0x084fe400078c10ff */
[----:B------:R-:W-:Y:S01]  /*b7d0*/  ISETP.GE.AND P4, PT, R194, UR4, PT ;  /* 0x00000004c2007c0c */ /* 0x000fe2000bf86270 */
[----:B------:R2:W-:Y:S01]  /*b7e0*/  @!P3 ST.E.64 desc[UR50][R14.64], R98 ;  /* 0x000000620e00b985 */ /* 0x0005e2000c101b32 */
[-C--:B---3--:R-:W-:Y:S02]  /*b7f0*/  @!P1 LEA R8, P3, R197, R3.reuse, 0x2 ;  /* 0x00000003c5089211 */ /* 0x088fe400078610ff */
[----:B------:R-:W-:Y:S02]  /*b800*/  @!P2 LEA.HI.X R7, R198, R20, R152, 0x2, P6 ;  /* 0x00000014c607a211 */ /* 0x000fe400030f1498 */
[----:B-1----:R-:W-:-:S02]  /*b810*/  @!P0 LEA R10, P6, R196, R3, 0x2 ;  /* 0x00000003c40a8211 */ /* 0x002fc400078c10ff */
[-C--:B------:R-:W-:Y:S01]  /*b820*/  @!P1 LEA.HI.X R9, R197, R20.reuse, R21, 0x2, P3 ;  /* 0x00000014c5099211 */ /* 0x080fe200018f1415 */
[----:B------:R1:W-:Y:S01]  /*b830*/  @!P2 ST.E.64 desc[UR50][R6.64], R102 ;  /* 0x000000660600a985 */ /* 0x0003e2000c101b32 */
[----:B------:R-:W-:Y:S02]  /*b840*/  ISETP.GE.AND P3, PT, R193, UR4, PT ;  /* 0x00000004c1007c0c */ /* 0x000fe4000bf66270 */
[----:B------:R-:W-:Y:S01]  /*b850*/  @!P0 LEA.HI.X R11, R196, R20, R229, 0x2, P6 ;  /* 0x00000014c40b8211 */ /* 0x000fe200030f14e5 */
[----:B------:R3:W-:Y:S01]  /*b860*/  @!P1 ST.E.64 desc[UR50][R8.64], R106 ;  /* 0x0000006a08009985 */ /* 0x0007e2000c101b32 */
[-C--:B0-----:R-:W-:Y:S02]  /*b870*/  @!P5 LEA R4, P1, R195, R3.reuse, 0x2 ;  /* 0x00000003c304d211 */ /* 0x081fe400078210ff */
[----:B----4-:R-:W-:Y:S01]  /*b880*/  @!P4 LEA R12, P2, R194, R3, 0x2 ;  /* 0x00000003c20cc211 */ /* 0x010fe200078410ff */
[----:B------:R-:W-:Y:S01]  /*b890*/  @!P0 ST.E.64 desc[UR50][R10.64], R110 ;  /* 0x0000006e0a008985 */ /* 0x000fe2000c101b32 */
[----:B------:R-:W-:-:S02]  /*b8a0*/  ISETP.GE.AND P0, PT, R192, UR4, PT ;  /* 0x00000004c0007c0c */ /* 0x000fc4000bf06270 */
[-C--:B------:R-:W-:Y:S02]  /*b8b0*/  @!P5 LEA.HI.X R5, R195, R20.reuse, R228, 0x2, P1 ;  /* 0x00000014c305d211 */ /* 0x080fe400008f14e4 */
[----:B------:R-:W-:Y:S02]  /*b8c0*/  ISETP.GE.AND P1, PT, R191, UR4, PT ;  /* 0x00000004bf007c0c */ /* 0x000fe4000bf26270 */
[C---:B--2---:R-:W-:Y:S01]  /*b8d0*/  @!P3 LEA R14, P6, R193.reuse, R3, 0x2 ;  /* 0x00000003c10eb211 */ /* 0x044fe200078c10ff */
[----:B------:R0:W-:Y:S01]  /*b8e0*/  @!P5 ST.E.64 desc[UR50][R4.64], R114 ;  /* 0x000000720400d985 */ /* 0x0001e2000c101b32 */
[-C--:B------:R-:W-:Y:S02]  /*b8f0*/  @!P4 LEA.HI.X R13, R194, R20.reuse, R227, 0x2, P2 ;  /* 0x00000014c20dc211 */ /* 0x080fe400010f14e3 */
[----:B------:R-:W-:Y:S02]  /*b900*/  @!P3 LEA.HI.X R15, R193, R20, R226, 0x2, P6 ;  /* 0x00000014c10fb211 */ /* 0x000fe400030f14e2 */
[----:B------:R-:W-:Y:S01]  /*b910*/  ISETP.GE.AND P2, PT, R188, UR4, PT ;  /* 0x00000004bc007c0c */ /* 0x000fe2000bf46270 */
[----:B------:R2:W-:Y:S01]  /*b920*/  @!P4 ST.E.64 desc[UR50][R12.64], R118 ;  /* 0x000000760c00c985 */ /* 0x0005e2000c101b32 */
[----:B------:R-:W-:-:S02]  /*b930*/  ISETP.GE.AND P4, PT, R190, UR4, PT ;  /* 0x00000004be007c0c */ /* 0x000fc4000bf86270 */
[CC--:B-1----:R-:W-:Y:S01]  /*b940*/  @!P0 LEA R6, P5, R192.reuse, R3.reuse, 0x2 ;  /* 0x00000003c0068211 */ /* 0x0c2fe200078a10ff */
[----:B------:R1:W-:Y:S01]  /*b950*/  @!P3 ST.E.64 desc[UR50][R14.64], R122 ;  /* 0x0000007a0e00b985 */ /* 0x0003e2000c101b32 */
[----:B------:R-:W-:Y:S02]  /*b960*/  ISETP.GE.AND P3, PT, R189, UR4, PT ;  /* 0x00000004bd007c0c */ /* 0x000fe4000bf66270 */
[----:B------:R-:W-:Y:S02]  /*b970*/  @!P0 LEA.HI.X R7, R192, R20, R225, 0x2, P5 ;  /* 0x00000014c0078211 */ /* 0x000fe400028f14e1 */
[----:B------:R-:W-:Y:S02]  /*b980*/  ISETP.GE.AND P5, PT, R187, UR4, PT ;  /* 0x00000004bb007c0c */ /* 0x000fe4000bfa6270 */
[-C--:B---3--:R-:W-:Y:S01]  /*b990*/  @!P1 LEA R8, P6, R191, R3.reuse, 0x2 ;  /* 0x00000003bf089211 */ /* 0x088fe200078c10ff */
[----:B------:R3:W-:Y:S02]  /*b9a0*/  @!P0 ST.E.64 desc[UR50][R6.64], R126 ;  /* 0x0000007e06008985 */ /* 0x0007e4000c101b32 */
[----:B0-----:R-:W-:-:S02]  /*b9b0*/  @!P4 LEA R4, P0, R190, R3, 0x2 ;  /* 0x00000003be04c211 */ /* 0x001fc400078010ff */
[-C--:B------:R-:W-:Y:S02]  /*b9c0*/  @!P1 LEA.HI.X R9, R191, R20.reuse, R224, 0x2, P6 ;  /* 0x00000014bf099211 */ /* 0x080fe400030f14e0 */
[-C--:B------:R-:W-:Y:S02]  /*b9d0*/  @!P3 LEA R10, P6, R189, R3.reuse, 0x2 ;  /* 0x00000003bd0ab211 */ /* 0x080fe400078c10ff */
[-C--:B------:R-:W-:Y:S01]  /*b9e0*/  @!P4 LEA.HI.X R5, R190, R20.reuse, R223, 0x2, P0 ;  /* 0x00000014be05c211 */ /* 0x080fe200000f14df */
[----:B------:R3:W-:Y:S01]  /*b9f0*/  @!P1 ST.E.64 desc[UR50][R8.64], R130 ;  /* 0x0000008208009985 */ /* 0x0007e2000c101b32 */
[-C--:B--2---:R-:W-:Y:S02]  /*ba00*/  @!P2 LEA R12, P1, R188, R3.reuse, 0x2 ;  /* 0x00000003bc0ca211 */ /* 0x084fe400078210ff */
[----:B-1----:R-:W-:Y:S01]  /*ba10*/  @!P5 LEA R14, P0, R187, R3, 0x2 ;  /* 0x00000003bb0ed211 */ /* 0x002fe200078010ff */
[----:B------:R3:W-:Y:S01]  /*ba20*/  @!P4 ST.E.64 desc[UR50][R4.64], R134 ;  /* 0x000000860400c985 */ /* 0x0007e2000c101b32 */
[----:B------:R-:W-:-:S02]  /*ba30*/  @!P3 LEA.HI.X R11, R189, R20, R222, 0x2, P6 ;  /* 0x00000014bd0bb211 */ /* 0x000fc400030f14de */
[-C--:B------:R-:W-:Y:S02]  /*ba40*/  @!P2 LEA.HI.X R13, R188, R20.reuse, R221, 0x2, P1 ;  /* 0x00000014bc0da211 */ /* 0x080fe400008f14dd */
[----:B------:R-:W-:Y:S01]  /*ba50*/  @!P5 LEA.HI.X R15, R187, R20, R220, 0x2, P0 ;  /* 0x00000014bb0fd211 */ /* 0x000fe200000f14dc */
[----:B------:R3:W-:Y:S01]  /*ba60*/  @!P3 ST.E.64 desc[UR50][R10.64], R138 ;  /* 0x0000008a0a00b985 */ /* 0x0007e2000c101b32 */
[----:B------:R-:W-:-:S03]  /*ba70*/  ISETP.GE.AND P0, PT, R186, UR4, PT ;  /* 0x00000004ba007c0c */ /* 0x000fc6000bf06270 */
[----:B------:R3:W-:Y:S04]  /*ba80*/  @!P2 ST.E.64 desc[UR50][R12.64], R142 ;  /* 0x0000008e0c00a985 */ /* 0x0007e8000c101b32 */
[----:B------:R3:W-:Y:S06]  /*ba90*/  @!P5 ST.E.64 desc[UR50][R14.64], R146 ;  /* 0x000000920e00d985 */ /* 0x0007ec000c101b32 */
[----:B------:R-:W-:Y:S05]  /*baa0*/  @P0 BRA `(.L_x_394) ;  /* 0x0000001000200947 */ /* 0x000fea0003800000 */
[----:B---3--:R-:W-:-:S04]  /*bab0*/  LEA R4, P0, R186, R3, 0x2 ;  /* 0x00000003ba047211 */ /* 0x008fc800078010ff */
[----:B------:R-:W-:-:S05]  /*bac0*/  LEA.HI.X R5, R186, R20, R219, 0x2, P0 ;  /* 0x00000014ba057211 */ /* 0x000fca00000f14db */
[----:B------:R0:W-:Y:S01]  /*bad0*/  ST.E.64 desc[UR50][R4.64], R150 ;  /* 0x0000009604007985 */ /* 0x0001e2000c101b32 */
[----:B------:R-:W-:Y:S05]  /*bae0*/  BRA `(.L_x_394) ;  /* 0x0000001000107947 */ /* 0x000fea0003800000 */
.L_x_388:
[----:B------:R-:W-:Y:S02]  /*baf0*/  ULDC.64 UR8, c[0x0][0xc00] ;  /* 0x0003000000087ab9 */ /* 0x000fe40000000a00 */
[----:B------:R-:W-:-:S04]  /*bb00*/  UISETP.NE.U32.AND UP0, UPT, UR8, URZ, UPT ;  /* 0x0000003f0800728c */ /* 0x000fc8000bf05070 */
[----:B------:R-:W-:-:S03]  /*bb10*/  UISETP.NE.AND.EX UP0, UPT, UR9, URZ, UPT, UP0 ;  /* 0x0000003f0900728c */ /* 0x000fc6000bf05300 */
[----:B------:R-:W-:Y:S02]  /*bb20*/  ULDC.64 UR8, c[0x0][0xc00] ;  /* 0x0003000000087ab9 */ /* 0x000fe40000000a00 */
[----:B------:R-:W-:Y:S01]  /*bb30*/  UIMAD.WIDE UR8, UR40, 0x4, UR8 ;  /* 0x00000004280878a5 */ /* 0x000fe2000f8e0208 */
[----:B------:R-:W-:-:S05]  /*bb40*/  PLOP3.LUT P1, PT, PT, PT, UP0, 0x80, 0x0 ;  /* 0x000000000000781c */ /* 0x000fca0003f2f008 */
[----:B------:R-:W-:Y:S02]  /*bb50*/  IMAD.U32 R4, RZ, RZ, UR8 ;  /* 0x00000008ff047e24 */ /* 0x000fe4000f8e00ff */
[----:B------:R-:W-:Y:S01]  /*bb60*/  IMAD.U32 R5, RZ, RZ, UR9 ;  /* 0x00000009ff057e24 */ /* 0x000fe2000f8e00ff */
[----:B------:R-:W-:Y:S02]  /*bb70*/  ULDC.64 UR8, c[0x0][0xc08] ;  /* 0x0003020000087ab9 */ /* 0x000fe40000000a00 */
[----:B------:R-:W-:-:S03]  /*bb80*/  UISETP.NE.U32.AND UP1, UPT, UR8, URZ, UPT ;  /* 0x0000003f0800728c */ /* 0x000fc6000bf25070 */
[----:B------:R-:W2:Y:S01]  /*bb90*/  @P1 LDG.E R8, desc[UR50][R4.64] ;  /* 0x0000003204081981 */ /* 0x000ea2000c1e1900 */
[----:B------:R-:W-:Y:S01]  /*bba0*/  UISETP.NE.AND.EX UP1, UPT, UR9, URZ, UPT, UP1 ;  /* 0x0000003f0900728c */ /* 0x000fe2000bf25310 */
[----:B------:R-:W-:Y:S02]  /*bbb0*/  ULDC UR4, c[0x0][0xa88] ;  /* 0x0002a20000047ab9 */ /* 0x000fe40000000800 */
[----:B------:R-:W-:-:S03]  /*bbc0*/  IMAD.U32 R0, RZ, RZ, UR4 ;  /* 0x00000004ff007e24 */ /* 0x000fc6000f8e00ff */
[----:B------:R-:W-:-:S05]  /*bbd0*/  PLOP3.LUT P2, PT, PT, PT, UP1, 0x80, 0x0 ;  /* 0x000000000000781c */ /* 0x000fca0003f4f018 */
[----:B------:R-:W-:Y:S02]  /*bbe0*/  @UP1 ULDC.64 UR8, c[0x0][0xc08] ;  /* 0x0003020000081ab9 */ /* 0x000fe40000000a00 */
[----:B------:R-:W-:-:S06]  /*bbf0*/  @UP1 UIMAD.WIDE UR8, UR40, 0x4, UR8 ;  /* 0x00000004280818a5 */ /* 0x000fcc000f8e0208 */
[----:B------:R-:W-:Y:S02]  /*bc00*/  IMAD.U32 R6, RZ, RZ, UR8 ;  /* 0x00000008ff067e24 */ /* 0x000fe4000f8e00ff */
[----:B------:R-:W-:-:S05]  /*bc10*/  IMAD.U32 R7, RZ, RZ, UR9 ;  /* 0x00000009ff077e24 */ /* 0x000fca000f8e00ff */
[----:B------:R0:W5:Y:S01]  /*bc20*/  @P2 LDG.E R0, desc[UR50][R6.64] ;  /* 0x0000003206002981 */ /* 0x000162000c1e1900 */
[----:B------:R-:W-:Y:S01]  /*bc30*/  UMOV UR4, URZ ;  /* 0x0000003f00047c82 */ /* 0x000fe20008000000 */
[----:B------:R-:W-:Y:S01]  /*bc40*/  UISETP.NE.AND UP1, UPT, UR45, URZ, UPT ;  /* 0x0000003f2d00728c */ /* 0x000fe2000bf25270 */
[----:B------:R-:W1:Y:S10]  /*bc50*/  S2R R3, SR_TID.X ;  /* 0x0000000000037919 */ /* 0x000e740000002100 */
[----:B------:R-:W-:Y:S01]  /*bc60*/  @!UP1 ULDC UR45, c[0x0][0xad4] ;  /* 0x0002b500002d9ab9 */ /* 0x000fe20000000800 */
[----:B--2---:R-:W-:Y:S01]  /*bc70*/  @P1 R2UR UR4, R8 ;  /* 0x00000000080412ca */ /* 0x004fe200000e0000 */
[----:B-1----:R-:W-:-:S05]  /*bc80*/  VIADD R8, R3, 0xffffff80 ;  /* 0xffffff8003087836 */ /* 0x002fca0000000000 */
[----:B------:R-:W-:-:S07]  /*bc90*/  ISETP.GT.AND P0, PT, R8, 0x3f, PT ;  /* 0x0000003f0800780c */ /* 0x000fce0003f04270 */
[----:B------:R-:W-:Y:S01]  /*bca0*/  USHF.R.S32.HI UR19, URZ, 0x1f, UR4 ;  /* 0x0000001f3f137899 */ /* 0x000fe20008011404 */
[----:B0-----:R-:W-:Y:S11]  /*bcb0*/  @P2 BRA `(.L_x_397) ;  /* 0x0000000000102947 */ /* 0x001ff60003800000 */
[----:B------:R-:W-:Y:S05]  /*bcc0*/  @!P1 BRA `(.L_x_397) ;  /* 0x00000000000c9947 */ /* 0x000fea0003800000 */
[----:B------:R-:W2:Y:S04]  /*bcd0*/  LDG.E R3, desc[UR50][R4.64] ;  /* 0x0000003204037981 */ /* 0x000ea8000c1e1900 */
[----:B-----5:R-:W2:Y:S02]  /*bce0*/  LDG.E R0, desc[UR50][R4.64+0x4] ;  /* 0x0000043204007981 */ /* 0x020ea4000c1e1900 */
[----:B--2---:R-:W-:-:S07]  /*bcf0*/  IMAD.IADD R0, R0, 0x1, -R3 ;  /* 0x0000000100007824 */ /* 0x004fce00078e0a03 */
.L_x_397:
[----:B------:R-:W-:Y:S01]  /*bd00*/  USEL UR40, UR40, URZ, !UP0 ;  /* 0x0000003f28287287 */ /* 0x000fe2000c000000 */
[----:B------:R-:W-:Y:S01]  /*bd10*/  BSSY B1, `(.L_x_398) ;  /* 0x0000039000017945 */ /* 0x000fe20003800000 */
[----:B------:R-:W-:-:S03]  /*bd20*/  USEL UR41, UR41, URZ, !UP0 ;  /* 0x0000003f29297287 */ /* 0x000fc6000c000000 */
[----:B------:R-:W-:Y:S09]  /*bd30*/  @P0 BRA `(.L_x_399) ;  /* 0x0000000000d80947 */ /* 0x000ff20003800000 */
[----:B------:R-:W0:Y:S01]  /*bd40*/  S2R R3, SR_TID.X ;  /* 0x0000000000037919 */ /* 0x000e220000002100 */
[----:B------:R-:W1:Y:S01]  /*bd50*/  LDC R9, c[0x0][0xbe8] ;  /* 0x0002fa00ff097b82 */ /* 0x000e620000000800 */
[----:B------:R-:W-:-:S04]  /*bd60*/  IMAD.U32 R4, RZ, RZ, UR43 ;  /* 0x0000002bff047e24 */ /* 0x000fc8000f8e00ff */
[----:B0-----:R-:W-:Y:S02]  /*bd70*/  IMAD R3, R4, 0x40, R3 ;  /* 0x0000004004037824 */ /* 0x001fe400078e0203 */
[----:B-1---5:R-:W-:Y:S02]  /*bd80*/  IMAD R4, R0, R9, RZ ;  /* 0x0000000900047224 */ /* 0x022fe400078e02ff */
[----:B------:R-:W-:-:S05]  /*bd90*/  VIADD R6, R3, 0xffffff80 ;  /* 0xffffff8003067836 */ /* 0x000fca0000000000 */
[----:B------:R-:W-:-:S13]  /*bda0*/  ISETP.GE.AND P0, PT, R6, R4, PT ;  /* 0x000000040600720c */ /* 0x000fda0003f06270 */
[----:B------:R-:W-:Y:S05]  /*bdb0*/  @P0 BRA `(.L_x_399) ;  /* 0x0000000000b80947 */ /* 0x000fea0003800000 */
[----:B------:R-:W-:Y:S01]  /*bdc0*/  ISETP.NE.AND P0, PT, R9, 0x1, PT ;  /* 0x000000010900780c */ /* 0x000fe20003f05270 */
[----:B------:R-:W-:Y:S01]  /*bdd0*/  UISETP.GT.AND UP0, UPT, UR45, 0x1, UPT ;  /* 0x000000012d00788c */ /* 0x000fe2000bf04270 */
[----:B------:R-:W-:-:S03]  /*bde0*/  UMOV UR17, 0x9b8 ;  /* 0x000009b800117882 */ /* 0x000fc60000000000 */
[----:B------:R-:W-:Y:S02]  /*bdf0*/  USEL UR17, UR17, 0x978, UP0 ;  /* 0x0000097811117887 */ /* 0x000fe40008000000 */
[----:B------:R-:W-:-:S06]  /*be00*/  USEL UR16, UR44, URZ, UP0 ;  /* 0x0000003f2c107287 */ /* 0x000fcc0008000000 */
[----:B------:R-:W0:Y:S04]  /*be10*/  @P0 LDC R3, c[0x0][0xbec] ;  /* 0x0002fb00ff030b82 */ /* 0x000e280000000800 */
[----:B------:R-:W-:Y:S01]  /*be20*/  ULDC.64 UR8, c[0x0][UR17+0x218] ;  /* 0x0000860011087abb */ /* 0x000fe20008000a00 */
[----:B------:R-:W-:Y:S01]  /*be30*/  ULDC.64 UR12, c[0x0][UR17+0x220] ;  /* 0x00008800110c7abb */ /* 0x000fe20008000a00 */
[----:B------:R-:W-:Y:S01]  /*be40*/  ULDC.64 UR14, c[0x0][UR17+0x228] ;  /* 0x00008a00110e7abb */ /* 0x000fe20008000a00 */
[----:B------:R-:W-:Y:S01]  /*be50*/  UIMAD.WIDE.U32 UR10, UR8, UR42, URZ ;  /* 0x0000002a080a72a5 */ /* 0x000fe2000f8e003f */
[----:B------:R-:W1:Y:S01]  /*be60*/  @P0 LDC R5, c[0x0][0xbf0] ;  /* 0x0002fc00ff050b82 */ /* 0x000e620000000800 */
[----:B------:R-:W-:Y:S02]  /*be70*/  UIMAD UR18, UR9, UR42, URZ ;  /* 0x0000002a091272a4 */ /* 0x000fe4000f8e023f */
[----:B------:R-:W-:-:S02]  /*be80*/  UIMAD UR13, UR13, UR40, URZ ;  /* 0x000000280d0d72a4 */ /* 0x000fc4000f8e023f */
[----:B------:R-:W-:Y:S02]  /*be90*/  UIMAD.WIDE.U32 UR20, UR14, UR16, URZ ;  /* 0x000000100e1472a5 */ /* 0x000fe4000f8e003f */
[----:B------:R-:W-:Y:S02]  /*bea0*/  UIMAD.WIDE.U32 UR8, UR12, UR40, URZ ;  /* 0x000000280c0872a5 */ /* 0x000fe4000f8e003f */
[----:B------:R-:W-:Y:S02]  /*beb0*/  UIMAD UR14, UR15, UR16, URZ ;  /* 0x000000100f0e72a4 */ /* 0x000fe4000f8e023f */
[----:B------:R-:W-:Y:S02]  /*bec0*/  UIMAD UR13, UR12, UR41, UR13 ;  /* 0x000000290c0d72a4 */ /* 0x000fe4000f8e020d */
[----:B------:R-:W-:Y:S02]  /*bed0*/  UIADD3 UR10, UP1, UP2, UR8, UR10, UR4 ;  /* 0x0000000a080a7290 */ /* 0x000fe4000fa3e004 */
[----:B------:R-:W-:Y:S01]  /*bee0*/  UIADD3 UR14, UR21, UR14, URZ ;  /* 0x0000000e150e7290 */ /* 0x000fe2000fffe03f */
[----:B0-----:R-:W-:Y:S01]  /*bef0*/  @P0 IMAD.HI.U32 R4, R6, R3, RZ ;  /* 0x0000000306040227 */ /* 0x001fe200078e00ff */
[----:B------:R-:W-:-:S02]  /*bf00*/  UIADD3 UR18, UR11, UR18, URZ ;  /* 0x000000120b127290 */ /* 0x000fc4000fffe03f */
[----:B------:R-:W-:Y:S01]  /*bf10*/  UIADD3 UR13, UR9, UR13, URZ ;  /* 0x0000000d090d7290 */ /* 0x000fe2000fffe03f */
[----:B------:R-:W-:Y:S02]  /*bf20*/  IMAD.MOV.U32 R3, RZ, RZ, R6 ;  /* 0x000000ffff037224 */ /* 0x000fe400078e0006 */
[----:B------:R-:W-:Y:S01]  /*bf30*/  IMAD.U32 R10, RZ, RZ, UR14 ;  /* 0x0000000eff0a7e24 */ /* 0x000fe2000f8e00ff */
[----:B------:R-:W-:Y:S01]  /*bf40*/  ULDC.64 UR8, c[0x0][UR17+0x210] ;  /* 0x0000840011087abb */ /* 0x000fe20008000a00 */
[----:B-1----:R-:W-:Y:S01]  /*bf50*/  @P0 SHF.R.U32.HI R3, RZ, R5, R4 ;  /* 0x00000005ff030219 */ /* 0x002fe20000011604 */
[----:B------:R-:W-:Y:S02]  /*bf60*/  IMAD.U32 R4, RZ, RZ, UR20 ;  /* 0x00000014ff047e24 */ /* 0x000fe4000f8e00ff */
[----:B------:R-:W-:Y:S01]  /*bf70*/  IMAD.U32 R5, RZ, RZ, UR21 ;  /* 0x00000015ff057e24 */ /* 0x000fe2000f8e00ff */
[--C-:B------:R-:W-:Y:S01]  /*bf80*/  SHF.R.S32.HI R5, RZ, 0x1f, R3.reuse ;  /* 0x0000001fff057819 */ /* 0x100fe20000011403 */
[----:B------:R-:W-:Y:S01]  /*bf90*/  IMAD.MOV R7, RZ, RZ, -R3 ;  /* 0x000000ffff077224 */ /* 0x000fe200078e0a03 */
[----:B------:R-:W-:Y:S01]  /*bfa0*/  IADD3 R4, P0, P1, R3, UR10, R4 ;  /* 0x0000000a03047c10 */ /* 0x000fe2000f91e004 */
[----:B------:R-:W-:-:S02]  /*bfb0*/  UIADD3.X UR10, UR13, UR18, UR19, UP1, UP2 ;  /* 0x000000120d0a7290 */ /* 0x000fc40008fe4413 */
[----:B------:R-:W-:-:S04]  /*bfc0*/  IMAD R7, R9, R7, R6 ;  /* 0x0000000709077224 */ /* 0x000fc800078e0206 */
[----:B------:R-:W-:Y:S01]  /*bfd0*/  IADD3.X R5, R5, UR10, R10, P0, P1 ;  /* 0x0000000a05057c10 */ /* 0x000fe200087e240a */
[C---:B------:R-:W-:Y:S01]  /*bfe0*/  IMAD R6, R7.reuse, UR9, RZ ;  /* 0x0000000907067c24 */ /* 0x040fe2000f8e02ff */
[----:B------:R-:W-:Y:S01]  /*bff0*/  SHF.R.S32.HI R3, RZ, 0x1f, R7 ;  /* 0x0000001fff037819 */ /* 0x000fe20000011407 */
[----:B------:R-:W-:Y:S01]  /*c000*/  ULDC.64 UR10, c[0x0][0xba8] ;  /* 0x0002ea00000a7ab9 */ /* 0x000fe20000000a00 */
[----:B------:R-:W-:Y:S01]  /*c010*/  @!UP0 ULDC UR10, c[0x0][0xb50] ;  /* 0x0002d400000a8ab9 */ /* 0x000fe20000000800 */
[----:B------:R-:W-:Y:S01]  /*c020*/  IMAD.WIDE.U32 R4, R7, UR8, R4 ;  /* 0x0000000807047c25 */ /* 0x000fe2000f8e0004 */
[----:B------:R-:W-:-:S03]  /*c030*/  @!UP0 ULDC UR11, c[0x0][0xb54] ;  /* 0x0002d500000b8ab9 */ /* 0x000fc60000000800 */
[----:B------:R-:W-:Y:S01]  /*c040*/  IMAD R3, R3, UR8, R6 ;  /* 0x0000000803037c24 */ /* 0x000fe2000f8e0206 */
[----:B------:R-:W-:-:S03]  /*c050*/  LEA R6, P0, R4, UR10, 0x2 ;  /* 0x0000000a04067c11 */ /* 0x000fc6000f8010ff */
[----:B------:R-:W-:-:S05]  /*c060*/  IMAD.IADD R3, R5, 0x1, R3 ;  /* 0x0000000105037824 */ /* 0x000fca00078e0203 */
[----:B------:R-:W-:Y:S01]  /*c070*/  LEA.HI.X R7, R4, UR11, R3, 0x2, P0 ;  /* 0x0000000b04077c11 */ /* 0x000fe200080f1403 */
[----:B------:R-:W-:-:S05]  /*c080*/  IMAD.MOV.U32 R3, RZ, RZ, -0x800000 ;  /* 0xff800000ff037424 */ /* 0x000fca00078e00ff */
[----:B------:R0:W-:Y:S02]  /*c090*/  STG.E desc[UR50][R6.64], R3 ;  /* 0x0000000306007986 */ /* 0x0001e4000c101932 */
.L_x_399:
[----:B------:R-:W-:Y:S05]  /*c0a0*/  BSYNC B1 ;  /* 0x0000000000017941 */ /* 0x000fea0003800000 */
.L_x_398:
[----:B------:R-:W-:-:S06]  /*c0b0*/  UISETP.GT.AND UP0, UPT, UR45, 0x1, UPT ;  /* 0x000000012d00788c */ /* 0x000fcc000bf04270 */
[----:B------:R-:W-:-:S13]  /*c0c0*/  PLOP3.LUT P0, PT, PT, PT, UP0, 0x80, 0x0 ;  /* 0x000000000000781c */ /* 0x000fda0003f0f008 */
[----:B------:R-:W-:Y:S05]  /*c0d0*/  @P0 BRA `(.L_x_394) ;  /* 0x0000000800940947 */ /* 0x000fea0003800000 */
[----:B------:R-:W1:Y:S01]  /*c0e0*/  LDC R11, c[0x0][0xbe8] ;  /* 0x0002fa00ff0b7b82 */ /* 0x000e620000000800 */
[----:B0-----:R-:W-:Y:S01]  /*c0f0*/  SHF.R.S32.HI R3, RZ, 0x1f, R8 ;  /* 0x0000001fff037819 */ /* 0x001fe20000011408 */
[----:B------:R-:W-:Y:S01]  /*c100*/  ULDC.64 UR12, c[0x0][0xaa0] ;  /* 0x0002a800000c7ab9 */ /* 0x000fe20000000a00 */
[----:B------:R-:W-:Y:S01]  /*c110*/  IMAD.U32 R6, RZ, RZ, UR43 ;  /* 0x0000002bff067e24 */ /* 0x000fe2000f8e00ff */
[----:B------:R-:W-:Y:S01]  /*c120*/  UIMAD UR10, UR19, UR12, URZ ;  /* 0x0000000c130a72a4 */ /* 0x000fe2000f8e023f */
[----:B------:R-:W-:Y:S01]  /*c130*/  LEA.HI R3, R3, R8, RZ, 0x3 ;  /* 0x0000000803037211 */ /* 0x000fe200078f18ff */
[----:B------:R-:W-:Y:S01]  /*c140*/  UIMAD.WIDE.U32 UR8, UR4, UR12, URZ ;  /* 0x0000000c040872a5 */ /* 0x000fe2000f8e003f */
[----:B------:R-:W-:Y:S01]  /*c150*/  VIADD R37, R2, 0xc0 ;  /* 0x000000c002257836 */ /* 0x000fe20000000000 */
[----:B------:R-:W-:Y:S01]  /*c160*/  UIMAD UR10, UR4, UR13, UR10 ;  /* 0x0000000d040a72a4 */ /* 0x000fe2000f8e020a */
[----:B------:R-:W-:Y:S01]  /*c170*/  LOP3.LUT R5, R3, 0xfffffff8, RZ, 0xc0, !PT ;  /* 0xfffffff803057812 */ /* 0x000fe200078ec0ff */
[----:B------:R-:W-:Y:S01]  /*c180*/  ULDC UR12, c[0x0][0xac8] ;  /* 0x0002b200000c7ab9 */ /* 0x000fe20000000800 */
[----:B------:R-:W-:Y:S01]  /*c190*/  SHF.R.S32.HI R13, RZ, 0x3, R3 ;  /* 0x00000003ff0d7819 */ /* 0x000fe20000011403 */
[----:B------:R-:W-:Y:S01]  /*c1a0*/  UIADD3 UR9, UR9, UR10, URZ ;  /* 0x0000000a09097290 */ /* 0x000fe2000fffe03f */
[----:B------:R-:W-:Y:S01]  /*c1b0*/  ISETP.GE.AND P1, PT, R185, UR12, PT ;  /* 0x0000000cb9007c0c */ /* 0x000fe2000bf26270 */
[----:B------:R-:W-:Y:S01]  /*c1c0*/  IMAD.IADD R8, R8, 0x1, -R5 ;  /* 0x0000000108087824 */ /* 0x000fe200078e0a05 */
[----:B------:R-:W-:Y:S01]  /*c1d0*/  ULDC.64 UR10, c[0x0][0xae8] ;  /* 0x0002ba00000a7ab9 */ /* 0x000fe20000000a00 */
[----:B------:R-:W-:Y:S01]  /*c1e0*/  ISETP.GE.AND P2, PT, R2, UR12, PT ;  /* 0x0000000c02007c0c */ /* 0x000fe2000bf46270 */
[----:B------:R-:W-:Y:S01]  /*c1f0*/  UIMAD.WIDE.U32 UR8, UR42, UR10, UR8 ;  /* 0x0000000a2a0872a5 */ /* 0x000fe2000f8e0008 */
[----:B------:R-:W-:Y:S01]  /*c200*/  IMAD R3, R8, 0x20, R13 ;  /* 0x0000002008037824 */ /* 0x000fe200078e020d */
[----:B------:R-:W-:Y:S01]  /*c210*/  BSSY B1, `(.L_x_400) ;  /* 0x000006d000017945 */ /* 0x000fe20003800000 */
[----:B------:R-:W-:Y:S01]  /*c220*/  VIADD R33, R2, 0x100 ;  /* 0x0000010002217836 */ /* 0x000fe20000000000 */
[----:B------:R-:W-:Y:S01]  /*c230*/  UIMAD UR9, UR42, UR11, UR9 ;  /* 0x0000000b2a0972a4 */ /* 0x000fe2000f8e0209 */
[----:B------:R-:W-:Y:S01]  /*c240*/  IMAD R9, R6, 0x40, R3 ;  /* 0x0000004006097824 */ /* 0x000fe200078e0203 */
[----:B------:R-:W-:Y:S01]  /*c250*/  SEL R3, RZ, 0xffffffff, P1 ;  /* 0xffffffffff037807 */ /* 0x000fe20000800000 */
[----:B------:R-:W-:Y:S01]  /*c260*/  ULDC.64 UR10, c[0x0][0xaf0] ;  /* 0x0002bc00000a7ab9 */ /* 0x000fe20000000a00 */
[----:B-1----:R-:W-:Y:S01]  /*c270*/  ISETP.NE.AND P0, PT, R11, 0x1, PT ;  /* 0x000000010b00780c */ /* 0x002fe20003f05270 */
[----:B------:R-:W-:Y:S01]  /*c280*/  UIMAD UR41, UR41, UR10, URZ ;  /* 0x0000000a292972a4 */ /* 0x000fe2000f8e023f */
[----:B------:R-:W-:Y:S01]  /*c290*/  ISETP.GE.AND P1, PT, R184, UR12, PT ;  /* 0x0000000cb8007c0c */ /* 0x000fe2000bf26270 */
[----:B------:R-:W-:Y:S01]  /*c2a0*/  IMAD.SHL.U32 R15, R3, 0x2, RZ ;  /* 0x00000002030f7824 */ /* 0x000fe200078e00ff */
[----:B------:R-:W-:Y:S01]  /*c2b0*/  SEL R6, RZ, 0x1, P2 ;  /* 0x00000001ff067807 */ /* 0x000fe20001000000 */
[----:B------:R-:W-:Y:S01]  /*c2c0*/  UIMAD UR4, UR40, UR11, UR41 ;  /* 0x0000000b280472a4 */ /* 0x000fe2000f8e0229 */
[----:B------:R-:W-:Y:S01]  /*c2d0*/  SEL R7, RZ, 0xffffffff, P1 ;  /* 0xffffffffff077807 */ /* 0x000fe20000800000 */
[----:B------:R-:W-:Y:S01]  /*c2e0*/  UIMAD.WIDE.U32 UR40, UR40, UR10, UR8 ;  /* 0x0000000a282872a5 */ /* 0x000fe2000f8e0008 */
[----:B------:R-:W-:Y:S01]  /*c2f0*/  IMAD.MOV.U32 R3, RZ, RZ, R9 ;  /* 0x000000ffff037224 */ /* 0x000fe200078e0009 */
[----:B------:R-:W-:Y:S01]  /*c300*/  LOP3.LUT R6, R15, 0x2, R6, 0xe2, !PT ;  /* 0x000000020f067812 */ /* 0x000fe200078ee206 */
[----:B------:R-:W-:Y:S01]  /*c310*/  ULDC.64 UR8, c[0x0][0xae0] ;  /* 0x0002b80000087ab9 */ /* 0x000fe20000000a00 */
[----:B------:R-:W-:Y:S01]  /*c320*/  IMAD.SHL.U32 R7, R7, 0x4, RZ ;  /* 0x0000000407077824 */ /* 0x000fe200078e00ff */
[----:B------:R-:W-:Y:S01]  /*c330*/  UIADD3 UR4, UR41, UR4, URZ ;  /* 0x0000000429047290 */ /* 0x000fe2000fffe03f */
[----:B------:R-:W0:Y:S01]  /*c340*/  @P0 LDC R4, c[0x0][0xbec] ;  /* 0x0002fb00ff040b82 */ /* 0x000e220000000800 */
[C---:B------:R-:W-:Y:S01]  /*c350*/  VIADD R31, R2.reuse, 0x140 ;  /* 0x00000140021f7836 */ /* 0x040fe20000000000 */
[----:B------:R-:W-:Y:S01]  /*c360*/  SHF.R.S32.HI R35, RZ, 0x1f, R184 ;  /* 0x0000001fff237819 */ /* 0x000fe200000114b8 */
[----:B------:R-:W-:Y:S01]  /*c370*/  VIADD R27, R2, 0x180 ;  /* 0x00000180021b7836 */ /* 0x000fe20000000000 */
[----:B------:R-:W-:Y:S01]  /*c380*/  LOP3.LUT R10, R7, 0x4, R6, 0xe2, !PT ;  /* 0x00000004070a7812 */ /* 0x000fe200078ee206 */
[----:B------:R-:W-:Y:S01]  /*c390*/  IMAD.U32 R26, RZ, RZ, UR43 ;  /* 0x0000002bff1a7e24 */ /* 0x000fe2000f8e00ff */
[----:B------:R-:W-:Y:S01]  /*c3a0*/  SHF.R.S32.HI R30, RZ, 0x1f, R31 ;  /* 0x0000001fff1e7819 */ /* 0x000fe2000001141f */
[----:B-----5:R-:W-:Y:S01]  /*c3b0*/  IMAD R25, R0, R11, RZ ;  /* 0x0000000b00197224 */ /* 0x020fe200078e02ff */
[----:B------:R-:W1:Y:S01]  /*c3c0*/  @P0 LDC R5, c[0x0][0xbf0] ;  /* 0x0002fc00ff050b82 */ /* 0x000e620000000800 */
[----:B------:R-:W-:Y:S01]  /*c3d0*/  IMAD R26, R26, 0x40, R13 ;  /* 0x000000401a1a7824 */ /* 0x000fe200078e020d */
[----:B------:R-:W-:Y:S01]  /*c3e0*/  SHF.R.S32.HI R28, RZ, 0x1f, R27 ;  /* 0x0000001fff1c7819 */ /* 0x000fe2000001141b */
[----:B------:R-:W-:Y:S01]  /*c3f0*/  VIADD R29, R2, 0x1c0 ;  /* 0x000001c0021d7836 */ /* 0x000fe20000000000 */
[----:B------:R-:W-:-:S02]  /*c400*/  SHF.R.S32.HI R34, RZ, 0x1f, R37 ;  /* 0x0000001fff227819 */ /* 0x000fc40000011425 */
[----:B------:R-:W-:Y:S02]  /*c410*/  SHF.R.S32.HI R36, RZ, 0x1f, R33 ;  /* 0x0000001fff247819 */ /* 0x000fe40000011421 */
[----:B------:R-:W-:Y:S02]  /*c420*/  ISETP.GE.AND P1, PT, R29, UR12, PT ;  /* 0x0000000c1d007c0c */ /* 0x000fe4000bf26270 */
[----:B------:R-:W-:Y:S02]  /*c430*/  SHF.R.S32.HI R32, RZ, 0x1f, R29 ;  /* 0x0000001fff207819 */ /* 0x000fe4000001141d */
[----:B------:R-:W-:Y:S02]  /*c440*/  SEL R0, RZ, 0x80, P1 ;  /* 0x00000080ff007807 */ /* 0x000fe40000800000 */
[----:B------:R-:W-:Y:S01]  /*c450*/  SHF.R.S32.HI R38, RZ, 0x1f, R185 ;  /* 0x0000001fff267819 */ /* 0x000fe200000114b9 */
[----:B0-----:R-:W-:-:S05]  /*c460*/  @P0 IMAD.HI.U32 R4, R9, R4, RZ ;  /* 0x0000000409040227 */ /* 0x001fca00078e00ff */
[----:B-1----:R-:W-:Y:S01]  /*c470*/  @P0 SHF.R.U32.HI R3, RZ, R5, R4 ;  /* 0x00000005ff030219 */ /* 0x002fe20000011604 */
[----:B------:R-:W-:Y:S01]  /*c480*/  IMAD.U32 R5, RZ, RZ, UR41 ;  /* 0x00000029ff057e24 */ /* 0x000fe2000f8e00ff */
[----:B------:R-:W-:Y:S01]  /*c490*/  ISETP.GE.AND P0, PT, R37, UR12, PT ;  /* 0x0000000c25007c0c */ /* 0x000fe2000bf06270 */
[----:B------:R-:W-:Y:S01]  /*c4a0*/  IMAD.U32 R4, RZ, RZ, UR40 ;  /* 0x00000028ff047e24 */ /* 0x000fe2000f8e00ff */
[--C-:B------:R-:W-:Y:S01]  /*c4b0*/  SHF.R.S32.HI R6, RZ, 0x1f, R3.reuse ;  /* 0x0000001fff067819 */ /* 0x100fe20000011403 */
[----:B------:R-:W-:Y:S01]  /*c4c0*/  IMAD.U32 R5, RZ, RZ, UR4 ;  /* 0x00000004ff057e24 */ /* 0x000fe2000f8e00ff */
[----:B------:R-:W-:Y:S01]  /*c4d0*/  SEL R7, RZ, 0xffffffff, P0 ;  /* 0xffffffffff077807 */ /* 0x000fe20000000000 */
[----:B------:R-:W-:Y:S01]  /*c4e0*/  IMAD.MOV R8, RZ, RZ, -R3 ;  /* 0x000000ffff087224 */ /* 0x000fe200078e0a03 */
[----:B------:R-:W-:Y:S01]  /*c4f0*/  ISETP.GE.AND P0, PT, R33, UR12, PT ;  /* 0x0000000c21007c0c */ /* 0x000fe2000bf06270 */
[----:B------:R-:W-:Y:S02]  /*c500*/  IMAD R6, R6, UR8, RZ ;  /* 0x0000000806067c24 */ /* 0x000fe4000f8e02ff */
[----:B------:R-:W-:Y:S01]  /*c510*/  IMAD.SHL.U32 R15, R7, 0x8, RZ ;  /* 0x00000008070f7824 */ /* 0x000fe200078e00ff */
[----:B------:R-:W-:Y:S01]  /*c520*/  SEL R12, RZ, 0xffffffff, P0 ;  /* 0xffffffffff0c7807 */ /* 0x000fe20000000000 */
[----:B------:R-:W-:Y:S01]  /*c530*/  IMAD R7, R3, UR9, R6 ;  /* 0x0000000903077c24 */ /* 0x000fe2000f8e0206 */
[----:B------:R-:W-:Y:S01]  /*c540*/  ISETP.GE.AND P0, PT, R31, UR12, PT ;  /* 0x0000000c1f007c0c */ /* 0x000fe2000bf06270 */
[----:B------:R-:W-:Y:S01]  /*c550*/  IMAD.WIDE.U32 R4, R3, UR8, R4 ;  /* 0x0000000803047c25 */ /* 0x000fe2000f8e0004 */
[----:B------:R-:W-:Y:S01]  /*c560*/  LOP3.LUT R10, R15, 0x8, R10, 0xe2, !PT ;  /* 0x000000080f0a7812 */ /* 0x000fe200078ee20a */
[----:B------:R-:W-:-:S02]  /*c570*/  ULDC.64 UR8, c[0x0][0xad8] ;  /* 0x0002b60000087ab9 */ /* 0x000fc40000000a00 */
[----:B------:R-:W-:Y:S02]  /*c580*/  IMAD R3, R11, R8, R9 ;  /* 0x000000080b037224 */ /* 0x000fe400078e0209 */
[----:B------:R-:W-:Y:S02]  /*c590*/  IMAD.SHL.U32 R9, R12, 0x10, RZ ;  /* 0x000000100c097824 */ /* 0x000fe400078e00ff */
[----:B------:R-:W-:Y:S01]  /*c5a0*/  IMAD.IADD R5, R5, 0x1, R7 ;  /* 0x0000000105057824 */ /* 0x000fe200078e0207 */
[----:B------:R-:W-:Y:S02]  /*c5b0*/  SHF.R.S32.HI R6, RZ, 0x1f, R3 ;  /* 0x0000001fff067819 */ /* 0x000fe40000011403 */
[----:B------:R-:W-:Y:S01]  /*c5c0*/  SEL R7, RZ, 0xffffffff, P0 ;  /* 0xffffffffff077807 */ /* 0x000fe20000000000 */
[----:B------:R-:W-:Y:S01]  /*c5d0*/  IMAD.WIDE.U32 R4, R3, UR8, R4 ;  /* 0x0000000803047c25 */ /* 0x000fe2000f8e0004 */
[----:B------:R-:W-:Y:S02]  /*c5e0*/  LOP3.LUT R10, R9, 0x10, R10, 0xe2, !PT ;  /* 0x00000010090a7812 */ /* 0x000fe400078ee20a */
[----:B------:R-:W-:Y:S01]  /*c5f0*/  ISETP.GE.AND P0, PT, R27, UR12, PT ;  /* 0x0000000c1b007c0c */ /* 0x000fe2000bf06270 */
[----:B------:R-:W-:-:S02]  /*c600*/  IMAD R6, R6, UR8, RZ ;  /* 0x0000000806067c24 */ /* 0x000fc4000f8e02ff */
[----:B------:R-:W-:Y:S02]  /*c610*/  IMAD.SHL.U32 R9, R7, 0x20, RZ ;  /* 0x0000002007097824 */ /* 0x000fe400078e00ff */
[----:B------:R-:W-:Y:S01]  /*c620*/  IMAD R7, R3, UR9, R6 ;  /* 0x0000000903077c24 */ /* 0x000fe2000f8e0206 */
[----:B------:R-:W-:Y:S02]  /*c630*/  ULDC.64 UR8, c[0x0][0xa80] ;  /* 0x0002a00000087ab9 */ /* 0x000fe40000000a00 */
[----:B------:R-:W-:Y:S01]  /*c640*/  LOP3.LUT R10, R9, 0x20, R10, 0xe2, !PT ;  /* 0x00000020090a7812 */ /* 0x000fe200078ee20a */
[----:B------:R-:W-:Y:S01]  /*c650*/  IMAD.IADD R3, R5, 0x1, R7 ;  /* 0x0000000105037824 */ /* 0x000fe200078e0207 */
[----:B------:R-:W-:Y:S02]  /*c660*/  SEL R9, RZ, 0x40, P0 ;  /* 0x00000040ff097807 */ /* 0x000fe40000000000 */
[----:B------:R-:W-:Y:S02]  /*c670*/  LEA R20, P0, R4, UR8, 0x1 ;  /* 0x0000000804147c11 */ /* 0x000fe4000f8008ff */
[----:B------:R-:W-:-:S02]  /*c680*/  LOP3.LUT R21, R10, R9, RZ, 0xfc, !PT ;  /* 0x000000090a157212 */ /* 0x000fc400078efcff */
[----:B------:R-:W-:Y:S01]  /*c690*/  LEA.HI.X R3, R4, UR9, R3, 0x1, P0 ;  /* 0x0000000904037c11 */ /* 0x000fe200080f0c03 */
[----:B------:R0:W1:Y:S01]  /*c6a0*/  SHFL.IDX PT, R6, R20, RZ, 0x181f ;  /* 0x00181fff14067589 */ /* 0x00006200000e0000 */
[----:B------:R-:W-:Y:S02]  /*c6b0*/  ISETP.GE.AND P0, PT, R26, R25, PT ;  /* 0x000000191a00720c */ /* 0x000fe40003f06270 */
[----:B------:R-:W-:Y:S01]  /*c6c0*/  LOP3.LUT R24, R21, R0, RZ, 0xfc, !PT ;  /* 0x0000000015187212 */ /* 0x000fe200078efcff */
[----:B------:R0:W2:Y:S10]  /*c6d0*/  SHFL.IDX PT, R7, R3, RZ, 0x181f ;  /* 0x00181fff03077589 */ /* 0x0000b400000e0000 */
[----:B0-----:R-:W-:Y:S05]  /*c6e0*/  @P0 BRA `(.L_x_401) ;  /* 0x00000000007c0947 */ /* 0x001fea0003800000 */
[----:B------:R-:W-:Y:S02]  /*c6f0*/  ISETP.GE.AND P2, PT, R185, UR12, PT ;  /* 0x0000000cb9007c0c */ /* 0x000fe4000bf46270 */
[----:B------:R-:W-:Y:S02]  /*c700*/  ISETP.GE.AND P1, PT, R2, UR12, PT ;  /* 0x0000000c02007c0c */ /* 0x000fe4000bf26270 */
[----:B------:R-:W-:Y:S02]  /*c710*/  ISETP.GE.AND P5, PT, R184, UR12, PT ;  /* 0x0000000cb8007c0c */ /* 0x000fe4000bfa6270 */
[----:B------:R-:W-:-:S07]  /*c720*/  ISETP.GE.AND P3, PT, R37, UR12, PT ;  /* 0x0000000c25007c0c */ /* 0x000fce000bf66270 */
[CC--:B-1----:R-:W-:Y:S02]  /*c730*/  @!P2 LEA R8, P0, R185.reuse, R6.reuse, 0x1 ;  /* 0x00000006b908a211 */ /* 0x0c2fe400078008ff */
[----:B--2---:R-:W-:Y:S02]  /*c740*/  @!P1 IMAD.WIDE R4, R2, 0x2, R6 ;  /* 0x0000000202049825 */ /* 0x004fe400078e0206 */
[----:B------:R-:W-:Y:S02]  /*c750*/  @!P2 LEA.HI.X R9, R185, R7, R38, 0x1, P0 ;  /* 0x00000007b909a211 */ /* 0x000fe400000f0c26 */
[----:B------:R-:W-:Y:S01]  /*c760*/  @!P5 LEA R10, P4, R184, R6, 0x1 ;  /* 0x00000006b80ad211 */ /* 0x000fe200078808ff */
[----:B------:R-:W-:Y:S01]  /*c770*/  @!P1 ST.E.128 desc[UR50][R4.64], RZ ;  /* 0x000000ff04009985 */ /* 0x000fe2000c101d32 */
[----:B------:R-:W-:Y:S02]  /*c780*/  ISETP.GE.AND P1, PT, R31, UR12, PT ;  /* 0x0000000c1f007c0c */ /* 0x000fe4000bf26270 */
[----:B------:R-:W-:Y:S01]  /*c790*/  LOP3.LUT P0, RZ, R21, 0x40, RZ, 0xc0, !PT ;  /* 0x0000004015ff7812 */ /* 0x000fe2000780c0ff */
[----:B------:R0:W-:Y:S01]  /*c7a0*/  @!P2 ST.E.128 desc[UR50][R8.64], RZ ;  /* 0x000000ff0800a985 */ /* 0x0001e2000c101d32 */
[----:B------:R-:W-:-:S02]  /*c7b0*/  ISETP.GE.AND P2, PT, R33, UR12, PT ;  /* 0x0000000c21007c0c */ /* 0x000fc4000bf46270 */
[-C--:B------:R-:W-:Y:S02]  /*c7c0*/  @!P5 LEA.HI.X R11, R184, R7.reuse, R35, 0x1, P4 ;  /* 0x00000007b80bd211 */ /* 0x080fe400020f0c23 */
[----:B------:R-:W-:Y:S02]  /*c7d0*/  LOP3.LUT P4, RZ, R24, 0x80, RZ, 0xc0, !PT ;  /* 0x0000008018ff7812 */ /* 0x000fe4000788c0ff */
[CC--:B------:R-:W-:Y:S01]  /*c7e0*/  @!P3 LEA R12, P6, R37.reuse, R6.reuse, 0x1 ;  /* 0x00000006250cb211 */ /* 0x0c0fe200078c08ff */
[----:B------:R3:W-:Y:S03]  /*c7f0*/  @!P5 ST.E.128 desc[UR50][R10.64], RZ ;  /* 0x000000ff0a00d985 */ /* 0x0007e6000c101d32 */
[----:B------:R-:W-:Y:S02]  /*c800*/  @!P3 LEA.HI.X R13, R37, R7, R34, 0x1, P6 ;  /* 0x00000007250db211 */ /* 0x000fe400030f0c22 */
[----:B0-----:R-:W-:-:S02]  /*c810*/  @!P1 LEA R8, P6, R31, R6, 0x1 ;  /* 0x000000061f089211 */ /* 0x001fc400078c08ff */
[-C--:B------:R-:W-:Y:S01]  /*c820*/  @!P2 LEA R4, P5, R33, R6.reuse, 0x1 ;  /* 0x000000062104a211 */ /* 0x080fe200078a08ff */
[----:B------:R3:W-:Y:S01]  /*c830*/  @!P3 ST.E.128 desc[UR50][R12.64], RZ ;  /* 0x000000ff0c00b985 */ /* 0x0007e2000c101d32 */
[-C--:B------:R-:W-:Y:S02]  /*c840*/  @P0 LEA R14, P3, R27, R6.reuse, 0x1 ;  /* 0x000000061b0e0211 */ /* 0x080fe400078608ff */
[-C--:B------:R-:W-:Y:S02]  /*c850*/  @!P2 LEA.HI.X R5, R33, R7.reuse, R36, 0x1, P5 ;  /* 0x000000072105a211 */ /* 0x080fe400028f0c24 */
[----:B------:R-:W-:Y:S02]  /*c860*/  @P4 LEA R6, P5, R29, R6, 0x1 ;  /* 0x000000061d064211 */ /* 0x000fe400078a08ff */
[-C--:B------:R-:W-:Y:S01]  /*c870*/  @!P1 LEA.HI.X R9, R31, R7.reuse, R30, 0x1, P6 ;  /* 0x000000071f099211 */ /* 0x080fe200030f0c1e */
[----:B------:R3:W-:Y:S01]  /*c880*/  @!P2 ST.E.128 desc[UR50][R4.64], RZ ;  /* 0x000000ff0400a985 */ /* 0x0007e2000c101d32 */
[----:B------:R-:W-:-:S02]  /*c890*/  @P0 LEA.HI.X R15, R27, R7, R28, 0x1, P3 ;  /* 0x000000071b0f0211 */ /* 0x000fc400018f0c1c */
[----:B------:R-:W-:Y:S01]  /*c8a0*/  @P4 LEA.HI.X R7, R29, R7, R32, 0x1, P5 ;  /* 0x000000071d074211 */ /* 0x000fe200028f0c20 */
[----:B------:R3:W-:Y:S04]  /*c8b0*/  @!P1 ST.E.128 desc[UR50][R8.64], RZ ;  /* 0x000000ff08009985 */ /* 0x0007e8000c101d32 */
[----:B------:R3:W-:Y:S04]  /*c8c0*/  @P0 ST.E.128 desc[UR50][R14.64], RZ ;  /* 0x000000ff0e000985 */ /* 0x0007e8000c101d32 */
[----:B------:R3:W-:Y:S02]  /*c8d0*/  @P4 ST.E.128 desc[UR50][R6.64], RZ ;  /* 0x000000ff06004985 */ /* 0x0007e4000c101d32 */
.L_x_401:
[----:B------:R-:W-:Y:S05]  /*c8e0*/  BSYNC B1 ;  /* 0x0000000000017941 */ /* 0x000fea0003800000 */
.L_x_400:
[----:B------:R-:W-:Y:S01]  /*c8f0*/  VIADD R0, R26, 0x20 ;  /* 0x000000201a007836 */ /* 0x000fe20000000000 */
[----:B--23--:R0:W2:Y:S04]  /*c900*/  SHFL.IDX PT, R7, R3, 0x1, 0x181f ;  /* 0x00381f0003077f89 */ /* 0x00c0a800000e0000 */
[----:B------:R-:W-:Y:S01]  /*c910*/  ISETP.GE.AND P0, PT, R0, R25, PT ;  /* 0x000000190000720c */ /* 0x000fe20003f06270 */
[----:B-1----:R0:W1:-:S12]  /*c920*/  SHFL.IDX PT, R6, R20, 0x1, 0x181f ;  /* 0x00381f0014067f89 */ /* 0x00205800000e0000 */
[----:B0-----:R-:W-:Y:S05]  /*c930*/  @P0 BRA `(.L_x_394) ;  /* 0x00000000007c0947 */ /* 0x001fea0003800000 */
[----:B------:R-:W-:Y:S02]  /*c940*/  ISETP.GE.AND P1, PT, R2, UR12, PT ;  /* 0x0000000c02007c0c */ /* 0x000fe4000bf26270 */
[----:B------:R-:W-:Y:S02]  /*c950*/  ISETP.GE.AND P5, PT, R185, UR12, PT ;  /* 0x0000000cb9007c0c */ /* 0x000fe4000bfa6270 */
[----:B------:R-:W-:Y:S02]  /*c960*/  ISETP.GE.AND P4, PT, R184, UR12, PT ;  /* 0x0000000cb8007c0c */ /* 0x000fe4000bf86270 */
[----:B------:R-:W-:Y:S02]  /*c970*/  ISETP.GE.AND P3, PT, R37, UR12, PT ;  /* 0x0000000c25007c0c */ /* 0x000fe4000bf66270 */
[----:B------:R-:W-:-:S05]  /*c980*/  ISETP.GE.AND P2, PT, R33, UR12, PT ;  /* 0x0000000c21007c0c */ /* 0x000fca000bf46270 */
[----:B-12---:R-:W-:Y:S02]  /*c990*/  @!P1 IMAD.WIDE R4, R2, 0x2, R6 ;  /* 0x0000000202049825 */ /* 0x006fe400078e0206 */
[CC--:B------:R-:W-:Y:S02]  /*c9a0*/  @!P5 LEA R8, P0, R185.reuse, R6.reuse, 0x1 ;  /* 0x00000006b908d211 */ /* 0x0c0fe400078008ff */
[-C--:B------:R-:W-:Y:S01]  /*c9b0*/  @!P4 LEA R10, P6, R184, R6.reuse, 0x1 ;  /* 0x00000006b80ac211 */ /* 0x080fe200078c08ff */
[----:B------:R0:W-:Y:S01]  /*c9c0*/  @!P1 ST.E.128 desc[UR50][R4.64], RZ ;  /* 0x000000ff04009985 */ /* 0x0001e2000c101d32 */
[----:B------:R-:W-:Y:S02]  /*c9d0*/  @!P5 LEA.HI.X R9, R185, R7, R38, 0x1, P0 ;  /* 0x00000007b909d211 */ /* 0x000fe400000f0c26 */
[----:B------:R-:W-:Y:S02]  /*c9e0*/  ISETP.GE.AND P1, PT, R31, UR12, PT ;  /* 0x0000000c1f007c0c */ /* 0x000fe4000bf26270 */
[----:B------:R-:W-:Y:S01]  /*c9f0*/  LOP3.LUT P0, RZ, R21, 0x40, RZ, 0xc0, !PT ;  /* 0x0000004015ff7812 */ /* 0x000fe2000780c0ff */
[----:B------:R1:W-:Y:S01]  /*ca00*/  @!P5 ST.E.128 desc[UR50][R8.64], RZ ;  /* 0x000000ff0800d985 */ /* 0x0003e2000c101d32 */
[----:B------:R-:W-:-:S02]  /*ca10*/  @!P3 LEA R12, P5, R37, R6, 0x1 ;  /* 0x00000006250cb211 */ /* 0x000fc400078a08ff */
[-C--:B------:R-:W-:Y:S02]  /*ca20*/  @!P4 LEA.HI.X R11, R184, R7.reuse, R35, 0x1, P6 ;  /* 0x00000007b80bc211 */ /* 0x080fe400030f0c23 */
[-C--:B------:R-:W-:Y:S02]  /*ca30*/  @!P2 LEA R14, P6, R33, R6.reuse, 0x1 ;  /* 0x00000006210ea211 */ /* 0x080fe400078c08ff */
[-C--:B------:R-:W-:Y:S01]  /*ca40*/  @!P3 LEA.HI.X R13, R37, R7.reuse, R34, 0x1, P5 ;  /* 0x00000007250db211 */ /* 0x080fe200028f0c22 */
[----:B------:R1:W-:Y:S01]  /*ca50*/  @!P4 ST.E.128 desc[UR50][R10.64], RZ ;  /* 0x000000ff0a00c985 */ /* 0x0003e2000c101d32 */
[----:B------:R-:W-:Y:S02]  /*ca60*/  LOP3.LUT P5, RZ, R24, 0x80, RZ, 0xc0, !PT ;  /* 0x0000008018ff7812 */ /* 0x000fe400078ac0ff */
[----:B------:R-:W-:Y:S01]  /*ca70*/  @!P2 LEA.HI.X R15, R33, R7, R36, 0x1, P6 ;  /* 0x00000007210fa211 */ /* 0x000fe200030f0c24 */
[----:B------:R1:W-:Y:S01]  /*ca80*/  @!P3 ST.E.128 desc[UR50][R12.64], RZ ;  /* 0x000000ff0c00b985 */ /* 0x0003e2000c101d32 */
[----:B0-----:R-:W-:-:S03]  /*ca90*/  @!P1 LEA R4, P6, R31, R6, 0x1 ;  /* 0x000000061f049211 */ /* 0x001fc600078c08ff */
[----:B------:R1:W-:Y:S01]  /*caa0*/  @!P2 ST.E.128 desc[UR50][R14.64], RZ ;  /* 0x000000ff0e00a985 */ /* 0x0003e2000c101d32 */
[----:B------:R-:W-:Y:S02]  /*cab0*/  @!P1 LEA.HI.X R5, R31, R7, R30, 0x1, P6 ;  /* 0x000000071f059211 */ /* 0x000fe400030f0c1e */
[----:B------:R-:W-:-:S03]  /*cac0*/  @P0 LEA R20, P6, R27, R6, 0x1 ;  /* 0x000000061b140211 */ /* 0x000fc600078c08ff */
[----:B------:R1:W-:Y:S01]  /*cad0*/  @!P1 ST.E.128 desc[UR50][R4.64], RZ ;  /* 0x000000ff04009985 */ /* 0x0003e2000c101d32 */
[----:B------:R-:W-:Y:S02]  /*cae0*/  @P0 LEA.HI.X R21, R27, R7, R28, 0x1, P6 ;  /* 0x000000071b150211 */ /* 0x000fe400030f0c1c */
[----:B------:R-:W-:-:S03]  /*caf0*/  @P5 LEA R6, P6, R29, R6, 0x1 ;  /* 0x000000061d065211 */ /* 0x000fc600078c08ff */
[----:B------:R1:W-:Y:S01]  /*cb00*/  @P0 ST.E.128 desc[UR50][R20.64], RZ ;  /* 0x000000ff14000985 */ /* 0x0003e2000c101d32 */
[----:B------:R-:W-:-:S05]  /*cb10*/  @P5 LEA.HI.X R7, R29, R7, R32, 0x1, P6 ;  /* 0x000000071d075211 */ /* 0x000fca00030f0c20 */
[----:B------:R1:W-:Y:S04]  /*cb20*/  @P5 ST.E.128 desc[UR50][R6.64], RZ ;  /* 0x000000ff06005985 */ /* 0x0003e8000c101d32 */
.L_x_394:
[----:B------:R-:W-:Y:S05]  /*cb30*/  BSYNC B0 ;  /* 0x0000000000007941 */ /* 0x000fea0003800000 */
.L_x_387:
[----:B------:R-:W-:Y:S02]  /*cb40*/  ULDC UR4, c[0x0][0xc3c] ;  /* 0x00030f0000047ab9 */ /* 0x000fe40000000800 */
[----:B------:R-:W-:-:S06]  /*cb50*/  UISETP.GE.AND UP0, UPT, UR7, UR4, UPT ;  /* 0x000000040700728c */ /* 0x000fcc000bf06270 */
[----:B------:R-:W-:-:S13]  /*cb60*/  PLOP3.LUT P0, PT, PT, PT, UP0, 0x80, 0x0 ;  /* 0x000000000000781c */ /* 0x000fda0003f0f008 */
[----:B------:R-:W-:Y:S05]  /*cb70*/  @!P0 BRA `(.L_x_402) ;  /* 0xffffff4400d48947 */ /* 0x000fea000383ffff */
[----:B------:R-:W-:Y:S05]  /*cb80*/  EXIT ;  /* 0x000000000000794d */ /* 0x000fea0003800000 */
.L_x_346:
[----:B------:R-:W-:-:S08]  /*cb90*/  NOP ;  /* 0x0000000000007918 */ /* 0x000fd00000000000 */
[----:B------:R-:W0:-:S00]  /*cba0*/  USETMAXREG.DEALLOC.CTAPOOL 0x28 ;  /* 0x00000028000079c8 */ /* 0x000e0000080e0500 */
[----:B0-----:R-:W-:Y:S01]  /*cbb0*/  LOP3.LUT R2, R2, 0x3, RZ, 0xc0, !PT ;  /* 0x0000000302027812 */ /* 0x001fe200078ec0ff */
[----:B------:R-:W-:Y:S01]  /*cbc0*/  IMAD.MOV.U32 R6, RZ, RZ, RZ ;  /* 0x000000ffff067224 */ /* 0x000fe200078e00ff */
[----:B------:R-:W-:-:S04]  /*cbd0*/  LOP3.LUT R16, R16, 0xffffdfff, RZ, 0xc0, !PT ;  /* 0xffffdfff10107812 */ /* 0x000fc800078ec0ff */
[----:B------:R-:W0:Y:S02]  /*cbe0*/  SHFL.IDX PT, R2, R2, RZ, 0x1f ;  /* 0x00001fff02027589 */ /* 0x000e2400000e0000 */
[----:B0-----:R-:W-:-:S13]  /*cbf0*/  ISETP.NE.AND P0, PT, R2, RZ, PT ;  /* 0x000000ff0200720c */ /* 0x001fda0003f05270 */
[----:B------:R-:W-:Y:S01]  /*cc00*/  @P0 LOP3.LUT R16, R16, 0x2000, RZ, 0xfc, !PT ;  /* 0x0000200010100812 */ /* 0x000fe200078efcff */
[----:B------:R-:W-:Y:S06]  /*cc10*/  @!P0 BRA `(.L_x_403) ;  /* 0x00000000001c8947 */ /* 0x000fec0003800000 */
[----:B------:R-:W0:Y:S08]  /*cc20*/  S2UR UR5, SR_CgaCtaId ;  /* 0x00000000000579c3 */ /* 0x000e300000008800 */
[----:B------:R-:W-:Y:S06]  /*cc30*/  BAR.SYNC.DEFER_BLOCKING 0x5, 0x180 ;  /* 0x0146000000007b1d */ /* 0x000fec0000010000 */
[----:B------:R-:W-:-:S02]  /*cc40*/  UMOV UR4, 0x400 ;  /* 0x0000040000047882 */ /* 0x000fc40000000000 */
[----:B0-----:R-:W-:-:S09]  /*cc50*/  ULEA UR4, UR5, UR4, 0x18 ;  /* 0x0000000405047291 */ /* 0x001fd2000f8ec03f */
[----:B------:R-:W0:Y:S01]  /*cc60*/  LDS.128 R24, [UR4+0x28cd0] ;  /* 0x028cd004ff187984 */ /* 0x000e220008000c00 */
[----:B------:R-:W-:Y:S06]  /*cc70*/  BAR.ARV 0x4, 0x180 ;  /* 0x0106000000007b1d */ /* 0x000fec0000002000 */
[----:B------:R-:W-:Y:S05]  /*cc80*/  BRA `(.L_x_404) ;  /* 0x0000000800907947 */ /* 0x000fea0003800000 */
.L_x_403:
[----:B------:R-:W-:Y:S01]  /*cc90*/  LOP3.LUT R7, R0, 0x1f, RZ, 0xc0, !PT ;  /* 0x0000001f00077812 */ /* 0x000fe200078ec0ff */
[----:B------:R-:W-:Y:S01]  /*cca0*/  ULDC UR4, c[0x0][0xc3c] ;  /* 0x00030f0000047ab9 */ /* 0x000fe20000000800 */
[----:B------:R-:W-:Y:S01]  /*ccb0*/  IMAD.MOV.U32 R9, RZ, RZ, RZ ;  /* 0x000000ffff097224 */ /* 0x000fe200078e00ff */
[----:B------:R-:W0:Y:S01]  /*ccc0*/  S2UR UR6, SR_CTAID.X ;  /* 0x00000000000679c3 */ /* 0x000e220000002500 */
[----:B------:R-:W-:Y:S01]  /*ccd0*/  ISETP.NE.AND P0, PT, R7, 0x1f, PT ;  /* 0x0000001f0700780c */ /* 0x000fe20003f05270 */
[----:B------:R-:W-:-:S03]  /*cce0*/  ULDC UR5, c[0x0][0xc38] ;  /* 0x00030e0000057ab9 */ /* 0x000fc60000000800 */
[----:B------:R-:W-:-:S13]  /*ccf0*/  ISETP.GE.OR P1, PT, R7, UR4, !P0 ;  /* 0x0000000407007c0c */ /* 0x000fda000c726670 */
[----:B------:R-:W1:Y:S08]  /*cd00*/  @!P1 LDC.64 R4, c[0x0][0xc80] ;  /* 0x00032000ff049b82 */ /* 0x000e700000000a00 */
[----:B------:R-:W2:Y:S01]  /*cd10*/  @!P1 LDC.64 R2, c[0x0][0xc78] ;  /* 0x00031e00ff029b82 */ /* 0x000ea20000000a00 */
[----:B-1----:R-:W-:-:S05]  /*cd20*/  @!P1 IMAD.WIDE.U32 R4, R7, 0x4, R4 ;  /* 0x0000000407049825 */ /* 0x002fca00078e0004 */
[----:B------:R-:W3:Y:S01]  /*cd30*/  @!P1 LDG.E R6, desc[UR50][R4.64] ;  /* 0x0000003204069981 */ /* 0x000ee2000c1e1900 */
[----:B--2---:R-:W-:-:S05]  /*cd40*/  @!P1 IMAD.WIDE.U32 R2, R7, 0x4, R2 ;  /* 0x0000000407029825 */ /* 0x004fca00078e0002 */
[----:B------:R-:W3:Y:S01]  /*cd50*/  @!P1 LDG.E R9, desc[UR50][R2.64] ;  /* 0x0000003202099981 */ /* 0x000ee2000c1e1900 */
[C---:B------:R-:W-:Y:S02]  /*cd60*/  ISETP.NE.AND P1, PT, R7.reuse, RZ, PT ;  /* 0x000000ff0700720c */ /* 0x040fe40003f25270 */
[C---:B------:R-:W-:Y:S02]  /*cd70*/  ISETP.GE.U32.AND P2, PT, R7.reuse, 0x2, PT ;  /* 0x000000020700780c */ /* 0x040fe40003f46070 */
[C---:B------:R-:W-:Y:S02]  /*cd80*/  ISETP.GE.U32.AND P3, PT, R7.reuse, 0x4, PT ;  /* 0x000000040700780c */ /* 0x040fe40003f66070 */
[C---:B------:R-:W-:Y:S02]  /*cd90*/  ISETP.GE.U32.AND P4, PT, R7.reuse, 0x8, PT ;  /* 0x000000080700780c */ /* 0x040fe40003f86070 */
[----:B------:R-:W-:Y:S01]  /*cda0*/  ISETP.GE.U32.AND P5, PT, R7, 0x10, PT ;  /* 0x000000100700780c */ /* 0x000fe20003fa6070 */
[----:B------:R-:W-:Y:S01]  /*cdb0*/  UMOV UR4, URZ ;  /* 0x0000003f00047c82 */ /* 0x000fe20008000000 */
[----:B---3--:R-:W-:-:S05]  /*cdc0*/  IMAD R8, R6, R9, RZ ;  /* 0x0000000906087224 */ /* 0x008fca00078e02ff */
[----:B------:R-:W1:Y:S02]  /*cdd0*/  SHFL.UP PT, R10, R8, 0x1, RZ ;  /* 0x04200000080a7989 */ /* 0x000e6400000e00ff */
[----:B-1----:R-:W-:-:S05]  /*cde0*/  SEL R11, R10, RZ, P1 ;  /* 0x000000ff0a0b7207 */ /* 0x002fca0000800000 */
[----:B------:R-:W-:-:S05]  /*cdf0*/  IMAD.IADD R11, R8, 0x1, R11 ;  /* 0x00000001080b7824 */ /* 0x000fca00078e020b */
        /* <DEDUP_REMOVED lines=12> */
[----:B------:R-:W1:Y:S02]  /*cec0*/  SHFL.IDX PT, R4, R5, 0x1f, 0x1f ;  /* 0x03e01f0005047f89 */ /* 0x000e6400000e0000 */
[----:B-1----:R-:W-:-:S05]  /*ced0*/  IMAD R8, R4, UR5, RZ ;  /* 0x0000000504087c24 */ /* 0x002fca000f8e02ff */
[----:B0-----:R-:W-:Y:S01]  /*cee0*/  ISETP.GT.AND P6, PT, R8, UR6, PT ;  /* 0x0000000608007c0c */ /* 0x001fe2000bfc4270 */
[----:B------:R-:W-:-:S12]  /*cef0*/  IMAD.MOV.U32 R3, RZ, RZ, R8 ;  /* 0x000000ffff037224 */ /* 0x000fd800078e0008 */
[----:B------:R-:W-:Y:S05]  /*cf00*/  @P6 BRA `(.L_x_405) ;  /* 0x0000000000986947 */ /* 0x000fea0003800000 */
[----:B------:R-:W-:Y:S01]  /*cf10*/  IMAD.MOV.U32 R8, RZ, RZ, R3 ;  /* 0x000000ffff087224 */ /* 0x000fe200078e0003 */
[----:B------:R-:W-:Y:S01]  /*cf20*/  UMOV UR4, URZ ;  /* 0x0000003f00047c82 */ /* 0x000fe20008000000 */
[----:B------:R-:W-:-:S05]  /*cf30*/  ULDC UR5, c[0x0][0xc38] ;  /* 0x00030e0000057ab9 */ /* 0x000fca0000000800 */
.L_x_407:
[----:B------:R-:W0:Y:S01]  /*cf40*/  LDC R2, c[0x0][0xc3c] ;  /* 0x00030f00ff027b82 */ /* 0x000e220000000800 */
[----:B------:R-:W-:-:S06]  /*cf50*/  UIADD3 UR4, UR4, 0x1f, URZ ;  /* 0x0000001f04047890 */ /* 0x000fcc000fffe03f */
[----:B0-----:R-:W-:-:S13]  /*cf60*/  ISETP.LE.AND P6, PT, R2, UR4, PT ;  /* 0x0000000402007c0c */ /* 0x001fda000bfc3270 */
[----:B------:R-:W-:Y:S05]  /*cf70*/  @P6 BRA `(.L_x_406) ;  /* 0x0000000400a86947 */ /* 0x000fea0003800000 */
[----:B------:R-:W-:Y:S02]  /*cf80*/  VIADD R9, R7, UR4 ;  /* 0x0000000407097c36 */ /* 0x000fe40008000000 */
[----:B------:R-:W-:-:S03]  /*cf90*/  IMAD.MOV.U32 R6, RZ, RZ, RZ ;  /* 0x000000ffff067224 */ /* 0x000fc600078e00ff */
[----:B------:R-:W-:-:S13]  /*cfa0*/  ISETP.GE.OR P6, PT, R9, R2, !P0 ;  /* 0x000000020900720c */ /* 0x000fda00047c6670 */
[----:B------:R-:W0:Y:S08]  /*cfb0*/  @!P6 LDC.64 R4, c[0x0][0xc80] ;  /* 0x00032000ff04eb82 */ /* 0x000e300000000a00 */
[----:B------:R-:W1:Y:S01]  /*cfc0*/  @!P6 LDC.64 R2, c[0x0][0xc78] ;  /* 0x00031e00ff02eb82 */ /* 0x000e620000000a00 */
[----:B0-----:R-:W-:-:S05]  /*cfd0*/  @!P6 IMAD.WIDE R4, R9, 0x4, R4 ;  /* 0x000000040904e825 */ /* 0x001fca00078e0204 */
[----:B------:R-:W2:Y:S01]  /*cfe0*/  @!P6 LDG.E R6, desc[UR50][R4.64] ;  /* 0x000000320406e981 */ /* 0x000ea2000c1e1900 */
[----:B-1----:R-:W-:-:S04]  /*cff0*/  @!P6 IMAD.WIDE R2, R9, 0x4, R2 ;  /* 0x000000040902e825 */ /* 0x002fc800078e0202 */
[----:B------:R-:W-:-:S06]  /*d000*/  IMAD.MOV.U32 R9, RZ, RZ, RZ ;  /* 0x000000ffff097224 */ /* 0x000fcc00078e00ff */
[----:B------:R-:W2:Y:S02]  /*d010*/  @!P6 LDG.E R9, desc[UR50][R2.64] ;  /* 0x000000320209e981 */ /* 0x000ea4000c1e1900 */
[----:B--2---:R-:W-:-:S05]  /*d020*/  IMAD R13, R6, R9, RZ ;  /* 0x00000009060d7224 */ /* 0x004fca00078e02ff */
[----:B------:R-:W0:Y:S02]  /*d030*/  SHFL.UP PT, R10, R13, 0x1, RZ ;  /* 0x042000000d0a7989 */ /* 0x000e2400000e00ff */
[----:B0-----:R-:W-:-:S05]  /*d040*/  SEL R10, R10, RZ, P1 ;  /* 0x000000ff0a0a7207 */ /* 0x001fca0000800000 */
[----:B------:R-:W-:-:S05]  /*d050*/  IMAD.IADD R10, R13, 0x1, R10 ;  /* 0x000000010d0a7824 */ /* 0x000fca00078e020a */
        /* <DEDUP_REMOVED lines=12> */
[----:B------:R-:W0:Y:S02]  /*d120*/  SHFL.IDX PT, R2, R5, 0x1f, 0x1f ;  /* 0x03e01f0005027f89 */ /* 0x000e2400000e0000 */
[----:B0-----:R-:W-:-:S04]  /*d130*/  IMAD R3, R2, UR5, RZ ;  /* 0x0000000502037c24 */ /* 0x001fc8000f8e02ff */
[----:B------:R-:W-:-:S05]  /*d140*/  IMAD.IADD R8, R3, 0x1, R8 ;  /* 0x0000000103087824 */ /* 0x000fca00078e0208 */
[----:B------:R-:W-:-:S13]  /*d150*/  ISETP.GT.AND P6, PT, R8, UR6, PT ;  /* 0x0000000608007c0c */ /* 0x000fda000bfc4270 */
[----:B------:R-:W-:Y:S05]  /*d160*/  @!P6 BRA `(.L_x_407) ;  /* 0xfffffffc0074e947 */ /* 0x000fea000383ffff */
.L_x_405:
[----:B------:R-:W-:Y:S02]  /*d170*/  IMAD.IADD R10, R8, 0x1, -R3 ;  /* 0x00000001080a7824 */ /* 0x000fe400078e0a03 */
[----:B------:R-:W-:Y:S02]  /*d180*/  IMAD.MOV.U32 R24, RZ, RZ, RZ ;  /* 0x000000ffff187224 */ /* 0x000fe400078e00ff */
[----:B------:R-:W-:-:S05]  /*d190*/  IMAD R2, R5, UR5, R10 ;  /* 0x0000000505027c24 */ /* 0x000fca000f8e020a */
[----:B------:R-:W-:-:S13]  /*d1a0*/  ISETP.GT.AND P0, PT, R2, UR6, PT ;  /* 0x0000000602007c0c */ /* 0x000fda000bf04270 */
[----:B------:R-:W-:-:S04]  /*d1b0*/  VOTE.ANY R4, PT, !P0 ;  /* 0x0000000000047806 */ /* 0x000fc800040e0100 */
[----:B------:R-:W0:Y:S01]  /*d1c0*/  POPC R27, R4 ;  /* 0x00000004001b7309 */ /* 0x000e220000000000 */
[----:B------:R-:W-:Y:S01]  /*d1d0*/  ISETP.NE.AND P0, PT, R4, RZ, PT ;  /* 0x000000ff0400720c */ /* 0x000fe20003f05270 */
[----:B0-----:R-:W0:Y:S04]  /*d1e0*/  SHFL.IDX PT, R6, R6, R27, 0x1f ;  /* 0x00001f1b06067589 */ /* 0x001e2800000e0000 */
[----:B------:R1:W2:Y:S01]  /*d1f0*/  SHFL.IDX PT, R9, R9, R27, 0x1f ;  /* 0x00001f1b09097589 */ /* 0x0002a200000e0000 */
[----:B0-----:R-:W-:-:S04]  /*d200*/  IABS R12, R6 ;  /* 0x00000006000c7213 */ /* 0x001fc80000000000 */
[----:B------:R-:W0:Y:S08]  /*d210*/  I2F.RP R8, R12 ;  /* 0x0000000c00087306 */ /* 0x000e300000209400 */
[----:B0-----:R-:W0:Y:S02]  /*d220*/  MUFU.RCP R8, R8 ;  /* 0x0000000800087308 */ /* 0x001e240000001000 */
[----:B0-----:R-:W-:-:S06]  /*d230*/  VIADD R2, R8, 0xffffffe ;  /* 0x0ffffffe08027836 */ /* 0x001fcc0000000000 */
[----:B------:R-:W0:Y:S02]  /*d240*/  F2I.FTZ.U32.TRUNC.NTZ R3, R2 ;  /* 0x0000000200037305 */ /* 0x000e24000021f000 */
[----:B0-----:R-:W-:Y:S01]  /*d250*/  IMAD.MOV R11, RZ, RZ, -R3 ;  /* 0x000000ffff0b7224 */ /* 0x001fe200078e0a03 */
[----:B-12---:R-:W-:Y:S06]  /*d260*/  @!P0 BRA `(.L_x_408) ;  /* 0x0000000000088947 */ /* 0x006fec0003800000 */
[----:B------:R-:W-:-:S06]  /*d270*/  VIADD R24, R27, 0xffffffff ;  /* 0xffffffff1b187836 */ /* 0x000fcc0000000000 */
[----:B------:R0:W1:Y:S02]  /*d280*/  SHFL.IDX PT, R24, R5, R24, 0x1f ;  /* 0x00001f1805187589 */ /* 0x00006400000e0000 */
.L_x_408:
[----:B-1----:R-:W-:Y:S01]  /*d290*/  IMAD R24, R24, UR5, R10 ;  /* 0x0000000518187c24 */ /* 0x002fe2000f8e020a */
[----:B------:R-:W-:Y:S01]  /*d2a0*/  IABS R4, R9 ;  /* 0x0000000900047213 */ /* 0x000fe20000000000 */
[----:B0-----:R-:W-:Y:S01]  /*d2b0*/  IMAD.MOV.U32 R5, RZ, RZ, R11 ;  /* 0x000000ffff057224 */ /* 0x001fe200078e000b */
[----:B------:R-:W-:Y:S01]  /*d2c0*/  IABS R11, R6 ;  /* 0x00000006000b7213 */ /* 0x000fe20000000000 */
[----:B------:R-:W-:Y:S01]  /*d2d0*/  IMAD.MOV.U32 R2, RZ, RZ, RZ ;  /* 0x000000ffff027224 */ /* 0x000fe200078e00ff */
[----:B------:R-:W-:Y:S01]  /*d2e0*/  IADD3 R25, -R24, UR6, RZ ;  /* 0x0000000618197c10 */ /* 0x000fe2000fffe1ff */
[----:B------:R-:W-:Y:S01]  /*d2f0*/  IMAD R5, R5, R12, RZ ;  /* 0x0000000c05057224 */ /* 0x000fe200078e02ff */
[----:B------:R-:W0:Y:S01]  /*d300*/  I2F.RP R8, R4 ;  /* 0x0000000400087306 */ /* 0x000e220000209400 */
[----:B------:R-:W-:Y:S01]  /*d310*/  VIADD R27, R27, UR4 ;  /* 0x000000041b1b7c36 */ /* 0x000fe20008000000 */
[----:B------:R-:W-:Y:S01]  /*d320*/  IABS R10, R25 ;  /* 0x00000019000a7213 */ /* 0x000fe20000000000 */
[----:B------:R-:W-:-:S04]  /*d330*/  IMAD.HI.U32 R2, R3, R5, R2 ;  /* 0x0000000503027227 */ /* 0x000fc800078e0002 */
[----:B------:R-:W-:Y:S02]  /*d340*/  IMAD.MOV.U32 R3, RZ, RZ, R10 ;  /* 0x000000ffff037224 */ /* 0x000fe400078e000a */
[----:B------:R-:W-:Y:S02]  /*d350*/  IMAD.MOV R5, RZ, RZ, -R11 ;  /* 0x000000ffff057224 */ /* 0x000fe400078e0a0b */
[----:B------:R-:W-:-:S04]  /*d360*/  IMAD.HI.U32 R2, R2, R3, RZ ;  /* 0x0000000302027227 */ /* 0x000fc800078e00ff */
[----:B------:R-:W-:Y:S01]  /*d370*/  IMAD R3, R2, R5, R3 ;  /* 0x0000000502037224 */ /* 0x000fe200078e0203 */
[----:B0-----:R-:W0:Y:S01]  /*d380*/  MUFU.RCP R8, R8 ;  /* 0x0000000800087308 */ /* 0x001e220000001000 */
[----:B------:R-:W-:-:S03]  /*d390*/  LOP3.LUT R5, R25, R6, RZ, 0x3c, !PT ;  /* 0x0000000619057212 */ /* 0x000fc600078e3cff */
[----:B------:R-:W-:Y:S02]  /*d3a0*/  ISETP.GT.U32.AND P1, PT, R12, R3, PT ;  /* 0x000000030c00720c */ /* 0x000fe40003f24070 */
[----:B------:R-:W-:-:S11]  /*d3b0*/  ISETP.GE.AND P2, PT, R5, RZ, PT ;  /* 0x000000ff0500720c */ /* 0x000fd60003f46270 */
[----:B------:R-:W-:Y:S02]  /*d3c0*/  @!P1 IMAD.IADD R3, R3, 0x1, -R12 ;  /* 0x0000000103039824 */ /* 0x000fe400078e0a0c */
[----:B0-----:R-:W-:Y:S02]  /*d3d0*/  VIADD R10, R8, 0xffffffe ;  /* 0x0ffffffe080a7836 */ /* 0x001fe40000000000 */
[----:B------:R-:W-:Y:S01]  /*d3e0*/  @!P1 VIADD R2, R2, 0x1 ;  /* 0x0000000102029836 */ /* 0x000fe20000000000 */
[----:B------:R-:W-:Y:S02]  /*d3f0*/  ISETP.GE.U32.AND P0, PT, R3, R12, PT ;  /* 0x0000000c0300720c */ /* 0x000fe40003f06070 */
[----:B------:R-:W0:Y:S01]  /*d400*/  F2I.FTZ.U32.TRUNC.NTZ R3, R10 ;  /* 0x0000000a00037305 */ /* 0x000e22000021f000 */
[----:B------:R-:W-:-:S10]  /*d410*/  ISETP.NE.AND P1, PT, R6, RZ, PT ;  /* 0x000000ff0600720c */ /* 0x000fd40003f25270 */
[----:B------:R-:W-:-:S04]  /*d420*/  @P0 VIADD R2, R2, 0x1 ;  /* 0x0000000102020836 */ /* 0x000fc80000000000 */
[----:B------:R-:W-:Y:S01]  /*d430*/  IMAD.MOV.U32 R8, RZ, RZ, R2 ;  /* 0x000000ffff087224 */ /* 0x000fe200078e0002 */
[----:B------:R-:W-:Y:S01]  /*d440*/  IABS R2, R9 ;  /* 0x0000000900027213 */ /* 0x000fe20000000000 */
[----:B0-----:R-:W-:Y:S02]  /*d450*/  IMAD.MOV R5, RZ, RZ, -R3 ;  /* 0x000000ffff057224 */ /* 0x001fe400078e0a03 */
[----:B------:R-:W-:Y:S01]  /*d460*/  @!P2 IMAD.MOV R8, RZ, RZ, -R8 ;  /* 0x000000ffff08a224 */ /* 0x000fe200078e0a08 */
[----:B------:R-:W-:Y:S01]  /*d470*/  @!P1 LOP3.LUT R8, RZ, R6, RZ, 0x33, !PT ;  /* 0x00000006ff089212 */ /* 0x000fe200078e33ff */
[----:B------:R-:W-:Y:S02]  /*d480*/  IMAD.MOV R11, RZ, RZ, -R2 ;  /* 0x000000ffff0b7224 */ /* 0x000fe400078e0a02 */
[----:B------:R-:W-:Y:S01]  /*d490*/  IMAD R5, R5, R4, RZ ;  /* 0x0000000405057224 */ /* 0x000fe200078e02ff */
[----:B------:R-:W-:Y:S01]  /*d4a0*/  IABS R10, R8 ;  /* 0x00000008000a7213 */ /* 0x000fe20000000000 */
[----:B------:R-:W-:-:S02]  /*d4b0*/  IMAD.MOV.U32 R2, RZ, RZ, RZ ;  /* 0x000000ffff027224 */ /* 0x000fc400078e00ff */
[----:B------:R-:W-:Y:S02]  /*d4c0*/  IMAD R6, R6, R8, RZ ;  /* 0x0000000806067224 */ /* 0x000fe400078e02ff */
[----:B------:R-:W-:-:S04]  /*d4d0*/  IMAD.HI.U32 R2, R3, R5, R2 ;  /* 0x0000000503027227 */ /* 0x000fc800078e0002 */
[----:B------:R-:W-:Y:S02]  /*d4e0*/  IMAD.MOV.U32 R3, RZ, RZ, R10 ;  /* 0x000000ffff037224 */ /* 0x000fe400078e000a */
[----:B------:R-:W-:Y:S02]  /*d4f0*/  IMAD.MOV.U32 R5, RZ, RZ, R11 ;  /* 0x000000ffff057224 */ /* 0x000fe400078e000b */
[----:B------:R-:W-:-:S04]  /*d500*/  IMAD.HI.U32 R2, R2, R3, RZ ;  /* 0x0000000302027227 */ /* 0x000fc800078e00ff */
[----:B------:R-:W-:Y:S02]  /*d510*/  IMAD R3, R2, R5, R3 ;  /* 0x0000000502037224 */ /* 0x000fe400078e0203 */
[----:B------:R-:W-:-:S03]  /*d520*/  IMAD.IADD R25, R25, 0x1, -R6 ;  /* 0x0000000119197824 */ /* 0x000fc600078e0a06 */
[----:B------:R-:W-:-:S13]  /*d530*/  ISETP.GT.U32.AND P1, PT, R4, R3, PT ;  /* 0x000000030400720c */ /* 0x000fda0003f24070 */
[----:B------:R-:W-:Y:S02]  /*d540*/  @!P1 IMAD.IADD R3, R3, 0x1, -R4 ;  /* 0x0000000103039824 */ /* 0x000fe400078e0a04 */
[----:B------:R-:W-:Y:S01]  /*d550*/  @!P1 VIADD R2, R2, 0x1 ;  /* 0x0000000102029836 */ /* 0x000fe20000000000 */
[----:B------:R-:W-:Y:S02]  /*d560*/  ISETP.NE.AND P1, PT, R9, RZ, PT ;  /* 0x000000ff0900720c */ /* 0x000fe40003f25270 */
[----:B------:R-:W-:Y:S02]  /*d570*/  ISETP.GE.U32.AND P0, PT, R3, R4, PT ;  /* 0x000000040300720c */ /* 0x000fe40003f06070 */
[----:B------:R-:W-:-:S04]  /*d580*/  LOP3.LUT R3, R8, R9, RZ, 0x3c, !PT ;  /* 0x0000000908037212 */ /* 0x000fc800078e3cff */
[----:B------:R-:W-:-:S07]  /*d590*/  ISETP.GE.AND P2, PT, R3, RZ, PT ;  /* 0x000000ff0300720c */ /* 0x000fce0003f46270 */
[----:B------:R-:W-:-:S06]  /*d5a0*/  @P0 VIADD R2, R2, 0x1 ;  /* 0x0000000102020836 */ /* 0x000fcc0000000000 */
[----:B------:R-:W-:Y:S01]  /*d5b0*/  @!P2 IMAD.MOV R2, RZ, RZ, -R2 ;  /* 0x000000ffff02a224 */ /* 0x000fe200078e0a02 */
[----:B------:R-:W-:-:S05]  /*d5c0*/  @!P1 LOP3.LUT R2, RZ, R9, RZ, 0x33, !PT ;  /* 0x00000009ff029212 */ /* 0x000fca00078e33ff */
[----:B------:R-:W-:-:S04]  /*d5d0*/  IMAD.MOV R26, RZ, RZ, -R2 ;  /* 0x000000ffff1a7224 */ /* 0x000fc800078e0a02 */
[C---:B------:R-:W-:Y:S02]  /*d5e0*/  IMAD R26, R9.reuse, R26, R8 ;  /* 0x0000001a091a7224 */ /* 0x040fe400078e0208 */
[----:B------:R-:W-:-:S04]  /*d5f0*/  IMAD R9, R9, 0x1000000, R2 ;  /* 0x0100000009097824 */ /* 0x000fc800078e0202 */
[----:B------:R-:W-:Y:S01]  /*d600*/  IMAD R26, R26, 0x10000, R9 ;  /* 0x000100001a1a7824 */ /* 0x000fe200078e0209 */
[----:B------:R-:W-:Y:S06]  /*d610*/  BRA `(.L_x_409) ;  /* 0x0000000000147947 */ /* 0x000fec0003800000 */
.L_x_406:
[----:B------:R-:W-:Y:S01]  /*d620*/  ULDC UR4, c[0x0][0xc3c] ;  /* 0x00030f0000047ab9 */ /* 0x000fe20000000800 */
[----:B------:R-:W-:Y:S02]  /*d630*/  IMAD.MOV.U32 R25, RZ, RZ, RZ ;  /* 0x000000ffff197224 */ /* 0x000fe400078e00ff */
[----:B------:R-:W-:Y:S02]  /*d640*/  IMAD.U32 R24, RZ, RZ, UR6 ;  /* 0x00000006ff187e24 */ /* 0x000fe4000f8e00ff */
[----:B------:R-:W-:Y:S02]  /*d650*/  IMAD.MOV.U32 R26, RZ, RZ, RZ ;  /* 0x000000ffff1a7224 */ /* 0x000fe400078e00ff */
[----:B------:R-:W-:-:S07]  /*d660*/  IMAD.U32 R27, RZ, RZ, UR4 ;  /* 0x00000004ff1b7e24 */ /* 0x000fce000f8e00ff */
.L_x_409:
[----:B------:R-:W-:-:S13]  /*d670*/  ISETP.NE.AND P0, PT, R7, RZ, PT ;  /* 0x000000ff0700720c */ /* 0x000fda0003f05270 */
[----:B------:R-:W0:Y:S01]  /*d680*/  @!P0 S2R R3, SR_CgaCtaId ;  /* 0x0000000000038919 */ /* 0x000e220000008800 */
[----:B------:R-:W-:-:S04]  /*d690*/  @!P0 MOV R2, 0x400 ;  /* 0x0000040000028802 */ /* 0x000fc80000000f00 */
[----:B0-----:R-:W-:-:S05]  /*d6a0*/  @!P0 LEA R2, R3, R2, 0x18 ;  /* 0x0000000203028211 */ /* 0x001fca00078ec0ff */
[----:B------:R1:W-:Y:S01]  /*d6b0*/  @!P0 STS.128 [R2+0x28cd0], R24 ;  /* 0x028cd01802008388 */ /* 0x0003e20000000c00 */
[----:B------:R-:W-:Y:S06]  /*d6c0*/  BAR.ARV 0x5, 0x180 ;  /* 0x0146000000007b1d */ /* 0x000fec0000002000 */
.L_x_404:
[----:B------:R2:W-:Y:S01]  /*d6d0*/  STL [R1+0x24], RZ ;  /* 0x000024ff01007387 */ /* 0x0005e20000100800 */
[----:B------:R-:W-:Y:S01]  /*d6e0*/  ULDC UR4, c[0x0][0xc3c] ;  /* 0x00030f0000047ab9 */ /* 0x000fe20000000800 */
[----:B------:R-:W-:Y:S01]  /*d6f0*/  IMAD.MOV.U32 R22, RZ, RZ, 0x1 ;  /* 0x00000001ff167424 */ /* 0x000fe200078e00ff */
[----:B0-----:R-:W-:Y:S01]  /*d700*/  ISETP.GE.AND P0, PT, R27, UR4, PT ;  /* 0x000000041b007c0c */ /* 0x001fe2000bf06270 */
[----:B------:R-:W-:-:S12]  /*d710*/  IMAD.MOV.U32 R18, RZ, RZ, RZ ;  /* 0x000000ffff127224 */ /* 0x000fd800078e00ff */
[----:B--2---:R-:W-:Y:S05]  /*d720*/  @P0 BRA `(.L_x_410) ;  /* 0x0000004800b80947 */ /* 0x004fea0003800000 */
[----:B------:R-:W0:Y:S01]  /*d730*/  S2UR UR5, SR_CgaCtaId ;  /* 0x00000000000579c3 */ /* 0x000e220000008800 */
[C---:B-1----:R-:W-:Y:S01]  /*d740*/  IMAD.SHL.U32 R2, R0.reuse, 0x8, RZ ;  /* 0x0000000800027824 */ /* 0x042fe200078e00ff */
[----:B------:R-:W-:Y:S01]  /*d750*/  UMOV UR4, 0x400 ;  /* 0x0000040000047882 */ /* 0x000fe20000000000 */
[C---:B------:R-:W-:Y:S01]  /*d760*/  LOP3.LUT R4, R0.reuse, 0x7f, RZ, 0xc0, !PT ;  /* 0x0000007f00047812 */ /* 0x040fe200078ec0ff */
[----:B------:R-:W-:Y:S01]  /*d770*/  IMAD.SHL.U32 R5, R0, 0x10, RZ ;  /* 0x0000001000057824 */ /* 0x000fe200078e00ff */
[----:B------:R1:W-:Y:S01]  /*d780*/  STL [R1+0x24], RZ ;  /* 0x000024ff01007387 */ /* 0x0003e20000100800 */
[C---:B------:R-:W-:Y:S01]  /*d790*/  LOP3.LUT R3, R2.reuse, 0x1f8, RZ, 0xc0, !PT ;  /* 0x000001f802037812 */ /* 0x040fe200078ec0ff */
[----:B------:R-:W-:Y:S01]  /*d7a0*/  BSSY B8, `(.L_x_410) ;  /* 0x00004a6000087945 */ /* 0x000fe20003800000 */
[----:B------:R-:W-:Y:S01]  /*d7b0*/  SHF.R.U32.HI R36, RZ, 0x3, R4 ;  /* 0x00000003ff247819 */ /* 0x000fe20000011604 */
[----:B------:R-:W-:Y:S01]  /*d7c0*/  IMAD.MOV.U32 R22, RZ, RZ, 0x1 ;  /* 0x00000001ff167424 */ /* 0x000fe200078e00ff */
[----:B------:R-:W-:Y:S01]  /*d7d0*/  LOP3.LUT R3, R3, 0x38, R0, 0x78, !PT ;  /* 0x0000003803037812 */ /* 0x000fe200078e7800 */
[----:B------:R-:W-:Y:S01]  /*d7e0*/  IMAD.MOV.U32 R18, RZ, RZ, RZ ;  /* 0x000000ffff127224 */ /* 0x000fe200078e00ff */
[----:B------:R-:W-:Y:S01]  /*d7f0*/  LOP3.LUT R0, R2, 0x38, RZ, 0xc0, !PT ;  /* 0x0000003802007812 */ /* 0x000fe200078ec0ff */
[----:B------:R-:W-:Y:S01]  /*d800*/  ULOP3.LUT UR36, UR37, 0x2, URZ, 0xfc, !UPT ;  /* 0x0000000225247892 */ /* 0x000fe2000f8efc3f */
[----:B------:R-:W-:Y:S01]  /*d810*/  LOP3.LUT R33, R3, 0x200, R2, 0xf8, !PT ;  /* 0x0000020003217812 */ /* 0x000fe200078ef802 */
[----:B------:R-:W-:Y:S01]  /*d820*/  ULDC UR38, c[0x0][0xc] ;  /* 0x0000030000267ab9 */ /* 0x000fe20000000800 */
[----:B------:R-:W-:-:S02]  /*d830*/  LOP3.LUT R3, R36, 0x70, R5, 0xf8, !PT ;  /* 0x0000007024037812 */ /* 0x000fc400078ef805 */
[C---:B------:R-:W-:Y:S02]  /*d840*/  LOP3.LUT R2, R0.reuse, 0x40, RZ, 0xfc, !PT ;  /* 0x0000004000027812 */ /* 0x040fe400078efcff */
[C---:B------:R-:W-:Y:S02]  /*d850*/  LOP3.LUT R4, R0.reuse, 0x80, RZ, 0xfc, !PT ;  /* 0x0000008000047812 */ /* 0x040fe400078efcff */
[C---:B------:R-:W-:Y:S01]  /*d860*/  LOP3.LUT R3, R0.reuse, 0xc0, RZ, 0xfc, !PT ;  /* 0x000000c000037812 */ /* 0x040fe200078efcff */
[----:B0-----:R-:W-:Y:S01]  /*d870*/  ULEA UR4, UR5, UR4, 0x18 ;  /* 0x0000000405047291 */ /* 0x001fe2000f8ec03f */
[C---:B------:R-:W-:Y:S02]  /*d880*/  LOP3.LUT R2, R0.reuse, 0x100, RZ, 0xfc, !PT ;  /* 0x0000010000027812 */ /* 0x040fe400078efcff */
[C---:B------:R-:W-:Y:S02]  /*d890*/  LOP3.LUT R4, R0.reuse, 0x140, RZ, 0xfc, !PT ;  /* 0x0000014000047812 */ /* 0x040fe400078efcff */
[C---:B------:R-:W-:Y:S01]  /*d8a0*/  LOP3.LUT R3, R0.reuse, 0x180, RZ, 0xfc, !PT ;  /* 0x0000018000037812 */ /* 0x040fe200078efcff */
[----:B------:R-:W-:Y:S01]  /*d8b0*/  IMAD.U32 R17, RZ, RZ, UR4 ;  /* 0x00000004ff117e24 */ /* 0x000fe2000f8e00ff */
[----:B------:R-:W-:-:S03]  /*d8c0*/  LOP3.LUT R2, R0, 0x1c0, RZ, 0xfc, !PT ;  /* 0x000001c000027812 */ /* 0x000fc600078efcff */
[----:B------:R-:W-:-:S05]  /*d8d0*/  IMAD R0, R33, 0x2, R17 ;  /* 0x0000000221007824 */ /* 0x000fca00078e0211 */
[----:B------:R1:W-:Y:S02]  /*d8e0*/  STL [R1+0x2c], R0 ;  /* 0x00002c0001007387 */ /* 0x0003e40000100800 */
.L_x_471:
[----:B------:R-:W0:Y:S02]  /*d8f0*/  LDC.64 R2, c[0x0][0xc88] ;  /* 0x00032200ff027b82 */ /* 0x000e240000000a00 */
[----:B0-----:R-:W-:-:S05]  /*d900*/  IMAD.WIDE R2, R27, 0x4, R2 ;  /* 0x000000041b027825 */ /* 0x001fca00078e0202 */
[----:B-1----:R-:W1:Y:S01]  /*d910*/  LDG.E R29, desc[UR50][R2.64] ;  /* 0x00000032021d7981 */ /* 0x002e62000c1e1900 */
[----:B------:R-:W-:Y:S05]  /*d920*/  YIELD ;  /* 0x0000000000007946 */ /* 0x000fea0003800000 */
[----:B------:R-:W-:Y:S01]  /*d930*/  ULDC.64 UR4, c[0x0][0xa28] ;  /* 0x00028a0000047ab9 */ /* 0x000fe20000000a00 */
[----:B------:R-:W-:Y:S01]  /*d940*/  IMAD.MOV.U32 R31, RZ, RZ, RZ ;  /* 0x000000ffff1f7224 */ /* 0x000fe200078e00ff */
[----:B------:R-:W-:Y:S01]  /*d950*/  ISETP.NE.U32.AND P0, PT, RZ, UR4, PT ;  /* 0x00000004ff007c0c */ /* 0x000fe2000bf05070 */
[----:B------:R-:W-:-:S03]  /*d960*/  ULDC.64 UR6, c[0x0][0xa18] ;  /* 0x0002860000067ab9 */ /* 0x000fc60000000a00 */
[----:B------:R-:W-:Y:S01]  /*d970*/  ISETP.NE.AND.EX P0, PT, RZ, UR5, PT, P0 ;  /* 0x00000005ff007c0c */ /* 0x000fe2000bf05300 */
[----:B------:R-:W-:Y:S01]  /*d980*/  IMAD.MOV.U32 R37, RZ, RZ, RZ ;  /* 0x000000ffff257224 */ /* 0x000fe200078e00ff */
[----:B-1----:R-:W-:-:S11]  /*d990*/  SHF.R.S32.HI R0, RZ, 0x1f, R29 ;  /* 0x0000001fff007819 */ /* 0x002fd6000001141d */
[C---:B------:R-:W-:Y:S01]  /*d9a0*/  @P0 LEA R2, P1, R29.reuse, UR4, 0x2 ;  /* 0x000000041d020c11 */ /* 0x040fe2000f8210ff */
[C---:B------:R-:W-:Y:S01]  /*d9b0*/  IMAD.SHL.U32 R19, R29.reuse, 0x4, RZ ;  /* 0x000000041d137824 */ /* 0x040fe200078e00ff */
[C-C-:B------:R-:W-:Y:S01]  /*d9c0*/  SHF.L.U64.HI R32, R29.reuse, 0x2, R0.reuse ;  /* 0x000000021d207819 */ /* 0x140fe20000010200 */
[----:B------:R0:W-:Y:S01]  /*d9d0*/  STL [R1+0x4], R0 ;  /* 0x0000040001007387 */ /* 0x0001e20000100800 */
[----:B------:R-:W-:Y:S01]  /*d9e0*/  @P0 LEA.HI.X R3, R29, UR5, R0, 0x2, P1 ;  /* 0x000000051d030c11 */ /* 0x000fe200088f1400 */
[----:B------:R-:W-:-:S04]  /*d9f0*/  ULDC.64 UR4, c[0x0][0xa00] ;  /* 0x0002800000047ab9 */ /* 0x000fc80000000a00 */
[----:B------:R1:W5:Y:S01]  /*da00*/  @P0 LDG.E R31, desc[UR50][R2.64] ;  /* 0x00000032021f0981 */ /* 0x000362000c1e1900 */
[----:B------:R-:W-:Y:S02]  /*da10*/  ISETP.NE.U32.AND P0, PT, RZ, UR4, PT ;  /* 0x00000004ff007c0c */ /* 0x000fe4000bf05070 */
[----:B------:R-:W-:Y:S02]  /*da20*/  LOP3.LUT R16, R16, 0xfffffeff, RZ, 0xc0, !PT ;  /* 0xfffffeff10107812 */ /* 0x000fe400078ec0ff */
[----:B------:R-:W-:Y:S02]  /*da30*/  ISETP.NE.AND.EX P2, PT, RZ, UR5, PT, P0 ;  /* 0x00000005ff007c0c */ /* 0x000fe4000bf45300 */
[----:B------:R-:W-:Y:S02]  /*da40*/  ISETP.NE.U32.AND P0, PT, RZ, UR6, PT ;  /* 0x00000006ff007c0c */ /* 0x000fe4000bf05070 */
[----:B-1----:R-:W-:Y:S02]  /*da50*/  IADD3 R2, P1, R19, UR4, RZ ;  /* 0x0000000413027c10 */ /* 0x002fe4000ff3e0ff */
[----:B------:R-:W-:-:S02]  /*da60*/  ISETP.NE.AND.EX P0, PT, RZ, UR7, PT, P0 ;  /* 0x00000007ff007c0c */ /* 0x000fc4000bf05300 */
[----:B------:R-:W-:Y:S01]  /*da70*/  IADD3.X R3, R32, UR5, RZ, P1, !PT ;  /* 0x0000000520037c10 */ /* 0x000fe20008ffe4ff */
[----:B------:R-:W-:-:S04]  /*da80*/  ULDC.64 UR4, c[0x0][0x418] ;  /* 0x0001060000047ab9 */ /* 0x000fc80000000a00 */
[----:B------:R-:W-:Y:S01]  /*da90*/  @P2 LOP3.LUT R16, R16, 0x100, RZ, 0xfc, !PT ;  /* 0x0000010010102812 */ /* 0x000fe200078efcff */
[----:B------:R1:W5:Y:S05]  /*daa0*/  @P2 LDG.E R37, desc[UR50][R2.64] ;  /* 0x0000003202252981 */ /* 0x00036a000c1e1900 */
[----:B------:R-:W-:-:S04]  /*dab0*/  @P0 IADD3 R4, P1, R19, UR6, RZ ;  /* 0x0000000613040c10 */ /* 0x000fc8000ff3e0ff */
[----:B------:R-:W-:-:S05]  /*dac0*/  @P0 IADD3.X R5, R32, UR7, RZ, P1, !PT ;  /* 0x0000000720050c10 */ /* 0x000fca0008ffe4ff */
[----:B0-2---:R-:W2:Y:S01]  /*dad0*/  @P0 LDG.E R0, desc[UR50][R4.64] ;  /* 0x0000003204000981 */ /* 0x005ea2000c1e1900 */
[----:B------:R-:W-:-:S03]  /*dae0*/  UISETP.NE.U32.AND UP0, UPT, UR4, URZ, UPT ;  /* 0x0000003f0400728c */ /* 0x000fc6000bf05070 */
[----:B------:R-:W-:Y:S01]  /*daf0*/  ULDC UR4, c[0x0][0x424] ;  /* 0x0001090000047ab9 */ /* 0x000fe20000000800 */
[----:B------:R-:W-:-:S03]  /*db00*/  UISETP.NE.AND.EX UP0, UPT, UR5, URZ, UPT, UP0 ;  /* 0x0000003f0500728c */ /* 0x000fc6000bf05300 */
[----:B------:R-:W-:Y:S01]  /*db10*/  ULDC UR5, c[0x0][0x2f0] ;  /* 0x0000bc0000057ab9 */ /* 0x000fe20000000800 */
[----:B------:R-:W-:-:S04]  /*db20*/  USEL UR4, UR4, 0x1, UP0 ;  /* 0x0000000104047887 */ /* 0x000fc80008000000 */
[----:B------:R-:W-:-:S06]  /*db30*/  UIMAD UR4, UR4, UR5, URZ ;  /* 0x00000005040472a4 */ /* 0x000fcc000f8e023f */
[----:B------:R-:W-:Y:S01]  /*db40*/  IMAD.U32 R28, RZ, RZ, UR4 ;  /* 0x00000004ff1c7e24 */ /* 0x000fe2000f8e00ff */
[----:B--2---:R1:W-:Y:S01]  /*db50*/  @P0 STL [R1+0x8], R0 ;  /* 0x0000080001000387 */ /* 0x0043e20000100800 */
[----:B---34-:R-:W-:Y:S05]  /*db60*/  @P0 BRA `(.L_x_411) ;  /* 0x0000000000200947 */ /* 0x018fea0003800000 */
[----:B------:R-:W-:Y:S02]  /*db70*/  ULDC UR4, c[0x0][0x288] ;  /* 0x0000a20000047ab9 */ /* 0x000fe40000000800 */
[----:B-1----:R-:W-:-:S05]  /*db80*/  IMAD.U32 R0, RZ, RZ, UR4 ;  /* 0x00000004ff007e24 */ /* 0x002fca000f8e00ff */
[----:B------:R0:W-:Y:S01]  /*db90*/  STL [R1+0x8], R0 ;  /* 0x0000080001007387 */ /* 0x0001e20000100800 */
[----:B------:R-:W-:Y:S05]  /*dba0*/  @!P2 BRA `(.L_x_411) ;  /* 0x000000000010a947 */ /* 0x000fea0003800000 */
[----:B------:R-:W2:Y:S04]  /*dbb0*/  LDG.E R5, desc[UR50][R2.64] ;  /* 0x0000003202057981 */ /* 0x000ea8000c1e1900 */
[----:B0-----:R-:W2:Y:S02]  /*dbc0*/  LDG.E R0, desc[UR50][R2.64+0x4] ;  /* 0x0000043202007981 */ /* 0x001ea4000c1e1900 */
[----:B--2---:R-:W-:-:S05]  /*dbd0*/  IMAD.IADD R0, R0, 0x1, -R5 ;  /* 0x0000000100007824 */ /* 0x004fca00078e0a05 */
[----:B------:R2:W-:Y:S02]  /*dbe0*/  STL [R1+0x8], R0 ;  /* 0x0000080001007387 */ /* 0x0005e40000100800 */
.L_x_411:
[----:B------:R-:W-:Y:S01]  /*dbf0*/  ULDC.64 UR4, c[0x0][0xa20] ;  /* 0x0002880000047ab9 */ /* 0x000fe20000000a00 */
[----:B------:R-:W-:Y:S01]  /*dc00*/  IMAD.MOV.U32 R23, RZ, RZ, R29 ;  /* 0x000000ffff177224 */ /* 0x000fe200078e001d */
[----:B------:R-:W-:-:S04]  /*dc10*/  ISETP.NE.U32.AND P0, PT, RZ, UR4, PT ;  /* 0x00000004ff007c0c */ /* 0x000fc8000bf05070 */
[----:B------:R-:W-:-:S13]  /*dc20*/  ISETP.NE.AND.EX P0, PT, RZ, UR5, PT, P0 ;  /* 0x00000005ff007c0c */ /* 0x000fda000bf05300 */
[----:B------:R-:W-:Y:S05]  /*dc30*/  @!P0 BRA `(.L_x_412) ;  /* 0x0000000000108947 */ /* 0x000fea0003800000 */
[----:B-1----:R-:W-:-:S04]  /*dc40*/  IADD3 R2, P0, R19, UR4, RZ ;  /* 0x0000000413027c10 */ /* 0x002fc8000ff1e0ff */
[----:B------:R-:W-:-:S05]  /*dc50*/  IADD3.X R3, R32, UR5, RZ, P0, !PT ;  /* 0x0000000520037c10 */ /* 0x000fca00087fe4ff */
[----:B------:R1:W5:Y:S01]  /*dc60*/  LDG.E R28, desc[UR50][R2.64] ;  /* 0x00000032021c7981 */ /* 0x000362000c1e1900 */
[----:B------:R-:W-:Y:S05]  /*dc70*/  BRA `(.L_x_413) ;  /* 0x0000000000247947 */ /* 0x000fea0003800000 */
.L_x_412:
[----:B------:R-:W-:Y:S02]  /*dc80*/  ULDC.64 UR4, c[0x0][0xa08] ;  /* 0x0002820000047ab9 */ /* 0x000fe40000000a00 */
[----:B------:R-:W-:-:S04]  /*dc90*/  ISETP.NE.U32.AND P0, PT, RZ, UR4, PT ;  /* 0x00000004ff007c0c */ /* 0x000fc8000bf05070 */
[----:B------:R-:W-:-:S13]  /*dca0*/  ISETP.NE.AND.EX P0, PT, RZ, UR5, PT, P0 ;  /* 0x00000005ff007c0c */ /* 0x000fda000bf05300 */
[----:B------:R-:W-:Y:S05]  /*dcb0*/  @!P0 BRA `(.L_x_413) ;  /* 0x0000000000148947 */ /* 0x000fea0003800000 */
[----:B-1----:R-:W1:Y:S02]  /*dcc0*/  LDC.64 R2, c[0x0][0xa08] ;  /* 0x00028200ff027b82 */ /* 0x002e640000000a00 */
[----:B-1----:R-:W-:-:S05]  /*dcd0*/  IMAD.WIDE R2, R23, 0x4, R2 ;  /* 0x0000000417027825 */ /* 0x002fca00078e0202 */
[----:B------:R-:W3:Y:S04]  /*dce0*/  LDG.E R28, desc[UR50][R2.64] ;  /* 0x00000032021c7981 */ /* 0x000ee8000c1e1900 */
[----:B------:R-:W3:Y:S02]  /*dcf0*/  LDG.E R5, desc[UR50][R2.64+0x4] ;  /* 0x0000043202057981 */ /* 0x000ee4000c1e1900 */
[----:B---3--:R-:W-:-:S07]  /*dd00*/  IMAD.IADD R28, R5, 0x1, -R28 ;  /* 0x00000001051c7824 */ /* 0x008fce00078e0a1c */
.L_x_413:
[----:B-----5:R-:W-:Y:S01]  /*dd10*/  IMAD.IADD R28, R28, 0x1, -R31 ;  /* 0x000000011c1c7824 */ /* 0x020fe200078e0a1f */
[C---:B012---:R-:W-:Y:S01]  /*dd20*/  LOP3.LUT R0, R26.reuse, 0xff000000, RZ, 0xc0, !PT ;  /* 0xff0000001a007812 */ /* 0x047fe200078ec0ff */
[----:B------:R-:W-:Y:S01]  /*dd30*/  BSSY B0, `(.L_x_414) ;  /* 0x0000028000007945 */ /* 0x000fe20003800000 */
[----:B------:R-:W-:Y:S02]  /*dd40*/  LOP3.LUT R4, R26, 0xff0000, RZ, 0xc0, !PT ;  /* 0x00ff00001a047812 */ /* 0x000fe400078ec0ff */
[C---:B------:R-:W-:Y:S02]  /*dd50*/  ISETP.GE.AND P0, PT, R28.reuse, 0x1, PT ;  /* 0x000000011c00780c */ /* 0x040fe40003f06270 */
[----:B------:R-:W-:Y:S01]  /*dd60*/  SHF.R.U32.HI R3, RZ, 0x8, R0 ;  /* 0x00000008ff037819 */ /* 0x000fe20000011600 */
[----:B------:R-:W-:-:S03]  /*dd70*/  VIADD R0, R28, 0x3f ;  /* 0x0000003f1c007836 */ /* 0x000fc60000000000 */
[----:B------:R-:W-:Y:S02]  /*dd80*/  LEA.HI R4, R4, R3, RZ, 0x10 ;  /* 0x0000000304047211 */ /* 0x000fe400078f80ff */
[----:B------:R-:W-:-:S04]  /*dd90*/  SHF.R.S32.HI R3, RZ, 0x1f, R0 ;  /* 0x0000001fff037819 */ /* 0x000fc80000011400 */
[----:B------:R-:W-:Y:S01]  /*dda0*/  LEA.HI R0, R3, R0, RZ, 0x6 ;  /* 0x0000000003007211 */ /* 0x000fe200078f30ff */
[----:B------:R-:W-:-:S03]  /*ddb0*/  IMAD.MOV.U32 R3, RZ, RZ, RZ ;  /* 0x000000ffff037224 */ /* 0x000fc600078e00ff */
[----:B------:R-:W-:Y:S01]  /*ddc0*/  SHF.R.S32.HI R0, RZ, 0x6, R0 ;  /* 0x00000006ff007819 */ /* 0x000fe20000011400 */
[----:B------:R-:W-:Y:S06]  /*ddd0*/  @!P0 BRA `(.L_x_415) ;  /* 0x0000000000748947 */ /* 0x000fec0003800000 */
[----:B------:R-:W-:-:S04]  /*dde0*/  SHF.R.U32.HI R5, RZ, 0x10, R4 ;  /* 0x00000010ff057819 */ /* 0x000fc80000011604 */
[----:B------:R-:W-:-:S13]  /*ddf0*/  ISETP.NE.AND P0, PT, R5, RZ, PT ;  /* 0x000000ff0500720c */ /* 0x000fda0003f05270 */
[----:B------:R-:W0:Y:S02]  /*de00*/  @!P0 LDC R5, c[0x0][0x9f0] ;  /* 0x00027c00ff058b82 */ /* 0x000e240000000800 */
[----:B0-----:R-:W-:Y:S02]  /*de10*/  IABS R7, R5 ;  /* 0x0000000500077213 */ /* 0x001fe40000000000 */
[----:B------:R-:W-:Y:S02]  /*de20*/  IADD3 R6, R5, -0x1, R0 ;  /* 0xffffffff05067810 */ /* 0x000fe40007ffe000 */
[----:B------:R-:W0:Y:S08]  /*de30*/  I2F.RP R2, R7 ;  /* 0x0000000700027306 */ /* 0x000e300000209400 */
[----:B0-----:R-:W0:Y:S02]  /*de40*/  MUFU.RCP R2, R2 ;  /* 0x0000000200027308 */ /* 0x001e240000001000 */
[----:B0-----:R-:W-:-:S06]  /*de50*/  VIADD R2, R2, 0xffffffe ;  /* 0x0ffffffe02027836 */ /* 0x001fcc0000000000 */
[----:B------:R0:W1:Y:S02]  /*de60*/  F2I.FTZ.U32.TRUNC.NTZ R3, R2 ;  /* 0x0000000200037305 */ /* 0x000064000021f000 */
[----:B0-----:R-:W-:-:S04]  /*de70*/  LOP3.LUT R2, R6, R5, RZ, 0x3c, !PT ;  /* 0x0000000506027212 */ /* 0x001fc800078e3cff */
[----:B------:R-:W-:Y:S01]  /*de80*/  ISETP.GE.AND P2, PT, R2, RZ, PT ;  /* 0x000000ff0200720c */ /* 0x000fe20003f46270 */
[----:B-1----:R-:W-:-:S04]  /*de90*/  IMAD.MOV R2, RZ, RZ, -R3 ;  /* 0x000000ffff027224 */ /* 0x002fc800078e0a03 */
[----:B------:R-:W-:Y:S02]  /*dea0*/  IMAD R8, R2, R7, RZ ;  /* 0x0000000702087224 */ /* 0x000fe400078e02ff */
[----:B------:R-:W-:-:S04]  /*deb0*/  IMAD.MOV.U32 R2, RZ, RZ, RZ ;  /* 0x000000ffff027224 */ /* 0x000fc800078e00ff */
[----:B------:R-:W-:Y:S01]  /*dec0*/  IMAD.HI.U32 R8, R3, R8, R2 ;  /* 0x0000000803087227 */ /* 0x000fe200078e0002 */
[----:B------:R-:W-:Y:S02]  /*ded0*/  IABS R2, R6 ;  /* 0x0000000600027213 */ /* 0x000fe40000000000 */
[----:B------:R-:W-:-:S03]  /*dee0*/  IABS R3, R5 ;  /* 0x0000000500037213 */ /* 0x000fc60000000000 */
[----:B------:R-:W-:-:S04]  /*def0*/  IMAD.HI.U32 R8, R8, R2, RZ ;  /* 0x0000000208087227 */ /* 0x000fc800078e00ff */
[----:B------:R-:W-:-:S04]  /*df00*/  IMAD.MOV R3, RZ, RZ, -R3 ;  /* 0x000000ffff037224 */ /* 0x000fc800078e0a03 */
[----:B------:R-:W-:-:S05]  /*df10*/  IMAD R2, R8, R3, R2 ;  /* 0x0000000308027224 */ /* 0x000fca00078e0202 */
[----:B------:R-:W-:-:S13]  /*df20*/  ISETP.GT.U32.AND P1, PT, R7, R2, PT ;  /* 0x000000020700720c */ /* 0x000fda0003f24070 */
[----:B------:R-:W-:Y:S02]  /*df30*/  @!P1 IMAD.IADD R2, R2, 0x1, -R7 ;  /* 0x0000000102029824 */ /* 0x000fe400078e0a07 */
[----:B------:R-:W-:Y:S01]  /*df40*/  @!P1 VIADD R8, R8, 0x1 ;  /* 0x0000000108089836 */ /* 0x000fe20000000000 */
[----:B------:R-:W-:Y:S02]  /*df50*/  ISETP.NE.AND P1, PT, R5, RZ, PT ;  /* 0x000000ff0500720c */ /* 0x000fe40003f25270 */
[----:B------:R-:W-:-:S13]  /*df60*/  ISETP.GE.U32.AND P0, PT, R2, R7, PT ;  /* 0x000000070200720c */ /* 0x000fda0003f06070 */
[----:B------:R-:W-:-:S04]  /*df70*/  @P0 VIADD R8, R8, 0x1 ;  /* 0x0000000108080836 */ /* 0x000fc80000000000 */
[----:B------:R-:W-:-:S04]  /*df80*/  IMAD.MOV.U32 R3, RZ, RZ, R8 ;  /* 0x000000ffff037224 */ /* 0x000fc800078e0008 */
[----:B------:R-:W-:Y:S01]  /*df90*/  @!P2 IMAD.MOV R3, RZ, RZ, -R3 ;  /* 0x000000ffff03a224 */ /* 0x000fe200078e0a03 */
[----:B------:R-:W-:-:S07]  /*dfa0*/  @!P1 LOP3.LUT R3, RZ, R5, RZ, 0x33, !PT ;  /* 0x00000005ff039212 */ /* 0x000fce00078e33ff */
.L_x_415:
[----:B------:R-:W-:Y:S05]  /*dfb0*/  BSYNC B0 ;  /* 0x0000000000007941 */ /* 0x000fea0003800000 */
.L_x_414:
[----:B------:R-:W-:Y:S01]  /*dfc0*/  LOP3.LUT R30, R4, 0xff, RZ, 0xc0, !PT ;  /* 0x000000ff041e7812 */ /* 0x000fe200078ec0ff */
[----:B------:R-:W-:Y:S04]  /*dfd0*/  BSSY B7, `(.L_x_416) ;  /* 0x0000360000077945 */ /* 0x000fe80003800000 */
[----:B------:R-:W-:-:S05]  /*dfe0*/  IMAD R30, R30, R3, RZ ;  /* 0x000000031e1e7224 */ /* 0x000fca00078e02ff */
[----:B------:R-:W-:-:S04]  /*dff0*/  VIADDMNMX R35, R30, R3, R0, PT ;  /* 0x000000031e237246 */ /* 0x000fc80003800100 */
[----:B------:R-:W-:Y:S01]  /*e000*/  ISETP.GT.AND P0, PT, R35, R30, PT ;  /* 0x0000001e2300720c */ /* 0x000fe20003f04270 */
[----:B------:R0:W-:-:S12]  /*e010*/  STL [R1+0xc], R35 ;  /* 0x00000c2301007387 */ /* 0x0001d80000100800 */
[----:B0-----:R-:W-:Y:S05]  /*e020*/  @P0 BRA `(.L_x_417) ;  /* 0x0000000000440947 */ /* 0x001fea0003800000 */
[----:B------:R-:W0:Y:S02]  /*e030*/  S2R R2, SR_TID.X ;  /* 0x0000000000027919 */ /* 0x000e240000002100 */
[----:B0-----:R-:W-:-:S04]  /*e040*/  LOP3.LUT R2, R2, 0x7f, RZ, 0xc0, !PT ;  /* 0x0000007f02027812 */ /* 0x001fc800078ec0ff */
[----:B------:R-:W-:-:S13]  /*e050*/  ISETP.NE.AND P0, PT, R2, RZ, PT ;  /* 0x000000ff0200720c */ /* 0x000fda0003f05270 */
[----:B------:R-:W-:Y:S05]  /*e060*/  @P0 BRA `(.L_x_418) ;  /* 0x0000003400580947 */ /* 0x000fea0003800000 */
[----:B------:R-:W0:Y:S01]  /*e070*/  S2R R5, SR_LANEID ;  /* 0x0000000000057919 */ /* 0x000e220000000000 */
[----:B------:R-:W-:Y:S01]  /*e080*/  VOTEU.ANY UR4, UPT, PT ;  /* 0x0000000000047886 */ /* 0x000fe200038e0100 */
[----:B------:R-:W1:Y:S01]  /*e090*/  LDC.64 R2, c[0x0][0xc60] ;  /* 0x00031800ff027b82 */ /* 0x000e620000000a00 */
[----:B------:R-:W0:Y:S02]  /*e0a0*/  FLO.U32 R0, UR4 ;  /* 0x0000000400007d00 */ /* 0x000e2400080e0000 */
[----:B0-----:R-:W-:-:S06]  /*e0b0*/  ISETP.EQ.U32.AND P0, PT, R0, R5, PT ;  /* 0x000000050000720c */ /* 0x001fcc0003f02070 */
[----:B------:R-:W1:Y:S07]  /*e0c0*/  POPC R5, UR4 ;  /* 0x0000000400057d09 */ /* 0x000e6e0008000000 */
[----:B-1----:R-:W2:Y:S01]  /*e0d0*/  @P0 ATOMG.E.ADD.STRONG.GPU PT, R3, desc[UR50][R2.64], R5 ;  /* 0x00000005020309a8 */ /* 0x002ea200081ee1f2 */
[----:B------:R-:W0:Y:S02]  /*e0e0*/  S2R R4, SR_LTMASK ;  /* 0x0000000000047919 */ /* 0x000e240000003900 */
[----:B0-----:R-:W-:-:S04]  /*e0f0*/  LOP3.LUT R4, R4, UR4, RZ, 0xc0, !PT ;  /* 0x0000000404047c12 */ /* 0x001fc8000f8ec0ff */
[----:B------:R-:W0:Y:S01]  /*e100*/  POPC R7, R4 ;  /* 0x0000000400077309 */ /* 0x000e220000000000 */
[----:B--2---:R-:W0:Y:S02]  /*e110*/  SHFL.IDX PT, R0, R3, R0, 0x1f ;  /* 0x00001f0003007589 */ /* 0x004e2400000e0000 */
[----:B0-----:R-:W-:Y:S01]  /*e120*/  IADD3 R24, R0, UR38, R7 ;  /* 0x0000002600187c10 */ /* 0x001fe2000fffe007 */
[----:B------:R-:W-:Y:S06]  /*e130*/  BRA `(.L_x_418) ;  /* 0x0000003400247947 */ /* 0x000fec0003800000 */
.L_x_417:
[----:B------:R-:W-:Y:S01]  /*e140*/  VIADD R0, R17, 0x22400 ;  /* 0x0002240011007836 */ /* 0x000fe20000000000 */
[----:B------:R-:W-:Y:S04]  /*e150*/  BSSY B6, `(.L_x_419) ;  /* 0x0000013000067945 */ /* 0x000fe80003800000 */
[----:B------:R-:W-:-:S13]  /*e160*/  LOP3.LUT P0, RZ, R0, 0x3ff, RZ, 0xc0, !PT ;  /* 0x000003ff00ff7812 */ /* 0x000fda000780c0ff */
[----:B------:R-:W-:Y:S05]  /*e170*/  @!P0 BRA `(.L_x_420) ;  /* 0x0000000000408947 */ /* 0x000fea0003800000 */
[----:B------:R-:W-:Y:S01]  /*e180*/  MOV R2, 0x0 ;  /* 0x0000000000027802 */ /* 0x000fe20000000f00 */
[----:B------:R-:W-:Y:S01]  /*e190*/  ULDC.64 UR6, c[0x4][0x90] ;  /* 0x0100240000067ab9 */ /* 0x000fe20000000a00 */
[----:B------:R-:W-:Y:S01]  /*e1a0*/  ULDC.64 UR8, c[0x4][0x98] ;  /* 0x0100260000087ab9 */ /* 0x000fe20000000a00 */
[----:B------:R-:W-:Y:S01]  /*e1b0*/  ULDC.64 UR4, c[0x4][0x8] ;  /* 0x0100020000047ab9 */ /* 0x000fe20000000a00 */
[----:B------:R-:W-:Y:S02]  /*e1c0*/  IMAD.U32 R4, RZ, RZ, UR6 ;  /* 0x00000006ff047e24 */ /* 0x000fe4000f8e00ff */
[----:B------:R-:W0:Y:S01]  /*e1d0*/  LDC.64 R2, c[0x4][R2] ;  /* 0x0100000002027b82 */ /* 0x000e220000000a00 */
[----:B------:R-:W-:Y:S02]  /*e1e0*/  IMAD.U32 R5, RZ, RZ, UR7 ;  /* 0x00000007ff057e24 */ /* 0x000fe4000f8e00ff */
[----:B------:R-:W-:Y:S02]  /*e1f0*/  IMAD.U32 R6, RZ, RZ, UR8 ;  /* 0x00000008ff067e24 */ /* 0x000fe4000f8e00ff */
[----:B------:R-:W-:-:S02]  /*e200*/  IMAD.U32 R7, RZ, RZ, UR9 ;  /* 0x00000009ff077e24 */ /* 0x000fc4000f8e00ff */
[----:B------:R-:W-:Y:S02]  /*e210*/  IMAD.U32 R10, RZ, RZ, UR4 ;  /* 0x00000004ff0a7e24 */ /* 0x000fe4000f8e00ff */
[----:B------:R-:W-:Y:S02]  /*e220*/  IMAD.U32 R11, RZ, RZ, UR5 ;  /* 0x00000005ff0b7e24 */ /* 0x000fe4000f8e00ff */
[----:B------:R-:W-:Y:S02]  /*e230*/  IMAD.MOV.U32 R8, RZ, RZ, 0x70 ;  /* 0x00000070ff087424 */ /* 0x000fe400078e00ff */
[----:B------:R-:W-:Y:S02]  /*e240*/  IMAD.MOV.U32 R12, RZ, RZ, 0x1 ;  /* 0x00000001ff0c7424 */ /* 0x000fe400078e00ff */
[----:B------:R-:W-:-:S07]  /*e250*/  IMAD.MOV.U32 R13, RZ, RZ, RZ ;  /* 0x000000ffff0d7224 */ /* 0x000fce00078e00ff */
[----:B------:R-:W-:-:S07]  /*e260*/  LEPC R20, `(.L_x_420) ;  /* 0x000000001014794e */ /* 0x000fce0000000000 */
[----:B0-----:R-:W-:Y:S05]  /*e270*/  CALL.ABS.NOINC R2 ;  /* 0x0000000002007343 */ /* 0x001fea0003c00000 */
.L_x_420:
[----:B------:R-:W-:Y:S05]  /*e280*/  BSYNC B6 ;  /* 0x0000000000067941 */ /* 0x000fea0003800000 */
.L_x_419:
        /* <DEDUP_REMOVED lines=8> */
[----:B------:R0:W1:Y:S01]  /*e310*/  LDC.64 R2, c[0x4][R34] ;  /* 0x0100000022027b82 */ /* 0x0000620000000a00 */
[----:B------:R-:W-:Y:S02]  /*e320*/  IMAD.U32 R4, RZ, RZ, UR6 ;  /* 0x00000006ff047e24 */ /* 0x000fe4000f8e00ff */
[----:B------:R-:W-:Y:S02]  /*e330*/  IMAD.U32 R5, RZ, RZ, UR7 ;  /* 0x00000007ff057e24 */ /* 0x000fe4000f8e00ff */
[----:B------:R-:W-:Y:S02]  /*e340*/  IMAD.U32 R6, RZ, RZ, UR8 ;  /* 0x00000008ff067e24 */ /* 0x000fe4000f8e00ff */
[----:B------:R-:W-:-:S02]  /*e350*/  IMAD.U32 R7, RZ, RZ, UR9 ;  /* 0x00000009ff077e24 */ /* 0x000fc4000f8e00ff */
[----:B------:R-:W-:Y:S02]  /*e360*/  IMAD.U32 R10, RZ, RZ, UR4 ;  /* 0x00000004ff0a7e24 */ /* 0x000fe4000f8e00ff */
[----:B------:R-:W-:Y:S02]  /*e370*/  IMAD.U32 R11, RZ, RZ, UR5 ;  /* 0x00000005ff0b7e24 */ /* 0x000fe4000f8e00ff */
[----:B------:R-:W-:Y:S02]  /*e380*/  IMAD.MOV.U32 R8, RZ, RZ, 0x70 ;  /* 0x00000070ff087424 */ /* 0x000fe400078e00ff */
[----:B------:R-:W-:Y:S02]  /*e390*/  IMAD.MOV.U32 R12, RZ, RZ, 0x1 ;  /* 0x00000001ff0c7424 */ /* 0x000fe400078e00ff */
[----:B0-----:R-:W-:-:S07]  /*e3a0*/  IMAD.MOV.U32 R13, RZ, RZ, RZ ;  /* 0x000000ffff0d7224 */ /* 0x001fce00078e00ff */
[----:B------:R-:W-:-:S07]  /*e3b0*/  LEPC R20, `(.L_x_423) ;  /* 0x000000001014794e */ /* 0x000fce0000000000 */
[----:B-1----:R-:W-:Y:S05]  /*e3c0*/  CALL.ABS.NOINC R2 ;  /* 0x0000000002007343 */ /* 0x002fea0003c00000 */
.L_x_423:
[----:B------:R0:W1:Y:S01]  /*e3d0*/  LDC.64 R2, c[0x4][R34] ;  /* 0x0100000022027b82 */ /* 0x0000620000000a00 */
[----:B------:R-:W-:Y:S01]  /*e3e0*/  ULDC.64 UR6, c[0x4][0x90] ;  /* 0x0100240000067ab9 */ /* 0x000fe20000000a00 */
[----:B------:R-:W-:Y:S01]  /*e3f0*/  ULDC.64 UR8, c[0x4][0x98] ;  /* 0x0100260000087ab9 */ /* 0x000fe20000000a00 */
[----:B------:R-:W-:Y:S01]  /*e400*/  ULDC.64 UR4, c[0x4][0x18] ;  /* 0x0100060000047ab9 */ /* 0x000fe20000000a00 */
        /* <DEDUP_REMOVED lines=11> */
.L_x_422:
[----:B------:R-:W-:Y:S05]  /*e4c0*/  BSYNC B6 ;  /* 0x0000000000067941 */ /* 0x000fea0003800000 */
.L_x_421:
[----:B------:R-:W0:Y:S01]  /*e4d0*/  S2R R0, SR_TID.X ;  /* 0x0000000000007919 */ /* 0x000e220000002100 */
[----:B------:R-:W-:Y:S01]  /*e4e0*/  ULDC.64 UR4, c[0x0][0x9f8] ;  /* 0x00027e0000047ab9 */ /* 0x000fe20000000a00 */
[----:B------:R-:W1:Y:S01]  /*e4f0*/  LDC R20, c[0x0][0x430] ;  /* 0x00010c00ff147b82 */ /* 0x000e620000000800 */
[----:B------:R-:W-:Y:S01]  /*e500*/  ISETP.NE.U32.AND P0, PT, RZ, UR4, PT ;  /* 0x00000004ff007c0c */ /* 0x000fe2000bf05070 */
[----:B------:R-:W2:Y:S03]  /*e510*/  S2R R34, SR_TID.X ;  /* 0x0000000000227919 */ /* 0x000ea60000002100 */
[----:B------:R-:W-:-:S13]  /*e520*/  ISETP.NE.AND.EX P0, PT, RZ, UR5, PT, P0 ;  /* 0x00000005ff007c0c */ /* 0x000fda000bf05300 */
[----:B------:R-:W-:Y:S01]  /*e530*/  @P0 IADD3 R2, P1, R19, UR4, RZ ;  /* 0x0000000413020c10 */ /* 0x000fe2000ff3e0ff */
[----:B------:R-:W-:-:S03]  /*e540*/  ULDC UR4, c[0x0][0x320] ;  /* 0x0000c80000047ab9 */ /* 0x000fc60000000800 */
[----:B------:R-:W-:Y:S01]  /*e550*/  @P0 IADD3.X R3, R32, UR5, RZ, P1, !PT ;  /* 0x0000000520030c10 */ /* 0x000fe20008ffe4ff */
[----:B------:R-:W3:Y:S04]  /*e560*/  S2R R21, SR_TID.X ;  /* 0x0000000000157919 */ /* 0x000ee80000002100 */
[----:B------:R4:W5:Y:S01]  /*e570*/  @P0 LDG.E R23, desc[UR50][R2.64] ;  /* 0x0000003202170981 */ /* 0x000962000c1e1900 */
[----:B------:R-:W-:Y:S01]  /*e580*/  LOP3.LUT R16, R16, 0xffffffbf, RZ, 0xc0, !PT ;  /* 0xffffffbf10107812 */ /* 0x000fe200078ec0ff */
[----:B------:R-:W-:Y:S01]  /*e590*/  UMOV UR5, 0xffffffff ;  /* 0xffffffff00057882 */ /* 0x000fe20000000000 */
[----:B0-----:R-:W-:Y:S02]  /*e5a0*/  IMAD.SHL.U32 R0, R0, 0x8, RZ ;  /* 0x0000000800007824 */ /* 0x001fe400078e00ff */
[----:B--2---:R-:W-:-:S03]  /*e5b0*/  IMAD.SHL.U32 R34, R34, 0x8, RZ ;  /* 0x0000000822227824 */ /* 0x004fc600078e00ff */
[----:B------:R-:W-:-:S04]  /*e5c0*/  LOP3.LUT R0, R0, 0x38, RZ, 0xc0, !PT ;  /* 0x0000003800007812 */ /* 0x000fc800078ec0ff */
[C---:B------:R-:W-:Y:S02]  /*e5d0*/  LOP3.LUT R4, R0.reuse, 0x40, RZ, 0xfc, !PT ;  /* 0x0000004000047812 */ /* 0x040fe400078efcff */
[----:B------:R-:W-:Y:S02]  /*e5e0*/  LOP3.LUT R0, R0, 0x180, RZ, 0xfc, !PT ;  /* 0x0000018000007812 */ /* 0x000fe400078efcff */
[----:B------:R-:W-:Y:S02]  /*e5f0*/  ISETP.GE.AND P0, PT, R4, UR4, PT ;  /* 0x0000000404007c0c */ /* 0x000fe4000bf06270 */
[----:B------:R-:W-:Y:S02]  /*e600*/  LOP3.LUT R34, R34, 0x38, RZ, 0xc0, !PT ;  /* 0x0000003822227812 */ /* 0x000fe400078ec0ff */
[----:B------:R-:W-:Y:S02]  /*e610*/  ISETP.GE.AND P1, PT, R0, UR4, PT ;  /* 0x0000000400007c0c */ /* 0x000fe4000bf26270 */
[----:B------:R-:W-:-:S02]  /*e620*/  LOP3.LUT R0, R34, 0x1c0, RZ, 0xfc, !PT ;  /* 0x000001c022007812 */ /* 0x000fc400078efcff */
[----:B------:R-:W-:Y:S02]  /*e630*/  LOP3.LUT R34, R34, 0x80, RZ, 0xfc, !PT ;  /* 0x0000008022227812 */ /* 0x000fe400078efcff */
[----:B------:R-:W-:Y:S02]  /*e640*/  SEL R7, RZ, 0x40, P1 ;  /* 0x00000040ff077807 */ /* 0x000fe40000800000 */
[----:B------:R-:W-:Y:S01]  /*e650*/  ISETP.GE.AND P5, PT, R34, UR4, PT ;  /* 0x0000000422007c0c */ /* 0x000fe2000bfa6270 */
[----:B---3--:R-:W-:Y:S01]  /*e660*/  IMAD.SHL.U32 R21, R21, 0x8, RZ ;  /* 0x0000000815157824 */ /* 0x008fe200078e00ff */
[----:B------:R-:W-:Y:S01]  /*e670*/  @P0 LOP3.LUT R16, R16, 0x40, RZ, 0xfc, !PT ;  /* 0x0000004010100812 */ /* 0x000fe200078efcff */
[----:B------:R-:W0:Y:S01]  /*e680*/  S2R R34, SR_TID.X ;  /* 0x0000000000227919 */ /* 0x000e220000002100 */
[----:B------:R-:W-:Y:S02]  /*e690*/  ISETP.GE.AND P0, PT, R0, UR4, PT ;  /* 0x0000000400007c0c */ /* 0x000fe4000bf06270 */
[----:B------:R-:W-:Y:S01]  /*e6a0*/  LOP3.LUT R21, R21, 0x38, RZ, 0xc0, !PT ;  /* 0x0000003815157812 */ /* 0x000fe200078ec0ff */
[----:B------:R-:W2:Y:S01]  /*e6b0*/  S2R R0, SR_TID.X ;  /* 0x0000000000007919 */ /* 0x000ea20000002100 */
[----:B------:R-:W-:-:S02]  /*e6c0*/  LOP3.LUT R16, R16, 0xffffff7f, RZ, 0xc0, !PT ;  /* 0xffffff7f10107812 */ /* 0x000fc400078ec0ff */
[C---:B------:R-:W-:Y:S02]  /*e6d0*/  ISETP.GE.AND P2, PT, R21.reuse, UR4, PT ;  /* 0x0000000415007c0c */ /* 0x040fe4000bf46270 */
[----:B------:R-:W-:Y:S02]  /*e6e0*/  LOP3.LUT R21, R21, 0x140, RZ, 0xfc, !PT ;  /* 0x0000014015157812 */ /* 0x000fe400078efcff */
[----:B------:R-:W-:-:S09]  /*e6f0*/  SEL R8, RZ, 0x80, P0 ;  /* 0x00000080ff087807 */ /* 0x000fd20000000000 */
[----:B------:R-:W-:Y:S02]  /*e700*/  @P2 LOP3.LUT R16, R16, 0x80, RZ, 0xfc, !PT ;  /* 0x0000008010102812 */ /* 0x000fe400078efcff */
[----:B------:R-:W-:Y:S02]  /*e710*/  ISETP.GE.AND P2, PT, R21, UR4, PT ;  /* 0x0000000415007c0c */ /* 0x000fe4000bf46270 */
[----:B------:R-:W-:-:S04]  /*e720*/  LOP3.LUT R16, R16, 0xffffffdf, RZ, 0xc0, !PT ;  /* 0xffffffdf10107812 */ /* 0x000fc800078ec0ff */
[----:B------:R-:W-:Y:S01]  /*e730*/  @P5 LOP3.LUT R16, R16, 0x20, RZ, 0xfc, !PT ;  /* 0x0000002010105812 */ /* 0x000fe200078efcff */
[----:B0-----:R-:W-:-:S03]  /*e740*/  IMAD.SHL.U32 R34, R34, 0x8, RZ ;  /* 0x0000000822227824 */ /* 0x001fc600078e00ff */
[----:B------:R-:W-:Y:S01]  /*e750*/  LOP3.LUT R16, R16, 0xffffffef, RZ, 0xc0, !PT ;  /* 0xffffffef10107812 */ /* 0x000fe200078ec0ff */
[----:B--2---:R-:W-:Y:S01]  /*e760*/  IMAD.SHL.U32 R0, R0, 0x8, RZ ;  /* 0x0000000800007824 */ /* 0x004fe200078e00ff */
[----:B------:R-:W-:-:S04]  /*e770*/  LOP3.LUT R34, R34, 0x38, RZ, 0xc0, !PT ;  /* 0x0000003822227812 */ /* 0x000fc800078ec0ff */
[----:B------:R-:W-:Y:S02]  /*e780*/  LOP3.LUT R0, R0, 0x38, RZ, 0xc0, !PT ;  /* 0x0000003800007812 */ /* 0x000fe400078ec0ff */
[----:B------:R-:W-:Y:S02]  /*e790*/  LOP3.LUT R34, R34, 0x100, RZ, 0xfc, !PT ;  /* 0x0000010022227812 */ /* 0x000fe400078efcff */
[----:B------:R-:W-:Y:S02]  /*e7a0*/  LOP3.LUT R0, R0, 0xc0, RZ, 0xfc, !PT ;  /* 0x000000c000007812 */ /* 0x000fe400078efcff */
[----:B------:R-:W-:Y:S02]  /*e7b0*/  ISETP.GE.AND P3, PT, R34, UR4, PT ;  /* 0x0000000422007c0c */ /* 0x000fe4000bf66270 */
[----:B------:R-:W-:Y:S02]  /*e7c0*/  ISETP.GE.AND P4, PT, R0, UR4, PT ;  /* 0x0000000400007c0c */ /* 0x000fe4000bf86270 */
[----:B------:R-:W-:-:S11]  /*e7d0*/  LEA R0, R35, 0xffffffc0, 0x6 ;  /* 0xffffffc023007811 */ /* 0x000fd600078e30ff */
[----:B------:R-:W-:-:S04]  /*e7e0*/  @P4 LOP3.LUT R16, R16, 0x10, RZ, 0xfc, !PT ;  /* 0x0000001010104812 */ /* 0x000fc800078efcff */
[----:B------:R-:W-:-:S04]  /*e7f0*/  LOP3.LUT R16, R16, 0xfffffffb, RZ, 0xc0, !PT ;  /* 0xfffffffb10107812 */ /* 0x000fc800078ec0ff */
[----:B------:R-:W-:-:S04]  /*e800*/  LOP3.LUT R16, R16, 0xfffffff7, RZ, 0xc0, !PT ;  /* 0xfffffff710107812 */ /* 0x000fc800078ec0ff */
[----:B------:R-:W-:-:S04]  /*e810*/  @P3 LOP3.LUT R16, R16, 0x8, RZ, 0xfc, !PT ;  /* 0x0000000810103812 */ /* 0x000fc800078efcff */
[----:B------:R-:W-:Y:S01]  /*e820*/  @P2 LOP3.LUT R16, R16, 0x4, RZ, 0xfc, !PT ;  /* 0x0000000410102812 */ /* 0x000fe200078efcff */
[----:B-1--4-:R-:W-:Y:S06]  /*e830*/  BRA.DIV UR5, `(.L_x_424) ;  /* 0x0000003e05fc7947 */ /* 0x012fec000b800000 */
.L_x_489:
[----:B------:R-:W0:Y:S01]  /*e840*/  S2R R10, SR_TID.X ;  /* 0x00000000000a7919 */ /* 0x000e220000002100 */
[----:B------:R-:W-:Y:S01]  /*e850*/  ISETP.NE.AND P1, PT, R20, 0x1, PT ;  /* 0x000000011400780c */ /* 0x000fe20003f25270 */
[----:B------:R-:W-:Y:S01]  /*e860*/  IMAD.MOV.U32 R34, RZ, RZ, RZ ;  /* 0x000000ffff227224 */ /* 0x000fe200078e00ff */
[----:B-----5:R-:W-:Y:S02]  /*e870*/  SHF.R.S32.HI R32, RZ, 0x1f, R23 ;  /* 0x0000001fff207819 */ /* 0x020fe40000011417 */
[C---:B------:R-:W-:Y:S02]  /*e880*/  LOP3.LUT P6, RZ, R16.reuse, 0x80, RZ, 0xc0, !PT ;  /* 0x0000008010ff7812 */ /* 0x040fe400078cc0ff */
[----:B------:R-:W-:-:S07]  /*e890*/  LOP3.LUT R16, R16, 0xfffff7ff, RZ, 0xc0, !PT ;  /* 0xfffff7ff10107812 */ /* 0x000fce00078ec0ff */
[----:B------:R-:W1:Y:S01]  /*e8a0*/  @P1 LDC R3, c[0x0][0x434] ;  /* 0x00010d00ff031b82 */ /* 0x000e620000000800 */
[----:B------:R-:W-:-:S07]  /*e8b0*/  @P1 LOP3.LUT R16, R16, 0x800, RZ, 0xfc, !PT ;  /* 0x0000080010101812 */ /* 0x000fce00078efcff */
[----:B------:R-:W2:Y:S01]  /*e8c0*/  @P1 LDC R2, c[0x0][0x438] ;  /* 0x00010e00ff021b82 */ /* 0x000ea20000000800 */
[----:B0-----:R-:W-:-:S05]  /*e8d0*/  IMAD.SHL.U32 R10, R10, 0x10, RZ ;  /* 0x000000100a0a7824 */ /* 0x001fca00078e00ff */
[----:B------:R-:W-:-:S05]  /*e8e0*/  LOP3.LUT R10, R36, 0x70, R10, 0xf8, !PT ;  /* 0x00000070240a7812 */ /* 0x000fca00078ef80a */
[----:B------:R-:W-:-:S05]  /*e8f0*/  IMAD.IADD R35, R10, 0x1, R0 ;  /* 0x000000010a237824 */ /* 0x000fca00078e0200 */
[C---:B------:R-:W-:Y:S01]  /*e900*/  ISETP.GE.AND P0, PT, R35.reuse, R28, PT ;  /* 0x0000001c2300720c */ /* 0x040fe20003f06270 */
[----:B------:R-:W-:-:S03]  /*e910*/  IMAD.IADD R35, R35, 0x1, R31 ;  /* 0x0000000123237824 */ /* 0x000fc600078e021f */
[----:B------:R-:W-:Y:S01]  /*e920*/  ISETP.GT.U32.OR P0, PT, R10, 0x3f, P0 ;  /* 0x0000003f0a00780c */ /* 0x000fe20000704470 */
[----:B-1----:R-:W-:-:S04]  /*e930*/  @P1 IMAD.HI.U32 R3, R35, R3, RZ ;  /* 0x0000000323031227 */ /* 0x002fc800078e00ff */
[----:B------:R-:W-:Y:S01]  /*e940*/  IMAD.MOV.U32 R6, RZ, RZ, R35 ;  /* 0x000000ffff067224 */ /* 0x000fe200078e0023 */
[----:B--2---:R-:W-:-:S07]  /*e950*/  @P1 SHF.R.U32.HI R6, RZ, R2, R3 ;  /* 0x00000002ff061219 */ /* 0x004fce0000011603 */
[----:B------:R-:W0:Y:S01]  /*e960*/  @!P0 LDC.64 R4, c[0x0][0x428] ;  /* 0x00010a00ff048b82 */ /* 0x000e220000000a00 */
[--C-:B------:R-:W-:Y:S01]  /*e970*/  @!P0 SHF.R.S32.HI R3, RZ, 0x1f, R6.reuse ;  /* 0x0000001fff038819 */ /* 0x100fe20000011406 */
[----:B------:R-:W-:Y:S02]  /*e980*/  @!P0 IMAD.MOV.U32 R2, RZ, RZ, R6 ;  /* 0x000000ffff028224 */ /* 0x000fe400078e0006 */
[-C--:B0-----:R-:W-:Y:S02]  /*e990*/  @!P0 IMAD R9, R32, R4.reuse, RZ ;  /* 0x0000000420098224 */ /* 0x081fe400078e02ff */
[----:B------:R-:W-:-:S04]  /*e9a0*/  @!P0 IMAD.WIDE.U32 R2, R23, R4, R2 ;  /* 0x0000000417028225 */ /* 0x000fc800078e0002 */
[----:B------:R-:W-:Y:S02]  /*e9b0*/  @!P0 IMAD R9, R23, R5, R9 ;  /* 0x0000000517098224 */ /* 0x000fe400078e0209 */
[----:B------:R-:W0:Y:S02]  /*e9c0*/  @!P0 LDC.64 R4, c[0x0][0x418] ;  /* 0x00010600ff048b82 */ /* 0x000e240000000a00 */
[----:B------:R-:W-:Y:S01]  /*e9d0*/  @!P0 IMAD.IADD R3, R3, 0x1, R9 ;  /* 0x0000000103038824 */ /* 0x000fe200078e0209 */
[----:B0-----:R-:W-:-:S04]  /*e9e0*/  @!P0 LEA R4, P1, R2, R4, 0x2 ;  /* 0x0000000402048211 */ /* 0x001fc800078210ff */
[----:B------:R-:W-:Y:S02]  /*e9f0*/  @!P0 LEA.HI.X R5, R2, R5, R3, 0x2, P1 ;  /* 0x0000000502058211 */ /* 0x000fe400008f1403 */
[----:B------:R-:W-:Y:S02]  /*ea00*/  LOP3.LUT P1, RZ, R16, 0x40, RZ, 0xc0, !PT ;  /* 0x0000004010ff7812 */ /* 0x000fe4000782c0ff */
[----:B------:R-:W-:Y:S01]  /*ea10*/  SEL R3, RZ, 0x1, P6 ;  /* 0x00000001ff037807 */ /* 0x000fe20003000000 */
[----:B------:R0:W5:Y:S01]  /*ea20*/  @!P0 LDG.E R34, desc[UR50][R4.64] ;  /* 0x0000003204228981 */ /* 0x000162000c1e1900 */
[----:B------:R-:W-:Y:S02]  /*ea30*/  SEL R2, RZ, 0xffffffff, P1 ;  /* 0xffffffffff027807 */ /* 0x000fe40000800000 */
[----:B------:R-:W-:Y:S02]  /*ea40*/  ISETP.GT.U32.AND P1, PT, R10, 0x3f, PT ;  /* 0x0000003f0a00780c */ /* 0x000fe40003f24070 */
[----:B------:R-:W-:Y:S01]  /*ea50*/  LOP3.LUT R16, R16, 0xfffffbff, RZ, 0xc0, !PT ;  /* 0xfffffbff10107812 */ /* 0x000fe200078ec0ff */
[----:B------:R-:W-:Y:S01]  /*ea60*/  IMAD.SHL.U32 R2, R2, 0x2, RZ ;  /* 0x0000000202027824 */ /* 0x000fe200078e00ff */
[----:B------:R-:W-:-:S02]  /*ea70*/  LOP3.LUT R26, R26, 0xffff, RZ, 0xc0, !PT ;  /* 0x0000ffff1a1a7812 */ /* 0x000fc400078ec0ff */
[----:B0-----:R-:W-:Y:S02]  /*ea80*/  SEL R4, RZ, 0x8, P4 ;  /* 0x00000008ff047807 */ /* 0x001fe40002000000 */
[----:B------:R-:W-:Y:S02]  /*ea90*/  LOP3.LUT R2, R2, 0x2, R3, 0xe2, !PT ;  /* 0x0000000202027812 */ /* 0x000fe400078ee203 */
[----:B------:R-:W-:-:S04]  /*eaa0*/  SEL R3, RZ, 0x4, P5 ;  /* 0x00000004ff037807 */ /* 0x000fc80002800000 */
[----:B------:R-:W-:Y:S02]  /*eab0*/  LOP3.LUT R2, R4, R2, R3, 0xfe, !PT ;  /* 0x0000000204027212 */ /* 0x000fe400078efe03 */
[----:B------:R-:W-:Y:S02]  /*eac0*/  SEL R3, RZ, 0x10, P3 ;  /* 0x00000010ff037807 */ /* 0x000fe40001800000 */
[----:B------:R-:W-:-:S04]  /*ead0*/  SEL R4, RZ, 0x20, P2 ;  /* 0x00000020ff047807 */ /* 0x000fc80001000000 */
[----:B------:R-:W-:Y:S01]  /*eae0*/  LOP3.LUT R2, R4, R2, R3, 0xfe, !PT ;  /* 0x0000000204027212 */ /* 0x000fe200078efe03 */
[----:B------:R-:W-:-:S03]  /*eaf0*/  IMAD.U32 R3, RZ, RZ, UR36 ;  /* 0x00000024ff037e24 */ /* 0x000fc6000f8e00ff */
[----:B------:R-:W-:Y:S01]  /*eb00*/  LOP3.LUT R7, R2, R7, RZ, 0xfc, !PT ;  /* 0x0000000702077212 */ /* 0x000fe200078efcff */
[----:B------:R-:W-:Y:S01]  /*eb10*/  IMAD.MOV R2, RZ, RZ, -R6 ;  /* 0x000000ffff027224 */ /* 0x000fe200078e0a06 */
[----:B------:R-:W-:-:S03]  /*eb20*/  ISETP.NE.AND P0, PT, R3, 0x3, PT ;  /* 0x000000030300780c */ /* 0x000fc60003f05270 */
[----:B------:R-:W-:Y:S01]  /*eb30*/  IMAD R35, R20, R2, R35 ;  /* 0x0000000214237224 */ /* 0x000fe200078e0223 */
[----:B------:R-:W-:Y:S01]  /*eb40*/  LOP3.LUT R2, R7, R8, RZ, 0xfc, !PT ;  /* 0x0000000807027212 */ /* 0x000fe200078efcff */
[----:B------:R0:W-:Y:S04]  /*eb50*/  STL [R1+0x28], R7 ;  /* 0x0000280701007387 */ /* 0x0001e80000100800 */
[----:B------:R0:W-:Y:S04]  /*eb60*/  STL [R1], R2 ;  /* 0x0000000201007387 */ /* 0x0001e80000100800 */
[----:B------:R-:W-:-:S04]  /*eb70*/  @P0 LOP3.LUT R16, R16, 0x400, RZ, 0xfc, !PT ;  /* 0x0000040010100812 */ /* 0x000fc800078efcff */
[----:B------:R-:W-:-:S04]  /*eb80*/  LOP3.LUT R16, R16, 0xfffffffe, RZ, 0xc0, !PT ;  /* 0xfffffffe10107812 */ /* 0x000fc800078ec0ff */
[----:B------:R-:W-:Y:S01]  /*eb90*/  @P1 LOP3.LUT R16, R16, 0x1, RZ, 0xfc, !PT ;  /* 0x0000000110101812 */ /* 0x000fe200078efcff */
[----:B0-----:R-:W-:Y:S06]  /*eba0*/  @!P0 BRA `(.L_x_425) ;  /* 0x0000000000048947 */ /* 0x001fec0003800000 */
[----:B------:R-:W-:Y:S01]  /*ebb0*/  BPT.TRAP 0x1 ;  /* 0x000000040000795c */ /* 0x000fe20000300000 */
.L_x_425:
[----:B------:R-:W-:Y:S01]  /*ebc0*/  IADD3 R28, -R36, R28, -R0 ;  /* 0x0000001c241c7210 */ /* 0x000fe20007ffe900 */
[----:B------:R-:W-:Y:S01]  /*ebd0*/  IMAD R19, R18, 0x8, R17 ;  /* 0x0000000812137824 */ /* 0x000fe200078e0211 */
[----:B------:R-:W-:Y:S01]  /*ebe0*/  SHF.L.U32 R0, R22, 0x1f, RZ ;  /* 0x0000001f16007819 */ /* 0x000fe200000006ff */
[----:B------:R-:W-:Y:S03]  /*ebf0*/  BSSY B0, `(.L_x_426) ;  /* 0x0000003000007945 */ /* 0x000fe60003800000 */
[----:B------:R-:W0:Y:S02]  /*ec00*/  SYNCS.PHASECHK.TRANS64.TRYWAIT P0, [R19+URZ+0x28c40], R0 ;  /* 0x028c4000130075a7 */ /* 0x000e24000800017f */
[----:B0-----:R-:W-:Y:S05]  /*ec10*/  @!P0 BRA `(.L_x_427) ;  /* 0x0000003c00388947 */ /* 0x001fea0003800000 */
.L_x_490:
[----:B------:R-:W-:Y:S05]  /*ec20*/  BSYNC B0 ;  /* 0x0000000000007941 */ /* 0x000fea0003800000 */
.L_x_426:
[----:B------:R-:W1:Y:S01]  /*ec30*/  S2R R7, SR_TID.X ;  /* 0x0000000000077919 */ /* 0x000e620000002100 */
[----:B0-----:R-:W-:Y:S01]  /*ec40*/  SHF.R.S32.HI R0, RZ, 0x1f, R35 ;  /* 0x0000001fff007819 */ /* 0x001fe20000011423 */
[----:B------:R-:W-:Y:S01]  /*ec50*/  ULDC.64 UR4, c[0x0][0x300] ;  /* 0x0000c00000047ab9 */ /* 0x000fe20000000a00 */
[----:B-----5:R-:W-:Y:S01]  /*ec60*/  SHF.R.S32.HI R4, RZ, 0x1f, R34 ;  /* 0x0000001fff047819 */ /* 0x020fe20000011422 */
[----:B------:R-:W-:Y:S01]  /*ec70*/  IMAD.WIDE.U32 R2, R35, UR4, RZ ;  /* 0x0000000423027c25 */ /* 0x000fe2000f8e00ff */
[----:B------:R-:W-:Y:S01]  /*ec80*/  ULDC.64 UR6, c[0x0][0x2e8] ;  /* 0x0000ba0000067ab9 */ /* 0x000fe20000000a00 */
[----:B------:R0:W-:Y:S01]  /*ec90*/  STL [R1+0x1c], R0 ;  /* 0x00001c0001007387 */ /* 0x0001e20000100800 */
[----:B------:R-:W-:-:S03]  /*eca0*/  LOP3.LUT R16, R16, 0xfffffffd, RZ, 0xc0, !PT ;  /* 0xfffffffd10107812 */ /* 0x000fc600078ec0ff */
[----:B------:R2:W-:Y:S01]  /*ecb0*/  STL [R1+0x20], R4 ;  /* 0x0000200401007387 */ /* 0x0005e20000100800 */
[----:B0-----:R-:W-:-:S04]  /*ecc0*/  IMAD R0, R0, UR4, RZ ;  /* 0x0000000400007c24 */ /* 0x001fc8000f8e02ff */
[----:B------:R-:W-:Y:S01]  /*ecd0*/  IMAD R0, R35, UR5, R0 ;  /* 0x0000000523007c24 */ /* 0x000fe2000f8e0200 */
[----:B------:R-:W-:-:S03]  /*ece0*/  ULDC.64 UR4, c[0x0][0x310] ;  /* 0x0000c40000047ab9 */ /* 0x000fc60000000a00 */
[----:B------:R-:W-:Y:S02]  /*ecf0*/  IMAD.IADD R3, R3, 0x1, R0 ;  /* 0x0000000103037824 */ /* 0x000fe400078e0200 */
[----:B------:R-:W-:Y:S02]  /*ed00*/  IMAD R0, R4, UR4, RZ ;  /* 0x0000000404007c24 */ /* 0x000fe4000f8e02ff */
[----:B------:R-:W-:-:S04]  /*ed10*/  IMAD.WIDE.U32 R2, R34, UR4, R2 ;  /* 0x0000000422027c25 */ /* 0x000fc8000f8e0002 */
[----:B------:R-:W-:Y:S01]  /*ed20*/  IMAD R0, R34, UR5, R0 ;  /* 0x0000000522007c24 */ /* 0x000fe2000f8e0200 */
[----:B------:R-:W-:Y:S01]  /*ed30*/  ULDC.64 UR4, c[0x0][0x308] ;  /* 0x0000c20000047ab9 */ /* 0x000fe20000000a00 */
[----:B-1----:R-:W-:Y:S02]  /*ed40*/  IMAD.SHL.U32 R7, R7, 0x8, RZ ;  /* 0x0000000807077824 */ /* 0x002fe400078e00ff */
[----:B------:R-:W-:Y:S02]  /*ed50*/  IMAD.IADD R3, R3, 0x1, R0 ;  /* 0x0000000103037824 */ /* 0x000fe400078e0200 */
[----:B--2---:R-:W-:Y:S01]  /*ed60*/  IMAD R4, R18, 0x1000, R33 ;  /* 0x0000100012047824 */ /* 0x004fe200078e0221 */
[----:B------:R-:W-:Y:S01]  /*ed70*/  LOP3.LUT R7, R7, 0x38, RZ, 0xc0, !PT ;  /* 0x0000003807077812 */ /* 0x000fe200078ec0ff */
[C---:B------:R-:W-:Y:S01]  /*ed80*/  IMAD.WIDE.U32 R2, R26.reuse, UR4, R2 ;  /* 0x000000041a027c25 */ /* 0x040fe2000f8e0002 */
[----:B------:R-:W-:Y:S02]  /*ed90*/  ULDC UR4, c[0x0][0x2f4] ;  /* 0x0000bd0000047ab9 */ /* 0x000fe40000000800 */
[----:B------:R-:W-:Y:S01]  /*eda0*/  ISETP.GE.AND P2, PT, R7, UR4, PT ;  /* 0x0000000407007c0c */ /* 0x000fe2000bf46270 */
[----:B------:R-:W-:Y:S01]  /*edb0*/  IMAD R5, R26, UR5, R3 ;  /* 0x000000051a057c24 */ /* 0x000fe2000f8e0203 */
[----:B------:R-:W-:Y:S01]  /*edc0*/  LEA R0, P0, R2, UR6, 0x1 ;  /* 0x0000000602007c11 */ /* 0x000fe2000f8008ff */
[----:B------:R-:W-:-:S03]  /*edd0*/  UMOV UR5, 0xffffffff ;  /* 0xffffffff00057882 */ /* 0x000fc60000000000 */
[----:B------:R-:W-:Y:S02]  /*ede0*/  LEA.HI.X R5, R2, UR7, R5, 0x1, P0 ;  /* 0x0000000702057c11 */ /* 0x000fe400080f0c05 */
[----:B------:R-:W-:-:S05]  /*edf0*/  ISETP.GE.AND P0, PT, R28, 0x1, PT ;  /* 0x000000011c00780c */ /* 0x000fca0003f06270 */
[----:B------:R-:W-:Y:S01]  /*ee00*/  @P2 LOP3.LUT R16, R16, 0x2, RZ, 0xfc, !PT ;  /* 0x0000000210102812 */ /* 0x000fe200078efcff */
[----:B------:R-:W-:Y:S07]  /*ee10*/  BRA.DIV UR5, `(.L_x_428) ;  /* 0x0000003a05cc7947 */ /* 0x000fee000b800000 */
[----:B------:R-:W0:Y:S01]  /*ee20*/  SHFL.IDX PT, R3, R0, RZ, 0x181f ;  /* 0x00181fff00037589 */ /* 0x000e2200000e0000 */
[----:B------:R-:W-:-:S03]  /*ee30*/  @P0 IMAD R6, R4, 0x2, R17 ;  /* 0x0000000204060824 */ /* 0x000fc600078e0211 */
[----:B------:R-:W1:Y:S01]  /*ee40*/  SHFL.IDX PT, R2, R5, RZ, 0x181f ;  /* 0x00181fff05027589 */ /* 0x000e6200000e0000 */
[----:B0-----:R-:W-:-:S05]  /*ee50*/  @P0 LEA R3, P1, R7, R3, 0x1 ;  /* 0x0000000307030211 */ /* 0x001fca00078208ff */
[----:B-1----:R-:W-:-:S05]  /*ee60*/  @P0 IMAD.X R2, RZ, RZ, R2, P1 ;  /* 0x000000ffff020224 */ /* 0x002fca00008e0602 */
[----:B------:R-:W-:-:S04]  /*ee70*/  @P0 LOP3.LUT R3, R3, R2, RZ, 0x3c, !PT ;  /* 0x0000000203030212 */ /* 0x000fc800078e3cff */
[----:B------:R-:W-:-:S04]  /*ee80*/  @P0 LOP3.LUT R2, R3, R2, RZ, 0x3c, !PT ;  /* 0x0000000203020212 */ /* 0x000fc800078e3cff */
[----:B------:R-:W-:-:S05]  /*ee90*/  @P0 LOP3.LUT R3, R3, R2, RZ, 0x3c, !PT ;  /* 0x0000000203030212 */ /* 0x000fca00078e3cff */
[----:B------:R-:W-:Y:S01]  /*eea0*/  @!PT LDS RZ, [RZ] ;  /* 0x00000000fffff984 */ /* 0x000fe20000000800 */
[----:B------:R0:W-:Y:S01]  /*eeb0*/  @P0 LDGSTS.E.BYPASS.LTC128B.128 [R6+0x22400], desc[UR50][R2.64], !P2 ;  /* 0x2240000002060fae */ /* 0x0001e2000d101d72 */
[----:B------:R-:W-:-:S03]  /*eec0*/  ISETP.GE.AND P0, PT, R28, 0x11, PT ;  /* 0x000000111c00780c */ /* 0x000fc60003f06270 */
[----:B0-----:R-:W0:Y:S10]  /*eed0*/  SHFL.IDX PT, R3, R0, 0x1, 0x181f ;  /* 0x00381f0000037f89 */ /* 0x001e3400000e0000 */
[----:B------:R-:W-:Y:S01]  /*eee0*/  @P0 IMAD R6, R4, 0x2, R17 ;  /* 0x0000000204060824 */ /* 0x000fe200078e0211 */
[----:B------:R-:W1:Y:S01]  /*eef0*/  SHFL.IDX PT, R2, R5, 0x1, 0x181f ;  /* 0x00381f0005027f89 */ /* 0x000e6200000e0000 */
[----:B0-----:R-:W-:-:S05]  /*ef00*/  @P0 LEA R3, P1, R7, R3, 0x1 ;  /* 0x0000000307030211 */ /* 0x001fca00078208ff */
[----:B-1----:R-:W-:-:S05]  /*ef10*/  @P0 IMAD.X R2, RZ, RZ, R2, P1 ;  /* 0x000000ffff020224 */ /* 0x002fca00008e0602 */
[----:B------:R-:W-:-:S04]  /*ef20*/  @P0 LOP3.LUT R3, R3, R2, RZ, 0x3c, !PT ;  /* 0x0000000203030212 */ /* 0x000fc800078e3cff */
[----:B------:R-:W-:-:S04]  /*ef30*/  @P0 LOP3.LUT R2, R3, R2, RZ, 0x3c, !PT ;  /* 0x0000000203020212 */ /* 0x000fc800078e3cff */
[----:B------:R-:W-:-:S05]  /*ef40*/  @P0 LOP3.LUT R3, R3, R2, RZ, 0x3c, !PT ;  /* 0x0000000203030212 */ /* 0x000fca00078e3cff */
[----:B------:R0:W-:Y:S01]  /*ef50*/  @P0 LDGSTS.E.BYPASS.LTC128B.128 [R6+0x22c00], desc[UR50][R2.64], !P2 ;  /* 0x22c0000002060fae */ /* 0x0001e2000d101d72 */
[----:B------:R-:W-:-:S03]  /*ef60*/  ISETP.GE.AND P0, PT, R28, 0x21, PT ;  /* 0x000000211c00780c */ /* 0x000fc60003f06270 */
[----:B0-----:R-:W0:Y:S10]  /*ef70*/  SHFL.IDX PT, R3, R0, 0x2, 0x181f ;  /* 0x00581f0000037f89 */ /* 0x001e3400000e0000 */
[----:B------:R-:W-:Y:S01]  /*ef80*/  @P0 IMAD R6, R4, 0x2, R17 ;  /* 0x0000000204060824 */ /* 0x000fe200078e0211 */
[----:B------:R-:W1:Y:S04]  /*ef90*/  SHFL.IDX PT, R2, R5, 0x2, 0x181f ;  /* 0x00581f0005027f89 */ /* 0x000e6800000e0000 */
[----:B------:R-:W2:Y:S04]  /*efa0*/  SHFL.IDX PT, R5, R5, 0x3, 0x181f ;  /* 0x00781f0005057f89 */ /* 0x000ea800000e0000 */
[----:B------:R-:W3:Y:S01]  /*efb0*/  SHFL.IDX PT, R0, R0, 0x3, 0x181f ;  /* 0x00781f0000007f89 */ /* 0x000ee200000e0000 */
[----:B0-----:R-:W-:-:S05]  /*efc0*/  @P0 LEA R3, P1, R7, R3, 0x1 ;  /* 0x0000000307030211 */ /* 0x001fca00078208ff */
[----:B-1----:R-:W-:-:S05]  /*efd0*/  @P0 IMAD.X R2, RZ, RZ, R2, P1 ;  /* 0x000000ffff020224 */ /* 0x002fca00008e0602 */
[----:B------:R-:W-:-:S04]  /*efe0*/  @P0 LOP3.LUT R3, R3, R2, RZ, 0x3c, !PT ;  /* 0x0000000203030212 */ /* 0x000fc800078e3cff */
[----:B------:R-:W-:-:S04]  /*eff0*/  @P0 LOP3.LUT R2, R3, R2, RZ, 0x3c, !PT ;  /* 0x0000000203020212 */ /* 0x000fc800078e3cff */
[----:B------:R-:W-:-:S05]  /*f000*/  @P0 LOP3.LUT R3, R3, R2, RZ, 0x3c, !PT ;  /* 0x0000000203030212 */ /* 0x000fca00078e3cff */
[----:B--23--:R0:W-:Y:S02]  /*f010*/  @P0 LDGSTS.E.BYPASS.LTC128B.128 [R6+0x23400], desc[UR50][R2.64], !P2 ;  /* 0x2340000002060fae */ /* 0x00c1e4000d101d72 */
.L_x_500:
[----:B------:R-:W-:-:S13]  /*f020*/  ISETP.GE.AND P0, PT, R28, 0x31, PT ;  /* 0x000000311c00780c */ /* 0x000fda0003f06270 */
[----:B01----:R-:W-:Y:S01]  /*f030*/  @P0 LEA R2, P1, R7, R0, 0x1 ;  /* 0x0000000007020211 */ /* 0x003fe200078208ff */
[----:B------:R-:W-:-:S04]  /*f040*/  @P0 IMAD R4, R4, 0x2, R17 ;  /* 0x0000000204040824 */ /* 0x000fc800078e0211 */
[----:B------:R-:W-:-:S05]  /*f050*/  @P0 IMAD.X R3, RZ, RZ, R5, P1 ;  /* 0x000000ffff030224 */ /* 0x000fca00008e0605 */
[----:B------:R-:W-:Y:S01]  /*f060*/  @!PT LDS RZ, [RZ] ;  /* 0x00000000fffff984 */ /* 0x000fe20000000800 */
[----:B------:R-:W-:Y:S01]  /*f070*/  @!PT LDS RZ, [RZ] ;  /* 0x00000000fffff984 */ /* 0x000fe20000000800 */
[----:B------:R-:W-:Y:S01]  /*f080*/  @!PT LDS RZ, [RZ] ;  /* 0x00000000fffff984 */ /* 0x000fe20000000800 */
[----:B------:R0:W-:Y:S01]  /*f090*/  @P0 LDGSTS.E.BYPASS.LTC128B.128 [R4+0x23c00], desc[UR50][R2.64], !P2 ;  /* 0x23c0000002040fae */ /* 0x0001e2000d101d72 */
[----:B------:R-:W-:Y:S01]  /*f0a0*/  PLOP3.LUT P0, PT, PT, PT, PT, 0x80, 0x0 ;  /* 0x000000000000781c */ /* 0x000fe20003f0f070 */
[----:B------:R-:W-:-:S12]  /*f0b0*/  NOP ;  /* 0x0000000000007918 */ /* 0x000fd80000000000 */
.L_x_429:
[----:B------:R-:W-:Y:S02]  /*f0c0*/  PLOP3.LUT P1, PT, P1, P0, PT, 0xa2, 0x0 ;  /* 0x000000000000781c */ /* 0x000fe40000f21472 */
[----:B------:R-:W-:-:S08]  /*f0d0*/  @P0 R2UR P1, UR4, R19 ;  /* 0x00000000130402ca */ /* 0x000fd00000020000 */
[----:B------:R-:W-:-:S05]  /*f0e0*/  @P0 PLOP3.LUT P0, PT, P1, PT, PT, 0x80, 0x0 ;  /* 0x000000000000081c */ /* 0x000fca0000f0f070 */
[----:B------:R-:W-:Y:S01]  /*f0f0*/  @!P1 SYNCS.ARRIVE.TRANS64.RED.A0T1 RZ, [UR4+0x28c30], RZ ;  /* 0x028c30ffffff99a7 */ /* 0x000fe20008200404 */
[----:B------:R-:W-:Y:S07]  /*f100*/  @!P1 ARRIVES.LDGSTSBAR.64.TRANSCNT [UR4+0x28c30] ;  /* 0x028c3000ff0099b0 */ /* 0x000fee0008000a84 */
[----:B------:R-:W-:Y:S05]  /*f110*/  @P0 BRA.U.ANY `(.L_x_429) ;  /* 0xfffffffd00e80947 */ /* 0x000fea000393ffff */
[----:B------:R-:W-:Y:S01]  /*f120*/  NOP ;  /* 0x0000000000007918 */ /* 0x000fe20000000000 */
[----:B------:R-:W-:-:S05]  /*f130*/  IMAD.U32 R0, RZ, RZ, UR36 ;  /* 0x00000024ff007e24 */ /* 0x000fca000f8e00ff */
[----:B------:R-:W-:-:S13]  /*f140*/  ISETP.NE.AND P2, PT, R0, 0x3, PT ;  /* 0x000000030000780c */ /* 0x000fda0003f45270 */
[----:B------:R-:W-:Y:S05]  /*f150*/  @!P2 BRA `(.L_x_430) ;  /* 0x000000000004a947 */ /* 0x000fea0003800000 */
[----:B------:R-:W-:Y:S01]  /*f160*/  BPT.TRAP 0x1 ;  /* 0x000000040000795c */ /* 0x000fe20000300000 */
.L_x_430:
[----:B------:R1:W5:Y:S01]  /*f170*/  LDL.LU R0, [R1+0x4] ;  /* 0x0000040001007983 */ /* 0x0003620000300800 */
[----:B------:R-:W-:Y:S01]  /*f180*/  LOP3.LUT P0, RZ, R16, 0x100, RZ, 0xc0, !PT ;  /* 0x0000010010ff7812 */ /* 0x000fe2000780c0ff */
[----:B------:R1:W-:Y:S02]  /*f190*/  SYNCS.ARRIVE.TRANS64.A1T0 RZ, [R19+URZ+0x28c30], RZ ;  /* 0x028c30ff13ff79a7 */ /* 0x0003e4000810003f */
[----:B0-----:R1:W5:Y:S10]  /*f1a0*/  LDL R3, [R1] ;  /* 0x0000000001037983 */ /* 0x0013740000100800 */
[----:B------:R-:W-:Y:S05]  /*f1b0*/  WARPSYNC.ALL ;  /* 0x0000000000007948 */ /* 0x000fea0003800000 */
[----:B------:R-:W-:Y:S01]  /*f1c0*/  SEL R2, R29, RZ, !P0 ;  /* 0x000000ff1d027207 */ /* 0x000fe20004000000 */
[----:B------:R-:W-:Y:S01]  /*f1d0*/  ULDC.64 UR4, c[0x0][0x298] ;  /* 0x0000a60000047ab9 */ /* 0x000fe20000000a00 */
[----:B------:R-:W-:Y:S01]  /*f1e0*/  BSSY B6, `(.L_x_431) ;  /* 0x0000020000067945 */ /* 0x000fe20003800000 */
[----:B------:R-:W-:Y:S02]  /*f1f0*/  IMAD.WIDE.U32 R4, R37, UR4, RZ ;  /* 0x0000000425047c25 */ /* 0x000fe4000f8e00ff */
[----:B------:R0:W-:Y:S02]  /*f200*/  STL [R1+0x18], R2 ;  /* 0x0000180201007387 */ /* 0x0001e40000100800 */
[----:B0-----:R-:W-:Y:S01]  /*f210*/  VIADD R2, R17, 0x20400 ;  /* 0x0002040011027836 */ /* 0x001fe20000000000 */
[----:B------:R-:W-:Y:S01]  /*f220*/  BAR.SYNC.DEFER_BLOCKING 0x8, 0x100 ;  /* 0x0204000000007b1d */ /* 0x000fe20000010000 */
[----:B-----5:R-:W-:-:S03]  /*f230*/  SEL R0, R0, RZ, !P0 ;  /* 0x000000ff00007207 */ /* 0x020fc60004000000 */
[----:B------:R-:W-:Y:S02]  /*f240*/  LOP3.LUT P0, RZ, R2, 0x3ff, RZ, 0xc0, !PT ;  /* 0x000003ff02ff7812 */ /* 0x000fe4000780c0ff */
[----:B------:R-:W-:Y:S01]  /*f250*/  PRMT R29, R3, 0x8880, RZ ;  /* 0x00008880031d7816 */ /* 0x000fe200000000ff */
[----:B------:R0:W-:Y:S03]  /*f260*/  STL [R1+0x4], R0 ;  /* 0x0000040001007387 */ /* 0x0001e60000100800 */
[----:B------:R-:W-:Y:S01]  /*f270*/  PRMT R29, R29, 0x7710, RZ ;  /* 0x000077101d1d7816 */ /* 0x000fe200000000ff */
[----:B------:R2:W-:Y:S01]  /*f280*/  STL.64 [R1+0x10], R4 ;  /* 0x0000100401007387 */ /* 0x0005e20000100a00 */
[----:B0-----:R-:W-:-:S05]  /*f290*/  SHF.R.S32.HI R0, RZ, 0x1f, R37 ;  /* 0x0000001fff007819 */ /* 0x001fca0000011425 */
[----:B------:R-:W-:-:S04]  /*f2a0*/  IMAD R0, R0, UR4, RZ ;  /* 0x0000000400007c24 */ /* 0x000fc8000f8e02ff */
[----:B------:R-:W-:-:S04]  /*f2b0*/  IMAD R0, R37, UR5, R0 ;  /* 0x0000000525007c24 */ /* 0x000fc8000f8e0200 */
[----:B------:R-:W-:Y:S01]  /*f2c0*/  IMAD.IADD R37, R5, 0x1, R0 ;  /* 0x0000000105257824 */ /* 0x000fe200078e0200 */
[----:B--2---:R-:W-:Y:S06]  /*f2d0*/  @!P0 BRA `(.L_x_432) ;  /* 0x0000000000408947 */ /* 0x004fec0003800000 */
        /* <DEDUP_REMOVED lines=15> */
[----:B01----:R-:W-:Y:S05]  /*f3d0*/  CALL.ABS.NOINC R2 ;  /* 0x0000000002007343 */ /* 0x003fea0003c00000 */
.L_x_432:
[----:B------:R-:W-:Y:S05]  /*f3e0*/  BSYNC B6 ;  /* 0x0000000000067941 */ /* 0x000fea0003800000 */
.L_x_431:
[----:B------:R-:W2:Y:S01]  /*f3f0*/  LDL.LU.64 R2, [R1+0x10] ;  /* 0x0000100001027983 */ /* 0x000ea20000300a00 */
[----:B------:R-:W0:Y:S01]  /*f400*/  LDC R7, c[0x0][0x448] ;  /* 0x00011200ff077b82 */ /* 0x000e220000000800 */
[----:B------:R-:W-:Y:S02]  /*f410*/  ULDC.64 UR4, c[0x0][0x2d8] ;  /* 0x0000b60000047ab9 */ /* 0x000fe40000000a00 */
[----:B------:R-:W3:Y:S04]  /*f420*/  LDL.LU R21, [R1+0x4] ;  /* 0x0000040001157983 */ /* 0x000ee80000300800 */
[----:B------:R-:W4:Y:S04]  /*f430*/  LDL.LU R20, [R1+0x18] ;  /* 0x0000180001147983 */ /* 0x000f280000300800 */
[----:B------:R0:W5:Y:S04]  /*f440*/  LDL R10, [R1+0x8] ;  /* 0x00000800010a7983 */ /* 0x0001680000100800 */
[----:B------:R0:W5:Y:S02]  /*f450*/  LDL R8, [R1+0x2c] ;  /* 0x00002c0001087983 */ /* 0x0001640000100800 */
[----:B0-----:R-:W-:-:S13]  /*f460*/  ISETP.NE.AND P0, PT, R7, 0x1, PT ;  /* 0x000000010700780c */ /* 0x001fda0003f05270 */
[----:B------:R-:W0:Y:S01]  /*f470*/  @P0 LDC R6, c[0x0][0x44c] ;  /* 0x00011300ff060b82 */ /* 0x000e220000000800 */
[----:B------:R-:W1:Y:S02]  /*f480*/  S2R R9, SR_TID.X ;  /* 0x0000000000097919 */ /* 0x000e640000002100 */
[----:B-1----:R-:W-:-:S05]  /*f490*/  IMAD.SHL.U32 R9, R9, 0x8, RZ ;  /* 0x0000000809097824 */ /* 0x002fca00078e00ff */
[----:B------:R-:W-:Y:S01]  /*f4a0*/  LOP3.LUT R9, R9, 0x38, RZ, 0xc0, !PT ;  /* 0x0000003809097812 */ /* 0x000fe200078ec0ff */
[----:B--2---:R-:W-:Y:S02]  /*f4b0*/  IMAD.MOV.U32 R3, RZ, RZ, R37 ;  /* 0x000000ffff037224 */ /* 0x004fe400078e0025 */
[----:B------:R-:W-:-:S04]  /*f4c0*/  IMAD.WIDE.U32 R2, R26, UR4, R2 ;  /* 0x000000041a027c25 */ /* 0x000fc8000f8e0002 */
[----:B------:R-:W-:Y:S01]  /*f4d0*/  IMAD R3, R26, UR5, R3 ;  /* 0x000000051a037c24 */ /* 0x000fe2000f8e0203 */
[----:B------:R-:W-:Y:S02]  /*f4e0*/  ULDC.64 UR4, c[0x0][0x2e0] ;  /* 0x0000b80000047ab9 */ /* 0x000fe40000000a00 */
[----:B---3--:R-:W-:Y:S02]  /*f4f0*/  IMAD R0, R21, UR4, RZ ;  /* 0x0000000415007c24 */ /* 0x008fe4000f8e02ff */
[----:B----4-:R-:W-:-:S04]  /*f500*/  IMAD.WIDE.U32 R2, R20, UR4, R2 ;  /* 0x0000000414027c25 */ /* 0x010fc8000f8e0002 */
[----:B------:R-:W-:Y:S01]  /*f510*/  IMAD R0, R20, UR5, R0 ;  /* 0x0000000514007c24 */ /* 0x000fe2000f8e0200 */
[----:B------:R-:W-:Y:S01]  /*f520*/  ULDC.64 UR4, c[0x0][0x2d0] ;  /* 0x0000b40000047ab9 */ /* 0x000fe20000000a00 */
[----:B------:R-:W1:Y:S02]  /*f530*/  S2R R20, SR_TID.X ;  /* 0x0000000000147919 */ /* 0x000e640000002100 */
[----:B------:R-:W-:Y:S02]  /*f540*/  IMAD.IADD R3, R3, 0x1, R0 ;  /* 0x0000000103037824 */ /* 0x000fe400078e0200 */
[----:B------:R-:W2:Y:S01]  /*f550*/  @P0 LDC R0, c[0x0][0x450] ;  /* 0x00011400ff000b82 */ /* 0x000ea20000000800 */
[----:B-1----:R-:W-:-:S05]  /*f560*/  IMAD.SHL.U32 R20, R20, 0x10, RZ ;  /* 0x0000001014147824 */ /* 0x002fca00078e00ff */
[----:B------:R-:W-:-:S05]  /*f570*/  LOP3.LUT R20, R36, 0x70, R20, 0xf8, !PT ;  /* 0x0000007024147812 */ /* 0x000fca00078ef814 */
[----:B------:R-:W-:-:S04]  /*f580*/  IMAD R5, R25, 0x40, R20 ;  /* 0x0000004019057824 */ /* 0x000fc800078e0214 */
[----:B0-----:R-:W-:-:S04]  /*f590*/  @P0 IMAD.HI.U32 R6, R5, R6, RZ ;  /* 0x0000000605060227 */ /* 0x001fc800078e00ff */
[----:B------:R-:W-:Y:S01]  /*f5a0*/  IMAD.MOV.U32 R4, RZ, RZ, R5 ;  /* 0x000000ffff047224 */ /* 0x000fe200078e0005 */
[----:B--2---:R-:W-:-:S05]  /*f5b0*/  @P0 SHF.R.U32.HI R4, RZ, R0, R6 ;  /* 0x00000000ff040219 */ /* 0x004fca0000011606 */
[----:B------:R-:W-:-:S04]  /*f5c0*/  IMAD.MOV R0, RZ, RZ, -R4 ;  /* 0x000000ffff007224 */ /* 0x000fc800078e0a04 */
[----:B------:R-:W-:Y:S01]  /*f5d0*/  IMAD R0, R7, R0, R5 ;  /* 0x0000000007007224 */ /* 0x000fe200078e0205 */
[----:B------:R-:W-:Y:S01]  /*f5e0*/  SHF.R.S32.HI R5, RZ, 0x1f, R4 ;  /* 0x0000001fff057819 */ /* 0x000fe20000011404 */
[----:B------:R-:W-:-:S04]  /*f5f0*/  IMAD.WIDE.U32 R2, R4, UR4, R2 ;  /* 0x0000000404027c25 */ /* 0x000fc8000f8e0002 */
[----:B------:R-:W-:-:S04]  /*f600*/  IMAD R5, R5, UR4, RZ ;  /* 0x0000000405057c24 */ /* 0x000fc8000f8e02ff */
[----:B------:R-:W-:Y:S01]  /*f610*/  IMAD R5, R4, UR5, R5 ;  /* 0x0000000504057c24 */ /* 0x000fe2000f8e0205 */
[----:B------:R-:W-:Y:S01]  /*f620*/  SHF.R.S32.HI R4, RZ, 0x1f, R0 ;  /* 0x0000001fff047819 */ /* 0x000fe20000011400 */
[----:B------:R-:W-:Y:S02]  /*f630*/  ULDC.64 UR4, c[0x0][0x2c8] ;  /* 0x0000b20000047ab9 */ /* 0x000fe40000000a00 */
[----:B------:R-:W-:Y:S02]  /*f640*/  IMAD.IADD R3, R3, 0x1, R5 ;  /* 0x0000000103037824 */ /* 0x000fe400078e0205 */
        /* <DEDUP_REMOVED lines=11> */
[----:B------:R-:W0:Y:S01]  /*f700*/  SHFL.IDX PT, R3, R0, RZ, 0x181f ;  /* 0x00181fff00037589 */ /* 0x000e2200000e0000 */
[----:B-----5:R-:W-:Y:S02]  /*f710*/  IMAD R5, R10, R7, RZ ;  /* 0x000000070a057224 */ /* 0x020fe400078e02ff */
[----:B------:R-:W-:Y:S01]  /*f720*/  IMAD R25, R25, 0x40, R36 ;  /* 0x0000004019197824 */ /* 0x000fe200078e0224 */
[----:B------:R-:W1:Y:S04]  /*f730*/  SHFL.IDX PT, R2, R4, RZ, 0x181f ;  /* 0x00181fff04027589 */ /* 0x000e6800000e0000 */
[----:B------:R-:W-:-:S13]  /*f740*/  ISETP.GE.AND P0, PT, R25, R5, PT ;  /* 0x000000051900720c */ /* 0x000fda0003f06270 */
[----:B0-----:R-:W-:-:S05]  /*f750*/  @!P0 LEA R3, P2, R9, R3, 0x1 ;  /* 0x0000000309038211 */ /* 0x001fca00078408ff */
[----:B-1----:R-:W-:-:S05]  /*f760*/  @!P0 IMAD.X R2, RZ, RZ, R2, P2 ;  /* 0x000000ffff028224 */ /* 0x002fca00010e0602 */
[----:B------:R-:W-:-:S04]  /*f770*/  @!P0 LOP3.LUT R3, R3, R2, RZ, 0x3c, !PT ;  /* 0x0000000203038212 */ /* 0x000fc800078e3cff */
[----:B------:R-:W-:-:S04]  /*f780*/  @!P0 LOP3.LUT R2, R3, R2, RZ, 0x3c, !PT ;  /* 0x0000000203028212 */ /* 0x000fc800078e3cff */
[----:B------:R-:W-:-:S05]  /*f790*/  @!P0 LOP3.LUT R3, R3, R2, RZ, 0x3c, !PT ;  /* 0x0000000203038212 */ /* 0x000fca00078e3cff */
[----:B------:R-:W-:Y:S01]  /*f7a0*/  @!PT LDS RZ, [RZ] ;  /* 0x00000000fffff984 */ /* 0x000fe20000000800 */
[----:B------:R0:W-:Y:S02]  /*f7b0*/  @!P0 LDGSTS.E.BYPASS.LTC128B.128 [R8+0x20400], desc[UR50][R2.64], !P1 ;  /* 0x2040000002088fae */ /* 0x0001e4000c901d72 */
[----:B0-----:R-:W-:Y:S02]  /*f7c0*/  VIADD R2, R25, 0x10 ;  /* 0x0000001019027836 */ /* 0x001fe40000000000 */
[----:B------:R-:W0:Y:S03]  /*f7d0*/  SHFL.IDX PT, R3, R0, 0x1, 0x181f ;  /* 0x00381f0000037f89 */ /* 0x000e2600000e0000 */
[----:B------:R-:W-:Y:S02]  /*f7e0*/  ISETP.GE.AND P0, PT, R2, R5, PT ;  /* 0x000000050200720c */ /* 0x000fe40003f06270 */
[----:B------:R-:W1:Y:S11]  /*f7f0*/  SHFL.IDX PT, R2, R4, 0x1, 0x181f ;  /* 0x00381f0004027f89 */ /* 0x000e7600000e0000 */
[----:B0-----:R-:W-:-:S05]  /*f800*/  @!P0 LEA R3, P2, R9, R3, 0x1 ;  /* 0x0000000309038211 */ /* 0x001fca00078408ff */
[----:B-1----:R-:W-:-:S05]  /*f810*/  @!P0 IMAD.X R2, RZ, RZ, R2, P2 ;  /* 0x000000ffff028224 */ /* 0x002fca00010e0602 */
[----:B------:R-:W-:-:S04]  /*f820*/  @!P0 LOP3.LUT R3, R3, R2, RZ, 0x3c, !PT ;  /* 0x0000000203038212 */ /* 0x000fc800078e3cff */
[----:B------:R-:W-:-:S04]  /*f830*/  @!P0 LOP3.LUT R2, R3, R2, RZ, 0x3c, !PT ;  /* 0x0000000203028212 */ /* 0x000fc800078e3cff */
[----:B------:R-:W-:-:S05]  /*f840*/  @!P0 LOP3.LUT R3, R3, R2, RZ, 0x3c, !PT ;  /* 0x0000000203038212 */ /* 0x000fca00078e3cff */
[----:B------:R0:W-:Y:S02]  /*f850*/  @!P0 LDGSTS.E.BYPASS.LTC128B.128 [R8+0x20c00], desc[UR50][R2.64], !P1 ;  /* 0x20c0000002088fae */ /* 0x0001e4000c901d72 */
[----:B0-----:R-:W-:Y:S02]  /*f860*/  VIADD R2, R25, 0x20 ;  /* 0x0000002019027836 */ /* 0x001fe40000000000 */
[----:B------:R-:W0:Y:S03]  /*f870*/  SHFL.IDX PT, R3, R0, 0x2, 0x181f ;  /* 0x00581f0000037f89 */ /* 0x000e2600000e0000 */
[----:B------:R-:W-:Y:S01]  /*f880*/  ISETP.GE.AND P0, PT, R2, R5, PT ;  /* 0x000000050200720c */ /* 0x000fe20003f06270 */
[----:B------:R-:W-:Y:S04]  /*f890*/  SHFL.IDX PT, R0, R0, 0x3, 0x181f ;  /* 0x00781f0000007f89 */ /* 0x000fe800000e0000 */
[----:B------:R-:W1:Y:S04]  /*f8a0*/  SHFL.IDX PT, R2, R4, 0x2, 0x181f ;  /* 0x00581f0004027f89 */ /* 0x000e6800000e0000 */
[----:B------:R-:W2:Y:S04]  /*f8b0*/  SHFL.IDX PT, R4, R4, 0x3, 0x181f ;  /* 0x00781f0004047f89 */ /* 0x000ea800000e0000 */
[----:B0-----:R-:W-:-:S05]  /*f8c0*/  @!P0 LEA R3, P2, R9, R3, 0x1 ;  /* 0x0000000309038211 */ /* 0x001fca00078408ff */
[----:B-1----:R-:W-:-:S05]  /*f8d0*/  @!P0 IMAD.X R2, RZ, RZ, R2, P2 ;  /* 0x000000ffff028224 */ /* 0x002fca00010e0602 */
[----:B------:R-:W-:-:S04]  /*f8e0*/  @!P0 LOP3.LUT R3, R3, R2, RZ, 0x3c, !PT ;  /* 0x0000000203038212 */ /* 0x000fc800078e3cff */
[----:B------:R-:W-:-:S04]  /*f8f0*/  @!P0 LOP3.LUT R2, R3, R2, RZ, 0x3c, !PT ;  /* 0x0000000203028212 */ /* 0x000fc800078e3cff */
[----:B------:R-:W-:-:S05]  /*f900*/  @!P0 LOP3.LUT R3, R3, R2, RZ, 0x3c, !PT ;  /* 0x0000000203038212 */ /* 0x000fca00078e3cff */
[----:B--2---:R1:W-:Y:S02]  /*f910*/  @!P0 LDGSTS.E.BYPASS.LTC128B.128 [R8+0x21400], desc[UR50][R2.64], !P1 ;  /* 0x2140000002088fae */ /* 0x0043e4000c901d72 */
.L_x_509:
[----:B------:R-:W-:-:S05]  /*f920*/  VIADD R25, R25, 0x30 ;  /* 0x0000003019197836 */ /* 0x000fca0000000000 */
[----:B------:R-:W-:-:S13]  /*f930*/  ISETP.GE.AND P0, PT, R25, R5, PT ;  /* 0x000000051900720c */ /* 0x000fda0003f06270 */
[----:B01----:R-:W-:-:S05]  /*f940*/  @!P0 LEA R2, P2, R9, R0, 0x1 ;  /* 0x0000000009028211 */ /* 0x003fca00078408ff */
[----:B------:R-:W-:-:S05]  /*f950*/  @!P0 IMAD.X R3, RZ, RZ, R4, P2 ;  /* 0x000000ffff038224 */ /* 0x000fca00010e0604 */
[----:B------:R-:W-:Y:S01]  /*f960*/  @!PT LDS RZ, [RZ] ;  /* 0x00000000fffff984 */ /* 0x000fe20000000800 */
[----:B------:R-:W-:Y:S01]  /*f970*/  @!PT LDS RZ, [RZ] ;  /* 0x00000000fffff984 */ /* 0x000fe20000000800 */
[----:B------:R-:W-:Y:S01]  /*f980*/  @!PT LDS RZ, [RZ] ;  /* 0x00000000fffff984 */ /* 0x000fe20000000800 */
[----:B------:R0:W-:Y:S01]  /*f990*/  @!P0 LDGSTS.E.BYPASS.LTC128B.128 [R8+0x21c00], desc[UR50][R2.64], !P1 ;  /* 0x21c0000002088fae */ /* 0x0001e2000c901d72 */
[----:B------:R-:W-:Y:S01]  /*f9a0*/  PLOP3.LUT P0, PT, PT, PT, PT, 0x80, 0x0 ;  /* 0x000000000000781c */ /* 0x000fe20003f0f070 */
[----:B------:R-:W-:-:S12]  /*f9b0*/  NOP ;  /* 0x0000000000007918 */ /* 0x000fd80000000000 */
.L_x_434:
[----:B------:R-:W-:Y:S02]  /*f9c0*/  PLOP3.LUT P1, PT, P1, P0, PT, 0xa2, 0x0 ;  /* 0x000000000000781c */ /* 0x000fe40000f21472 */
[----:B------:R-:W-:-:S08]  /*f9d0*/  @P0 R2UR P1, UR4, R17 ;  /* 0x00000000110402ca */ /* 0x000fd00000020000 */
[----:B------:R-:W-:-:S05]  /*f9e0*/  @P0 PLOP3.LUT P0, PT, P1, PT, PT, 0x80, 0x0 ;  /* 0x000000000000081c */ /* 0x000fca0000f0f070 */
[----:B------:R-:W-:Y:S01]  /*f9f0*/  @!P1 SYNCS.ARRIVE.TRANS64.RED.A0T1 RZ, [UR4+0x28c00], RZ ;  /* 0x028c00ffffff99a7 */ /* 0x000fe20008200404 */
[----:B------:R-:W-:Y:S07]  /*fa00*/  @!P1 ARRIVES.LDGSTSBAR.64.TRANSCNT [UR4+0x28c00] ;  /* 0x028c0000ff0099b0 */ /* 0x000fee0008000a84 */
[----:B------:R-:W-:Y:S05]  /*fa10*/  @P0 BRA.U.ANY `(.L_x_434) ;  /* 0xfffffffd00e80947 */ /* 0x000fea000393ffff */
[----:B0-----:R-:W2:Y:S02]  /*fa20*/  LDL.LU R2, [R1+0x24] ;  /* 0x0000240001027983 */ /* 0x001ea40000300800 */
[----:B--2---:R-:W-:-:S05]  /*fa30*/  VIADD R2, R2, 0x1 ;  /* 0x0000000102027836 */ /* 0x004fca0000000000 */
[----:B------:R0:W-:Y:S01]  /*fa40*/  STL [R1+0x24], R2 ;  /* 0x0000240201007387 */ /* 0x0001e20000100800 */
[----:B------:R-:W-:-:S04]  /*fa50*/  LEA.HI R0, R2, R2, RZ, 0x1 ;  /* 0x0000000202007211 */ /* 0x000fc800078f08ff */
[----:B------:R-:W-:-:S05]  /*fa60*/  LOP3.LUT R0, R0, 0xfffffffe, RZ, 0xc0, !PT ;  /* 0xfffffffe00007812 */ /* 0x000fca00078ec0ff */
[----:B------:R-:W-:-:S05]  /*fa70*/  IMAD.IADD R0, R2, 0x1, -R0 ;  /* 0x0000000102007824 */ /* 0x000fca00078e0a00 */
[----:B------:R-:W-:Y:S01]  /*fa80*/  SHF.L.U32 R0, R0, 0x1f, RZ ;  /* 0x0000001f00007819 */ /* 0x000fe200000006ff */
[----:B------:R-:W-:Y:S01]  /*fa90*/  NOP ;  /* 0x0000000000007918 */ /* 0x000fe20000000000 */
[----:B------:R0:W-:Y:S01]  /*faa0*/  SYNCS.ARRIVE.TRANS64.A1T0 RZ, [R17+URZ+0x28c00], RZ ;  /* 0x028c00ff11ff79a7 */ /* 0x0001e2000810003f */
[----:B------:R-:W-:Y:S01]  /*fab0*/  BSSY B0, `(.L_x_435) ;  /* 0x0000003000007945 */ /* 0x000fe20003800000 */
[----:B------:R-:W1:Y:S03]  /*fac0*/  SYNCS.PHASECHK.TRANS64.TRYWAIT P0, [R17+URZ+0x28c20], R0 ;  /* 0x028c2000110075a7 */ /* 0x000e66000800017f */
[----:B01----:R-:W-:Y:S05]  /*fad0*/  @!P0 BRA `(.L_x_436) ;  /* 0x0000003800308947 */ /* 0x003fea0003800000 */
.L_x_510:
[----:B------:R-:W-:Y:S05]  /*fae0*/  BSYNC B0 ;  /* 0x0000000000007941 */ /* 0x000fea0003800000 */
.L_x_435:
[----:B------:R-:W-:-:S05]  /*faf0*/  IMAD.U32 R2, RZ, RZ, UR36 ;  /* 0x00000024ff027e24 */ /* 0x000fca000f8e00ff */
[----:B------:R-:W-:-:S13]  /*fb00*/  ISETP.NE.AND P0, PT, R2, 0x3, PT ;  /* 0x000000030200780c */ /* 0x000fda0003f05270 */
[----:B------:R-:W-:Y:S05]  /*fb10*/  @!P0 BRA `(.L_x_437) ;  /* 0x0000000000048947 */ /* 0x000fea0003800000 */
[----:B------:R-:W-:Y:S01]  /*fb20*/  BPT.TRAP 0x1 ;  /* 0x000000040000795c */ /* 0x000fe20000300000 */
.L_x_437:
[----:B0-----:R-:W-:Y:S01]  /*fb30*/  SHF.L.U32 R0, R22, 0x1f, RZ ;  /* 0x0000001f16007819 */ /* 0x001fe200000006ff */
[----:B------:R-:W-:Y:S03]  /*fb40*/  BSSY B0, `(.L_x_438) ;  /* 0x0000003000007945 */ /* 0x000fe60003800000 */
[----:B------:R-:W0:Y:S02]  /*fb50*/  SYNCS.PHASECHK.TRANS64.TRYWAIT P0, [R19+URZ+0x28c60], R0 ;  /* 0x028c6000130075a7 */ /* 0x000e24000800017f */
[----:B0-----:R-:W-:Y:S05]  /*fb60*/  @!P0 BRA `(.L_x_439) ;  /* 0x0000003800208947 */ /* 0x001fea0003800000 */
.L_x_511:
[----:B------:R-:W-:Y:S05]  /*fb70*/  BSYNC B0 ;  /* 0x0000000000007941 */ /* 0x000fea0003800000 */
.L_x_438:
[----:B------:R-:W0:Y:S01]  /*fb80*/  LDL.LU R2, [R1+0x1c] ;  /* 0x00001c0001027983 */ /* 0x000e220000300800 */
[----:B------:R-:W-:Y:S01]  /*fb90*/  ULDC.64 UR4, c[0x0][0x328] ;  /* 0x0000ca0000047ab9 */ /* 0x000fe20000000a00 */
[----:B------:R-:W-:Y:S02]  /*fba0*/  ULDC.64 UR6, c[0x0][0x318] ;  /* 0x0000c60000067ab9 */ /* 0x000fe40000000a00 */
[----:B------:R-:W2:Y:S01]  /*fbb0*/  LDL.LU R4, [R1+0x20] ;  /* 0x0000200001047983 */ /* 0x000ea20000300800 */
[----:B------:R-:W-:Y:S02]  /*fbc0*/  IMAD R5, R18, 0x8000, R33 ;  /* 0x0000800012057824 */ /* 0x000fe400078e0221 */
[----:B0-----:R-:W-:Y:S02]  /*fbd0*/  IMAD R0, R2, UR4, RZ ;  /* 0x0000000402007c24 */ /* 0x001fe4000f8e02ff */
[----:B------:R-:W-:-:S04]  /*fbe0*/  IMAD.WIDE.U32 R2, R35, UR4, RZ ;  /* 0x0000000423027c25 */ /* 0x000fc8000f8e00ff */
[----:B------:R-:W-:Y:S01]  /*fbf0*/  IMAD R0, R35, UR5, R0 ;  /* 0x0000000523007c24 */ /* 0x000fe2000f8e0200 */
[----:B------:R-:W-:-:S03]  /*fc00*/  ULDC.64 UR4, c[0x0][0x338] ;  /* 0x0000ce0000047ab9 */ /* 0x000fc60000000a00 */
[----:B------:R-:W-:Y:S02]  /*fc10*/  IMAD.IADD R3, R3, 0x1, R0 ;  /* 0x0000000103037824 */ /* 0x000fe400078e0200 */
[----:B--2---:R-:W-:Y:S02]  /*fc20*/  IMAD R0, R4, UR4, RZ ;  /* 0x0000000404007c24 */ /* 0x004fe4000f8e02ff */
[----:B------:R-:W-:-:S04]  /*fc30*/  IMAD.WIDE.U32 R2, R34, UR4, R2 ;  /* 0x0000000422027c25 */ /* 0x000fc8000f8e0002 */
[----:B------:R-:W-:Y:S01]  /*fc40*/  IMAD R0, R34, UR5, R0 ;  /* 0x0000000522007c24 */ /* 0x000fe2000f8e0200 */
[----:B------:R-:W-:-:S03]  /*fc50*/  ULDC.64 UR4, c[0x0][0x330] ;  /* 0x0000cc0000047ab9 */ /* 0x000fc60000000a00 */
[----:B------:R-:W-:Y:S02]  /*fc60*/  IMAD.IADD R3, R3, 0x1, R0 ;  /* 0x0000000103037824 */ /* 0x000fe400078e0200 */
[----:B------:R-:W-:Y:S01]  /*fc70*/  IMAD.WIDE.U32 R2, R26, UR4, R2 ;  /* 0x000000041a027c25 */ /* 0x000fe2000f8e0002 */
[----:B------:R-:W-:-:S03]  /*fc80*/  UMOV UR4, 0xffffffff ;  /* 0xffffffff00047882 */ /* 0x000fc60000000000 */
[----:B------:R-:W-:Y:S01]  /*fc90*/  IMAD R6, R26, UR5, R3 ;  /* 0x000000051a067c24 */ /* 0x000fe2000f8e0203 */
[----:B------:R-:W-:-:S04]  /*fca0*/  LEA R4, P0, R2, UR6, 0x1 ;  /* 0x0000000602047c11 */ /* 0x000fc8000f8008ff */
[----:B------:R-:W-:Y:S01]  /*fcb0*/  LEA.HI.X R6, R2, UR7, R6, 0x1, P0 ;  /* 0x0000000702067c11 */ /* 0x000fe200080f0c06 */
[----:B------:R-:W-:Y:S08]  /*fcc0*/  BRA.DIV UR4, `(.L_x_440) ;  /* 0x0000003604dc7947 */ /* 0x000ff0000b800000 */
[----:B------:R-:W2:Y:S01]  /*fcd0*/  LDL R3, [R1] ;  /* 0x0000000001037983 */ /* 0x000ea20000100800 */
[----:B------:R-:W-:Y:S01]  /*fce0*/  IMAD R5, R5, 0x2, R17 ;  /* 0x0000000205057824 */ /* 0x000fe200078e0211 */
[C---:B------:R-:W-:Y:S01]  /*fcf0*/  LOP3.LUT P5, RZ, R29.reuse, 0x2, RZ, 0xc0, !PT ;  /* 0x000000021dff7812 */ /* 0x040fe200078ac0ff */
[----:B------:R-:W0:Y:S01]  /*fd00*/  S2R R7, SR_TID.X ;  /* 0x0000000000077919 */ /* 0x000e220000002100 */
[C---:B------:R-:W-:Y:S02]  /*fd10*/  LOP3.LUT P4, RZ, R29.reuse, 0x4, RZ, 0xc0, !PT ;  /* 0x000000041dff7812 */ /* 0x040fe4000788c0ff */
[C---:B------:R-:W-:Y:S01]  /*fd20*/  LOP3.LUT P3, RZ, R29.reuse, 0x8, RZ, 0xc0, !PT ;  /* 0x000000081dff7812 */ /* 0x040fe2000786c0ff */
[----:B------:R-:W1:Y:S01]  /*fd30*/  SHFL.IDX PT, R2, R4, RZ, 0x181f ;  /* 0x00181fff04027589 */ /* 0x000e6200000e0000 */
[----:B------:R-:W-:Y:S02]  /*fd40*/  LOP3.LUT R16, R16, 0xfffffeff, RZ, 0xc0, !PT ;  /* 0xfffffeff10107812 */ /* 0x000fe400078ec0ff */
[----:B------:R-:W-:Y:S01]  /*fd50*/  LOP3.LUT P2, RZ, R29, 0x10, RZ, 0xc0, !PT ;  /* 0x000000101dff7812 */ /* 0x000fe2000784c0ff */
[----:B0-----:R-:W-:-:S05]  /*fd60*/  IMAD.SHL.U32 R7, R7, 0x8, RZ ;  /* 0x0000000807077824 */ /* 0x001fca00078e00ff */
[----:B------:R-:W-:-:S05]  /*fd70*/  LOP3.LUT R7, R7, 0x38, RZ, 0xc0, !PT ;  /* 0x0000003807077812 */ /* 0x000fca00078ec0ff */
[----:B------:R-:W-:Y:S01]  /*fd80*/  IMAD.SHL.U32 R0, R7, 0x2, RZ ;  /* 0x0000000207007824 */ /* 0x000fe200078e00ff */
[----:B------:R-:W-:-:S04]  /*fd90*/  LOP3.LUT R7, R29, 0x1, RZ, 0xc0, !PT ;  /* 0x000000011d077812 */ /* 0x000fc800078ec0ff */
[----:B-1----:R-:W-:Y:S02]  /*fda0*/  IADD3 R2, P0, R2, R0, RZ ;  /* 0x0000000002027210 */ /* 0x002fe40007f1e0ff */
[----:B------:R-:W-:-:S13]  /*fdb0*/  ISETP.NE.U32.AND P1, PT, R7, 0x1, PT ;  /* 0x000000010700780c */ /* 0x000fda0003f25070 */
[----:B------:R-:W-:-:S04]  /*fdc0*/  @P1 LOP3.LUT R16, R16, 0x100, RZ, 0xfc, !PT ;  /* 0x0000010010101812 */ /* 0x000fc800078efcff */
[----:B------:R-:W-:Y:S01]  /*fdd0*/  LOP3.LUT R16, R16, 0xfffffdff, RZ, 0xc0, !PT ;  /* 0xfffffdff10107812 */ /* 0x000fe200078ec0ff */
[----:B--2---:R-:W-:Y:S02]  /*fde0*/  IMAD.MOV.U32 R8, RZ, RZ, R3 ;  /* 0x000000ffff087224 */ /* 0x004fe400078e0003 */
[----:B------:R-:W0:Y:S03]  /*fdf0*/  SHFL.IDX PT, R3, R6, RZ, 0x181f ;  /* 0x00181fff06037589 */ /* 0x000e2600000e0000 */
[----:B------:R-:W-:Y:S01]  /*fe00*/  PRMT R7, R8, 0x8880, RZ ;  /* 0x0000888008077816 */ /* 0x000fe200000000ff */
[----:B0-----:R-:W-:Y:S01]  /*fe10*/  IMAD.X R3, RZ, RZ, R3, P0 ;  /* 0x000000ffff037224 */ /* 0x001fe200000e0603 */
[----:B------:R-:W-:Y:S02]  /*fe20*/  ISETP.LT.OR P0, PT, R28, 0x1, P1 ;  /* 0x000000011c00780c */ /* 0x000fe40000f01670 */
[----:B------:R-:W-:-:S04]  /*fe30*/  LOP3.LUT P1, RZ, R29, 0x20, RZ, 0xc0, !PT ;  /* 0x000000201dff7812 */ /* 0x000fc8000782c0ff */
[----:B------:R-:W-:-:S07]  /*fe40*/  ISETP.LT.OR P6, PT, R28, 0x1, !P1 ;  /* 0x000000011c00780c */ /* 0x000fce0004fc1670 */
[----:B------:R-:W-:Y:S01]  /*fe50*/  @!PT LDS RZ, [RZ] ;  /* 0x00000000fffff984 */ /* 0x000fe20000000800 */
        /* <DEDUP_REMOVED lines=9> */
[----:B------:R-:W-:-:S03]  /*fef0*/  LOP3.LUT P0, RZ, R29, 0x40, RZ, 0xc0, !PT ;  /* 0x000000401dff7812 */ /* 0x000fc6000780c0ff */
[----:B------:R-:W-:Y:S01]  /*ff00*/  LDGSTS.E.BYPASS.LTC128B.128 [R5+0xa400], desc[UR50][R2.64+0x280], !P6 ;  /* 0x0a40028002057fae */ /* 0x000fe2000f101d72 */
[----:B------:R-:W-:-:S13]  /*ff10*/  ISETP.LT.OR P6, PT, R28, 0x1, !P0 ;  /* 0x000000011c00780c */ /* 0x000fda00047c1670 */
[----:B------:R-:W-:Y:S01]  /*ff20*/  LDGSTS.E.BYPASS.LTC128B.128 [R5+0xc400], desc[UR50][R2.64+0x300], !P6 ;  /* 0x0c40030002057fae */ /* 0x000fe2000f101d72 */
[----:B------:R-:W-:-:S03]  /*ff30*/  ISETP.GT.AND P6, PT, R7, -0x1, PT ;  /* 0xffffffff0700780c */ /* 0x000fc60003fc4270 */
[----:B------:R-:W-:Y:S10]  /*ff40*/  SHFL.IDX PT, R7, R6, 0x2, 0x181f ;  /* 0x00581f0006077f89 */ /* 0x000ff400000e0000 */
[----:B------:R-:W-:-:S02]  /*ff50*/  @P6 LOP3.LUT R16, R16, 0x200, RZ, 0xfc, !PT ;  /* 0x0000020010106812 */ /* 0x000fc400078efcff */
[----:B------:R-:W-:-:S13]  /*ff60*/  ISETP.LT.OR P6, PT, R28, 0x1, P6 ;  /* 0x000000011c00780c */ /* 0x000fda00037c1670 */
[----:B------:R0:W-:Y:S04]  /*ff70*/  LDGSTS.E.BYPASS.LTC128B.128 [R5+0xe400], desc[UR50][R2.64+0x380], !P6 ;  /* 0x0e40038002057fae */ /* 0x0001e8000f101d72 */
[----:B0-----:R-:W0:Y:S04]  /*ff80*/  SHFL.IDX PT, R2, R4, 0x1, 0x181f ;  /* 0x00381f0004027f89 */ /* 0x001e2800000e0000 */
[----:B------:R-:W1:Y:S04]  /*ff90*/  SHFL.IDX PT, R3, R6, 0x1, 0x181f ;  /* 0x00381f0006037f89 */ /* 0x000e6800000e0000 */
[----:B------:R-:W-:Y:S01]  /*ffa0*/  SHFL.IDX PT, R6, R6, 0x3, 0x181f ;  /* 0x00781f0006067f89 */ /* 0x000fe200000e0000 */
[----:B0-----:R-:W-:-:S05]  /*ffb0*/  IADD3 R2, P6, R2, R0, RZ ;  /* 0x0000000002027210 */ /* 0x001fca0007fde0ff */
[----:B-1----:R-:W-:Y:S01]  /*ffc0*/  IMAD.X R3, RZ, RZ, R3, P6 ;  /* 0x000000ffff037224 */ /* 0x002fe200030e0603 */
        /* <DEDUP_REMOVED lines=17> */
[----:B------:R0:W-:Y:S04]  /*100e0*/  LDGSTS.E.BYPASS.LTC128B.128 [R5+0xec00], desc[UR50][R2.64+0x380], !P6 ;  /* 0x0ec0038002057fae */ /* 0x0001e8000f101d72 */
[----:B0-----:R-:W0:Y:S02]  /*100f0*/  SHFL.IDX PT, R2, R4, 0x2, 0x181f ;  /* 0x00581f0004027f89 */ /* 0x001e2400000e0000 */
[----:B0-----:R-:W-:-:S05]  /*10100*/  IADD3 R2, P6, R2, R0, RZ ;  /* 0x0000000002027210 */ /* 0x001fca0007fde0ff */
        /* <DEDUP_REMOVED lines=19> */
[----:B0-----:R0:W1:Y:S02]  /*10240*/  SHFL.IDX PT, R2, R4, 0x3, 0x181f ;  /* 0x00781f0004027f89 */ /* 0x00106400000e0000 */
.L_x_521:
[C---:B------:R-:W-:Y:S02]  /*10250*/  LOP3.LUT P6, RZ, R16.reuse, 0x100, RZ, 0xc0, !PT ;  /* 0x0000010010ff7812 */ /* 0x040fe400078cc0ff */
[----:B------:R-:W-:Y:S02]  /*10260*/  LOP3.LUT R16, R16, 0xffffefff, RZ, 0xc0, !PT ;  /* 0xffffefff10107812 */ /* 0x000fe400078ec0ff */
[C---:B------:R-:W-:Y:S02]  /*10270*/  ISETP.LT.OR P6, PT, R28.reuse, 0x31, P6 ;  /* 0x000000311c00780c */ /* 0x040fe400037c1670 */
[----:B------:R-:W-:-:S11]  /*10280*/  ISETP.LT.OR P5, PT, R28, 0x31, !P5 ;  /* 0x000000311c00780c */ /* 0x000fd60006fa1670 */
[----:B------:R-:W-:Y:S02]  /*10290*/  @P6 LOP3.LUT R16, R16, 0x1000, RZ, 0xfc, !PT ;  /* 0x0000100010106812 */ /* 0x000fe400078efcff */
[----:B------:R-:W-:Y:S02]  /*102a0*/  ISETP.LT.OR P6, PT, R28, 0x31, !P4 ;  /* 0x000000311c00780c */ /* 0x000fe400067c1670 */
[----:B------:R-:W-:Y:S02]  /*102b0*/  LOP3.LUT R16, R16, 0xffffbfff, RZ, 0xc0, !PT ;  /* 0xffffbfff10107812 */ /* 0x000fe400078ec0ff */
[----:B------:R-:W-:Y:S02]  /*102c0*/  ISETP.LT.OR P4, PT, R28, 0x31, !P2 ;  /* 0x000000311c00780c */ /* 0x000fe40005781670 */
[----:B------:R-:W-:Y:S02]  /*102d0*/  LOP3.LUT R16, R16, 0xfffffeff, RZ, 0xc0, !PT ;  /* 0xfffffeff10107812 */ /* 0x000fe400078ec0ff */
[----:B------:R-:W-:-:S02]  /*102e0*/  ISETP.LT.OR P2, PT, R28, 0x31, !P0 ;  /* 0x000000311c00780c */ /* 0x000fc40004741670 */
[----:B------:R-:W-:Y:S02]  /*102f0*/  @P5 LOP3.LUT R16, R16, 0x100, RZ, 0xfc, !PT ;  /* 0x0000010010105812 */ /* 0x000fe400078efcff */
[----:B-1----:R-:W-:Y:S02]  /*10300*/  IADD3 R2, P0, R2, R0, RZ ;  /* 0x0000000002027210 */ /* 0x002fe40007f1e0ff */
[----:B------:R-:W-:Y:S02]  /*10310*/  @P6 LOP3.LUT R16, R16, 0x4000, RZ, 0xfc, !PT ;  /* 0x0000400010106812 */ /* 0x000fe400078efcff */
[----:B------:R-:W-:Y:S01]  /*10320*/  ISETP.LT.OR P5, PT, R28, 0x31, !P3 ;  /* 0x000000311c00780c */ /* 0x000fe20005fa1670 */
[----:B------:R-:W-:Y:S01]  /*10330*/  IMAD.X R3, RZ, RZ, R6, P0 ;  /* 0x000000ffff037224 */ /* 0x000fe200000e0606 */
[C---:B------:R-:W-:Y:S02]  /*10340*/  LOP3.LUT P6, RZ, R16.reuse, 0x1000, RZ, 0xc0, !PT ;  /* 0x0000100010ff7812 */ /* 0x040fe400078cc0ff */
[----:B------:R-:W-:-:S02]  /*10350*/  LOP3.LUT P0, RZ, R16, 0x100, RZ, 0xc0, !PT ;  /* 0x0000010010ff7812 */ /* 0x000fc4000780c0ff */
[----:B------:R-:W-:Y:S02]  /*10360*/  ISETP.LT.OR P3, PT, R28, 0x31, !P1 ;  /* 0x000000311c00780c */ /* 0x000fe40004f61670 */
[----:B------:R-:W-:-:S04]  /*10370*/  LOP3.LUT P1, RZ, R16, 0x200, RZ, 0xc0, !PT ;  /* 0x0000020010ff7812 */ /* 0x000fc8000782c0ff */
[----:B------:R-:W-:-:S03]  /*10380*/  ISETP.LT.OR P1, PT, R28, 0x31, P1 ;  /* 0x000000311c00780c */ /* 0x000fc60000f21670 */
[----:B------:R-:W-:Y:S01]  /*10390*/  @!PT LDS RZ, [RZ] ;  /* 0x00000000fffff984 */ /* 0x000fe20000000800 */
[----:B------:R-:W-:Y:S01]  /*103a0*/  @!PT LDS RZ, [RZ] ;  /* 0x00000000fffff984 */ /* 0x000fe20000000800 */
[----:B------:R-:W-:Y:S01]  /*103b0*/  @!PT LDS RZ, [RZ] ;  /* 0x00000000fffff984 */ /* 0x000fe20000000800 */
[----:B------:R1:W-:Y:S01]  /*103c0*/  LDGSTS.E.BYPASS.LTC128B.128 [R5+0x1c00], desc[UR50][R2.64], !P6 ;  /* 0x01c0000002057fae */ /* 0x0003e2000f101d72 */
[----:B------:R-:W-:-:S03]  /*103d0*/  LOP3.LUT P6, RZ, R16, 0x4000, RZ, 0xc0, !PT ;  /* 0x0000400010ff7812 */ /* 0x000fc600078cc0ff */
[----:B------:R1:W-:Y:S01]  /*103e0*/  LDGSTS.E.BYPASS.LTC128B.128 [R5+0x3c00], desc[UR50][R2.64+0x80], !P0 ;  /* 0x03c0008002057fae */ /* 0x0003e2000c101d72 */
[----:B------:R-:W-:-:S09]  /*103f0*/  PLOP3.LUT P0, PT, PT, PT, PT, 0x80, 0x0 ;  /* 0x000000000000781c */ /* 0x000fd20003f0f070 */
[----:B------:R1:W-:Y:S04]  /*10400*/  LDGSTS.E.BYPASS.LTC128B.128 [R5+0x5c00], desc[UR50][R2.64+0x100], !P6 ;  /* 0x05c0010002057fae */ /* 0x0003e8000f101d72 */
[----:B------:R1:W-:Y:S04]  /*10410*/  LDGSTS.E.BYPASS.LTC128B.128 [R5+0x7c00], desc[UR50][R2.64+0x180], !P5 ;  /* 0x07c0018002057fae */ /* 0x0003e8000e901d72 */
[----:B------:R1:W-:Y:S04]  /*10420*/  LDGSTS.E.BYPASS.LTC128B.128 [R5+0x9c00], desc[UR50][R2.64+0x200], !P4 ;  /* 0x09c0020002057fae */ /* 0x0003e8000e101d72 */
[----:B------:R1:W-:Y:S04]  /*10430*/  LDGSTS.E.BYPASS.LTC128B.128 [R5+0xbc00], desc[UR50][R2.64+0x280], !P3 ;  /* 0x0bc0028002057fae */ /* 0x0003e8000d901d72 */
[----:B------:R1:W-:Y:S04]  /*10440*/  LDGSTS.E.BYPASS.LTC128B.128 [R5+0xdc00], desc[UR50][R2.64+0x300], !P2 ;  /* 0x0dc0030002057fae */ /* 0x0003e8000d101d72 */
[----:B------:R1:W-:Y:S01]  /*10450*/  LDGSTS.E.BYPASS.LTC128B.128 [R5+0xfc00], desc[UR50][R2.64+0x380], !P1 ;  /* 0x0fc0038002057fae */ /* 0x0003e2000c901d72 */
[----:B------:R-:W-:Y:S01]  /*10460*/  NOP ;  /* 0x0000000000007918 */ /* 0x000fe20000000000 */
.L_x_441:
[----:B------:R-:W-:Y:S02]  /*10470*/  PLOP3.LUT P1, PT, P1, P0, PT, 0xa2, 0x0 ;  /* 0x000000000000781c */ /* 0x000fe40000f21472 */
[----:B------:R-:W-:-:S08]  /*10480*/  @P0 R2UR P1, UR4, R19 ;  /* 0x00000000130402ca */ /* 0x000fd00000020000 */
[----:B------:R-:W-:-:S05]  /*10490*/  @P0 PLOP3.LUT P0, PT, P1, PT, PT, 0x80, 0x0 ;  /* 0x000000000000081c */ /* 0x000fca0000f0f070 */
[----:B------:R-:W-:Y:S01]  /*104a0*/  @!P1 SYNCS.ARRIVE.TRANS64.RED.A0T1 RZ, [UR4+0x28c50], RZ ;  /* 0x028c50ffffff99a7 */ /* 0x000fe20008200404 */
[----:B------:R-:W-:Y:S07]  /*104b0*/  @!P1 ARRIVES.LDGSTSBAR.64.TRANSCNT [UR4+0x28c50] ;  /* 0x028c5000ff0099b0 */ /* 0x000fee0008000a84 */
[----:B------:R-:W-:Y:S05]  /*104c0*/  @P0 BRA.U.ANY `(.L_x_441) ;  /* 0xfffffffd00e80947 */ /* 0x000fea000393ffff */
[----:B------:R-:W-:Y:S01]  /*104d0*/  NOP ;  /* 0x0000000000007918 */ /* 0x000fe20000000000 */
[----:B-1----:R-:W-:-:S05]  /*104e0*/  IMAD.U32 R2, RZ, RZ, UR36 ;  /* 0x00000024ff027e24 */ /* 0x002fca000f8e00ff */
[----:B------:R-:W-:-:S13]  /*104f0*/  ISETP.NE.AND P2, PT, R2, 0x3, PT ;  /* 0x000000030200780c */ /* 0x000fda0003f45270 */
[----:B------:R-:W-:Y:S05]  /*10500*/  @!P2 BRA `(.L_x_442) ;  /* 0x000000000004a947 */ /* 0x000fea0003800000 */
[----:B------:R-:W-:Y:S01]  /*10510*/  BPT.TRAP 0x1 ;  /* 0x000000040000795c */ /* 0x000fe20000300000 */
.L_x_442:
[----:B------:R-:W2:Y:S01]  /*10520*/  LDL.LU R2, [R1+0xc] ;  /* 0x00000c0001027983 */ /* 0x000ea20000300800 */
[----:B------:R1:W-:Y:S01]  /*10530*/  SYNCS.ARRIVE.TRANS64.A1T0 RZ, [R19+URZ+0x28c50], RZ ;  /* 0x028c50ff13ff79a7 */ /* 0x0003e2000810003f */
[----:B------:R-:W-:Y:S01]  /*10540*/  BSSY B0, `(.L_x_443) ;  /* 0x00000f1000007945 */ /* 0x000fe20003800000 */
[----:B--2---:R-:W-:-:S05]  /*10550*/  VIADD R7, R2, 0xfffffffe ;  /* 0xfffffffe02077836 */ /* 0x004fca0000000000 */
[----:B------:R-:W-:-:S13]  /*10560*/  ISETP.GE.AND P0, PT, R7, R30, PT ;  /* 0x0000001e0700720c */ /* 0x000fda0003f06270 */
[----:B-1----:R-:W-:Y:S05]  /*10570*/  @!P0 BRA `(.L_x_444) ;  /* 0x0000000c00b48947 */ /* 0x002fea0003800000 */
[----:B------:R-:W2:Y:S04]  /*10580*/  LDL.LU R3, [R1+0x28] ;  /* 0x0000280001037983 */ /* 0x000ea80000300800 */
[----:B------:R-:W3:Y:S01]  /*10590*/  LDL.LU R2, [R1] ;  /* 0x0000000001027983 */ /* 0x000ee20000300800 */
[----:B--2---:R-:W-:Y:S02]  /*105a0*/  LOP3.LUT R29, R3, 0x40, RZ, 0xc0, !PT ;  /* 0x00000040031d7812 */ /* 0x004fe400078ec0ff */
[----:B---3--:R-:W-:Y:S02]  /*105b0*/  LOP3.LUT R28, R2, 0x80, RZ, 0xc0, !PT ;  /* 0x00000080021c7812 */ /* 0x008fe400078ec0ff */
[----:B------:R-:W-:Y:S02]  /*105c0*/  SHF.R.U32.HI R29, RZ, 0x2, R29 ;  /* 0x00000002ff1d7819 */ /* 0x000fe4000001161d */
[----:B------:R-:W-:-:S07]  /*105d0*/  SHF.R.U32.HI R28, RZ, 0x3, R28 ;  /* 0x00000003ff1c7819 */ /* 0x000fce000001161c */
.L_x_457:
[----:B0-----:R-:W0:Y:S01]  /*105e0*/  S2R R4, SR_TID.X ;  /* 0x0000000000047919 */ /* 0x001e220000002100 */
[----:B-1----:R-:W1:Y:S01]  /*105f0*/  LDC R2, c[0x0][0x430] ;  /* 0x00010c00ff027b82 */ /* 0x002e620000000800 */
[----:B--23--:R-:W-:Y:S01]  /*10600*/  IMAD R6, R7, 0x40, R31 ;  /* 0x0000004007067824 */ /* 0x00cfe200078e021f */
[----:B------:R-:W-:Y:S05]  /*10610*/  YIELD ;  /* 0x0000000000007946 */ /* 0x000fea0003800000 */
[----:B------:R-:W-:Y:S01]  /*10620*/  IMAD.U32 R11, RZ, RZ, UR36 ;  /* 0x00000024ff0b7e24 */ /* 0x000fe2000f8e00ff */
[----:B------:R-:W-:Y:S01]  /*10630*/  ULDC UR4, c[0x0][0x430] ;  /* 0x00010c0000047ab9 */ /* 0x000fe20000000800 */
[----:B------:R-:W-:Y:S01]  /*10640*/  VIADD R18, R18, 0x1 ;  /* 0x0000000112127836 */ /* 0x000fe20000000000 */
[----:B-1----:R-:W-:Y:S01]  /*10650*/  ISETP.NE.AND P0, PT, R2, 0x1, PT ;  /* 0x000000010200780c */ /* 0x002fe20003f05270 */
[----:B0-----:R-:W-:-:S05]  /*10660*/  IMAD.SHL.U32 R4, R4, 0x10, RZ ;  /* 0x0000001004047824 */ /* 0x001fca00078e00ff */
[----:B------:R-:W-:-:S07]  /*10670*/  LOP3.LUT R4, R36, 0x70, R4, 0xf8, !PT ;  /* 0x0000007024047812 */ /* 0x000fce00078ef804 */
[----:B------:R-:W0:Y:S01]  /*10680*/  @P0 LDC R3, c[0x0][0x434] ;  /* 0x00010d00ff030b82 */ /* 0x000e220000000800 */
[C---:B------:R-:W-:Y:S01]  /*10690*/  ISETP.GT.U32.AND P1, PT, R4.reuse, 0x3f, PT ;  /* 0x0000003f0400780c */ /* 0x040fe20003f24070 */
[----:B------:R-:W-:-:S06]  /*106a0*/  IMAD.IADD R6, R4, 0x1, R6 ;  /* 0x0000000104067824 */ /* 0x000fcc00078e0206 */
[----:B------:R-:W1:Y:S01]  /*106b0*/  @P0 LDC R2, c[0x0][0x438] ;  /* 0x00010e00ff020b82 */ /* 0x000e620000000800 */
[----:B------:R-:W-:-:S07]  /*106c0*/  IMAD.MOV.U32 R10, RZ, RZ, R6 ;  /* 0x000000ffff0a7224 */ /* 0x000fce00078e0006 */
[----:B------:R-:W2:Y:S01]  /*106d0*/  @!P1 LDC.64 R4, c[0x0][0x428] ;  /* 0x00010a00ff049b82 */ /* 0x000ea20000000a00 */
[----:B0-----:R-:W-:-:S07]  /*106e0*/  @P0 IMAD.HI.U32 R3, R6, R3, RZ ;  /* 0x0000000306030227 */ /* 0x001fce00078e00ff */
[----:B------:R-:W0:Y:S01]  /*106f0*/  @!P1 LDC.64 R8, c[0x0][0x418] ;  /* 0x00010600ff089b82 */ /* 0x000e220000000a00 */
[----:B-1----:R-:W-:-:S04]  /*10700*/  @P0 SHF.R.U32.HI R10, RZ, R2, R3 ;  /* 0x00000002ff0a0219 */ /* 0x002fc80000011603 */
[--C-:B------:R-:W-:Y:S01]  /*10710*/  @!P1 SHF.R.S32.HI R3, RZ, 0x1f, R10.reuse ;  /* 0x0000001fff039819 */ /* 0x100fe2000001140a */
[----:B------:R-:W-:-:S04]  /*10720*/  @!P1 IMAD.MOV.U32 R2, RZ, RZ, R10 ;  /* 0x000000ffff029224 */ /* 0x000fc800078e000a */
[----:B--2---:R-:W-:-:S04]  /*10730*/  @!P1 IMAD.WIDE.U32 R2, R23, R4, R2 ;  /* 0x0000000417029225 */ /* 0x004fc800078e0002 */
[----:B------:R-:W-:-:S04]  /*10740*/  @!P1 IMAD R4, R32, R4, RZ ;  /* 0x0000000420049224 */ /* 0x000fc800078e02ff */
[----:B------:R-:W-:Y:S01]  /*10750*/  @!P1 IMAD R5, R23, R5, R4 ;  /* 0x0000000517059224 */ /* 0x000fe200078e0204 */
[----:B0-----:R-:W-:Y:S01]  /*10760*/  @!P1 LEA R8, P0, R2, R8, 0x2 ;  /* 0x0000000802089211 */ /* 0x001fe200078010ff */
[----:B------:R-:W-:Y:S02]  /*10770*/  IMAD.MOV.U32 R4, RZ, RZ, RZ ;  /* 0x000000ffff047224 */ /* 0x000fe400078e00ff */
[----:B------:R-:W-:Y:S02]  /*10780*/  @!P1 IMAD.IADD R3, R5, 0x1, R3 ;  /* 0x0000000105039824 */ /* 0x000fe400078e0203 */
[----:B------:R-:W-:-:S03]  /*10790*/  IMAD.MOV R5, RZ, RZ, -R10 ;  /* 0x000000ffff057224 */ /* 0x000fc600078e0a0a */
[----:B------:R-:W-:Y:S01]  /*107a0*/  @!P1 LEA.HI.X R9, R2, R9, R3, 0x2, P0 ;  /* 0x0000000902099211 */ /* 0x000fe200000f1403 */
[----:B------:R-:W-:Y:S01]  /*107b0*/  IMAD R5, R5, UR4, R6 ;  /* 0x0000000405057c24 */ /* 0x000fe2000f8e0206 */
[----:B------:R-:W-:-:S03]  /*107c0*/  ISETP.NE.AND P0, PT, R18, 0x2, PT ;  /* 0x000000021200780c */ /* 0x000fc60003f05270 */
[----:B------:R0:W5:Y:S01]  /*107d0*/  @!P1 LDG.E R4, desc[UR50][R8.64] ;  /* 0x0000003208049981 */ /* 0x000162000c1e1900 */
[----:B------:R-:W-:Y:S01]  /*107e0*/  ISETP.NE.AND P1, PT, R11, 0x3, PT ;  /* 0x000000030b00780c */ /* 0x000fe20003f25270 */
[----:B------:R-:W-:Y:S01]  /*107f0*/  IMAD.MOV.U32 R3, RZ, RZ, R7 ;  /* 0x000000ffff037224 */ /* 0x000fe200078e0007 */
[----:B------:R-:W-:Y:S01]  /*10800*/  SEL R2, RZ, 0x1, P0 ;  /* 0x00000001ff027807 */ /* 0x000fe20000000000 */
[----:B------:R-:W-:Y:S01]  /*10810*/  VIADD R7, R7, 0xffffffff ;  /* 0xffffffff07077836 */ /* 0x000fe20000000000 */
[----:B------:R-:W-:Y:S02]  /*10820*/  SEL R18, R18, RZ, P0 ;  /* 0x000000ff12127207 */ /* 0x000fe40000000000 */
[----:B------:R-:W-:Y:S02]  /*10830*/  LOP3.LUT R22, R22, R2, RZ, 0x3c, !PT ;  /* 0x0000000216167212 */ /* 0x000fe400078e3cff */
[----:B------:R-:W-:-:S05]  /*10840*/  ISETP.GT.AND P3, PT, R3, R30, PT ;  /* 0x0000001e0300720c */ /* 0x000fca0003f64270 */
[----:B0-----:R-:W-:Y:S08]  /*10850*/  @!P1 BRA `(.L_x_445) ;  /* 0x0000000000049947 */ /* 0x001ff00003800000 */
[----:B------:R-:W-:Y:S01]  /*10860*/  BPT.TRAP 0x1 ;  /* 0x000000040000795c */ /* 0x000fe20000300000 */
.L_x_445:
[----:B------:R-:W-:Y:S01]  /*10870*/  IMAD R6, R18, 0x8, R17 ;  /* 0x0000000812067824 */ /* 0x000fe200078e0211 */
[----:B------:R-:W-:Y:S01]  /*10880*/  SHF.L.U32 R19, R22, 0x1f, RZ ;  /* 0x0000001f16137819 */ /* 0x000fe200000006ff */
[----:B------:R-:W-:Y:S01]  /*10890*/  BSSY B1, `(.L_x_446) ;  /* 0x0000004000017945 */ /* 0x000fe20003800000 */
[----:B------:R-:W-:Y:S02]  /*108a0*/  SHF.R.S32.HI R9, RZ, 0x1f, R5 ;  /* 0x0000001fff097819 */ /* 0x000fe40000011405 */
[----:B------:R-:W0:Y:S02]  /*108b0*/  SYNCS.PHASECHK.TRANS64.TRYWAIT P0, [R6+URZ+0x28c40], R19 ;  /* 0x028c4013060075a7 */ /* 0x000e24000800017f */
[----:B0-----:R-:W-:Y:S05]  /*108c0*/  @!P0 BRA `(.L_x_447) ;  /* 0x0000003400088947 */ /* 0x001fea0003800000 */
.L_x_522:
[----:B------:R-:W-:Y:S05]  /*108d0*/  BSYNC B1 ;  /* 0x0000000000017941 */ /* 0x000fea0003800000 */
.L_x_446:
[----:B------:R-:W-:Y:S01]  /*108e0*/  ULDC.64 UR4, c[0x0][0x300] ;  /* 0x0000c00000047ab9 */ /* 0x000fe20000000a00 */
[----:B-----5:R-:W-:Y:S01]  /*108f0*/  SHF.R.S32.HI R10, RZ, 0x1f, R4 ;  /* 0x0000001fff0a7819 */ /* 0x020fe20000011404 */
[----:B------:R-:W-:Y:S01]  /*10900*/  IMAD R8, R9, UR4, RZ ;  /* 0x0000000409087c24 */ /* 0x000fe2000f8e02ff */
[----:B------:R-:W-:Y:S01]  /*10910*/  ULDC.64 UR6, c[0x0][0x2e8] ;  /* 0x0000ba0000067ab9 */ /* 0x000fe20000000a00 */
[----:B------:R-:W-:Y:S01]  /*10920*/  IMAD.WIDE.U32 R2, R5, UR4, RZ ;  /* 0x0000000405027c25 */ /* 0x000fe2000f8e00ff */
[----:B------:R-:W-:-:S03]  /*10930*/  LOP3.LUT P1, RZ, R16, 0x2, RZ, 0xc0, !PT ;  /* 0x0000000210ff7812 */ /* 0x000fc6000782c0ff */
[----:B------:R-:W-:Y:S01]  /*10940*/  IMAD R8, R5, UR5, R8 ;  /* 0x0000000505087c24 */ /* 0x000fe2000f8e0208 */
[----:B------:R-:W-:-:S03]  /*10950*/  ULDC.64 UR4, c[0x0][0x310] ;  /* 0x0000c40000047ab9 */ /* 0x000fc60000000a00 */
[----:B------:R-:W-:Y:S02]  /*10960*/  IMAD.IADD R3, R3, 0x1, R8 ;  /* 0x0000000103037824 */ /* 0x000fe400078e0208 */
[----:B------:R-:W-:Y:S02]  /*10970*/  IMAD R8, R10, UR4, RZ ;  /* 0x000000040a087c24 */ /* 0x000fe4000f8e02ff */
[----:B------:R-:W-:-:S04]  /*10980*/  IMAD.WIDE.U32 R2, R4, UR4, R2 ;  /* 0x0000000404027c25 */ /* 0x000fc8000f8e0002 */
[----:B------:R-:W-:Y:S01]  /*10990*/  IMAD R8, R4, UR5, R8 ;  /* 0x0000000504087c24 */ /* 0x000fe2000f8e0208 */
[----:B------:R-:W-:-:S03]  /*109a0*/  ULDC.64 UR4, c[0x0][0x308] ;  /* 0x0000c20000047ab9 */ /* 0x000fc60000000a00 */
[----:B------:R-:W-:Y:S02]  /*109b0*/  IMAD.IADD R3, R3, 0x1, R8 ;  /* 0x0000000103037824 */ /* 0x000fe400078e0208 */
[----:B------:R-:W-:Y:S02]  /*109c0*/  IMAD R8, R18, 0x1000, R33 ;  /* 0x0000100012087824 */ /* 0x000fe400078e0221 */
[----:B------:R-:W-:Y:S01]  /*109d0*/  IMAD.WIDE.U32 R2, R26, UR4, R2 ;  /* 0x000000041a027c25 */ /* 0x000fe2000f8e0002 */
[----:B------:R-:W-:-:S03]  /*109e0*/  UMOV UR4, 0xffffffff ;  /* 0xffffffff00047882 */ /* 0x000fc60000000000 */
[----:B------:R-:W-:Y:S01]  /*109f0*/  IMAD R25, R26, UR5, R3 ;  /* 0x000000051a197c24 */ /* 0x000fe2000f8e0203 */
[----:B------:R-:W-:-:S04]  /*10a00*/  LEA R20, P0, R2, UR6, 0x1 ;  /* 0x0000000602147c11 */ /* 0x000fc8000f8008ff */
[----:B------:R-:W-:Y:S01]  /*10a10*/  LEA.HI.X R25, R2, UR7, R25, 0x1, P0 ;  /* 0x0000000702197c11 */ /* 0x000fe200080f0c19 */
[----:B------:R-:W-:Y:S08]  /*10a20*/  BRA.DIV UR4, `(.L_x_448) ;  /* 0x0000003204c47947 */ /* 0x000ff0000b800000 */
[----:B------:R-:W1:Y:S01]  /*10a30*/  SHFL.IDX PT, R2, R20, RZ, 0x181f ;  /* 0x00181fff14027589 */ /* 0x000e6200000e0000 */
[----:B------:R-:W-:-:S03]  /*10a40*/  IMAD R21, R8, 0x2, R17 ;  /* 0x0000000208157824 */ /* 0x000fc600078e0211 */
[----:B------:R-:W2:Y:S01]  /*10a50*/  SHFL.IDX PT, R3, R25, RZ, 0x181f ;  /* 0x00181fff19037589 */ /* 0x000ea200000e0000 */
[----:B-1----:R-:W-:-:S05]  /*10a60*/  IADD3 R2, P0, R2, R0, RZ ;  /* 0x0000000002027210 */ /* 0x002fca0007f1e0ff */
[----:B--2---:R-:W-:-:S05]  /*10a70*/  IMAD.X R3, RZ, RZ, R3, P0 ;  /* 0x000000ffff037224 */ /* 0x004fca00000e0603 */
[----:B------:R-:W-:Y:S01]  /*10a80*/  @!PT LDS RZ, [RZ] ;  /* 0x00000000fffff984 */ /* 0x000fe20000000800 */
[----:B------:R1:W-:Y:S04]  /*10a90*/  LDGSTS.E.BYPASS.LTC128B.128 [R21+0x22400], desc[UR50][R2.64], !P1 ;  /* 0x2240000002157fae */ /* 0x0003e8000c901d72 */
[----:B-1----:R-:W1:Y:S04]  /*10aa0*/  SHFL.IDX PT, R2, R20, 0x1, 0x181f ;  /* 0x00381f0014027f89 */ /* 0x002e6800000e0000 */
[----:B------:R-:W2:Y:S01]  /*10ab0*/  SHFL.IDX PT, R3, R25, 0x1, 0x181f ;  /* 0x00381f0019037f89 */ /* 0x000ea200000e0000 */
[----:B-1----:R-:W-:-:S05]  /*10ac0*/  IADD3 R2, P0, R2, R0, RZ ;  /* 0x0000000002027210 */ /* 0x002fca0007f1e0ff */
[----:B--2---:R-:W-:-:S05]  /*10ad0*/  IMAD.X R3, RZ, RZ, R3, P0 ;  /* 0x000000ffff037224 */ /* 0x004fca00000e0603 */
[----:B------:R1:W-:Y:S04]  /*10ae0*/  LDGSTS.E.BYPASS.LTC128B.128 [R21+0x22c00], desc[UR50][R2.64], !P1 ;  /* 0x22c0000002157fae */ /* 0x0003e8000c901d72 */
[----:B-1----:R-:W1:Y:S04]  /*10af0*/  SHFL.IDX PT, R2, R20, 0x2, 0x181f ;  /* 0x00581f0014027f89 */ /* 0x002e6800000e0000 */
[----:B------:R-:W2:Y:S04]  /*10b00*/  SHFL.IDX PT, R3, R25, 0x2, 0x181f ;  /* 0x00581f0019037f89 */ /* 0x000ea800000e0000 */
[----:B------:R-:W3:Y:S01]  /*10b10*/  SHFL.IDX PT, R25, R25, 0x3, 0x181f ;  /* 0x00781f0019197f89 */ /* 0x000ee200000e0000 */
[----:B-1----:R-:W-:-:S05]  /*10b20*/  IADD3 R2, P0, R2, R0, RZ ;  /* 0x0000000002027210 */ /* 0x002fca0007f1e0ff */
[----:B--2---:R-:W-:-:S05]  /*10b30*/  IMAD.X R3, RZ, RZ, R3, P0 ;  /* 0x000000ffff037224 */ /* 0x004fca00000e0603 */
[----:B------:R1:W-:Y:S04]  /*10b40*/  LDGSTS.E.BYPASS.LTC128B.128 [R21+0x23400], desc[UR50][R2.64], !P1 ;  /* 0x2340000002157fae */ /* 0x0003e8000c901d72 */
[----:B-1-3--:R1:W2:Y:S02]  /*10b50*/  SHFL.IDX PT, R2, R20, 0x3, 0x181f ;  /* 0x00781f0014027f89 */ /* 0x00a2a400000e0000 */
.L_x_532:
[----:B--2---:R-:W-:-:S05]  /*10b60*/  IADD3 R2, P0, R2, R0, RZ ;  /* 0x0000000002027210 */ /* 0x004fca0007f1e0ff */
[----:B------:R-:W-:Y:S01]  /*10b70*/  IMAD.X R3, RZ, RZ, R25, P0 ;  /* 0x000000ffff037224 */ /* 0x000fe200000e0619 */
[----:B------:R-:W-:-:S04]  /*10b80*/  PLOP3.LUT P0, PT, PT, PT, PT, 0x80, 0x0 ;  /* 0x000000000000781c */ /* 0x000fc80003f0f070 */
[----:B------:R-:W-:Y:S01]  /*10b90*/  @!PT LDS RZ, [RZ] ;  /* 0x00000000fffff984 */ /* 0x000fe20000000800 */
[----:B------:R-:W-:Y:S01]  /*10ba0*/  @!PT LDS RZ, [RZ] ;  /* 0x00000000fffff984 */ /* 0x000fe20000000800 */
[----:B------:R-:W-:Y:S01]  /*10bb0*/  @!PT LDS RZ, [RZ] ;  /* 0x00000000fffff984 */ /* 0x000fe20000000800 */
[----:B------:R2:W-:Y:S01]  /*10bc0*/  LDGSTS.E.BYPASS.LTC128B.128 [R21+0x23c00], desc[UR50][R2.64], !P1 ;  /* 0x23c0000002157fae */ /* 0x0005e2000c901d72 */
[----:B------:R-:W-:-:S08]  /*10bd0*/  NOP ;  /* 0x0000000000007918 */ /* 0x000fd00000000000 */
.L_x_449:
[----:B------:R-:W-:Y:S02]  /*10be0*/  PLOP3.LUT P1, PT, P1, P0, PT, 0xa2, 0x0 ;  /* 0x000000000000781c */ /* 0x000fe40000f21472 */
[----:B------:R-:W-:-:S08]  /*10bf0*/  @P0 R2UR P1, UR4, R6 ;  /* 0x00000000060402ca */ /* 0x000fd00000020000 */
[----:B------:R-:W-:-:S05]  /*10c00*/  @P0 PLOP3.LUT P0, PT, P1, PT, PT, 0x80, 0x0 ;  /* 0x000000000000081c */ /* 0x000fca0000f0f070 */
[----:B------:R-:W-:Y:S01]  /*10c10*/  @!P1 SYNCS.ARRIVE.TRANS64.RED.A0T1 RZ, [UR4+0x28c30], RZ ;  /* 0x028c30ffffff99a7 */ /* 0x000fe20008200404 */
[----:B------:R-:W-:Y:S07]  /*10c20*/  @!P1 ARRIVES.LDGSTSBAR.64.TRANSCNT [UR4+0x28c30] ;  /* 0x028c3000ff0099b0 */ /* 0x000fee0008000a84 */
[----:B------:R-:W-:Y:S05]  /*10c30*/  @P0 BRA.U.ANY `(.L_x_449) ;  /* 0xfffffffd00e80947 */ /* 0x000fea000393ffff */
[----:B------:R-:W-:Y:S01]  /*10c40*/  NOP ;  /* 0x0000000000007918 */ /* 0x000fe20000000000 */
[----:B--2---:R-:W-:-:S05]  /*10c50*/  IMAD.U32 R2, RZ, RZ, UR36 ;  /* 0x00000024ff027e24 */ /* 0x004fca000f8e00ff */
[----:B------:R-:W-:-:S13]  /*10c60*/  ISETP.NE.AND P2, PT, R2, 0x3, PT ;  /* 0x000000030200780c */ /* 0x000fda0003f45270 */
[----:B------:R-:W-:Y:S05]  /*10c70*/  @!P2 BRA `(.L_x_450) ;  /* 0x000000000004a947 */ /* 0x000fea0003800000 */
[----:B------:R-:W-:Y:S01]  /*10c80*/  BPT.TRAP 0x1 ;  /* 0x000000040000795c */ /* 0x000fe20000300000 */
.L_x_450:
[----:B------:R2:W-:Y:S01]  /*10c90*/  SYNCS.ARRIVE.TRANS64.A1T0 RZ, [R6+URZ+0x28c30], RZ ;  /* 0x028c30ff06ff79a7 */ /* 0x0005e2000810003f */
[----:B------:R-:W-:Y:S05]  /*10ca0*/  @!P2 BRA `(.L_x_451) ;  /* 0x000000000004a947 */ /* 0x000fea0003800000 */
[----:B------:R-:W-:Y:S01]  /*10cb0*/  BPT.TRAP 0x1 ;  /* 0x000000040000795c */ /* 0x000fe20000300000 */
.L_x_451:
[----:B------:R-:W3:Y:S01]  /*10cc0*/  SYNCS.PHASECHK.TRANS64.TRYWAIT P0, [R6+URZ+0x28c60], R19 ;  /* 0x028c6013060075a7 */ /* 0x000ee2000800017f */
[----:B------:R-:W-:Y:S04]  /*10cd0*/  BSSY B1, `(.L_x_452) ;  /* 0x0000002000017945 */ /* 0x000fe80003800000 */
[----:B---3--:R-:W-:Y:S05]  /*10ce0*/  @!P0 BRA `(.L_x_453) ;  /* 0x0000003400308947 */ /* 0x008fea0003800000 */
.L_x_533:
[----:B------:R-:W-:Y:S05]  /*10cf0*/  BSYNC B1 ;  /* 0x0000000000017941 */ /* 0x000fea0003800000 */
.L_x_452:
[----:B------:R-:W-:Y:S01]  /*10d00*/  ULDC.64 UR4, c[0x0][0x328] ;  /* 0x0000ca0000047ab9 */ /* 0x000fe20000000a00 */
[----:B------:R-:W-:Y:S01]  /*10d10*/  ULDC.64 UR6, c[0x0][0x318] ;  /* 0x0000c60000067ab9 */ /* 0x000fe20000000a00 */
[----:B------:R-:W-:Y:S01]  /*10d20*/  IMAD R9, R9, UR4, RZ ;  /* 0x0000000409097c24 */ /* 0x000fe2000f8e02ff */
[C---:B------:R-:W-:Y:S01]  /*10d30*/  LOP3.LUT P5, RZ, R16.reuse, 0x8, RZ, 0xc0, !PT ;  /* 0x0000000810ff7812 */ /* 0x040fe200078ac0ff */
[----:B------:R-:W-:Y:S01]  /*10d40*/  IMAD.WIDE.U32 R2, R5, UR4, RZ ;  /* 0x0000000405027c25 */ /* 0x000fe2000f8e00ff */
[----:B------:R-:W-:-:S03]  /*10d50*/  LOP3.LUT P4, RZ, R16, 0x4, RZ, 0xc0, !PT ;  /* 0x0000000410ff7812 */ /* 0x000fc6000788c0ff */
[----:B------:R-:W-:Y:S01]  /*10d60*/  IMAD R9, R5, UR5, R9 ;  /* 0x0000000505097c24 */ /* 0x000fe2000f8e0209 */
[----:B------:R-:W-:Y:S01]  /*10d70*/  ULDC.64 UR4, c[0x0][0x338] ;  /* 0x0000ce0000047ab9 */ /* 0x000fe20000000a00 */
[----:B0--3--:R-:W-:Y:S02]  /*10d80*/  IMAD R19, R18, 0x7000, R8 ;  /* 0x0000700012137824 */ /* 0x009fe400078e0208 */
[----:B------:R-:W-:Y:S02]  /*10d90*/  IMAD.IADD R3, R3, 0x1, R9 ;  /* 0x0000000103037824 */ /* 0x000fe400078e0209 */
[----:B------:R-:W-:Y:S02]  /*10da0*/  IMAD R10, R10, UR4, RZ ;  /* 0x000000040a0a7c24 */ /* 0x000fe4000f8e02ff */
        /* <DEDUP_REMOVED lines=10> */
[----:B------:R-:W0:Y:S01]  /*10e50*/  SHFL.IDX PT, R2, R9, RZ, 0x181f ;  /* 0x00181fff09027589 */ /* 0x000e2200000e0000 */
[C---:B------:R-:W-:Y:S01]  /*10e60*/  LOP3.LUT P1, RZ, R16.reuse, 0x80, RZ, 0xc0, !PT ;  /* 0x0000008010ff7812 */ /* 0x040fe2000782c0ff */
[----:B------:R-:W-:Y:S01]  /*10e70*/  IMAD R19, R19, 0x2, R17 ;  /* 0x0000000213137824 */ /* 0x000fe200078e0211 */
[C---:B------:R-:W-:Y:S01]  /*10e80*/  LOP3.LUT P2, RZ, R16.reuse, 0x40, RZ, 0xc0, !PT ;  /* 0x0000004010ff7812 */ /* 0x040fe2000784c0ff */
[----:B------:R-:W3:Y:S01]  /*10e90*/  SHFL.IDX PT, R3, R10, RZ, 0x181f ;  /* 0x00181fff0a037589 */ /* 0x000ee200000e0000 */
[----:B------:R-:W-:-:S03]  /*10ea0*/  LOP3.LUT R16, R16, 0xffffbfff, RZ, 0xc0, !PT ;  /* 0xffffbfff10107812 */ /* 0x000fc600078ec0ff */
[----:B------:R-:W4:Y:S01]  /*10eb0*/  SHFL.IDX PT, R14, R9, 0x1, 0x181f ;  /* 0x00381f00090e7f89 */ /* 0x000f2200000e0000 */
[----:B------:R-:W-:-:S03]  /*10ec0*/  @P3 LOP3.LUT R16, R16, 0x4000, RZ, 0xfc, !PT ;  /* 0x0000400010103812 */ /* 0x000fc600078efcff */
[----:B------:R-:W5:Y:S01]  /*10ed0*/  SHFL.IDX PT, R5, R10, 0x1, 0x181f ;  /* 0x00381f000a057f89 */ /* 0x000f6200000e0000 */
[C---:B------:R-:W-:Y:S02]  /*10ee0*/  LOP3.LUT P3, RZ, R16.reuse, 0x20, RZ, 0xc0, !PT ;  /* 0x0000002010ff7812 */ /* 0x040fe4000786c0ff */
[C---:B------:R-:W-:Y:S01]  /*10ef0*/  LOP3.LUT P6, RZ, R16.reuse, 0x10, RZ, 0xc0, !PT ;  /* 0x0000001010ff7812 */ /* 0x040fe200078cc0ff */
[----:B------:R-:W-:Y:S01]  /*10f00*/  SHFL.IDX PT, R8, R10, 0x2, 0x181f ;  /* 0x00581f000a087f89 */ /* 0x000fe200000e0000 */
[----:B------:R-:W-:-:S03]  /*10f10*/  LOP3.LUT R16, R16, 0xfffeffff, RZ, 0xc0, !PT ;  /* 0xfffeffff10107812 */ /* 0x000fc600078ec0ff */
[----:B------:R-:W-:Y:S01]  /*10f20*/  SHFL.IDX PT, R10, R10, 0x3, 0x181f ;  /* 0x00781f000a0a7f89 */ /* 0x000fe200000e0000 */
[----:B0-----:R-:W-:-:S05]  /*10f30*/  IADD3 R2, P0, R2, R0, RZ ;  /* 0x0000000002027210 */ /* 0x001fca0007f1e0ff */
[----:B------:R-:W-:Y:S01]  /*10f40*/  @P3 LOP3.LUT R16, R16, 0x10000, RZ, 0xfc, !PT ;  /* 0x0001000010103812 */ /* 0x000fe200078efcff */
[----:B---3--:R-:W-:Y:S01]  /*10f50*/  IMAD.X R3, RZ, RZ, R3, P0 ;  /* 0x000000ffff037224 */ /* 0x008fe200000e0603 */
[----:B------:R-:W-:-:S04]  /*10f60*/  ISETP.NE.U32.AND P0, PT, R29, RZ, PT ;  /* 0x000000ff1d00720c */ /* 0x000fc80003f05070 */
[----:B------:R-:W-:Y:S01]  /*10f70*/  LDGSTS.E.BYPASS.LTC128B.128 [R19+0x400], desc[UR50][R2.64], !P1 ;  /* 0x0040000002137fae */ /* 0x000fe2000c901d72 */
[----:B------:R-:W-:-:S03]  /*10f80*/  ISETP.NE.U32.AND P1, PT, R28, RZ, PT ;  /* 0x000000ff1c00720c */ /* 0x000fc60003f25070 */
[----:B------:R-:W-:Y:S01]  /*10f90*/  LDGSTS.E.BYPASS.LTC128B.128 [R19+0x2400], desc[UR50][R2.64+0x80], !P2 ;  /* 0x0240008002137fae */ /* 0x000fe2000d101d72 */
[----:B----4-:R-:W-:-:S03]  /*10fa0*/  IADD3 R4, P2, R14, R0, RZ ;  /* 0x000000000e047210 */ /* 0x010fc60007f5e0ff */
[----:B------:R-:W-:Y:S01]  /*10fb0*/  LDGSTS.E.BYPASS.LTC128B.128 [R19+0x4400], desc[UR50][R2.64+0x100], !P3 ;  /* 0x0440010002137fae */ /* 0x000fe2000d901d72 */
[C---:B------:R-:W-:Y:S01]  /*10fc0*/  LOP3.LUT P3, RZ, R16.reuse, 0x80, RZ, 0xc0, !PT ;  /* 0x0000008010ff7812 */ /* 0x040fe2000786c0ff */
[----:B-----5:R-:W-:Y:S01]  /*10fd0*/  IMAD.X R5, RZ, RZ, R5, P2 ;  /* 0x000000ffff057224 */ /* 0x020fe200010e0605 */
[C---:B------:R-:W-:Y:S01]  /*10fe0*/  LOP3.LUT P2, RZ, R16.reuse, 0x40, RZ, 0xc0, !PT ;  /* 0x0000004010ff7812 */ /* 0x040fe2000784c0ff */
[----:B------:R-:W-:Y:S04]  /*10ff0*/  LDGSTS.E.BYPASS.LTC128B.128 [R19+0x6400], desc[UR50][R2.64+0x180], !P6 ;  /* 0x0640018002137fae */ /* 0x000fe8000f101d72 */
[----:B------:R-:W-:Y:S04]  /*11000*/  LDGSTS.E.BYPASS.LTC128B.128 [R19+0x8400], desc[UR50][R2.64+0x200], !P5 ;  /* 0x0840020002137fae */ /* 0x000fe8000e901d72 */
[----:B------:R-:W-:Y:S04]  /*11010*/  LDGSTS.E.BYPASS.LTC128B.128 [R19+0xa400], desc[UR50][R2.64+0x280], !P4 ;  /* 0x0a40028002137fae */ /* 0x000fe8000e101d72 */
[----:B------:R-:W0:Y:S04]  /*11020*/  SHFL.IDX PT, R14, R9, 0x2, 0x181f ;  /* 0x00581f00090e7f89 */ /* 0x000e2800000e0000 */
[----:B------:R-:W-:Y:S04]  /*11030*/  LDGSTS.E.BYPASS.LTC128B.128 [R19+0xc400], desc[UR50][R2.64+0x300], P0 ;  /* 0x0c40030002137fae */ /* 0x000fe80008101d72 */
[----:B------:R0:W-:Y:S04]  /*11040*/  LDGSTS.E.BYPASS.LTC128B.128 [R19+0xe400], desc[UR50][R2.64+0x380], P1 ;  /* 0x0e40038002137fae */ /* 0x0001e80008901d72 */
[----:B------:R3:W-:Y:S01]  /*11050*/  LDGSTS.E.BYPASS.LTC128B.128 [R19+0xc00], desc[UR50][R4.64], !P3 ;  /* 0x00c0000004137fae */ /* 0x0007e2000d901d72 */
[----:B------:R-:W-:-:S02]  /*11060*/  LOP3.LUT P3, RZ, R16, 0x10000, RZ, 0xc0, !PT ;  /* 0x0001000010ff7812 */ /* 0x000fc4000786c0ff */
[----:B------:R-:W-:Y:S01]  /*11070*/  LOP3.LUT R16, R16, 0xffff7fff, RZ, 0xc0, !PT ;  /* 0xffff7fff10107812 */ /* 0x000fe200078ec0ff */
[----:B------:R3:W-:Y:S01]  /*11080*/  LDGSTS.E.BYPASS.LTC128B.128 [R19+0x2c00], desc[UR50][R4.64+0x80], !P2 ;  /* 0x02c0008004137fae */ /* 0x0007e2000d101d72 */
[----:B0-----:R-:W-:-:S09]  /*11090*/  IADD3 R2, P2, R14, R0, RZ ;  /* 0x000000000e027210 */ /* 0x001fd20007f5e0ff */
[----:B------:R-:W-:Y:S01]  /*110a0*/  @P3 LOP3.LUT R16, R16, 0x8000, RZ, 0xfc, !PT ;  /* 0x0000800010103812 */ /* 0x000fe200078efcff */
[----:B------:R3:W-:Y:S01]  /*110b0*/  LDGSTS.E.BYPASS.LTC128B.128 [R19+0x4c00], desc[UR50][R4.64+0x100], !P3 ;  /* 0x04c0010004137fae */ /* 0x0007e2000d901d72 */
[----:B------:R-:W-:Y:S02]  /*110c0*/  IMAD.X R3, RZ, RZ, R8, P2 ;  /* 0x000000ffff037224 */ /* 0x000fe400010e0608 */
[C---:B------:R-:W-:Y:S01]  /*110d0*/  LOP3.LUT P3, RZ, R16.reuse, 0x80, RZ, 0xc0, !PT ;  /* 0x0000008010ff7812 */ /* 0x040fe2000786c0ff */
[----:B------:R3:W-:Y:S01]  /*110e0*/  LDGSTS.E.BYPASS.LTC128B.128 [R19+0x6c00], desc[UR50][R4.64+0x180], !P6 ;  /* 0x06c0018004137fae */ /* 0x0007e2000f101d72 */
[----:B------:R-:W-:-:S03]  /*110f0*/  LOP3.LUT P2, RZ, R16, 0x40, RZ, 0xc0, !PT ;  /* 0x0000004010ff7812 */ /* 0x000fc6000784c0ff */
[----:B------:R3:W-:Y:S04]  /*11100*/  LDGSTS.E.BYPASS.LTC128B.128 [R19+0x8c00], desc[UR50][R4.64+0x200], !P5 ;  /* 0x08c0020004137fae */ /* 0x0007e8000e901d72 */
[----:B------:R3:W-:Y:S04]  /*11110*/  LDGSTS.E.BYPASS.LTC128B.128 [R19+0xac00], desc[UR50][R4.64+0x280], !P4 ;  /* 0x0ac0028004137fae */ /* 0x0007e8000e101d72 */
[----:B------:R3:W-:Y:S04]  /*11120*/  LDGSTS.E.BYPASS.LTC128B.128 [R19+0xcc00], desc[UR50][R4.64+0x300], P0 ;  /* 0x0cc0030004137fae */ /* 0x0007e80008101d72 */
[----:B------:R3:W-:Y:S04]  /*11130*/  LDGSTS.E.BYPASS.LTC128B.128 [R19+0xec00], desc[UR50][R4.64+0x380], P1 ;  /* 0x0ec0038004137fae */ /* 0x0007e80008901d72 */
[----:B------:R3:W-:Y:S01]  /*11140*/  LDGSTS.E.BYPASS.LTC128B.128 [R19+0x1400], desc[UR50][R2.64], !P3 ;  /* 0x0140000002137fae */ /* 0x0007e2000d901d72 */
[----:B------:R-:W-:-:S03]  /*11150*/  LOP3.LUT P3, RZ, R16, 0x8000, RZ, 0xc0, !PT ;  /* 0x0000800010ff7812 */ /* 0x000fc6000786c0ff */
[----:B------:R3:W-:Y:S04]  /*11160*/  LDGSTS.E.BYPASS.LTC128B.128 [R19+0x3400], desc[UR50][R2.64+0x80], !P2 ;  /* 0x0340008002137fae */ /* 0x0007e8000d101d72 */
[----:B------:R3:W0:Y:S06]  /*11170*/  SHFL.IDX PT, R14, R9, 0x3, 0x181f ;  /* 0x00781f00090e7f89 */ /* 0x00062c00000e0000 */
[----:B------:R3:W-:Y:S01]  /*11180*/  LDGSTS.E.BYPASS.LTC128B.128 [R19+0x5400], desc[UR50][R2.64+0x100], !P3 ;  /* 0x0540010002137fae */ /* 0x0007e2000d901d72 */
[----:B------:R-:W-:-:S03]  /*11190*/  LOP3.LUT P3, RZ, R16, 0x4000, RZ, 0xc0, !PT ;  /* 0x0000400010ff7812 */ /* 0x000fc6000786c0ff */
[----:B------:R3:W-:Y:S04]  /*111a0*/  LDGSTS.E.BYPASS.LTC128B.128 [R19+0x7400], desc[UR50][R2.64+0x180], !P6 ;  /* 0x0740018002137fae */ /* 0x0007e8000f101d72 */
[----:B------:R3:W-:Y:S04]  /*111b0*/  LDGSTS.E.BYPASS.LTC128B.128 [R19+0x9400], desc[UR50][R2.64+0x200], !P5 ;  /* 0x0940020002137fae */ /* 0x0007e8000e901d72 */
[----:B------:R3:W-:Y:S04]  /*111c0*/  LDGSTS.E.BYPASS.LTC128B.128 [R19+0xb400], desc[UR50][R2.64+0x280], !P4 ;  /* 0x0b40028002137fae */ /* 0x0007e8000e101d72 */
[----:B------:R3:W-:Y:S04]  /*111d0*/  LDGSTS.E.BYPASS.LTC128B.128 [R19+0xd400], desc[UR50][R2.64+0x300], P0 ;  /* 0x0d40030002137fae */ /* 0x0007e80008101d72 */
[----:B0-----:R3:W-:Y:S02]  /*111e0*/  LDGSTS.E.BYPASS.LTC128B.128 [R19+0xf400], desc[UR50][R2.64+0x380], P1 ;  /* 0x0f40038002137fae */ /* 0x0017e40008901d72 */
.L_x_543:
[----:B------:R-:W-:Y:S02]  /*111f0*/  LOP3.LUT R16, R16, 0xffff7fff, RZ, 0xc0, !PT ;  /* 0xffff7fff10107812 */ /* 0x000fe400078ec0ff */
[----:B---3--:R-:W-:Y:S02]  /*11200*/  IADD3 R2, P2, R14, R0, RZ ;  /* 0x000000000e027210 */ /* 0x008fe40007f5e0ff */
[----:B------:R-:W-:-:S03]  /*11210*/  @P1 LOP3.LUT R16, R16, 0x8000, RZ, 0xfc, !PT ;  /* 0x0000800010101812 */ /* 0x000fc600078efcff */
[----:B------:R-:W-:Y:S01]  /*11220*/  IMAD.X R3, RZ, RZ, R10, P2 ;  /* 0x000000ffff037224 */ /* 0x000fe200010e060a */
[C---:B------:R-:W-:Y:S02]  /*11230*/  LOP3.LUT P1, RZ, R16.reuse, 0x80, RZ, 0xc0, !PT ;  /* 0x0000008010ff7812 */ /* 0x040fe4000782c0ff */
[----:B------:R-:W-:-:S04]  /*11240*/  LOP3.LUT R16, R16, 0xffffbfff, RZ, 0xc0, !PT ;  /* 0xffffbfff10107812 */ /* 0x000fc800078ec0ff */
[----:B------:R-:W-:-:S04]  /*11250*/  @P3 LOP3.LUT R16, R16, 0x4000, RZ, 0xfc, !PT ;  /* 0x0000400010103812 */ /* 0x000fc800078efcff */
[C---:B------:R-:W-:Y:S02]  /*11260*/  LOP3.LUT P3, RZ, R16.reuse, 0x40, RZ, 0xc0, !PT ;  /* 0x0000004010ff7812 */ /* 0x040fe4000786c0ff */
[C---:B------:R-:W-:Y:S01]  /*11270*/  LOP3.LUT P2, RZ, R16.reuse, 0x20, RZ, 0xc0, !PT ;  /* 0x0000002010ff7812 */ /* 0x040fe2000784c0ff */
[----:B------:R-:W-:Y:S01]  /*11280*/  @!PT LDS RZ, [RZ] ;  /* 0x00000000fffff984 */ /* 0x000fe20000000800 */
[----:B------:R-:W-:Y:S01]  /*11290*/  @!PT LDS RZ, [RZ] ;  /* 0x00000000fffff984 */ /* 0x000fe20000000800 */
[----:B------:R-:W-:Y:S01]  /*112a0*/  @!PT LDS RZ, [RZ] ;  /* 0x00000000fffff984 */ /* 0x000fe20000000800 */
[----:B------:R0:W-:Y:S01]  /*112b0*/  LDGSTS.E.BYPASS.LTC128B.128 [R19+0x1c00], desc[UR50][R2.64], !P1 ;  /* 0x01c0000002137fae */ /* 0x0001e2000c901d72 */
[C---:B------:R-:W-:Y:S02]  /*112c0*/  LOP3.LUT P6, RZ, R16.reuse, 0x10, RZ, 0xc0, !PT ;  /* 0x0000001010ff7812 */ /* 0x040fe400078cc0ff */
[----:B------:R-:W-:-:S07]  /*112d0*/  LOP3.LUT P1, RZ, R16, 0x8000, RZ, 0xc0, !PT ;  /* 0x0000800010ff7812 */ /* 0x000fce000782c0ff */
[----:B------:R0:W-:Y:S01]  /*112e0*/  LDGSTS.E.BYPASS.LTC128B.128 [R19+0x3c00], desc[UR50][R2.64+0x80], !P3 ;  /* 0x03c0008002137fae */ /* 0x0001e2000d901d72 */
[----:B------:R-:W-:-:S03]  /*112f0*/  LOP3.LUT P3, RZ, R16, 0x4000, RZ, 0xc0, !PT ;  /* 0x0000400010ff7812 */ /* 0x000fc6000786c0ff */
        /* <DEDUP_REMOVED lines=8> */
.L_x_455:
[----:B------:R-:W-:Y:S02]  /*11380*/  PLOP3.LUT P1, PT, P1, P0, PT, 0xa2, 0x0 ;  /* 0x000000000000781c */ /* 0x000fe40000f21472 */
[----:B------:R-:W-:-:S08]  /*11390*/  @P0 R2UR P1, UR4, R6 ;  /* 0x00000000060402ca */ /* 0x000fd00000020000 */
[----:B------:R-:W-:-:S05]  /*113a0*/  @P0 PLOP3.LUT P0, PT, P1, PT, PT, 0x80, 0x0 ;  /* 0x000000000000081c */ /* 0x000fca0000f0f070 */
[----:B------:R-:W-:Y:S01]  /*113b0*/  @!P1 SYNCS.ARRIVE.TRANS64.RED.A0T1 RZ, [UR4+0x28c50], RZ ;  /* 0x028c50ffffff99a7 */ /* 0x000fe20008200404 */
[----:B------:R-:W-:Y:S07]  /*113c0*/  @!P1 ARRIVES.LDGSTSBAR.64.TRANSCNT [UR4+0x28c50] ;  /* 0x028c5000ff0099b0 */ /* 0x000fee0008000a84 */
[----:B------:R-:W-:Y:S05]  /*113d0*/  @P0 BRA.U.ANY `(.L_x_455) ;  /* 0xfffffffd00e80947 */ /* 0x000fea000393ffff */
[----:B------:R-:W-:Y:S01]  /*113e0*/  NOP ;  /* 0x0000000000007918 */ /* 0x000fe20000000000 */
[----:B0-----:R-:W-:-:S05]  /*113f0*/  IMAD.U32 R2, RZ, RZ, UR36 ;  /* 0x00000024ff027e24 */ /* 0x001fca000f8e00ff */
[----:B------:R-:W-:-:S13]  /*11400*/  ISETP.NE.AND P2, PT, R2, 0x3, PT ;  /* 0x000000030200780c */ /* 0x000fda0003f45270 */
[----:B------:R-:W-:Y:S05]  /*11410*/  @!P2 BRA `(.L_x_456) ;  /* 0x000000000004a947 */ /* 0x000fea0003800000 */
[----:B------:R-:W-:Y:S01]  /*11420*/  BPT.TRAP 0x1 ;  /* 0x000000040000795c */ /* 0x000fe20000300000 */
.L_x_456:
[----:B------:R3:W-:Y:S01]  /*11430*/  SYNCS.ARRIVE.TRANS64.A1T0 RZ, [R6+URZ+0x28c50], RZ ;  /* 0x028c50ff06ff79a7 */ /* 0x0007e2000810003f */
[----:B------:R-:W-:Y:S05]  /*11440*/  @P3 BRA `(.L_x_457) ;  /* 0xfffffff000643947 */ /* 0x000fea000383ffff */
.L_x_444:
[----:B------:R-:W-:Y:S05]  /*11450*/  BSYNC B0 ;  /* 0x0000000000007941 */ /* 0x000fea0003800000 */
.L_x_443:
[----:B------:R-:W4:Y:S01]  /*11460*/  S2R R2, SR_TID.X ;  /* 0x0000000000027919 */ /* 0x000f220000002100 */
[----:B------:R-:W-:Y:S01]  /*11470*/  VIADD R18, R18, 0x1 ;  /* 0x0000000112127836 */ /* 0x000fe20000000000 */
[----:B------:R-:W-:Y:S04]  /*11480*/  BSSY B0, `(.L_x_458) ;  /* 0x0000013000007945 */ /* 0x000fe80003800000 */
[----:B------:R-:W-:-:S04]  /*11490*/  ISETP.NE.AND P0, PT, R18, 0x2, PT ;  /* 0x000000021200780c */ /* 0x000fc80003f05270 */
[----:B------:R-:W-:-:S04]  /*114a0*/  SEL R3, RZ, 0x1, P0 ;  /* 0x00000001ff037807 */ /* 0x000fc80000000000 */
[----:B------:R-:W-:Y:S02]  /*114b0*/  LOP3.LUT R22, R22, R3, RZ, 0x3c, !PT ;  /* 0x0000000316167212 */ /* 0x000fe400078e3cff */
[----:B----4-:R-:W-:-:S04]  /*114c0*/  LOP3.LUT R2, R2, 0x7f, RZ, 0xc0, !PT ;  /* 0x0000007f02027812 */ /* 0x010fc800078ec0ff */
[----:B------:R-:W-:-:S13]  /*114d0*/  ISETP.NE.AND P1, PT, R2, RZ, PT ;  /* 0x000000ff0200720c */ /* 0x000fda0003f25270 */
[----:B------:R-:W-:Y:S05]  /*114e0*/  @P1 BRA `(.L_x_459) ;  /* 0x0000000000301947 */ /* 0x000fea0003800000 */
[----:B------:R-:W4:Y:S01]  /*114f0*/  S2R R5, SR_LANEID ;  /* 0x0000000000057919 */ /* 0x000f220000000000 */
[----:B------:R-:W-:Y:S01]  /*11500*/  VOTEU.ANY UR4, UPT, PT ;  /* 0x0000000000047886 */ /* 0x000fe200038e0100 */
[----:B------:R-:W5:Y:S01]  /*11510*/  LDC.64 R2, c[0x0][0xc60] ;  /* 0x00031800ff027b82 */ /* 0x000f620000000a00 */
[----:B------:R-:W4:Y:S02]  /*11520*/  FLO.U32 R0, UR4 ;  /* 0x0000000400007d00 */ /* 0x000f2400080e0000 */
[----:B----4-:R-:W-:-:S06]  /*11530*/  ISETP.EQ.U32.AND P1, PT, R0, R5, PT ;  /* 0x000000050000720c */ /* 0x010fcc0003f22070 */
[----:B------:R-:W5:Y:S07]  /*11540*/  POPC R5, UR4 ;  /* 0x0000000400057d09 */ /* 0x000f6e0008000000 */
[----:B-----5:R-:W4:Y:S01]  /*11550*/  @P1 ATOMG.E.ADD.STRONG.GPU PT, R3, desc[UR50][R2.64], R5 ;  /* 0x00000005020319a8 */ /* 0x020f2200081ee1f2 */
[----:B0-----:R-:W0:Y:S02]  /*11560*/  S2R R4, SR_LTMASK ;  /* 0x0000000000047919 */ /* 0x001e240000003900 */
[----:B0-----:R-:W-:-:S04]  /*11570*/  LOP3.LUT R4, R4, UR4, RZ, 0xc0, !PT ;  /* 0x0000000404047c12 */ /* 0x001fc8000f8ec0ff */
[----:B------:R-:W0:Y:S01]  /*11580*/  POPC R7, R4 ;  /* 0x0000000400077309 */ /* 0x000e220000000000 */
[----:B----4-:R-:W0:Y:S02]  /*11590*/  SHFL.IDX PT, R0, R3, R0, 0x1f ;  /* 0x00001f0003007589 */ /* 0x010e2400000e0000 */
[----:B0-----:R-:W-:-:S07]  /*115a0*/  IADD3 R24, R0, UR38, R7 ;  /* 0x0000002600187c10 */ /* 0x001fce000fffe007 */
.L_x_459:
[----:B------:R-:W-:Y:S05]  /*115b0*/  BSYNC B0 ;  /* 0x0000000000007941 */ /* 0x000fea0003800000 */
.L_x_458:
[----:B------:R-:W-:-:S07]  /*115c0*/  SEL R18, R18, RZ, P0 ;  /* 0x000000ff12127207 */ /* 0x000fce0000000000 */
.L_x_418:
[----:B------:R-:W-:Y:S05]  /*115d0*/  BSYNC B7 ;  /* 0x0000000000077941 */ /* 0x000fea0003800000 */
.L_x_416:
[----:B------:R-:W-:-:S13]  /*115e0*/  LOP3.LUT P0, RZ, R16, 0x2000, RZ, 0xc0, !PT ;  /* 0x0000200010ff7812 */ /* 0x000fda000780c0ff */
[----:B------:R-:W-:Y:S05]  /*115f0*/  @!P0 BRA `(.L_x_460) ;  /* 0x0000000000248947 */ /* 0x000fea0003800000 */
[----:B------:R-:W-:Y:S05]  /*11600*/  WARPSYNC.ALL ;  /* 0x0000000000007948 */ /* 0x000fea0003800000 */
[----:B------:R-:W4:Y:S08]  /*11610*/  S2UR UR5, SR_CgaCtaId ;  /* 0x00000000000579c3 */ /* 0x000f300000008800 */
[----:B------:R-:W-:Y:S06]  /*11620*/  BAR.SYNC.DEFER_BLOCKING 0x5, 0x180 ;  /* 0x0146000000007b1d */ /* 0x000fec0000010000 */
[----:B------:R-:W-:-:S02]  /*11630*/  UMOV UR4, 0x400 ;  /* 0x0000040000047882 */ /* 0x000fc40000000000 */
[----:B----4-:R-:W-:-:S06]  /*11640*/  ULEA UR4, UR5, UR4, 0x18 ;  /* 0x0000000405047291 */ /* 0x010fcc000f8ec03f */
[----:B------:R-:W-:-:S05]  /*11650*/  IMAD.U32 R17, RZ, RZ, UR4 ;  /* 0x00000004ff117e24 */ /* 0x000fca000f8e00ff */
[----:B------:R4:W0:Y:S01]  /*11660*/  LDS.128 R24, [R17+0x28cd0] ;  /* 0x028cd00011187984 */ /* 0x0008220000000c00 */
[----:B------:R-:W-:Y:S06]  /*11670*/  BAR.ARV 0x4, 0x180 ;  /* 0x0106000000007b1d */ /* 0x000fec0000002000 */
[----:B------:R-:W-:Y:S05]  /*11680*/  BRA `(.L_x_461) ;  /* 0x0000000800d07947 */ /* 0x000fea0003800000 */
.L_x_460:
[----:B------:R-:W4:Y:S01]  /*11690*/  S2R R9, SR_TID.X ;  /* 0x0000000000097919 */ /* 0x000f220000002100 */
[----:B------:R-:W-:Y:S01]  /*116a0*/  UMOV UR4, 0xffffffff ;  /* 0xffffffff00047882 */ /* 0x000fe20000000000 */
[----:B----4-:R-:W-:-:S04]  /*116b0*/  LOP3.LUT R9, R9, 0x1f, RZ, 0xc0, !PT ;  /* 0x0000001f09097812 */ /* 0x010fc800078ec0ff */
[----:B------:R-:W-:Y:S01]  /*116c0*/  ISETP.NE.AND P0, PT, R9, 0x1f, PT ;  /* 0x0000001f0900780c */ /* 0x000fe20003f05270 */
[----:B------:R-:W-:-:S12]  /*116d0*/  BRA.DIV UR4, `(.L_x_462) ;  /* 0x0000003204a47947 */ /* 0x000fd8000b800000 */
[----:B------:R-:W-:Y:S01]  /*116e0*/  IMAD.IADD R7, R27, 0x1, R9 ;  /* 0x000000011b077824 */ /* 0x000fe200078e0209 */
[----:B------:R-:W-:-:S04]  /*116f0*/  ULDC UR4, c[0x0][0xc3c] ;  /* 0x00030f0000047ab9 */ /* 0x000fc80000000800 */
[----:B------:R-:W-:-:S13]  /*11700*/  ISETP.GE.OR P1, PT, R7, UR4, !P0 ;  /* 0x0000000407007c0c */ /* 0x000fda000c726670 */
[----:B------:R-:W4:Y:S08]  /*11710*/  @!P1 LDC.64 R2, c[0x0][0xc80] ;  /* 0x00032000ff029b82 */ /* 0x000f300000000a00 */
[----:B0-----:R-:W0:Y:S01]  /*11720*/  @!P1 LDC.64 R4, c[0x0][0xc78] ;  /* 0x00031e00ff049b82 */ /* 0x001e220000000a00 */
[----:B----4-:R-:W-:-:S05]  /*11730*/  @!P1 IMAD.WIDE R2, R7, 0x4, R2 ;  /* 0x0000000407029825 */ /* 0x010fca00078e0202 */
[----:B------:R0:W4:Y:S02]  /*11740*/  @!P1 LDG.E R8, desc[UR50][R2.64] ;  /* 0x0000003202089981 */ /* 0x000124000c1e1900 */
[----:B0-----:R-:W-:-:S05]  /*11750*/  @!P1 IMAD.WIDE R2, R7, 0x4, R4 ;  /* 0x0000000407029825 */ /* 0x001fca00078e0204 */
[----:B------:R-:W5:Y:S01]  /*11760*/  @!P1 LDG.E R5, desc[UR50][R2.64] ;  /* 0x0000003202059981 */ /* 0x000f62000c1e1900 */
[----:B------:R-:W-:Y:S01]  /*11770*/  IMAD.MOV.U32 R7, RZ, RZ, RZ ;  /* 0x000000ffff077224 */ /* 0x000fe200078e00ff */
[C---:B------:R-:W-:Y:S01]  /*11780*/  ISETP.GE.U32.AND P2, PT, R9.reuse, 0x2, PT ;  /* 0x000000020900780c */ /* 0x040fe20003f46070 */
[----:B------:R-:W-:Y:S01]  /*11790*/  IMAD.MOV.U32 R4, RZ, RZ, RZ ;  /* 0x000000ffff047224 */ /* 0x000fe200078e00ff */
[C---:B------:R-:W-:Y:S01]  /*117a0*/  ISETP.GE.U32.AND P3, PT, R9.reuse, 0x4, PT ;  /* 0x000000040900780c */ /* 0x040fe20003f66070 */
[----:B------:R-:W-:Y:S01]  /*117b0*/  SHFL.IDX PT, R0, R24, RZ, 0x1f ;  /* 0x00001fff18007589 */ /* 0x000fe200000e0000 */
[C---:B------:R-:W-:Y:S02]  /*117c0*/  ISETP.GE.U32.AND P4, PT, R9.reuse, 0x8, PT ;  /* 0x000000080900780c */ /* 0x040fe40003f86070 */
[----:B------:R-:W-:Y:S01]  /*117d0*/  ISETP.GE.U32.AND P5, PT, R9, 0x10, PT ;  /* 0x000000100900780c */ /* 0x000fe20003fa6070 */
[----:B--23--:R0:W-:Y:S02]  /*117e0*/  SHFL.IDX PT, R6, R24, 0x1, 0x1f ;  /* 0x00201f0018067f89 */ /* 0x00c1e400000e0000 */
[----:B0-----:R-:W-:-:S02]  /*117f0*/  IMAD.MOV.U32 R24, RZ, RZ, RZ ;  /* 0x000000ffff187224 */ /* 0x001fc400078e00ff */
[----:B----4-:R-:W-:Y:S02]  /*11800*/  @!P1 IMAD.MOV.U32 R7, RZ, RZ, R8 ;  /* 0x000000ffff079224 */ /* 0x010fe400078e0008 */
[----:B-----5:R-:W-:Y:S01]  /*11810*/  @!P1 IMAD.MOV.U32 R4, RZ, RZ, R5 ;  /* 0x000000ffff049224 */ /* 0x020fe200078e0005 */
[----:B------:R-:W-:-:S03]  /*11820*/  ISETP.NE.AND P1, PT, R9, RZ, PT ;  /* 0x000000ff0900720c */ /* 0x000fc60003f25270 */
[----:B------:R-:W-:-:S05]  /*11830*/  IMAD R13, R4, R7, RZ ;  /* 0x00000007040d7224 */ /* 0x000fca00078e02ff */
        /* <DEDUP_REMOVED lines=15> */
[----:B------:R0:W2:Y:S02]  /*11930*/  SHFL.IDX PT, R14, R3, 0x1f, 0x1f ;  /* 0x03e01f00030e7f89 */ /* 0x0000a400000e0000 */
.L_x_553:
[----:B------:R-:W-:Y:S02]  /*11940*/  ULDC UR4, c[0x0][0xc38] ;  /* 0x00030e0000047ab9 */ /* 0x000fe40000000800 */
[----:B------:R-:W-:-:S04]  /*11950*/  IMAD.U32 R5, RZ, RZ, UR4 ;  /* 0x00000004ff057e24 */ /* 0x000fc8000f8e00ff */
[----:B--2---:R-:W-:-:S04]  /*11960*/  IMAD R9, R14, R5, RZ ;  /* 0x000000050e097224 */ /* 0x004fc800078e02ff */
[----:B------:R-:W-:-:S05]  /*11970*/  IMAD.IADD R6, R6, 0x1, R9 ;  /* 0x0000000106067824 */ /* 0x000fca00078e0209 */
[----:B------:R-:W-:-:S13]  /*11980*/  ISETP.GT.AND P6, PT, R6, R0, PT ;  /* 0x000000000600720c */ /* 0x000fda0003fc4270 */
[----:B------:R-:W-:Y:S05]  /*11990*/  @P6 BRA `(.L_x_463) ;  /* 0x0000000000a46947 */ /* 0x000fea0003800000 */
.L_x_466:
[----:B------:R-:W2:Y:S01]  /*119a0*/  LDC R2, c[0x0][0xc3c] ;  /* 0x00030f00ff027b82 */ /* 0x000ea20000000800 */
[----:B------:R-:W-:-:S05]  /*119b0*/  VIADD R27, R27, 0x1f ;  /* 0x0000001f1b1b7836 */ /* 0x000fca0000000000 */
[----:B--2---:R-:W-:-:S13]  /*119c0*/  ISETP.GE.AND P6, PT, R27, R2, PT ;  /* 0x000000021b00720c */ /* 0x004fda0003fc6270 */
[----:B------:R-:W-:Y:S05]  /*119d0*/  @P6 BRA `(.L_x_464) ;  /* 0x0000000400b86947 */ /* 0x000fea0003800000 */
[----:B0-----:R-:W0:Y:S01]  /*119e0*/  S2R R3, SR_TID.X ;  /* 0x0000000000037919 */ /* 0x001e220000002100 */
[----:B------:R-:W-:Y:S01]  /*119f0*/  IMAD.MOV.U32 R7, RZ, RZ, RZ ;  /* 0x000000ffff077224 */ /* 0x000fe200078e00ff */
[----:B0-----:R-:W-:-:S05]  /*11a00*/  LOP3.LUT R3, R3, 0x1f, RZ, 0xc0, !PT ;  /* 0x0000001f03037812 */ /* 0x001fca00078ec0ff */
[----:B------:R-:W-:-:S05]  /*11a10*/  IMAD.IADD R9, R27, 0x1, R3 ;  /* 0x000000011b097824 */ /* 0x000fca00078e0203 */
[----:B------:R-:W-:-:S13]  /*11a20*/  ISETP.GE.OR P6, PT, R9, R2, !P0 ;  /* 0x000000020900720c */ /* 0x000fda00047c6670 */
[----:B------:R-:W0:Y:S08]  /*11a30*/  @!P6 LDC.64 R2, c[0x0][0xc80] ;  /* 0x00032000ff02eb82 */ /* 0x000e300000000a00 */
[----:B------:R-:W2:Y:S01]  /*11a40*/  @!P6 LDC.64 R4, c[0x0][0xc78] ;  /* 0x00031e00ff04eb82 */ /* 0x000ea20000000a00 */
[----:B0-----:R-:W-:-:S05]  /*11a50*/  @!P6 IMAD.WIDE R2, R9, 0x4, R2 ;  /* 0x000000040902e825 */ /* 0x001fca00078e0202 */
[----:B------:R2:W3:Y:S02]  /*11a60*/  @!P6 LDG.E R7, desc[UR50][R2.64] ;  /* 0x000000320207e981 */ /* 0x0004e4000c1e1900 */
[----:B--2---:R-:W-:-:S04]  /*11a70*/  @!P6 IMAD.WIDE R2, R9, 0x4, R4 ;  /* 0x000000040902e825 */ /* 0x004fc800078e0204 */
[----:B------:R-:W-:-:S06]  /*11a80*/  IMAD.MOV.U32 R4, RZ, RZ, RZ ;  /* 0x000000ffff047224 */ /* 0x000fcc00078e00ff */
[----:B------:R-:W3:Y:S01]  /*11a90*/  @!P6 LDG.E R4, desc[UR50][R2.64] ;  /* 0x000000320204e981 */ /* 0x000ee2000c1e1900 */
[----:B------:R-:W-:Y:S01]  /*11aa0*/  UMOV UR4, 0xffffffff ;  /* 0xffffffff00047882 */ /* 0x000fe20000000000 */
[----:B---3--:R-:W-:Y:S02]  /*11ab0*/  IMAD R13, R4, R7, RZ ;  /* 0x00000007040d7224 */ /* 0x008fe400078e02ff */
[----:B------:R-:W-:Y:S05]  /*11ac0*/  BRA.DIV UR4, `(.L_x_465) ;  /* 0x0000003204e47947 */ /* 0x000fea000b800000 */
        /* <DEDUP_REMOVED lines=16> */
.L_x_561:
[----:B------:R-:W-:Y:S02]  /*11bd0*/  ULDC UR4, c[0x0][0xc38] ;  /* 0x00030e0000047ab9 */ /* 0x000fe40000000800 */
[----:B------:R-:W-:-:S04]  /*11be0*/  IMAD.U32 R5, RZ, RZ, UR4 ;  /* 0x00000004ff057e24 */ /* 0x000fc8000f8e00ff */
[----:B--2---:R-:W-:-:S04]  /*11bf0*/  IMAD R9, R14, R5, RZ ;  /* 0x000000050e097224 */ /* 0x004fc800078e02ff */
[----:B------:R-:W-:-:S05]  /*11c00*/  IMAD.IADD R6, R9, 0x1, R6 ;  /* 0x0000000109067824 */ /* 0x000fca00078e0206 */
[----:B------:R-:W-:-:S13]  /*11c10*/  ISETP.GT.AND P6, PT, R6, R0, PT ;  /* 0x000000000600720c */ /* 0x000fda0003fc4270 */
[----:B------:R-:W-:Y:S05]  /*11c20*/  @!P6 BRA `(.L_x_466) ;  /* 0xfffffffc005ce947 */ /* 0x000fea000383ffff */
.L_x_463:
[----:B------:R-:W-:Y:S01]  /*11c30*/  IMAD.IADD R2, R6, 0x1, -R9 ;  /* 0x0000000106027824 */ /* 0x000fe200078e0a09 */
[----:B------:R-:W-:-:S03]  /*11c40*/  UMOV UR4, 0xffffffff ;  /* 0xffffffff00047882 */ /* 0x000fc60000000000 */
[----:B------:R-:W-:-:S05]  /*11c50*/  IMAD R9, R3, R5, R2 ;  /* 0x0000000503097224 */ /* 0x000fca00078e0202 */
[----:B------:R-:W-:Y:S01]  /*11c60*/  ISETP.GT.AND P6, PT, R9, R0, PT ;  /* 0x000000000900720c */ /* 0x000fe20003fc4270 */
[----:B------:R-:W-:-:S12]  /*11c70*/  BRA.DIV UR4, `(.L_x_467) ;  /* 0x0000003604307947 */ /* 0x000fd8000b800000 */
[----:B------:R-:W-:-:S04]  /*11c80*/  VOTE.ANY R8, PT, !P6 ;  /* 0x0000000000087806 */ /* 0x000fc800070e0100 */
[----:B------:R-:W2:Y:S02]  /*11c90*/  POPC R6, R8 ;  /* 0x0000000800067309 */ /* 0x000ea40000000000 */
[----:B--2---:R2:W3:Y:S04]  /*11ca0*/  SHFL.IDX PT, R7, R7, R6, 0x1f ;  /* 0x00001f0607077589 */ /* 0x0044e800000e0000 */
[----:B------:R2:W4:Y:S02]  /*11cb0*/  SHFL.IDX PT, R4, R4, R6, 0x1f ;  /* 0x00001f0604047589 */ /* 0x00052400000e0000 */
.L_x_566:
[----:B------:R-:W-:-:S13]  /*11cc0*/  ISETP.NE.AND P0, PT, R8, RZ, PT ;  /* 0x000000ff0800720c */ /* 0x000fda0003f05270 */
[----:B------:R-:W-:Y:S05]  /*11cd0*/  @!P0 BRA `(.L_x_468) ;  /* 0x0000000000108947 */ /* 0x000fea0003800000 */
[----:B------:R-:W-:Y:S01]  /*11ce0*/  UMOV UR4, 0xffffffff ;  /* 0xffffffff00047882 */ /* 0x000fe20000000000 */
[----:B------:R-:W-:Y:S02]  /*11cf0*/  VIADD R12, R6, 0xffffffff ;  /* 0xffffffff060c7836 */ /* 0x000fe40000000000 */
[----:B------:R-:W-:Y:S05]  /*11d00*/  BRA.DIV UR4, `(.L_x_469) ;  /* 0x0000003604687947 */ /* 0x000fea000b800000 */
[----:B------:R0:W0:Y:S02]  /*11d10*/  SHFL.IDX PT, R24, R3, R12, 0x1f ;  /* 0x00001f0c03187589 */ /* 0x00002400000e0000 */
.L_x_468:
[----:B---3--:R-:W-:Y:S01]  /*11d20*/  IABS R8, R7 ;  /* 0x0000000700087213 */ /* 0x008fe20000000000 */
[----:B0-----:R-:W-:Y:S01]  /*11d30*/  IMAD R24, R24, R5, R2 ;  /* 0x0000000518187224 */ /* 0x001fe200078e0202 */
[----:B----4-:R-:W-:Y:S01]  /*11d40*/  IABS R5, R4 ;  /* 0x0000000400057213 */ /* 0x010fe20000000000 */
[----:B------:R-:W-:Y:S01]  /*11d50*/  IMAD.MOV.U32 R2, RZ, RZ, RZ ;  /* 0x000000ffff027224 */ /* 0x000fe200078e00ff */
[----:B------:R-:W0:Y:S01]  /*11d60*/  I2F.RP R9, R8 ;  /* 0x0000000800097306 */ /* 0x000e220000209400 */
[----:B------:R-:W-:Y:S02]  /*11d70*/  IMAD.IADD R0, R0, 0x1, -R24 ;  /* 0x0000000100007824 */ /* 0x000fe400078e0a18 */
[----:B------:R-:W-:-:S05]  /*11d80*/  IMAD.IADD R27, R6, 0x1, R27 ;  /* 0x00000001061b7824 */ /* 0x000fca00078e021b */
[----:B------:R-:W3:Y:S08]  /*11d90*/  I2F.RP R10, R5 ;  /* 0x00000005000a7306 */ /* 0x000ef00000209400 */
[----:B0-----:R-:W0:Y:S08]  /*11da0*/  MUFU.RCP R9, R9 ;  /* 0x0000000900097308 */ /* 0x001e300000001000 */
[----:B---3--:R-:W-:Y:S01]  /*11db0*/  MUFU.RCP R10, R10 ;  /* 0x0000000a000a7308 */ /* 0x008fe20000001000 */
[----:B0-----:R-:W-:-:S07]  /*11dc0*/  VIADD R3, R9, 0xffffffe ;  /* 0x0ffffffe09037836 */ /* 0x001fce0000000000 */
[----:B------:R-:W0:Y:S02]  /*11dd0*/  F2I.FTZ.U32.TRUNC.NTZ R3, R3 ;  /* 0x0000000300037305 */ /* 0x000e24000021f000 */
[----:B0-----:R-:W-:-:S04]  /*11de0*/  IMAD.MOV R11, RZ, RZ, -R3 ;  /* 0x000000ffff0b7224 */ /* 0x001fc800078e0a03 */
[----:B------:R-:W-:-:S04]  /*11df0*/  IMAD R11, R11, R8, RZ ;  /* 0x000000080b0b7224 */ /* 0x000fc800078e02ff */
[----:B------:R-:W-:Y:S01]  /*11e00*/  IMAD.HI.U32 R2, R3, R11, R2 ;  /* 0x0000000b03027227 */ /* 0x000fe200078e0002 */
[----:B------:R-:W-:Y:S02]  /*11e10*/  IABS R3, R7 ;  /* 0x0000000700037213 */ /* 0x000fe40000000000 */
[----:B------:R-:W-:-:S03]  /*11e20*/  IABS R11, R0 ;  /* 0x00000000000b7213 */ /* 0x000fc60000000000 */
[----:B------:R-:W-:Y:S02]  /*11e30*/  IMAD.MOV R12, RZ, RZ, -R3 ;  /* 0x000000ffff0c7224 */ /* 0x000fe400078e0a03 */
[----:B------:R-:W-:-:S04]  /*11e40*/  IMAD.HI.U32 R9, R2, R11, RZ ;  /* 0x0000000b02097227 */ /* 0x000fc800078e00ff */
[----:B------:R-:W-:Y:S02]  /*11e50*/  VIADD R3, R10, 0xffffffe ;  /* 0x0ffffffe0a037836 */ /* 0x000fe40000000000 */
[----:B------:R-:W-:-:S04]  /*11e60*/  IMAD R11, R9, R12, R11 ;  /* 0x0000000c090b7224 */ /* 0x000fc800078e020b */
[----:B------:R-:W0:Y:S01]  /*11e70*/  F2I.FTZ.U32.TRUNC.NTZ R3, R3 ;  /* 0x0000000300037305 */ /* 0x000e22000021f000 */
[----:B------:R-:W-:-:S13]  /*11e80*/  ISETP.GT.U32.AND P1, PT, R8, R11, PT ;  /* 0x0000000b0800720c */ /* 0x000fda0003f24070 */
[----:B------:R-:W-:Y:S02]  /*11e90*/  @!P1 IMAD.IADD R11, R11, 0x1, -R8 ;  /* 0x000000010b0b9824 */ /* 0x000fe400078e0a08 */
[----:B0-----:R-:W-:Y:S02]  /*11ea0*/  IMAD.MOV R2, RZ, RZ, -R3 ;  /* 0x000000ffff027224 */ /* 0x001fe400078e0a03 */
[----:B------:R-:W-:Y:S01]  /*11eb0*/  @!P1 VIADD R9, R9, 0x1 ;  /* 0x0000000109099836 */ /* 0x000fe20000000000 */
[----:B------:R-:W-:Y:S01]  /*11ec0*/  ISETP.GE.U32.AND P0, PT, R11, R8, PT ;  /* 0x000000080b00720c */ /* 0x000fe20003f06070 */
[----:B------:R-:W-:Y:S01]  /*11ed0*/  IMAD R11, R2, R5, RZ ;  /* 0x00000005020b7224 */ /* 0x000fe200078e02ff */
[----:B------:R-:W-:Y:S01]  /*11ee0*/  ISETP.NE.AND P1, PT, R7, RZ, PT ;  /* 0x000000ff0700720c */ /* 0x000fe20003f25270 */
[----:B------:R-:W-:-:S04]  /*11ef0*/  IMAD.MOV.U32 R2, RZ, RZ, RZ ;  /* 0x000000ffff027224 */ /* 0x000fc800078e00ff */
[----:B------:R-:W-:Y:S01]  /*11f00*/  IMAD.HI.U32 R8, R3, R11, R2 ;  /* 0x0000000b03087227 */ /* 0x000fe200078e0002 */
[----:B------:R-:W-:-:S04]  /*11f10*/  LOP3.LUT R2, R0, R7, RZ, 0x3c, !PT ;  /* 0x0000000700027212 */ /* 0x000fc800078e3cff */
[----:B------:R-:W-:Y:S01]  /*11f20*/  ISETP.GE.AND P2, PT, R2, RZ, PT ;  /* 0x000000ff0200720c */ /* 0x000fe20003f46270 */
[----:B------:R-:W-:Y:S01]  /*11f30*/  @P0 VIADD R9, R9, 0x1 ;  /* 0x0000000109090836 */ /* 0x000fe20000000000 */
[----:B------:R-:W-:-:S05]  /*11f40*/  IABS R2, R4 ;  /* 0x0000000400027213 */ /* 0x000fca0000000000 */
[----:B------:R-:W-:-:S06]  /*11f50*/  IMAD.MOV R2, RZ, RZ, -R2 ;  /* 0x000000ffff027224 */ /* 0x000fcc00078e0a02 */
[----:B------:R-:W-:Y:S01]  /*11f60*/  @!P2 IMAD.MOV R9, RZ, RZ, -R9 ;  /* 0x000000ffff09a224 */ /* 0x000fe200078e0a09 */
[----:B------:R-:W-:-:S04]  /*11f70*/  @!P1 LOP3.LUT R9, RZ, R7, RZ, 0x33, !PT ;  /* 0x00000007ff099212 */ /* 0x000fc800078e33ff */
[-C--:B------:R-:W-:Y:S01]  /*11f80*/  IABS R3, R9.reuse ;  /* 0x0000000900037213 */ /* 0x080fe20000000000 */
[----:B------:R-:W-:-:S04]  /*11f90*/  IMAD R7, R7, R9, RZ ;  /* 0x0000000907077224 */ /* 0x000fc800078e02ff */
        /* <DEDUP_REMOVED lines=18> */
.L_x_464:
[----:B------:R-:W-:Y:S01]  /*120c0*/  UMOV UR4, URZ ;  /* 0x0000003f00047c82 */ /* 0x000fe20008000000 */
[----:B------:R-:W-:Y:S01]  /*120d0*/  UMOV UR5, URZ ;  /* 0x0000003f00057c82 */ /* 0x000fe20008000000 */
[----:B------:R-:W-:Y:S01]  /*120e0*/  ULDC UR6, c[0x0][0xc3c] ;  /* 0x00030f0000067ab9 */ /* 0x000fe20000000800 */
[----:B------:R-:W-:Y:S02]  /*120f0*/  IMAD.MOV.U32 R24, RZ, RZ, R0 ;  /* 0x000000ffff187224 */ /* 0x000fe400078e0000 */
[----:B------:R-:W-:Y:S02]  /*12100*/  IMAD.U32 R25, RZ, RZ, UR4 ;  /* 0x00000004ff197e24 */ /* 0x000fe4000f8e00ff */
[----:B------:R-:W-:Y:S02]  /*12110*/  IMAD.U32 R26, RZ, RZ, UR5 ;  /* 0x00000005ff1a7e24 */ /* 0x000fe4000f8e00ff */
[----:B------:R-:W-:-:S07]  /*12120*/  IMAD.U32 R27, RZ, RZ, UR6 ;  /* 0x00000006ff1b7e24 */ /* 0x000fce000f8e00ff */
.L_x_470:
[----:B------:R-:W3:Y:S01]  /*12130*/  S2R R0, SR_TID.X ;  /* 0x0000000000007919 */ /* 0x000ee20000002100 */
[----:B------:R-:W-:Y:S05]  /*12140*/  WARPSYNC.ALL ;  /* 0x0000000000007948 */ /* 0x000fea0003800000 */
[----:B------:R-:W-:Y:S01]  /*12150*/  BAR.SYNC.DEFER_BLOCKING 0x4, 0x180 ;  /* 0x0106000000007b1d */ /* 0x000fe20000010000 */
[----:B---3--:R-:W-:-:S04]  /*12160*/  LOP3.LUT R0, R0, 0x1f, RZ, 0xc0, !PT ;  /* 0x0000001f00007812 */ /* 0x008fc800078ec0ff */
[----:B------:R-:W-:-:S13]  /*12170*/  ISETP.NE.AND P0, PT, R0, RZ, PT ;  /* 0x000000ff0000720c */ /* 0x000fda0003f05270 */
[----:B0-----:R-:W0:Y:S01]  /*12180*/  @!P0 S2R R3, SR_CgaCtaId ;  /* 0x0000000000038919 */ /* 0x001e220000008800 */
[----:B------:R-:W-:-:S04]  /*12190*/  @!P0 MOV R0, 0x400 ;  /* 0x0000040000008802 */ /* 0x000fc80000000f00 */
[----:B0-----:R-:W-:-:S05]  /*121a0*/  @!P0 LEA R17, R3, R0, 0x18 ;  /* 0x0000000003118211 */ /* 0x001fca00078ec0ff */
[----:B------:R0:W-:Y:S01]  /*121b0*/  @!P0 STS.128 [R17+0x28cd0], R24 ;  /* 0x028cd01811008388 */ /* 0x0001e20000000c00 */
[----:B------:R-:W-:Y:S06]  /*121c0*/  BAR.ARV 0x5, 0x180 ;  /* 0x0146000000007b1d */ /* 0x000fec0000002000 */
.L_x_461:
[----:B------:R-:W-:Y:S02]  /*121d0*/  ULDC UR4, c[0x0][0xc3c] ;  /* 0x00030f0000047ab9 */ /* 0x000fe40000000800 */
[----:B0-----:R-:W-:-:S13]  /*121e0*/  ISETP.GE.AND P0, PT, R27, UR4, PT ;  /* 0x000000041b007c0c */ /* 0x001fda000bf06270 */
[----:B------:R-:W-:Y:S05]  /*121f0*/  @!P0 BRA `(.L_x_471) ;  /* 0xffffffb400bc8947 */ /* 0x000fea000383ffff */
[----:B------:R-:W-:Y:S05]  /*12200*/  BSYNC B8 ;  /* 0x0000000000087941 */ /* 0x000fea0003800000 */
.L_x_410:
[----:B------:R-:W5:Y:S01]  /*12210*/  LDL.LU R0, [R1+0x24] ;  /* 0x0000240001007983 */ /* 0x000f620000300800 */
[----:B------:R-:W-:Y:S01]  /*12220*/  BSSY B0, `(.L_x_472) ;  /* 0x000000b000007945 */ /* 0x000fe20003800000 */
[----:B------:R-:W0:Y:S01]  /*12230*/  S2R R5, SR_CgaCtaId ;  /* 0x0000000000057919 */ /* 0x000e220000008800 */
[----:B-----5:R-:W-:-:S05]  /*12240*/  VIADD R0, R0, 0x1 ;  /* 0x0000000100007836 */ /* 0x020fca0000000000 */
[----:B-1----:R-:W-:-:S04]  /*12250*/  LEA.HI R2, R0, R0, RZ, 0x1 ;  /* 0x0000000000027211 */ /* 0x002fc800078f08ff */
[----:B------:R-:W-:Y:S02]  /*12260*/  LOP3.LUT R3, R2, 0xfffffffe, RZ, 0xc0, !PT ;  /* 0xfffffffe02037812 */ /* 0x000fe400078ec0ff */
[----:B------:R-:W-:-:S03]  /*12270*/  MOV R2, 0x400 ;  /* 0x0000040000027802 */ /* 0x000fc60000000f00 */
[----:B------:R-:W-:Y:S01]  /*12280*/  IMAD.IADD R0, R0, 0x1, -R3 ;  /* 0x0000000100007824 */ /* 0x000fe200078e0a03 */
[----:B0-----:R-:W-:-:S04]  /*12290*/  LEA R7, R5, R2, 0x18 ;  /* 0x0000000205077211 */ /* 0x001fc800078ec0ff */
[----:B------:R-:W-:-:S04]  /*122a0*/  SHF.L.U32 R0, R0, 0x1f, RZ ;  /* 0x0000001f00007819 */ /* 0x000fc800000006ff */
[----:B------:R-:W0:Y:S02]  /*122b0*/  SYNCS.PHASECHK.TRANS64.TRYWAIT P0, [R7+URZ+0x28c20], R0 ;  /* 0x028c2000070075a7 */ /* 0x000e24000800017f */
[----:B0-----:R-:W-:Y:S05]  /*122c0*/  @!P0 BRA `(.L_x_473) ;  /* 0x0000003000208947 */ /* 0x001fea0003800000 */
.L_x_569:
[----:B------:R-:W-:Y:S05]  /*122d0*/  BSYNC B0 ;  /* 0x0000000000007941 */ /* 0x000fea0003800000 */
.L_x_472:
[----:B------:R-:W-:-:S03]  /*122e0*/  UMOV UR4, 0xffffffff ;  /* 0xffffffff00047882 */ /* 0x000fc60000000000 */
[----:B------:R-:W-:Y:S05]  /*122f0*/  BRA.DIV UR4, `(.L_x_474) ;  /* 0x0000003204287947 */ /* 0x000fea000b800000 */
[----:B0-----:R-:W0:Y:S02]  /*12300*/  S2R R0, SR_TID.X ;  /* 0x0000000000007919 */ /* 0x001e240000002100 */
[----:B0-----:R-:W-:-:S04]  /*12310*/  SHF.R.U32.HI R0, RZ, 0x5, R0 ;  /* 0x00000005ff007819 */ /* 0x001fc80000011600 */
[----:B------:R-:W-:-:S05]  /*12320*/  LOP3.LUT R0, R0, 0x3, RZ, 0xc0, !PT ;  /* 0x0000000300007812 */ /* 0x000fca00078ec0ff */
[----:B------:R0:W1:Y:S02]  /*12330*/  SHFL.IDX PT, R14, R0, RZ, 0x1f ;  /* 0x00001fff000e7589 */ /* 0x00006400000e0000 */
.L_x_572:
[----:B-1----:R-:W-:Y:S01]  /*12340*/  ISETP.NE.AND P0, PT, R14, RZ, PT ;  /* 0x000000ff0e00720c */ /* 0x002fe20003f05270 */
[----:B------:R-:W-:-:S12]  /*12350*/  BSSY B0, `(.L_x_475) ;  /* 0x0000024000007945 */ /* 0x000fd80003800000 */
[----:B------:R-:W-:Y:S05]  /*12360*/  @P0 BRA `(.L_x_476) ;  /* 0x0000000000880947 */ /* 0x000fea0003800000 */
[----:B------:R-:W-:-:S03]  /*12370*/  UMOV UR4, 0xffffffff ;  /* 0xffffffff00047882 */ /* 0x000fc60000000000 */
[----:B------:R-:W-:Y:S05]  /*12380*/  BRA.DIV UR4, `(.L_x_477) ;  /* 0x0000003204387947 */ /* 0x000fea000b800000 */
[----:B------:R-:W-:-:S13]  /*12390*/  ELECT P6, URZ, PT ;  /* 0x00000000003f782f */ /* 0x000fda00038c0000 */
.L_x_575:
[----:B------:R-:W-:Y:S05]  /*123a0*/  @!P6 BRA `(.L_x_476) ;  /* 0x000000000078e947 */ /* 0x000fea0003800000 */
[----:B------:R-:W-:-:S06]  /*123b0*/  ULOP3.LUT UR4, UR37, 0x2, URZ, 0xfc, !UPT ;  /* 0x0000000225047892 */ /* 0x000fcc000f8efc3f */
[----:B0-----:R-:W-:-:S05]  /*123c0*/  IMAD.U32 R0, RZ, RZ, UR4 ;  /* 0x00000004ff007e24 */ /* 0x001fca000f8e00ff */
[----:B------:R-:W-:-:S13]  /*123d0*/  ISETP.NE.AND P0, PT, R0, 0x3, PT ;  /* 0x000000030000780c */ /* 0x000fda0003f05270 */
[----:B------:R-:W-:Y:S05]  /*123e0*/  @!P0 BRA `(.L_x_478) ;  /* 0x0000000000048947 */ /* 0x000fea0003800000 */
[----:B------:R-:W-:Y:S01]  /*123f0*/  BPT.TRAP 0x1 ;  /* 0x000000040000795c */ /* 0x000fe20000300000 */
.L_x_478:
[----:B------:R-:W-:Y:S01]  /*12400*/  IMAD R5, R18, 0x8, R7 ;  /* 0x0000000812057824 */ /* 0x000fe200078e0207 */
[----:B------:R-:W-:Y:S01]  /*12410*/  SHF.L.U32 R0, R22, 0x1f, RZ ;  /* 0x0000001f16007819 */ /* 0x000fe200000006ff */
[----:B------:R-:W-:-:S03]  /*12420*/  VIADD R18, R18, 0x1 ;  /* 0x0000000112127836 */ /* 0x000fc60000000000 */
[----:B------:R-:W0:Y:S02]  /*12430*/  SYNCS.PHASECHK.TRANS64.TRYWAIT P1, [R5+URZ+0x28c40], R0 ;  /* 0x028c4000050075a7 */ /* 0x000e24000802017f */
[----:B------:R-:W-:-:S04]  /*12440*/  ISETP.NE.AND P2, PT, R18, 0x2, PT ;  /* 0x000000021200780c */ /* 0x000fc80003f45270 */
[----:B------:R-:W-:Y:S01]  /*12450*/  SEL R3, RZ, 0x1, P2 ;  /* 0x00000001ff037807 */ /* 0x000fe20001000000 */
[----:B0-----:R-:W-:Y:S08]  /*12460*/  @!P1 BRA `(.L_x_479) ;  /* 0x0000003000209947 */ /* 0x001ff00003800000 */
.L_x_576:
[----:B------:R-:W-:Y:S02]  /*12470*/  SEL R18, R18, RZ, P2 ;  /* 0x000000ff12127207 */ /* 0x000fe40001000000 */
[----:B------:R-:W-:Y:S01]  /*12480*/  LOP3.LUT R2, R22, R3, RZ, 0x3c, !PT ;  /* 0x0000000316027212 */ /* 0x000fe200078e3cff */
[----:B------:R-:W-:Y:S06]  /*12490*/  @!P0 BRA `(.L_x_480) ;  /* 0x0000000000048947 */ /* 0x000fec0003800000 */
[----:B------:R-:W-:Y:S01]  /*124a0*/  BPT.TRAP 0x1 ;  /* 0x000000040000795c */ /* 0x000fe20000300000 */
.L_x_480:
[----:B------:R-:W-:Y:S01]  /*124b0*/  IMAD R3, R18, 0x8, R7 ;  /* 0x0000000812037824 */ /* 0x000fe200078e0207 */
[----:B------:R-:W-:-:S04]  /*124c0*/  SHF.L.U32 R2, R2, 0x1f, RZ ;  /* 0x0000001f02027819 */ /* 0x000fc800000006ff */
[----:B------:R-:W1:Y:S02]  /*124d0*/  SYNCS.PHASECHK.TRANS64.TRYWAIT P1, [R3+URZ+0x28c40], R2 ;  /* 0x028c4002030075a7 */ /* 0x000e64000802017f */
[----:B-1----:R-:W-:Y:S05]  /*124e0*/  @!P1 BRA `(.L_x_481) ;  /* 0x0000003000149947 */ /* 0x002fea0003800000 */
.L_x_577:
[----:B------:R-:W-:Y:S05]  /*124f0*/  @!P0 BRA `(.L_x_482) ;  /* 0x0000000000048947 */ /* 0x000fea0003800000 */
[----:B------:R-:W-:Y:S01]  /*12500*/  BPT.TRAP 0x1 ;  /* 0x000000040000795c */ /* 0x000fe20000300000 */
.L_x_482:
[----:B------:R-:W5:Y:S02]  /*12510*/  SYNCS.PHASECHK.TRANS64.TRYWAIT P1, [R5+URZ+0x28c60], R0 ;  /* 0x028c6000050075a7 */ /* 0x000f64000802017f */
[----:B-----5:R-:W-:Y:S05]  /*12520*/  @!P1 BRA `(.L_x_483) ;  /* 0x0000003000189947 */ /* 0x020fea0003800000 */
.L_x_578:
[----:B------:R-:W-:Y:S05]  /*12530*/  @!P0 BRA `(.L_x_484) ;  /* 0x0000000000048947 */ /* 0x000fea0003800000 */
[----:B------:R-:W-:Y:S01]  /*12540*/  BPT.TRAP 0x1 ;  /* 0x000000040000795c */ /* 0x000fe20000300000 */
.L_x_484:
[----:B------:R0:W0:Y:S02]  /*12550*/  SYNCS.PHASECHK.TRANS64.TRYWAIT P0, [R3+URZ+0x28c60], R2 ;  /* 0x028c6002030075a7 */ /* 0x000024000800017f */
[----:B0-----:R-:W-:Y:S05]  /*12560*/  @!P0 NANOSLEEP.SYNCS 0x989680 ;  /* 0x009896800000895d */ /* 0x001fea0003900000 */
[----:B------:R-:W0:Y:S02]  /*12570*/  @!P0 SYNCS.PHASECHK.TRANS64 P0, [R3+URZ+0x28c60], R2 ;  /* 0x028c6002030085a7 */ /* 0x000e24000800007f */
[----:B0-----:R-:W-:Y:S05]  /*12580*/  @!P0 BRA `(.L_x_484) ;  /* 0xfffffffc00f08947 */ /* 0x001fea000383ffff */
.L_x_476:
[----:B------:R-:W-:Y:S05]  /*12590*/  BSYNC B0 ;  /* 0x0000000000007941 */ /* 0x000fea0003800000 */
.L_x_475:
[----:B------:R-:W-:Y:S05]  /*125a0*/  EXIT ;  /* 0x000000000000794d */ /* 0x000fea0003800000 */
.L_x_353:
[----:B0-----:R-:W-:-:S04]  /*125b0*/  IMAD.U32 R3, RZ, RZ, UR17 ;  /* 0x00000011ff037e24 */ /* 0x001fc8000f8e00ff */
[----:B------:R0:W1:Y:S03]  /*125c0*/  SYNCS.PHASECHK.TRANS64.TRYWAIT P1, [R3+URZ+0x28c50], R0 ;  /* 0x028c5000030075a7 */ /* 0x000066000802017f */
[----:B-1----:R-:W-:Y:S05]  /*125d0*/  @!P1 NANOSLEEP.SYNCS 0x989680 ;  /* 0x009896800000995d */ /* 0x002fea0003900000 */
[----:B------:R-:W1:Y:S02]  /*125e0*/  @!P1 SYNCS.PHASECHK.TRANS64 P1, [R3+URZ+0x28c50], R0 ;  /* 0x028c5000030095a7 */ /* 0x000e64000802007f */
[----:B-1----:R-:W-:Y:S05]  /*125f0*/  @!P1 BRA `(.L_x_353) ;  /* 0xfffffffc00ec9947 */ /* 0x002fea000383ffff */
[----:B------:R-:W-:Y:S05]  /*12600*/  BRA `(.L_x_485) ;  /* 0xfffffef800547947 */ /* 0x000fea000383ffff */
.L_x_359:
[----:B-1----:R-:W-:-:S04]  /*12610*/  IMAD.U32 R3, RZ, RZ, UR6 ;  /* 0x00000006ff037e24 */ /* 0x002fc8000f8e00ff */
[----:B------:R1:W2:Y:S03]  /*12620*/  SYNCS.PHASECHK.TRANS64.TRYWAIT P1, [R3+URZ+0x28c50], R0 ;  /* 0x028c5000030075a7 */ /* 0x0002a6000802017f */
[----:B--2---:R-:W-:Y:S05]  /*12630*/  @!P1 NANOSLEEP.SYNCS 0x989680 ;  /* 0x009896800000995d */ /* 0x004fea0003900000 */
[----:B------:R-:W2:Y:S02]  /*12640*/  @!P1 SYNCS.PHASECHK.TRANS64 P1, [R3+URZ+0x28c50], R0 ;  /* 0x028c5000030095a7 */ /* 0x000ea4000802007f */
[----:B--2---:R-:W-:Y:S05]  /*12650*/  @!P1 BRA `(.L_x_359) ;  /* 0xfffffffc00ec9947 */ /* 0x004fea000383ffff */
[----:B------:R-:W-:Y:S05]  /*12660*/  BRA `(.L_x_358) ;  /* 0xffffff0400547947 */ /* 0x000fea000383ffff */
.L_x_364:
[----:B0-----:R-:W-:-:S04]  /*12670*/  IMAD.U32 R3, RZ, RZ, UR39 ;  /* 0x00000027ff037e24 */ /* 0x001fc8000f8e00ff */
[----:B------:R0:W1:Y:S03]  /*12680*/  SYNCS.PHASECHK.TRANS64.TRYWAIT P1, [R3+URZ+0x28c00], R0 ;  /* 0x028c0000030075a7 */ /* 0x000066000802017f */
[----:B-1----:R-:W-:Y:S05]  /*12690*/  @!P1 NANOSLEEP.SYNCS 0x989680 ;  /* 0x009896800000995d */ /* 0x002fea0003900000 */
[----:B------:R-:W1:Y:S02]  /*126a0*/  @!P1 SYNCS.PHASECHK.TRANS64 P1, [R3+URZ+0x28c00], R0 ;  /* 0x028c0000030095a7 */ /* 0x000e64000802007f */
[----:B-1----:R-:W-:Y:S05]  /*126b0*/  @!P1 BRA `(.L_x_364) ;  /* 0xfffffffc00ec9947 */ /* 0x002fea000383ffff */
[----:B------:R-:W-:Y:S05]  /*126c0*/  BRA `(.L_x_486) ;  /* 0xffffff1800747947 */ /* 0x000fea000383ffff */
.L_x_368:
[----:B--2---:R2:W3:Y:S02]  /*126d0*/  SYNCS.PHASECHK.TRANS64.TRYWAIT P1, [R6+URZ+0x28c30], R9 ;  /* 0x028c3009060075a7 */ /* 0x0044e4000802017f */
[----:B---3--:R-:W-:Y:S05]  /*126e0*/  @!P1 NANOSLEEP.SYNCS 0x989680 ;  /* 0x009896800000995d */ /* 0x008fea0003900000 */
[----:B------:R-:W3:Y:S02]  /*126f0*/  @!P1 SYNCS.PHASECHK.TRANS64 P1, [R6+URZ+0x28c30], R9 ;  /* 0x028c3009060095a7 */ /* 0x000ee4000802007f */
[----:B---3--:R-:W-:Y:S05]  /*12700*/  @!P1 BRA `(.L_x_368) ;  /* 0xfffffffc00f09947 */ /* 0x008fea000383ffff */
[----:B------:R-:W-:Y:S05]  /*12710*/  BRA `(.L_x_367) ;  /* 0xffffff1800907947 */ /* 0x000fea000383ffff */
.L_x_373:
[----:B----4-:R4:W0:Y:S02]  /*12720*/  SYNCS.PHASECHK.TRANS64.TRYWAIT P1, [R6+URZ+0x28c50], R9 ;  /* 0x028c5009060075a7 */ /* 0x010824000802017f */
[----:B0-----:R-:W-:Y:S05]  /*12730*/  @!P1 NANOSLEEP.SYNCS 0x989680 ;  /* 0x009896800000995d */ /* 0x001fea0003900000 */
[----:B------:R-:W0:Y:S02]  /*12740*/  @!P1 SYNCS.PHASECHK.TRANS64 P1, [R6+URZ+0x28c50], R9 ;  /* 0x028c5009060095a7 */ /* 0x000e24000802007f */
[----:B0-----:R-:W-:Y:S05]  /*12750*/  @!P1 BRA `(.L_x_373) ;  /* 0xfffffffc00f09947 */ /* 0x001fea000383ffff */
[----:B------:R-:W-:Y:S05]  /*12760*/  BRA `(.L_x_372) ;  /* 0xffffff2c00a87947 */ /* 0x000fea000383ffff */
.L_x_379:
[----:B--2---:R-:W-:-:S04]  /*12770*/  IMAD.U32 R7, RZ, RZ, UR22 ;  /* 0x00000016ff077e24 */ /* 0x004fc8000f8e00ff */
[----:B------:R2:W3:Y:S03]  /*12780*/  SYNCS.PHASECHK.TRANS64.TRYWAIT P1, [R7+URZ+0x28c30], R6 ;  /* 0x028c3006070075a7 */ /* 0x0004e6000802017f */
[----:B---3--:R-:W-:Y:S05]  /*12790*/  @!P1 NANOSLEEP.SYNCS 0x989680 ;  /* 0x009896800000995d */ /* 0x008fea0003900000 */
[----:B------:R-:W3:Y:S02]  /*127a0*/  @!P1 SYNCS.PHASECHK.TRANS64 P1, [R7+URZ+0x28c30], R6 ;  /* 0x028c3006070095a7 */ /* 0x000ee4000802007f */
[----:B---3--:R-:W-:Y:S05]  /*127b0*/  @!P1 BRA `(.L_x_379) ;  /* 0xfffffffc00ec9947 */ /* 0x008fea000383ffff */
[----:B------:R-:W-:Y:S05]  /*127c0*/  BRA `(.L_x_378) ;  /* 0xffffff3000987947 */ /* 0x000fea000383ffff */
.L_x_384:
[----:B---3--:R-:W-:-:S04]  /*127d0*/  IMAD.U32 R9, RZ, RZ, UR22 ;  /* 0x00000016ff097e24 */ /* 0x008fc8000f8e00ff */
[----:B------:R3:W4:Y:S03]  /*127e0*/  SYNCS.PHASECHK.TRANS64.TRYWAIT P1, [R9+URZ+0x28c50], R6 ;  /* 0x028c5006090075a7 */ /* 0x000726000802017f */
[----:B----4-:R-:W-:Y:S05]  /*127f0*/  @!P1 NANOSLEEP.SYNCS 0x989680 ;  /* 0x009896800000995d */ /* 0x010fea0003900000 */
[----:B------:R-:W4:Y:S02]  /*12800*/  @!P1 SYNCS.PHASECHK.TRANS64 P1, [R9+URZ+0x28c50], R6 ;  /* 0x028c5006090095a7 */ /* 0x000f24000802007f */
[----:B----4-:R-:W-:Y:S05]  /*12810*/  @!P1 BRA `(.L_x_384) ;  /* 0xfffffffc00ec9947 */ /* 0x010fea000383ffff */
[----:B------:R-:W-:Y:S05]  /*12820*/  BRA `(.L_x_383) ;  /* 0xffffff4800cc7947 */ /* 0x000fea000383ffff */
.L_x_424:
[----:B------:R-:W0:Y:S01]  /*12830*/  S2R R21, SR_TID.X ;  /* 0x0000000000157919 */ /* 0x000e220000002100 */
[----:B------:R-:W-:Y:S01]  /*12840*/  BSSY B0, `(.L_x_487) ;  /* 0x000000a000007945 */ /* 0x000fe20003800000 */
[----:B------:R-:W-:Y:S02]  /*12850*/  IMAD.MOV.U32 R12, RZ, RZ, RZ ;  /* 0x000000ffff0c7224 */ /* 0x000fe400078e00ff */
[----:B------:R-:W-:Y:S02]  /*12860*/  IMAD.MOV.U32 R11, RZ, RZ, 0x1f ;  /* 0x0000001fff0b7424 */ /* 0x000fe400078e00ff */
[----:B------:R-:W-:Y:S01]  /*12870*/  IMAD.MOV.U32 R15, RZ, RZ, -0x1 ;  /* 0xffffffffff0f7424 */ /* 0x000fe200078e00ff */
[----:B0-----:R-:W-:-:S04]  /*12880*/  SHF.R.U32.HI R21, RZ, 0x5, R21 ;  /* 0x00000005ff157819 */ /* 0x001fc80000011615 */
[----:B------:R-:W-:-:S05]  /*12890*/  LOP3.LUT R21, R21, 0x3, RZ, 0xc0, !PT ;  /* 0x0000000315157812 */ /* 0x000fca00078ec0ff */
[----:B------:R-:W-:-:S07]  /*128a0*/  IMAD.MOV.U32 R13, RZ, RZ, R21 ;  /* 0x000000ffff0d7224 */ /* 0x000fce00078e0015 */
[----:B-----5:R-:W-:Y:S05]  /*128b0*/  WARPSYNC.COLLECTIVE R15, `(.L_x_488) ;  /* 0x000000000f087348 */ /* 0x020fea0003c00000 */
[----:B------:R0:W1:Y:S02]  /*128c0*/  SHFL.IDX P6, R14, R13, R12, R11 ;  /* 0x0000000c0d0e7389 */ /* 0x00006400000c000b */
[----:B01---5:R-:W-:Y:S01]  /*128d0*/  ENDCOLLECTIVE ;  /* 0x000000000000791b */ /* 0x023fe20003800000 */
.L_x_488:
[----:B------:R-:W-:Y:S05]  /*128e0*/  BSYNC B0 ;  /* 0x0000000000007941 */ /* 0x000fea0003800000 */
.L_x_487:
[----:B------:R-:W-:Y:S05]  /*128f0*/  BRA `(.L_x_489) ;  /* 0xffffffbc00d07947 */ /* 0x000fea000383ffff */
.L_x_427:
[----:B0-----:R0:W1:Y:S02]  /*12900*/  SYNCS.PHASECHK.TRANS64.TRYWAIT P0, [R19+URZ+0x28c40], R0 ;  /* 0x028c4000130075a7 */ /* 0x001064000800017f */
[----:B-1----:R-:W-:Y:S05]  /*12910*/  @!P0 NANOSLEEP.SYNCS 0x989680 ;  /* 0x009896800000895d */ /* 0x002fea0003900000 */
[----:B------:R-:W1:Y:S02]  /*12920*/  @!P0 SYNCS.PHASECHK.TRANS64 P0, [R19+URZ+0x28c40], R0 ;  /* 0x028c4000130085a7 */ /* 0x000e64000800007f */
[----:B-1----:R-:W-:Y:S05]  /*12930*/  @!P0 BRA `(.L_x_427) ;  /* 0xfffffffc00f08947 */ /* 0x002fea000383ffff */
[----:B------:R-:W-:Y:S05]  /*12940*/  BRA `(.L_x_490) ;  /* 0xffffffc000b47947 */ /* 0x000fea000383ffff */
.L_x_428:
        /* <DEDUP_REMOVED lines=8> */
.L_x_492:
[----:B------:R-:W-:Y:S05]  /*129d0*/  BSYNC B0 ;  /* 0x0000000000007941 */ /* 0x000fea0003800000 */
.L_x_491:
[----:B------:R-:W-:Y:S02]  /*129e0*/  IMAD.MOV.U32 R13, RZ, RZ, R0 ;  /* 0x000000ffff0d7224 */ /* 0x000fe400078e0000 */
[----:B------:R-:W-:Y:S02]  /*129f0*/  IMAD.MOV.U32 R12, RZ, RZ, RZ ;  /* 0x000000ffff0c7224 */ /* 0x000fe400078e00ff */
[----:B------:R-:W-:Y:S02]  /*12a00*/  IMAD.MOV.U32 R11, RZ, RZ, 0x181f ;  /* 0x0000181fff0b7424 */ /* 0x000fe400078e00ff */
[----:B------:R-:W-:Y:S02]  /*12a10*/  IMAD.MOV.U32 R15, RZ, RZ, -0x1 ;  /* 0xffffffffff0f7424 */ /* 0x000fe400078e00ff */
[----:B------:R-:W-:Y:S02]  /*12a20*/  IMAD.MOV.U32 R2, RZ, RZ, R14 ;  /* 0x000000ffff027224 */ /* 0x000fe400078e000e */
[----:B------:R-:W-:-:S07]  /*12a30*/  @P0 IMAD R6, R4, 0x2, R17 ;  /* 0x0000000204060824 */ /* 0x000fce00078e0211 */
[----:B------:R-:W-:Y:S05]  /*12a40*/  WARPSYNC.COLLECTIVE R15, `(.L_x_493) ;  /* 0x000000000f087348 */ /* 0x000fea0003c00000 */
[----:B------:R0:W1:Y:S02]  /*12a50*/  SHFL.IDX P6, R14, R13, R12, R11 ;  /* 0x0000000c0d0e7389 */ /* 0x00006400000c000b */
[----:B01----:R-:W-:Y:S01]  /*12a60*/  ENDCOLLECTIVE ;  /* 0x000000000000791b */ /* 0x003fe20003800000 */
.L_x_493:
[----:B------:R-:W-:Y:S02]  /*12a70*/  IMAD.MOV.U32 R13, RZ, RZ, R5 ;  /* 0x000000ffff0d7224 */ /* 0x000fe400078e0005 */
[----:B------:R-:W-:Y:S02]  /*12a80*/  IMAD.MOV.U32 R12, RZ, RZ, 0x1 ;  /* 0x00000001ff0c7424 */ /* 0x000fe400078e00ff */
[----:B------:R-:W-:-:S07]  /*12a90*/  IMAD.MOV.U32 R3, RZ, RZ, R14 ;  /* 0x000000ffff037224 */ /* 0x000fce00078e000e */
[----:B------:R-:W-:Y:S05]  /*12aa0*/  WARPSYNC.COLLECTIVE R15, `(.L_x_494) ;  /* 0x000000000f087348 */ /* 0x000fea0003c00000 */
[----:B------:R0:W1:Y:S02]  /*12ab0*/  SHFL.IDX P6, R14, R13, R12, R11 ;  /* 0x0000000c0d0e7389 */ /* 0x00006400000c000b */
[----:B01----:R-:W-:Y:S01]  /*12ac0*/  ENDCOLLECTIVE ;  /* 0x000000000000791b */ /* 0x003fe20003800000 */
.L_x_494:
[----:B------:R-:W-:-:S05]  /*12ad0*/  @P0 LEA R3, P1, R7, R3, 0x1 ;  /* 0x0000000307030211 */ /* 0x000fca00078208ff */
[----:B------:R-:W-:-:S05]  /*12ae0*/  @P0 IMAD.X R2, RZ, RZ, R2, P1 ;  /* 0x000000ffff020224 */ /* 0x000fca00008e0602 */
[----:B------:R-:W-:Y:S01]  /*12af0*/  @P0 LOP3.LUT R3, R3, R2, RZ, 0x3c, !PT ;  /* 0x0000000203030212 */ /* 0x000fe200078e3cff */
[----:B------:R-:W-:-:S03]  /*12b00*/  IMAD.MOV.U32 R13, RZ, RZ, R0 ;  /* 0x000000ffff0d7224 */ /* 0x000fc600078e0000 */
[----:B------:R-:W-:-:S04]  /*12b10*/  @P0 LOP3.LUT R2, R3, R2, RZ, 0x3c, !PT ;  /* 0x0000000203020212 */ /* 0x000fc800078e3cff */
[----:B------:R-:W-:-:S05]  /*12b20*/  @P0 LOP3.LUT R3, R3, R2, RZ, 0x3c, !PT ;  /* 0x0000000203030212 */ /* 0x000fca00078e3cff */
[----:B------:R-:W-:Y:S01]  /*12b30*/  @!PT LDS RZ, [RZ] ;  /* 0x00000000fffff984 */ /* 0x000fe20000000800 */
[----:B------:R-:W-:Y:S01]  /*12b40*/  @!PT LDS RZ, [RZ] ;  /* 0x00000000fffff984 */ /* 0x000fe20000000800 */
[----:B------:R-:W-:Y:S01]  /*12b50*/  @!PT LDS RZ, [RZ] ;  /* 0x00000000fffff984 */ /* 0x000fe20000000800 */
[----:B------:R0:W-:Y:S01]  /*12b60*/  @P0 LDGSTS.E.BYPASS.LTC128B.128 [R6+0x22400], desc[UR50][R2.64], !P2 ;  /* 0x2240000002060fae */ /* 0x0001e2000d101d72 */
[----:B------:R-:W-:Y:S01]  /*12b70*/  ISETP.GE.AND P0, PT, R28, 0x11, PT ;  /* 0x000000111c00780c */ /* 0x000fe20003f06270 */
[----:B0-----:R-:W-:-:S12]  /*12b80*/  IMAD.MOV.U32 R2, RZ, RZ, R14 ;  /* 0x000000ffff027224 */ /* 0x001fd800078e000e */
[----:B------:R-:W-:Y:S05]  /*12b90*/  WARPSYNC.COLLECTIVE R15, `(.L_x_495) ;  /* 0x000000000f087348 */ /* 0x000fea0003c00000 */
[----:B------:R0:W1:Y:S02]  /*12ba0*/  SHFL.IDX P6, R14, R13, R12, R11 ;  /* 0x0000000c0d0e7389 */ /* 0x00006400000c000b */
[----:B01----:R-:W-:Y:S01]  /*12bb0*/  ENDCOLLECTIVE ;  /* 0x000000000000791b */ /* 0x003fe20003800000 */
.L_x_495:
[----:B------:R-:W-:Y:S02]  /*12bc0*/  @P0 IMAD R6, R4, 0x2, R17 ;  /* 0x0000000204060824 */ /* 0x000fe400078e0211 */
[----:B------:R-:W-:Y:S02]  /*12bd0*/  IMAD.MOV.U32 R13, RZ, RZ, R5 ;  /* 0x000000ffff0d7224 */ /* 0x000fe400078e0005 */
[----:B------:R-:W-:Y:S02]  /*12be0*/  IMAD.MOV.U32 R12, RZ, RZ, 0x2 ;  /* 0x00000002ff0c7424 */ /* 0x000fe400078e00ff */
[----:B------:R-:W-:-:S07]  /*12bf0*/  IMAD.MOV.U32 R3, RZ, RZ, R14 ;  /* 0x000000ffff037224 */ /* 0x000fce00078e000e */
[----:B------:R-:W-:Y:S05]  /*12c00*/  WARPSYNC.COLLECTIVE R15, `(.L_x_496) ;  /* 0x000000000f087348 */ /* 0x000fea0003c00000 */
[----:B------:R0:W1:Y:S02]  /*12c10*/  SHFL.IDX P6, R14, R13, R12, R11 ;  /* 0x0000000c0d0e7389 */ /* 0x00006400000c000b */
[----:B01----:R-:W-:Y:S01]  /*12c20*/  ENDCOLLECTIVE ;  /* 0x000000000000791b */ /* 0x003fe20003800000 */
.L_x_496:
        /* <DEDUP_REMOVED lines=15> */
.L_x_497:
[----:B------:R-:W-:Y:S02]  /*12d20*/  @P0 IMAD R6, R4, 0x2, R17 ;  /* 0x0000000204060824 */ /* 0x000fe400078e0211 */
[----:B------:R-:W-:Y:S02]  /*12d30*/  IMAD.MOV.U32 R13, RZ, RZ, R5 ;  /* 0x000000ffff0d7224 */ /* 0x000fe400078e0005 */
[----:B------:R-:W-:Y:S02]  /*12d40*/  IMAD.MOV.U32 R12, RZ, RZ, 0x3 ;  /* 0x00000003ff0c7424 */ /* 0x000fe400078e00ff */
[----:B------:R-:W-:-:S07]  /*12d50*/  IMAD.MOV.U32 R3, RZ, RZ, R14 ;  /* 0x000000ffff037224 */ /* 0x000fce00078e000e */
[----:B------:R-:W-:Y:S05]  /*12d60*/  WARPSYNC.COLLECTIVE R15, `(.L_x_498) ;  /* 0x000000000f087348 */ /* 0x000fea0003c00000 */
[----:B------:R0:W1:Y:S02]  /*12d70*/  SHFL.IDX P6, R14, R13, R12, R11 ;  /* 0x0000000c0d0e7389 */ /* 0x00006400000c000b */
[----:B01----:R-:W-:Y:S01]  /*12d80*/  ENDCOLLECTIVE ;  /* 0x000000000000791b */ /* 0x003fe20003800000 */
.L_x_498:
[----:B------:R-:W-:-:S05]  /*12d90*/  @P0 LEA R3, P1, R7, R3, 0x1 ;  /* 0x0000000307030211 */ /* 0x000fca00078208ff */
[----:B------:R-:W-:-:S05]  /*12da0*/  @P0 IMAD.X R2, RZ, RZ, R2, P1 ;  /* 0x000000ffff020224 */ /* 0x000fca00008e0602 */
[----:B------:R-:W-:Y:S01]  /*12db0*/  @P0 LOP3.LUT R3, R3, R2, RZ, 0x3c, !PT ;  /* 0x0000000203030212 */ /* 0x000fe200078e3cff */
[----:B------:R-:W-:-:S03]  /*12dc0*/  IMAD.MOV.U32 R13, RZ, RZ, R0 ;  /* 0x000000ffff0d7224 */ /* 0x000fc600078e0000 */
[----:B------:R-:W-:-:S04]  /*12dd0*/  @P0 LOP3.LUT R2, R3, R2, RZ, 0x3c, !PT ;  /* 0x0000000203020212 */ /* 0x000fc800078e3cff */
[----:B------:R-:W-:Y:S01]  /*12de0*/  @P0 LOP3.LUT R3, R3, R2, RZ, 0x3c, !PT ;  /* 0x0000000203030212 */ /* 0x000fe200078e3cff */
[----:B------:R-:W-:-:S07]  /*12df0*/  IMAD.MOV.U32 R5, RZ, RZ, R14 ;  /* 0x000000ffff057224 */ /* 0x000fce00078e000e */
[----:B------:R-:W-:Y:S05]  /*12e00*/  WARPSYNC.COLLECTIVE R15, `(.L_x_499) ;  /* 0x000000000f087348 */ /* 0x000fea0003c00000 */
[----:B------:R0:W1:Y:S02]  /*12e10*/  SHFL.IDX P6, R14, R13, R12, R11 ;  /* 0x0000000c0d0e7389 */ /* 0x00006400000c000b */
[----:B01----:R-:W-:Y:S01]  /*12e20*/  ENDCOLLECTIVE ;  /* 0x000000000000791b */ /* 0x003fe20003800000 */
.L_x_499:
[----:B------:R-:W-:Y:S01]  /*12e30*/  @!PT LDS RZ, [RZ] ;  /* 0x00000000fffff984 */ /* 0x000fe20000000800 */
[----:B------:R-:W-:Y:S01]  /*12e40*/  @!PT LDS RZ, [RZ] ;  /* 0x00000000fffff984 */ /* 0x000fe20000000800 */
[----:B------:R-:W-:Y:S01]  /*12e50*/  @!PT LDS RZ, [RZ] ;  /* 0x00000000fffff984 */ /* 0x000fe20000000800 */
[----:B------:R1:W-:Y:S01]  /*12e60*/  @P0 LDGSTS.E.BYPASS.LTC128B.128 [R6+0x23400], desc[UR50][R2.64], !P2 ;  /* 0x2340000002060fae */ /* 0x0003e2000d101d72 */
[----:B------:R-:W-:Y:S01]  /*12e70*/  IMAD.MOV.U32 R0, RZ, RZ, R14 ;  /* 0x000000ffff007224 */ /* 0x000fe200078e000e */
[----:B------:R-:W-:Y:S06]  /*12e80*/  BRA `(.L_x_500) ;  /* 0xffffffc000647947 */ /* 0x000fec000383ffff */
.L_x_433:
[----:B------:R-:W-:Y:S02]  /*12e90*/  IMAD.MOV.U32 R13, RZ, RZ, R4 ;  /* 0x000000ffff0d7224 */ /* 0x000fe400078e0004 */
[----:B------:R-:W-:Y:S02]  /*12ea0*/  IMAD.MOV.U32 R12, RZ, RZ, RZ ;  /* 0x000000ffff0c7224 */ /* 0x000fe400078e00ff */
[----:B------:R-:W-:Y:S02]  /*12eb0*/  IMAD.MOV.U32 R11, RZ, RZ, 0x181f ;  /* 0x0000181fff0b7424 */ /* 0x000fe400078e00ff */
[----:B------:R-:W-:Y:S02]  /*12ec0*/  IMAD.MOV.U32 R15, RZ, RZ, -0x1 ;  /* 0xffffffffff0f7424 */ /* 0x000fe400078e00ff */
[----:B-----5:R-:W-:Y:S02]  /*12ed0*/  IMAD R5, R10, R7, RZ ;  /* 0x000000070a057224 */ /* 0x020fe400078e02ff */
[----:B------:R-:W-:-:S07]  /*12ee0*/  IMAD R25, R25, 0x40, R36 ;  /* 0x0000004019197824 */ /* 0x000fce00078e0224 */
[----:B------:R-:W-:Y:S05]  /*12ef0*/  WARPSYNC.COLLECTIVE R15, `(.L_x_501) ;  /* 0x000000000f087348 */ /* 0x000fea0003c00000 */
[----:B------:R0:W1:Y:S02]  /*12f00*/  SHFL.IDX P6, R14, R13, R12, R11 ;  /* 0x0000000c0d0e7389 */ /* 0x00006400000c000b */
[----:B01----:R-:W-:Y:S01]  /*12f10*/  ENDCOLLECTIVE ;  /* 0x000000000000791b */ /* 0x003fe20003800000 */
.L_x_501:
[C---:B------:R-:W-:Y:S01]  /*12f20*/  VIADD R6, R25.reuse, 0x10 ;  /* 0x0000001019067836 */ /* 0x040fe20000000000 */
[----:B------:R-:W-:Y:S01]  /*12f30*/  ISETP.GE.AND P0, PT, R25, R5, PT ;  /* 0x000000051900720c */ /* 0x000fe20003f06270 */
[----:B------:R-:W-:Y:S02]  /*12f40*/  IMAD.MOV.U32 R13, RZ, RZ, R0 ;  /* 0x000000ffff0d7224 */ /* 0x000fe400078e0000 */
[----:B------:R-:W-:-:S10]  /*12f50*/  IMAD.MOV.U32 R2, RZ, RZ, R14 ;  /* 0x000000ffff027224 */ /* 0x000fd400078e000e */
[----:B------:R-:W-:Y:S05]  /*12f60*/  WARPSYNC.COLLECTIVE R15, `(.L_x_502) ;  /* 0x000000000f087348 */ /* 0x000fea0003c00000 */
[----:B------:R0:W1:Y:S02]  /*12f70*/  SHFL.IDX P6, R14, R13, R12, R11 ;  /* 0x0000000c0d0e7389 */ /* 0x00006400000c000b */
[----:B01----:R-:W-:Y:S01]  /*12f80*/  ENDCOLLECTIVE ;  /* 0x000000000000791b */ /* 0x003fe20003800000 */
.L_x_502:
[----:B------:R-:W-:Y:S02]  /*12f90*/  IMAD.MOV.U32 R13, RZ, RZ, R4 ;  /* 0x000000ffff0d7224 */ /* 0x000fe400078e0004 */
[----:B------:R-:W-:Y:S02]  /*12fa0*/  IMAD.MOV.U32 R12, RZ, RZ, 0x1 ;  /* 0x00000001ff0c7424 */ /* 0x000fe400078e00ff */
[----:B------:R-:W-:-:S07]  /*12fb0*/  IMAD.MOV.U32 R3, RZ, RZ, R14 ;  /* 0x000000ffff037224 */ /* 0x000fce00078e000e */
[----:B------:R-:W-:Y:S05]  /*12fc0*/  WARPSYNC.COLLECTIVE R15, `(.L_x_503) ;  /* 0x000000000f087348 */ /* 0x000fea0003c00000 */
[----:B------:R0:W1:Y:S02]  /*12fd0*/  SHFL.IDX P6, R14, R13, R12, R11 ;  /* 0x0000000c0d0e7389 */ /* 0x00006400000c000b */
[----:B01----:R-:W-:Y:S01]  /*12fe0*/  ENDCOLLECTIVE ;  /* 0x000000000000791b */ /* 0x003fe20003800000 */
.L_x_503:
[----:B------:R-:W-:-:S05]  /*12ff0*/  @!P0 LEA R3, P2, R9, R3, 0x1 ;  /* 0x0000000309038211 */ /* 0x000fca00078408ff */
[----:B------:R-:W-:-:S05]  /*13000*/  @!P0 IMAD.X R2, RZ, RZ, R2, P2 ;  /* 0x000000ffff028224 */ /* 0x000fca00010e0602 */
[----:B------:R-:W-:Y:S01]  /*13010*/  @!P0 LOP3.LUT R3, R3, R2, RZ, 0x3c, !PT ;  /* 0x0000000203038212 */ /* 0x000fe200078e3cff */
[----:B------:R-:W-:-:S03]  /*13020*/  IMAD.MOV.U32 R13, RZ, RZ, R0 ;  /* 0x000000ffff0d7224 */ /* 0x000fc600078e0000 */
[----:B------:R-:W-:-:S04]  /*13030*/  @!P0 LOP3.LUT R2, R3, R2, RZ, 0x3c, !PT ;  /* 0x0000000203028212 */ /* 0x000fc800078e3cff */
[----:B------:R-:W-:-:S05]  /*13040*/  @!P0 LOP3.LUT R3, R3, R2, RZ, 0x3c, !PT ;  /* 0x0000000203038212 */ /* 0x000fca00078e3cff */
        /* <DEDUP_REMOVED lines=9> */
.L_x_504:
[----:B------:R-:W-:Y:S02]  /*130e0*/  IMAD.MOV.U32 R13, RZ, RZ, R4 ;  /* 0x000000ffff0d7224 */ /* 0x000fe400078e0004 */
[----:B------:R-:W-:Y:S02]  /*130f0*/  IMAD.MOV.U32 R12, RZ, RZ, 0x2 ;  /* 0x00000002ff0c7424 */ /* 0x000fe400078e00ff */
[----:B------:R-:W-:-:S07]  /*13100*/  IMAD.MOV.U32 R3, RZ, RZ, R14 ;  /* 0x000000ffff037224 */ /* 0x000fce00078e000e */
[----:B------:R-:W-:Y:S05]  /*13110*/  WARPSYNC.COLLECTIVE R15, `(.L_x_505) ;  /* 0x000000000f087348 */ /* 0x000fea0003c00000 */
[----:B------:R0:W1:Y:S02]  /*13120*/  SHFL.IDX P6, R14, R13, R12, R11 ;  /* 0x0000000c0d0e7389 */ /* 0x00006400000c000b */
[----:B01----:R-:W-:Y:S01]  /*13130*/  ENDCOLLECTIVE ;  /* 0x000000000000791b */ /* 0x003fe20003800000 */
.L_x_505:
        /* <DEDUP_REMOVED lines=9> */
[----:B------:R0:W-:Y:S02]  /*131d0*/  @!P0 LDGSTS.E.BYPASS.LTC128B.128 [R8+0x20c00], desc[UR50][R2.64], !P1 ;  /* 0x20c0000002088fae */ /* 0x0001e4000c901d72 */
[----:B0-----:R-:W-:-:S05]  /*131e0*/  VIADD R2, R25, 0x20 ;  /* 0x0000002019027836 */ /* 0x001fca0000000000 */
[----:B------:R-:W-:Y:S01]  /*131f0*/  ISETP.GE.AND P0, PT, R2, R5, PT ;  /* 0x000000050200720c */ /* 0x000fe20003f06270 */
[----:B------:R-:W-:-:S12]  /*13200*/  IMAD.MOV.U32 R2, RZ, RZ, R14 ;  /* 0x000000ffff027224 */ /* 0x000fd800078e000e */
[----:B------:R-:W-:Y:S05]  /*13210*/  WARPSYNC.COLLECTIVE R15, `(.L_x_506) ;  /* 0x000000000f087348 */ /* 0x000fea0003c00000 */
[----:B------:R0:W1:Y:S02]  /*13220*/  SHFL.IDX P6, R14, R13, R12, R11 ;  /* 0x0000000c0d0e7389 */ /* 0x00006400000c000b */
[----:B01----:R-:W-:Y:S01]  /*13230*/  ENDCOLLECTIVE ;  /* 0x000000000000791b */ /* 0x003fe20003800000 */
.L_x_506:
[----:B------:R-:W-:Y:S02]  /*13240*/  IMAD.MOV.U32 R13, RZ, RZ, R4 ;  /* 0x000000ffff0d7224 */ /* 0x000fe400078e0004 */
[----:B------:R-:W-:Y:S02]  /*13250*/  IMAD.MOV.U32 R12, RZ, RZ, 0x3 ;  /* 0x00000003ff0c7424 */ /* 0x000fe400078e00ff */
[----:B------:R-:W-:-:S07]  /*13260*/  IMAD.MOV.U32 R3, RZ, RZ, R14 ;  /* 0x000000ffff037224 */ /* 0x000fce00078e000e */
[----:B------:R-:W-:Y:S05]  /*13270*/  WARPSYNC.COLLECTIVE R15, `(.L_x_507) ;  /* 0x000000000f087348 */ /* 0x000fea0003c00000 */
[----:B------:R0:W1:Y:S02]  /*13280*/  SHFL.IDX P6, R14, R13, R12, R11 ;  /* 0x0000000c0d0e7389 */ /* 0x00006400000c000b */
[----:B01----:R-:W-:Y:S01]  /*13290*/  ENDCOLLECTIVE ;  /* 0x000000000000791b */ /* 0x003fe20003800000 */
.L_x_507:
[----:B------:R-:W-:-:S05]  /*132a0*/  @!P0 LEA R3, P2, R9, R3, 0x1 ;  /* 0x0000000309038211 */ /* 0x000fca00078408ff */
[----:B------:R-:W-:-:S05]  /*132b0*/  @!P0 IMAD.X R2, RZ, RZ, R2, P2 ;  /* 0x000000ffff028224 */ /* 0x000fca00010e0602 */
[----:B------:R-:W-:Y:S01]  /*132c0*/  @!P0 LOP3.LUT R3, R3, R2, RZ, 0x3c, !PT ;  /* 0x0000000203038212 */ /* 0x000fe200078e3cff */
[----:B------:R-:W-:-:S03]  /*132d0*/  IMAD.MOV.U32 R13, RZ, RZ, R0 ;  /* 0x000000ffff0d7224 */ /* 0x000fc600078e0000 */
[----:B------:R-:W-:-:S04]  /*132e0*/  @!P0 LOP3.LUT R2, R3, R2, RZ, 0x3c, !PT ;  /* 0x0000000203028212 */ /* 0x000fc800078e3cff */
[----:B------:R-:W-:Y:S01]  /*132f0*/  @!P0 LOP3.LUT R3, R3, R2, RZ, 0x3c, !PT ;  /* 0x0000000203038212 */ /* 0x000fe200078e3cff */
[----:B------:R-:W-:-:S07]  /*13300*/  IMAD.MOV.U32 R4, RZ, RZ, R14 ;  /* 0x000000ffff047224 */ /* 0x000fce00078e000e */
[----:B------:R-:W-:Y:S05]  /*13310*/  WARPSYNC.COLLECTIVE R15, `(.L_x_508) ;  /* 0x000000000f087348 */ /* 0x000fea0003c00000 */
[----:B------:R0:W1:Y:S02]  /*13320*/  SHFL.IDX P6, R14, R13, R12, R11 ;  /* 0x0000000c0d0e7389 */ /* 0x00006400000c000b */
[----:B01----:R-:W-:Y:S01]  /*13330*/  ENDCOLLECTIVE ;  /* 0x000000000000791b */ /* 0x003fe20003800000 */
.L_x_508:
[----:B------:R-:W-:Y:S01]  /*13340*/  @!PT LDS RZ, [RZ] ;  /* 0x00000000fffff984 */ /* 0x000fe20000000800 */
[----:B------:R-:W-:Y:S01]  /*13350*/  @!PT LDS RZ, [RZ] ;  /* 0x00000000fffff984 */ /* 0x000fe20000000800 */
[----:B------:R-:W-:Y:S01]  /*13360*/  @!PT LDS RZ, [RZ] ;  /* 0x00000000fffff984 */ /* 0x000fe20000000800 */
[----:B------:R0:W-:Y:S01]  /*13370*/  @!P0 LDGSTS.E.BYPASS.LTC128B.128 [R8+0x21400], desc[UR50][R2.64], !P1 ;  /* 0x2140000002088fae */ /* 0x0001e2000c901d72 */
[----:B------:R-:W-:Y:S01]  /*13380*/  IMAD.MOV.U32 R0, RZ, RZ, R14 ;  /* 0x000000ffff007224 */ /* 0x000fe200078e000e */
[----:B------:R-:W-:Y:S06]  /*13390*/  BRA `(.L_x_509) ;  /* 0xffffffc400607947 */ /* 0x000fec000383ffff */
.L_x_436:
[----:B0-----:R0:W1:Y:S02]  /*133a0*/  SYNCS.PHASECHK.TRANS64.TRYWAIT P0, [R17+URZ+0x28c20], R0 ;  /* 0x028c2000110075a7 */ /* 0x001064000800017f */
[----:B-1----:R-:W-:Y:S05]  /*133b0*/  @!P0 NANOSLEEP.SYNCS 0x989680 ;  /* 0x009896800000895d */ /* 0x002fea0003900000 */
[----:B------:R-:W1:Y:S02]  /*133c0*/  @!P0 SYNCS.PHASECHK.TRANS64 P0, [R17+URZ+0x28c20], R0 ;  /* 0x028c2000110085a7 */ /* 0x000e64000800007f */
[----:B-1----:R-:W-:Y:S05]  /*133d0*/  @!P0 BRA `(.L_x_436) ;  /* 0xfffffffc00f08947 */ /* 0x002fea000383ffff */
[----:B------:R-:W-:Y:S05]  /*133e0*/  BRA `(.L_x_510) ;  /* 0xffffffc400bc7947 */ /* 0x000fea000383ffff */
.L_x_439:
[----:B0-----:R0:W1:Y:S02]  /*133f0*/  SYNCS.PHASECHK.TRANS64.TRYWAIT P0, [R19+URZ+0x28c60], R0 ;  /* 0x028c6000130075a7 */ /* 0x001064000800017f */
[----:B-1----:R-:W-:Y:S05]  /*13400*/  @!P0 NANOSLEEP.SYNCS 0x989680 ;  /* 0x009896800000895d */ /* 0x002fea0003900000 */
[----:B------:R-:W1:Y:S02]  /*13410*/  @!P0 SYNCS.PHASECHK.TRANS64 P0, [R19+URZ+0x28c60], R0 ;  /* 0x028c6000130085a7 */ /* 0x000e64000800007f */
[----:B-1----:R-:W-:Y:S05]  /*13420*/  @!P0 BRA `(.L_x_439) ;  /* 0xfffffffc00f08947 */ /* 0x002fea000383ffff */
[----:B------:R-:W-:Y:S05]  /*13430*/  BRA `(.L_x_511) ;  /* 0xffffffc400cc7947 */ /* 0x000fea000383ffff */
.L_x_440:
        /* <DEDUP_REMOVED lines=8> */
.L_x_513:
[----:B------:R-:W-:Y:S05]  /*134c0*/  BSYNC B0 ;  /* 0x0000000000007941 */ /* 0x000fea0003800000 */
.L_x_512:
[----:B------:R0:W5:Y:S01]  /*134d0*/  LDL R8, [R1] ;  /* 0x0000000001087983 */ /* 0x0001620000100800 */
[----:B------:R-:W-:Y:S01]  /*134e0*/  IMAD.MOV.U32 R13, RZ, RZ, R4 ;  /* 0x000000ffff0d7224 */ /* 0x000fe200078e0004 */
[C---:B------:R-:W-:Y:S01]  /*134f0*/  LOP3.LUT P5, RZ, R29.reuse, 0x2, RZ, 0xc0, !PT ;  /* 0x000000021dff7812 */ /* 0x040fe200078ac0ff */
[----:B------:R-:W-:Y:S01]  /*13500*/  IMAD.MOV.U32 R12, RZ, RZ, RZ ;  /* 0x000000ffff0c7224 */ /* 0x000fe200078e00ff */
[----:B------:R-:W1:Y:S01]  /*13510*/  S2R R7, SR_TID.X ;  /* 0x0000000000077919 */ /* 0x000e620000002100 */
[----:B------:R-:W-:Y:S01]  /*13520*/  IMAD.MOV.U32 R11, RZ, RZ, 0x181f ;  /* 0x0000181fff0b7424 */ /* 0x000fe200078e00ff */
[C---:B------:R-:W-:Y:S01]  /*13530*/  LOP3.LUT P4, RZ, R29.reuse, 0x4, RZ, 0xc0, !PT ;  /* 0x000000041dff7812 */ /* 0x040fe2000788c0ff */
[----:B------:R-:W-:Y:S01]  /*13540*/  IMAD.MOV.U32 R15, RZ, RZ, -0x1 ;  /* 0xffffffffff0f7424 */ /* 0x000fe200078e00ff */
[----:B------:R-:W-:Y:S01]  /*13550*/  LOP3.LUT P3, RZ, R29, 0x8, RZ, 0xc0, !PT ;  /* 0x000000081dff7812 */ /* 0x000fe2000786c0ff */
[----:B------:R-:W-:Y:S01]  /*13560*/  IMAD.MOV.U32 R3, RZ, RZ, R14 ;  /* 0x000000ffff037224 */ /* 0x000fe200078e000e */
[----:B------:R-:W-:Y:S01]  /*13570*/  LOP3.LUT R16, R16, 0xfffffeff, RZ, 0xc0, !PT ;  /* 0xfffffeff10107812 */ /* 0x000fe200078ec0ff */
[----:B0-----:R-:W-:-:S10]  /*13580*/  IMAD R5, R5, 0x2, R17 ;  /* 0x0000000205057824 */ /* 0x001fd400078e0211 */
[----:B-1---5:R-:W-:Y:S05]  /*13590*/  WARPSYNC.COLLECTIVE R15, `(.L_x_514) ;  /* 0x000000000f087348 */ /* 0x022fea0003c00000 */
[----:B------:R0:W2:Y:S02]  /*135a0*/  SHFL.IDX P6, R14, R13, R12, R11 ;  /* 0x0000000c0d0e7389 */ /* 0x0000a400000c000b */
[----:B012--5:R-:W-:Y:S01]  /*135b0*/  ENDCOLLECTIVE ;  /* 0x000000000000791b */ /* 0x027fe20003800000 */
.L_x_514:
[----:B------:R-:W-:Y:S01]  /*135c0*/  LOP3.LUT P2, RZ, R29, 0x10, RZ, 0xc0, !PT ;  /* 0x000000101dff7812 */ /* 0x000fe2000784c0ff */
[----:B------:R-:W-:Y:S02]  /*135d0*/  IMAD.MOV.U32 R13, RZ, RZ, R6 ;  /* 0x000000ffff0d7224 */ /* 0x000fe400078e0006 */
[----:B------:R-:W-:Y:S02]  /*135e0*/  IMAD.MOV.U32 R12, RZ, RZ, 0x1 ;  /* 0x00000001ff0c7424 */ /* 0x000fe400078e00ff */
[----:B------:R-:W-:Y:S02]  /*135f0*/  IMAD.SHL.U32 R7, R7, 0x8, RZ ;  /* 0x0000000807077824 */ /* 0x000fe400078e00ff */
[----:B------:R-:W-:-:S03]  /*13600*/  IMAD.MOV.U32 R2, RZ, RZ, R14 ;  /* 0x000000ffff027224 */ /* 0x000fc600078e000e */
[----:B------:R-:W-:-:S05]  /*13610*/  LOP3.LUT R7, R7, 0x38, RZ, 0xc0, !PT ;  /* 0x0000003807077812 */ /* 0x000fca00078ec0ff */
[----:B------:R-:W-:Y:S01]  /*13620*/  IMAD.SHL.U32 R0, R7, 0x2, RZ ;  /* 0x0000000207007824 */ /* 0x000fe200078e00ff */
[----:B------:R-:W-:-:S04]  /*13630*/  LOP3.LUT R7, R29, 0x1, RZ, 0xc0, !PT ;  /* 0x000000011d077812 */ /* 0x000fc800078ec0ff */
[----:B------:R-:W-:Y:S02]  /*13640*/  IADD3 R2, P0, R2, R0, RZ ;  /* 0x0000000002027210 */ /* 0x000fe40007f1e0ff */
[----:B------:R-:W-:-:S03]  /*13650*/  ISETP.NE.U32.AND P1, PT, R7, 0x1, PT ;  /* 0x000000010700780c */ /* 0x000fc60003f25070 */
[----:B------:R-:W-:Y:S01]  /*13660*/  IMAD.X R3, RZ, RZ, R3, P0 ;  /* 0x000000ffff037224 */ /* 0x000fe200000e0603 */
[----:B------:R-:W-:-:S09]  /*13670*/  ISETP.LT.OR P0, PT, R28, 0x1, P1 ;  /* 0x000000011c00780c */ /* 0x000fd20000f01670 */
[----:B------:R-:W-:Y:S02]  /*13680*/  @P1 LOP3.LUT R16, R16, 0x100, RZ, 0xfc, !PT ;  /* 0x0000010010101812 */ /* 0x000fe400078efcff */
[----:B------:R-:W-:Y:S02]  /*13690*/  LOP3.LUT P1, RZ, R29, 0x20, RZ, 0xc0, !PT ;  /* 0x000000201dff7812 */ /* 0x000fe4000782c0ff */
[----:B------:R-:W-:Y:S01]  /*136a0*/  @!PT LDS RZ, [RZ] ;  /* 0x00000000fffff984 */ /* 0x000fe20000000800 */
[----:B------:R-:W-:Y:S01]  /*136b0*/  @!PT LDS RZ, [RZ] ;  /* 0x00000000fffff984 */ /* 0x000fe20000000800 */
[----:B------:R-:W-:Y:S01]  /*136c0*/  @!PT LDS RZ, [RZ] ;  /* 0x00000000fffff984 */ /* 0x000fe20000000800 */
[----:B------:R0:W-:Y:S01]  /*136d0*/  LDGSTS.E.BYPASS.LTC128B.128 [R5+0x400], desc[UR50][R2.64], !P0 ;  /* 0x0040000002057fae */ /* 0x0001e2000c101d72 */
[C---:B------:R-:W-:Y:S02]  /*136e0*/  ISETP.LT.OR P0, PT, R28.reuse, 0x1, !P5 ;  /* 0x000000011c00780c */ /* 0x040fe40006f01670 */
[----:B------:R-:W-:Y:S02]  /*136f0*/  ISETP.LT.OR P6, PT, R28, 0x1, !P1 ;  /* 0x000000011c00780c */ /* 0x000fe40004fc1670 */
[----:B------:R-:W-:-:S09]  /*13700*/  LOP3.LUT R16, R16, 0xfffffdff, RZ, 0xc0, !PT ;  /* 0xfffffdff10107812 */ /* 0x000fd200078ec0ff */
[----:B------:R0:W-:Y:S01]  /*13710*/  LDGSTS.E.BYPASS.LTC128B.128 [R5+0x2400], desc[UR50][R2.64+0x80], !P0 ;  /* 0x0240008002057fae */ /* 0x0001e2000c101d72 */
[----:B------:R-:W-:-:S13]  /*13720*/  ISETP.LT.OR P0, PT, R28, 0x1, !P4 ;  /* 0x000000011c00780c */ /* 0x000fda0006701670 */
[----:B------:R0:W-:Y:S01]  /*13730*/  LDGSTS.E.BYPASS.LTC128B.128 [R5+0x4400], desc[UR50][R2.64+0x100], !P0 ;  /* 0x0440010002057fae */ /* 0x0001e2000c101d72 */
[----:B------:R-:W-:-:S13]  /*13740*/  ISETP.LT.OR P0, PT, R28, 0x1, !P3 ;  /* 0x000000011c00780c */ /* 0x000fda0005f01670 */
[----:B------:R0:W-:Y:S01]  /*13750*/  LDGSTS.E.BYPASS.LTC128B.128 [R5+0x6400], desc[UR50][R2.64+0x180], !P0 ;  /* 0x0640018002057fae */ /* 0x0001e2000c101d72 */
[----:B------:R-:W-:-:S13]  /*13760*/  ISETP.LT.OR P0, PT, R28, 0x1, !P2 ;  /* 0x000000011c00780c */ /* 0x000fda0005701670 */
[----:B------:R0:W-:Y:S01]  /*13770*/  LDGSTS.E.BYPASS.LTC128B.128 [R5+0x8400], desc[UR50][R2.64+0x200], !P0 ;  /* 0x0840020002057fae */ /* 0x0001e2000c101d72 */
[----:B------:R-:W-:-:S03]  /*13780*/  LOP3.LUT P0, RZ, R29, 0x40, RZ, 0xc0, !PT ;  /* 0x000000401dff7812 */ /* 0x000fc6000780c0ff */
[----:B------:R0:W-:Y:S01]  /*13790*/  LDGSTS.E.BYPASS.LTC128B.128 [R5+0xa400], desc[UR50][R2.64+0x280], !P6 ;  /* 0x0a40028002057fae */ /* 0x0001e2000f101d72 */
[----:B------:R-:W-:-:S13]  /*137a0*/  ISETP.LT.OR P6, PT, R28, 0x1, !P0 ;  /* 0x000000011c00780c */ /* 0x000fda00047c1670 */
[----:B------:R0:W-:Y:S01]  /*137b0*/  LDGSTS.E.BYPASS.LTC128B.128 [R5+0xc400], desc[UR50][R2.64+0x300], !P6 ;  /* 0x0c40030002057fae */ /* 0x0001e2000f101d72 */
[----:B------:R-:W-:-:S04]  /*137c0*/  PRMT R7, R8, 0x8880, RZ ;  /* 0x0000888008077816 */ /* 0x000fc800000000ff */
[----:B------:R-:W-:-:S13]  /*137d0*/  ISETP.GT.AND P6, PT, R7, -0x1, PT ;  /* 0xffffffff0700780c */ /* 0x000fda0003fc4270 */
[----:B------:R-:W-:Y:S02]  /*137e0*/  @P6 LOP3.LUT R16, R16, 0x200, RZ, 0xfc, !PT ;  /* 0x0000020010106812 */ /* 0x000fe400078efcff */
[----:B------:R-:W-:-:S13]  /*137f0*/  ISETP.LT.OR P6, PT, R28, 0x1, P6 ;  /* 0x000000011c00780c */ /* 0x000fda00037c1670 */
[----:B------:R0:W-:Y:S02]  /*13800*/  LDGSTS.E.BYPASS.LTC128B.128 [R5+0xe400], desc[UR50][R2.64+0x380], !P6 ;  /* 0x0e40038002057fae */ /* 0x0001e4000f101d72 */
[----:B0-----:R-:W-:Y:S05]  /*13810*/  WARPSYNC.COLLECTIVE R15, `(.L_x_515) ;  /* 0x000000000f087348 */ /* 0x001fea0003c00000 */
[----:B------:R1:W2:Y:S02]  /*13820*/  SHFL.IDX P6, R14, R13, R12, R11 ;  /* 0x0000000c0d0e7389 */ /* 0x0002a400000c000b */
[----:B012---:R-:W-:Y:S01]  /*13830*/  ENDCOLLECTIVE ;  /* 0x000000000000791b */ /* 0x007fe20003800000 */
.L_x_515:
[----:B------:R-:W-:Y:S02]  /*13840*/  IMAD.MOV.U32 R13, RZ, RZ, R4 ;  /* 0x000000ffff0d7224 */ /* 0x000fe400078e0004 */
[----:B------:R-:W-:-:S07]  /*13850*/  IMAD.MOV.U32 R3, RZ, RZ, R14 ;  /* 0x000000ffff037224 */ /* 0x000fce00078e000e */
[----:B------:R-:W-:Y:S05]  /*13860*/  WARPSYNC.COLLECTIVE R15, `(.L_x_516) ;  /* 0x000000000f087348 */ /* 0x000fea0003c00000 */
[----:B------:R0:W1:Y:S02]  /*13870*/  SHFL.IDX P6, R14, R13, R12, R11 ;  /* 0x0000000c0d0e7389 */ /* 0x00006400000c000b */
[----:B01----:R-:W-:Y:S01]  /*13880*/  ENDCOLLECTIVE ;  /* 0x000000000000791b */ /* 0x003fe20003800000 */
.L_x_516:
[----:B------:R-:W-:Y:S02]  /*13890*/  IMAD.MOV.U32 R13, RZ, RZ, R6 ;  /* 0x000000ffff0d7224 */ /* 0x000fe400078e0006 */
[----:B------:R-:W-:Y:S02]  /*138a0*/  IMAD.MOV.U32 R12, RZ, RZ, 0x2 ;  /* 0x00000002ff0c7424 */ /* 0x000fe400078e00ff */
[----:B------:R-:W-:-:S05]  /*138b0*/  IMAD.MOV.U32 R2, RZ, RZ, R14 ;  /* 0x000000ffff027224 */ /* 0x000fca00078e000e */
        /* <DEDUP_REMOVED lines=26> */
.L_x_517:
[----:B------:R-:W-:Y:S02]  /*13a60*/  IMAD.MOV.U32 R13, RZ, RZ, R4 ;  /* 0x000000ffff0d7224 */ /* 0x000fe400078e0004 */
[----:B------:R-:W-:-:S07]  /*13a70*/  IMAD.MOV.U32 R7, RZ, RZ, R14 ;  /* 0x000000ffff077224 */ /* 0x000fce00078e000e */
[----:B------:R-:W-:Y:S05]  /*13a80*/  WARPSYNC.COLLECTIVE R15, `(.L_x_518) ;  /* 0x000000000f087348 */ /* 0x000fea0003c00000 */
[----:B------:R0:W1:Y:S02]  /*13a90*/  SHFL.IDX P6, R14, R13, R12, R11 ;  /* 0x0000000c0d0e7389 */ /* 0x00006400000c000b */
[----:B01----:R-:W-:Y:S01]  /*13aa0*/  ENDCOLLECTIVE ;  /* 0x000000000000791b */ /* 0x003fe20003800000 */
.L_x_518:
        /* <DEDUP_REMOVED lines=29> */
.L_x_519:
[----:B------:R-:W-:Y:S02]  /*13c80*/  IMAD.MOV.U32 R13, RZ, RZ, R4 ;  /* 0x000000ffff0d7224 */ /* 0x000fe400078e0004 */
[----:B------:R-:W-:-:S07]  /*13c90*/  IMAD.MOV.U32 R6, RZ, RZ, R14 ;  /* 0x000000ffff067224 */ /* 0x000fce00078e000e */
[----:B------:R-:W-:Y:S05]  /*13ca0*/  WARPSYNC.COLLECTIVE R15, `(.L_x_520) ;  /* 0x000000000f087348 */ /* 0x000fea0003c00000 */
[----:B------:R0:W1:Y:S02]  /*13cb0*/  SHFL.IDX P6, R14, R13, R12, R11 ;  /* 0x0000000c0d0e7389 */ /* 0x00006400000c000b */
[----:B01----:R-:W-:Y:S01]  /*13cc0*/  ENDCOLLECTIVE ;  /* 0x000000000000791b */ /* 0x003fe20003800000 */
.L_x_520:
[----:B------:R-:W-:Y:S01]  /*13cd0*/  IMAD.MOV.U32 R2, RZ, RZ, R14 ;  /* 0x000000ffff027224 */ /* 0x000fe200078e000e */
[----:B------:R-:W-:Y:S06]  /*13ce0*/  BRA `(.L_x_521) ;  /* 0xffffffc400587947 */ /* 0x000fec000383ffff */
.L_x_447:
[----:B0-----:R0:W1:Y:S02]  /*13cf0*/  SYNCS.PHASECHK.TRANS64.TRYWAIT P0, [R6+URZ+0x28c40], R19 ;  /* 0x028c4013060075a7 */ /* 0x001064000800017f */
[----:B-1----:R-:W-:Y:S05]  /*13d00*/  @!P0 NANOSLEEP.SYNCS 0x989680 ;  /* 0x009896800000895d */ /* 0x002fea0003900000 */
[----:B------:R-:W1:Y:S02]  /*13d10*/  @!P0 SYNCS.PHASECHK.TRANS64 P0, [R6+URZ+0x28c40], R19 ;  /* 0x028c4013060085a7 */ /* 0x000e64000800007f */
[----:B-1----:R-:W-:Y:S05]  /*13d20*/  @!P0 BRA `(.L_x_447) ;  /* 0xfffffffc00f08947 */ /* 0x002fea000383ffff */
[----:B------:R-:W-:Y:S05]  /*13d30*/  BRA `(.L_x_522) ;  /* 0xffffffc800e47947 */ /* 0x000fea000383ffff */
.L_x_448:
[----:B------:R-:W-:Y:S01]  /*13d40*/  BSSY B1, `(.L_x_523) ;  /* 0x0000008000017945 */ /* 0x000fe20003800000 */
[----:B------:R-:W-:Y:S02]  /*13d50*/  IMAD.MOV.U32 R13, RZ, RZ, R25 ;  /* 0x000000ffff0d7224 */ /* 0x000fe400078e0019 */
[----:B------:R-:W-:Y:S02]  /*13d60*/  IMAD.MOV.U32 R12, RZ, RZ, RZ ;  /* 0x000000ffff0c7224 */ /* 0x000fe400078e00ff */
[----:B------:R-:W-:Y:S02]  /*13d70*/  IMAD.MOV.U32 R11, RZ, RZ, 0x181f ;  /* 0x0000181fff0b7424 */ /* 0x000fe400078e00ff */
[----:B------:R-:W-:-:S07]  /*13d80*/  IMAD.MOV.U32 R15, RZ, RZ, -0x1 ;  /* 0xffffffffff0f7424 */ /* 0x000fce00078e00ff */
[----:B0-----:R-:W-:Y:S05]  /*13d90*/  WARPSYNC.COLLECTIVE R15, `(.L_x_524) ;  /* 0x000000000f087348 */ /* 0x001fea0003c00000 */
[----:B------:R1:W2:Y:S02]  /*13da0*/  SHFL.IDX P6, R14, R13, R12, R11 ;  /* 0x0000000c0d0e7389 */ /* 0x0002a400000c000b */
[----:B012---:R-:W-:Y:S01]  /*13db0*/  ENDCOLLECTIVE ;  /* 0x000000000000791b */ /* 0x007fe20003800000 */
.L_x_524:
[----:B------:R-:W-:Y:S05]  /*13dc0*/  BSYNC B1 ;  /* 0x0000000000017941 */ /* 0x000fea0003800000 */
.L_x_523:
[----:B------:R-:W-:Y:S02]  /*13dd0*/  IMAD.MOV.U32 R13, RZ, RZ, R20 ;  /* 0x000000ffff0d7224 */ /* 0x000fe400078e0014 */
[----:B------:R-:W-:Y:S02]  /*13de0*/  IMAD.MOV.U32 R12, RZ, RZ, RZ ;  /* 0x000000ffff0c7224 */ /* 0x000fe400078e00ff */
[----:B------:R-:W-:Y:S02]  /*13df0*/  IMAD.MOV.U32 R11, RZ, RZ, 0x181f ;  /* 0x0000181fff0b7424 */ /* 0x000fe400078e00ff */
[----:B------:R-:W-:Y:S02]  /*13e00*/  IMAD.MOV.U32 R15, RZ, RZ, -0x1 ;  /* 0xffffffffff0f7424 */ /* 0x000fe400078e00ff */
[----:B------:R-:W-:Y:S02]  /*13e10*/  IMAD.MOV.U32 R3, RZ, RZ, R14 ;  /* 0x000000ffff037224 */ /* 0x000fe400078e000e */
[----:B------:R-:W-:-:S07]  /*13e20*/  IMAD R21, R8, 0x2, R17 ;  /* 0x0000000208157824 */ /* 0x000fce00078e0211 */
[----:B------:R-:W-:Y:S05]  /*13e30*/  WARPSYNC.COLLECTIVE R15, `(.L_x_525) ;  /* 0x000000000f087348 */ /* 0x000fea0003c00000 */
[----:B------:R0:W1:Y:S02]  /*13e40*/  SHFL.IDX P6, R14, R13, R12, R11 ;  /* 0x0000000c0d0e7389 */ /* 0x00006400000c000b */
[----:B01----:R-:W-:Y:S01]  /*13e50*/  ENDCOLLECTIVE ;  /* 0x000000000000791b */ /* 0x003fe20003800000 */
.L_x_525:
[----:B------:R-:W-:Y:S02]  /*13e60*/  IMAD.MOV.U32 R13, RZ, RZ, R25 ;  /* 0x000000ffff0d7224 */ /* 0x000fe400078e0019 */
[----:B------:R-:W-:Y:S02]  /*13e70*/  IMAD.MOV.U32 R12, RZ, RZ, 0x1 ;  /* 0x00000001ff0c7424 */ /* 0x000fe400078e00ff */
[----:B------:R-:W-:-:S07]  /*13e80*/  IMAD.MOV.U32 R2, RZ, RZ, R14 ;  /* 0x000000ffff027224 */ /* 0x000fce00078e000e */
[----:B------:R-:W-:Y:S05]  /*13e90*/  WARPSYNC.COLLECTIVE R15, `(.L_x_526) ;  /* 0x000000000f087348 */ /* 0x000fea0003c00000 */
[----:B------:R0:W1:Y:S02]  /*13ea0*/  SHFL.IDX P6, R14, R13, R12, R11 ;  /* 0x0000000c0d0e7389 */ /* 0x00006400000c000b */
[----:B01----:R-:W-:Y:S01]  /*13eb0*/  ENDCOLLECTIVE ;  /* 0x000000000000791b */ /* 0x003fe20003800000 */
.L_x_526:
[----:B------:R-:W-:-:S05]  /*13ec0*/  IADD3 R2, P0, R2, R0, RZ ;  /* 0x0000000002027210 */ /* 0x000fca0007f1e0ff */
        /* <DEDUP_REMOVED lines=10> */
.L_x_527:
[----:B------:R-:W-:Y:S02]  /*13f70*/  IMAD.MOV.U32 R13, RZ, RZ, R25 ;  /* 0x000000ffff0d7224 */ /* 0x000fe400078e0019 */
[----:B------:R-:W-:Y:S02]  /*13f80*/  IMAD.MOV.U32 R12, RZ, RZ, 0x2 ;  /* 0x00000002ff0c7424 */ /* 0x000fe400078e00ff */
[----:B------:R-:W-:-:S07]  /*13f90*/  IMAD.MOV.U32 R2, RZ, RZ, R14 ;  /* 0x000000ffff027224 */ /* 0x000fce00078e000e */
[----:B------:R-:W-:Y:S05]  /*13fa0*/  WARPSYNC.COLLECTIVE R15, `(.L_x_528) ;  /* 0x000000000f087348 */ /* 0x000fea0003c00000 */
[----:B------:R0:W1:Y:S02]  /*13fb0*/  SHFL.IDX P6, R14, R13, R12, R11 ;  /* 0x0000000c0d0e7389 */ /* 0x00006400000c000b */
[----:B01----:R-:W-:Y:S01]  /*13fc0*/  ENDCOLLECTIVE ;  /* 0x000000000000791b */ /* 0x003fe20003800000 */
.L_x_528:
        /* <DEDUP_REMOVED lines=11> */
.L_x_529:
[----:B------:R-:W-:Y:S02]  /*14080*/  IMAD.MOV.U32 R13, RZ, RZ, R25 ;  /* 0x000000ffff0d7224 */ /* 0x000fe400078e0019 */
[----:B------:R-:W-:Y:S02]  /*14090*/  IMAD.MOV.U32 R12, RZ, RZ, 0x3 ;  /* 0x00000003ff0c7424 */ /* 0x000fe400078e00ff */
[----:B------:R-:W-:-:S07]  /*140a0*/  IMAD.MOV.U32 R2, RZ, RZ, R14 ;  /* 0x000000ffff027224 */ /* 0x000fce00078e000e */
[----:B------:R-:W-:Y:S05]  /*140b0*/  WARPSYNC.COLLECTIVE R15, `(.L_x_530) ;  /* 0x000000000f087348 */ /* 0x000fea0003c00000 */
[----:B------:R0:W1:Y:S02]  /*140c0*/  SHFL.IDX P6, R14, R13, R12, R11 ;  /* 0x0000000c0d0e7389 */ /* 0x00006400000c000b */
[----:B01----:R-:W-:Y:S01]  /*140d0*/  ENDCOLLECTIVE ;  /* 0x000000000000791b */ /* 0x003fe20003800000 */
.L_x_530:
[----:B------:R-:W-:-:S05]  /*140e0*/  IADD3 R2, P0, R2, R0, RZ ;  /* 0x0000000002027210 */ /* 0x000fca0007f1e0ff */
        /* <DEDUP_REMOVED lines=10> */
.L_x_531:
[----:B------:R-:W-:Y:S01]  /*14190*/  IMAD.MOV.U32 R2, RZ, RZ, R14 ;  /* 0x000000ffff027224 */ /* 0x000fe200078e000e */
[----:B------:R-:W-:Y:S06]  /*141a0*/  BRA `(.L_x_532) ;  /* 0xffffffc8006c7947 */ /* 0x000fec000383ffff */
.L_x_453:
[----:B---3--:R3:W4:Y:S02]  /*141b0*/  SYNCS.PHASECHK.TRANS64.TRYWAIT P0, [R6+URZ+0x28c60], R19 ;  /* 0x028c6013060075a7 */ /* 0x008724000800017f */
[----:B----4-:R-:W-:Y:S05]  /*141c0*/  @!P0 NANOSLEEP.SYNCS 0x989680 ;  /* 0x009896800000895d */ /* 0x010fea0003900000 */
[----:B------:R-:W4:Y:S02]  /*141d0*/  @!P0 SYNCS.PHASECHK.TRANS64 P0, [R6+URZ+0x28c60], R19 ;  /* 0x028c6013060085a7 */ /* 0x000f24000800007f */
[----:B----4-:R-:W-:Y:S05]  /*141e0*/  @!P0 BRA `(.L_x_453) ;  /* 0xfffffffc00f08947 */ /* 0x010fea000383ffff */
[----:B------:R-:W-:Y:S05]  /*141f0*/  BRA `(.L_x_533) ;  /* 0xffffffc800bc7947 */ /* 0x000fea000383ffff */
.L_x_454:
[----:B------:R-:W-:Y:S01]  /*14200*/  BSSY B1, `(.L_x_534) ;  /* 0x0000008000017945 */ /* 0x000fe20003800000 */
[----:B------:R-:W-:Y:S02]  /*14210*/  IMAD.MOV.U32 R13, RZ, RZ, R10 ;  /* 0x000000ffff0d7224 */ /* 0x000fe400078e000a */
[----:B------:R-:W-:Y:S02]  /*14220*/  IMAD.MOV.U32 R12, RZ, RZ, RZ ;  /* 0x000000ffff0c7224 */ /* 0x000fe400078e00ff */
[----:B------:R-:W-:Y:S02]  /*14230*/  IMAD.MOV.U32 R11, RZ, RZ, 0x181f ;  /* 0x0000181fff0b7424 */ /* 0x000fe400078e00ff */
[----:B------:R-:W-:-:S07]  /*14240*/  IMAD.MOV.U32 R15, RZ, RZ, -0x1 ;  /* 0xffffffffff0f7424 */ /* 0x000fce00078e00ff */
[----:B-12---:R-:W-:Y:S05]  /*14250*/  WARPSYNC.COLLECTIVE R15, `(.L_x_535) ;  /* 0x000000000f087348 */ /* 0x006fea0003c00000 */
[----:B------:R0:W3:Y:S02]  /*14260*/  SHFL.IDX P6, R14, R13, R12, R11 ;  /* 0x0000000c0d0e7389 */ /* 0x0000e400000c000b */
[----:B0123--:R-:W-:Y:S01]  /*14270*/  ENDCOLLECTIVE ;  /* 0x000000000000791b */ /* 0x00ffe20003800000 */
.L_x_535:
[----:B------:R-:W-:Y:S05]  /*14280*/  BSYNC B1 ;  /* 0x0000000000017941 */ /* 0x000fea0003800000 */
.L_x_534:
[----:B------:R-:W-:Y:S01]  /*14290*/  IMAD.MOV.U32 R13, RZ, RZ, R9 ;  /* 0x000000ffff0d7224 */ /* 0x000fe200078e0009 */
[C---:B------:R-:W-:Y:S01]  /*142a0*/  LOP3.LUT P2, RZ, R16.reuse, 0x40, RZ, 0xc0, !PT ;  /* 0x0000004010ff7812 */ /* 0x040fe2000784c0ff */
[----:B------:R-:W-:Y:S01]  /*142b0*/  IMAD.MOV.U32 R12, RZ, RZ, RZ ;  /* 0x000000ffff0c7224 */ /* 0x000fe200078e00ff */
[C---:B------:R-:W-:Y:S01]  /*142c0*/  LOP3.LUT P1, RZ, R16.reuse, 0x20, RZ, 0xc0, !PT ;  /* 0x0000002010ff7812 */ /* 0x040fe2000782c0ff */
[----:B------:R-:W-:Y:S01]  /*142d0*/  IMAD.MOV.U32 R11, RZ, RZ, 0x181f ;  /* 0x0000181fff0b7424 */ /* 0x000fe200078e00ff */
[----:B------:R-:W-:Y:S01]  /*142e0*/  LOP3.LUT R16, R16, 0xffffbfff, RZ, 0xc0, !PT ;  /* 0xffffbfff10107812 */ /* 0x000fe200078ec0ff */
[----:B------:R-:W-:Y:S02]  /*142f0*/  IMAD.MOV.U32 R15, RZ, RZ, -0x1 ;  /* 0xffffffffff0f7424 */ /* 0x000fe400078e00ff */
[----:B------:R-:W-:Y:S01]  /*14300*/  IMAD.MOV.U32 R3, RZ, RZ, R14 ;  /* 0x000000ffff037224 */ /* 0x000fe200078e000e */
[----:B------:R-:W-:Y:S01]  /*14310*/  @P3 LOP3.LUT R16, R16, 0x4000, RZ, 0xfc, !PT ;  /* 0x0000400010103812 */ /* 0x000fe200078efcff */
[----:B------:R-:W-:-:S07]  /*14320*/  IMAD R19, R19, 0x2, R17 ;  /* 0x0000000213137824 */ /* 0x000fce00078e0211 */
[----:B------:R-:W-:Y:S05]  /*14330*/  WARPSYNC.COLLECTIVE R15, `(.L_x_536) ;  /* 0x000000000f087348 */ /* 0x000fea0003c00000 */
[----:B------:R0:W1:Y:S02]  /*14340*/  SHFL.IDX P6, R14, R13, R12, R11 ;  /* 0x0000000c0d0e7389 */ /* 0x00006400000c000b */
[----:B01----:R-:W-:Y:S01]  /*14350*/  ENDCOLLECTIVE ;  /* 0x000000000000791b */ /* 0x003fe20003800000 */
.L_x_536:
[C---:B------:R-:W-:Y:S01]  /*14360*/  LOP3.LUT P3, RZ, R16.reuse, 0x10, RZ, 0xc0, !PT ;  /* 0x0000001010ff7812 */ /* 0x040fe2000786c0ff */
[----:B------:R-:W-:Y:S02]  /*14370*/  IMAD.MOV.U32 R13, RZ, RZ, R10 ;  /* 0x000000ffff0d7224 */ /* 0x000fe400078e000a */
[----:B------:R-:W-:Y:S02]  /*14380*/  IMAD.MOV.U32 R12, RZ, RZ, 0x1 ;  /* 0x00000001ff0c7424 */ /* 0x000fe400078e00ff */
[----:B------:R-:W-:Y:S01]  /*14390*/  IMAD.MOV.U32 R2, RZ, RZ, R14 ;  /* 0x000000ffff027224 */ /* 0x000fe200078e000e */
[C---:B------:R-:W-:Y:S02]  /*143a0*/  LOP3.LUT P6, RZ, R16.reuse, 0x80, RZ, 0xc0, !PT ;  /* 0x0000008010ff7812 */ /* 0x040fe400078cc0ff */
[----:B------:R-:W-:Y:S02]  /*143b0*/  LOP3.LUT R16, R16, 0xfffeffff, RZ, 0xc0, !PT ;  /* 0xfffeffff10107812 */ /* 0x000fe400078ec0ff */
[----:B------:R-:W-:-:S03]  /*143c0*/  IADD3 R2, P0, R2, R0, RZ ;  /* 0x0000000002027210 */ /* 0x000fc60007f1e0ff */
[----:B------:R-:W-:Y:S02]  /*143d0*/  @P3 LOP3.LUT R16, R16, 0x10000, RZ, 0xfc, !PT ;  /* 0x0001000010103812 */ /* 0x000fe400078efcff */
[----:B------:R-:W-:Y:S01]  /*143e0*/  IMAD.X R3, RZ, RZ, R3, P0 ;  /* 0x000000ffff037224 */ /* 0x000fe200000e0603 */
[----:B------:R-:W-:-:S04]  /*143f0*/  ISETP.NE.U32.AND P0, PT, R29, RZ, PT ;  /* 0x000000ff1d00720c */ /* 0x000fc80003f05070 */
[----:B------:R-:W-:Y:S01]  /*14400*/  @!PT LDS RZ, [RZ] ;  /* 0x00000000fffff984 */ /* 0x000fe20000000800 */
[----:B------:R-:W-:Y:S01]  /*14410*/  @!PT LDS RZ, [RZ] ;  /* 0x00000000fffff984 */ /* 0x000fe20000000800 */
[----:B------:R-:W-:Y:S01]  /*14420*/  @!PT LDS RZ, [RZ] ;  /* 0x00000000fffff984 */ /* 0x000fe20000000800 */
[----:B------:R0:W-:Y:S09]  /*14430*/  LDGSTS.E.BYPASS.LTC128B.128 [R19+0x400], desc[UR50][R2.64], !P6 ;  /* 0x0040000002137fae */ /* 0x0001f2000f101d72 */
[----:B0-----:R-:W-:Y:S05]  /*14440*/  WARPSYNC.COLLECTIVE R15, `(.L_x_537) ;  /* 0x000000000f087348 */ /* 0x001fea0003c00000 */
[----:B------:R1:W2:Y:S02]  /*14450*/  SHFL.IDX P6, R14, R13, R12, R11 ;  /* 0x0000000c0d0e7389 */ /* 0x0002a400000c000b */
[----:B012---:R-:W-:Y:S01]  /*14460*/  ENDCOLLECTIVE ;  /* 0x000000000000791b */ /* 0x007fe20003800000 */
.L_x_537:
[----:B------:R-:W-:Y:S01]  /*14470*/  @!PT LDS RZ, [RZ] ;  /* 0x00000000fffff984 */ /* 0x000fe20000000800 */
[----:B------:R-:W-:Y:S01]  /*14480*/  @!PT LDS RZ, [RZ] ;  /* 0x00000000fffff984 */ /* 0x000fe20000000800 */
[----:B------:R-:W-:Y:S01]  /*14490*/  @!PT LDS RZ, [RZ] ;  /* 0x00000000fffff984 */ /* 0x000fe20000000800 */
[----:B------:R0:W-:Y:S04]  /*144a0*/  LDGSTS.E.BYPASS.LTC128B.128 [R19+0x2400], desc[UR50][R2.64+0x80], !P2 ;  /* 0x0240008002137fae */ /* 0x0001e8000d101d72 */
[----:B------:R0:W-:Y:S01]  /*144b0*/  LDGSTS.E.BYPASS.LTC128B.128 [R19+0x4400], desc[UR50][R2.64+0x100], !P1 ;  /* 0x0440010002137fae */ /* 0x0001e2000c901d72 */
[----:B------:R-:W-:-:S03]  /*144c0*/  ISETP.NE.U32.AND P1, PT, R28, RZ, PT ;  /* 0x000000ff1c00720c */ /* 0x000fc60003f25070 */
[----:B------:R0:W-:Y:S01]  /*144d0*/  LDGSTS.E.BYPASS.LTC128B.128 [R19+0x6400], desc[UR50][R2.64+0x180], !P3 ;  /* 0x0640018002137fae */ /* 0x0001e2000d901d72 */
[----:B------:R-:W-:Y:S01]  /*144e0*/  LOP3.LUT P3, RZ, R16, 0x80, RZ, 0xc0, !PT ;  /* 0x0000008010ff7812 */ /* 0x000fe2000786c0ff */
[----:B------:R-:W-:Y:S02]  /*144f0*/  IMAD.MOV.U32 R13, RZ, RZ, R9 ;  /* 0x000000ffff0d7224 */ /* 0x000fe400078e0009 */
[----:B------:R0:W-:Y:S04]  /*14500*/  LDGSTS.E.BYPASS.LTC128B.128 [R19+0x8400], desc[UR50][R2.64+0x200], !P5 ;  /* 0x0840020002137fae */ /* 0x0001e8000e901d72 */
[----:B------:R0:W-:Y:S01]  /*14510*/  LDGSTS.E.BYPASS.LTC128B.128 [R19+0xa400], desc[UR50][R2.64+0x280], !P4 ;  /* 0x0a40028002137fae */ /* 0x0001e2000e101d72 */
[----:B------:R-:W-:-:S03]  /*14520*/  IMAD.MOV.U32 R5, RZ, RZ, R14 ;  /* 0x000000ffff057224 */ /* 0x000fc600078e000e */
[----:B------:R0:W-:Y:S04]  /*14530*/  LDGSTS.E.BYPASS.LTC128B.128 [R19+0xc400], desc[UR50][R2.64+0x300], P0 ;  /* 0x0c40030002137fae */ /* 0x0001e80008101d72 */
[----:B0-----:R-:W-:Y:S05]  /*14540*/  WARPSYNC.COLLECTIVE R15, `(.L_x_538) ;  /* 0x000000000f087348 */ /* 0x001fea0003c00000 */
[----:B------:R1:W2:Y:S02]  /*14550*/  SHFL.IDX P6, R14, R13, R12, R11 ;  /* 0x0000000c0d0e7389 */ /* 0x0002a400000c000b */
[----:B012---:R-:W-:Y:S01]  /*14560*/  ENDCOLLECTIVE ;  /* 0x000000000000791b */ /* 0x007fe20003800000 */
.L_x_538:
        /* <DEDUP_REMOVED lines=11> */
[C---:B------:R-:W-:Y:S02]  /*14620*/  LOP3.LUT P3, RZ, R16.reuse, 0x10000, RZ, 0xc0, !PT ;  /* 0x0001000010ff7812 */ /* 0x040fe4000786c0ff */
[----:B------:R-:W-:-:S06]  /*14630*/  LOP3.LUT R16, R16, 0xffff7fff, RZ, 0xc0, !PT ;  /* 0xffff7fff10107812 */ /* 0x000fcc00078ec0ff */
[----:B------:R0:W-:Y:S04]  /*14640*/  LDGSTS.E.BYPASS.LTC128B.128 [R19+0x2c00], desc[UR50][R2.64+0x80], !P2 ;  /* 0x02c0008002137fae */ /* 0x0001e8000d101d72 */
[----:B------:R0:W-:Y:S01]  /*14650*/  LDGSTS.E.BYPASS.LTC128B.128 [R19+0x4c00], desc[UR50][R2.64+0x100], !P6 ;  /* 0x04c0010002137fae */ /* 0x0001e2000f101d72 */
[----:B------:R-:W-:-:S07]  /*14660*/  @P3 LOP3.LUT R16, R16, 0x8000, RZ, 0xfc, !PT ;  /* 0x0000800010103812 */ /* 0x000fce00078efcff */
[----:B0-----:R-:W-:Y:S05]  /*14670*/  WARPSYNC.COLLECTIVE R15, `(.L_x_539) ;  /* 0x000000000f087348 */ /* 0x001fea0003c00000 */
[----:B------:R1:W2:Y:S02]  /*14680*/  SHFL.IDX P6, R14, R13, R12, R11 ;  /* 0x0000000c0d0e7389 */ /* 0x0002a400000c000b */
[----:B012---:R-:W-:Y:S01]  /*14690*/  ENDCOLLECTIVE ;  /* 0x000000000000791b */ /* 0x007fe20003800000 */
.L_x_539:
        /* <DEDUP_REMOVED lines=14> */
.L_x_540:
        /* <DEDUP_REMOVED lines=10> */
[----:B------:R-:W-:-:S08]  /*14820*/  LOP3.LUT P3, RZ, R16, 0x8000, RZ, 0xc0, !PT ;  /* 0x0000800010ff7812 */ /* 0x000fd0000786c0ff */
[----:B------:R0:W-:Y:S04]  /*14830*/  LDGSTS.E.BYPASS.LTC128B.128 [R19+0x3400], desc[UR50][R2.64+0x80], !P2 ;  /* 0x0340008002137fae */ /* 0x0001e8000d101d72 */
[----:B------:R0:W-:Y:S02]  /*14840*/  LDGSTS.E.BYPASS.LTC128B.128 [R19+0x5400], desc[UR50][R2.64+0x100], !P6 ;  /* 0x0540010002137fae */ /* 0x0001e4000f101d72 */
[----:B0-----:R-:W-:Y:S05]  /*14850*/  WARPSYNC.COLLECTIVE R15, `(.L_x_541) ;  /* 0x000000000f087348 */ /* 0x001fea0003c00000 */
[----:B------:R1:W2:Y:S02]  /*14860*/  SHFL.IDX P6, R14, R13, R12, R11 ;  /* 0x0000000c0d0e7389 */ /* 0x0002a400000c000b */
[----:B012---:R-:W-:Y:S01]  /*14870*/  ENDCOLLECTIVE ;  /* 0x000000000000791b */ /* 0x007fe20003800000 */
.L_x_541:
        /* <DEDUP_REMOVED lines=14> */
.L_x_542:
[----:B------:R-:W-:Y:S05]  /*14960*/  BRA `(.L_x_543) ;  /* 0xffffffc800207947 */ /* 0x000fea000383ffff */
.L_x_462:
[----:B------:R-:W-:Y:S01]  /*14970*/  BSSY B0, `(.L_x_544) ;  /* 0x0000008000007945 */ /* 0x000fe20003800000 */
[----:B------:R-:W-:Y:S02]  /*14980*/  IMAD.MOV.U32 R13, RZ, RZ, R24 ;  /* 0x000000ffff0d7224 */ /* 0x000fe400078e0018 */
[----:B------:R-:W-:Y:S02]  /*14990*/  IMAD.MOV.U32 R12, RZ, RZ, RZ ;  /* 0x000000ffff0c7224 */ /* 0x000fe400078e00ff */
[----:B------:R-:W-:Y:S02]  /*149a0*/  IMAD.MOV.U32 R11, RZ, RZ, 0x1f ;  /* 0x0000001fff0b7424 */ /* 0x000fe400078e00ff */
[----:B------:R-:W-:-:S07]  /*149b0*/  IMAD.MOV.U32 R15, RZ, RZ, -0x1 ;  /* 0xffffffffff0f7424 */ /* 0x000fce00078e00ff */
[----:B0123--:R-:W-:Y:S05]  /*149c0*/  WARPSYNC.COLLECTIVE R15, `(.L_x_545) ;  /* 0x000000000f087348 */ /* 0x00ffea0003c00000 */
[----:B------:R4:W0:Y:S02]  /*149d0*/  SHFL.IDX P6, R14, R13, R12, R11 ;  /* 0x0000000c0d0e7389 */ /* 0x00082400000c000b */
[----:B01234-:R-:W-:Y:S01]  /*149e0*/  ENDCOLLECTIVE ;  /* 0x000000000000791b */ /* 0x01ffe20003800000 */
.L_x_545:
[----:B------:R-:W-:Y:S05]  /*149f0*/  BSYNC B0 ;  /* 0x0000000000007941 */ /* 0x000fea0003800000 */
.L_x_544:
[----:B------:R-:W-:Y:S02]  /*14a00*/  IMAD.MOV.U32 R13, RZ, RZ, R24 ;  /* 0x000000ffff0d7224 */ /* 0x000fe400078e0018 */
[----:B------:R-:W-:Y:S02]  /*14a10*/  IMAD.MOV.U32 R12, RZ, RZ, 0x1 ;  /* 0x00000001ff0c7424 */ /* 0x000fe400078e00ff */
[----:B------:R-:W-:Y:S02]  /*14a20*/  IMAD.MOV.U32 R11, RZ, RZ, 0x1f ;  /* 0x0000001fff0b7424 */ /* 0x000fe400078e00ff */
[----:B------:R-:W-:Y:S02]  /*14a30*/  IMAD.MOV.U32 R15, RZ, RZ, -0x1 ;  /* 0xffffffffff0f7424 */ /* 0x000fe400078e00ff */
[----:B------:R-:W-:Y:S02]  /*14a40*/  IMAD.IADD R7, R27, 0x1, R9 ;  /* 0x000000011b077824 */ /* 0x000fe400078e0209 */
[----:B------:R-:W-:-:S07]  /*14a50*/  IMAD.MOV.U32 R0, RZ, RZ, R14 ;  /* 0x000000ffff007224 */ /* 0x000fce00078e000e */
[----:B------:R-:W-:Y:S05]  /*14a60*/  WARPSYNC.COLLECTIVE R15, `(.L_x_546) ;  /* 0x000000000f087348 */ /* 0x000fea0003c00000 */
[----:B------:R0:W1:Y:S02]  /*14a70*/  SHFL.IDX P6, R14, R13, R12, R11 ;  /* 0x0000000c0d0e7389 */ /* 0x00006400000c000b */
[----:B01----:R-:W-:Y:S01]  /*14a80*/  ENDCOLLECTIVE ;  /* 0x000000000000791b */ /* 0x003fe20003800000 */
.L_x_546:
[----:B------:R-:W-:Y:S02]  /*14a90*/  ULDC UR4, c[0x0][0xc3c] ;  /* 0x00030f0000047ab9 */ /* 0x000fe40000000800 */
[----:B------:R-:W-:-:S13]  /*14aa0*/  ISETP.GE.OR P1, PT, R7, UR4, !P0 ;  /* 0x0000000407007c0c */ /* 0x000fda000c726670 */
[----:B------:R-:W0:Y:S08]  /*14ab0*/  @!P1 LDC.64 R2, c[0x0][0xc80] ;  /* 0x00032000ff029b82 */ /* 0x000e300000000a00 */
[----:B------:R-:W1:Y:S01]  /*14ac0*/  @!P1 LDC.64 R4, c[0x0][0xc78] ;  /* 0x00031e00ff049b82 */ /* 0x000e620000000a00 */
[----:B------:R-:W-:Y:S02]  /*14ad0*/  IMAD.MOV.U32 R11, RZ, RZ, RZ ;  /* 0x000000ffff0b7224 */ /* 0x000fe400078e00ff */
[----:B------:R-:W-:-:S02]  /*14ae0*/  IMAD.MOV.U32 R6, RZ, RZ, R14 ;  /* 0x000000ffff067224 */ /* 0x000fc400078e000e */
[----:B0-----:R-:W-:-:S05]  /*14af0*/  @!P1 IMAD.WIDE R2, R7, 0x4, R2 ;  /* 0x0000000407029825 */ /* 0x001fca00078e0202 */
[----:B------:R1:W2:Y:S02]  /*14b00*/  @!P1 LDG.E R8, desc[UR50][R2.64] ;  /* 0x0000003202089981 */ /* 0x0002a4000c1e1900 */
[----:B-1----:R-:W-:-:S05]  /*14b10*/  @!P1 IMAD.WIDE R2, R7, 0x4, R4 ;  /* 0x0000000407029825 */ /* 0x002fca00078e0204 */
[----:B------:R-:W3:Y:S01]  /*14b20*/  @!P1 LDG.E R5, desc[UR50][R2.64] ;  /* 0x0000003202059981 */ /* 0x000ee2000c1e1900 */
[----:B------:R-:W-:Y:S01]  /*14b30*/  IMAD.MOV.U32 R7, RZ, RZ, RZ ;  /* 0x000000ffff077224 */ /* 0x000fe200078e00ff */
[C---:B------:R-:W-:Y:S01]  /*14b40*/  ISETP.GE.U32.AND P2, PT, R9.reuse, 0x2, PT ;  /* 0x000000020900780c */ /* 0x040fe20003f46070 */
[----:B------:R-:W-:Y:S01]  /*14b50*/  IMAD.MOV.U32 R4, RZ, RZ, RZ ;  /* 0x000000ffff047224 */ /* 0x000fe200078e00ff */
[C---:B------:R-:W-:Y:S01]  /*14b60*/  ISETP.GE.U32.AND P3, PT, R9.reuse, 0x4, PT ;  /* 0x000000040900780c */ /* 0x040fe20003f66070 */
[----:B------:R-:W-:Y:S01]  /*14b70*/  IMAD.MOV.U32 R24, RZ, RZ, RZ ;  /* 0x000000ffff187224 */ /* 0x000fe200078e00ff */
[C---:B------:R-:W-:Y:S02]  /*14b80*/  ISETP.GE.U32.AND P4, PT, R9.reuse, 0x8, PT ;  /* 0x000000080900780c */ /* 0x040fe40003f86070 */
[C---:B------:R-:W-:Y:S01]  /*14b90*/  ISETP.GE.U32.AND P5, PT, R9.reuse, 0x10, PT ;  /* 0x000000100900780c */ /* 0x040fe20003fa6070 */
[----:B--2---:R-:W-:Y:S02]  /*14ba0*/  @!P1 IMAD.MOV.U32 R7, RZ, RZ, R8 ;  /* 0x000000ffff079224 */ /* 0x004fe400078e0008 */
[----:B---3--:R-:W-:Y:S01]  /*14bb0*/  @!P1 IMAD.MOV.U32 R4, RZ, RZ, R5 ;  /* 0x000000ffff049224 */ /* 0x008fe200078e0005 */
[----:B------:R-:W-:-:S03]  /*14bc0*/  ISETP.NE.AND P1, PT, R9, RZ, PT ;  /* 0x000000ff0900720c */ /* 0x000fc60003f25270 */
[----:B------:R-:W-:-:S10]  /*14bd0*/  IMAD R13, R4, R7, RZ ;  /* 0x00000007040d7224 */ /* 0x000fd400078e02ff */
[----:B------:R-:W-:Y:S05]  /*14be0*/  WARPSYNC.COLLECTIVE R15, `(.L_x_547) ;  /* 0x000000000f087348 */ /* 0x000fea0003c00000 */
[----:B------:R0:W1:Y:S02]  /*14bf0*/  SHFL.UP P6, R14, R13, R12, R11 ;  /* 0x0400000c0d0e7389 */ /* 0x00006400000c000b */
[----:B01----:R-:W-:Y:S01]  /*14c00*/  ENDCOLLECTIVE ;  /* 0x000000000000791b */ /* 0x003fe20003800000 */
.L_x_547:
[----:B------:R-:W-:Y:S01]  /*14c10*/  IMAD.MOV.U32 R12, RZ, RZ, 0x2 ;  /* 0x00000002ff0c7424 */ /* 0x000fe200078e00ff */
[----:B------:R-:W-:-:S05]  /*14c20*/  SEL R14, R14, RZ, P1 ;  /* 0x000000ff0e0e7207 */ /* 0x000fca0000800000 */
[----:B------:R-:W-:-:S04]  /*14c30*/  IMAD.IADD R5, R13, 0x1, R14 ;  /* 0x000000010d057824 */ /* 0x000fc800078e020e */
[----:B------:R-:W-:-:S07]  /*14c40*/  IMAD.MOV.U32 R13, RZ, RZ, R5 ;  /* 0x000000ffff0d7224 */ /* 0x000fce00078e0005 */
[----:B------:R-:W-:Y:S05]  /*14c50*/  WARPSYNC.COLLECTIVE R15, `(.L_x_548) ;  /* 0x000000000f087348 */ /* 0x000fea0003c00000 */
[----:B------:R0:W1:Y:S02]  /*14c60*/  SHFL.UP P6, R14, R13, R12, R11 ;  /* 0x0400000c0d0e7389 */ /* 0x00006400000c000b */
[----:B01----:R-:W-:Y:S01]  /*14c70*/  ENDCOLLECTIVE ;  /* 0x000000000000791b */ /* 0x003fe20003800000 */
.L_x_548:
[----:B------:R-:W-:Y:S01]  /*14c80*/  IMAD.MOV.U32 R12, RZ, RZ, 0x4 ;  /* 0x00000004ff0c7424 */ /* 0x000fe200078e00ff */
[----:B------:R-:W-:-:S05]  /*14c90*/  SEL R2, R14, RZ, P2 ;  /* 0x000000ff0e027207 */ /* 0x000fca0001000000 */
[----:B------:R-:W-:-:S04]  /*14ca0*/  IMAD.IADD R2, R5, 0x1, R2 ;  /* 0x0000000105027824 */ /* 0x000fc800078e0202 */
[----:B------:R-:W-:-:S07]  /*14cb0*/  IMAD.MOV.U32 R13, RZ, RZ, R2 ;  /* 0x000000ffff0d7224 */ /* 0x000fce00078e0002 */
[----:B------:R-:W-:Y:S05]  /*14cc0*/  WARPSYNC.COLLECTIVE R15, `(.L_x_549) ;  /* 0x000000000f087348 */ /* 0x000fea0003c00000 */
[----:B------:R0:W1:Y:S02]  /*14cd0*/  SHFL.UP P6, R14, R13, R12, R11 ;  /* 0x0400000c0d0e7389 */ /* 0x00006400000c000b */
[----:B01----:R-:W-:Y:S01]  /*14ce0*/  ENDCOLLECTIVE ;  /* 0x000000000000791b */ /* 0x003fe20003800000 */
.L_x_549:
[----:B------:R-:W-:Y:S01]  /*14cf0*/  IMAD.MOV.U32 R12, RZ, RZ, 0x8 ;  /* 0x00000008ff0c7424 */ /* 0x000fe200078e00ff */
[----:B------:R-:W-:-:S05]  /*14d00*/  SEL R3, R14, RZ, P3 ;  /* 0x000000ff0e037207 */ /* 0x000fca0001800000 */
[----:B------:R-:W-:-:S04]  /*14d10*/  IMAD.IADD R3, R2, 0x1, R3 ;  /* 0x0000000102037824 */ /* 0x000fc800078e0203 */
[----:B------:R-:W-:-:S07]  /*14d20*/  IMAD.MOV.U32 R13, RZ, RZ, R3 ;  /* 0x000000ffff0d7224 */ /* 0x000fce00078e0003 */
[----:B------:R-:W-:Y:S05]  /*14d30*/  WARPSYNC.COLLECTIVE R15, `(.L_x_550) ;  /* 0x000000000f087348 */ /* 0x000fea0003c00000 */
[----:B------:R0:W1:Y:S02]  /*14d40*/  SHFL.UP P6, R14, R13, R12, R11 ;  /* 0x0400000c0d0e7389 */ /* 0x00006400000c000b */
[----:B01----:R-:W-:Y:S01]  /*14d50*/  ENDCOLLECTIVE ;  /* 0x000000000000791b */ /* 0x003fe20003800000 */
.L_x_550:
[----:B------:R-:W-:Y:S01]  /*14d60*/  IMAD.MOV.U32 R12, RZ, RZ, 0x10 ;  /* 0x00000010ff0c7424 */ /* 0x000fe200078e00ff */
[----:B------:R-:W-:-:S05]  /*14d70*/  SEL R14, R14, RZ, P4 ;  /* 0x000000ff0e0e7207 */ /* 0x000fca0002000000 */
[----:B------:R-:W-:-:S04]  /*14d80*/  IMAD.IADD R5, R3, 0x1, R14 ;  /* 0x0000000103057824 */ /* 0x000fc800078e020e */
[----:B------:R-:W-:-:S07]  /*14d90*/  IMAD.MOV.U32 R13, RZ, RZ, R5 ;  /* 0x000000ffff0d7224 */ /* 0x000fce00078e0005 */
[----:B------:R-:W-:Y:S05]  /*14da0*/  WARPSYNC.COLLECTIVE R15, `(.L_x_551) ;  /* 0x000000000f087348 */ /* 0x000fea0003c00000 */
[----:B------:R0:W1:Y:S02]  /*14db0*/  SHFL.UP P6, R14, R13, R12, R11 ;  /* 0x0400000c0d0e7389 */ /* 0x00006400000c000b */
[----:B01----:R-:W-:Y:S01]  /*14dc0*/  ENDCOLLECTIVE ;  /* 0x000000000000791b */ /* 0x003fe20003800000 */
.L_x_551:
[----:B------:R-:W-:Y:S02]  /*14dd0*/  IMAD.MOV.U32 R12, RZ, RZ, 0x1f ;  /* 0x0000001fff0c7424 */ /* 0x000fe400078e00ff */
[----:B------:R-:W-:Y:S01]  /*14de0*/  IMAD.MOV.U32 R11, RZ, RZ, 0x1f ;  /* 0x0000001fff0b7424 */ /* 0x000fe200078e00ff */
[----:B------:R-:W-:-:S05]  /*14df0*/  SEL R14, R14, RZ, P5 ;  /* 0x000000ff0e0e7207 */ /* 0x000fca0002800000 */
[----:B------:R-:W-:-:S04]  /*14e00*/  IMAD.IADD R3, R5, 0x1, R14 ;  /* 0x0000000105037824 */ /* 0x000fc800078e020e */
[----:B------:R-:W-:-:S07]  /*14e10*/  IMAD.MOV.U32 R13, RZ, RZ, R3 ;  /* 0x000000ffff0d7224 */ /* 0x000fce00078e0003 */
[----:B------:R-:W-:Y:S05]  /*14e20*/  WARPSYNC.COLLECTIVE R15, `(.L_x_552) ;  /* 0x000000000f087348 */ /* 0x000fea0003c00000 */
[----:B------:R0:W1:Y:S02]  /*14e30*/  SHFL.IDX P6, R14, R13, R12, R11 ;  /* 0x0000000c0d0e7389 */ /* 0x00006400000c000b */
[----:B01----:R-:W-:Y:S01]  /*14e40*/  ENDCOLLECTIVE ;  /* 0x000000000000791b */ /* 0x003fe20003800000 */
.L_x_552:
[----:B------:R-:W-:Y:S05]  /*14e50*/  BRA `(.L_x_553) ;  /* 0xffffffc800b87947 */ /* 0x000fea000383ffff */
.L_x_465:
[----:B------:R-:W-:Y:S01]  /*14e60*/  BSSY B0, `(.L_x_554) ;  /* 0x0000007000007945 */ /* 0x000fe20003800000 */
[----:B------:R-:W-:Y:S02]  /*14e70*/  IMAD.MOV.U32 R12, RZ, RZ, 0x1 ;  /* 0x00000001ff0c7424 */ /* 0x000fe400078e00ff */
[----:B------:R-:W-:Y:S02]  /*14e80*/  IMAD.MOV.U32 R11, RZ, RZ, RZ ;  /* 0x000000ffff0b7224 */ /* 0x000fe400078e00ff */
[----:B------:R-:W-:-:S07]  /*14e90*/  IMAD.MOV.U32 R15, RZ, RZ, -0x1 ;  /* 0xffffffffff0f7424 */ /* 0x000fce00078e00ff */
[----:B-1----:R-:W-:Y:S05]  /*14ea0*/  WARPSYNC.COLLECTIVE R15, `(.L_x_555) ;  /* 0x000000000f087348 */ /* 0x002fea0003c00000 */
[----:B------:R0:W2:Y:S02]  /*14eb0*/  SHFL.UP P6, R14, R13, R12, R11 ;  /* 0x0400000c0d0e7389 */ /* 0x0000a400000c000b */
[----:B012---:R-:W-:Y:S01]  /*14ec0*/  ENDCOLLECTIVE ;  /* 0x000000000000791b */ /* 0x007fe20003800000 */
.L_x_555:
[----:B------:R-:W-:Y:S05]  /*14ed0*/  BSYNC B0 ;  /* 0x0000000000007941 */ /* 0x000fea0003800000 */
.L_x_554:
[----:B------:R-:W-:Y:S01]  /*14ee0*/  SEL R14, R14, RZ, P1 ;  /* 0x000000ff0e0e7207 */ /* 0x000fe20000800000 */
[----:B------:R-:W-:Y:S02]  /*14ef0*/  IMAD.MOV.U32 R12, RZ, RZ, 0x2 ;  /* 0x00000002ff0c7424 */ /* 0x000fe400078e00ff */
[----:B------:R-:W-:Y:S02]  /*14f00*/  IMAD.MOV.U32 R11, RZ, RZ, RZ ;  /* 0x000000ffff0b7224 */ /* 0x000fe400078e00ff */
[----:B------:R-:W-:Y:S02]  /*14f10*/  IMAD.IADD R13, R13, 0x1, R14 ;  /* 0x000000010d0d7824 */ /* 0x000fe400078e020e */
[----:B------:R-:W-:-:S07]  /*14f20*/  IMAD.MOV.U32 R15, RZ, RZ, -0x1 ;  /* 0xffffffffff0f7424 */ /* 0x000fce00078e00ff */
[----:B------:R-:W-:Y:S05]  /*14f30*/  WARPSYNC.COLLECTIVE R15, `(.L_x_556) ;  /* 0x000000000f087348 */ /* 0x000fea0003c00000 */
[----:B------:R0:W1:Y:S02]  /*14f40*/  SHFL.UP P6, R14, R13, R12, R11 ;  /* 0x0400000c0d0e7389 */ /* 0x00006400000c000b */
[----:B01----:R-:W-:Y:S01]  /*14f50*/  ENDCOLLECTIVE ;  /* 0x000000000000791b */ /* 0x003fe20003800000 */
.L_x_556:
[----:B------:R-:W-:Y:S01]  /*14f60*/  IMAD.MOV.U32 R12, RZ, RZ, 0x4 ;  /* 0x00000004ff0c7424 */ /* 0x000fe200078e00ff */
[----:B------:R-:W-:-:S05]  /*14f70*/  SEL R2, R14, RZ, P2 ;  /* 0x000000ff0e027207 */ /* 0x000fca0001000000 */
[----:B------:R-:W-:-:S04]  /*14f80*/  IMAD.IADD R2, R13, 0x1, R2 ;  /* 0x000000010d027824 */ /* 0x000fc800078e0202 */
[----:B------:R-:W-:-:S07]  /*14f90*/  IMAD.MOV.U32 R13, RZ, RZ, R2 ;  /* 0x000000ffff0d7224 */ /* 0x000fce00078e0002 */
[----:B------:R-:W-:Y:S05]  /*14fa0*/  WARPSYNC.COLLECTIVE R15, `(.L_x_557) ;  /* 0x000000000f087348 */ /* 0x000fea0003c00000 */
[----:B------:R0:W1:Y:S02]  /*14fb0*/  SHFL.UP P6, R14, R13, R12, R11 ;  /* 0x0400000c0d0e7389 */ /* 0x00006400000c000b */
[----:B01----:R-:W-:Y:S01]  /*14fc0*/  ENDCOLLECTIVE ;  /* 0x000000000000791b */ /* 0x003fe20003800000 */
.L_x_557:
[----:B------:R-:W-:Y:S01]  /*14fd0*/  IMAD.MOV.U32 R12, RZ, RZ, 0x8 ;  /* 0x00000008ff0c7424 */ /* 0x000fe200078e00ff */
[----:B------:R-:W-:-:S05]  /*14fe0*/  SEL R3, R14, RZ, P3 ;  /* 0x000000ff0e037207 */ /* 0x000fca0001800000 */
[----:B------:R-:W-:-:S04]  /*14ff0*/  IMAD.IADD R3, R2, 0x1, R3 ;  /* 0x0000000102037824 */ /* 0x000fc800078e0203 */
[----:B------:R-:W-:-:S07]  /*15000*/  IMAD.MOV.U32 R13, RZ, RZ, R3 ;  /* 0x000000ffff0d7224 */ /* 0x000fce00078e0003 */
[----:B------:R-:W-:Y:S05]  /*15010*/  WARPSYNC.COLLECTIVE R15, `(.L_x_558) ;  /* 0x000000000f087348 */ /* 0x000fea0003c00000 */
[----:B------:R0:W1:Y:S02]  /*15020*/  SHFL.UP P6, R14, R13, R12, R11 ;  /* 0x0400000c0d0e7389 */ /* 0x00006400000c000b */
[----:B01----:R-:W-:Y:S01]  /*15030*/  ENDCOLLECTIVE ;  /* 0x000000000000791b */ /* 0x003fe20003800000 */
.L_x_558:
[----:B------:R-:W-:Y:S01]  /*15040*/  IMAD.MOV.U32 R12, RZ, RZ, 0x10 ;  /* 0x00000010ff0c7424 */ /* 0x000fe200078e00ff */
[----:B------:R-:W-:-:S05]  /*15050*/  SEL R14, R14, RZ, P4 ;  /* 0x000000ff0e0e7207 */ /* 0x000fca0002000000 */
[----:B------:R-:W-:-:S04]  /*15060*/  IMAD.IADD R5, R3, 0x1, R14 ;  /* 0x0000000103057824 */ /* 0x000fc800078e020e */
[----:B------:R-:W-:-:S07]  /*15070*/  IMAD.MOV.U32 R13, RZ, RZ, R5 ;  /* 0x000000ffff0d7224 */ /* 0x000fce00078e0005 */
[----:B------:R-:W-:Y:S05]  /*15080*/  WARPSYNC.COLLECTIVE R15, `(.L_x_559) ;  /* 0x000000000f087348 */ /* 0x000fea0003c00000 */
[----:B------:R0:W1:Y:S02]  /*15090*/  SHFL.UP P6, R14, R13, R12, R11 ;  /* 0x0400000c0d0e7389 */ /* 0x00006400000c000b */
[----:B01----:R-:W-:Y:S01]  /*150a0*/  ENDCOLLECTIVE ;  /* 0x000000000000791b */ /* 0x003fe20003800000 */
.L_x_559:
        /* <DEDUP_REMOVED lines=8> */
.L_x_560:
[----:B------:R-:W-:Y:S05]  /*15130*/  BRA `(.L_x_561) ;  /* 0xffffffc800a47947 */ /* 0x000fea000383ffff */
.L_x_467:
[----:B------:R-:W-:Y:S01]  /*15140*/  BSSY B0, `(.L_x_562) ;  /* 0x0000006000007945 */ /* 0x000fe20003800000 */
[----:B------:R-:W-:Y:S01]  /*15150*/  PLOP3.LUT P6, PT, P6, PT, PT, 0x8, 0x0 ;  /* 0x000000000000781c */ /* 0x000fe200037ce170 */
[----:B------:R-:W-:-:S12]  /*15160*/  IMAD.MOV.U32 R15, RZ, RZ, -0x1 ;  /* 0xffffffffff0f7424 */ /* 0x000fd800078e00ff */
[----:B01----:R-:W-:Y:S05]  /*15170*/  WARPSYNC.COLLECTIVE R15, `(.L_x_563) ;  /* 0x000000000f087348 */ /* 0x003fea0003c00000 */
[----:B------:R-:W-:Y:S01]  /*15180*/  VOTE.ANY R14, PT, P6 ;  /* 0x00000000000e7806 */ /* 0x000fe200030e0100 */
[----:B01----:R-:W-:Y:S06]  /*15190*/  ENDCOLLECTIVE ;  /* 0x000000000000791b */ /* 0x003fec0003800000 */
.L_x_563:
[----:B------:R-:W-:Y:S05]  /*151a0*/  BSYNC B0 ;  /* 0x0000000000007941 */ /* 0x000fea0003800000 */
.L_x_562:
[----:B------:R-:W-:Y:S02]  /*151b0*/  IMAD.MOV.U32 R8, RZ, RZ, R14 ;  /* 0x000000ffff087224 */ /* 0x000fe400078e000e */
[----:B------:R-:W-:Y:S02]  /*151c0*/  IMAD.MOV.U32 R13, RZ, RZ, R7 ;  /* 0x000000ffff0d7224 */ /* 0x000fe400078e0007 */
[----:B------:R-:W0:Y:S01]  /*151d0*/  POPC R6, R8 ;  /* 0x0000000800067309 */ /* 0x000e220000000000 */
[----:B------:R-:W-:Y:S02]  /*151e0*/  IMAD.MOV.U32 R11, RZ, RZ, 0x1f ;  /* 0x0000001fff0b7424 */ /* 0x000fe400078e00ff */
[----:B------:R-:W-:Y:S02]  /*151f0*/  IMAD.MOV.U32 R15, RZ, RZ, -0x1 ;  /* 0xffffffffff0f7424 */ /* 0x000fe400078e00ff */
[----:B0-----:R-:W-:-:S07]  /*15200*/  IMAD.MOV.U32 R12, RZ, RZ, R6 ;  /* 0x000000ffff0c7224 */ /* 0x001fce00078e0006 */
[----:B------:R-:W-:Y:S05]  /*15210*/  WARPSYNC.COLLECTIVE R15, `(.L_x_564) ;  /* 0x000000000f087348 */ /* 0x000fea0003c00000 */
[----:B------:R0:W1:Y:S02]  /*15220*/  SHFL.IDX P6, R14, R13, R12, R11 ;  /* 0x0000000c0d0e7389 */ /* 0x00006400000c000b */
[----:B01----:R-:W-:Y:S01]  /*15230*/  ENDCOLLECTIVE ;  /* 0x000000000000791b */ /* 0x003fe20003800000 */
.L_x_564:
[----:B------:R-:W-:Y:S02]  /*15240*/  IMAD.MOV.U32 R13, RZ, RZ, R4 ;  /* 0x000000ffff0d7224 */ /* 0x000fe400078e0004 */
[----:B------:R-:W-:-:S07]  /*15250*/  IMAD.MOV.U32 R7, RZ, RZ, R14 ;  /* 0x000000ffff077224 */ /* 0x000fce00078e000e */
[----:B------:R-:W-:Y:S05]  /*15260*/  WARPSYNC.COLLECTIVE R15, `(.L_x_565) ;  /* 0x000000000f087348 */ /* 0x000fea0003c00000 */
[----:B------:R0:W1:Y:S02]  /*15270*/  SHFL.IDX P6, R14, R13, R12, R11 ;  /* 0x0000000c0d0e7389 */ /* 0x00006400000c000b */
[----:B01----:R-:W-:Y:S01]  /*15280*/  ENDCOLLECTIVE ;  /* 0x000000000000791b */ /* 0x003fe20003800000 */
.L_x_565:
[----:B------:R-:W-:Y:S01]  /*15290*/  IMAD.MOV.U32 R4, RZ, RZ, R14 ;  /* 0x000000ffff047224 */ /* 0x000fe200078e000e */
[----:B------:R-:W-:Y:S06]  /*152a0*/  BRA `(.L_x_566) ;  /* 0xffffffc800847947 */ /* 0x000fec000383ffff */
.L_x_469:
[----:B------:R-:W-:Y:S01]  /*152b0*/  BSSY B0, `(.L_x_567) ;  /* 0x0000007000007945 */ /* 0x000fe20003800000 */
[----:B------:R-:W-:Y:S02]  /*152c0*/  IMAD.MOV.U32 R13, RZ, RZ, R3 ;  /* 0x000000ffff0d7224 */ /* 0x000fe400078e0003 */
[----:B------:R-:W-:Y:S02]  /*152d0*/  IMAD.MOV.U32 R11, RZ, RZ, 0x1f ;  /* 0x0000001fff0b7424 */ /* 0x000fe400078e00ff */
[----:B------:R-:W-:-:S07]  /*152e0*/  IMAD.MOV.U32 R15, RZ, RZ, -0x1 ;  /* 0xffffffffff0f7424 */ /* 0x000fce00078e00ff */
[----:B01234-:R-:W-:Y:S05]  /*152f0*/  WARPSYNC.COLLECTIVE R15, `(.L_x_568) ;  /* 0x000000000f087348 */ /* 0x01ffea0003c00000 */
[----:B------:R0:W0:Y:S02]  /*15300*/  SHFL.IDX P6, R14, R13, R12, R11 ;  /* 0x0000000c0d0e7389 */ /* 0x00002400000c000b */
[----:B01234-:R-:W-:Y:S01]  /*15310*/  ENDCOLLECTIVE ;  /* 0x000000000000791b */ /* 0x01ffe20003800000 */
.L_x_568:
[----:B------:R-:W-:Y:S05]  /*15320*/  BSYNC B0 ;  /* 0x0000000000007941 */ /* 0x000fea0003800000 */
.L_x_567:
[----:B------:R-:W-:Y:S01]  /*15330*/  IMAD.MOV.U32 R24, RZ, RZ, R14 ;  /* 0x000000ffff187224 */ /* 0x000fe200078e000e */
[----:B------:R-:W-:Y:S06]  /*15340*/  BRA `(.L_x_468) ;  /* 0xffffffc800747947 */ /* 0x000fec000383ffff */
.L_x_473:
[----:B0-----:R0:W1:Y:S02]  /*15350*/  SYNCS.PHASECHK.TRANS64.TRYWAIT P0, [R7+URZ+0x28c20], R0 ;  /* 0x028c2000070075a7 */ /* 0x001064000800017f */
[----:B-1----:R-:W-:Y:S05]  /*15360*/  @!P0 NANOSLEEP.SYNCS 0x989680 ;  /* 0x009896800000895d */ /* 0x002fea0003900000 */
[----:B------:R-:W1:Y:S02]  /*15370*/  @!P0 SYNCS.PHASECHK.TRANS64 P0, [R7+URZ+0x28c20], R0 ;  /* 0x028c2000070085a7 */ /* 0x000e64000800007f */
[----:B-1----:R-:W-:Y:S05]  /*15380*/  @!P0 BRA `(.L_x_473) ;  /* 0xfffffffc00f08947 */ /* 0x002fea000383ffff */
[----:B------:R-:W-:Y:S05]  /*15390*/  BRA `(.L_x_569) ;  /* 0xffffffcc00cc7947 */ /* 0x000fea000383ffff */
.L_x_474:
        /* <DEDUP_REMOVED lines=8> */
[----:B0-234-:R-:W-:Y:S05]  /*15420*/  WARPSYNC.COLLECTIVE R15, `(.L_x_571) ;  /* 0x000000000f087348 */ /* 0x01dfea0003c00000 */
[----:B------:R1:W0:Y:S02]  /*15430*/  SHFL.IDX P6, R14, R13, R12, R11 ;  /* 0x0000000c0d0e7389 */ /* 0x00022400000c000b */
[----:B01234-:R-:W-:Y:S01]  /*15440*/  ENDCOLLECTIVE ;  /* 0x000000000000791b */ /* 0x01ffe20003800000 */
.L_x_571:
[----:B------:R-:W-:Y:S05]  /*15450*/  BSYNC B0 ;  /* 0x0000000000007941 */ /* 0x000fea0003800000 */
.L_x_570:
[----:B------:R-:W-:Y:S05]  /*15460*/  BRA `(.L_x_572) ;  /* 0xffffffcc00b47947 */ /* 0x000fea000383ffff */
.L_x_477:
[----:B------:R-:W-:Y:S01]  /*15470*/  BSSY B1, `(.L_x_573) ;  /* 0x0000006000017945 */ /* 0x000fe20003800000 */
[----:B------:R-:W-:-:S07]  /*15480*/  IMAD.MOV.U32 R15, RZ, RZ, -0x1 ;  /* 0xffffffffff0f7424 */ /* 0x000fce00078e00ff */
[----:B0-234-:R-:W-:Y:S05]  /*15490*/  WARPSYNC.COLLECTIVE R15, `(.L_x_574) ;  /* 0x000000000f0c7348 */ /* 0x01dfea0003c00000 */
[----:B------:R-:W-:Y:S02]  /*154a0*/  ELECT P6, UR62, PT ;  /* 0x00000000003e782f */ /* 0x000fe400038c0000 */
[----:B------:R-:W-:Y:S01]  /*154b0*/  MOV R14, UR62 ;  /* 0x0000003e000e7c02 */ /* 0x000fe20008000f00 */
[----:B0-234-:R-:W-:Y:S10]  /*154c0*/  ENDCOLLECTIVE ;  /* 0x000000000000791b */ /* 0x01dff40003800000 */
.L_x_574:
[----:B------:R-:W-:Y:S05]  /*154d0*/  BSYNC B1 ;  /* 0x0000000000017941 */ /* 0x000fea0003800000 */
.L_x_573:
[----:B------:R-:W-:Y:S05]  /*154e0*/  BRA `(.L_x_575) ;  /* 0xffffffcc00ac7947 */ /* 0x000fea000383ffff */
.L_x_479:
[----:B0-----:R0:W1:Y:S02]  /*154f0*/  SYNCS.PHASECHK.TRANS64.TRYWAIT P1, [R5+URZ+0x28c40], R0 ;  /* 0x028c4000050075a7 */ /* 0x001064000802017f */
[----:B-1----:R-:W-:Y:S05]  /*15500*/  @!P1 NANOSLEEP.SYNCS 0x989680 ;  /* 0x009896800000995d */ /* 0x002fea0003900000 */
[----:B------:R-:W1:Y:S02]  /*15510*/  @!P1 SYNCS.PHASECHK.TRANS64 P1, [R5+URZ+0x28c40], R0 ;  /* 0x028c4000050095a7 */ /* 0x000e64000802007f */
[----:B-1----:R-:W-:Y:S05]  /*15520*/  @!P1 BRA `(.L_x_479) ;  /* 0xfffffffc00f09947 */ /* 0x002fea000383ffff */
[----:B------:R-:W-:Y:S05]  /*15530*/  BRA `(.L_x_576) ;  /* 0xffffffcc00cc7947 */ /* 0x000fea000383ffff */
.L_x_481:
[----:B-1----:R1:W0:Y:S02]  /*15540*/  SYNCS.PHASECHK.TRANS64.TRYWAIT P1, [R3+URZ+0x28c40], R2 ;  /* 0x028c4002030075a7 */ /* 0x002224000802017f */
[----:B0-----:R-:W-:Y:S05]  /*15550*/  @!P1 NANOSLEEP.SYNCS 0x989680 ;  /* 0x009896800000995d */ /* 0x001fea0003900000 */
[----:B------:R-:W0:Y:S02]  /*15560*/  @!P1 SYNCS.PHASECHK.TRANS64 P1, [R3+URZ+0x28c40], R2 ;  /* 0x028c4002030095a7 */ /* 0x000e24000802007f */
[----:B0-----:R-:W-:Y:S05]  /*15570*/  @!P1 BRA `(.L_x_481) ;  /* 0xfffffffc00f09947 */ /* 0x001fea000383ffff */
[----:B------:R-:W-:Y:S05]  /*15580*/  BRA `(.L_x_577) ;  /* 0xffffffcc00d87947 */ /* 0x000fea000383ffff */
.L_x_483:
[----:B------:R0:W0:Y:S02]  /*15590*/  SYNCS.PHASECHK.TRANS64.TRYWAIT P1, [R5+URZ+0x28c60], R0 ;  /* 0x028c6000050075a7 */ /* 0x000024000802017f */
[----:B0-----:R-:W-:Y:S05]  /*155a0*/  @!P1 NANOSLEEP.SYNCS 0x989680 ;  /* 0x009896800000995d */ /* 0x001fea0003900000 */
[----:B------:R-:W0:Y:S02]  /*155b0*/  @!P1 SYNCS.PHASECHK.TRANS64 P1, [R5+URZ+0x28c60], R0 ;  /* 0x028c6000050095a7 */ /* 0x000e24000802007f */
[----:B0-----:R-:W-:Y:S05]  /*155c0*/  @!P1 BRA `(.L_x_483) ;  /* 0xfffffffc00f09947 */ /* 0x001fea000383ffff */
[----:B------:R-:W-:Y:S05]  /*155d0*/  BRA `(.L_x_578) ;  /* 0xffffffcc00d47947 */ /* 0x000fea000383ffff */
.L_x_579:
        /* <DEDUP_REMOVED lines=10> */
.L_x_5829:


//--------------------- .text._ZN7cutlass13device_kernelIN5flash11enable_sm90INS1_16FlashAttnFwdSm90INS1_25CollectiveMainloopFwdSm90ILi2EN4cute5tupleIJNS5_1CILi1EEES8_S8_EEENS6_IJNS7_ILi64EEESA_SA_EEELi512ENS_10bfloat16_tEfNS_4arch4Sm90ELb0ELb0ELb1ELb1ELb1ELb1ELb0ELb0ELb0ELb1ELb1ELb0EEENS1_21CollectiveEpilogueFwdINS6_IJSA_NS7_ILi512EEESA_EEES9_SC_SE_Li256ELb1ELb1ELb1ELb0EEENS1_36VarlenDynamicPersistentTileSchedulerILi64ELi64ELi256ELi128ELb1ELb1ELb1ELb0ELb1ELb1EEEEEEEEEvNT_6ParamsE --------------------------
	.section	.text._ZN7cutlass13device_kernelIN5flash11enable_sm90INS1_16FlashAttnFwdSm90INS1_25CollectiveMainloopFwdSm90ILi2EN4cute5tupleIJNS5_1CILi1EEES8_S8_EEENS6_IJNS7_ILi64EEESA_SA_EEELi512ENS_10bfloat16_tEfNS_4arch4Sm90ELb0ELb0ELb1ELb1ELb1ELb1ELb0ELb0ELb0ELb1ELb1ELb0EEENS1_21CollectiveEpilogueFwdINS6_IJSA_NS7_ILi512EEESA_EEES9_SC_SE_Li256ELb1ELb1ELb1ELb0EEENS1_36VarlenDynamicPersistentTileSchedulerILi64ELi64ELi256ELi128ELb1ELb1ELb1ELb0ELb1ELb1EEEEEEEEEvNT_6ParamsE,"ax",@progbits
	.align	128
.text._ZN7cutlass13device_kernelIN5flash11enable_sm90INS1_16FlashAttnFwdSm90INS1_25CollectiveMainloopFwdSm90ILi2EN4cute5tupleIJNS5_1CILi1EEES8_S8_EEENS6_IJNS7_ILi64EEESA_SA_EEELi512ENS_10bfloat16_tEfNS_4arch4Sm90ELb0ELb0ELb1ELb1ELb1ELb1ELb0ELb0ELb0ELb1ELb1ELb0EEENS1_21CollectiveEpilogueFwdINS6_IJSA_NS7_ILi512EEESA_EEES9_SC_SE_Li256ELb1ELb1ELb1ELb0EEENS1_36VarlenDynamicPersistentTileSchedulerILi64ELi64ELi256ELi128ELb1ELb1ELb1ELb0ELb1ELb1EEEEEEEEEvNT_6ParamsE:
        .type           _ZN7cutlass13device_kernelIN5flash11enable_sm90INS1_16FlashAttnFwdSm90INS1_25CollectiveMainloopFwdSm90ILi2EN4cute5tupleIJNS5_1CILi1EEES8_S8_EEENS6_IJNS7_ILi64EEESA_SA_EEELi512ENS_10bfloat16_tEfNS_4arch4Sm90ELb0ELb0ELb1ELb1ELb1ELb1ELb0ELb0ELb0ELb1ELb1ELb0EEENS1_21CollectiveEpilogueFwdINS6_IJSA_NS7_ILi512EEESA_EEES9_SC_SE_Li256ELb1ELb1ELb1ELb0EEENS1_36VarlenDynamicPersistentTileSchedulerILi64ELi64ELi256ELi128ELb1ELb1ELb1ELb0ELb1ELb1EEEEEEEEEvNT_6ParamsE,@function
        .size           _ZN7cutlass13device_kernelIN5flash11enable_sm90INS1_16FlashAttnFwdSm90INS1_25CollectiveMainloopFwdSm90ILi2EN4cute5tupleIJNS5_1CILi1EEES8_S8_EEENS6_IJNS7_ILi64EEESA_SA_EEELi512ENS_10bfloat16_tEfNS_4arch4Sm90ELb0ELb0ELb1ELb1ELb1ELb1ELb0ELb0ELb0ELb1ELb1ELb0EEENS1_21CollectiveEpilogueFwdINS6_IJSA_NS7_ILi512EEESA_EEES9_SC_SE_Li256ELb1ELb1ELb1ELb0EEENS1_36VarlenDynamicPersistentTileSchedulerILi64ELi64ELi256ELi128ELb1ELb1ELb1ELb0ELb1ELb1EEEEEEEEEvNT_6ParamsE,(.L_x_5830 - _ZN7cutlass13device_kernelIN5flash11enable_sm90INS1_16FlashAttnFwdSm90INS1_25CollectiveMainloopFwdSm90ILi2EN4cute5tupleIJNS5_1CILi1EEES8_S8_EEENS6_IJNS7_ILi64EEESA_SA_EEELi512ENS_10bfloat16_tEfNS_4arch4Sm90ELb0ELb0ELb1ELb1ELb1ELb1ELb0ELb0ELb0ELb1ELb1ELb0EEENS1_21CollectiveEpilogueFwdINS6_IJSA_NS7_ILi512EEESA_EEES9_SC_SE_Li256ELb1ELb1ELb1ELb0EEENS1_36VarlenDynamicPersistentTileSchedulerILi64ELi64ELi256ELi128ELb1ELb1ELb1ELb0ELb1ELb1EEEEEEEEEvNT_6ParamsE)
        .other          _ZN7cutlass13device_kernelIN5flash11enable_sm90INS1_16FlashAttnFwdSm90INS1_25CollectiveMainloopFwdSm90ILi2EN4cute5tupleIJNS5_1CILi1EEES8_S8_EEENS6_IJNS7_ILi64EEESA_SA_EEELi512ENS_10bfloat16_tEfNS_4arch4Sm90ELb0ELb0ELb1ELb1ELb1ELb1ELb0ELb0ELb0ELb1ELb1ELb0EEENS1_21CollectiveEpilogueFwdINS6_IJSA_NS7_ILi512EEESA_EEES9_SC_SE_Li256ELb1ELb1ELb1ELb0EEENS1_36VarlenDynamicPersistentTileSchedulerILi64ELi64ELi256ELi128ELb1ELb1ELb1ELb0ELb1ELb1EEEEEEEEEvNT_6ParamsE,@"STO_CUDA_ENTRY STV_DEFAULT"
_ZN7cutlass13device_kernelIN5flash11enable_sm90INS1_16FlashAttnFwdSm90INS1_25CollectiveMainloopFwdSm90ILi2EN4cute5tupleIJNS5_1CILi1EEES8_S8_EEENS6_IJNS7_ILi64EEESA_SA_EEELi512ENS_10bfloat16_tEfNS_4arch4Sm90ELb0ELb0ELb1ELb1ELb1ELb1ELb0ELb0ELb0ELb1ELb1ELb0EEENS1_21CollectiveEpilogueFwdINS6_IJSA_NS7_ILi512EEESA_EEES9_SC_SE_Li256ELb1ELb1ELb1ELb0EEENS1_36VarlenDynamicPersistentTileSchedulerILi64ELi64ELi256ELi128ELb1ELb1ELb1ELb0ELb1ELb1EEEEEEEEEvNT_6ParamsE:
[----:B------:R-:W0:Y:S02]  /*0000*/  LDC R1, c[0x0][0x28] ;  /* 0x00000a00ff017b82 */ /* 0x000e240000000800 */
[----:B0-----:R-:W-:Y:S01]  /*0010*/  VIADD R1, R1, 0xffffffa0 ;  /* 0xffffffa001017836 */ /* 0x001fe20000000000 */
[----:B------:R-:W0:Y:S01]  /*0020*/  S2R R0, SR_TID.X ;  /* 0x0000000000007919 */ /* 0x000e220000002100 */
[----:B------:R-:W-:Y:S01]  /*0030*/  ELECT P0, URZ, PT ;  /* 0x00000000003f782f */ /* 0x000fe20003800000 */
[----:B------:R-:W-:Y:S01]  /*0040*/  BSSY B0, `(.L_x_580) ;  /* 0x000000e000007945 */ /* 0x000fe20003800000 */
[----:B0-----:R-:W-:-:S05]  /*0050*/  SHF.R.U32.HI R2, RZ, 0x5, R0 ;  /* 0x00000005ff027819 */ /* 0x001fca0000011600 */
[----:B------:R-:W0:Y:S02]  /*0060*/  SHFL.IDX PT, R3, R2, RZ, 0x1f ;  /* 0x00001fff02037589 */ /* 0x000e2400000e0000 */
[----:B0-----:R-:W-:Y:S02]  /*0070*/  ISETP.EQ.AND P0, PT, R3, RZ, P0 ;  /* 0x000000ff0300720c */ /* 0x001fe40000702270 */
[----:B------:R-:W-:-:S11]  /*0080*/  SHF.R.U32.HI R3, RZ, 0x7, R0 ;  /* 0x00000007ff037819 */ /* 0x000fd60000011600 */
[----:B------:R-:W-:Y:S05]  /*0090*/  @!P0 BRA `(.L_x_581) ;  /* 0x0000000000208947 */ /* 0x000fea0003800000 */
[----:B------:R-:W-:Y:S02]  /*00a0*/  ULDC.64 UR4, c[0x0][0x198] ;  /* 0x0000660000047ab9 */ /* 0x000fe40000000a00 */
[----:B------:R-:W-:Y:S02]  /*00b0*/  UIADD3 UR6, UP0, UR4, 0x570, URZ ;  /* 0x0000057004067890 */ /* 0x000fe4000ff1e03f */
[----:B------:R-:W-:Y:S02]  /*00c0*/  UIADD3 UR4, UP1, UR4, 0x670, URZ ;  /* 0x0000067004047890 */ /* 0x000fe4000ff3e03f */
[----:B------:R-:W-:Y:S02]  /*00d0*/  UIADD3.X UR7, URZ, UR5, URZ, UP0, !UPT ;  /* 0x000000053f077290 */ /* 0x000fe400087fe43f */
[----:B------:R-:W-:-:S07]  /*00e0*/  UIADD3.X UR5, URZ, UR5, URZ, UP1, !UPT ;  /* 0x000000053f057290 */ /* 0x000fce0008ffe43f */
[----:B------:R0:W-:Y:S02]  /*00f0*/  UTMACCTL.PF [UR6] ;  /* 0x00000000060079b9 */ /* 0x0001e40008040000 */
[----:B------:R0:W-:Y:S02]  /*0100*/  UTMACCTL.PF [UR4] ;  /* 0x00000000040079b9 */ /* 0x0001e40008040000 */
[----:B0-----:R-:W-:Y:S01]  /*0110*/  NOP ;  /* 0x0000000000007918 */ /* 0x001fe20000000000 */
.L_x_581:
[----:B------:R-:W-:Y:S05]  /*0120*/  BSYNC B0 ;  /* 0x0000000000007941 */ /* 0x000fea0003800000 */
.L_x_580:
[----:B------:R-:W-:Y:S01]  /*0130*/  VOTEU.ANY UP0, P0 ;  /* 0x00000000003f7886 */ /* 0x000fe20000000100 */
[----:B------:R-:W0:Y:S01]  /*0140*/  SHFL.IDX PT, R5, R3, RZ, 0x1f ;  /* 0x00001fff03057589 */ /* 0x000e2200000e0000 */
[----:B------:R-:W-:Y:S01]  /*0150*/  UMOV UR4, 0x80 ;  /* 0x0000008000047882 */ /* 0x000fe20000000000 */
[----:B------:R-:W-:Y:S01]  /*0160*/  UMOV UR7, 0x100 ;  /* 0x0000010000077882 */ /* 0x000fe20000000000 */
[----:B------:R-:W-:Y:S01]  /*0170*/  VOTEU.ANY UP1, P0 ;  /* 0x00000000003f7886 */ /* 0x000fe20000020100 */
[----:B------:R-:W1:Y:S01]  /*0180*/  @UP0 S2UR UR8, SR_CgaCtaId ;  /* 0x00000000000809c3 */ /* 0x000e620000008800 */
[----:B------:R-:W2:Y:S01]  /*0190*/  SHFL.IDX PT, R4, R2, RZ, 0x1f ;  /* 0x00001fff02047589 */ /* 0x000ea200000e0000 */
[----:B------:R-:W-:Y:S01]  /*01a0*/  @UP0 UMOV UR6, 0x400 ;  /* 0x0000040000060882 */ /* 0x000fe20000000000 */
[----:B------:R-:W-:-:S04]  /*01b0*/  @UP0 UIADD3 UR4, -UR4, 0x100000, URZ ;  /* 0x0010000004040890 */ /* 0x000fc8000fffe13f */
[----:B------:R-:W-:Y:S02]  /*01c0*/  @UP0 USHF.L.U32 UR5, UR4, 0xb, URZ ;  /* 0x0000000b04050899 */ /* 0x000fe4000800063f */
[----:B------:R-:W-:Y:S01]  /*01d0*/  @UP0 USHF.L.U32 UR4, UR4, 0x1, URZ ;  /* 0x0000000104040899 */ /* 0x000fe2000800063f */
[----:B------:R-:W-:Y:S01]  /*01e0*/  VOTEU.ANY UP2, P0 ;  /* 0x00000000003f7886 */ /* 0x000fe20000040100 */
[----:B0-----:R-:W-:Y:S01]  /*01f0*/  R2UR UR39, R5 ;  /* 0x00000000052772ca */ /* 0x001fe200000e0000 */
[----:B-1----:R-:W-:Y:S01]  /*0200*/  @UP0 ULEA UR8, UR8, UR6, 0x18 ;  /* 0x0000000608080291 */ /* 0x002fe2000f8ec03f */
[----:B--2---:R-:W-:Y:S01]  /*0210*/  ISETP.NE.AND P1, PT, R4, RZ, PT ;  /* 0x000000ff0400720c */ /* 0x004fe20003f25270 */
[----:B------:R-:W-:-:S04]  /*0220*/  @UP0 UIADD3 UR6, -UR7, 0x100000, URZ ;  /* 0x0010000007060890 */ /* 0x000fc8000fffe13f */
[----:B------:R-:W-:Y:S02]  /*0230*/  @UP0 USHF.L.U32 UR7, UR6, 0xb, URZ ;  /* 0x0000000b06070899 */ /* 0x000fe4000800063f */
[----:B------:R-:W-:-:S04]  /*0240*/  @UP0 USHF.L.U32 UR6, UR6, 0x1, URZ ;  /* 0x0000000106060899 */ /* 0x000fc8000800063f */
[----:B------:R-:W-:Y:S01]  /*0250*/  UISETP.NE.AND UP0, UPT, UR39, URZ, UPT ;  /* 0x0000003f2700728c */ /* 0x000fe2000bf05270 */
[----:B------:R-:W0:Y:S02]  /*0260*/  FENCE.VIEW.ASYNC.S ;  /* 0x00000000000073c6 */ /* 0x000e240000000000 */
[----:B0-----:R0:W1:Y:S05]  /*0270*/  @UP1 SYNCS.EXCH.64 URZ, [UR8+0x28c00], UR4 ;  /* 0x028c0004083f15b2 */ /* 0x00106a0008000100 */
[----:B------:R0:W2:Y:S01]  /*0280*/  @UP2 SYNCS.EXCH.64 URZ, [UR8+0x28c20], UR6 ;  /* 0x028c2006083f25b2 */ /* 0x0000a20008000100 */
        /* <DEDUP_REMOVED lines=10> */
[----:B0-----:R3:W4:Y:S01]  /*0330*/  SYNCS.EXCH.64 URZ, [UR6+0x28c30], UR4 ;  /* 0x028c3004063f75b2 */ /* 0x0017220008000100 */
[----:B------:R3:W0:Y:S01]  /*0340*/  SYNCS.EXCH.64 URZ, [UR6+0x28c40], UR4 ;  /* 0x028c4004063f75b2 */ /* 0x0006220008000100 */
[----:B------:R3:W0:Y:S01]  /*0350*/  SYNCS.EXCH.64 URZ, [UR6+0x28c38], UR4 ;  /* 0x028c3804063f75b2 */ /* 0x0006220008000100 */
[----:B------:R3:W0:Y:S02]  /*0360*/  SYNCS.EXCH.64 URZ, [UR6+0x28c48], UR4 ;  /* 0x028c4804063f75b2 */ /* 0x0006240008000100 */
[----:B---3--:R-:W-:Y:S01]  /*0370*/  NOP ;  /* 0x0000000000007918 */ /* 0x008fe20000000000 */
.L_x_582:
[----:B------:R-:W3:Y:S01]  /*0380*/  SHFL.IDX PT, R4, R2, RZ, 0x1f ;  /* 0x00001fff02047589 */ /* 0x000ee200000e0000 */
[----:B------:R-:W-:Y:S01]  /*0390*/  NOP ;  /* 0x0000000000007918 */ /* 0x000fe20000000000 */
[----:B---3--:R-:W-:-:S13]  /*03a0*/  ISETP.NE.AND P0, PT, R4, RZ, PT ;  /* 0x000000ff0400720c */ /* 0x008fda0003f05270 */
        /* <DEDUP_REMOVED lines=17> */
[----:B------:R3:W0:Y:S02]  /*04c0*/  SYNCS.EXCH.64 URZ, [UR8+0x28c68], UR6 ;  /* 0x028c6806083f75b2 */ /* 0x0006240008000100 */
[----:B---3--:R-:W-:Y:S01]  /*04d0*/  NOP ;  /* 0x0000000000007918 */ /* 0x008fe20000000000 */
.L_x_583:
[----:B------:R-:W3:Y:S01]  /*04e0*/  SHFL.IDX PT, R4, R2, RZ, 0x1f ;  /* 0x00001fff02047589 */ /* 0x000ee200000e0000 */
[----:B------:R-:W-:Y:S01]  /*04f0*/  NOP ;  /* 0x0000000000007918 */ /* 0x000fe20000000000 */
[----:B---3--:R-:W-:-:S13]  /*0500*/  ISETP.NE.AND P0, PT, R4, RZ, PT ;  /* 0x000000ff0400720c */ /* 0x008fda0003f05270 */
        /* <DEDUP_REMOVED lines=13> */
[----:B------:R3:W0:Y:S02]  /*05e0*/  SYNCS.EXCH.64 URZ, [UR6+0x28c88], UR4 ;  /* 0x028c8804063f75b2 */ /* 0x0006240008000100 */
[----:B---3--:R-:W-:Y:S01]  /*05f0*/  NOP ;  /* 0x0000000000007918 */ /* 0x008fe20000000000 */
.L_x_584:
        /* <DEDUP_REMOVED lines=22> */
.L_x_585:
        /* <DEDUP_REMOVED lines=22> */
.L_x_586:
[----:B------:R-:W-:Y:S01]  /*08c0*/  PLOP3.LUT P0, PT, PT, PT, UP0, 0x80, 0x0 ;  /* 0x000000000000781c */ /* 0x000fe20003f0f008 */
[----:B------:R-:W-:Y:S01]  /*08d0*/  UMOV UR36, 0x1 ;  /* 0x0000000100247882 */ /* 0x000fe20000000000 */
[----:B------:R-:W-:Y:S01]  /*08e0*/  NOP ;  /* 0x0000000000007918 */ /* 0x000fe20000000000 */
[----:B------:R-:W-:Y:S01]  /*08f0*/  USEL UR36, UR36, 0x2, !UP0 ;  /* 0x0000000224247887 */ /* 0x000fe2000c000000 */
[----:B------:R-:W-:Y:S01]  /*0900*/  BSSY B9, `(.L_x_587) ;  /* 0x0001a31000097945 */ /* 0x000fe20003800000 */
[----:B------:R-:W-:Y:S01]  /*0910*/  ULDC.64 UR42, c[0x0][0x208] ;  /* 0x00008200002a7ab9 */ /* 0x000fe20000000a00 */
[----:B012-4-:R-:W-:Y:S07]  /*0920*/  BAR.SYNC.DEFER_BLOCKING 0x0 ;  /* 0x0000000000007b1d */ /* 0x017fee0000010000 */
[----:B------:R-:W-:Y:S05]  /*0930*/  @!P0 BRA `(.L_x_588) ;  /* 0x0000012800808947 */ /* 0x000fea0003800000 */
.L_x_589:
[----:B------:R-:W-:-:S08]  /*0940*/  NOP ;  /* 0x0000000000007918 */ /* 0x000fd00000000000 */
[----:B------:R-:W0:Y:S02]  /*0950*/  USETMAXREG.TRY_ALLOC.CTAPOOL UP0, 0xe8 ;  /* 0x000000e8000079c8 */ /* 0x000e240008000600 */
[----:B0-----:R-:W-:-:S13]  /*0960*/  PLOP3.LUT P0, PT, PT, PT, UP0, 0x80, 0x0 ;  /* 0x000000000000781c */ /* 0x001fda0003f0f008 */
[----:B------:R-:W-:Y:S05]  /*0970*/  @!P0 BRA `(.L_x_589) ;  /* 0xfffffffc00f08947 */ /* 0x000fea000383ffff */
[----:B------:R-:W-:Y:S01]  /*0980*/  ISETP.NE.AND P0, PT, R3, 0x1, PT ;  /* 0x000000010300780c */ /* 0x000fe20003f05270 */
[----:B------:R-:W0:Y:S01]  /*0990*/  S2UR UR4, SR_CgaCtaId ;  /* 0x00000000000479c3 */ /* 0x000e220000008800 */
[----:B------:R-:W-:-:S11]  /*09a0*/  MOV R3, 0x400 ;  /* 0x0000040000037802 */ /* 0x000fd60000000f00 */
[----:B------:R-:W-:Y:S06]  /*09b0*/  @!P0 BAR.ARV 0x8, 0x100 ;  /* 0x0204000000008b1d */ /* 0x000fec0000002000 */
[----:B------:R-:W-:Y:S01]  /*09c0*/  ISETP.GE.U32.AND P0, PT, R0, 0x100, PT ;  /* 0x000001000000780c */ /* 0x000fe20003f06070 */
[----:B0-----:R-:W-:Y:S01]  /*09d0*/  IMAD.U32 R190, RZ, RZ, UR4 ;  /* 0x00000004ffbe7e24 */ /* 0x001fe2000f8e00ff */
[----:B------:R-:W-:-:S04]  /*09e0*/  ULDC UR4, c[0x0][0xc3c] ;  /* 0x00030f0000047ab9 */ /* 0x000fc80000000800 */
[----:B------:R-:W-:-:S07]  /*09f0*/  LEA R2, R190, R3, 0x18 ;  /* 0x00000003be027211 */ /* 0x000fce00078ec0ff */
[----:B------:R-:W-:Y:S08]  /*0a00*/  @P0 BAR.ARV 0xf, 0x100 ;  /* 0x03c4000000000b1d */ /* 0x000ff00000002000 */
[----:B------:R-:W-:Y:S06]  /*0a10*/  BAR.SYNC.DEFER_BLOCKING 0x5, 0x180 ;  /* 0x0146000000007b1d */ /* 0x000fec0000010000 */
[----:B------:R-:W0:Y:S02]  /*0a20*/  LDS.128 R152, [R2+0x28cd0] ;  /* 0x028cd00002987984 */ /* 0x000e240000000c00 */
[----:B------:R-:W-:Y:S06]  /*0a30*/  BAR.ARV 0x4, 0x180 ;  /* 0x0106000000007b1d */ /* 0x000fec0000002000 */
[----:B0-----:R-:W-:-:S13]  /*0a40*/  ISETP.GE.AND P0, PT, R155, UR4, PT ;  /* 0x000000049b007c0c */ /* 0x001fda000bf06270 */
[----:B------:R-:W-:Y:S05]  /*0a50*/  @P0 BRA `(.L_x_590) ;  /* 0x000001a0006c0947 */ /* 0x000fea0003800000 */
[----:B------:R-:W-:Y:S01]  /*0a60*/  VIADD R0, R0, 0xffffff80 ;  /* 0xffffff8000007836 */ /* 0x000fe20000000000 */
[----:B------:R-:W-:Y:S01]  /*0a70*/  ULOP3.LUT UR37, UR36, 0x1, URZ, 0xfc, !UPT ;  /* 0x0000000124257892 */ /* 0x000fe2000f8efc3f */
[----:B------:R-:W-:Y:S02]  /*0a80*/  IMAD.MOV.U32 R201, RZ, RZ, 0x40 ;  /* 0x00000040ffc97424 */ /* 0x000fe400078e00ff */
[----:B------:R-:W-:Y:S01]  /*0a90*/  IMAD.MOV.U32 R23, RZ, RZ, RZ ;  /* 0x000000ffff177224 */ /* 0x000fe200078e00ff */
[----:B------:R-:W-:Y:S01]  /*0aa0*/  SHF.R.S32.HI R3, RZ, 0x1f, R0 ;  /* 0x0000001fff037819 */ /* 0x000fe20000011400 */
[----:B------:R-:W-:Y:S02]  /*0ab0*/  IMAD.MOV.U32 R187, RZ, RZ, RZ ;  /* 0x000000ffffbb7224 */ /* 0x000fe400078e00ff */
[----:B------:R-:W-:Y:S01]  /*0ac0*/  IMAD.MOV.U32 R185, RZ, RZ, RZ ;  /* 0x000000ffffb97224 */ /* 0x000fe200078e00ff */
[CC--:B------:R-:W-:Y:S01]  /*0ad0*/  LEA.HI R5, R3.reuse, R0.reuse, RZ, 0x4 ;  /* 0x0000000003057211 */ /* 0x0c0fe200078f20ff */
[----:B------:R-:W-:Y:S01]  /*0ae0*/  IMAD.MOV.U32 R19, RZ, RZ, RZ ;  /* 0x000000ffff137224 */ /* 0x000fe200078e00ff */
[----:B------:R-:W-:-:S02]  /*0af0*/  LEA.HI R7, R3, R0, RZ, 0x5 ;  /* 0x0000000003077211 */ /* 0x000fc400078f28ff */
[----:B------:R-:W-:Y:S02]  /*0b00*/  SHF.R.S32.HI R6, RZ, 0x4, R5 ;  /* 0x00000004ff067819 */ /* 0x000fe40000011405 */
[--C-:B------:R-:W-:Y:S02]  /*0b10*/  SHF.R.S32.HI R198, RZ, 0x5, R7.reuse ;  /* 0x00000005ffc67819 */ /* 0x100fe40000011407 */
[----:B------:R-:W-:Y:S02]  /*0b20*/  SHF.R.S32.HI R9, RZ, 0x1f, R7 ;  /* 0x0000001fff097819 */ /* 0x000fe40000011407 */
[CC--:B------:R-:W-:Y:S02]  /*0b30*/  LEA.HI R4, R3.reuse, R0.reuse, RZ, 0x7 ;  /* 0x0000000003047211 */ /* 0x0c0fe400078f38ff */
[----:B------:R-:W-:Y:S02]  /*0b40*/  LEA.HI R13, R3, R0, RZ, 0x2 ;  /* 0x00000000030d7211 */ /* 0x000fe400078f10ff */
[----:B------:R-:W-:-:S02]  /*0b50*/  LOP3.LUT R7, R5, 0xfffffff0, RZ, 0xc0, !PT ;  /* 0xfffffff005077812 */ /* 0x000fc400078ec0ff */
[----:B------:R-:W-:Y:S02]  /*0b60*/  LEA.HI R3, R3, R0, RZ, 0x3 ;  /* 0x0000000003037211 */ /* 0x000fe400078f18ff */
[----:B------:R-:W-:Y:S01]  /*0b70*/  LEA.HI R5, R5, R6, RZ, 0x1 ;  /* 0x0000000605057211 */ /* 0x000fe200078f08ff */
[----:B------:R-:W-:Y:S01]  /*0b80*/  IMAD.IADD R8, R0, 0x1, -R7 ;  /* 0x0000000100087824 */ /* 0x000fe200078e0a07 */
[----:B------:R-:W-:Y:S02]  /*0b90*/  LOP3.LUT R15, R3, 0xfffffff8, RZ, 0xc0, !PT ;  /* 0xfffffff8030f7812 */ /* 0x000fe400078ec0ff */
[----:B------:R-:W-:Y:S02]  /*0ba0*/  LOP3.LUT R5, R5, 0x1ffffffe, RZ, 0xc0, !PT ;  /* 0x1ffffffe05057812 */ /* 0x000fe400078ec0ff */
[----:B------:R-:W-:Y:S01]  /*0bb0*/  LOP3.LUT R3, R4, 0xffffff80, RZ, 0xc0, !PT ;  /* 0xffffff8004037812 */ /* 0x000fe200078ec0ff */
[----:B------:R-:W-:Y:S01]  /*0bc0*/  IMAD.IADD R15, R0, 0x1, -R15 ;  /* 0x00000001000f7824 */ /* 0x000fe200078e0a0f */
[----:B------:R-:W-:Y:S01]  /*0bd0*/  LEA.HI R9, R9, R198, RZ, 0x2 ;  /* 0x000000c609097211 */ /* 0x000fe200078f10ff */
[----:B------:R-:W-:Y:S01]  /*0be0*/  IMAD.IADD R10, R6, 0x1, -R5 ;  /* 0x00000001060a7824 */ /* 0x000fe200078e0a05 */
[----:B------:R-:W-:Y:S01]  /*0bf0*/  LOP3.LUT R11, R13, 0xfffffffc, RZ, 0xc0, !PT ;  /* 0xfffffffc0d0b7812 */ /* 0x000fe200078ec0ff */
[----:B------:R-:W-:Y:S01]  /*0c00*/  IMAD.IADD R3, R0, 0x1, -R3 ;  /* 0x0000000100037824 */ /* 0x000fe200078e0a03 */
[----:B------:R-:W-:Y:S01]  /*0c10*/  SHF.R.S32.HI R5, RZ, 0x1f, R8 ;  /* 0x0000001fff057819 */ /* 0x000fe20000011408 */
[----:B------:R-:W-:Y:S01]  /*0c20*/  IMAD.SHL.U32 R10, R10, 0x8, RZ ;  /* 0x000000080a0a7824 */ /* 0x000fe200078e00ff */
[----:B------:R-:W-:Y:S01]  /*0c30*/  SHF.R.S32.HI R18, RZ, 0x7, R4 ;  /* 0x00000007ff127819 */ /* 0x000fe20000011404 */
[----:B------:R-:W-:Y:S01]  /*0c40*/  IMAD.IADD R188, R0, 0x1, -R11 ;  /* 0x0000000100bc7824 */ /* 0x000fe200078e0a0b */
[----:B------:R-:W-:Y:S01]  /*0c50*/  LOP3.LUT R7, R9, 0x3ffffc, RZ, 0xc0, !PT ;  /* 0x003ffffc09077812 */ /* 0x000fe200078ec0ff */
[----:B------:R-:W-:Y:S01]  /*0c60*/  IMAD.SHL.U32 R192, R15, 0x8, RZ ;  /* 0x000000080fc07824 */ /* 0x000fe200078e00ff */
[----:B------:R-:W-:Y:S01]  /*0c70*/  LEA.HI R9, R5, R8, RZ, 0x3 ;  /* 0x0000000805097211 */ /* 0x000fe200078f18ff */
[----:B------:R-:W-:Y:S01]  /*0c80*/  IMAD R17, R18, 0x100, R8 ;  /* 0x0000010012117824 */ /* 0x000fe200078e0208 */
[----:B------:R-:W-:Y:S01]  /*0c90*/  SHF.R.S32.HI R0, RZ, 0x1f, R3 ;  /* 0x0000001fff007819 */ /* 0x000fe20000011403 */
[----:B------:R-:W-:Y:S01]  /*0ca0*/  IMAD.IADD R12, R198, 0x1, -R7 ;  /* 0x00000001c60c7824 */ /* 0x000fe200078e0a07 */
[----:B------:R-:W-:Y:S01]  /*0cb0*/  SHF.R.S32.HI R186, RZ, 0x2, R13 ;  /* 0x00000002ffba7819 */ /* 0x000fe2000001140d */
[----:B------:R-:W-:Y:S01]  /*0cc0*/  IMAD.SHL.U32 R16, R188, 0x8, RZ ;  /* 0x00000008bc107824 */ /* 0x000fe200078e00ff */
[----:B------:R-:W-:Y:S01]  /*0cd0*/  LOP3.LUT R11, R9, 0xfffffff8, RZ, 0xc0, !PT ;  /* 0xfffffff8090b7812 */ /* 0x000fe200078ec0ff */
[----:B------:R-:W-:Y:S01]  /*0ce0*/  IMAD R17, R12, 0x10, R17 ;  /* 0x000000100c117824 */ /* 0x000fe200078e0211 */
[-C--:B------:R-:W-:Y:S01]  /*0cf0*/  LEA.HI R5, R0, R3.reuse, RZ, 0x2 ;  /* 0x0000000300057211 */ /* 0x080fe200078f10ff */
[----:B------:R-:W-:Y:S01]  /*0d00*/  VIADD R12, R186, 0x20 ;  /* 0x00000020ba0c7836 */ /* 0x000fe20000000000 */
[----:B------:R-:W-:Y:S01]  /*0d10*/  LEA.HI R0, R0, R3, RZ, 0x5 ;  /* 0x0000000300007211 */ /* 0x000fe200078f28ff */
[----:B------:R-:W-:Y:S01]  /*0d20*/  IMAD.IADD R11, R8, 0x1, -R11 ;  /* 0x00000001080b7824 */ /* 0x000fe200078e0a0b */
[--C-:B------:R-:W-:Y:S01]  /*0d30*/  SHF.R.S32.HI R6, RZ, 0x2, R5.reuse ;  /* 0x00000002ff067819 */ /* 0x100fe20000011405 */
[C---:B------:R-:W-:Y:S01]  /*0d40*/  VIADD R213, R16.reuse, 0xa0 ;  /* 0x000000a010d57836 */ /* 0x040fe20000000000 */
[----:B------:R-:W-:Y:S01]  /*0d50*/  SHF.R.S32.HI R7, RZ, 0x1f, R5 ;  /* 0x0000001fff077819 */ /* 0x000fe20000011405 */
[C---:B------:R-:W-:Y:S01]  /*0d60*/  VIADD R215, R16.reuse, 0x60 ;  /* 0x0000006010d77836 */ /* 0x040fe20000000000 */
[----:B------:R-:W-:Y:S01]  /*0d70*/  LOP3.LUT R8, R5, 0x7ffffffc, RZ, 0xc0, !PT ;  /* 0x7ffffffc05087812 */ /* 0x000fe200078ec0ff */
[C---:B------:R-:W-:Y:S01]  /*0d80*/  VIADD R208, R16.reuse, 0x140 ;  /* 0x0000014010d07836 */ /* 0x040fe20000000000 */
[----:B------:R-:W-:Y:S01]  /*0d90*/  SHF.R.S32.HI R5, RZ, 0x1f, R12 ;  /* 0x0000001fff057819 */ /* 0x000fe2000001140c */
[----:B------:R-:W-:Y:S01]  /*0da0*/  VIADD R207, R16, 0x160 ;  /* 0x0000016010cf7836 */ /* 0x000fe20000000000 */
[----:B------:R-:W-:Y:S01]  /*0db0*/  LEA.HI R7, R7, R6, RZ, 0x3 ;  /* 0x0000000607077211 */ /* 0x000fe200078f18ff */
[----:B------:R-:W-:Y:S01]  /*0dc0*/  IMAD.IADD R8, R3, 0x1, -R8 ;  /* 0x0000000103087824 */ /* 0x000fe200078e0a08 */
[----:B------:R-:W-:Y:S01]  /*0dd0*/  LEA.HI R14, R5, R12, RZ, 0x3 ;  /* 0x0000000c050e7211 */ /* 0x000fe200078f18ff */
[----:B------:R-:W-:Y:S01]  /*0de0*/  IMAD.SHL.U32 R3, R11, 0x40, RZ ;  /* 0x000000400b037824 */ /* 0x000fe200078e00ff */
[----:B------:R-:W-:Y:S01]  /*0df0*/  LOP3.LUT R7, R7, 0xfffffff8, RZ, 0xc0, !PT ;  /* 0xfffffff807077812 */ /* 0x000fe200078ec0ff */
[----:B------:R-:W-:Y:S01]  /*0e00*/  IMAD.SHL.U32 R12, R12, 0x40, RZ ;  /* 0x000000400c0c7824 */ /* 0x000fe200078e00ff */
[----:B------:R-:W-:Y:S01]  /*0e10*/  SHF.R.S32.HI R13, RZ, 0x1f, R13 ;  /* 0x0000001fff0d7819 */ /* 0x000fe2000001140d */
[----:B------:R-:W-:Y:S01]  /*0e20*/  IMAD.SHL.U32 R14, R14, 0x40, RZ ;  /* 0x000000400e0e7824 */ /* 0x000fe200078e00ff */
[----:B------:R-:W-:Y:S01]  /*0e30*/  LEA.HI R4, R4, R18, RZ, 0x1 ;  /* 0x0000001204047211 */ /* 0x000fe200078f08ff */
[----:B------:R-:W-:Y:S01]  /*0e40*/  IMAD.IADD R7, R6, 0x1, -R7 ;  /* 0x0000000106077824 */ /* 0x000fe200078e0a07 */
[----:B------:R-:W-:Y:S01]  /*0e50*/  LOP3.LUT R3, R3, 0x1c0, RZ, 0xc0, !PT ;  /* 0x000001c003037812 */ /* 0x000fe200078ec0ff */
[C---:B------:R-:W-:Y:S01]  /*0e60*/  VIADD R212, R16.reuse, 0xc0 ;  /* 0x000000c010d47836 */ /* 0x040fe20000000000 */
[----:B------:R-:W-:Y:S01]  /*0e70*/  SHF.R.S32.HI R0, RZ, 0x5, R0 ;  /* 0x00000005ff007819 */ /* 0x000fe20000011400 */
[----:B------:R-:W-:Y:S01]  /*0e80*/  VIADD R214, R16, 0x80 ;  /* 0x0000008010d67836 */ /* 0x000fe20000000000 */
[----:B------:R-:W-:Y:S01]  /*0e90*/  LOP3.LUT R5, R12, 0x1c0, RZ, 0xc0, !PT ;  /* 0x000001c00c057812 */ /* 0x000fe200078ec0ff */
[--C-:B------:R-:W-:Y:S01]  /*0ea0*/  IMAD.U32 R12, R17, 0x40, R10.reuse ;  /* 0x00000040110c7824 */ /* 0x100fe200078e000a */
[----:B------:R-:W-:Y:S01]  /*0eb0*/  LEA.HI R13, R13, R186, RZ, 0x3 ;  /* 0x000000ba0d0d7211 */ /* 0x000fe200078f18ff */
[----:B------:R-:W-:Y:S01]  /*0ec0*/  IMAD R195, R0, 0x10, R7 ;  /* 0x0000001000c37824 */ /* 0x000fe200078e0207 */
[----:B------:R-:W-:Y:S01]  /*0ed0*/  LOP3.LUT R4, R4, 0xfffffe, RZ, 0xc0, !PT ;  /* 0x00fffffe04047812 */ /* 0x000fe200078ec0ff */
[C---:B------:R-:W-:Y:S01]  /*0ee0*/  VIADD R206, R16.reuse, 0x180 ;  /* 0x0000018010ce7836 */ /* 0x040fe20000000000 */
[----:B------:R-:W-:Y:S01]  /*0ef0*/  LOP3.LUT R10, R3, 0x8, R10, 0xf8, !PT ;  /* 0x00000008030a7812 */ /* 0x000fe200078ef80a */
[----:B------:R-:W-:Y:S01]  /*0f00*/  VIADD R205, R16, 0x1a0 ;  /* 0x000001a010cd7836 */ /* 0x000fe20000000000 */
[----:B------:R-:W-:Y:S01]  /*0f10*/  SHF.R.U32.HI R6, RZ, 0x3, R5 ;  /* 0x00000003ff067819 */ /* 0x000fe20000011605 */
[----:B------:R-:W-:Y:S01]  /*0f20*/  IMAD.IADD R4, R18, 0x1, -R4 ;  /* 0x0000000112047824 */ /* 0x000fe200078e0a04 */
[----:B------:R-:W-:Y:S01]  /*0f30*/  SHF.R.U32.HI R3, RZ, 0x3, R3 ;  /* 0x00000003ff037819 */ /* 0x000fe20000011603 */
[----:B------:R-:W-:Y:S01]  /*0f40*/  VIADD R204, R16, 0x1c0 ;  /* 0x000001c010cc7836 */ /* 0x000fe20000000000 */
[----:B------:R-:W-:Y:S01]  /*0f50*/  LOP3.LUT R5, R5, 0x38, R16, 0xf8, !PT ;  /* 0x0000003805057812 */ /* 0x000fe200078ef810 */
[----:B------:R-:W-:Y:S01]  /*0f60*/  IMAD.SHL.U32 R24, R4, 0x100, RZ ;  /* 0x0000010004187824 */ /* 0x000fe200078e00ff */
[----:B------:R-:W-:Y:S01]  /*0f70*/  LOP3.LUT R14, R14, 0xfffffe00, RZ, 0xc0, !PT ;  /* 0xfffffe000e0e7812 */ /* 0x000fe200078ec0ff */
[----:B------:R-:W-:Y:S01]  /*0f80*/  IMAD.SHL.U32 R9, R9, 0x40, RZ ;  /* 0x0000004009097824 */ /* 0x000fe200078e00ff */
[----:B------:R-:W-:Y:S01]  /*0f90*/  LEA.HI R0, R188, R188, RZ, 0x1 ;  /* 0x000000bcbc007211 */ /* 0x000fe200078f08ff */
[----:B------:R0:W-:Y:S01]  /*0fa0*/  STL [R1+0x44], R18 ;  /* 0x0000441201007387 */ /* 0x0001e20000100800 */
[----:B------:R-:W-:Y:S01]  /*0fb0*/  LOP3.LUT R13, R13, 0xfffffff8, RZ, 0xc0, !PT ;  /* 0xfffffff80d0d7812 */ /* 0x000fe200078ec0ff */
[----:B------:R-:W-:Y:S01]  /*0fc0*/  VIADD R203, R16, 0x1e0 ;  /* 0x000001e010cb7836 */ /* 0x000fe20000000000 */
[----:B------:R-:W-:Y:S01]  /*0fd0*/  LOP3.LUT R10, R10, R3, RZ, 0x3c, !PT ;  /* 0x000000030a0a7212 */ /* 0x000fe200078e3cff */
[----:B------:R-:W-:Y:S01]  /*0fe0*/  STL [R1+0x58], R12 ;  /* 0x0000580c01007387 */ /* 0x000fe20000100800 */
[----:B------:R-:W-:Y:S01]  /*0ff0*/  LOP3.LUT R5, R14, R5, R6, 0xf6, !PT ;  /* 0x000000050e057212 */ /* 0x000fe200078ef606 */
[----:B------:R-:W-:Y:S01]  /*1000*/  IMAD.IADD R191, R186, 0x1, -R13 ;  /* 0x00000001babf7824 */ /* 0x000fe200078e0a0d */
[----:B------:R-:W-:Y:S01]  /*1010*/  LOP3.LUT R3, R0, 0x1ffffffe, RZ, 0xc0, !PT ;  /* 0x1ffffffe00037812 */ /* 0x000fe200078ec0ff */
[----:B------:R-:W-:Y:S01]  /*1020*/  STL [R1+0x3c], RZ ;  /* 0x00003cff01007387 */ /* 0x000fe20000100800 */
[----:B------:R-:W-:Y:S01]  /*1030*/  SHF.R.S32.HI R6, RZ, 0x1f, R213 ;  /* 0x0000001fff067819 */ /* 0x000fe200000114d5 */
[----:B------:R-:W-:Y:S01]  /*1040*/  VIADD R209, R16, 0x120 ;  /* 0x0000012010d17836 */ /* 0x000fe20000000000 */
[----:B------:R-:W-:Y:S01]  /*1050*/  SHF.R.S32.HI R4, RZ, 0x1f, R215 ;  /* 0x0000001fff047819 */ /* 0x000fe200000114d7 */
[----:B------:R-:W-:Y:S01]  /*1060*/  IMAD.IADD R0, R188, 0x1, -R3 ;  /* 0x00000001bc007824 */ /* 0x000fe200078e0a03 */
[----:B------:R-:W-:Y:S01]  /*1070*/  SHF.R.S32.HI R13, RZ, 0x1f, R208 ;  /* 0x0000001fff0d7819 */ /* 0x000fe200000114d0 */
[----:B------:R-:W-:Y:S01]  /*1080*/  STL [R1+0x54], R24 ;  /* 0x0000541801007387 */ /* 0x000fe20000100800 */
[----:B------:R-:W-:Y:S01]  /*1090*/  SHF.R.S32.HI R14, RZ, 0x1f, R207 ;  /* 0x0000001fff0e7819 */ /* 0x000fe200000114cf */
[C---:B------:R-:W-:Y:S01]  /*10a0*/  VIADD R29, R192.reuse, 0xc0 ;  /* 0x000000c0c01d7836 */ /* 0x040fe20000000000 */
[----:B------:R-:W-:Y:S01]  /*10b0*/  SHF.R.S32.HI R7, RZ, 0x1f, R212 ;  /* 0x0000001fff077819 */ /* 0x000fe200000114d4 */
[----:B------:R-:W-:Y:S01]  /*10c0*/  VIADD R26, R192, 0x180 ;  /* 0x00000180c01a7836 */ /* 0x000fe20000000000 */
[----:B------:R-:W-:Y:S01]  /*10d0*/  SHF.L.U64.HI R225, R213, 0x1, R6 ;  /* 0x00000001d5e17819 */ /* 0x000fe20000010206 */
[----:B------:R-:W-:Y:S01]  /*10e0*/  IMAD R0, R0, 0x8, R195 ;  /* 0x0000000800007824 */ /* 0x000fe200078e02c3 */
[----:B------:R-:W-:Y:S01]  /*10f0*/  SHF.R.S32.HI R3, RZ, 0x1f, R214 ;  /* 0x0000001fff037819 */ /* 0x000fe200000114d6 */
[C---:B------:R-:W-:Y:S01]  /*1100*/  VIADD R211, R16.reuse, 0xe0 ;  /* 0x000000e010d37836 */ /* 0x040fe20000000000 */
[----:B------:R-:W-:Y:S01]  /*1110*/  SHF.R.S32.HI R15, RZ, 0x1f, R206 ;  /* 0x0000001fff0f7819 */ /* 0x000fe200000114ce */
[----:B------:R-:W-:Y:S01]  /*1120*/  VIADD R210, R16, 0x100 ;  /* 0x0000010010d27836 */ /* 0x000fe20000000000 */
[----:B------:R-:W-:Y:S01]  /*1130*/  SHF.L.U64.HI R223, R215, 0x1, R4 ;  /* 0x00000001d7df7819 */ /* 0x000fe20000010204 */
[----:B------:R-:W-:Y:S01]  /*1140*/  VIADD R31, R192, 0x40 ;  /* 0x00000040c01f7836 */ /* 0x000fe20000000000 */
[----:B------:R-:W-:Y:S01]  /*1150*/  SHF.L.U64.HI R6, R208, 0x1, R13 ;  /* 0x00000001d0067819 */ /* 0x000fe2000001020d */
[C---:B------:R-:W-:Y:S01]  /*1160*/  VIADD R30, R192.reuse, 0x80 ;  /* 0x00000080c01e7836 */ /* 0x040fe20000000000 */
[----:B------:R-:W-:Y:S01]  /*1170*/  SHF.L.U64.HI R4, R207, 0x1, R14 ;  /* 0x00000001cf047819 */ /* 0x000fe2000001020e */
[C---:B------:R-:W-:Y:S01]  /*1180*/  VIADD R28, R192.reuse, 0x100 ;  /* 0x00000100c01c7836 */ /* 0x040fe20000000000 */
[----:B0-----:R-:W-:Y:S01]  /*1190*/  SHF.R.S32.HI R18, RZ, 0x1f, R205 ;  /* 0x0000001fff127819 */ /* 0x001fe200000114cd */
[----:B------:R0:W-:Y:S01]  /*11a0*/  STL [R1], R6 ;  /* 0x0000000601007387 */ /* 0x0001e20000100800 */
[----:B------:R-:W-:Y:S01]  /*11b0*/  SHF.R.S32.HI R21, RZ, 0x1f, R204 ;  /* 0x0000001fff157819 */ /* 0x000fe200000114cc */
[----:B------:R-:W-:Y:S01]  /*11c0*/  VIADD R27, R192, 0x140 ;  /* 0x00000140c01b7836 */ /* 0x000fe20000000000 */
[----:B------:R-:W-:Y:S01]  /*11d0*/  SHF.L.U64.HI R226, R212, 0x1, R7 ;  /* 0x00000001d4e27819 */ /* 0x000fe20000010207 */
[----:B------:R1:W-:Y:S01]  /*11e0*/  STL [R1+0x4], R4 ;  /* 0x0000040401007387 */ /* 0x0003e20000100800 */
[----:B------:R-:W-:Y:S01]  /*11f0*/  SHF.L.U64.HI R224, R214, 0x1, R3 ;  /* 0x00000001d6e07819 */ /* 0x000fe20000010203 */
[----:B------:R-:W-:Y:S01]  /*1200*/  IMAD.SHL.U32 R3, R8, 0x2, RZ ;  /* 0x0000000208037824 */ /* 0x000fe200078e00ff */
[----:B------:R-:W-:Y:S01]  /*1210*/  SHF.L.U64.HI R7, R206, 0x1, R15 ;  /* 0x00000001ce077819 */ /* 0x000fe2000001020f */
[----:B------:R-:W-:Y:S01]  /*1220*/  VIADD R25, R192, 0x1c0 ;  /* 0x000001c0c0197836 */ /* 0x000fe20000000000 */
[----:B------:R-:W-:Y:S01]  /*1230*/  LOP3.LUT R9, R9, 0x7ffffe00, RZ, 0xc0, !PT ;  /* 0x7ffffe0009097812 */ /* 0x000fe200078ec0ff */
[----:B------:R-:W-:Y:S01]  /*1240*/  IMAD.IADD R197, R3, 0x1, R24 ;  /* 0x0000000103c57824 */ /* 0x000fe200078e0218 */
[----:B0-----:R-:W-:Y:S01]  /*1250*/  SHF.L.U64.HI R6, R205, 0x1, R18 ;  /* 0x00000001cd067819 */ /* 0x001fe20000010212 */
[----:B------:R-:W-:Y:S01]  /*1260*/  STL [R1+0x8], R7 ;  /* 0x0000080701007387 */ /* 0x000fe20000100800 */
[----:B------:R-:W-:Y:S01]  /*1270*/  SHF.R.S32.HI R20, RZ, 0x1f, R203 ;  /* 0x0000001fff147819 */ /* 0x000fe200000114cb */
[----:B------:R-:W-:Y:S01]  /*1280*/  IMAD R9, R198, 0x400, R9 ;  /* 0x00000400c6097824 */ /* 0x000fe200078e0209 */
[----:B-1----:R-:W-:Y:S01]  /*1290*/  SHF.L.U64.HI R4, R204, 0x1, R21 ;  /* 0x00000001cc047819 */ /* 0x002fe20000010215 */
[----:B------:R0:W-:Y:S01]  /*12a0*/  STL [R1+0x48], R3 ;  /* 0x0000480301007387 */ /* 0x0001e20000100800 */
[----:B------:R-:W-:Y:S01]  /*12b0*/  R2P PR, R11, 0x6 ;  /* 0x000000060b007804 */ /* 0x000fe20000000000 */
[----:B------:R-:W-:Y:S01]  /*12c0*/  IMAD.IADD R9, R9, 0x1, R10 ;  /* 0x0000000109097824 */ /* 0x000fe200078e020a */
[----:B------:R-:W-:Y:S01]  /*12d0*/  SHF.R.S32.HI R12, RZ, 0x1f, R209 ;  /* 0x0000001fff0c7819 */ /* 0x000fe200000114d1 */
[----:B------:R-:W-:Y:S01]  /*12e0*/  STL [R1+0xc], R6 ;  /* 0x00000c0601007387 */ /* 0x000fe20000100800 */
[C---:B------:R-:W-:Y:S01]  /*12f0*/  VIADD R38, R197.reuse, 0x10 ;  /* 0x00000010c5267836 */ /* 0x040fe20000000000 */
[----:B------:R-:W-:Y:S01]  /*1300*/  SHF.R.S32.HI R29, RZ, 0x1f, R29 ;  /* 0x0000001fff1d7819 */ /* 0x000fe2000001141d */
[C---:B------:R-:W-:Y:S01]  /*1310*/  VIADD R35, R197.reuse, 0x28 ;  /* 0x00000028c5237836 */ /* 0x040fe20000000000 */
[----:B------:R1:W-:Y:S01]  /*1320*/  STL [R1+0x10], R4 ;  /* 0x0000100401007387 */ /* 0x0003e20000100800 */
[----:B------:R-:W-:Y:S01]  /*1330*/  VIADD R32, R197, 0x40 ;  /* 0x00000040c5207836 */ /* 0x000fe20000000000 */
[----:B0-----:R-:W-:Y:S01]  /*1340*/  SHF.L.U64.HI R3, R203, 0x1, R20 ;  /* 0x00000001cb037819 */ /* 0x001fe20000010214 */
[----:B------:R-:W-:Y:S01]  /*1350*/  VIADD R29, R197, 0x58 ;  /* 0x00000058c51d7836 */ /* 0x000fe20000000000 */
[----:B------:R-:W-:Y:S01]  /*1360*/  SHF.R.S32.HI R26, RZ, 0x1f, R26 ;  /* 0x0000001fff1a7819 */ /* 0x000fe2000001141a */
[----:B------:R-:W-:Y:S01]  /*1370*/  IMAD R199, R9, 0x2, R2 ;  /* 0x0000000209c77824 */ /* 0x000fe200078e0202 */
[----:B------:R-:W-:Y:S01]  /*1380*/  SHF.R.S32.HI R10, RZ, 0x1f, R211 ;  /* 0x0000001fff0a7819 */ /* 0x000fe200000114d3 */
[----:B------:R-:W-:Y:S01]  /*1390*/  STL [R1+0x14], R3 ;  /* 0x0000140301007387 */ /* 0x000fe20000100800 */
[----:B------:R-:W-:Y:S01]  /*13a0*/  VIADD R26, R197, 0x70 ;  /* 0x00000070c51a7836 */ /* 0x000fe20000000000 */
[----:B------:R-:W-:Y:S01]  /*13b0*/  SHF.R.S32.HI R11, RZ, 0x1f, R210 ;  /* 0x0000001fff0b7819 */ /* 0x000fe200000114d2 */
[----:B-1----:R-:W-:Y:S01]  /*13c0*/  IMAD R4, R5, 0x2, R2 ;  /* 0x0000000205047824 */ /* 0x002fe200078e0202 */
[----:B------:R-:W-:Y:S01]  /*13d0*/  SHF.L.U64.HI R229, R209, 0x1, R12 ;  /* 0x00000001d1e57819 */ /* 0x000fe2000001020c */
[C---:B------:R-:W-:Y:S01]  /*13e0*/  VIADD R21, R197.reuse, 0x88 ;  /* 0x00000088c5157836 */ /* 0x040fe20000000000 */
[----:B------:R-:W-:Y:S01]  /*13f0*/  SHF.R.S32.HI R31, RZ, 0x1f, R31 ;  /* 0x0000001fff1f7819 */ /* 0x000fe2000001141f */
[C---:B------:R-:W-:Y:S01]  /*1400*/  VIADD R216, R16.reuse, 0x40 ;  /* 0x0000004010d87836 */ /* 0x040fe20000000000 */
[----:B------:R-:W-:Y:S01]  /*1410*/  STL [R1+0x4c], R4 ;  /* 0x00004c0401007387 */ /* 0x000fe20000100800 */
[C---:B------:R-:W-:Y:S01]  /*1420*/  VIADD R15, R197.reuse, 0xa0 ;  /* 0x000000a0c50f7836 */ /* 0x040fe20000000000 */
[----:B------:R-:W-:Y:S01]  /*1430*/  SHF.R.S32.HI R30, RZ, 0x1f, R30 ;  /* 0x0000001fff1e7819 */ /* 0x000fe2000001141e */
[----:B------:R-:W-:Y:S01]  /*1440*/  VIADD R12, R197, 0xb8 ;  /* 0x000000b8c50c7836 */ /* 0x000fe20000000000 */
[----:B------:R0:W-:Y:S01]  /*1450*/  STL [R1+0x50], R0 ;  /* 0x0000500001007387 */ /* 0x0001e20000100800 */
[----:B------:R-:W-:Y:S01]  /*1460*/  VIADD R202, R199, 0x26800 ;  /* 0x00026800c7ca7836 */ /* 0x000fe20000000000 */
[----:B------:R-:W-:Y:S01]  /*1470*/  SHF.R.S32.HI R28, RZ, 0x1f, R28 ;  /* 0x0000001fff1c7819 */ /* 0x000fe2000001141c */
[C---:B------:R-:W-:Y:S01]  /*1480*/  VIADD R8, R197.reuse, 0xd0 ;  /* 0x000000d0c5087836 */ /* 0x040fe20000000000 */
[----:B------:R-:W-:Y:S01]  /*1490*/  SHF.R.S32.HI R27, RZ, 0x1f, R27 ;  /* 0x0000001fff1b7819 */ /* 0x000fe2000001141b */
[----:B------:R-:W-:Y:S01]  /*14a0*/  VIADD R5, R197, 0xe8 ;  /* 0x000000e8c5057836 */ /* 0x000fe20000000000 */
[----:B------:R-:W-:Y:S01]  /*14b0*/  SHF.R.S32.HI R25, RZ, 0x1f, R25 ;  /* 0x0000001fff197819 */ /* 0x000fe20000011419 */
[----:B------:R-:W-:Y:S01]  /*14c0*/  VIADD R22, R16, 0x20 ;  /* 0x0000002010167836 */ /* 0x000fe20000000000 */
[----:B------:R-:W-:Y:S01]  /*14d0*/  SHF.L.U64.HI R227, R211, 0x1, R10 ;  /* 0x00000001d3e37819 */ /* 0x000fe2000001020a */
        /* <DEDUP_REMOVED lines=9> */
[----:B------:R-:W-:Y:S01]  /*1570*/  SHF.L.U64.HI R228, R210, 0x1, R11 ;  /* 0x00000001d2e47819 */ /* 0x000fe2000001020b */
[----:B------:R-:W-:Y:S01]  /*1580*/  VIADD R31, R197, 0x48 ;  /* 0x00000048c51f7836 */ /* 0x000fe20000000000 */
[----:B------:R-:W-:Y:S01]  /*1590*/  SEL R201, R201, 0xffffffc0, !P2 ;  /* 0xffffffc0c9c97807 */ /* 0x000fe20005000000 */
        /* <DEDUP_REMOVED lines=32> */
[----:B------:R-:W-:Y:S01]  /*17a0*/  IMAD.SHL.U32 R188, R188, 0x4, RZ ;  /* 0x00000004bcbc7824 */ /* 0x000fe200078e00ff */
[----:B------:R-:W-:Y:S01]  /*17b0*/  SHF.R.S32.HI R31, RZ, 0x1f, R31 ;  /* 0x0000001fff1f7819 */ /* 0x000fe2000001141f */
[C---:B------:R-:W-:Y:S01]  /*17c0*/  @P1 VIADD R200, R202.reuse, 0xffffffe0 ;  /* 0xffffffe0cac81836 */ /* 0x040fe20000000000 */
[----:B------:R-:W-:Y:S01]  /*17d0*/  SHF.R.S32.HI R30, RZ, 0x1f, R30 ;  /* 0x0000001fff1e7819 */ /* 0x000fe2000001141e */
[----:B------:R-:W-:Y:S01]  /*17e0*/  IMAD.IADD R202, R202, 0x1, R201 ;  /* 0x00000001caca7824 */ /* 0x000fe200078e02c9 */
[----:B------:R-:W-:Y:S01]  /*17f0*/  SHF.R.S32.HI R28, RZ, 0x1f, R28 ;  /* 0x0000001fff1c7819 */ /* 0x000fe2000001141c */
[----:B------:R-:W-:Y:S01]  /*1800*/  VIADD R194, R188, 0x10 ;  /* 0x00000010bcc27836 */ /* 0x000fe20000000000 */
[----:B------:R-:W-:Y:S01]  /*1810*/  SHF.R.S32.HI R27, RZ, 0x1f, R27 ;  /* 0x0000001fff1b7819 */ /* 0x000fe2000001141b */
[----:B------:R-:W-:Y:S01]  /*1820*/  IMAD.IADD R201, R201, 0x1, R200 ;  /* 0x00000001c9c97824 */ /* 0x000fe200078e02c8 */
[----:B------:R-:W-:-:S02]  /*1830*/  SHF.R.S32.HI R25, RZ, 0x1f, R25 ;  /* 0x0000001fff197819 */ /* 0x000fc40000011419 */
[----:B------:R-:W-:Y:S02]  /*1840*/  SHF.R.S32.HI R24, RZ, 0x1f, R24 ;  /* 0x0000001fff187819 */ /* 0x000fe40000011418 */
[----:B------:R-:W-:Y:S02]  /*1850*/  SHF.R.S32.HI R20, RZ, 0x1f, R20 ;  /* 0x0000001fff147819 */ /* 0x000fe40000011414 */
[----:B------:R-:W-:Y:S02]  /*1860*/  SHF.R.S32.HI R18, RZ, 0x1f, R18 ;  /* 0x0000001fff127819 */ /* 0x000fe40000011412 */
[----:B------:R-:W-:Y:S02]  /*1870*/  SHF.R.S32.HI R14, RZ, 0x1f, R14 ;  /* 0x0000001fff0e7819 */ /* 0x000fe4000001140e */
[----:B------:R-:W-:Y:S02]  /*1880*/  SHF.R.S32.HI R13, RZ, 0x1f, R13 ;  /* 0x0000001fff0d7819 */ /* 0x000fe4000001140d */
[----:B------:R-:W-:-:S02]  /*1890*/  SHF.R.S32.HI R11, RZ, 0x1f, R11 ;  /* 0x0000001fff0b7819 */ /* 0x000fc4000001140b */
[----:B------:R-:W-:Y:S02]  /*18a0*/  SHF.R.S32.HI R9, RZ, 0x1f, R10 ;  /* 0x0000001fff097819 */ /* 0x000fe4000001140a */
[----:B------:R-:W-:Y:S02]  /*18b0*/  SHF.R.S32.HI R7, RZ, 0x1f, R7 ;  /* 0x0000001fff077819 */ /* 0x000fe40000011407 */
[----:B------:R-:W-:Y:S02]  /*18c0*/  SHF.R.S32.HI R6, RZ, 0x1f, R6 ;  /* 0x0000001fff067819 */ /* 0x000fe40000011406 */
[----:B------:R-:W-:Y:S02]  /*18d0*/  SHF.R.S32.HI R4, RZ, 0x1f, R4 ;  /* 0x0000001fff047819 */ /* 0x000fe40000011404 */
[----:B------:R-:W-:-:S07]  /*18e0*/  SHF.R.S32.HI R0, RZ, 0x1f, R3 ;  /* 0x0000001fff007819 */ /* 0x000fce0000011403 */
.L_x_727:
[----:B0123--:R-:W0:Y:S01]  /*18f0*/  LDC.64 R4, c[0x0][0xc88] ;  /* 0x00032200ff047b82 */ /* 0x00fe220000000a00 */
[----:B------:R-:W-:Y:S01]  /*1900*/  ULDC.64 UR4, c[0x0][0xa28] ;  /* 0x00028a0000047ab9 */ /* 0x000fe20000000a00 */
[----:B------:R-:W-:Y:S01]  /*1910*/  ULDC.64 UR8, c[0x0][0xa18] ;  /* 0x0002860000087ab9 */ /* 0x000fe20000000a00 */
[----:B------:R-:W-:Y:S01]  /*1920*/  ULDC.64 UR6, c[0x0][0xa08] ;  /* 0x0002820000067ab9 */ /* 0x000fe20000000a00 */
[----:B0-----:R-:W-:-:S05]  /*1930*/  IMAD.WIDE R4, R155, 0x4, R4 ;  /* 0x000000049b047825 */ /* 0x001fca00078e0204 */
[----:B-----5:R-:W2:Y:S01]  /*1940*/  LDG.E R26, desc[UR42][R4.64] ;  /* 0x0000002a041a7981 */ /* 0x020ea2000c1e1900 */
[----:B------:R-:W-:Y:S01]  /*1950*/  ISETP.NE.U32.AND P2, PT, RZ, UR4, PT ;  /* 0x00000004ff007c0c */ /* 0x000fe2000bf45070 */
[----:B----4-:R-:W-:Y:S01]  /*1960*/  IMAD.MOV.U32 R8, RZ, RZ, RZ ;  /* 0x000000ffff087224 */ /* 0x010fe200078e00ff */
[----:B------:R-:W-:Y:S01]  /*1970*/  ISETP.NE.U32.AND P1, PT, RZ, UR8, PT ;  /* 0x00000008ff007c0c */ /* 0x000fe2000bf25070 */
[----:B------:R-:W-:Y:S01]  /*1980*/  IMAD.MOV.U32 R24, RZ, RZ, RZ ;  /* 0x000000ffff187224 */ /* 0x000fe200078e00ff */
[----:B------:R-:W-:Y:S02]  /*1990*/  ISETP.NE.AND.EX P2, PT, RZ, UR5, PT, P2 ;  /* 0x00000005ff007c0c */ /* 0x000fe4000bf45320 */
[----:B------:R-:W-:Y:S02]  /*19a0*/  ISETP.NE.AND.EX P1, PT, RZ, UR9, PT, P1 ;  /* 0x00000009ff007c0c */ /* 0x000fe4000bf25310 */
[----:B------:R-:W-:-:S04]  /*19b0*/  ISETP.NE.U32.AND P0, PT, RZ, UR6, PT ;  /* 0x00000006ff007c0c */ /* 0x000fc8000bf05070 */
[----:B------:R-:W-:Y:S02]  /*19c0*/  ISETP.NE.AND.EX P0, PT, RZ, UR7, PT, P0 ;  /* 0x00000007ff007c0c */ /* 0x000fe4000bf05300 */
[----:B--2---:R-:W-:Y:S01]  /*19d0*/  SHF.R.S32.HI R0, RZ, 0x1f, R26 ;  /* 0x0000001fff007819 */ /* 0x004fe2000001141a */
[C---:B------:R-:W-:Y:S02]  /*19e0*/  IMAD.SHL.U32 R28, R26.reuse, 0x4, RZ ;  /* 0x000000041a1c7824 */ /* 0x040fe400078e00ff */
[C---:B------:R-:W-:Y:S01]  /*19f0*/  @P2 LEA R6, P3, R26.reuse, UR4, 0x2 ;  /* 0x000000041a062c11 */ /* 0x040fe2000f8610ff */
[----:B------:R-:W-:Y:S01]  /*1a00*/  STL [R1+0x18], R26 ;  /* 0x0000181a01007387 */ /* 0x000fe20000100800 */
[C-C-:B------:R-:W-:Y:S02]  /*1a10*/  SHF.L.U64.HI R27, R26.reuse, 0x2, R0.reuse ;  /* 0x000000021a1b7819 */ /* 0x140fe40000010200 */
[----:B------:R-:W-:Y:S01]  /*1a20*/  @P2 LEA.HI.X R7, R26, UR5, R0, 0x2, P3 ;  /* 0x000000051a072c11 */ /* 0x000fe200098f1400 */
[----:B------:R-:W-:Y:S01]  /*1a30*/  ULDC UR4, c[0x0][0x288] ;  /* 0x0000a20000047ab9 */ /* 0x000fe20000000800 */
[C---:B------:R-:W-:Y:S01]  /*1a40*/  IADD3 R4, P4, R28.reuse, UR6, RZ ;  /* 0x000000061c047c10 */ /* 0x040fe2000ff9e0ff */
[----:B------:R0:W-:Y:S04]  /*1a50*/  STL [R1+0x40], R0 ;  /* 0x0000400001007387 */ /* 0x0001e80000100800 */
[----:B------:R1:W5:Y:S01]  /*1a60*/  @P2 LDG.E R8, desc[UR42][R6.64] ;  /* 0x0000002a06082981 */ /* 0x000362000c1e1900 */
[----:B------:R-:W-:Y:S01]  /*1a70*/  IMAD.U32 R155, RZ, RZ, UR4 ;  /* 0x00000004ff9b7e24 */ /* 0x000fe2000f8e00ff */
[----:B------:R-:W-:Y:S01]  /*1a80*/  IADD3.X R5, R27, UR7, RZ, P4, !PT ;  /* 0x000000071b057c10 */ /* 0x000fe2000a7fe4ff */
[----:B------:R-:W-:Y:S01]  /*1a90*/  ULDC.64 UR4, c[0x0][0x418] ;  /* 0x0001060000047ab9 */ /* 0x000fe20000000a00 */
[----:B------:R2:W-:Y:S04]  /*1aa0*/  STL [R1+0x20], R28 ;  /* 0x0000201c01007387 */ /* 0x0005e80000100800 */
[----:B------:R2:W5:Y:S01]  /*1ab0*/  @P0 LDG.E R24, desc[UR42][R4.64] ;  /* 0x0000002a04180981 */ /* 0x000562000c1e1900 */
[----:B-1----:R-:W-:-:S03]  /*1ac0*/  @P1 IADD3 R6, P2, R28, UR8, RZ ;  /* 0x000000081c061c10 */ /* 0x002fc6000ff5e0ff */
[----:B------:R2:W-:Y:S01]  /*1ad0*/  STL [R1+0x24], R27 ;  /* 0x0000241b01007387 */ /* 0x0005e20000100800 */
[----:B------:R-:W-:Y:S01]  /*1ae0*/  @P1 IADD3.X R7, R27, UR9, RZ, P2, !PT ;  /* 0x000000091b071c10 */ /* 0x000fe200097fe4ff */
[----:B------:R-:W-:Y:S02]  /*1af0*/  UISETP.NE.U32.AND UP0, UPT, UR4, URZ, UPT ;  /* 0x0000003f0400728c */ /* 0x000fe4000bf05070 */
[----:B------:R2:W-:Y:S01]  /*1b00*/  STL [R1+0x28], R153 ;  /* 0x0000289901007387 */ /* 0x0005e20000100800 */
[----:B------:R-:W-:Y:S01]  /*1b10*/  ULDC.64 UR8, c[0x0][0xa20] ;  /* 0x0002880000087ab9 */ /* 0x000fe20000000a00 */
[----:B------:R-:W-:Y:S02]  /*1b20*/  ULDC UR4, c[0x0][0x424] ;  /* 0x0001090000047ab9 */ /* 0x000fe40000000800 */
[----:B------:R2:W5:Y:S01]  /*1b30*/  @P1 LDG.E R155, desc[UR42][R6.64] ;  /* 0x0000002a069b1981 */ /* 0x000562000c1e1900 */
[----:B------:R-:W-:Y:S01]  /*1b40*/  UISETP.NE.AND.EX UP0, UPT, UR5, URZ, UPT, UP0 ;  /* 0x0000003f0500728c */ /* 0x000fe2000bf05300 */
[----:B------:R-:W-:-:S02]  /*1b50*/  LOP3.LUT R3, R154, 0xff000000, RZ, 0xc0, !PT ;  /* 0xff0000009a037812 */ /* 0x000fc400078ec0ff */
[----:B------:R-:W-:Y:S01]  /*1b60*/  ISETP.NE.U32.AND P2, PT, RZ, UR8, PT ;  /* 0x00000008ff007c0c */ /* 0x000fe2000bf45070 */
[----:B------:R-:W-:Y:S01]  /*1b70*/  USEL UR4, UR4, 0x1, UP0 ;  /* 0x0000000104047887 */ /* 0x000fe20008000000 */
[----:B------:R-:W-:Y:S01]  /*1b80*/  ULDC UR5, c[0x0][0x2f0] ;  /* 0x0000bc0000057ab9 */ /* 0x000fe20000000800 */
[----:B0-----:R-:W-:Y:S02]  /*1b90*/  LOP3.LUT R0, R154, 0xff0000, RZ, 0xc0, !PT ;  /* 0x00ff00009a007812 */ /* 0x001fe400078ec0ff */
[----:B------:R-:W-:Y:S01]  /*1ba0*/  UIMAD UR4, UR4, UR5, URZ ;  /* 0x00000005040472a4 */ /* 0x000fe2000f8e023f */
[----:B------:R-:W-:Y:S02]  /*1bb0*/  SHF.R.U32.HI R3, RZ, 0x8, R3 ;  /* 0x00000008ff037819 */ /* 0x000fe40000011603 */
[----:B------:R-:W-:Y:S01]  /*1bc0*/  ISETP.NE.AND.EX P2, PT, RZ, UR9, PT, P2 ;  /* 0x00000009ff007c0c */ /* 0x000fe2000bf45320 */
[----:B------:R-:W-:Y:S01]  /*1bd0*/  ULDC UR5, c[0x0][0x348] ;  /* 0x0000d20000057ab9 */ /* 0x000fe20000000800 */
[----:B------:R-:W-:-:S02]  /*1be0*/  LEA.HI R9, R0, R3, RZ, 0x10 ;  /* 0x0000000300097211 */ /* 0x000fc400078f80ff */
[----:B------:R-:W-:Y:S01]  /*1bf0*/  LOP3.LUT R184, R154, 0xffff, RZ, 0xc0, !PT ;  /* 0x0000ffff9ab87812 */ /* 0x000fe200078ec0ff */
[----:B--2---:R-:W-:Y:S08]  /*1c00*/  @P1 BRA `(.L_x_591) ;  /* 0x0000000000241947 */ /* 0x004ff00003800000 */
[----:B------:R-:W-:Y:S02]  /*1c10*/  ULDC.64 UR6, c[0x0][0xa00] ;  /* 0x0002800000067ab9 */ /* 0x000fe40000000a00 */
[----:B------:R-:W-:-:S04]  /*1c20*/  ISETP.NE.U32.AND P1, PT, RZ, UR6, PT ;  /* 0x00000006ff007c0c */ /* 0x000fc8000bf25070 */
[----:B------:R-:W-:-:S13]  /*1c30*/  ISETP.NE.AND.EX P1, PT, RZ, UR7, PT, P1 ;  /* 0x00000007ff007c0c */ /* 0x000fda000bf25310 */
[----:B------:R-:W-:Y:S05]  /*1c40*/  @!P1 BRA `(.L_x_591) ;  /* 0x0000000000149947 */ /* 0x000fea0003800000 */
[----:B------:R-:W0:Y:S02]  /*1c50*/  LDC.64 R6, c[0x0][0xa00] ;  /* 0x00028000ff067b82 */ /* 0x000e240000000a00 */
[----:B0-----:R-:W-:-:S05]  /*1c60*/  IMAD.WIDE R6, R26, 0x4, R6 ;  /* 0x000000041a067825 */ /* 0x001fca00078e0206 */
[----:B-----5:R-:W2:Y:S04]  /*1c70*/  LDG.E R155, desc[UR42][R6.64] ;  /* 0x0000002a069b7981 */ /* 0x020ea8000c1e1900 */
[----:B------:R-:W2:Y:S02]  /*1c80*/  LDG.E R0, desc[UR42][R6.64+0x4] ;  /* 0x0000042a06007981 */ /* 0x000ea4000c1e1900 */
[----:B--2---:R-:W-:-:S07]  /*1c90*/  IMAD.IADD R155, R0, 0x1, -R155 ;  /* 0x00000001009b7824 */ /* 0x004fce00078e0a9b */
.L_x_591:
[----:B------:R-:W-:Y:S02]  /*1ca0*/  IMAD.U32 R36, RZ, RZ, UR5 ;  /* 0x00000005ff247e24 */ /* 0x000fe4000f8e00ff */
[----:B------:R-:W-:Y:S01]  /*1cb0*/  IMAD.U32 R25, RZ, RZ, UR4 ;  /* 0x00000004ff197e24 */ /* 0x000fe2000f8e00ff */
[----:B------:R-:W-:Y:S06]  /*1cc0*/  @!P2 BRA `(.L_x_592) ;  /* 0x000000000010a947 */ /* 0x000fec0003800000 */
[----:B------:R-:W-:-:S04]  /*1cd0*/  IADD3 R4, P0, R28, UR8, RZ ;  /* 0x000000081c047c10 */ /* 0x000fc8000ff1e0ff */
[----:B------:R-:W-:-:S05]  /*1ce0*/  IADD3.X R5, R27, UR9, RZ, P0, !PT ;  /* 0x000000091b057c10 */ /* 0x000fca00087fe4ff */
[----:B------:R0:W5:Y:S01]  /*1cf0*/  LDG.E R25, desc[UR42][R4.64] ;  /* 0x0000002a04197981 */ /* 0x000162000c1e1900 */
[----:B------:R-:W-:Y:S05]  /*1d00*/  BRA `(.L_x_593) ;  /* 0x0000000000107947 */ /* 0x000fea0003800000 */
.L_x_592:
[----:B------:R-:W-:Y:S05]  /*1d10*/  @!P0 BRA `(.L_x_593) ;  /* 0x00000000000c8947 */ /* 0x000fea0003800000 */
[----:B------:R-:W2:Y:S04]  /*1d20*/  LDG.E R0, desc[UR42][R4.64] ;  /* 0x0000002a04007981 */ /* 0x000ea8000c1e1900 */
[----:B------:R-:W2:Y:S02]  /*1d30*/  LDG.E R25, desc[UR42][R4.64+0x4] ;  /* 0x0000042a04197981 */ /* 0x000ea4000c1e1900 */
[----:B--2---:R-:W-:-:S07]  /*1d40*/  IMAD.IADD R25, R25, 0x1, -R0 ;  /* 0x0000000119197824 */ /* 0x004fce00078e0a00 */
.L_x_593:
[----:B------:R-:W-:Y:S02]  /*1d50*/  ULDC.64 UR4, c[0x0][0xa10] ;  /* 0x0002840000047ab9 */ /* 0x000fe40000000a00 */
[----:B------:R-:W-:-:S04]  /*1d60*/  ISETP.NE.U32.AND P0, PT, RZ, UR4, PT ;  /* 0x00000004ff007c0c */ /* 0x000fc8000bf05070 */
[----:B------:R-:W-:Y:S01]  /*1d70*/  ISETP.NE.AND.EX P0, PT, RZ, UR5, PT, P0 ;  /* 0x00000005ff007c0c */ /* 0x000fe2000bf05300 */
[----:B------:R-:W-:Y:S02]  /*1d80*/  ULDC.64 UR4, c[0x0][0xa30] ;  /* 0x00028c0000047ab9 */ /* 0x000fe40000000a00 */
[----:B------:R-:W-:-:S10]  /*1d90*/  ISETP.NE.U32.AND P1, PT, RZ, UR4, PT ;  /* 0x00000004ff007c0c */ /* 0x000fd4000bf25070 */
[----:B0-----:R-:W0:Y:S01]  /*1da0*/  @P0 LDC.64 R4, c[0x0][0xa10] ;  /* 0x00028400ff040b82 */ /* 0x001e220000000a00 */
[----:B------:R-:W-:Y:S01]  /*1db0*/  ISETP.NE.AND.EX P1, PT, RZ, UR5, PT, P1 ;  /* 0x00000005ff007c0c */ /* 0x000fe2000bf25310 */
[----:B0-----:R-:W-:-:S05]  /*1dc0*/  @P0 IMAD.WIDE R4, R26, 0x4, R4 ;  /* 0x000000041a040825 */ /* 0x001fca00078e0204 */
[----:B------:R-:W2:Y:S04]  /*1dd0*/  @P0 LDG.E R0, desc[UR42][R4.64] ;  /* 0x0000002a04000981 */ /* 0x000ea8000c1e1900 */
[----:B------:R0:W2:Y:S01]  /*1de0*/  @P0 LDG.E R3, desc[UR42][R4.64+0x4] ;  /* 0x0000042a04030981 */ /* 0x0000a2000c1e1900 */
[----:B-----5:R-:W-:Y:S02]  /*1df0*/  IMAD.MOV.U32 R154, RZ, RZ, R25 ;  /* 0x000000ffff9a7224 */ /* 0x020fe400078e0019 */
[----:B0-----:R-:W-:-:S04]  /*1e00*/  @P1 IADD3 R4, P2, R28, UR4, RZ ;  /* 0x000000041c041c10 */ /* 0x001fc8000ff5e0ff */
[----:B------:R-:W-:-:S05]  /*1e10*/  @P1 IADD3.X R5, R27, UR5, RZ, P2, !PT ;  /* 0x000000051b051c10 */ /* 0x000fca00097fe4ff */
[----:B------:R0:W5:Y:S01]  /*1e20*/  @P1 LDG.E R154, desc[UR42][R4.64] ;  /* 0x0000002a049a1981 */ /* 0x000162000c1e1900 */
[----:B------:R-:W-:Y:S01]  /*1e30*/  LOP3.LUT R12, R9, 0xff, RZ, 0xc0, !PT ;  /* 0x000000ff090c7812 */ /* 0x000fe200078ec0ff */
[----:B------:R-:W-:Y:S01]  /*1e40*/  IMAD.IADD R11, R25, 0x1, -R8 ;  /* 0x00000001190b7824 */ /* 0x000fe200078e0a08 */
[----:B------:R-:W-:Y:S01]  /*1e50*/  SHF.R.U32.HI R6, RZ, 0x10, R9 ;  /* 0x00000010ff067819 */ /* 0x000fe20000011609 */
[----:B------:R-:W-:Y:S01]  /*1e60*/  BSSY B0, `(.L_x_594) ;  /* 0x000002b000007945 */ /* 0x000fe20003800000 */
[----:B------:R-:W-:Y:S01]  /*1e70*/  LOP3.LUT R18, R18, 0xfffffffb, RZ, 0xc0, !PT ;  /* 0xfffffffb12127812 */ /* 0x000fe200078ec0ff */
[----:B------:R0:W-:Y:S04]  /*1e80*/  STL [R1+0x38], R12 ;  /* 0x0000380c01007387 */ /* 0x0001e80000100800 */
[----:B------:R0:W-:Y:S01]  /*1e90*/  STL [R1+0x1c], R6 ;  /* 0x00001c0601007387 */ /* 0x0001e20000100800 */
[----:B--2---:R-:W-:-:S04]  /*1ea0*/  @P0 IMAD.IADD R36, R3, 0x1, -R0 ;  /* 0x0000000103240824 */ /* 0x004fc800078e0a00 */
[----:B------:R-:W-:-:S04]  /*1eb0*/  IMAD.IADD R152, R11, 0x1, R36 ;  /* 0x000000010b987824 */ /* 0x000fc800078e0224 */
[C---:B------:R-:W-:Y:S01]  /*1ec0*/  VIADD R0, R152.reuse, 0x3f ;  /* 0x0000003f98007836 */ /* 0x040fe20000000000 */
[----:B------:R-:W-:-:S04]  /*1ed0*/  ISETP.GE.AND P3, PT, R152, 0x1, PT ;  /* 0x000000019800780c */ /* 0x000fc80003f66270 */
[----:B------:R-:W-:-:S04]  /*1ee0*/  SHF.R.S32.HI R3, RZ, 0x1f, R0 ;  /* 0x0000001fff037819 */ /* 0x000fc80000011400 */
[----:B------:R-:W-:Y:S01]  /*1ef0*/  LEA.HI R3, R3, R0, RZ, 0x6 ;  /* 0x0000000003037211 */ /* 0x000fe200078f30ff */
[----:B------:R-:W-:-:S03]  /*1f00*/  IMAD.MOV.U32 R0, RZ, RZ, RZ ;  /* 0x000000ffff007224 */ /* 0x000fc600078e00ff */
[----:B------:R-:W-:Y:S02]  /*1f10*/  SHF.R.S32.HI R171, RZ, 0x6, R3 ;  /* 0x00000006ffab7819 */ /* 0x000fe40000011403 */
[----:B------:R-:W-:Y:S01]  /*1f20*/  @P3 LOP3.LUT R18, R18, 0x4, RZ, 0xfc, !PT ;  /* 0x0000000412123812 */ /* 0x000fe200078efcff */
[----:B0-----:R-:W-:Y:S06]  /*1f30*/  @!P3 BRA `(.L_x_595) ;  /* 0x000000000074b947 */ /* 0x001fec0003800000 */
[----:B------:R-:W-:Y:S01]  /*1f40*/  ISETP.NE.AND P0, PT, R6, RZ, PT ;  /* 0x000000ff0600720c */ /* 0x000fe20003f05270 */
[----:B------:R-:W-:-:S03]  /*1f50*/  ULDC UR4, c[0x0][0x9f0] ;  /* 0x00027c0000047ab9 */ /* 0x000fc60000000800 */
[----:B------:R-:W-:-:S04]  /*1f60*/  SEL R9, R6, UR4, P0 ;  /* 0x0000000406097c07 */ /* 0x000fc80008000000 */
[-C--:B------:R-:W-:Y:S02]  /*1f70*/  IABS R6, R9.reuse ;  /* 0x0000000900067213 */ /* 0x080fe40000000000 */
[----:B------:R-:W-:Y:S02]  /*1f80*/  IADD3 R0, R171, -0x1, R9 ;  /* 0xffffffffab007810 */ /* 0x000fe40007ffe009 */
[----:B------:R-:W0:Y:S01]  /*1f90*/  I2F.RP R3, R6 ;  /* 0x0000000600037306 */ /* 0x000e220000209400 */
[-C--:B------:R-:W-:Y:S02]  /*1fa0*/  IABS R10, R9.reuse ;  /* 0x00000009000a7213 */ /* 0x080fe40000000000 */
[----:B------:R-:W-:Y:S02]  /*1fb0*/  IABS R8, R0 ;  /* 0x0000000000087213 */ /* 0x000fe40000000000 */
[----:B------:R-:W-:-:S04]  /*1fc0*/  LOP3.LUT R0, R0, R9, RZ, 0x3c, !PT ;  /* 0x0000000900007212 */ /* 0x000fc800078e3cff */
[----:B------:R-:W-:Y:S01]  /*1fd0*/  ISETP.GE.AND P2, PT, R0, RZ, PT ;  /* 0x000000ff0000720c */ /* 0x000fe20003f46270 */
[----:B0-----:R-:W0:Y:S02]  /*1fe0*/  MUFU.RCP R3, R3 ;  /* 0x0000000300037308 */ /* 0x001e240000001000 */
[----:B0-----:R-:W-:Y:S02]  /*1ff0*/  VIADD R4, R3, 0xffffffe ;  /* 0x0ffffffe03047836 */ /* 0x001fe40000000000 */
[----:B------:R-:W-:-:S04]  /*2000*/  IMAD.MOV R3, RZ, RZ, -R10 ;  /* 0x000000ffff037224 */ /* 0x000fc800078e0a0a */
[----:B------:R0:W1:Y:S02]  /*2010*/  F2I.FTZ.U32.TRUNC.NTZ R5, R4 ;  /* 0x0000000400057305 */ /* 0x000064000021f000 */
[----:B0-----:R-:W-:Y:S02]  /*2020*/  IMAD.MOV.U32 R4, RZ, RZ, RZ ;  /* 0x000000ffff047224 */ /* 0x001fe400078e00ff */
[----:B-1----:R-:W-:-:S04]  /*2030*/  IMAD.MOV R7, RZ, RZ, -R5 ;  /* 0x000000ffff077224 */ /* 0x002fc800078e0a05 */
[----:B------:R-:W-:-:S04]  /*2040*/  IMAD R7, R7, R6, RZ ;  /* 0x0000000607077224 */ /* 0x000fc800078e02ff */
[----:B------:R-:W-:-:S06]  /*2050*/  IMAD.HI.U32 R5, R5, R7, R4 ;  /* 0x0000000705057227 */ /* 0x000fcc00078e0004 */
[----:B------:R-:W-:-:S04]  /*2060*/  IMAD.HI.U32 R5, R5, R8, RZ ;  /* 0x0000000805057227 */ /* 0x000fc800078e00ff */
        /* <DEDUP_REMOVED lines=10> */
.L_x_595:
[----:B------:R-:W-:Y:S05]  /*2110*/  BSYNC B0 ;  /* 0x0000000000007941 */ /* 0x000fea0003800000 */
.L_x_594:
[----:B------:R-:W-:Y:S01]  /*2120*/  IMAD R3, R12, R0, RZ ;  /* 0x000000000c037224 */ /* 0x000fe200078e02ff */
[----:B------:R-:W-:-:S04]  /*2130*/  PLOP3.LUT P2, PT, PT, PT, PT, 0x80, 0x0 ;  /* 0x000000000000781c */ /* 0x000fc80003f4f070 */
[C---:B------:R-:W-:Y:S01]  /*2140*/  VIADDMNMX R0, R3.reuse, R0, R171, PT ;  /* 0x0000000003007246 */ /* 0x040fe200038001ab */
[----:B------:R-:W-:-:S04]  /*2150*/  IMAD R3, R3, 0x40, -R11 ;  /* 0x0000004003037824 */ /* 0x000fc800078e0a0b */
[----:B------:R-:W-:Y:S01]  /*2160*/  IMAD R5, R0, 0x40, -R11 ;  /* 0x0000004000057824 */ /* 0x000fe200078e0a0b */
[----:B------:R-:W-:-:S04]  /*2170*/  VIMNMX R3, RZ, R3, !PT ;  /* 0x00000003ff037248 */ /* 0x000fc80007fe0100 */
[----:B------:R-:W-:Y:S02]  /*2180*/  VIMNMX R0, R5, R36, PT ;  /* 0x0000002405007248 */ /* 0x000fe40003fe0100 */
[----:B------:R-:W-:Y:S02]  /*2190*/  SHF.R.U32.HI R35, RZ, 0x6, R3 ;  /* 0x00000006ff237819 */ /* 0x000fe40000011603 */
[----:B------:R-:W-:-:S03]  /*21a0*/  ISETP.GT.AND P0, PT, R0, R3, PT ;  /* 0x000000030000720c */ /* 0x000fc60003f04270 */
[----:B------:R-:W-:-:S10]  /*21b0*/  IMAD.MOV.U32 R34, RZ, RZ, R35 ;  /* 0x000000ffff227224 */ /* 0x000fd400078e0023 */
[----:B------:R-:W-:-:S05]  /*21c0*/  @P0 VIADD R0, R0, 0x3f ;  /* 0x0000003f00000836 */ /* 0x000fca0000000000 */
[----:B------:R-:W-:-:S04]  /*21d0*/  @P0 SHF.R.S32.HI R3, RZ, 0x1f, R0 ;  /* 0x0000001fff030819 */ /* 0x000fc80000011400 */
[----:B------:R-:W-:-:S04]  /*21e0*/  @P0 LEA.HI R3, R3, R0, RZ, 0x6 ;  /* 0x0000000003030211 */ /* 0x000fc800078f30ff */
[----:B------:R-:W-:-:S04]  /*21f0*/  @P0 SHF.R.S32.HI R34, RZ, 0x6, R3 ;  /* 0x00000006ff220819 */ /* 0x000fc80000011403 */
[----:B------:R-:W-:-:S13]  /*2200*/  ISETP.GT.AND P0, PT, R34, R35, PT ;  /* 0x000000232200720c */ /* 0x000fda0003f04270 */
[----:B------:R-:W-:Y:S05]  /*2210*/  @!P0 BRA `(.L_x_596) ;  /* 0x0000002c00d48947 */ /* 0x000fea0003800000 */
[----:B------:R-:W-:Y:S01]  /*2220*/  VIADD R0, R2, 0x22400 ;  /* 0x0002240002007836 */ /* 0x000fe20000000000 */
[----:B------:R-:W-:Y:S04]  /*2230*/  BSSY B6, `(.L_x_597) ;  /* 0x0000013000067945 */ /* 0x000fe80003800000 */
[----:B------:R-:W-:-:S13]  /*2240*/  LOP3.LUT P0, RZ, R0, 0x3ff, RZ, 0xc0, !PT ;  /* 0x000003ff00ff7812 */ /* 0x000fda000780c0ff */
        /* <DEDUP_REMOVED lines=16> */
[----:B0----5:R-:W-:Y:S05]  /*2350*/  CALL.ABS.NOINC R14 ;  /* 0x000000000e007343 */ /* 0x021fea0003c00000 */
.L_x_598:
[----:B------:R-:W-:Y:S05]  /*2360*/  BSYNC B6 ;  /* 0x0000000000067941 */ /* 0x000fea0003800000 */
.L_x_597:
        /* <DEDUP_REMOVED lines=20> */
.L_x_600:
[----:B------:R-:W-:Y:S05]  /*24b0*/  BSYNC B6 ;  /* 0x0000000000067941 */ /* 0x000fea0003800000 */
.L_x_599:
[----:B------:R-:W-:Y:S01]  /*24c0*/  ULDC.64 UR4, c[0x0][0x9f8] ;  /* 0x00027e0000047ab9 */ /* 0x000fe20000000a00 */
[----:B------:R-:W-:Y:S01]  /*24d0*/  IMAD.MOV.U32 R0, RZ, RZ, R26 ;  /* 0x000000ffff007224 */ /* 0x000fe200078e001a */
[----:B------:R-:W-:Y:S01]  /*24e0*/  ISETP.NE.U32.AND P0, PT, RZ, UR4, PT ;  /* 0x00000004ff007c0c */ /* 0x000fe2000bf05070 */
[----:B------:R-:W0:Y:S01]  /*24f0*/  S2R R3, SR_TID.X ;  /* 0x0000000000037919 */ /* 0x000e220000002100 */
[----:B------:R-:W1:Y:S02]  /*2500*/  LDC.64 R6, c[0x0][0x3f8] ;  /* 0x0000fe00ff067b82 */ /* 0x000e640000000a00 */
[----:B------:R-:W-:-:S06]  /*2510*/  ISETP.NE.AND.EX P0, PT, RZ, UR5, PT, P0 ;  /* 0x00000005ff007c0c */ /* 0x000fcc000bf05300 */
[----:B------:R-:W2:Y:S07]  /*2520*/  LDC R45, c[0x0][0x3f4] ;  /* 0x0000fd00ff2d7b82 */ /* 0x000eae0000000800 */
[----:B------:R-:W-:Y:S02]  /*2530*/  @P0 IADD3 R4, P1, R28, UR4, RZ ;  /* 0x000000041c040c10 */ /* 0x000fe4000ff3e0ff */
[----:B------:R-:W-:Y:S02]  /*2540*/  SHF.R.S32.HI R9, RZ, 0x1f, R186 ;  /* 0x0000001fff097819 */ /* 0x000fe400000114ba */
[----:B------:R-:W-:Y:S01]  /*2550*/  SHF.R.S32.HI R189, RZ, 0x1f, R188 ;  /* 0x0000001fffbd7819 */ /* 0x000fe200000114bc */
[----:B------:R-:W3:Y:S01]  /*2560*/  S2R R44, SR_TID.X ;  /* 0x00000000002c7919 */ /* 0x000ee20000002100 */
[----:B------:R-:W-:Y:S01]  /*2570*/  @P0 IADD3.X R5, R27, UR5, RZ, P1, !PT ;  /* 0x000000051b050c10 */ /* 0x000fe20008ffe4ff */
[----:B------:R-:W-:Y:S01]  /*2580*/  IMAD.SHL.U32 R40, R191, 0x40, RZ ;  /* 0x00000040bf287824 */ /* 0x000fe200078e00ff */
[----:B------:R-:W-:-:S03]  /*2590*/  ULDC UR4, c[0x0][0x2f4] ;  /* 0x0000bd0000047ab9 */ /* 0x000fc60000000800 */
[----:B------:R4:W3:Y:S01]  /*25a0*/  @P0 LDG.E R0, desc[UR42][R4.64] ;  /* 0x0000002a04000981 */ /* 0x0008e2000c1e1900 */
[-C--:B-1----:R-:W-:Y:S01]  /*25b0*/  IMAD.WIDE.U32 R20, R186, R6.reuse, R188 ;  /* 0x00000006ba147225 */ /* 0x082fe200078e00bc */
[----:B------:R-:W-:Y:S02]  /*25c0*/  LOP3.LUT R40, R40, 0x1c0, RZ, 0xc0, !PT ;  /* 0x000001c028287812 */ /* 0x000fe400078ec0ff */
[----:B------:R-:W-:Y:S01]  /*25d0*/  ISETP.GE.AND P1, PT, R22, UR4, PT ;  /* 0x0000000416007c0c */ /* 0x000fe2000bf26270 */
[----:B0-----:R-:W-:Y:S01]  /*25e0*/  VIADD R8, R3, 0xffffff80 ;  /* 0xffffff8003087836 */ /* 0x001fe20000000000 */
[----:B--2---:R-:W-:Y:S01]  /*25f0*/  ISETP.GE.AND P2, PT, R16, R45, PT ;  /* 0x0000002d1000720c */ /* 0x004fe20003f46270 */
[-C--:B------:R-:W-:Y:S01]  /*2600*/  IMAD R3, R9, R6.reuse, RZ ;  /* 0x0000000609037224 */ /* 0x080fe200078e02ff */
[----:B------:R-:W-:Y:S01]  /*2610*/  SHF.R.U32.HI R42, RZ, 0x3, R40 ;  /* 0x00000003ff2a7819 */ /* 0x000fe20000011628 */
[----:B------:R-:W-:Y:S01]  /*2620*/  IMAD.WIDE.U32 R28, R186, R6, R16 ;  /* 0x00000006ba1c7225 */ /* 0x000fe200078e0010 */
[----:B----4-:R-:W0:Y:S01]  /*2630*/  LDC.64 R4, c[0x0][0x408] ;  /* 0x00010200ff047b82 */ /* 0x010e220000000a00 */
[----:B------:R-:W-:-:S02]  /*2640*/  SHF.R.S32.HI R13, RZ, 0x1f, R8 ;  /* 0x0000001fff0d7819 */ /* 0x000fc40000011408 */
[----:B------:R-:W-:Y:S01]  /*2650*/  IMAD R11, R186, R7, R3 ;  /* 0x00000007ba0b7224 */ /* 0x000fe200078e0203 */
[----:B------:R-:W-:Y:S01]  /*2660*/  LOP3.LUT R18, R18, 0xfffffffe, RZ, 0xc0, !PT ;  /* 0xfffffffe12127812 */ /* 0x000fe200078ec0ff */
[----:B------:R-:W-:Y:S01]  /*2670*/  IMAD.IADD R3, R24, 0x1, R25 ;  /* 0x0000000118037824 */ /* 0x000fe200078e0219 */
[----:B------:R-:W-:Y:S01]  /*2680*/  LEA.HI R13, R13, R8, RZ, 0x2 ;  /* 0x000000080d0d7211 */ /* 0x000fe200078f10ff */
[----:B------:R-:W-:Y:S01]  /*2690*/  IMAD.IADD R21, R21, 0x1, R11 ;  /* 0x0000000115157824 */ /* 0x000fe200078e020b */
[----:B------:R-:W-:Y:S01]  /*26a0*/  SHF.L.U64.HI R38, R6, 0x6, R7 ;  /* 0x0000000606267819 */ /* 0x000fe20000010207 */
[----:B------:R-:W-:Y:S01]  /*26b0*/  IMAD.IADD R29, R11, 0x1, R29 ;  /* 0x000000010b1d7824 */ /* 0x000fe200078e021d */
[----:B------:R-:W-:Y:S01]  /*26c0*/  LOP3.LUT R13, R13, 0xfffffffc, RZ, 0xc0, !PT ;  /* 0xfffffffc0d0d7812 */ /* 0x000fe200078ec0ff */
[-C--:B-----5:R-:W-:Y:S01]  /*26d0*/  IMAD.WIDE.U32 R20, R154, R6.reuse, R20 ;  /* 0x000000069a147225 */ /* 0x0a0fe200078e0014 */
[----:B------:R-:W-:Y:S02]  /*26e0*/  SHF.R.S32.HI R11, RZ, 0x1f, R154 ;  /* 0x0000001fff0b7819 */ /* 0x000fe4000001149a */
[----:B------:R-:W-:Y:S01]  /*26f0*/  @P2 LOP3.LUT R18, R18, 0x1, RZ, 0xfc, !PT ;  /* 0x0000000112122812 */ /* 0x000fe200078efcff */
[----:B------:R-:W-:Y:S01]  /*2700*/  IMAD.IADD R47, R8, 0x1, -R13 ;  /* 0x00000001082f7824 */ /* 0x000fe200078e0a0d */
[----:B------:R-:W-:Y:S01]  /*2710*/  ISETP.GE.AND P0, PT, R16, UR4, PT ;  /* 0x0000000410007c0c */ /* 0x000fe2000bf06270 */
[-C--:B------:R-:W-:Y:S01]  /*2720*/  IMAD R10, R11, R6.reuse, RZ ;  /* 0x000000060b0a7224 */ /* 0x080fe200078e02ff */
[----:B------:R-:W-:Y:S01]  /*2730*/  LOP3.LUT R18, R18, 0xfffffffd, RZ, 0xc0, !PT ;  /* 0xfffffffd12127812 */ /* 0x000fe200078ec0ff */
[----:B------:R-:W-:Y:S01]  /*2740*/  IMAD.WIDE.U32 R28, R154, R6, R28 ;  /* 0x000000069a1c7225 */ /* 0x000fe200078e001c */
[----:B---3--:R-:W-:-:S02]  /*2750*/  LEA.HI R44, R44, 0x8, RZ, 0x19 ;  /* 0x000000082c2c7811 */ /* 0x008fc400078fc8ff */
[----:B------:R-:W-:Y:S01]  /*2760*/  @P1 LOP3.LUT R18, R18, 0x2, RZ, 0xfc, !PT ;  /* 0x0000000212121812 */ /* 0x000fe200078efcff */
[----:B------:R-:W-:Y:S01]  /*2770*/  IMAD R49, R154, R7, R10 ;  /* 0x000000079a317224 */ /* 0x000fe200078e020a */
[----:B0-----:R-:W-:Y:S01]  /*2780*/  SHF.L.U64.HI R41, R4, 0x6, R5 ;  /* 0x0000000604297819 */ /* 0x001fe20000010205 */
[-C--:B------:R-:W-:Y:S02]  /*2790*/  IMAD R9, R9, R4.reuse, RZ ;  /* 0x0000000409097224 */ /* 0x080fe400078e02ff */
[-C--:B------:R-:W-:Y:S02]  /*27a0*/  IMAD R11, R11, R4.reuse, RZ ;  /* 0x000000040b0b7224 */ /* 0x080fe400078e02ff */
[-C--:B------:R-:W-:Y:S01]  /*27b0*/  IMAD R13, R186, R5.reuse, R9 ;  /* 0x00000005ba0d7224 */ /* 0x080fe200078e0209 */
[----:B------:R-:W-:Y:S01]  /*27c0*/  SEL R9, R45, RZ, P2 ;  /* 0x000000ff2d097207 */ /* 0x000fe20001000000 */
[----:B------:R-:W-:Y:S01]  /*27d0*/  IMAD R11, R154, R5, R11 ;  /* 0x000000059a0b7224 */ /* 0x000fe200078e020b */
[----:B------:R-:W-:Y:S01]  /*27e0*/  LOP3.LUT R5, R40, 0x18, R16, 0xf8, !PT ;  /* 0x0000001828057812 */ /* 0x000fe200078ef810 */
[----:B------:R-:W-:-:S03]  /*27f0*/  IMAD.WIDE.U32 R30, R186, R4, R188 ;  /* 0x00000004ba1e7225 */ /* 0x000fc600078e00bc */
[----:B------:R-:W-:Y:S01]  /*2800*/  LOP3.LUT R5, R5, R42, RZ, 0x3c, !PT ;  /* 0x0000002a05057212 */ /* 0x000fe200078e3cff */
[----:B------:R-:W-:Y:S02]  /*2810*/  IMAD.IADD R9, R16, 0x1, R9 ;  /* 0x0000000110097824 */ /* 0x000fe400078e0209 */
[----:B------:R-:W-:-:S03]  /*2820*/  IMAD.WIDE.U32 R32, R186, R4, R16 ;  /* 0x00000004ba207225 */ /* 0x000fc600078e0010 */
[----:B------:R-:W-:Y:S01]  /*2830*/  SHF.R.S32.HI R8, RZ, 0x1f, R9 ;  /* 0x0000001fff087819 */ /* 0x000fe20000011409 */
[----:B------:R-:W-:Y:S02]  /*2840*/  IMAD R46, R198, 0x200, R5 ;  /* 0x00000200c62e7824 */ /* 0x000fe400078e0205 */
[----:B------:R-:W-:Y:S01]  /*2850*/  IMAD.IADD R31, R31, 0x1, R13 ;  /* 0x000000011f1f7824 */ /* 0x000fe200078e020d */
[----:B------:R-:W-:Y:S01]  /*2860*/  LEA.HI R37, R8, R9, RZ, 0x3 ;  /* 0x0000000908257211 */ /* 0x000fe200078f18ff */
[----:B------:R-:W-:Y:S02]  /*2870*/  IMAD.IADD R33, R13, 0x1, R33 ;  /* 0x000000010d217824 */ /* 0x000fe400078e0221 */
[-C--:B------:R-:W-:Y:S01]  /*2880*/  IMAD.WIDE.U32 R30, R154, R4.reuse, R30 ;  /* 0x000000049a1e7225 */ /* 0x080fe200078e001e */
[----:B------:R-:W-:Y:S02]  /*2890*/  LOP3.LUT R5, R40, 0x38, R37, 0xf8, !PT ;  /* 0x0000003828057812 */ /* 0x000fe400078ef825 */
[----:B------:R-:W-:Y:S01]  /*28a0*/  LOP3.LUT R51, R37, 0xfffffff8, RZ, 0xc0, !PT ;  /* 0xfffffff825337812 */ /* 0x000fe200078ec0ff */
[----:B------:R-:W-:Y:S01]  /*28b0*/  IMAD.WIDE.U32 R32, R154, R4, R32 ;  /* 0x000000049a207225 */ /* 0x000fe200078e0020 */
[----:B------:R-:W-:-:S02]  /*28c0*/  LOP3.LUT R5, R5, R42, RZ, 0x3c, !PT ;  /* 0x0000002a05057212 */ /* 0x000fc400078e3cff */
[----:B------:R-:W-:Y:S01]  /*28d0*/  SHF.R.S32.HI R54, RZ, 0x1f, R51 ;  /* 0x0000001fff367819 */ /* 0x000fe20000011433 */
[----:B------:R-:W-:Y:S02]  /*28e0*/  IMAD.IADD R48, R21, 0x1, R49 ;  /* 0x0000000115307824 */ /* 0x000fe400078e0231 */
[----:B------:R-:W-:Y:S02]  /*28f0*/  IMAD.SHL.U32 R39, R6, 0x40, RZ ;  /* 0x0000004006277824 */ /* 0x000fe400078e00ff */
[----:B------:R-:W-:Y:S02]  /*2900*/  IMAD.SHL.U32 R43, R4, 0x40, RZ ;  /* 0x00000040042b7824 */ /* 0x000fe400078e00ff */
[----:B------:R-:W-:Y:S02]  /*2910*/  IMAD.SHL.U32 R45, R45, 0x2, RZ ;  /* 0x000000022d2d7824 */ /* 0x000fe400078e00ff */
[----:B------:R-:W-:Y:S02]  /*2920*/  IMAD R47, R47, 0x40, R186 ;  /* 0x000000402f2f7824 */ /* 0x000fe400078e02ba */
[----:B------:R-:W-:-:S02]  /*2930*/  IMAD.IADD R49, R49, 0x1, R29 ;  /* 0x0000000131317824 */ /* 0x000fc400078e021d */
[----:B------:R-:W-:Y:S02]  /*2940*/  IMAD.IADD R50, R31, 0x1, R11 ;  /* 0x000000011f327824 */ /* 0x000fe400078e020b */
[----:B------:R-:W-:Y:S02]  /*2950*/  IMAD.IADD R52, R11, 0x1, R33 ;  /* 0x000000010b347824 */ /* 0x000fe400078e0221 */
[----:B------:R-:W-:Y:S01]  /*2960*/  IMAD R55, R198, 0x200, R5 ;  /* 0x00000200c6377824 */ /* 0x000fe200078e0205 */
[----:B------:R-:W-:-:S07]  /*2970*/  SHF.R.S32.HI R53, RZ, 0x1f, R0 ;  /* 0x0000001fff357819 */ /* 0x000fce0000011400 */
.L_x_633:
[----:B0-----:R-:W0:Y:S01]  /*2980*/  LDC R60, c[0x0][0x430] ;  /* 0x00010c00ff3c7b82 */ /* 0x001e220000000800 */
[----:B------:R-:W-:Y:S02]  /*2990*/  VIADD R34, R34, 0xffffffff ;  /* 0xffffffff22227836 */ /* 0x000fe40000000000 */
[----:B------:R-:W-:Y:S02]  /*29a0*/  IMAD.MOV.U32 R59, RZ, RZ, RZ ;  /* 0x000000ffff3b7224 */ /* 0x000fe400078e00ff */
[----:B------:R-:W-:-:S03]  /*29b0*/  IMAD R4, R34, 0x40, R47 ;  /* 0x0000004022047824 */ /* 0x000fc600078e022f */
[----:B-1----:R-:W1:Y:S01]  /*29c0*/  LDC R68, c[0x0][0x3f4] ;  /* 0x0000fd00ff447b82 */ /* 0x002e620000000800 */
[----:B------:R-:W-:Y:S01]  /*29d0*/  IMAD.IADD R12, R3, 0x1, R4 ;  /* 0x00000001030c7824 */ /* 0x000fe200078e0204 */
[----:B------:R-:W-:-:S03]  /*29e0*/  ISETP.GE.AND P1, PT, R4, R36, PT ;  /* 0x000000240400720c */ /* 0x000fc60003f26270 */
[----:B------:R-:W-:Y:S01]  /*29f0*/  IMAD.MOV.U32 R8, RZ, RZ, R12 ;  /* 0x000000ffff087224 */ /* 0x000fe200078e000c */
[----:B------:R-:W-:Y:S02]  /*2a00*/  ISETP.GT.OR P1, PT, R47, 0x3f, P1 ;  /* 0x0000003f2f00780c */ /* 0x000fe40000f24670 */
[----:B0-----:R-:W-:-:S11]  /*2a10*/  ISETP.NE.AND P2, PT, R60, 0x1, PT ;  /* 0x000000013c00780c */ /* 0x001fd60003f45270 */
[----:B------:R-:W0:Y:S08]  /*2a20*/  @!P1 LDC.64 R6, c[0x0][0x428] ;  /* 0x00010a00ff069b82 */ /* 0x000e300000000a00 */
[----:B--2---:R-:W2:Y:S08]  /*2a30*/  @!P1 LDC.64 R4, c[0x0][0x418] ;  /* 0x00010600ff049b82 */ /* 0x004eb00000000a00 */
[----:B---3--:R-:W3:Y:S08]  /*2a40*/  @P2 LDC R9, c[0x0][0x434] ;  /* 0x00010d00ff092b82 */ /* 0x008ef00000000800 */
[----:B------:R-:W4:Y:S01]  /*2a50*/  @P2 LDC R10, c[0x0][0x438] ;  /* 0x00010e00ff0a2b82 */ /* 0x000f220000000800 */
[----:B---3--:R-:W-:-:S05]  /*2a60*/  @P2 IMAD.HI.U32 R9, R12, R9, RZ ;  /* 0x000000090c092227 */ /* 0x008fca00078e00ff */
[----:B----4-:R-:W-:Y:S01]  /*2a70*/  @P2 SHF.R.U32.HI R8, RZ, R10, R9 ;  /* 0x0000000aff082219 */ /* 0x010fe20000011609 */
[----:B0-----:R-:W-:-:S03]  /*2a80*/  @!P1 IMAD R10, R53, R6, RZ ;  /* 0x00000006350a9224 */ /* 0x001fc600078e02ff */
[----:B------:R-:W-:Y:S01]  /*2a90*/  @!P1 SHF.R.S32.HI R9, RZ, 0x1f, R8 ;  /* 0x0000001fff099819 */ /* 0x000fe20000011408 */
[C---:B------:R-:W-:Y:S02]  /*2aa0*/  @!P1 IMAD R11, R0.reuse, R7, R10 ;  /* 0x00000007000b9224 */ /* 0x040fe400078e020a */
[----:B------:R-:W-:-:S04]  /*2ab0*/  @!P1 IMAD.WIDE.U32 R6, R0, R6, R8 ;  /* 0x0000000600069225 */ /* 0x000fc800078e0008 */
[----:B------:R-:W-:Y:S01]  /*2ac0*/  @!P1 IMAD.IADD R7, R7, 0x1, R11 ;  /* 0x0000000107079824 */ /* 0x000fe200078e020b */
[----:B--2---:R-:W-:-:S04]  /*2ad0*/  @!P1 LEA R4, P2, R6, R4, 0x2 ;  /* 0x0000000406049211 */ /* 0x004fc800078410ff */
[----:B------:R-:W-:Y:S02]  /*2ae0*/  @!P1 LEA.HI.X R5, R6, R5, R7, 0x2, P2 ;  /* 0x0000000506059211 */ /* 0x000fe400010f1407 */
[----:B-1----:R-:W-:Y:S01]  /*2af0*/  ISETP.GE.AND P2, PT, R68, 0x1, PT ;  /* 0x000000014400780c */ /* 0x002fe20003f46270 */
[----:B------:R-:W-:Y:S02]  /*2b00*/  IMAD.MOV R7, RZ, RZ, -R8 ;  /* 0x000000ffff077224 */ /* 0x000fe400078e0a08 */
[----:B------:R-:W-:Y:S01]  /*2b10*/  IMAD.SHL.U32 R64, R23, 0x1000, RZ ;  /* 0x0000100017407824 */ /* 0x000fe200078e00ff */
[----:B------:R-:W-:Y:S05]  /*2b20*/  YIELD ;  /* 0x0000000000007946 */ /* 0x000fea0003800000 */
[----:B------:R-:W-:Y:S01]  /*2b30*/  IMAD R60, R60, R7, R12 ;  /* 0x000000073c3c7224 */ /* 0x000fe200078e020c */
[----:B------:R-:W-:Y:S01]  /*2b40*/  BSSY B0, `(.L_x_601) ;  /* 0x00001ba000007945 */ /* 0x000fe20003800000 */
[----:B------:R-:W-:Y:S01]  /*2b50*/  IMAD.IADD R7, R46, 0x1, R64 ;  /* 0x000000012e077824 */ /* 0x000fe200078e0240 */
[----:B------:R0:W5:Y:S01]  /*2b60*/  @!P1 LDG.E R59, desc[UR42][R4.64] ;  /* 0x0000002a043b9981 */ /* 0x000162000c1e1900 */
[----:B------:R-:W-:-:S02]  /*2b70*/  ISETP.GT.AND P1, PT, R34, R35, PT ;  /* 0x000000232200720c */ /* 0x000fc40003f24270 */
[----:B------:R-:W-:Y:S01]  /*2b80*/  IMAD R66, R7, 0x2, R2 ;  /* 0x0000000207427824 */ /* 0x000fe200078e0202 */
[----:B------:R-:W-:Y:S10]  /*2b90*/  @!P2 BRA `(.L_x_602) ;  /* 0x0000001400fca947 */ /* 0x000ff40003800000 */
[----:B------:R-:W-:Y:S01]  /*2ba0*/  SHF.R.S32.HI R62, RZ, 0x1f, R60 ;  /* 0x0000001fff3e7819 */ /* 0x000fe2000001143c */
[----:B------:R-:W-:Y:S01]  /*2bb0*/  ULDC.64 UR4, c[0x0][0x300] ;  /* 0x0000c00000047ab9 */ /* 0x000fe20000000a00 */
[----:B-----5:R-:W-:Y:S01]  /*2bc0*/  SHF.R.S32.HI R61, RZ, 0x1f, R59 ;  /* 0x0000001fff3d7819 */ /* 0x020fe2000001143b */
[----:B0-----:R-:W-:Y:S01]  /*2bd0*/  IMAD.WIDE.U32 R4, R60, UR4, RZ ;  /* 0x000000043c047c25 */ /* 0x001fe2000f8e00ff */
[----:B------:R-:W-:Y:S01]  /*2be0*/  ULDC.U8 UR8, c[0x0][0x410] ;  /* 0x0001040000087ab9 */ /* 0x000fe20000000000 */
[----:B------:R-:W-:Y:S01]  /*2bf0*/  SHF.R.S32.HI R12, RZ, 0x1f, R34 ;  /* 0x0000001fff0c7819 */ /* 0x000fe20000011422 */
[----:B------:R-:W-:Y:S01]  /*2c00*/  ULDC.64 UR6, c[0x0][0x2e8] ;  /* 0x0000ba0000067ab9 */ /* 0x000fe20000000a00 */
[----:B------:R-:W-:Y:S01]  /*2c10*/  IMAD R7, R62, UR4, RZ ;  /* 0x000000043e077c24 */ /* 0x000fe2000f8e02ff */
[----:B------:R-:W-:Y:S01]  /*2c20*/  ISETP.NE.AND P2, PT, RZ, UR8, PT ;  /* 0x00000008ff007c0c */ /* 0x000fe2000bf45270 */
[----:B------:R-:W-:Y:S02]  /*2c30*/  IMAD R8, R38, R34, RZ ;  /* 0x0000002226087224 */ /* 0x000fe400078e02ff */
[----:B------:R-:W-:Y:S01]  /*2c40*/  IMAD R7, R60, UR5, R7 ;  /* 0x000000053c077c24 */ /* 0x000fe2000f8e0207 */
[----:B------:R-:W-:Y:S01]  /*2c50*/  ULDC.64 UR4, c[0x0][0x310] ;  /* 0x0000c40000047ab9 */ /* 0x000fe20000000a00 */
[----:B------:R-:W-:-:S02]  /*2c60*/  IMAD R9, R12, R39, R8 ;  /* 0x000000270c097224 */ /* 0x000fc400078e0208 */
[----:B------:R-:W-:Y:S02]  /*2c70*/  IMAD R6, R61, UR4, RZ ;  /* 0x000000043d067c24 */ /* 0x000fe4000f8e02ff */
[----:B------:R-:W-:Y:S02]  /*2c80*/  IMAD.IADD R5, R5, 0x1, R7 ;  /* 0x0000000105057824 */ /* 0x000fe400078e0207 */
[C---:B------:R-:W-:Y:S02]  /*2c90*/  IMAD R7, R59.reuse, UR5, R6 ;  /* 0x000000053b077c24 */ /* 0x040fe4000f8e0206 */
[----:B------:R-:W-:Y:S01]  /*2ca0*/  IMAD.WIDE.U32 R4, R59, UR4, R4 ;  /* 0x000000043b047c25 */ /* 0x000fe2000f8e0004 */
[----:B------:R-:W-:-:S03]  /*2cb0*/  ULDC.64 UR4, c[0x0][0x308] ;  /* 0x0000c20000047ab9 */ /* 0x000fc60000000a00 */
[----:B------:R-:W-:Y:S02]  /*2cc0*/  IMAD.IADD R5, R5, 0x1, R7 ;  /* 0x0000000105057824 */ /* 0x000fe400078e0207 */
[----:B------:R-:W-:-:S04]  /*2cd0*/  IMAD.WIDE.U32 R6, R184, UR4, R4 ;  /* 0x00000004b8067c25 */ /* 0x000fc8000f8e0004 */
[----:B------:R-:W-:Y:S01]  /*2ce0*/  IMAD R13, R184, UR5, R7 ;  /* 0x00000005b80d7c24 */ /* 0x000fe2000f8e0207 */
[----:B------:R-:W-:Y:S01]  /*2cf0*/  LEA R67, P3, R6, UR6, 0x1 ;  /* 0x0000000606437c11 */ /* 0x000fe2000f8608ff */
[----:B------:R-:W-:-:S03]  /*2d00*/  IMAD.WIDE.U32 R4, R39, R34, RZ ;  /* 0x0000002227047225 */ /* 0x000fc600078e00ff */
[----:B------:R-:W-:Y:S01]  /*2d10*/  LEA.HI.X R13, R6, UR7, R13, 0x1, P3 ;  /* 0x00000007060d7c11 */ /* 0x000fe200098f0c0d */
[----:B------:R-:W-:Y:S01]  /*2d20*/  IMAD.IADD R10, R5, 0x1, R9 ;  /* 0x00000001050a7824 */ /* 0x000fe200078e0209 */
[----:B------:R-:W-:Y:S07]  /*2d30*/  @!P2 BRA `(.L_x_603) ;  /* 0x0000000800c4a947 */ /* 0x000fee0003800000 */
[----:B------:R-:W-:Y:S01]  /*2d40*/  IMAD R63, R34, -0x40, R36 ;  /* 0xffffffc0223f7824 */ /* 0x000fe200078e0224 */
[----:B------:R-:W-:Y:S01]  /*2d50*/  BSSY B1, `(.L_x_604) ;  /* 0x000001e000017945 */ /* 0x000fe20003800000 */
[----:B------:R-:W-:Y:S02]  /*2d60*/  CS2R R8, SRZ ;  /* 0x0000000000087805 */ /* 0x000fe4000001ff00 */
[----:B------:R-:W-:Y:S02]  /*2d70*/  CS2R R26, SRZ ;  /* 0x00000000001a7805 */ /* 0x000fe4000001ff00 */
[----:B------:R-:W-:Y:S02]  /*2d80*/  CS2R R24, SRZ ;  /* 0x0000000000187805 */ /* 0x000fe4000001ff00 */
[----:B------:R-:W-:Y:S02]  /*2d90*/  VIMNMX R63, R63, 0x40, PT ;  /* 0x000000403f3f7848 */ /* 0x000fe40003fe0100 */
[----:B------:R-:W-:-:S02]  /*2da0*/  CS2R R56, SRZ ;  /* 0x0000000000387805 */ /* 0x000fc4000001ff00 */
[----:B------:R-:W-:-:S13]  /*2db0*/  ISETP.GE.AND P2, PT, R186, R63, PT ;  /* 0x0000003fba00720c */ /* 0x000fda0003f46270 */
[----:B------:R-:W-:Y:S05]  /*2dc0*/  @P2 BRA `(.L_x_605) ;  /* 0x0000000000582947 */ /* 0x000fea0003800000 */
[----:B------:R-:W-:Y:S01]  /*2dd0*/  IMAD R6, R41, R34, RZ ;  /* 0x0000002229067224 */ /* 0x000fe200078e02ff */
[----:B------:R-:W-:Y:S01]  /*2de0*/  IADD3 R8, P3, R20, R4, RZ ;  /* 0x0000000414087210 */ /* 0x000fe20007f7e0ff */
[----:B------:R-:W-:Y:S01]  /*2df0*/  IMAD.MOV.U32 R4, RZ, RZ, R30 ;  /* 0x000000ffff047224 */ /* 0x000fe200078e001e */
[----:B------:R-:W-:Y:S01]  /*2e00*/  ULDC.64 UR6, c[0x0][0x400] ;  /* 0x0001000000067ab9 */ /* 0x000fe20000000a00 */
[----:B------:R-:W-:Y:S01]  /*2e10*/  IMAD.MOV.U32 R5, RZ, RZ, R50 ;  /* 0x000000ffff057224 */ /* 0x000fe200078e0032 */
[----:B------:R-:W-:Y:S01]  /*2e20*/  ULDC.64 UR4, c[0x0][0x3e8] ;  /* 0x0000fa0000047ab9 */ /* 0x000fe20000000a00 */
[-C--:B------:R-:W-:Y:S02]  /*2e30*/  IMAD R11, R12, R43.reuse, R6 ;  /* 0x0000002b0c0b7224 */ /* 0x080fe400078e0206 */
[----:B------:R-:W-:-:S04]  /*2e40*/  IMAD.WIDE.U32 R6, R34, R43, R4 ;  /* 0x0000002b22067225 */ /* 0x000fc800078e0004 */
[----:B------:R-:W-:Y:S01]  /*2e50*/  IMAD.X R9, R10, 0x1, R48, P3 ;  /* 0x000000010a097824 */ /* 0x000fe200018e0630 */
[----:B------:R-:W-:Y:S01]  /*2e60*/  LEA R4, P3, R6, UR6, 0x1 ;  /* 0x0000000606047c11 */ /* 0x000fe2000f8608ff */
[----:B------:R-:W-:-:S05]  /*2e70*/  IMAD.IADD R5, R7, 0x1, R11 ;  /* 0x0000000107057824 */ /* 0x000fca00078e020b */
[----:B------:R-:W-:Y:S02]  /*2e80*/  LEA.HI.X R5, R6, UR7, R5, 0x1, P3 ;  /* 0x0000000706057c11 */ /* 0x000fe400098f0c05 */
[----:B------:R-:W-:-:S04]  /*2e90*/  LEA R6, P3, R8, UR4, 0x1 ;  /* 0x0000000408067c11 */ /* 0x000fc8000f8608ff */
[----:B------:R-:W-:Y:S02]  /*2ea0*/  LEA.HI.X R7, R8, UR5, R9, 0x1, P3 ;  /* 0x0000000508077c11 */ /* 0x000fe400098f0c09 */
[----:B------:R-:W-:Y:S02]  /*2eb0*/  ISETP.GE.AND P3, PT, R188, R68, PT ;  /* 0x00000044bc00720c */ /* 0x000fe40003f66270 */
[----:B------:R-:W-:Y:S02]  /*2ec0*/  CS2R R8, SRZ ;  /* 0x0000000000087805 */ /* 0x000fe4000001ff00 */
[----:B------:R-:W-:-:S09]  /*2ed0*/  CS2R R24, SRZ ;  /* 0x0000000000187805 */ /* 0x000fd2000001ff00 */
[----:B------:R0:W5:Y:S04]  /*2ee0*/  @!P3 LDG.E.64 R26, desc[UR42][R6.64] ;  /* 0x0000002a061ab981 */ /* 0x000168000c1e1b00 */
[----:B------:R0:W5:Y:S01]  /*2ef0*/  @!P3 LDG.E.64 R56, desc[UR42][R4.64] ;  /* 0x0000002a0438b981 */ /* 0x000162000c1e1b00 */
[----:B------:R-:W-:-:S13]  /*2f00*/  ISETP.GE.AND P3, PT, R194, R68, PT ;  /* 0x00000044c200720c */ /* 0x000fda0003f66270 */
[----:B------:R0:W5:Y:S04]  /*2f10*/  @!P3 LDG.E.64 R8, desc[UR42][R6.64+0x20] ;  /* 0x0000202a0608b981 */ /* 0x000168000c1e1b00 */
[----:B------:R0:W5:Y:S02]  /*2f20*/  @!P3 LDG.E.64 R24, desc[UR42][R4.64+0x20] ;  /* 0x0000202a0418b981 */ /* 0x000164000c1e1b00 */
.L_x_605:
[----:B------:R-:W-:Y:S05]  /*2f30*/  BSYNC B1 ;  /* 0x0000000000017941 */ /* 0x000fea0003800000 */
.L_x_604:
[----:B------:R-:W-:Y:S01]  /*2f40*/  UISETP.NE.AND UP0, UPT, UR37, 0x3, UPT ;  /* 0x000000032500788c */ /* 0x000fe2000bf05270 */
[----:B0----5:R-:W-:Y:S02]  /*2f50*/  IMAD.MOV.U32 R4, RZ, RZ, R8 ;  /* 0x000000ffff047224 */ /* 0x021fe400078e0008 */
[----:B------:R-:W-:Y:S02]  /*2f60*/  IMAD.MOV.U32 R5, RZ, RZ, R9 ;  /* 0x000000ffff057224 */ /* 0x000fe400078e0009 */
[----:B------:R-:W-:Y:S01]  /*2f70*/  IMAD.MOV.U32 R6, RZ, RZ, R26 ;  /* 0x000000ffff067224 */ /* 0x000fe200078e001a */
[----:B------:R-:W-:Y:S01]  /*2f80*/  PLOP3.LUT P3, PT, PT, PT, UP0, 0x80, 0x0 ;  /* 0x000000000000781c */ /* 0x000fe20003f6f008 */
[----:B------:R-:W-:Y:S01]  /*2f90*/  IMAD.MOV.U32 R7, RZ, RZ, R57 ;  /* 0x000000ffff077224 */ /* 0x000fe200078e0039 */
[----:B------:R-:W-:Y:S01]  /*2fa0*/  PRMT R71, R5, 0x5410, R4 ;  /* 0x0000541005477816 */ /* 0x000fe20000000004 */
[----:B------:R-:W-:Y:S02]  /*2fb0*/  IMAD.MOV.U32 R4, RZ, RZ, R27 ;  /* 0x000000ffff047224 */ /* 0x000fe400078e001b */
[----:B------:R-:W-:Y:S01]  /*2fc0*/  IMAD.MOV.U32 R5, RZ, RZ, R25 ;  /* 0x000000ffff057224 */ /* 0x000fe200078e0019 */
[----:B------:R-:W-:-:S02]  /*2fd0*/  PRMT R74, R74, 0x5410, R7 ;  /* 0x000054104a4a7816 */ /* 0x000fc40000000007 */
[----:B------:R-:W-:Y:S01]  /*2fe0*/  PRMT R70, R4, 0x5410, R6 ;  /* 0x0000541004467816 */ /* 0x000fe20000000006 */
[----:B------:R-:W-:Y:S01]  /*2ff0*/  IMAD.MOV.U32 R4, RZ, RZ, R24 ;  /* 0x000000ffff047224 */ /* 0x000fe200078e0018 */
[----:B------:R-:W-:Y:S01]  /*3000*/  PRMT R73, R73, 0x5410, R5 ;  /* 0x0000541049497816 */ /* 0x000fe20000000005 */
[----:B------:R-:W-:-:S05]  /*3010*/  IMAD.MOV.U32 R6, RZ, RZ, R56 ;  /* 0x000000ffff067224 */ /* 0x000fca00078e0038 */
[----:B------:R-:W-:Y:S01]  /*3020*/  PRMT R72, R6, 0x5410, R4 ;  /* 0x0000541006487816 */ /* 0x000fe20000000004 */
[----:B------:R-:W-:Y:S06]  /*3030*/  @!P3 BRA `(.L_x_606) ;  /* 0x000000000004b947 */ /* 0x000fec0003800000 */
[----:B------:R-:W-:Y:S01]  /*3040*/  BPT.TRAP 0x1 ;  /* 0x000000040000795c */ /* 0x000fe20000300000 */
.L_x_606:
[----:B------:R-:W-:Y:S01]  /*3050*/  IMAD R58, R23, 0x8, R2 ;  /* 0x00000008173a7824 */ /* 0x000fe200078e0202 */
[----:B------:R-:W-:Y:S01]  /*3060*/  SHF.L.U32 R65, R187, 0x1f, RZ ;  /* 0x0000001fbb417819 */ /* 0x000fe200000006ff */
[----:B------:R-:W-:Y:S03]  /*3070*/  BSSY B1, `(.L_x_607) ;  /* 0x0000003000017945 */ /* 0x000fe60003800000 */
[----:B------:R-:W0:Y:S02]  /*3080*/  SYNCS.PHASECHK.TRANS64.TRYWAIT P4, [R58+URZ+0x28c90], R65 ;  /* 0x028c90413a0075a7 */ /* 0x000e24000808017f */
[----:B0-----:R-:W-:Y:S05]  /*3090*/  @!P4 BRA `(.L_x_608) ;  /* 0x0000017800e4c947 */ /* 0x001fea0003800000 */
.L_x_856:
[----:B------:R-:W-:Y:S05]  /*30a0*/  BSYNC B1 ;  /* 0x0000000000017941 */ /* 0x000fea0003800000 */
.L_x_607:
[----:B------:R-:W-:-:S03]  /*30b0*/  UMOV UR4, 0xffffffff ;  /* 0xffffffff00047882 */ /* 0x000fc60000000000 */
[----:B------:R-:W-:Y:S05]  /*30c0*/  BRA.DIV UR4, `(.L_x_609) ;  /* 0x0000017a04ec7947 */ /* 0x000fea000b800000 */
[----:B------:R1:W2:Y:S04]  /*30d0*/  SHFL.IDX PT, R69, R13, RZ, 0x1c1f ;  /* 0x001c1fff0d457589 */ /* 0x0002a800000e0000 */
[----:B------:R1:W3:Y:S02]  /*30e0*/  SHFL.IDX PT, R14, R67, RZ, 0x1c1f ;  /* 0x001c1fff430e7589 */ /* 0x0002e400000e0000 */
.L_x_860:
[----:B------:R-:W-:Y:S05]  /*30f0*/  @P2 BRA `(.L_x_610) ;  /* 0x0000001400782947 */ /* 0x000fea0003800000 */
[----:B------:R-:W-:Y:S04]  /*3100*/  BSSY B1, `(.L_x_611) ;  /* 0x0000037000017945 */ /* 0x000fe80003800000 */
[----:B------:R-:W-:Y:S05]  /*3110*/  @P0 BRA `(.L_x_612) ;  /* 0x0000000000d40947 */ /* 0x000fea0003800000 */
[----:B------:R4:W0:Y:S01]  /*3120*/  LDS.128 R4, [R66+0x22400] ;  /* 0x0224000042047984 */ /* 0x0008220000000c00 */
[C---:B---3--:R-:W-:Y:S01]  /*3130*/  LEA R10, P2, R16.reuse, R14, 0x1 ;  /* 0x0000000e100a7211 */ /* 0x048fe200078408ff */
[----:B------:R-:W-:Y:S03]  /*3140*/  BSSY B2, `(.L_x_613) ;  /* 0x0000031000027945 */ /* 0x000fe60003800000 */
[----:B--2---:R-:W-:Y:S02]  /*3150*/  LEA.HI.X R11, R16, R69, R17, 0x1, P2 ;  /* 0x00000045100b7211 */ /* 0x004fe400010f0c11 */
[----:B------:R-:W-:-:S13]  /*3160*/  ISETP.GE.AND P2, PT, R188, R68, PT ;  /* 0x00000044bc00720c */ /* 0x000fda0003f46270 */
[----:B----4-:R-:W-:Y:S05]  /*3170*/  @P2 BRA `(.L_x_614) ;  /* 0x0000000000b42947 */ /* 0x010fea0003800000 */
[----:B-1----:R-:W-:Y:S02]  /*3180*/  SHF.R.U64 R13, R56, 0x10, R57 ;  /* 0x00000010380d7819 */ /* 0x002fe40000001239 */
[----:B------:R-:W-:Y:S01]  /*3190*/  SHF.R.U64 R12, R26, 0x10, R27 ;  /* 0x000000101a0c7819 */ /* 0x000fe2000000121b */
[----:B0-----:R-:W-:Y:S01]  /*31a0*/  IMAD.U32 R26, R5, 0x10000, RZ ;  /* 0x00010000051a7824 */ /* 0x001fe200078e00ff */
[----:B------:R-:W-:Y:S02]  /*31b0*/  PRMT R13, R72, 0x5410, R13 ;  /* 0x00005410480d7816 */ /* 0x000fe4000000000d */
[----:B------:R-:W-:Y:S02]  /*31c0*/  SHF.R.U32.HI R15, RZ, 0x10, R27 ;  /* 0x00000010ff0f7819 */ /* 0x000fe4000001161b */
[----:B------:R-:W-:Y:S02]  /*31d0*/  SHF.R.U32.HI R66, RZ, 0x10, R57 ;  /* 0x00000010ff427819 */ /* 0x000fe40000011639 */
[----:B------:R-:W-:-:S02]  /*31e0*/  PRMT R12, R70, 0x5432, R12 ;  /* 0x00005432460c7816 */ /* 0x000fc4000000000c */
[----:B------:R-:W-:Y:S02]  /*31f0*/  LOP3.LUT R27, R5, 0xffff0000, RZ, 0xc0, !PT ;  /* 0xffff0000051b7812 */ /* 0x000fe400078ec0ff */
[C---:B------:R-:W-:Y:S01]  /*3200*/  LOP3.LUT R57, R13.reuse, 0xffff0000, RZ, 0xc0, !PT ;  /* 0xffff00000d397812 */ /* 0x040fe200078ec0ff */
[----:B------:R-:W-:Y:S01]  /*3210*/  IMAD.U32 R13, R13, 0x10000, RZ ;  /* 0x000100000d0d7824 */ /* 0x000fe200078e00ff */
[C---:B------:R-:W-:Y:S01]  /*3220*/  LOP3.LUT R56, R12.reuse, 0xffff0000, RZ, 0xc0, !PT ;  /* 0xffff00000c387812 */ /* 0x040fe200078ec0ff */
[----:B------:R-:W-:Y:S01]  /*3230*/  IMAD.U32 R12, R12, 0x10000, RZ ;  /* 0x000100000c0c7824 */ /* 0x000fe200078e00ff */
[----:B------:R-:W-:Y:S01]  /*3240*/  PRMT R66, R74, 0x5432, R66 ;  /* 0x000054324a427816 */ /* 0x000fe20000000042 */
[C---:B------:R-:W-:Y:S01]  /*3250*/  FMUL.FTZ R5, R27.reuse, R57 ;  /* 0x000000391b057220 */ /* 0x040fe20000410000 */
[----:B------:R-:W-:Y:S01]  /*3260*/  PRMT R15, R70, 0x5410, R15 ;  /* 0x00005410460f7816 */ /* 0x000fe2000000000f */
[----:B------:R-:W-:Y:S01]  /*3270*/  FMUL.FTZ R70, R27, R56 ;  /* 0x000000381b467220 */ /* 0x000fe20000410000 */
[----:B------:R-:W-:-:S02]  /*3280*/  IMAD.U32 R27, R6, 0x10000, RZ ;  /* 0x00010000061b7824 */ /* 0x000fc400078e00ff */
[----:B------:R-:W-:Y:S01]  /*3290*/  FFMA.FTZ R5, R26, R56, -R5 ;  /* 0x000000381a057223 */ /* 0x000fe20000010805 */
[----:B------:R-:W-:Y:S01]  /*32a0*/  LOP3.LUT R56, R6, 0xffff0000, RZ, 0xc0, !PT ;  /* 0xffff000006387812 */ /* 0x000fe200078ec0ff */
[----:B------:R-:W-:Y:S02]  /*32b0*/  IMAD.U32 R67, R66, 0x10000, RZ ;  /* 0x0001000042437824 */ /* 0x000fe400078e00ff */
[----:B------:R-:W-:Y:S01]  /*32c0*/  FFMA.FTZ R26, R26, R57, R70 ;  /* 0x000000391a1a7223 */ /* 0x000fe20000010046 */
[C---:B------:R-:W-:Y:S01]  /*32d0*/  IMAD.U32 R57, R15.reuse, 0x10000, RZ ;  /* 0x000100000f397824 */ /* 0x040fe200078e00ff */
[----:B------:R-:W-:Y:S01]  /*32e0*/  LOP3.LUT R66, R66, 0xffff0000, RZ, 0xc0, !PT ;  /* 0xffff000042427812 */ /* 0x000fe200078ec0ff */
[C---:B------:R-:W-:Y:S01]  /*32f0*/  FMUL.FTZ R6, R56.reuse, R67 ;  /* 0x0000004338067220 */ /* 0x040fe20000410000 */
[----:B------:R-:W-:Y:S01]  /*3300*/  LOP3.LUT R15, R15, 0xffff0000, RZ, 0xc0, !PT ;  /* 0xffff00000f0f7812 */ /* 0x000fe200078ec0ff */
[----:B------:R-:W-:Y:S01]  /*3310*/  FMUL.FTZ R56, R56, R57 ;  /* 0x0000003938387220 */ /* 0x000fe20000410000 */
[----:B------:R-:W-:Y:S01]  /*3320*/  F2FP.BF16.F32.PACK_AB R5, R26, R5 ;  /* 0x000000051a05723e */ /* 0x000fe200000010ff */
[----:B------:R-:W-:Y:S01]  /*3330*/  FFMA.FTZ R6, R27, R57, -R6 ;  /* 0x000000391b067223 */ /* 0x000fe20000010806 */
[----:B------:R-:W-:Y:S01]  /*3340*/  LOP3.LUT R57, R7, 0xffff0000, RZ, 0xc0, !PT ;  /* 0xffff000007397812 */ /* 0x000fe200078ec0ff */
[----:B------:R-:W-:Y:S01]  /*3350*/  FFMA.FTZ R27, R27, R67, R56 ;  /* 0x000000431b1b7223 */ /* 0x000fe20000010038 */
[----:B------:R-:W-:-:S02]  /*3360*/  IMAD.U32 R56, R7, 0x10000, RZ ;  /* 0x0001000007387824 */ /* 0x000fc400078e00ff */
[C---:B------:R-:W-:Y:S01]  /*3370*/  IMAD.U32 R7, R4.reuse, 0x10000, RZ ;  /* 0x0001000004077824 */ /* 0x040fe200078e00ff */
[----:B------:R-:W-:Y:S01]  /*3380*/  LOP3.LUT R4, R4, 0xffff0000, RZ, 0xc0, !PT ;  /* 0xffff000004047812 */ /* 0x000fe200078ec0ff */
[C---:B------:R-:W-:Y:S01]  /*3390*/  FMUL.FTZ R67, R57.reuse, R66 ;  /* 0x0000004239437220 */ /* 0x040fe20000410000 */
[-C--:B------:R-:W-:Y:S01]  /*33a0*/  FMUL.FTZ R57, R57, R15.reuse ;  /* 0x0000000f39397220 */ /* 0x080fe20000410000 */
[----:B------:R-:W-:Y:S02]  /*33b0*/  F2FP.BF16.F32.PACK_AB R6, R27, R6 ;  /* 0x000000061b06723e */ /* 0x000fe400000010ff */
[----:B------:R-:W-:Y:S01]  /*33c0*/  FFMA.FTZ R67, R56, R15, -R67 ;  /* 0x0000000f38437223 */ /* 0x000fe20000010843 */
[CC--:B------:R-:W-:Y:S01]  /*33d0*/  FMUL.FTZ R70, R4.reuse, R13.reuse ;  /* 0x0000000d04467220 */ /* 0x0c0fe20000410000 */
[----:B------:R-:W-:Y:S01]  /*33e0*/  FMUL.FTZ R4, R4, R12 ;  /* 0x0000000c04047220 */ /* 0x000fe20000410000 */
[----:B------:R-:W-:Y:S02]  /*33f0*/  FFMA.FTZ R56, R56, R66, R57 ;  /* 0x0000004238387223 */ /* 0x000fe40000010039 */
[C---:B------:R-:W-:Y:S01]  /*3400*/  FFMA.FTZ R70, R7.reuse, R12, -R70 ;  /* 0x0000000c07467223 */ /* 0x040fe20000010846 */
[----:B------:R-:W-:-:S02]  /*3410*/  FFMA.FTZ R7, R7, R13, R4 ;  /* 0x0000000d07077223 */ /* 0x000fc40000010004 */
[----:B------:R-:W-:-:S03]  /*3420*/  F2FP.BF16.F32.PACK_AB R56, R56, R67 ;  /* 0x000000433838723e */ /* 0x000fc600000010ff */
[----:B------:R-:W-:Y:S02]  /*3430*/  F2FP.BF16.F32.PACK_AB R4, R7, R70 ;  /* 0x000000460704723e */ /* 0x000fe400000010ff */
[----:B------:R-:W-:-:S07]  /*3440*/  IMAD.MOV.U32 R7, RZ, RZ, R56 ;  /* 0x000000ffff077224 */ /* 0x000fce00078e0038 */
.L_x_614:
[----:B------:R-:W-:Y:S05]  /*3450*/  BSYNC B2 ;  /* 0x0000000000027941 */ /* 0x000fea0003800000 */
.L_x_613:
[----:B0-----:R4:W-:Y:S02]  /*3460*/  ST.E.128 desc[UR42][R10.64], R4 ;  /* 0x000000040a007985 */ /* 0x0019e4000c101d2a */
.L_x_612:
[----:B------:R-:W-:Y:S05]  /*3470*/  BSYNC B1 ;  /* 0x0000000000017941 */ /* 0x000fea0003800000 */
.L_x_611:
[----:B------:R-:W-:-:S13]  /*3480*/  LOP3.LUT P2, RZ, R18, 0x2, RZ, 0xc0, !PT ;  /* 0x0000000212ff7812 */ /* 0x000fda000784c0ff */
[----:B------:R-:W-:Y:S05]  /*3490*/  @P2 BRA `(.L_x_610) ;  /* 0x0000001000902947 */ /* 0x000fea0003800000 */
[----:B----4-:R-:W-:Y:S01]  /*34a0*/  IMAD.MOV.U32 R5, RZ, RZ, 0x20 ;  /* 0x00000020ff057424 */ /* 0x010fe200078e00ff */
[----:B------:R-:W-:Y:S01]  /*34b0*/  LOP3.LUT P2, RZ, R191, 0x4, RZ, 0xc0, !PT ;  /* 0x00000004bfff7812 */ /* 0x000fe2000784c0ff */
[----:B------:R-:W-:Y:S03]  /*34c0*/  BSSY B1, `(.L_x_615) ;  /* 0x0000036000017945 */ /* 0x000fe60003800000 */
[----:B------:R-:W-:Y:S02]  /*34d0*/  SEL R5, R5, 0xffffffe0, !P2 ;  /* 0xffffffe005057807 */ /* 0x000fe40005000000 */
[C---:B---3--:R-:W-:Y:S02]  /*34e0*/  LEA R10, P2, R22.reuse, R14, 0x1 ;  /* 0x0000000e160a7211 */ /* 0x048fe400078408ff */
[----:B------:R-:W-:Y:S02]  /*34f0*/  IADD3 R5, R5, R46, R64 ;  /* 0x0000002e05057210 */ /* 0x000fe40007ffe040 */
[----:B--2---:R-:W-:-:S02]  /*3500*/  LEA.HI.X R11, R22, R69, R193, 0x1, P2 ;  /* 0x00000045160b7211 */ /* 0x004fc400010f0cc1 */
[----:B------:R-:W-:Y:S01]  /*3510*/  ISETP.GE.AND P2, PT, R194, R68, PT ;  /* 0x00000044c200720c */ /* 0x000fe20003f46270 */
[----:B------:R-:W-:-:S06]  /*3520*/  IMAD R4, R5, 0x2, R2 ;  /* 0x0000000205047824 */ /* 0x000fcc00078e0202 */
[----:B------:R-:W2:Y:S06]  /*3530*/  LDS.128 R4, [R4+0x22400] ;  /* 0x0224000004047984 */ /* 0x000eac0000000c00 */
[----:B------:R-:W-:Y:S05]  /*3540*/  @P2 BRA `(.L_x_616) ;  /* 0x0000000000b42947 */ /* 0x000fea0003800000 */
[----:B------:R-:W-:Y:S02]  /*3550*/  SHF.R.U64 R12, R24, 0x10, R25 ;  /* 0x00000010180c7819 */ /* 0x000fe40000001219 */
[----:B------:R-:W-:Y:S02]  /*3560*/  SHF.R.U64 R14, R8, 0x10, R9 ;  /* 0x00000010080e7819 */ /* 0x000fe40000001209 */
[----:B------:R-:W-:Y:S02]  /*3570*/  SHF.R.U32.HI R56, RZ, 0x10, R25 ;  /* 0x00000010ff387819 */ /* 0x000fe40000011619 */
[----:B------:R-:W-:Y:S01]  /*3580*/  SHF.R.U32.HI R15, RZ, 0x10, R9 ;  /* 0x00000010ff0f7819 */ /* 0x000fe20000011609 */
[----:B--2---:R-:W-:Y:S01]  /*3590*/  IMAD.U32 R9, R6, 0x10000, RZ ;  /* 0x0001000006097824 */ /* 0x004fe200078e00ff */
[----:B------:R-:W-:Y:S02]  /*35a0*/  PRMT R25, R72, 0x5432, R12 ;  /* 0x0000543248197816 */ /* 0x000fe4000000000c */
[----:B------:R-:W-:-:S02]  /*35b0*/  PRMT R14, R71, 0x5432, R14 ;  /* 0x00005432470e7816 */ /* 0x000fc4000000000e */
[----:B------:R-:W-:Y:S02]  /*35c0*/  PRMT R24, R71, 0x5410, R15 ;  /* 0x0000541047187816 */ /* 0x000fe4000000000f */
[----:B------:R-:W-:Y:S02]  /*35d0*/  LOP3.LUT R12, R5, 0xffff0000, RZ, 0xc0, !PT ;  /* 0xffff0000050c7812 */ /* 0x000fe400078ec0ff */
[C---:B------:R-:W-:Y:S01]  /*35e0*/  LOP3.LUT R27, R25.reuse, 0xffff0000, RZ, 0xc0, !PT ;  /* 0xffff0000191b7812 */ /* 0x040fe200078ec0ff */
[----:B------:R-:W-:Y:S01]  /*35f0*/  IMAD.U32 R26, R24, 0x10000, RZ ;  /* 0x00010000181a7824 */ /* 0x000fe200078e00ff */
[----:B------:R-:W-:Y:S01]  /*3600*/  LOP3.LUT R15, R14, 0xffff0000, RZ, 0xc0, !PT ;  /* 0xffff00000e0f7812 */ /* 0x000fe200078ec0ff */
[----:B------:R-:W-:Y:S01]  /*3610*/  IMAD.U32 R25, R25, 0x10000, RZ ;  /* 0x0001000019197824 */ /* 0x000fe200078e00ff */
[----:B------:R-:W-:Y:S01]  /*3620*/  PRMT R56, R73, 0x5432, R56 ;  /* 0x0000543249387816 */ /* 0x000fe20000000038 */
[----:B------:R-:W-:Y:S01]  /*3630*/  FMUL.FTZ R66, R12, R27 ;  /* 0x0000001b0c427220 */ /* 0x000fe20000410000 */
[----:B-1----:R-:W-:Y:S01]  /*3640*/  LOP3.LUT R13, R6, 0xffff0000, RZ, 0xc0, !PT ;  /* 0xffff0000060d7812 */ /* 0x002fe200078ec0ff */
[C---:B------:R-:W-:Y:S01]  /*3650*/  IMAD.U32 R6, R7.reuse, 0x10000, RZ ;  /* 0x0001000007067824 */ /* 0x040fe200078e00ff */
[----:B------:R-:W-:Y:S01]  /*3660*/  LOP3.LUT R8, R7, 0xffff0000, RZ, 0xc0, !PT ;  /* 0xffff000007087812 */ /* 0x000fe200078ec0ff */
[----:B------:R-:W-:-:S02]  /*3670*/  IMAD.U32 R7, R5, 0x10000, RZ ;  /* 0x0001000005077824 */ /* 0x000fc400078e00ff */
[-C--:B------:R-:W-:Y:S01]  /*3680*/  FMUL.FTZ R12, R12, R15.reuse ;  /* 0x0000000f0c0c7220 */ /* 0x080fe20000410000 */
[----:B------:R-:W-:Y:S02]  /*3690*/  IMAD.U32 R64, R56, 0x10000, RZ ;  /* 0x0001000038407824 */ /* 0x000fe400078e00ff */
[C---:B------:R-:W-:Y:S01]  /*36a0*/  FFMA.FTZ R66, R7.reuse, R15, -R66 ;  /* 0x0000000f07427223 */ /* 0x040fe20000010842 */
[----:B------:R-:W-:Y:S01]  /*36b0*/  FFMA.FTZ R27, R7, R27, R12 ;  /* 0x0000001b071b7223 */ /* 0x000fe2000001000c */
[C---:B------:R-:W-:Y:S01]  /*36c0*/  FMUL.FTZ R68, R13.reuse, R64 ;  /* 0x000000400d447220 */ /* 0x040fe20000410000 */
[-C--:B------:R-:W-:Y:S01]  /*36d0*/  FMUL.FTZ R12, R13, R26.reuse ;  /* 0x0000001a0d0c7220 */ /* 0x080fe20000410000 */
[----:B------:R-:W-:Y:S01]  /*36e0*/  IMAD.U32 R5, R4, 0x10000, RZ ;  /* 0x0001000004057824 */ /* 0x000fe200078e00ff */
[----:B------:R-:W-:Y:S01]  /*36f0*/  LOP3.LUT R13, R56, 0xffff0000, RZ, 0xc0, !PT ;  /* 0xffff0000380d7812 */ /* 0x000fe200078ec0ff */
[C---:B------:R-:W-:Y:S01]  /*3700*/  FFMA.FTZ R68, R9.reuse, R26, -R68 ;  /* 0x0000001a09447223 */ /* 0x040fe20000010844 */
[----:B------:R-:W-:Y:S01]  /*3710*/  LOP3.LUT R7, R24, 0xffff0000, RZ, 0xc0, !PT ;  /* 0xffff000018077812 */ /* 0x000fe200078ec0ff */
[----:B------:R-:W-:Y:S01]  /*3720*/  IMAD.U32 R14, R14, 0x10000, RZ ;  /* 0x000100000e0e7824 */ /* 0x000fe200078e00ff */
[----:B------:R-:W-:Y:S01]  /*3730*/  LOP3.LUT R4, R4, 0xffff0000, RZ, 0xc0, !PT ;  /* 0xffff000004047812 */ /* 0x000fe200078ec0ff */
[----:B------:R-:W-:Y:S01]  /*3740*/  FFMA.FTZ R9, R9, R64, R12 ;  /* 0x0000004009097223 */ /* 0x000fe2000001000c */
[C---:B------:R-:W-:Y:S01]  /*3750*/  FMUL.FTZ R15, R8.reuse, R13 ;  /* 0x0000000d080f7220 */ /* 0x040fe20000410000 */
[----:B------:R-:W-:Y:S01]  /*3760*/  FMUL.FTZ R12, R8, R7 ;  /* 0x00000007080c7220 */ /* 0x000fe20000410000 */
[----:B------:R-:W-:Y:S01]  /*3770*/  F2FP.BF16.F32.PACK_AB R27, R27, R66 ;  /* 0x000000421b1b723e */ /* 0x000fe200000010ff */
[C---:B------:R-:W-:Y:S01]  /*3780*/  FMUL.FTZ R8, R4.reuse, R25 ;  /* 0x0000001904087220 */ /* 0x040fe20000410000 */
[-C--:B------:R-:W-:Y:S01]  /*3790*/  FMUL.FTZ R4, R4, R14.reuse ;  /* 0x0000000e04047220 */ /* 0x080fe20000410000 */
[C---:B------:R-:W-:Y:S01]  /*37a0*/  FFMA.FTZ R15, R6.reuse, R7, -R15 ;  /* 0x00000007060f7223 */ /* 0x040fe2000001080f */
[----:B------:R-:W-:Y:S01]  /*37b0*/  FFMA.FTZ R12, R6, R13, R12 ;  /* 0x0000000d060c7223 */ /* 0x000fe2000001000c */
[C---:B------:R-:W-:Y:S01]  /*37c0*/  FFMA.FTZ R8, R5.reuse, R14, -R8 ;  /* 0x0000000e05087223 */ /* 0x040fe20000010808 */
[----:B------:R-:W-:Y:S01]  /*37d0*/  FFMA.FTZ R5, R5, R25, R4 ;  /* 0x0000001905057223 */ /* 0x000fe20000010004 */
[----:B------:R-:W-:-:S02]  /*37e0*/  F2FP.BF16.F32.PACK_AB R6, R9, R68 ;  /* 0x000000440906723e */ /* 0x000fc400000010ff */
[----:B------:R-:W-:Y:S02]  /*37f0*/  F2FP.BF16.F32.PACK_AB R7, R12, R15 ;  /* 0x0000000f0c07723e */ /* 0x000fe400000010ff */
[----:B------:R-:W-:Y:S01]  /*3800*/  F2FP.BF16.F32.PACK_AB R4, R5, R8 ;  /* 0x000000080504723e */ /* 0x000fe200000010ff */
[----:B------:R-:W-:-:S07]  /*3810*/  IMAD.MOV.U32 R5, RZ, RZ, R27 ;  /* 0x000000ffff057224 */ /* 0x000fce00078e001b */
.L_x_616:
[----:B------:R-:W-:Y:S05]  /*3820*/  BSYNC B1 ;  /* 0x0000000000017941 */ /* 0x000fea0003800000 */
.L_x_615:
[----:B--2---:R2:W-:Y:S01]  /*3830*/  ST.E.128 desc[UR42][R10.64], R4 ;  /* 0x000000040a007985 */ /* 0x0045e2000c101d2a */
[----:B------:R-:W-:Y:S05]  /*3840*/  BRA `(.L_x_610) ;  /* 0x0000000c00a47947 */ /* 0x000fea0003800000 */
.L_x_603:
[----:B------:R-:W-:Y:S01]  /*3850*/  IMAD R63, R34, -0x40, R36 ;  /* 0xffffffc0223f7824 */ /* 0x000fe200078e0224 */
[----:B------:R-:W-:-:S04]  /*3860*/  ISETP.GE.AND P2, PT, R16, R68, PT ;  /* 0x000000441000720c */ /* 0x000fc80003f46270 */
[----:B------:R-:W-:-:S04]  /*3870*/  VIMNMX R63, R63, 0x40, PT ;  /* 0x000000403f3f7848 */ /* 0x000fc80003fe0100 */
[----:B------:R-:W-:-:S13]  /*3880*/  ISETP.GE.OR P3, PT, R186, R63, P2 ;  /* 0x0000003fba00720c */ /* 0x000fda0001766670 */
[----:B------:R-:W-:Y:S01]  /*3890*/  @!P3 IADD3 R4, P4, R28, R4, RZ ;  /* 0x000000041c04b210 */ /* 0x000fe20007f9e0ff */
[----:B------:R-:W0:Y:S04]  /*38a0*/  @!P3 LDC.64 R8, c[0x0][0x400] ;  /* 0x00010000ff08bb82 */ /* 0x000e280000000a00 */
[----:B------:R-:W-:-:S04]  /*38b0*/  @!P3 IMAD.X R5, R10, 0x1, R49, P4 ;  /* 0x000000010a05b824 */ /* 0x000fc800020e0631 */
[----:B------:R-:W1:Y:S02]  /*38c0*/  @!P3 LDC.64 R10, c[0x0][0x3e8] ;  /* 0x0000fa00ff0abb82 */ /* 0x000e640000000a00 */
[----:B-1----:R-:W-:-:S04]  /*38d0*/  @!P3 LEA R10, P4, R4, R10, 0x1 ;  /* 0x0000000a040ab211 */ /* 0x002fc800078808ff */
[----:B------:R-:W-:Y:S01]  /*38e0*/  @!P3 LEA.HI.X R11, R4, R11, R5, 0x1, P4 ;  /* 0x0000000b040bb211 */ /* 0x000fe200020f0c05 */
[----:B------:R-:W-:Y:S02]  /*38f0*/  @!P3 IMAD R4, R41, R34, RZ ;  /* 0x000000222904b224 */ /* 0x000fe400078e02ff */
[----:B------:R-:W-:Y:S02]  /*3900*/  @!P3 IMAD.MOV.U32 R5, RZ, RZ, R52 ;  /* 0x000000ffff05b224 */ /* 0x000fe400078e0034 */
[----:B------:R-:W-:Y:S02]  /*3910*/  @!P3 IMAD R7, R12, R43, R4 ;  /* 0x0000002b0c07b224 */ /* 0x000fe400078e0204 */
[----:B------:R-:W-:-:S04]  /*3920*/  @!P3 IMAD.MOV.U32 R4, RZ, RZ, R32 ;  /* 0x000000ffff04b224 */ /* 0x000fc800078e0020 */
[----:B------:R-:W-:-:S04]  /*3930*/  @!P3 IMAD.WIDE.U32 R4, R34, R43, R4 ;  /* 0x0000002b2204b225 */ /* 0x000fc800078e0004 */
[----:B------:R-:W-:Y:S01]  /*3940*/  @!P3 IMAD.IADD R5, R7, 0x1, R5 ;  /* 0x000000010705b824 */ /* 0x000fe200078e0205 */
[C---:B0-----:R-:W-:Y:S02]  /*3950*/  @!P3 LEA R8, P4, R4.reuse, R8, 0x1 ;  /* 0x000000080408b211 */ /* 0x041fe400078808ff */
[----:B------:R-:W-:Y:S02]  /*3960*/  CS2R R6, SRZ ;  /* 0x0000000000067805 */ /* 0x000fe4000001ff00 */
[----:B------:R-:W-:Y:S02]  /*3970*/  @!P3 LEA.HI.X R9, R4, R9, R5, 0x1, P4 ;  /* 0x000000090409b211 */ /* 0x000fe400020f0c05 */
[----:B------:R-:W-:Y:S02]  /*3980*/  CS2R R4, SRZ ;  /* 0x0000000000047805 */ /* 0x000fe4000001ff00 */
[----:B------:R-:W-:Y:S02]  /*3990*/  CS2R R26, SRZ ;  /* 0x00000000001a7805 */ /* 0x000fe4000001ff00 */
[----:B------:R-:W-:-:S02]  /*39a0*/  CS2R R24, SRZ ;  /* 0x0000000000187805 */ /* 0x000fc4000001ff00 */
[----:B------:R-:W2:Y:S04]  /*39b0*/  @!P3 LDG.E.128 R4, desc[UR42][R10.64] ;  /* 0x0000002a0a04b981 */ /* 0x000ea8000c1e1d00 */
[----:B------:R-:W3:Y:S01]  /*39c0*/  @!P3 LDG.E.128 R24, desc[UR42][R8.64] ;  /* 0x0000002a0818b981 */ /* 0x000ee2000c1e1d00 */
[----:B------:R-:W-:-:S06]  /*39d0*/  UISETP.NE.AND UP0, UPT, UR37, 0x3, UPT ;  /* 0x000000032500788c */ /* 0x000fcc000bf05270 */
[----:B------:R-:W-:Y:S01]  /*39e0*/  PLOP3.LUT P3, PT, PT, PT, UP0, 0x80, 0x0 ;  /* 0x000000000000781c */ /* 0x000fe20003f6f008 */
[----:B--2---:R-:W-:Y:S02]  /*39f0*/  IMAD.MOV.U32 R12, RZ, RZ, R6 ;  /* 0x000000ffff0c7224 */ /* 0x004fe400078e0006 */
[----:B------:R-:W-:Y:S02]  /*3a00*/  IMAD.MOV.U32 R56, RZ, RZ, R5 ;  /* 0x000000ffff387224 */ /* 0x000fe400078e0005 */
[----:B------:R-:W-:Y:S01]  /*3a10*/  IMAD.MOV.U32 R14, RZ, RZ, R7 ;  /* 0x000000ffff0e7224 */ /* 0x000fe200078e0007 */
[----:B------:R-:W-:Y:S01]  /*3a20*/  PRMT R80, R12, 0x7610, R80 ;  /* 0x000076100c507816 */ /* 0x000fe20000000050 */
[----:B------:R-:W-:Y:S01]  /*3a30*/  IMAD.MOV.U32 R15, RZ, RZ, R4 ;  /* 0x000000ffff0f7224 */ /* 0x000fe200078e0004 */
[----:B------:R-:W-:Y:S01]  /*3a40*/  PRMT R70, R56, 0x7610, R70 ;  /* 0x0000761038467816 */ /* 0x000fe20000000046 */
[----:B---3--:R-:W-:Y:S01]  /*3a50*/  IMAD.MOV.U32 R8, RZ, RZ, R26 ;  /* 0x000000ffff087224 */ /* 0x008fe200078e001a */
[----:B------:R-:W-:Y:S01]  /*3a60*/  PRMT R79, R14, 0x7610, R79 ;  /* 0x000076100e4f7816 */ /* 0x000fe2000000004f */
[----:B------:R-:W-:Y:S01]  /*3a70*/  IMAD.MOV.U32 R9, RZ, RZ, R27 ;  /* 0x000000ffff097224 */ /* 0x000fe200078e001b */
[----:B------:R-:W-:Y:S01]  /*3a80*/  PRMT R81, R15, 0x7610, R81 ;  /* 0x000076100f517816 */ /* 0x000fe20000000051 */
[----:B------:R-:W-:Y:S01]  /*3a90*/  IMAD.MOV.U32 R10, RZ, RZ, R24 ;  /* 0x000000ffff0a7224 */ /* 0x000fe200078e0018 */
[----:B------:R-:W-:Y:S01]  /*3aa0*/  PRMT R80, R80, 0x5410, R8 ;  /* 0x0000541050507816 */ /* 0x000fe20000000008 */
[----:B------:R-:W-:-:S03]  /*3ab0*/  IMAD.MOV.U32 R11, RZ, RZ, R25 ;  /* 0x000000ffff0b7224 */ /* 0x000fc600078e0019 */
[----:B------:R-:W-:Y:S02]  /*3ac0*/  PRMT R78, R10, 0x5410, R9 ;  /* 0x000054100a4e7816 */ /* 0x000fe40000000009 */
[----:B------:R-:W-:Y:S01]  /*3ad0*/  PRMT R70, R70, 0x5410, R11 ;  /* 0x0000541046467816 */ /* 0x000fe2000000000b */
[----:B------:R-:W-:Y:S06]  /*3ae0*/  @!P3 BRA `(.L_x_617) ;  /* 0x000000000004b947 */ /* 0x000fec0003800000 */
[----:B------:R-:W-:Y:S01]  /*3af0*/  BPT.TRAP 0x1 ;  /* 0x000000040000795c */ /* 0x000fe20000300000 */
.L_x_617:
[----:B------:R-:W-:Y:S01]  /*3b00*/  IMAD R58, R23, 0x8, R2 ;  /* 0x00000008173a7824 */ /* 0x000fe200078e0202 */
[----:B------:R-:W-:Y:S01]  /*3b10*/  SHF.L.U32 R65, R187, 0x1f, RZ ;  /* 0x0000001fbb417819 */ /* 0x000fe200000006ff */
[----:B------:R-:W-:Y:S03]  /*3b20*/  BSSY B1, `(.L_x_618) ;  /* 0x0000003000017945 */ /* 0x000fe60003800000 */
[----:B------:R-:W0:Y:S02]  /*3b30*/  SYNCS.PHASECHK.TRANS64.TRYWAIT P4, [R58+URZ+0x28c90], R65 ;  /* 0x028c90413a0075a7 */ /* 0x000e24000808017f */
[----:B0-----:R-:W-:Y:S05]  /*3b40*/  @!P4 BRA `(.L_x_619) ;  /* 0x000001700090c947 */ /* 0x001fea0003800000 */
.L_x_861:
[----:B------:R-:W-:Y:S05]  /*3b50*/  BSYNC B1 ;  /* 0x0000000000017941 */ /* 0x000fea0003800000 */
.L_x_618:
[----:B------:R-:W-:-:S03]  /*3b60*/  UMOV UR4, 0xffffffff ;  /* 0xffffffff00047882 */ /* 0x000fc60000000000 */
[----:B------:R-:W-:Y:S05]  /*3b70*/  BRA.DIV UR4, `(.L_x_620) ;  /* 0x0000017204987947 */ /* 0x000fea000b800000 */
[----:B------:R1:W2:Y:S04]  /*3b80*/  SHFL.IDX PT, R66, R13, RZ, 0x1c1f ;  /* 0x001c1fff0d427589 */ /* 0x0002a800000e0000 */
[----:B------:R-:W3:Y:S02]  /*3b90*/  SHFL.IDX PT, R67, R67, RZ, 0x1c1f ;  /* 0x001c1fff43437589 */ /* 0x000ee400000e0000 */
.L_x_865:
[----:B------:R-:W-:-:S13]  /*3ba0*/  ISETP.GE.OR P4, PT, R186, R63, P0 ;  /* 0x0000003fba00720c */ /* 0x000fda0000786670 */
[----:B------:R-:W-:Y:S05]  /*3bb0*/  @P4 BRA `(.L_x_610) ;  /* 0x0000000800c84947 */ /* 0x000fea0003800000 */
[----:B------:R-:W4:Y:S01]  /*3bc0*/  LDC R68, c[0x0][0x2f4] ;  /* 0x0000bd00ff447b82 */ /* 0x000f220000000800 */
[----:B------:R-:W-:Y:S01]  /*3bd0*/  LOP3.LUT P5, RZ, R18, 0x1, RZ, 0xc0, !PT ;  /* 0x0000000112ff7812 */ /* 0x000fe200078ac0ff */
[----:B------:R-:W-:Y:S01]  /*3be0*/  BSSY B1, `(.L_x_621) ;  /* 0x0000072000017945 */ /* 0x000fe20003800000 */
[----:B---3--:R-:W-:-:S04]  /*3bf0*/  LEA R56, P4, R51, R67, 0x1 ;  /* 0x0000004333387211 */ /* 0x008fc800078808ff */
[----:B--2---:R-:W-:Y:S01]  /*3c00*/  LEA.HI.X R57, R51, R66, R54, 0x1, P4 ;  /* 0x0000004233397211 */ /* 0x004fe200020f0c36 */
[----:B----4-:R-:W-:-:S05]  /*3c10*/  IMAD.IADD R8, R68, 0x1, -R45 ;  /* 0x0000000144087824 */ /* 0x010fca00078e0a2d */
[----:B------:R-:W-:-:S04]  /*3c20*/  SEL R8, R45, R8, !P5 ;  /* 0x000000082d087207 */ /* 0x000fc80006800000 */
[----:B------:R-:W-:-:S04]  /*3c30*/  SHF.R.S32.HI R9, RZ, 0x1f, R8 ;  /* 0x0000001fff097819 */ /* 0x000fc80000011408 */
[----:B------:R-:W-:-:S04]  /*3c40*/  LEA.HI R9, R9, R8, RZ, 0x4 ;  /* 0x0000000809097211 */ /* 0x000fc800078f20ff */
[----:B------:R-:W-:-:S04]  /*3c50*/  SHF.R.S32.HI R8, RZ, 0x4, R9 ;  /* 0x00000004ff087819 */ /* 0x000fc80000011409 */
[----:B------:R-:W-:-:S05]  /*3c60*/  LEA.HI.SX32 R8, R37, R8, 0x1d ;  /* 0x0000000825087211 */ /* 0x000fca00078feaff */
[----:B------:R-:W-:-:S05]  /*3c70*/  IMAD.SHL.U32 R69, R8, 0x8, RZ ;  /* 0x0000000808457824 */ /* 0x000fca00078e00ff */
[----:B------:R-:W-:-:S04]  /*3c80*/  LOP3.LUT R9, R40, 0x38, R69, 0xf8, !PT ;  /* 0x0000003828097812 */ /* 0x000fc800078ef845 */
[----:B------:R-:W-:-:S05]  /*3c90*/  LOP3.LUT R9, R9, R42, RZ, 0x3c, !PT ;  /* 0x0000002a09097212 */ /* 0x000fca00078e3cff */
[----:B------:R-:W-:Y:S02]  /*3ca0*/  IMAD R11, R198, 0x200, R9 ;  /* 0x00000200c60b7824 */ /* 0x000fe400078e0209 */
[----:B------:R-:W-:Y:S02]  /*3cb0*/  IMAD.IADD R9, R55, 0x1, R64 ;  /* 0x0000000137097824 */ /* 0x000fe400078e0240 */
[----:B------:R-:W-:Y:S02]  /*3cc0*/  IMAD.IADD R11, R64, 0x1, R11 ;  /* 0x00000001400b7824 */ /* 0x000fe400078e020b */
[--C-:B------:R-:W-:Y:S02]  /*3cd0*/  IMAD R9, R9, 0x2, R2.reuse ;  /* 0x0000000209097824 */ /* 0x100fe400078e0202 */
[----:B------:R-:W-:-:S04]  /*3ce0*/  IMAD R12, R11, 0x2, R2 ;  /* 0x000000020b0c7824 */ /* 0x000fc800078e0202 */
[----:B------:R-:W2:Y:S04]  /*3cf0*/  LDS.128 R8, [R9+0x22400] ;  /* 0x0224000009087984 */ /* 0x000ea80000000c00 */
[----:B-1----:R-:W1:Y:S01]  /*3d00*/  LDS.128 R12, [R12+0x22400] ;  /* 0x022400000c0c7984 */ /* 0x002e620000000c00 */
[----:B------:R-:W-:Y:S05]  /*3d10*/  @P2 BRA `(.L_x_622) ;  /* 0x0000000400782947 */ /* 0x000fea0003800000 */
[----:B------:R-:W-:Y:S01]  /*3d20*/  SHF.R.U32.HI R74, RZ, 0x10, R25 ;  /* 0x00000010ff4a7819 */ /* 0x000fe20000011619 */
[----:B-1----:R-:W-:Y:S01]  /*3d30*/  IMAD.U32 R64, R13, 0x10000, RZ ;  /* 0x000100000d407824 */ /* 0x002fe200078e00ff */
[----:B------:R-:W-:Y:S02]  /*3d40*/  SHF.R.U32.HI R71, RZ, 0x10, R5 ;  /* 0x00000010ff477819 */ /* 0x000fe40000011605 */
[C---:B------:R-:W-:Y:S02]  /*3d50*/  PRMT R74, R70.reuse, 0x5432, R74 ;  /* 0x00005432464a7816 */ /* 0x040fe4000000004a */
[----:B------:R-:W-:Y:S01]  /*3d60*/  PRMT R71, R70, 0x5410, R71 ;  /* 0x0000541046477816 */ /* 0x000fe20000000047 */
[----:B--2---:R-:W-:Y:S01]  /*3d70*/  IMAD.U32 R70, R9, 0x10000, RZ ;  /* 0x0001000009467824 */ /* 0x004fe200078e00ff */
[----:B------:R-:W-:Y:S01]  /*3d80*/  LOP3.LUT R13, R13, 0xffff0000, RZ, 0xc0, !PT ;  /* 0xffff00000d0d7812 */ /* 0x000fe200078ec0ff */
[C---:B------:R-:W-:Y:S01]  /*3d90*/  IMAD.U32 R75, R74.reuse, 0x10000, RZ ;  /* 0x000100004a4b7824 */ /* 0x040fe200078e00ff */
[----:B------:R-:W-:Y:S01]  /*3da0*/  LOP3.LUT R74, R74, 0xffff0000, RZ, 0xc0, !PT ;  /* 0xffff00004a4a7812 */ /* 0x000fe200078ec0ff */
[----:B------:R-:W-:Y:S01]  /*3db0*/  IMAD.U32 R73, R71, 0x10000, RZ ;  /* 0x0001000047497824 */ /* 0x000fe200078e00ff */
[----:B------:R-:W-:Y:S01]  /*3dc0*/  LOP3.LUT R9, R9, 0xffff0000, RZ, 0xc0, !PT ;  /* 0xffff000009097812 */ /* 0x000fe200078ec0ff */
[----:B------:R-:W-:Y:S01]  /*3dd0*/  FMUL.FTZ R77, R64, R75 ;  /* 0x0000004b404d7220 */ /* 0x000fe20000410000 */
[----:B------:R-:W-:Y:S01]  /*3de0*/  SHF.R.U64 R25, R24, 0x10, R25 ;  /* 0x0000001018197819 */ /* 0x000fe20000001219 */
[-C--:B------:R-:W-:Y:S01]  /*3df0*/  FMUL.FTZ R64, R64, R73.reuse ;  /* 0x0000004940407220 */ /* 0x080fe20000410000 */
[----:B------:R-:W-:Y:S01]  /*3e00*/  FMUL.FTZ R76, R13, R74 ;  /* 0x0000004a0d4c7220 */ /* 0x000fe20000410000 */
[C---:B------:R-:W-:Y:S01]  /*3e10*/  FFMA.FTZ R72, R70.reuse, R73, -R77 ;  /* 0x0000004946487223 */ /* 0x040fe2000001084d */
[----:B------:R-:W-:Y:S01]  /*3e20*/  SHF.R.U32.HI R73, RZ, 0x10, R7 ;  /* 0x00000010ff497819 */ /* 0x000fe20000011607 */
[----:B------:R-:W-:Y:S01]  /*3e30*/  FFMA.FTZ R70, R70, R75, R64 ;  /* 0x0000004b46467223 */ /* 0x000fe20000010040 */
[----:B------:R-:W-:-:S02]  /*3e40*/  LOP3.LUT R64, R71, 0xffff0000, RZ, 0xc0, !PT ;  /* 0xffff000047407812 */ /* 0x000fc400078ec0ff */
[----:B------:R-:W-:Y:S02]  /*3e50*/  PRMT R73, R79, 0x5410, R73 ;  /* 0x000054104f497816 */ /* 0x000fe40000000049 */
[----:B------:R-:W-:Y:S01]  /*3e60*/  PRMT R25, R78, 0x5410, R25 ;  /* 0x000054104e197816 */ /* 0x000fe20000000019 */
[-C--:B------:R-:W-:Y:S01]  /*3e70*/  FMUL.FTZ R71, R13, R64.reuse ;  /* 0x000000400d477220 */ /* 0x080fe20000410000 */
[----:B------:R-:W-:Y:S01]  /*3e80*/  FFMA.FTZ R13, R9, R64, -R76 ;  /* 0x00000040090d7223 */ /* 0x000fe2000001084c */
[C---:B------:R-:W-:Y:S01]  /*3e90*/  IMAD.U32 R75, R73.reuse, 0x10000, RZ ;  /* 0x00010000494b7824 */ /* 0x040fe200078e00ff */
[----:B------:R-:W-:Y:S01]  /*3ea0*/  LOP3.LUT R73, R73, 0xffff0000, RZ, 0xc0, !PT ;  /* 0xffff000049497812 */ /* 0x000fe200078ec0ff */
[----:B------:R-:W-:Y:S01]  /*3eb0*/  FFMA.FTZ R9, R9, R74, R71 ;  /* 0x0000004a09097223 */ /* 0x000fe20000010047 */
[--C-:B------:R-:W-:Y:S01]  /*3ec0*/  SHF.R.U32.HI R74, RZ, 0x10, R27.reuse ;  /* 0x00000010ff4a7819 */ /* 0x100fe2000001161b */
[----:B------:R-:W-:Y:S01]  /*3ed0*/  IMAD.U32 R71, R15, 0x10000, RZ ;  /* 0x000100000f477824 */ /* 0x000fe200078e00ff */
[----:B------:R-:W-:Y:S01]  /*3ee0*/  SHF.R.U64 R26, R26, 0x10, R27 ;  /* 0x000000101a1a7819 */ /* 0x000fe2000000121b */
[----:B------:R-:W-:Y:S01]  /*3ef0*/  IMAD.U32 R64, R11, 0x10000, RZ ;  /* 0x000100000b407824 */ /* 0x000fe200078e00ff */
[----:B------:R-:W-:Y:S01]  /*3f00*/  PRMT R74, R78, 0x5432, R74 ;  /* 0x000054324e4a7816 */ /* 0x000fe2000000004a */
[----:B------:R-:W-:Y:S01]  /*3f10*/  FMUL.FTZ R79, R71, R75 ;  /* 0x0000004b474f7220 */ /* 0x000fe20000410000 */
[----:B------:R-:W-:-:S02]  /*3f20*/  PRMT R26, R80, 0x5432, R26 ;  /* 0x00005432501a7816 */ /* 0x000fc4000000001a */
[----:B------:R-:W-:Y:S01]  /*3f30*/  F2FP.BF16.F32.PACK_AB R13, R13, R72 ;  /* 0x000000480d0d723e */ /* 0x000fe200000010ff */
[C---:B------:R-:W-:Y:S01]  /*3f40*/  IMAD.U32 R76, R74.reuse, 0x10000, RZ ;  /* 0x000100004a4c7824 */ /* 0x040fe200078e00ff */
[----:B------:R-:W-:Y:S02]  /*3f50*/  LOP3.LUT R74, R74, 0xffff0000, RZ, 0xc0, !PT ;  /* 0xffff00004a4a7812 */ /* 0x000fe400078ec0ff */
[----:B------:R-:W-:Y:S01]  /*3f60*/  F2FP.BF16.F32.PACK_AB R70, R9, R70 ;  /* 0x000000460946723e */ /* 0x000fe200000010ff */
[----:B------:R-:W-:Y:S01]  /*3f70*/  FMUL.FTZ R77, R71, R76 ;  /* 0x0000004c474d7220 */ /* 0x000fe20000410000 */
[----:B------:R-:W-:-:S03]  /*3f80*/  IMAD.MOV.U32 R9, RZ, RZ, R13 ;  /* 0x000000ffff097224 */ /* 0x000fc600078e000d */
[----:B------:R-:W-:Y:S01]  /*3f90*/  FFMA.FTZ R71, R64, R75, -R77 ;  /* 0x0000004b40477223 */ /* 0x000fe2000001084d */
[----:B------:R-:W-:Y:S01]  /*3fa0*/  SHF.R.U64 R75, R4, 0x10, R5 ;  /* 0x00000010044b7819 */ /* 0x000fe20000001205 */
[----:B------:R-:W-:Y:S01]  /*3fb0*/  FFMA.FTZ R64, R64, R76, R79 ;  /* 0x0000004c40407223 */ /* 0x000fe2000001004f */
[----:B------:R-:W-:Y:S01]  /*3fc0*/  LOP3.LUT R4, R15, 0xffff0000, RZ, 0xc0, !PT ;  /* 0xffff00000f047812 */ /* 0x000fe200078ec0ff */
[----:B------:R-:W-:Y:S01]  /*3fd0*/  IMAD.U32 R76, R25, 0x10000, RZ ;  /* 0x00010000194c7824 */ /* 0x000fe200078e00ff */
[----:B------:R-:W-:Y:S01]  /*3fe0*/  LOP3.LUT R5, R11, 0xffff0000, RZ, 0xc0, !PT ;  /* 0xffff00000b057812 */ /* 0x000fe200078ec0ff */
[----:B------:R-:W-:Y:S01]  /*3ff0*/  IMAD.U32 R15, R8, 0x10000, RZ ;  /* 0x00010000080f7824 */ /* 0x000fe200078e00ff */
[----:B------:R-:W-:Y:S01]  /*4000*/  LOP3.LUT R25, R25, 0xffff0000, RZ, 0xc0, !PT ;  /* 0xffff000019197812 */ /* 0x000fe200078ec0ff */
[C---:B------:R-:W-:Y:S01]  /*4010*/  FMUL.FTZ R24, R4.reuse, R74 ;  /* 0x0000004a04187220 */ /* 0x040fe20000410000 */
[----:B------:R-:W-:Y:S01]  /*4020*/  FMUL.FTZ R11, R4, R73 ;  /* 0x00000049040b7220 */ /* 0x000fe20000410000 */
[----:B------:R-:W-:Y:S01]  /*4030*/  LOP3.LUT R8, R8, 0xffff0000, RZ, 0xc0, !PT ;  /* 0xffff000008087812 */ /* 0x000fe200078ec0ff */
[----:B------:R-:W-:-:S02]  /*4040*/  IMAD.MOV.U32 R13, RZ, RZ, R70 ;  /* 0x000000ffff0d7224 */ /* 0x000fc400078e0046 */
[----:B------:R-:W-:Y:S01]  /*4050*/  FFMA.FTZ R4, R5, R73, -R24 ;  /* 0x0000004905047223 */ /* 0x000fe20000010818 */
[----:B------:R-:W-:Y:S01]  /*4060*/  PRMT R24, R81, 0x5410, R75 ;  /* 0x0000541051187816 */ /* 0x000fe2000000004b */
[----:B------:R-:W-:Y:S01]  /*4070*/  FFMA.FTZ R5, R5, R74, R11 ;  /* 0x0000004a05057223 */ /* 0x000fe2000001000b */
[C---:B------:R-:W-:Y:S01]  /*4080*/  IMAD.U32 R11, R12.reuse, 0x10000, RZ ;  /* 0x000100000c0b7824 */ /* 0x040fe200078e00ff */
[----:B------:R-:W-:Y:S02]  /*4090*/  LOP3.LUT R12, R12, 0xffff0000, RZ, 0xc0, !PT ;  /* 0xffff00000c0c7812 */ /* 0x000fe400078ec0ff */
[----:B------:R-:W-:Y:S02]  /*40a0*/  IMAD.U32 R74, R24, 0x10000, RZ ;  /* 0x00010000184a7824 */ /* 0x000fe400078e00ff */
[C---:B------:R-:W-:Y:S01]  /*40b0*/  FMUL.FTZ R78, R11.reuse, R76 ;  /* 0x0000004c0b4e7220 */ /* 0x040fe20000410000 */
[----:B------:R-:W-:Y:S01]  /*40c0*/  F2FP.BF16.F32.PACK_AB R4, R4, R71 ;  /* 0x000000470404723e */ /* 0x000fe200000010ff */
[----:B------:R-:W-:Y:S01]  /*40d0*/  FMUL.FTZ R27, R12, R25 ;  /* 0x000000190c1b7220 */ /* 0x000fe20000410000 */
[-C--:B------:R-:W-:Y:S01]  /*40e0*/  FMUL.FTZ R73, R11, R74.reuse ;  /* 0x0000004a0b497220 */ /* 0x080fe20000410000 */
[----:B------:R-:W-:Y:S01]  /*40f0*/  FFMA.FTZ R11, R15, R74, -R78 ;  /* 0x0000004a0f0b7223 */ /* 0x000fe2000001084e */
[----:B------:R-:W-:-:S02]  /*4100*/  F2FP.BF16.F32.PACK_AB R5, R5, R64 ;  /* 0x000000400505723e */ /* 0x000fc400000010ff */
[----:B------:R-:W-:Y:S01]  /*4110*/  FFMA.FTZ R15, R15, R76, R73 ;  /* 0x0000004c0f0f7223 */ /* 0x000fe20000010049 */
[----:B------:R-:W-:Y:S02]  /*4120*/  SHF.R.U64 R73, R6, 0x10, R7 ;  /* 0x0000001006497819 */ /* 0x000fe40000001207 */
[----:B------:R-:W-:Y:S02]  /*4130*/  LOP3.LUT R7, R24, 0xffff0000, RZ, 0xc0, !PT ;  /* 0xffff000018077812 */ /* 0x000fe400078ec0ff */
[----:B------:R-:W-:-:S03]  /*4140*/  PRMT R24, R80, 0x5410, R73 ;  /* 0x0000541050187816 */ /* 0x000fc60000000049 */
[-C--:B------:R-:W-:Y:S01]  /*4150*/  FMUL.FTZ R12, R12, R7.reuse ;  /* 0x000000070c0c7220 */ /* 0x080fe20000410000 */
[----:B------:R-:W-:Y:S01]  /*4160*/  FFMA.FTZ R6, R8, R7, -R27 ;  /* 0x0000000708067223 */ /* 0x000fe2000001081b */
[C---:B------:R-:W-:Y:S01]  /*4170*/  IMAD.U32 R7, R14.reuse, 0x10000, RZ ;  /* 0x000100000e077824 */ /* 0x040fe200078e00ff */
[----:B------:R-:W-:Y:S01]  /*4180*/  LOP3.LUT R14, R14, 0xffff0000, RZ, 0xc0, !PT ;  /* 0xffff00000e0e7812 */ /* 0x000fe200078ec0ff */
[----:B------:R-:W-:Y:S01]  /*4190*/  FFMA.FTZ R8, R8, R25, R12 ;  /* 0x0000001908087223 */ /* 0x000fe2000001000c */
[----:B------:R-:W-:Y:S01]  /*41a0*/  IMAD.U32 R27, R26, 0x10000, RZ ;  /* 0x000100001a1b7824 */ /* 0x000fe200078e00ff */
[----:B------:R-:W-:Y:S01]  /*41b0*/  F2FP.BF16.F32.PACK_AB R6, R6, R11 ;  /* 0x0000000b0606723e */ /* 0x000fe200000010ff */
[----:B------:R-:W-:Y:S02]  /*41c0*/  IMAD.U32 R25, R24, 0x10000, RZ ;  /* 0x0001000018197824 */ /* 0x000fe400078e00ff */
[C---:B------:R-:W-:Y:S02]  /*41d0*/  IMAD.U32 R12, R10.reuse, 0x10000, RZ ;  /* 0x000100000a0c7824 */ /* 0x040fe400078e00ff */
[C---:B------:R-:W-:Y:S01]  /*41e0*/  FMUL.FTZ R73, R7.reuse, R27 ;  /* 0x0000001b07497220 */ /* 0x040fe20000410000 */
[----:B------:R-:W-:Y:S01]  /*41f0*/  FMUL.FTZ R74, R7, R25 ;  /* 0x00000019074a7220 */ /* 0x000fe20000410000 */
[----:B------:R-:W-:Y:S01]  /*4200*/  LOP3.LUT R10, R10, 0xffff0000, RZ, 0xc0, !PT ;  /* 0xffff00000a0a7812 */ /* 0x000fe200078ec0ff */
[----:B------:R-:W-:-:S02]  /*4210*/  IMAD.MOV.U32 R11, RZ, RZ, R4 ;  /* 0x000000ffff0b7224 */ /* 0x000fc400078e0004 */
[C---:B------:R-:W-:Y:S01]  /*4220*/  FFMA.FTZ R7, R12.reuse, R25, -R73 ;  /* 0x000000190c077223 */ /* 0x040fe20000010849 */
[----:B------:R-:W-:Y:S01]  /*4230*/  FFMA.FTZ R12, R12, R27, R74 ;  /* 0x0000001b0c0c7223 */ /* 0x000fe2000001004a */
[----:B------:R-:W-:Y:S02]  /*4240*/  LOP3.LUT R27, R26, 0xffff0000, RZ, 0xc0, !PT ;  /* 0xffff00001a1b7812 */ /* 0x000fe400078ec0ff */
[----:B------:R-:W-:Y:S02]  /*4250*/  LOP3.LUT R25, R24, 0xffff0000, RZ, 0xc0, !PT ;  /* 0xffff000018197812 */ /* 0x000fe400078ec0ff */
[----:B------:R-:W-:Y:S01]  /*4260*/  F2FP.BF16.F32.PACK_AB R15, R8, R15 ;  /* 0x0000000f080f723e */ /* 0x000fe200000010ff */
[C---:B------:R-:W-:Y:S01]  /*4270*/  FMUL.FTZ R73, R14.reuse, R27 ;  /* 0x0000001b0e497220 */ /* 0x040fe20000410000 */
[----:B------:R-:W-:Y:S02]  /*4280*/  IMAD.MOV.U32 R8, RZ, RZ, R6 ;  /* 0x000000ffff087224 */ /* 0x000fe400078e0006 */
[-C--:B------:R-:W-:Y:S01]  /*4290*/  FMUL.FTZ R24, R14, R25.reuse ;  /* 0x000000190e187220 */ /* 0x080fe20000410000 */
[----:B------:R-:W-:-:S03]  /*42a0*/  FFMA.FTZ R14, R10, R25, -R73 ;  /* 0x000000190a0e7223 */ /* 0x000fc60000010849 */
[----:B------:R-:W-:Y:S02]  /*42b0*/  FFMA.FTZ R27, R10, R27, R24 ;  /* 0x0000001b0a1b7223 */ /* 0x000fe40000010018 */
[----:B------:R-:W-:-:S03]  /*42c0*/  F2FP.BF16.F32.PACK_AB R10, R14, R7 ;  /* 0x000000070e0a723e */ /* 0x000fc600000010ff */
[----:B------:R-:W-:Y:S01]  /*42d0*/  F2FP.BF16.F32.PACK_AB R14, R27, R12 ;  /* 0x0000000c1b0e723e */ /* 0x000fe200000010ff */
[----:B------:R-:W-:Y:S02]  /*42e0*/  IMAD.MOV.U32 R12, RZ, RZ, R15 ;  /* 0x000000ffff0c7224 */ /* 0x000fe400078e000f */
[----:B------:R-:W-:-:S07]  /*42f0*/  IMAD.MOV.U32 R15, RZ, RZ, R5 ;  /* 0x000000ffff0f7224 */ /* 0x000fce00078e0005 */
.L_x_622:
[----:B------:R-:W-:Y:S05]  /*4300*/  BSYNC B1 ;  /* 0x0000000000017941 */ /* 0x000fea0003800000 */
.L_x_621:
[----:B--2---:R2:W-:Y:S01]  /*4310*/  ST.E.128 desc[UR42][R56.64], R8 ;  /* 0x0000000838007985 */ /* 0x0045e2000c101d2a */
[----:B------:R-:W-:Y:S01]  /*4320*/  ISETP.GE.AND P2, PT, R69, R68, PT ;  /* 0x000000444500720c */ /* 0x000fe20003f46270 */
[----:B------:R-:W-:Y:S02]  /*4330*/  IMAD.MOV.U32 R4, RZ, RZ, R67 ;  /* 0x000000ffff047224 */ /* 0x000fe400078e0043 */
[----:B------:R-:W-:-:S10]  /*4340*/  IMAD.MOV.U32 R5, RZ, RZ, R66 ;  /* 0x000000ffff057224 */ /* 0x000fd400078e0042 */
[----:B------:R-:W-:Y:S05]  /*4350*/  @P2 BRA `(.L_x_610) ;  /* 0x0000000000e02947 */ /* 0x000fea0003800000 */
[----:B------:R-:W-:-:S05]  /*4360*/  IMAD.WIDE R4, R69, 0x2, R4 ;  /* 0x0000000245047825 */ /* 0x000fca00078e0204 */
[----:B-1----:R1:W-:Y:S01]  /*4370*/  ST.E.128 desc[UR42][R4.64], R12 ;  /* 0x0000000c04007985 */ /* 0x0023e2000c101d2a */
[----:B------:R-:W-:Y:S05]  /*4380*/  BRA `(.L_x_610) ;  /* 0x0000000000d47947 */ /* 0x000fea0003800000 */
.L_x_602:
[----:B------:R-:W-:-:S06]  /*4390*/  UISETP.NE.AND UP0, UPT, UR37, 0x3, UPT ;  /* 0x000000032500788c */ /* 0x000fcc000bf05270 */
[----:B------:R-:W-:-:S13]  /*43a0*/  PLOP3.LUT P3, PT, PT, PT, UP0, 0x80, 0x0 ;  /* 0x000000000000781c */ /* 0x000fda0003f6f008 */
[----:B------:R-:W-:Y:S05]  /*43b0*/  @!P3 BRA `(.L_x_623) ;  /* 0x000000000004b947 */ /* 0x000fea0003800000 */
[----:B------:R-:W-:Y:S01]  /*43c0*/  BPT.TRAP 0x1 ;  /* 0x000000040000795c */ /* 0x000fe20000300000 */
.L_x_623:
[----:B------:R-:W-:Y:S01]  /*43d0*/  IMAD R58, R23, 0x8, R2 ;  /* 0x00000008173a7824 */ /* 0x000fe200078e0202 */
[----:B------:R-:W-:Y:S01]  /*43e0*/  SHF.L.U32 R65, R187, 0x1f, RZ ;  /* 0x0000001fbb417819 */ /* 0x000fe200000006ff */
[----:B------:R-:W-:Y:S01]  /*43f0*/  BSSY B1, `(.L_x_624) ;  /* 0x0000004000017945 */ /* 0x000fe20003800000 */
[----:B------:R-:W-:Y:S02]  /*4400*/  SHF.R.S32.HI R62, RZ, 0x1f, R60 ;  /* 0x0000001fff3e7819 */ /* 0x000fe4000001143c */
[----:B------:R-:W1:Y:S02]  /*4410*/  SYNCS.PHASECHK.TRANS64.TRYWAIT P2, [R58+URZ+0x28c90], R65 ;  /* 0x028c90413a0075a7 */ /* 0x000e64000804017f */
[----:B-1----:R-:W-:Y:S05]  /*4420*/  @!P2 BRA `(.L_x_625) ;  /* 0x0000016800b4a947 */ /* 0x002fea0003800000 */
.L_x_866:
[----:B------:R-:W-:Y:S05]  /*4430*/  BSYNC B1 ;  /* 0x0000000000017941 */ /* 0x000fea0003800000 */
.L_x_624:
[----:B------:R-:W-:Y:S01]  /*4440*/  ULDC.64 UR4, c[0x0][0x300] ;  /* 0x0000c00000047ab9 */ /* 0x000fe20000000a00 */
[----:B-----5:R-:W-:Y:S01]  /*4450*/  SHF.R.S32.HI R61, RZ, 0x1f, R59 ;  /* 0x0000001fff3d7819 */ /* 0x020fe2000001143b */
[----:B------:R-:W-:Y:S01]  /*4460*/  IMAD R7, R62, UR4, RZ ;  /* 0x000000043e077c24 */ /* 0x000fe2000f8e02ff */
[----:B------:R-:W-:Y:S01]  /*4470*/  ULDC.64 UR6, c[0x0][0x2e8] ;  /* 0x0000ba0000067ab9 */ /* 0x000fe20000000a00 */
[----:B0-----:R-:W-:-:S04]  /*4480*/  IMAD.WIDE.U32 R4, R60, UR4, RZ ;  /* 0x000000043c047c25 */ /* 0x001fc8000f8e00ff */
[----:B------:R-:W-:Y:S01]  /*4490*/  IMAD R7, R60, UR5, R7 ;  /* 0x000000053c077c24 */ /* 0x000fe2000f8e0207 */
[----:B------:R-:W-:Y:S01]  /*44a0*/  ULDC.64 UR4, c[0x0][0x310] ;  /* 0x0000c40000047ab9 */ /* 0x000fe20000000a00 */
[----:B------:R-:W-:Y:S02]  /*44b0*/  IMAD R63, R34, -0x40, R36 ;  /* 0xffffffc0223f7824 */ /* 0x000fe400078e0224 */
[----:B------:R-:W-:Y:S02]  /*44c0*/  IMAD R6, R61, UR4, RZ ;  /* 0x000000043d067c24 */ /* 0x000fe4000f8e02ff */
[----:B------:R-:W-:Y:S01]  /*44d0*/  IMAD.IADD R5, R5, 0x1, R7 ;  /* 0x0000000105057824 */ /* 0x000fe200078e0207 */
[----:B------:R-:W-:Y:S01]  /*44e0*/  VIMNMX R63, R63, 0x40, PT ;  /* 0x000000403f3f7848 */ /* 0x000fe20003fe0100 */
[C---:B------:R-:W-:Y:S02]  /*44f0*/  IMAD R7, R59.reuse, UR5, R6 ;  /* 0x000000053b077c24 */ /* 0x040fe4000f8e0206 */
[----:B------:R-:W-:Y:S01]  /*4500*/  IMAD.WIDE.U32 R4, R59, UR4, R4 ;  /* 0x000000043b047c25 */ /* 0x000fe2000f8e0004 */
[----:B------:R-:W-:-:S03]  /*4510*/  ULDC.64 UR4, c[0x0][0x308] ;  /* 0x0000c20000047ab9 */ /* 0x000fc60000000a00 */
[----:B------:R-:W-:Y:S02]  /*4520*/  IMAD.IADD R5, R5, 0x1, R7 ;  /* 0x0000000105057824 */ /* 0x000fe400078e0207 */
[----:B------:R-:W-:Y:S01]  /*4530*/  IMAD.WIDE.U32 R4, R184, UR4, R4 ;  /* 0x00000004b8047c25 */ /* 0x000fe2000f8e0004 */
[----:B------:R-:W-:-:S03]  /*4540*/  UMOV UR4, 0xffffffff ;  /* 0xffffffff00047882 */ /* 0x000fc60000000000 */
[----:B------:R-:W-:Y:S01]  /*4550*/  IMAD R13, R184, UR5, R5 ;  /* 0x00000005b80d7c24 */ /* 0x000fe2000f8e0205 */
[----:B------:R-:W-:-:S04]  /*4560*/  LEA R5, P2, R4, UR6, 0x1 ;  /* 0x0000000604057c11 */ /* 0x000fc8000f8408ff */
[----:B------:R-:W-:Y:S02]  /*4570*/  LEA.HI.X R13, R4, UR7, R13, 0x1, P2 ;  /* 0x00000007040d7c11 */ /* 0x000fe400090f0c0d */
[----:B------:R-:W-:Y:S01]  /*4580*/  ISETP.GT.AND P2, PT, R63, R186, PT ;  /* 0x000000ba3f00720c */ /* 0x000fe20003f44270 */
[----:B------:R-:W-:-:S12]  /*4590*/  BRA.DIV UR4, `(.L_x_626) ;  /* 0x0000016a046c7947 */ /* 0x000fd8000b800000 */
[----:B------:R0:W2:Y:S04]  /*45a0*/  SHFL.IDX PT, R25, R13, RZ, 0x1c1f ;  /* 0x001c1fff0d197589 */ /* 0x0000a800000e0000 */
[----:B------:R0:W3:Y:S02]  /*45b0*/  SHFL.IDX PT, R14, R5, RZ, 0x1c1f ;  /* 0x001c1fff050e7589 */ /* 0x0000e400000e0000 */
.L_x_870:
[----:B------:R-:W-:Y:S05]  /*45c0*/  @!P2 BRA `(.L_x_610) ;  /* 0x000000000044a947 */ /* 0x000fea0003800000 */
[----:B------:R-:W-:Y:S02]  /*45d0*/  ULDC UR4, c[0x0][0x2f4] ;  /* 0x0000bd0000047ab9 */ /* 0x000fe40000000800 */
[----:B------:R-:W-:-:S13]  /*45e0*/  ISETP.GE.AND P2, PT, R16, UR4, PT ;  /* 0x0000000410007c0c */ /* 0x000fda000bf46270 */
[----:B0-----:R-:W0:Y:S01]  /*45f0*/  @!P2 LDS.128 R4, [R66+0x22400] ;  /* 0x022400004204a984 */ /* 0x001e220000000c00 */
[----:B---3--:R-:W-:-:S04]  /*4600*/  @!P2 LEA R8, P4, R16, R14, 0x1 ;  /* 0x0000000e1008a211 */ /* 0x008fc800078808ff */
[----:B--2---:R-:W-:-:S05]  /*4610*/  @!P2 LEA.HI.X R9, R16, R25, R17, 0x1, P4 ;  /* 0x000000191009a211 */ /* 0x004fca00020f0c11 */
[----:B0-----:R4:W-:Y:S01]  /*4620*/  @!P2 ST.E.128 desc[UR42][R8.64], R4 ;  /* 0x000000040800a985 */ /* 0x0019e2000c101d2a */
[----:B------:R-:W-:-:S13]  /*4630*/  ISETP.GE.AND P2, PT, R22, UR4, PT ;  /* 0x0000000416007c0c */ /* 0x000fda000bf46270 */
[----:B------:R-:W-:Y:S05]  /*4640*/  @P2 BRA `(.L_x_610) ;  /* 0x0000000000242947 */ /* 0x000fea0003800000 */
[----:B------:R-:W-:Y:S01]  /*4650*/  LOP3.LUT P2, RZ, R191, 0x4, RZ, 0xc0, !PT ;  /* 0x00000004bfff7812 */ /* 0x000fe2000784c0ff */
[----:B----4-:R-:W-:-:S12]  /*4660*/  VIADD R5, R46, 0x20 ;  /* 0x000000202e057836 */ /* 0x010fd80000000000 */
[----:B------:R-:W-:Y:S01]  /*4670*/  @P2 VIADD R5, R46, 0xffffffe0 ;  /* 0xffffffe02e052836 */ /* 0x000fe20000000000 */
[----:B------:R-:W-:-:S03]  /*4680*/  LEA R8, P2, R22, R14, 0x1 ;  /* 0x0000000e16087211 */ /* 0x000fc600078408ff */
[----:B------:R-:W-:Y:S01]  /*4690*/  IMAD.IADD R5, R64, 0x1, R5 ;  /* 0x0000000140057824 */ /* 0x000fe200078e0205 */
[----:B------:R-:W-:-:S03]  /*46a0*/  LEA.HI.X R9, R22, R25, R193, 0x1, P2 ;  /* 0x0000001916097211 */ /* 0x000fc600010f0cc1 */
[----:B------:R-:W-:-:S06]  /*46b0*/  IMAD R5, R5, 0x2, R2 ;  /* 0x0000000205057824 */ /* 0x000fcc00078e0202 */
[----:B------:R-:W0:Y:S04]  /*46c0*/  LDS.128 R4, [R5+0x22400] ;  /* 0x0224000005047984 */ /* 0x000e280000000c00 */
[----:B0-----:R0:W-:Y:S02]  /*46d0*/  ST.E.128 desc[UR42][R8.64], R4 ;  /* 0x0000000408007985 */ /* 0x0011e4000c101d2a */
.L_x_610:
[----:B------:R-:W-:Y:S05]  /*46e0*/  BSYNC B0 ;  /* 0x0000000000007941 */ /* 0x000fea0003800000 */
.L_x_601:
[----:B012-4-:R-:W0:Y:S01]  /*46f0*/  S2R R4, SR_TID.X ;  /* 0x0000000000047919 */ /* 0x017e220000002100 */
[----:B------:R-:W-:Y:S01]  /*4700*/  @!PT LDS RZ, [RZ] ;  /* 0x00000000fffff984 */ /* 0x000fe20000000800 */
[----:B------:R-:W-:Y:S01]  /*4710*/  @!PT LDS RZ, [RZ] ;  /* 0x00000000fffff984 */ /* 0x000fe20000000800 */
[----:B------:R-:W-:Y:S01]  /*4720*/  @!PT LDS RZ, [RZ] ;  /* 0x00000000fffff984 */ /* 0x000fe20000000800 */
[----:B------:R-:W-:Y:S01]  /*4730*/  @!PT LDS RZ, [RZ] ;  /* 0x00000000fffff984 */ /* 0x000fe20000000800 */
[----:B------:R1:W-:Y:S06]  /*4740*/  MEMBAR.ALL.CTA ;  /* 0x0000000000007992 */ /* 0x0003ec0000008000 */
[----:B-1----:R-:W1:Y:S01]  /*4750*/  FENCE.VIEW.ASYNC.S ;  /* 0x00000000000073c6 */ /* 0x002e620000000000 */
[----:B------:R-:W-:Y:S05]  /*4760*/  WARPSYNC.ALL ;  /* 0x0000000000007948 */ /* 0x000fea0003800000 */
[----:B------:R-:W-:Y:S01]  /*4770*/  BSSY B0, `(.L_x_627) ;  /* 0x0000009000007945 */ /* 0x000fe20003800000 */
[----:B0-----:R-:W-:Y:S01]  /*4780*/  LOP3.LUT R4, R4, 0x7f, RZ, 0xc0, !PT ;  /* 0x0000007f04047812 */ /* 0x001fe200078ec0ff */
[----:B-1----:R0:W-:Y:S03]  /*4790*/  BAR.SYNC.DEFER_BLOCKING R44, 0x80 ;  /* 0x0002002c0000751d */ /* 0x0021e60000010000 */
[----:B------:R-:W-:-:S13]  /*47a0*/  ISETP.NE.AND P2, PT, R4, RZ, PT ;  /* 0x000000ff0400720c */ /* 0x000fda0003f45270 */
[----:B------:R-:W-:-:S05]  /*47b0*/  @!P2 VIADD R4, R58, 0x28ca0 ;  /* 0x00028ca03a04a836 */ /* 0x000fca0000000000 */
[----:B------:R-:W-:-:S04]  /*47c0*/  @!P2 PRMT R4, RZ, 0x654, R4 ;  /* 0x00000654ff04a816 */ /* 0x000fc80000000004 */
[----:B------:R0:W-:Y:S01]  /*47d0*/  @!P2 SYNCS.ARRIVE.TRANS64.RED.A1T0 RZ, [R4+URZ], RZ ;  /* 0x000000ff04ffa9a7 */ /* 0x0001e2000810043f */
[----:B------:R-:W-:Y:S05]  /*47e0*/  @!P3 BRA `(.L_x_628) ;  /* 0x000000000004b947 */ /* 0x000fea0003800000 */
[----:B------:R-:W-:Y:S01]  /*47f0*/  BPT.TRAP 0x1 ;  /* 0x000000040000795c */ /* 0x000fe20000300000 */
.L_x_628:
[----:B------:R-:W-:Y:S05]  /*4800*/  BSYNC B0 ;  /* 0x0000000000007941 */ /* 0x000fea0003800000 */
.L_x_627:
[----:B------:R-:W1:Y:S01]  /*4810*/  SYNCS.PHASECHK.TRANS64.TRYWAIT P3, [R58+URZ+0x28cb0], R65 ;  /* 0x028cb0413a0075a7 */ /* 0x000e62000806017f */
[----:B------:R-:W-:Y:S04]  /*4820*/  BSSY B0, `(.L_x_629) ;  /* 0x0000002000007945 */ /* 0x000fe80003800000 */
[----:B-1----:R-:W-:Y:S05]  /*4830*/  @!P3 BRA `(.L_x_630) ;  /* 0x000001680008b947 */ /* 0x002fea0003800000 */
.L_x_871:
[----:B------:R-:W-:Y:S05]  /*4840*/  BSYNC B0 ;  /* 0x0000000000007941 */ /* 0x000fea0003800000 */
.L_x_629:
[----:B------:R-:W-:Y:S01]  /*4850*/  ULDC.64 UR4, c[0x0][0x328] ;  /* 0x0000ca0000047ab9 */ /* 0x000fe20000000a00 */
[----:B------:R-:W-:Y:S01]  /*4860*/  ULDC.64 UR6, c[0x0][0x318] ;  /* 0x0000c60000067ab9 */ /* 0x000fe20000000a00 */
[----:B------:R-:W-:Y:S01]  /*4870*/  IMAD R7, R62, UR4, RZ ;  /* 0x000000043e077c24 */ /* 0x000fe2000f8e02ff */
[----:B------:R-:W-:Y:S01]  /*4880*/  BSSY B0, `(.L_x_631) ;  /* 0x000007d000007945 */ /* 0x000fe20003800000 */
[----:B0-----:R-:W-:-:S04]  /*4890*/  IMAD.WIDE.U32 R4, R60, UR4, RZ ;  /* 0x000000043c047c25 */ /* 0x001fc8000f8e00ff */
[----:B------:R-:W-:Y:S01]  /*48a0*/  IMAD R7, R60, UR5, R7 ;  /* 0x000000053c077c24 */ /* 0x000fe2000f8e0207 */
[----:B------:R-:W-:Y:S02]  /*48b0*/  ULDC.64 UR4, c[0x0][0x338] ;  /* 0x0000ce0000047ab9 */ /* 0x000fe40000000a00 */
        /* <DEDUP_REMOVED lines=8> */
[----:B------:R-:W-:-:S04]  /*4940*/  LEA R25, P3, R4, UR6, 0x1 ;  /* 0x0000000604197c11 */ /* 0x000fc8000f8608ff */
[----:B------:R-:W-:Y:S02]  /*4950*/  LEA.HI.X R24, R4, UR7, R5, 0x1, P3 ;  /* 0x0000000704187c11 */ /* 0x000fe400098f0c05 */
[----:B------:R-:W-:Y:S01]  /*4960*/  ISETP.GT.AND P3, PT, R63, R186, PT ;  /* 0x000000ba3f00720c */ /* 0x000fe20003f64270 */
[----:B------:R-:W0:Y:S04]  /*4970*/  SHFL.IDX PT, R25, R25, RZ, 0x1c1f ;  /* 0x001c1fff19197589 */ /* 0x000e2800000e0000 */
[----:B------:R-:W2:Y:S08]  /*4980*/  SHFL.IDX PT, R24, R24, RZ, 0x1c1f ;  /* 0x001c1fff18187589 */ /* 0x000eb000000e0000 */
[----:B------:R-:W-:Y:S05]  /*4990*/  @!P3 BRA `(.L_x_632) ;  /* 0x0000000400acb947 */ /* 0x000fea0003800000 */
[----:B------:R-:W-:Y:S01]  /*49a0*/  LOP3.LUT P3, RZ, R191, 0x4, RZ, 0xc0, !PT ;  /* 0x00000004bfff7812 */ /* 0x000fe2000786c0ff */
[----:B------:R-:W-:Y:S01]  /*49b0*/  IMAD R5, R23, 0x8000, R46 ;  /* 0x0000800017057824 */ /* 0x000fe200078e022e */
[----:B------:R-:W-:Y:S01]  /*49c0*/  ULDC UR4, c[0x0][0x320] ;  /* 0x0000c80000047ab9 */ /* 0x000fe20000000800 */
[----:B---3--:R-:W3:Y:S02]  /*49d0*/  LDL R67, [R1] ;  /* 0x0000000001437983 */ /* 0x008ee40000100800 */
[C---:B------:R-:W-:Y:S02]  /*49e0*/  VIADD R15, R5.reuse, 0x20 ;  /* 0x00000020050f7836 */ /* 0x040fe40000000000 */
[----:B------:R-:W4:Y:S04]  /*49f0*/  LDL R66, [R1+0x4] ;  /* 0x0000040001427983 */ /* 0x000f280000100800 */
[----:B------:R-:W5:Y:S02]  /*4a00*/  LDL R64, [R1+0x8] ;  /* 0x0000080001407983 */ /* 0x000f640000100800 */
[C---:B------:R-:W-:Y:S01]  /*4a10*/  @P3 VIADD R15, R5.reuse, 0xffffffe0 ;  /* 0xffffffe0050f3836 */ /* 0x040fe20000000000 */
[----:B------:R-:W-:Y:S01]  /*4a20*/  ISETP.GE.AND P3, PT, R16, UR4, PT ;  /* 0x0000000410007c0c */ /* 0x000fe2000bf66270 */
[--C-:B------:R-:W-:Y:S01]  /*4a30*/  IMAD R14, R5, 0x2, R2.reuse ;  /* 0x00000002050e7824 */ /* 0x100fe200078e0202 */
[----:B------:R-:W5:Y:S04]  /*4a40*/  LDL R57, [R1+0xc] ;  /* 0x00000c0001397983 */ /* 0x000f680000100800 */
[----:B------:R-:W5:Y:S04]  /*4a50*/  LDL R56, [R1+0x10] ;  /* 0x0000100001387983 */ /* 0x000f680000100800 */
[----:B------:R-:W5:Y:S01]  /*4a60*/  LDL R27, [R1+0x14] ;  /* 0x00001400011b7983 */ /* 0x000f620000100800 */
[----:B------:R-:W-:Y:S01]  /*4a70*/  ISETP.GE.AND P5, PT, R22, UR4, PT ;  /* 0x0000000416007c0c */ /* 0x000fe2000bfa6270 */
[----:B------:R-:W-:Y:S01]  /*4a80*/  IMAD R15, R15, 0x2, R2 ;  /* 0x000000020f0f7824 */ /* 0x000fe200078e0202 */
[C---:B0-----:R-:W-:Y:S01]  /*4a90*/  @!P3 LEA R8, P4, R16.reuse, R25, 0x1 ;  /* 0x000000191008b211 */ /* 0x041fe200078808ff */
[----:B------:R-:W0:Y:S01]  /*4aa0*/  @!P3 LDS.128 R4, [R14+0x400] ;  /* 0x000400000e04b984 */ /* 0x000e220000000c00 */
[----:B------:R-:W-:-:S02]  /*4ab0*/  VIADD R10, R16, 0x40 ;  /* 0x00000040100a7836 */ /* 0x000fc40000000000 */
[C---:B--2---:R-:W-:Y:S01]  /*4ac0*/  @!P3 LEA.HI.X R9, R16.reuse, R24, R17, 0x1, P4 ;  /* 0x000000181009b211 */ /* 0x044fe200020f0c11 */
[----:B------:R-:W-:-:S06]  /*4ad0*/  VIADD R26, R16, 0x80 ;  /* 0x00000080101a7836 */ /* 0x000fcc0000000000 */
[----:B------:R-:W-:-:S04]  /*4ae0*/  @!P5 LEA R12, P4, R22, R25, 0x1 ;  /* 0x00000019160cd211 */ /* 0x000fc800078808ff */
[----:B------:R-:W-:Y:S02]  /*4af0*/  @!P5 LEA.HI.X R13, R22, R24, R193, 0x1, P4 ;  /* 0x00000018160dd211 */ /* 0x000fe400020f0cc1 */
[----:B------:R-:W-:Y:S01]  /*4b00*/  ISETP.GE.AND P4, PT, R10, UR4, PT ;  /* 0x000000040a007c0c */ /* 0x000fe2000bf86270 */
[----:B------:R-:W-:Y:S01]  /*4b10*/  VIADD R10, R16, 0x60 ;  /* 0x00000060100a7836 */ /* 0x000fe20000000000 */
[----:B0-----:R0:W-:Y:S04]  /*4b20*/  @!P3 ST.E.128 desc[UR42][R8.64], R4 ;  /* 0x000000040800b985 */ /* 0x0011e8000c101d2a */
[----:B------:R-:W2:Y:S07]  /*4b30*/  @!P5 LDS.128 R4, [R15+0x400] ;  /* 0x000400000f04d984 */ /* 0x000eae0000000c00 */
[----:B0-----:R-:W-:-:S05]  /*4b40*/  @!P4 LEA R8, P3, R216, R25, 0x1 ;  /* 0x00000019d808c211 */ /* 0x001fca00078608ff */
[----:B------:R-:W-:Y:S01]  /*4b50*/  @!P4 IMAD.X R9, R24, 0x1, R221, P3 ;  /* 0x000000011809c824 */ /* 0x000fe200018e06dd */
[----:B------:R-:W-:-:S13]  /*4b60*/  ISETP.GE.AND P3, PT, R10, UR4, PT ;  /* 0x000000040a007c0c */ /* 0x000fda000bf66270 */
[----:B------:R-:W-:-:S05]  /*4b70*/  @!P3 LEA R10, P6, R215, R25, 0x1 ;  /* 0x00000019d70ab211 */ /* 0x000fca00078c08ff */
[----:B------:R-:W-:Y:S01]  /*4b80*/  @!P3 IMAD.X R11, R24, 0x1, R223, P6 ;  /* 0x00000001180bb824 */ /* 0x000fe200030e06df */
[----:B--2---:R0:W-:Y:S01]  /*4b90*/  @!P5 ST.E.128 desc[UR42][R12.64], R4 ;  /* 0x000000040c00d985 */ /* 0x0041e2000c101d2a */
[----:B------:R-:W-:Y:S01]  /*4ba0*/  ISETP.GE.AND P5, PT, R26, UR4, PT ;  /* 0x000000041a007c0c */ /* 0x000fe2000bfa6270 */
[----:B------:R-:W-:Y:S02]  /*4bb0*/  VIADD R26, R16, 0xa0 ;  /* 0x000000a0101a7836 */ /* 0x000fe40000000000 */
[----:B------:R-:W2:Y:S10]  /*4bc0*/  @!P4 LDS.128 R4, [R14+0x2400] ;  /* 0x002400000e04c984 */ /* 0x000eb40000000c00 */
[----:B0-----:R-:W-:-:S05]  /*4bd0*/  @!P5 LEA R12, P6, R214, R25, 0x1 ;  /* 0x00000019d60cd211 */ /* 0x001fca00078c08ff */
        /* <DEDUP_REMOVED lines=36> */
[----:B---3--:R-:W-:Y:S01]  /*4e20*/  @!P5 IMAD.X R13, R24, 0x1, R67, P6 ;  /* 0x00000001180dd824 */ /* 0x008fe200030e0643 */
[----:B--2---:R0:W-:Y:S01]  /*4e30*/  @!P4 ST.E.128 desc[UR42][R8.64], R4 ;  /* 0x000000040800c985 */ /* 0x0041e2000c101d2a */
[----:B------:R-:W-:Y:S01]  /*4e40*/  ISETP.GE.AND P4, PT, R26, UR4, PT ;  /* 0x000000041a007c0c */ /* 0x000fe2000bf86270 */
[----:B------:R-:W-:Y:S02]  /*4e50*/  VIADD R26, R16, 0x180 ;  /* 0x00000180101a7836 */ /* 0x000fe40000000000 */
[----:B------:R-:W2:Y:S10]  /*4e60*/  @!P3 LDS.128 R4, [R15+0x8400] ;  /* 0x008400000f04b984 */ /* 0x000eb40000000c00 */
[----:B0-----:R-:W-:-:S05]  /*4e70*/  @!P4 LEA R8, P6, R207, R25, 0x1 ;  /* 0x00000019cf08c211 */ /* 0x001fca00078c08ff */
[----:B----4-:R-:W-:Y:S01]  /*4e80*/  @!P4 IMAD.X R9, R24, 0x1, R66, P6 ;  /* 0x000000011809c824 */ /* 0x010fe200030e0642 */
[----:B--2---:R0:W-:Y:S01]  /*4e90*/  @!P3 ST.E.128 desc[UR42][R10.64], R4 ;  /* 0x000000040a00b985 */ /* 0x0041e2000c101d2a */
[----:B------:R-:W-:Y:S01]  /*4ea0*/  ISETP.GE.AND P3, PT, R26, UR4, PT ;  /* 0x000000041a007c0c */ /* 0x000fe2000bf66270 */
[----:B------:R-:W-:Y:S02]  /*4eb0*/  VIADD R26, R16, 0x1a0 ;  /* 0x000001a0101a7836 */ /* 0x000fe40000000000 */
[----:B------:R-:W2:Y:S10]  /*4ec0*/  @!P5 LDS.128 R4, [R14+0xa400] ;  /* 0x00a400000e04d984 */ /* 0x000eb40000000c00 */
[----:B0-----:R-:W-:-:S05]  /*4ed0*/  @!P3 LEA R10, P6, R206, R25, 0x1 ;  /* 0x00000019ce0ab211 */ /* 0x001fca00078c08ff */
[----:B-----5:R-:W-:Y:S01]  /*4ee0*/  @!P3 IMAD.X R11, R24, 0x1, R64, P6 ;  /* 0x00000001180bb824 */ /* 0x020fe200030e0640 */
        /* <DEDUP_REMOVED lines=13> */
[----:B------:R-:W-:-:S03]  /*4fc0*/  ISETP.GE.AND P3, PT, R26, UR4, PT ;  /* 0x000000041a007c0c */ /* 0x000fc6000bf66270 */
[----:B------:R-:W2:Y:S10]  /*4fd0*/  @!P5 LDS.128 R4, [R15+0xc400] ;  /* 0x00c400000f04d984 */ /* 0x000eb40000000c00 */
[----:B0-----:R-:W-:-:S05]  /*4fe0*/  @!P3 LEA R10, P6, R203, R25, 0x1 ;  /* 0x00000019cb0ab211 */ /* 0x001fca00078c08ff */
[----:B------:R-:W-:Y:S01]  /*4ff0*/  @!P3 IMAD.X R11, R24, 0x1, R27, P6 ;  /* 0x00000001180bb824 */ /* 0x000fe200030e061b */
[----:B--2---:R-:W-:Y:S04]  /*5000*/  @!P5 ST.E.128 desc[UR42][R12.64], R4 ;  /* 0x000000040c00d985 */ /* 0x004fe8000c101d2a */
[----:B------:R-:W0:Y:S04]  /*5010*/  @!P4 LDS.128 R4, [R14+0xe400] ;  /* 0x00e400000e04c984 */ /* 0x000e280000000c00 */
[----:B0-----:R-:W-:Y:S04]  /*5020*/  @!P4 ST.E.128 desc[UR42][R8.64], R4 ;  /* 0x000000040800c985 */ /* 0x001fe8000c101d2a */
[----:B------:R-:W0:Y:S04]  /*5030*/  @!P3 LDS.128 R4, [R15+0xe400] ;  /* 0x00e400000f04b984 */ /* 0x000e280000000c00 */
[----:B0-----:R4:W-:Y:S02]  /*5040*/  @!P3 ST.E.128 desc[UR42][R10.64], R4 ;  /* 0x000000040a00b985 */ /* 0x0019e4000c101d2a */
.L_x_632:
[----:B------:R-:W-:Y:S05]  /*5050*/  BSYNC B0 ;  /* 0x0000000000007941 */ /* 0x000fea0003800000 */
.L_x_631:
[----:B------:R-:W-:Y:S01]  /*5060*/  @!PT LDS RZ, [RZ] ;  /* 0x00000000fffff984 */ /* 0x000fe20000000800 */
[----:B------:R-:W-:Y:S01]  /*5070*/  @!PT LDS RZ, [RZ] ;  /* 0x00000000fffff984 */ /* 0x000fe20000000800 */
[----:B------:R-:W-:Y:S01]  /*5080*/  @!PT LDS RZ, [RZ] ;  /* 0x00000000fffff984 */ /* 0x000fe20000000800 */
[----:B------:R-:W-:Y:S01]  /*5090*/  @!PT LDS RZ, [RZ] ;  /* 0x00000000fffff984 */ /* 0x000fe20000000800 */
[----:B------:R5:W-:Y:S06]  /*50a0*/  MEMBAR.ALL.CTA ;  /* 0x0000000000007992 */ /* 0x000bec0000008000 */
[----:B-----5:R-:W5:Y:S01]  /*50b0*/  FENCE.VIEW.ASYNC.S ;  /* 0x00000000000073c6 */ /* 0x020f620000000000 */
[----:B------:R-:W-:Y:S02]  /*50c0*/  VIADD R23, R23, 0x1 ;  /* 0x0000000117177836 */ /* 0x000fe40000000000 */
[----:B-1----:R-:W-:Y:S01]  /*50d0*/  @!P2 VIADD R58, R58, 0x28cc0 ;  /* 0x00028cc03a3aa836 */ /* 0x002fe20000000000 */
[----:B-----5:R1:W-:Y:S02]  /*50e0*/  BAR.SYNC.DEFER_BLOCKING R44, 0x80 ;  /* 0x0002002c0000751d */ /* 0x0203e40000010000 */
[----:B------:R-:W-:-:S02]  /*50f0*/  ISETP.NE.AND P3, PT, R23, 0x2, PT ;  /* 0x000000021700780c */ /* 0x000fc40003f65270 */
[----:B------:R-:W-:Y:S02]  /*5100*/  @!P2 PRMT R58, RZ, 0x654, R58 ;  /* 0x00000654ff3aa816 */ /* 0x000fe4000000003a */
[----:B----4-:R-:W-:Y:S02]  /*5110*/  SEL R4, RZ, 0x1, P3 ;  /* 0x00000001ff047807 */ /* 0x010fe40001800000 */
[----:B------:R-:W-:Y:S02]  /*5120*/  SEL R23, R23, RZ, P3 ;  /* 0x000000ff17177207 */ /* 0x000fe40001800000 */
[----:B------:R-:W-:Y:S01]  /*5130*/  LOP3.LUT R187, R187, R4, RZ, 0x3c, !PT ;  /* 0x00000004bbbb7212 */ /* 0x000fe200078e3cff */
[----:B------:R1:W-:Y:S01]  /*5140*/  @!P2 SYNCS.ARRIVE.TRANS64.RED.A1T0 RZ, [R58+URZ], RZ ;  /* 0x000000ff3affa9a7 */ /* 0x0003e2000810043f */
[----:B------:R-:W-:Y:S01]  /*5150*/  PLOP3.LUT P2, PT, PT, PT, PT, 0x8, 0x0 ;  /* 0x000000000000781c */ /* 0x000fe20003f4e170 */
[----:B------:R-:W-:-:S12]  /*5160*/  @P1 BRA `(.L_x_633) ;  /* 0xffffffd800041947 */ /* 0x000fd8000383ffff */
.L_x_596:
[----:B------:R-:W-:Y:S04]  /*5170*/  BSSY B0, `(.L_x_634) ;  /* 0x0000004000007945 */ /* 0x000fe80003800000 */
[----:B------:R-:W-:Y:S05]  /*5180*/  @P2 BRA `(.L_x_635) ;  /* 0x0000000000082947 */ /* 0x000fea0003800000 */
[----:B------:R-:W4:Y:S02]  /*5190*/  FENCE.VIEW.ASYNC.G ;  /* 0x00000000000073c6 */ /* 0x000f240000000100 */
[----:B----4-:R-:W-:Y:S06]  /*51a0*/  BAR.ARV 0xc, 0x180 ;  /* 0x0306000000007b1d */ /* 0x010fec0000002000 */
.L_x_635:
[----:B------:R-:W-:Y:S05]  /*51b0*/  BSYNC B0 ;  /* 0x0000000000007941 */ /* 0x000fea0003800000 */
.L_x_634:
[----:B------:R-:W4:Y:S01]  /*51c0*/  LDL R0, [R1+0x1c] ;  /* 0x00001c0001007983 */ /* 0x000f220000100800 */
[----:B------:R-:W-:Y:S01]  /*51d0*/  UISETP.NE.AND UP0, UPT, UR39, 0x1, UPT ;  /* 0x000000012700788c */ /* 0x000fe2000bf05270 */
[----:B------:R-:W-:Y:S01]  /*51e0*/  BSSY B7, `(.L_x_636) ;  /* 0x0000908000077945 */ /* 0x000fe20003800000 */
[----:B------:R-:W-:-:S04]  /*51f0*/  ULDC UR4, c[0x0][0x9f0] ;  /* 0x00027c0000047ab9 */ /* 0x000fc80000000800 */
[----:B------:R-:W-:Y:S02]  /*5200*/  PLOP3.LUT P1, PT, PT, PT, UP0, 0x80, 0x0 ;  /* 0x000000000000781c */ /* 0x000fe40003f2f008 */
[----:B----4-:R-:W-:-:S04]  /*5210*/  ISETP.NE.AND P0, PT, R0, RZ, PT ;  /* 0x000000ff0000720c */ /* 0x010fc80003f05270 */
[----:B------:R-:W-:-:S07]  /*5220*/  SEL R10, R0, UR4, P0 ;  /* 0x00000004000a7c07 */ /* 0x000fce0008000000 */
[----:B------:R-:W-:Y:S05]  /*5230*/  @!P1 BRA `(.L_x_637) ;  /* 0x00000020003c9947 */ /* 0x000fea0003800000 */
[----:B------:R-:W-:Y:S01]  /*5240*/  LOP3.LUT P2, RZ, R18, 0x4, RZ, 0xc0, !PT ;  /* 0x0000000412ff7812 */ /* 0x000fe2000784c0ff */
[----:B------:R-:W-:Y:S01]  /*5250*/  BSSY B0, `(.L_x_638) ;  /* 0x000001d000007945 */ /* 0x000fe20003800000 */
[----:B------:R-:W-:-:S11]  /*5260*/  IMAD.MOV.U32 R3, RZ, RZ, RZ ;  /* 0x000000ffff037224 */ /* 0x000fd600078e00ff */
[----:B------:R-:W-:Y:S05]  /*5270*/  @!P2 BRA `(.L_x_639) ;  /* 0x000000000068a947 */ /* 0x000fea0003800000 */
[-C--:B------:R-:W-:Y:S02]  /*5280*/  IABS R6, R10.reuse ;  /* 0x0000000a00067213 */ /* 0x080fe40000000000 */
[----:B------:R-:W-:Y:S02]  /*5290*/  IADD3 R0, R171, -0x1, R10 ;  /* 0xffffffffab007810 */ /* 0x000fe40007ffe00a */
[----:B------:R-:W4:Y:S01]  /*52a0*/  I2F.RP R3, R6 ;  /* 0x0000000600037306 */ /* 0x000f220000209400 */
[----:B------:R-:W-:Y:S02]  /*52b0*/  IABS R9, R10 ;  /* 0x0000000a00097213 */ /* 0x000fe40000000000 */
[----:B------:R-:W-:Y:S02]  /*52c0*/  IABS R8, R0 ;  /* 0x0000000000087213 */ /* 0x000fe40000000000 */
[----:B------:R-:W-:-:S04]  /*52d0*/  LOP3.LUT R0, R0, R10, RZ, 0x3c, !PT ;  /* 0x0000000a00007212 */ /* 0x000fc800078e3cff */
[----:B------:R-:W-:Y:S01]  /*52e0*/  ISETP.GE.AND P2, PT, R0, RZ, PT ;  /* 0x000000ff0000720c */ /* 0x000fe20003f46270 */
[----:B----4-:R-:W4:Y:S02]  /*52f0*/  MUFU.RCP R3, R3 ;  /* 0x0000000300037308 */ /* 0x010f240000001000 */
[----:B----4-:R-:W-:Y:S02]  /*5300*/  VIADD R4, R3, 0xffffffe ;  /* 0x0ffffffe03047836 */ /* 0x010fe40000000000 */
[----:B------:R-:W-:-:S04]  /*5310*/  IMAD.MOV R3, RZ, RZ, -R9 ;  /* 0x000000ffff037224 */ /* 0x000fc800078e0a09 */
[----:B------:R4:W0:Y:S02]  /*5320*/  F2I.FTZ.U32.TRUNC.NTZ R5, R4 ;  /* 0x0000000400057305 */ /* 0x000824000021f000 */
[----:B----4-:R-:W-:Y:S02]  /*5330*/  IMAD.MOV.U32 R4, RZ, RZ, RZ ;  /* 0x000000ffff047224 */ /* 0x010fe400078e00ff */
[----:B0-----:R-:W-:-:S04]  /*5340*/  IMAD.MOV R7, RZ, RZ, -R5 ;  /* 0x000000ffff077224 */ /* 0x001fc800078e0a05 */
        /* <DEDUP_REMOVED lines=13> */
.L_x_639:
[----:B------:R-:W-:Y:S05]  /*5420*/  BSYNC B0 ;  /* 0x0000000000007941 */ /* 0x000fea0003800000 */
.L_x_638:
[----:B------:R-:W4:Y:S01]  /*5430*/  LDL R0, [R1+0x38] ;  /* 0x0000380001007983 */ /* 0x000f220000100800 */
[----:B------:R-:W-:Y:S02]  /*5440*/  PLOP3.LUT P0, PT, PT, PT, PT, 0x80, 0x0 ;  /* 0x000000000000781c */ /* 0x000fe40003f0f070 */
        /* <DEDUP_REMOVED lines=43> */
[----:B---3--:R-:W-:Y:S02]  /*5700*/  CS2R R66, SRZ ;  /* 0x0000000000427805 */ /* 0x008fe4000001ff00 */
[----:B------:R-:W-:Y:S02]  /*5710*/  CS2R R64, SRZ ;  /* 0x0000000000407805 */ /* 0x000fe4000001ff00 */
[----:B------:R-:W-:Y:S02]  /*5720*/  CS2R R62, SRZ ;  /* 0x00000000003e7805 */ /* 0x000fe4000001ff00 */
[----:B------:R-:W-:-:S02]  /*5730*/  CS2R R60, SRZ ;  /* 0x00000000003c7805 */ /* 0x000fc4000001ff00 */
[----:B-1----:R-:W-:Y:S02]  /*5740*/  CS2R R58, SRZ ;  /* 0x00000000003a7805 */ /* 0x002fe4000001ff00 */
        /* <DEDUP_REMOVED lines=16> */
[----:B0-2---:R-:W-:Y:S01]  /*5850*/  CS2R R24, SRZ ;  /* 0x0000000000187805 */ /* 0x005fe2000001ff00 */
[----:B----4-:R-:W-:-:S05]  /*5860*/  IMAD R0, R0, R3, RZ ;  /* 0x0000000300007224 */ /* 0x010fca00078e02ff */
[----:B------:R-:W-:-:S04]  /*5870*/  VIADDMNMX R3, R0, R3, R171, PT ;  /* 0x0000000300037246 */ /* 0x000fc800038001ab */
[----:B------:R-:W-:-:S13]  /*5880*/  ISETP.GT.AND P1, PT, R3, R0, PT ;  /* 0x000000000300720c */ /* 0x000fda0003f24270 */
[----:B------:R-:W-:Y:S05]  /*5890*/  @!P1 BRA `(.L_x_640) ;  /* 0x0000008800709947 */ /* 0x000fea0003800000 */
[----:B------:R-:W2:Y:S04]  /*58a0*/  LDL R4, [R1+0x44] ;  /* 0x0000440001047983 */ /* 0x000ea80000100800 */
[----:B--2---:R-:W0:Y:S02]  /*58b0*/  SHFL.IDX PT, R4, R4, RZ, 0x1f ;  /* 0x00001fff04047589 */ /* 0x004e2400000e0000 */
[----:B0-----:R-:W-:-:S04]  /*58c0*/  LEA.HI R5, R4, R4, RZ, 0x1 ;  /* 0x0000000404057211 */ /* 0x001fc800078f08ff */
[----:B------:R-:W-:-:S05]  /*58d0*/  LOP3.LUT R5, R5, 0x1fffe, RZ, 0xc0, !PT ;  /* 0x0001fffe05057812 */ /* 0x000fca00078ec0ff */
[----:B------:R-:W-:Y:S02]  /*58e0*/  IMAD.IADD R5, R4, 0x1, -R5 ;  /* 0x0000000104057824 */ /* 0x000fe400078e0a05 */
[----:B------:R-:W-:Y:S02]  /*58f0*/  IMAD.U32 R4, RZ, RZ, UR37 ;  /* 0x00000025ff047e24 */ /* 0x000fe4000f8e00ff */
[----:B------:R-:W-:-:S03]  /*5900*/  IMAD R5, R5, 0x8000, R2 ;  /* 0x0000800005057824 */ /* 0x000fc600078e0202 */
[----:B------:R-:W-:Y:S01]  /*5910*/  ISETP.NE.AND P0, PT, R4, 0x3, PT ;  /* 0x000000030400780c */ /* 0x000fe20003f05270 */
[----:B------:R-:W-:-:S05]  /*5920*/  VIADD R5, R5, 0x400 ;  /* 0x0000040005057836 */ /* 0x000fca0000000000 */
[----:B------:R-:W-:-:S04]  /*5930*/  SHF.R.U32.HI R5, RZ, 0x4, R5 ;  /* 0x00000004ff057819 */ /* 0x000fc80000011605 */
[----:B------:R-:W-:-:S04]  /*5940*/  LOP3.LUT R5, R5, 0x3fff, RZ, 0xc0, !PT ;  /* 0x00003fff05057812 */ /* 0x000fc800078ec0ff */
[----:B------:R-:W-:Y:S01]  /*5950*/  LOP3.LUT R14, R5, 0x2000000, RZ, 0xfc, !PT ;  /* 0x02000000050e7812 */ /* 0x000fe200078efcff */
[----:B------:R-:W-:Y:S06]  /*5960*/  @!P0 BRA `(.L_x_641) ;  /* 0x0000000000048947 */ /* 0x000fec0003800000 */
[----:B------:R-:W-:Y:S01]  /*5970*/  BPT.TRAP 0x1 ;  /* 0x000000040000795c */ /* 0x000fe20000300000 */
.L_x_641:
[----:B------:R-:W-:Y:S01]  /*5980*/  IMAD R10, R19, 0x8, R2 ;  /* 0x00000008130a7824 */ /* 0x000fe200078e0202 */
[----:B------:R-:W-:Y:S01]  /*5990*/  SHF.L.U32 R7, R185, 0x1f, RZ ;  /* 0x0000001fb9077819 */ /* 0x000fe200000006ff */
[----:B------:R-:W-:Y:S01]  /*59a0*/  VIADD R4, R2, 0x26800 ;  /* 0x0002680002047836 */ /* 0x000fe20000000000 */
[----:B------:R-:W-:Y:S02]  /*59b0*/  BSSY B0, `(.L_x_642) ;  /* 0x0000008000007945 */ /* 0x000fe40003800000 */
[----:B------:R-:W0:Y:S02]  /*59c0*/  SYNCS.PHASECHK.TRANS64.TRYWAIT P1, [R10+URZ+0x28c50], R7 ;  /* 0x028c50070a0075a7 */ /* 0x000e24000802017f */
[----:B------:R-:W-:Y:S01]  /*59d0*/  SHF.R.U32.HI R5, RZ, 0x4, R4 ;  /* 0x00000004ff057819 */ /* 0x000fe20000011604 */
[----:B------:R-:W-:-:S03]  /*59e0*/  IMAD R4, R19, 0x1000, R14 ;  /* 0x0000100013047824 */ /* 0x000fc600078e020e */
[----:B------:R-:W-:-:S04]  /*59f0*/  LOP3.LUT R5, R5, 0x3fff, RZ, 0xc0, !PT ;  /* 0x00003fff05057812 */ /* 0x000fc800078ec0ff */
[----:B------:R-:W-:Y:S01]  /*5a00*/  LOP3.LUT R11, R5, 0x10000, RZ, 0xfc, !PT ;  /* 0x00010000050b7812 */ /* 0x000fe200078efcff */
[----:B------:R-:W-:Y:S01]  /*5a10*/  IMAD.MOV.U32 R5, RZ, RZ, 0x40000040 ;  /* 0x40000040ff057424 */ /* 0x000fe200078e00ff */
[----:B0-----:R-:W-:Y:S06]  /*5a20*/  @!P1 BRA `(.L_x_643) ;  /* 0x0000015400a09947 */ /* 0x001fec0003800000 */
.L_x_872:
[----:B------:R-:W-:Y:S05]  /*5a30*/  BSYNC B0 ;  /* 0x0000000000007941 */ /* 0x000fea0003800000 */
.L_x_642:
[----:B------:R-:W-:Y:S01]  /*5a40*/  BAR.SYNC.DEFER_BLOCKING 0xe, 0x100 ;  /* 0x0384000000007b1d */ /* 0x000fe20000010000 */
[----:B------:R-:W-:Y:S01]  /*5a50*/  IMAD.MOV.U32 R6, RZ, RZ, R11 ;  /* 0x000000ffff067224 */ /* 0x000fe200078e000b */
[C---:B------:R-:W-:Y:S01]  /*5a60*/  R2UR UR6, R4.reuse ;  /* 0x00000000040672ca */ /* 0x040fe200000e0000 */
[----:B0-----:R-:W-:Y:S01]  /*5a70*/  IMAD.MOV.U32 R7, RZ, RZ, 0x40000040 ;  /* 0x40000040ff077424 */ /* 0x001fe200078e00ff */
[----:B------:R-:W-:Y:S01]  /*5a80*/  R2UR UR7, R5 ;  /* 0x00000000050772ca */ /* 0x000fe200000e0000 */
[----:B------:R-:W-:Y:S01]  /*5a90*/  VIADD R8, R4, 0x100 ;  /* 0x0000010004087836 */ /* 0x000fe20000000000 */
[----:B------:R-:W-:Y:S01]  /*5aa0*/  R2UR UR4, R6 ;  /* 0x00000000060472ca */ /* 0x000fe200000e0000 */
[----:B------:R-:W-:Y:S01]  /*5ab0*/  IMAD.MOV.U32 R9, RZ, RZ, 0x40000040 ;  /* 0x40000040ff097424 */ /* 0x000fe200078e00ff */
[----:B------:R-:W-:Y:S01]  /*5ac0*/  R2UR UR5, R7 ;  /* 0x00000000070572ca */ /* 0x000fe200000e0000 */
[----:B------:R-:W-:Y:S01]  /*5ad0*/  VIADD R6, R4, 0x80 ;  /* 0x0000008004067836 */ /* 0x000fe20000000000 */
[----:B------:R-:W-:Y:S01]  /*5ae0*/  R2UR UR14, R8 ;  /* 0x00000000080e72ca */ /* 0x000fe200000e0000 */
[----:B------:R-:W-:Y:S01]  /*5af0*/  VIADD R8, R11, 0x2 ;  /* 0x000000020b087836 */ /* 0x000fe20000000000 */
[----:B------:R-:W-:Y:S01]  /*5b00*/  R2UR UR15, R9 ;  /* 0x00000000090f72ca */ /* 0x000fe200000e0000 */
[----:B------:R-:W-:Y:S01]  /*5b10*/  IMAD.MOV.U32 R9, RZ, RZ, 0x40000040 ;  /* 0x40000040ff097424 */ /* 0x000fe200078e00ff */
        /* <DEDUP_REMOVED lines=9> */
[----:B------:R-:W-:Y:S01]  /*5bb0*/  WARPGROUP.ARRIVE ;  /* 0x00000000000079c5 */ /* 0x000fe20000000000 */
[----:B------:R-:W-:-:S05]  /*5bc0*/  R2UR UR13, R7 ;  /* 0x00000000070d72ca */ /* 0x000fca00000e0000 */
[----:B------:R-:W-:Y:S01]  /*5bd0*/  HGMMA.64x256x16.F32.BF16 R24, gdesc[UR4].tnspB, RZ, !UPT, gsb0 ;  /* 0x43e00000041879f0 */ /* 0x000fe2000c0018ff */
[----:B------:R-:W-:Y:S01]  /*5be0*/  R2UR UR6, R4 ;  /* 0x00000000040672ca */ /* 0x000fe200000e0000 */
[----:B------:R-:W-:Y:S01]  /*5bf0*/  VIADD R4, R11, 0x6 ;  /* 0x000000060b047836 */ /* 0x000fe20000000000 */
[----:B------:R-:W-:Y:S01]  /*5c00*/  R2UR UR7, R5 ;  /* 0x00000000050772ca */ /* 0x000fe200000e0000 */
[----:B------:R-:W-:-:S03]  /*5c10*/  IMAD.MOV.U32 R5, RZ, RZ, 0x40000040 ;  /* 0x40000040ff057424 */ /* 0x000fc600078e00ff */
[----:B------:R-:W-:Y:S02]  /*5c20*/  R2UR UR4, R4 ;  /* 0x00000000040472ca */ /* 0x000fe400000e0000 */
[----:B------:R-:W-:Y:S01]  /*5c30*/  R2UR UR5, R5 ;  /* 0x00000000050572ca */ /* 0x000fe200000e0000 */
        /* <DEDUP_REMOVED lines=16> */
.L_x_644:
[----:B------:R-:W-:Y:S01]  /*5d40*/  VIADD R3, R3, 0xfffffffe ;  /* 0xfffffffe03037836 */ /* 0x000fe20000000000 */
[----:B------:R-:W-:Y:S01]  /*5d50*/  BSSY B0, `(.L_x_645) ;  /* 0x00000cf000007945 */ /* 0x000fe20003800000 */
[----:B------:R-:W-:-:S03]  /*5d60*/  VIADD R10, R10, 0x28c60 ;  /* 0x00028c600a0a7836 */ /* 0x000fc60000000000 */
[----:B------:R-:W-:Y:S02]  /*5d70*/  ISETP.GE.AND P1, PT, R3, R0, PT ;  /* 0x000000000300720c */ /* 0x000fe40003f26270 */
[----:B------:R-:W-:-:S04]  /*5d80*/  PRMT R10, R190, 0x654, R10 ;  /* 0x00000654be0a7816 */ /* 0x000fc8000000000a */
[----:B------:R0:W-:Y:S07]  /*5d90*/  SYNCS.ARRIVE.TRANS64.RED.A1T0 RZ, [R10+URZ], RZ ;  /* 0x000000ff0aff79a7 */ /* 0x0001ee000810043f */
[----:B------:R-:W-:Y:S05]  /*5da0*/  @!P1 BRA `(.L_x_646) ;  /* 0x0000000c00249947 */ /* 0x000fea0003800000 */
.L_x_653:
[----:B------:R-:W-:Y:S01]  /*5db0*/  BAR.SYNC.DEFER_BLOCKING 0xe, 0x100 ;  /* 0x0384000000007b1d */ /* 0x000fe20000010000 */
[C---:B01----:R-:W-:Y:S02]  /*5dc0*/  IMAD R10, R19.reuse, 0x40, R195 ;  /* 0x00000040130a7824 */ /* 0x043fe400078e02c3 */
[----:B------:R-:W-:Y:S02]  /*5dd0*/  VIADD R19, R19, 0x1 ;  /* 0x0000000113137836 */ /* 0x000fe40000000000 */
[----:B------:R-:W-:-:S03]  /*5de0*/  IMAD R10, R10, 0x4, R2 ;  /* 0x000000040a0a7824 */ /* 0x000fc600078e0202 */
[----:B------:R-:W-:-:S04]  /*5df0*/  ISETP.NE.AND P1, PT, R19, 0x2, PT ;  /* 0x000000021300780c */ /* 0x000fc80003f25270 */
[----:B------:R-:W-:Y:S01]  /*5e00*/  SEL R19, R19, RZ, P1 ;  /* 0x000000ff13137207 */ /* 0x000fe20000800000 */
[----:B------:R-:W0:Y:S04]  /*5e10*/  LDS R11, [R10+0x28800] ;  /* 0x028800000a0b7984 */ /* 0x000e280000000800 */
[----:B------:R-:W1:Y:S01]  /*5e20*/  LDS R10, [R10+0x28820] ;  /* 0x028820000a0a7984 */ /* 0x000e620000000800 */
[-C--:B0-----:R-:W-:Y:S01]  /*5e30*/  FMUL.FTZ R24, R24, R11.reuse ;  /* 0x0000000b18187220 */ /* 0x081fe20000410000 */
[-C--:B------:R-:W-:Y:S01]  /*5e40*/  FMUL.FTZ R25, R25, R11.reuse ;  /* 0x0000000b19197220 */ /* 0x080fe20000410000 */
[-C--:B------:R-:W-:Y:S01]  /*5e50*/  FMUL.FTZ R28, R28, R11.reuse ;  /* 0x0000000b1c1c7220 */ /* 0x080fe20000410000 */
[-C--:B------:R-:W-:Y:S01]  /*5e60*/  FMUL.FTZ R29, R29, R11.reuse ;  /* 0x0000000b1d1d7220 */ /* 0x080fe20000410000 */
        /* <DEDUP_REMOVED lines=64> */
[----:B------:R-:W-:Y:S01]  /*6270*/  SEL R10, RZ, 0x1, P1 ;  /* 0x00000001ff0a7807 */ /* 0x000fe20000800000 */
        /* <DEDUP_REMOVED lines=60> */
[----:B------:R-:W-:Y:S01]  /*6640*/  LOP3.LUT R185, R185, R10, RZ, 0x3c, !PT ;  /* 0x0000000ab9b97212 */ /* 0x000fe200078e3cff */
[----:B------:R-:W-:Y:S06]  /*6650*/  @!P0 BRA `(.L_x_647) ;  /* 0x0000000000048947 */ /* 0x000fec0003800000 */
[----:B------:R-:W-:Y:S01]  /*6660*/  BPT.TRAP 0x1 ;  /* 0x000000040000795c */ /* 0x000fe20000300000 */
.L_x_647:
[----:B------:R-:W-:Y:S01]  /*6670*/  IMAD R10, R19, 0x8, R2 ;  /* 0x00000008130a7824 */ /* 0x000fe200078e0202 */
[----:B------:R-:W-:-:S04]  /*6680*/  SHF.L.U32 R11, R185, 0x1f, RZ ;  /* 0x0000001fb90b7819 */ /* 0x000fc800000006ff */
[----:B------:R0:W1:Y:S01]  /*6690*/  SYNCS.PHASECHK.TRANS64.TRYWAIT P1, [R10+URZ+0x28c50], R11 ;  /* 0x028c500b0a0075a7 */ /* 0x000062000802017f */
[----:B------:R-:W-:Y:S05]  /*66a0*/  @!P0 BRA `(.L_x_648) ;  /* 0x0000000000048947 */ /* 0x000fea0003800000 */
[----:B------:R-:W-:Y:S01]  /*66b0*/  BPT.TRAP 0x1 ;  /* 0x000000040000795c */ /* 0x000fe20000300000 */
.L_x_648:
[----:B------:R-:W-:Y:S04]  /*66c0*/  BSSY B1, `(.L_x_649) ;  /* 0x0000004000017945 */ /* 0x000fe80003800000 */
[----:B-1----:R-:W-:Y:S05]  /*66d0*/  @P1 BRA `(.L_x_650) ;  /* 0x0000000000081947 */ /* 0x002fea0003800000 */
[----:B------:R-:W1:Y:S02]  /*66e0*/  SYNCS.PHASECHK.TRANS64.TRYWAIT P1, [R10+URZ+0x28c50], R11 ;  /* 0x028c500b0a0075a7 */ /* 0x000e64000802017f */
[----:B-1----:R-:W-:Y:S05]  /*66f0*/  @!P1 BRA `(.L_x_651) ;  /* 0x0000014800809947 */ /* 0x002fea0003800000 */
.L_x_650:
[----:B------:R-:W-:Y:S05]  /*6700*/  BSYNC B1 ;  /* 0x0000000000017941 */ /* 0x000fea0003800000 */
.L_x_649:
[----:B01----:R-:W-:Y:S01]  /*6710*/  IMAD R10, R19, 0x1000, R14 ;  /* 0x00001000130a7824 */ /* 0x003fe200078e020e */
[----:B------:R-:W-:Y:S01]  /*6720*/  WARPGROUP.ARRIVE ;  /* 0x00000000000079c5 */ /* 0x000fe20000000000 */
[----:B------:R-:W-:Y:S01]  /*6730*/  IMAD.MOV.U32 R11, RZ, RZ, 0x40000040 ;  /* 0x40000040ff0b7424 */ /* 0x000fe200078e00ff */
[----:B------:R-:W-:Y:S01]  /*6740*/  R2UR UR8, R8 ;  /* 0x00000000080872ca */ /* 0x000fe200000e0000 */
[C---:B------:R-:W-:Y:S01]  /*6750*/  VIADD R12, R10.reuse, 0x80 ;  /* 0x000000800a0c7836 */ /* 0x040fe20000000000 */
[----:B------:R-:W-:Y:S01]  /*6760*/  R2UR UR6, R10 ;  /* 0x000000000a0672ca */ /* 0x000fe200000e0000 */
[----:B------:R-:W-:Y:S01]  /*6770*/  IMAD.MOV.U32 R13, RZ, RZ, 0x40000040 ;  /* 0x40000040ff0d7424 */ /* 0x000fe200078e00ff */
[C---:B------:R-:W-:Y:S02]  /*6780*/  R2UR UR7, R11.reuse ;  /* 0x000000000b0772ca */ /* 0x040fe400000e0000 */
[----:B------:R-:W-:Y:S01]  /*6790*/  R2UR UR10, R12 ;  /* 0x000000000c0a72ca */ /* 0x000fe200000e0000 */
[C---:B------:R-:W-:Y:S01]  /*67a0*/  VIADD R12, R10.reuse, 0x100 ;  /* 0x000001000a0c7836 */ /* 0x040fe20000000000 */
[----:B------:R-:W-:Y:S01]  /*67b0*/  R2UR UR5, R11 ;  /* 0x000000000b0572ca */ /* 0x000fe200000e0000 */
[----:B------:R-:W-:Y:S01]  /*67c0*/  VIADD R10, R10, 0x180 ;  /* 0x000001800a0a7836 */ /* 0x000fe20000000000 */
[----:B------:R-:W-:-:S02]  /*67d0*/  R2UR UR11, R13 ;  /* 0x000000000d0b72ca */ /* 0x000fc400000e0000 */
[----:B------:R-:W-:Y:S02]  /*67e0*/  R2UR UR9, R9 ;  /* 0x00000000090972ca */ /* 0x000fe400000e0000 */
[----:B------:R-:W-:Y:S01]  /*67f0*/  R2UR UR18, R10 ;  /* 0x000000000a1272ca */ /* 0x000fe200000e0000 */
[----:B------:R-:W-:Y:S01]  /*6800*/  VIADD R10, R2, 0x26800 ;  /* 0x00026800020a7836 */ /* 0x000fe20000000000 */
[----:B------:R-:W-:Y:S02]  /*6810*/  R2UR UR14, R12 ;  /* 0x000000000c0e72ca */ /* 0x000fe400000e0000 */
[----:B------:R-:W-:Y:S02]  /*6820*/  R2UR UR15, R13 ;  /* 0x000000000d0f72ca */ /* 0x000fe400000e0000 */
[----:B------:R-:W-:Y:S02]  /*6830*/  SHF.R.U32.HI R10, RZ, 0x4, R10 ;  /* 0x00000004ff0a7819 */ /* 0x000fe4000001160a */
[----:B------:R-:W-:-:S02]  /*6840*/  R2UR UR12, R6 ;  /* 0x00000000060c72ca */ /* 0x000fc400000e0000 */
[----:B------:R-:W-:Y:S02]  /*6850*/  LOP3.LUT R10, R10, 0x3fff, RZ, 0xc0, !PT ;  /* 0x00003fff0a0a7812 */ /* 0x000fe400078ec0ff */
[----:B------:R-:W-:Y:S02]  /*6860*/  R2UR UR13, R7 ;  /* 0x00000000070d72ca */ /* 0x000fe400000e0000 */
[----:B------:R-:W-:Y:S02]  /*6870*/  LOP3.LUT R10, R10, 0x10000, RZ, 0xfc, !PT ;  /* 0x000100000a0a7812 */ /* 0x000fe400078efcff */
[----:B------:R-:W-:Y:S02]  /*6880*/  R2UR UR19, R11 ;  /* 0x000000000b1372ca */ /* 0x000fe400000e0000 */
[----:B------:R-:W-:Y:S02]  /*6890*/  R2UR UR4, R10 ;  /* 0x000000000a0472ca */ /* 0x000fe400000e0000 */
[----:B------:R-:W-:-:S02]  /*68a0*/  R2UR UR16, R4 ;  /* 0x00000000041072ca */ /* 0x000fc400000e0000 */
[----:B------:R-:W-:-:S09]  /*68b0*/  R2UR UR17, R5 ;  /* 0x00000000051172ca */ /* 0x000fd200000e0000 */
        /* <DEDUP_REMOVED lines=17> */
.L_x_652:
[----:B------:R-:W-:Y:S01]  /*69d0*/  IMAD R10, R19, 0x8, R2 ;  /* 0x00000008130a7824 */ /* 0x000fe200078e0202 */
[C---:B------:R-:W-:Y:S01]  /*69e0*/  ISETP.GT.AND P1, PT, R3.reuse, R0, PT ;  /* 0x000000000300720c */ /* 0x040fe20003f24270 */
[----:B------:R-:W-:Y:S02]  /*69f0*/  VIADD R3, R3, 0xffffffff ;  /* 0xffffffff03037836 */ /* 0x000fe40000000000 */
[----:B------:R-:W-:-:S05]  /*6a00*/  VIADD R10, R10, 0x28c60 ;  /* 0x00028c600a0a7836 */ /* 0x000fca0000000000 */
[----:B------:R-:W-:-:S04]  /*6a10*/  PRMT R10, R190, 0x654, R10 ;  /* 0x00000654be0a7816 */ /* 0x000fc8000000000a */
[----:B------:R1:W-:Y:S01]  /*6a20*/  SYNCS.ARRIVE.TRANS64.RED.A1T0 RZ, [R10+URZ], RZ ;  /* 0x000000ff0aff79a7 */ /* 0x0003e2000810043f */
[----:B------:R-:W-:Y:S05]  /*6a30*/  @P1 BRA `(.L_x_653) ;  /* 0xfffffff000dc1947 */ /* 0x000fea000383ffff */
.L_x_646:
[----:B------:R-:W-:Y:S05]  /*6a40*/  BSYNC B0 ;  /* 0x0000000000007941 */ /* 0x000fea0003800000 */
.L_x_645:
[----:B------:R-:W-:Y:S01]  /*6a50*/  BAR.SYNC.DEFER_BLOCKING 0xe, 0x100 ;  /* 0x0384000000007b1d */ /* 0x000fe20000010000 */
[C---:B------:R-:W-:Y:S01]  /*6a60*/  IMAD R0, R19.reuse, 0x40, R195 ;  /* 0x0000004013007824 */ /* 0x040fe200078e02c3 */
[----:B------:R-:W-:Y:S01]  /*6a70*/  PLOP3.LUT P0, PT, PT, PT, PT, 0x8, 0x0 ;  /* 0x000000000000781c */ /* 0x000fe20003f0e170 */
[----:B------:R-:W-:Y:S01]  /*6a80*/  VIADD R19, R19, 0x1 ;  /* 0x0000000113137836 */ /* 0x000fe20000000000 */
[----:B------:R-:W-:Y:S01]  /*6a90*/  CS2R R20, SRZ ;  /* 0x0000000000147805 */ /* 0x000fe2000001ff00 */
[----:B------:R-:W-:-:S03]  /*6aa0*/  IMAD R2, R0, 0x4, R2 ;  /* 0x0000000400027824 */ /* 0x000fc600078e0202 */
[----:B------:R-:W-:-:S04]  /*6ab0*/  ISETP.NE.AND P1, PT, R19, 0x2, PT ;  /* 0x000000021300780c */ /* 0x000fc80003f25270 */
[----:B------:R-:W-:Y:S01]  /*6ac0*/  SEL R19, R19, RZ, P1 ;  /* 0x000000ff13137207 */ /* 0x000fe20000800000 */
[----:B------:R-:W2:Y:S02]  /*6ad0*/  LDS R0, [R2+0x28800] ;  /* 0x0288000002007984 */ /* 0x000ea40000000800 */
        /* <DEDUP_REMOVED lines=63> */
[----:B------:R-:W-:-:S02]  /*6ed0*/  FMUL.FTZ R149, R149, R0 ;  /* 0x0000000095957220 */ /* 0x000fc40000410000 */
        /* <DEDUP_REMOVED lines=65> */
[----:B------:R-:W-:-:S04]  /*72f0*/  SEL R0, RZ, 0x1, P1 ;  /* 0x00000001ff007807 */ /* 0x000fc80000800000 */
[----:B------:R-:W-:Y:S01]  /*7300*/  LOP3.LUT R185, R185, R0, RZ, 0x3c, !PT ;  /* 0x00000000b9b97212 */ /* 0x000fe200078e3cff */
[----:B------:R-:W-:Y:S06]  /*7310*/  BAR.ARV 0xf, 0x100 ;  /* 0x03c4000000007b1d */ /* 0x000fec0000002000 */
[----:B------:R-:W-:Y:S05]  /*7320*/  BRA `(.L_x_640) ;  /* 0x0000006c00cc7947 */ /* 0x000fea0003800000 */
.L_x_637:
[----:B------:R-:W-:Y:S01]  /*7330*/  LOP3.LUT P1, RZ, R18, 0x4, RZ, 0xc0, !PT ;  /* 0x0000000412ff7812 */ /* 0x000fe2000782c0ff */
[----:B------:R-:W-:Y:S01]  /*7340*/  BSSY B0, `(.L_x_654) ;  /* 0x000001e000007945 */ /* 0x000fe20003800000 */
[----:B------:R-:W-:-:S11]  /*7350*/  IMAD.MOV.U32 R0, RZ, RZ, RZ ;  /* 0x000000ffff007224 */ /* 0x000fd600078e00ff */
[----:B------:R-:W-:Y:S05]  /*7360*/  @!P1 BRA `(.L_x_655) ;  /* 0x00000000006c9947 */ /* 0x000fea0003800000 */
[-C--:B------:R-:W-:Y:S02]  /*7370*/  IABS R0, R10.reuse ;  /* 0x0000000a00007213 */ /* 0x080fe40000000000 */
[----:B------:R-:W-:Y:S02]  /*7380*/  IADD3 R3, R171, -0x1, R10 ;  /* 0xffffffffab037810 */ /* 0x000fe40007ffe00a */
[----:B------:R-:W4:Y:S01]  /*7390*/  I2F.RP R6, R0 ;  /* 0x0000000000067306 */ /* 0x000f220000209400 */
[----:B------:R-:W-:-:S05]  /*73a0*/  IABS R8, R10 ;  /* 0x0000000a00087213 */ /* 0x000fca0000000000 */
[----:B------:R-:W-:Y:S02]  /*73b0*/  IMAD.MOV R8, RZ, RZ, -R8 ;  /* 0x000000ffff087224 */ /* 0x000fe400078e0a08 */
[----:B----4-:R-:W4:Y:S02]  /*73c0*/  MUFU.RCP R6, R6 ;  /* 0x0000000600067308 */ /* 0x010f240000001000 */
[----:B----4-:R-:W-:Y:S01]  /*73d0*/  VIADD R4, R6, 0xffffffe ;  /* 0x0ffffffe06047836 */ /* 0x010fe20000000000 */
[----:B------:R-:W-:Y:S02]  /*73e0*/  IABS R6, R3 ;  /* 0x0000000300067213 */ /* 0x000fe40000000000 */
[----:B------:R-:W-:-:S03]  /*73f0*/  LOP3.LUT R3, R3, R10, RZ, 0x3c, !PT ;  /* 0x0000000a03037212 */ /* 0x000fc600078e3cff */
[----:B------:R4:W0:Y:S01]  /*7400*/  F2I.FTZ.U32.TRUNC.NTZ R5, R4 ;  /* 0x0000000400057305 */ /* 0x000822000021f000 */
[----:B------:R-:W-:Y:S01]  /*7410*/  ISETP.GE.AND P2, PT, R3, RZ, PT ;  /* 0x000000ff0300720c */ /* 0x000fe20003f46270 */
[----:B----4-:R-:W-:Y:S02]  /*7420*/  IMAD.MOV.U32 R4, RZ, RZ, RZ ;  /* 0x000000ffff047224 */ /* 0x010fe400078e00ff */
[----:B0-----:R-:W-:-:S04]  /*7430*/  IMAD.MOV R7, RZ, RZ, -R5 ;  /* 0x000000ffff077224 */ /* 0x001fc800078e0a05 */
        /* <DEDUP_REMOVED lines=14> */
.L_x_655:
[----:B------:R-:W-:Y:S05]  /*7520*/  BSYNC B0 ;  /* 0x0000000000007941 */ /* 0x000fea0003800000 */
.L_x_654:
        /* <DEDUP_REMOVED lines=71> */
[----:B------:R-:W2:Y:S01]  /*79a0*/  LDL R3, [R1+0x44] ;  /* 0x0000440001037983 */ /* 0x000ea20000100800 */
[----:B------:R-:W-:Y:S03]  /*79b0*/  BSSY B6, `(.L_x_656) ;  /* 0x000001c000067945 */ /* 0x000fe60003800000 */
[----:B--2---:R-:W0:Y:S02]  /*79c0*/  SHFL.IDX PT, R0, R3, RZ, 0x1f ;  /* 0x00001fff03007589 */ /* 0x004e2400000e0000 */
[----:B0-----:R-:W-:-:S04]  /*79d0*/  LEA.HI R3, R0, R0, RZ, 0x1 ;  /* 0x0000000000037211 */ /* 0x001fc800078f08ff */
[----:B------:R-:W-:-:S05]  /*79e0*/  LOP3.LUT R3, R3, 0x1fffe, RZ, 0xc0, !PT ;  /* 0x0001fffe03037812 */ /* 0x000fca00078ec0ff */
[----:B------:R-:W-:Y:S02]  /*79f0*/  IMAD.IADD R3, R0, 0x1, -R3 ;  /* 0x0000000100037824 */ /* 0x000fe400078e0a03 */
[----:B------:R-:W-:Y:S02]  /*7a00*/  VIADD R0, R2, 0x26800 ;  /* 0x0002680002007836 */ /* 0x000fe40000000000 */
[----:B------:R-:W-:-:S03]  /*7a10*/  IMAD R3, R3, 0x8000, R2 ;  /* 0x0000800003037824 */ /* 0x000fc600078e0202 */
[----:B------:R-:W-:Y:S01]  /*7a20*/  LOP3.LUT P0, RZ, R0, 0x3ff, RZ, 0xc0, !PT ;  /* 0x000003ff00ff7812 */ /* 0x000fe2000780c0ff */
[----:B------:R-:W-:-:S05]  /*7a30*/  VIADD R3, R3, 0x400 ;  /* 0x0000040003037836 */ /* 0x000fca0000000000 */
[----:B------:R-:W-:-:S04]  /*7a40*/  SHF.R.U32.HI R3, RZ, 0x4, R3 ;  /* 0x00000004ff037819 */ /* 0x000fc80000011603 */
[----:B------:R-:W-:-:S03]  /*7a50*/  LOP3.LUT R56, R3, 0x3fff, RZ, 0xc0, !PT ;  /* 0x00003fff03387812 */ /* 0x000fc600078ec0ff */
        /* <DEDUP_REMOVED lines=17> */
.L_x_657:
[----:B------:R-:W-:Y:S05]  /*7b70*/  BSYNC B6 ;  /* 0x0000000000067941 */ /* 0x000fea0003800000 */
.L_x_656:
[----:B------:R-:W-:Y:S02]  /*7b80*/  ULDC UR4, c[0x0][0x3f4] ;  /* 0x0000fd0000047ab9 */ /* 0x000fe40000000800 */
[----:B------:R-:W-:-:S13]  /*7b90*/  ISETP.LT.AND P0, PT, RZ, UR4, PT ;  /* 0x00000004ff007c0c */ /* 0x000fda000bf01270 */
[----:B------:R-:W-:Y:S05]  /*7ba0*/  @P0 BRA `(.L_x_658) ;  /* 0x0000000000400947 */ /* 0x000fea0003800000 */
[----:B------:R-:W2:Y:S02]  /*7bb0*/  LDL R20, [R1+0x3c] ;  /* 0x00003c0001147983 */ /* 0x000ea40000100800 */
[----:B--2---:R-:W-:-:S04]  /*7bc0*/  LEA.HI R0, R20, R20, RZ, 0x1 ;  /* 0x0000001414007211 */ /* 0x004fc800078f08ff */
[----:B------:R-:W-:-:S05]  /*7bd0*/  LOP3.LUT R0, R0, 0xfffffffe, RZ, 0xc0, !PT ;  /* 0xfffffffe00007812 */ /* 0x000fca00078ec0ff */
[----:B------:R-:W-:-:S05]  /*7be0*/  IMAD.IADD R0, R20, 0x1, -R0 ;  /* 0x0000000114007824 */ /* 0x000fca00078e0a00 */
[----:B------:R-:W-:-:S04]  /*7bf0*/  SHF.L.U32 R3, R0, 0x1f, RZ ;  /* 0x0000001f00037819 */ /* 0x000fc800000006ff */
[----:B------:R0:W1:Y:S03]  /*7c00*/  SYNCS.PHASECHK.TRANS64.TRYWAIT P0, [R2+URZ+0x28c00], R3 ;  /* 0x028c0003020075a7 */ /* 0x000066000800017f */
[----:B-1----:R-:W-:Y:S05]  /*7c10*/  @!P0 NANOSLEEP.SYNCS 0x989680 ;  /* 0x009896800000895d */ /* 0x002fea0003900000 */
[----:B------:R-:W1:Y:S01]  /*7c20*/  @!P0 SYNCS.PHASECHK.TRANS64 P0, [R2+URZ+0x28c00], R3 ;  /* 0x028c0003020085a7 */ /* 0x000e62000800007f */
[----:B------:R-:W-:Y:S04]  /*7c30*/  BSSY B0, `(.L_x_659) ;  /* 0x0000006000007945 */ /* 0x000fe80003800000 */
[----:B-1----:R-:W-:Y:S05]  /*7c40*/  @P0 BRA `(.L_x_660) ;  /* 0x0000000000100947 */ /* 0x002fea0003800000 */
.L_x_661:
[----:B-1----:R1:W2:Y:S02]  /*7c50*/  SYNCS.PHASECHK.TRANS64.TRYWAIT P0, [R2+URZ+0x28c00], R3 ;  /* 0x028c0003020075a7 */ /* 0x0022a4000800017f */
[----:B--2---:R-:W-:Y:S05]  /*7c60*/  @!P0 NANOSLEEP.SYNCS 0x989680 ;  /* 0x009896800000895d */ /* 0x004fea0003900000 */
[----:B------:R-:W2:Y:S02]  /*7c70*/  @!P0 SYNCS.PHASECHK.TRANS64 P0, [R2+URZ+0x28c00], R3 ;  /* 0x028c0003020085a7 */ /* 0x000ea4000800007f */
[----:B--2---:R-:W-:Y:S05]  /*7c80*/  @!P0 BRA `(.L_x_661) ;  /* 0xfffffffc00f08947 */ /* 0x004fea000383ffff */
.L_x_660:
[----:B------:R-:W-:Y:S05]  /*7c90*/  BSYNC B0 ;  /* 0x0000000000007941 */ /* 0x000fea0003800000 */
.L_x_659:
[----:B------:R-:W-:Y:S05]  /*7ca0*/  BRA `(.L_x_662) ;  /* 0x0000002000c47947 */ /* 0x000fea0003800000 */
.L_x_658:
[----:B-----5:R-:W-:Y:S01]  /*7cb0*/  SHF.R.S32.HI R0, RZ, 0x1f, R154 ;  /* 0x0000001fff007819 */ /* 0x020fe2000001149a */
[----:B------:R-:W-:Y:S01]  /*7cc0*/  VIADD R4, R2, 0x20400 ;  /* 0x0002040002047836 */ /* 0x000fe20000000000 */
[----:B------:R-:W-:Y:S01]  /*7cd0*/  ULDC.64 UR4, c[0x0][0x3f8] ;  /* 0x0000fe0000047ab9 */ /* 0x000fe20000000a00 */
[----:B------:R-:W-:Y:S01]  /*7ce0*/  ULDC.64 UR6, c[0x0][0x408] ;  /* 0x0001020000067ab9 */ /* 0x000fe20000000a00 */
[----:B------:R-:W-:Y:S01]  /*7cf0*/  BSSY B6, `(.L_x_663) ;  /* 0x0000021000067945 */ /* 0x000fe20003800000 */
[----:B------:R-:W-:Y:S01]  /*7d00*/  IMAD R3, R0, UR4, RZ ;  /* 0x0000000400037c24 */ /* 0x000fe2000f8e02ff */
[----:B------:R-:W-:Y:S01]  /*7d10*/  LOP3.LUT P0, RZ, R4, 0x3ff, RZ, 0xc0, !PT ;  /* 0x000003ff04ff7812 */ /* 0x000fe2000780c0ff */
[----:B------:R-:W-:Y:S02]  /*7d20*/  IMAD R9, R0, UR6, RZ ;  /* 0x0000000600097c24 */ /* 0x000fe4000f8e02ff */
[----:B------:R-:W-:-:S04]  /*7d30*/  IMAD.WIDE.U32 R4, R154, UR4, RZ ;  /* 0x000000049a047c25 */ /* 0x000fc8000f8e00ff */
[C---:B------:R-:W-:Y:S01]  /*7d40*/  IMAD R3, R154.reuse, UR5, R3 ;  /* 0x000000059a037c24 */ /* 0x040fe2000f8e0203 */
[----:B------:R-:W-:Y:S01]  /*7d50*/  ULDC.64 UR4, c[0x0][0x3e8] ;  /* 0x0000fa0000047ab9 */ /* 0x000fe20000000a00 */
[----:B------:R-:W-:Y:S01]  /*7d60*/  IMAD.WIDE.U32 R6, R154, UR6, RZ ;  /* 0x000000069a067c25 */ /* 0x000fe2000f8e00ff */
[----:B------:R-:W-:-:S03]  /*7d70*/  LEA R25, P1, R4, UR4, 0x1 ;  /* 0x0000000404197c11 */ /* 0x000fc6000f8208ff */
[----:B------:R-:W-:Y:S01]  /*7d80*/  IMAD R9, R154, UR7, R9 ;  /* 0x000000079a097c24 */ /* 0x000fe2000f8e0209 */
[----:B------:R-:W-:Y:S01]  /*7d90*/  ULDC.64 UR6, c[0x0][0x400] ;  /* 0x0001000000067ab9 */ /* 0x000fe20000000a00 */
[----:B------:R-:W-:Y:S01]  /*7da0*/  IMAD.IADD R5, R3, 0x1, R5 ;  /* 0x0000000103057824 */ /* 0x000fe200078e0205 */
[----:B------:R-:W-:Y:S01]  /*7db0*/  LEA R27, P2, R6, UR6, 0x1 ;  /* 0x00000006061b7c11 */ /* 0x000fe2000f8408ff */
[----:B------:R-:W-:-:S03]  /*7dc0*/  IMAD.IADD R3, R9, 0x1, R7 ;  /* 0x0000000109037824 */ /* 0x000fc600078e0207 */
[----:B------:R-:W-:Y:S02]  /*7dd0*/  LEA.HI.X R26, R4, UR5, R5, 0x1, P1 ;  /* 0x00000005041a7c11 */ /* 0x000fe400088f0c05 */
[----:B------:R-:W-:Y:S01]  /*7de0*/  LEA.HI.X R24, R6, UR7, R3, 0x1, P2 ;  /* 0x0000000706187c11 */ /* 0x000fe200090f0c03 */
[----:B------:R-:W-:Y:S06]  /*7df0*/  @!P0 BRA `(.L_x_664) ;  /* 0x0000000000408947 */ /* 0x000fec0003800000 */
        /* <DEDUP_REMOVED lines=16> */
.L_x_664:
[----:B------:R-:W-:Y:S05]  /*7f00*/  BSYNC B6 ;  /* 0x0000000000067941 */ /* 0x000fea0003800000 */
.L_x_663:
[----:B------:R-:W-:Y:S01]  /*7f10*/  ULDC.U8 UR4, c[0x0][0x410] ;  /* 0x0001040000047ab9 */ /* 0x000fe20000000000 */
[----:B------:R-:W-:Y:S01]  /*7f20*/  BSSY B0, `(.L_x_665) ;  /* 0x0000201000007945 */ /* 0x000fe20003800000 */
[----:B------:R-:W-:Y:S01]  /*7f30*/  ISETP.NE.AND P0, PT, RZ, UR4, PT ;  /* 0x00000004ff007c0c */ /* 0x000fe2000bf05270 */
[----:B------:R-:W-:-:S12]  /*7f40*/  IMAD R4, R153, 0x40, R186 ;  /* 0x0000004099047824 */ /* 0x000fd800078e02ba */
[----:B------:R-:W-:Y:S05]  /*7f50*/  @!P0 BRA `(.L_x_666) ;  /* 0x0000001000108947 */ /* 0x000fea0003800000 */
[----:B------:R-:W-:-:S03]  /*7f60*/  UMOV UR4, 0xffffffff ;  /* 0xffffffff00047882 */ /* 0x000fc60000000000 */
[----:B------:R-:W-:Y:S05]  /*7f70*/  BRA.DIV UR4, `(.L_x_667) ;  /* 0x0000013204747947 */ /* 0x000fea000b800000 */
[----:B------:R0:W1:Y:S04]  /*7f80*/  SHFL.IDX PT, R0, R26, RZ, 0x1c1f ;  /* 0x001c1fff1a007589 */ /* 0x00006800000e0000 */
[----:B------:R0:W2:Y:S04]  /*7f90*/  SHFL.IDX PT, R3, R25, RZ, 0x1c1f ;  /* 0x001c1fff19037589 */ /* 0x0000a800000e0000 */
[----:B------:R-:W3:Y:S04]  /*7fa0*/  SHFL.IDX PT, R24, R24, RZ, 0x1c1f ;  /* 0x001c1fff18187589 */ /* 0x000ee800000e0000 */
[----:B------:R0:W4:Y:S02]  /*7fb0*/  SHFL.IDX PT, R21, R27, RZ, 0x1c1f ;  /* 0x001c1fff1b157589 */ /* 0x00012400000e0000 */
.L_x_878:
[----:B------:R-:W5:Y:S01]  /*7fc0*/  LDL R7, [R1+0x3c] ;  /* 0x00003c0001077983 */ /* 0x000f620000100800 */
[----:B------:R-:W-:Y:S01]  /*7fd0*/  ULDC UR4, c[0x0][0x448] ;  /* 0x0001120000047ab9 */ /* 0x000fe20000000800 */
[----:B------:R-:W-:Y:S01]  /*7fe0*/  IMAD.SHL.U32 R10, R191, 0x40, RZ ;  /* 0x00000040bf0a7824 */ /* 0x000fe200078e00ff */
[----:B------:R-:W-:Y:S01]  /*7ff0*/  BSSY B1, `(.L_x_668) ;  /* 0x0000025000017945 */ /* 0x000fe20003800000 */
[----:B------:R-:W-:Y:S01]  /*8000*/  IMAD R155, R155, UR4, RZ ;  /* 0x000000049b9b7c24 */ /* 0x000fe2000f8e02ff */
[----:B------:R-:W-:Y:S02]  /*8010*/  CS2R R8, SRZ ;  /* 0x0000000000087805 */ /* 0x000fe4000001ff00 */
[----:B0-----:R-:W-:Y:S02]  /*8020*/  LOP3.LUT R27, R10, 0x1c0, RZ, 0xc0, !PT ;  /* 0x000001c00a1b7812 */ /* 0x001fe400078ec0ff */
[----:B------:R-:W-:Y:S02]  /*8030*/  CS2R R10, SRZ ;  /* 0x00000000000a7805 */ /* 0x000fe4000001ff00 */
[----:B------:R-:W-:-:S02]  /*8040*/  ISETP.GE.AND P0, PT, R4, R155, PT ;  /* 0x0000009b0400720c */ /* 0x000fc40003f06270 */
[----:B-----5:R-:W-:-:S04]  /*8050*/  LEA.HI R5, R7, R7, RZ, 0x1 ;  /* 0x0000000707057211 */ /* 0x020fc800078f08ff */
[----:B------:R-:W-:Y:S02]  /*8060*/  LOP3.LUT R6, R5, 0xfffffffe, RZ, 0xc0, !PT ;  /* 0xfffffffe05067812 */ /* 0x000fe400078ec0ff */
[----:B------:R-:W-:-:S03]  /*8070*/  CS2R R4, SRZ ;  /* 0x0000000000047805 */ /* 0x000fc6000001ff00 */
[----:B------:R-:W-:Y:S01]  /*8080*/  IMAD.IADD R25, R7, 0x1, -R6 ;  /* 0x0000000107197824 */ /* 0x000fe200078e0a06 */
[----:B------:R-:W-:-:S04]  /*8090*/  CS2R R6, SRZ ;  /* 0x0000000000067805 */ /* 0x000fc8000001ff00 */
[----:B------:R-:W-:Y:S01]  /*80a0*/  SHF.L.U32 R25, R25, 0x1f, RZ ;  /* 0x0000001f19197819 */ /* 0x000fe200000006ff */
[----:B------:R-:W-:Y:S06]  /*80b0*/  @P0 BRA `(.L_x_669) ;  /* 0x0000000000600947 */ /* 0x000fec0003800000 */
[----:B------:R-:W-:Y:S01]  /*80c0*/  ULDC UR4, c[0x0][0x3f4] ;  /* 0x0000fd0000047ab9 */ /* 0x000fe20000000800 */
[----:B------:R-:W-:Y:S01]  /*80d0*/  IMAD.SHL.U32 R14, R194, 0x2, RZ ;  /* 0x00000002c20e7824 */ /* 0x000fe200078e00ff */
[----:B------:R-:W-:Y:S01]  /*80e0*/  ISETP.GE.AND P2, PT, R188, UR4, PT ;  /* 0x00000004bc007c0c */ /* 0x000fe2000bf46270 */
[----:B--2---:R-:W-:Y:S01]  /*80f0*/  IMAD.MOV.U32 R4, RZ, RZ, R3 ;  /* 0x000000ffff047224 */ /* 0x004fe200078e0003 */
[C---:B------:R-:W-:Y:S01]  /*8100*/  ISETP.GE.AND P3, PT, R194.reuse, UR4, PT ;  /* 0x00000004c2007c0c */ /* 0x040fe2000bf66270 */
[----:B-1----:R-:W-:Y:S01]  /*8110*/  IMAD.MOV.U32 R5, RZ, RZ, R0 ;  /* 0x000000ffff057224 */ /* 0x002fe200078e0000 */
[----:B------:R-:W-:Y:S02]  /*8120*/  SHF.R.S32.HI R7, RZ, 0x1f, R194 ;  /* 0x0000001fff077819 */ /* 0x000fe400000114c2 */
[----:B------:R-:W-:Y:S01]  /*8130*/  CS2R R8, SRZ ;  /* 0x0000000000087805 */ /* 0x000fe2000001ff00 */
[----:B----4-:R-:W-:Y:S01]  /*8140*/  IMAD.MOV.U32 R6, RZ, RZ, R21 ;  /* 0x000000ffff067224 */ /* 0x010fe200078e0015 */
[----:B------:R-:W-:Y:S01]  /*8150*/  SHF.L.U64.HI R15, R194, 0x1, R7 ;  /* 0x00000001c20f7819 */ /* 0x000fe20000010207 */
[----:B---3--:R-:W-:-:S04]  /*8160*/  IMAD.MOV.U32 R7, RZ, RZ, R24 ;  /* 0x000000ffff077224 */ /* 0x008fc800078e0018 */
[C---:B------:R-:W-:Y:S02]  /*8170*/  @!P2 IMAD.WIDE R4, R188.reuse, 0x2, R4 ;  /* 0x00000002bc04a825 */ /* 0x040fe400078e0204 */
[-C--:B------:R-:W-:Y:S02]  /*8180*/  @!P3 IADD3 R12, P0, R3, R14.reuse, RZ ;  /* 0x0000000e030cb210 */ /* 0x080fe40007f1e0ff */
[----:B------:R-:W-:Y:S01]  /*8190*/  @!P3 IADD3 R14, P1, R21, R14, RZ ;  /* 0x0000000e150eb210 */ /* 0x000fe20007f3e0ff */
[----:B------:R0:W5:Y:S01]  /*81a0*/  @!P2 LD.E.64 R8, desc[UR42][R4.64] ;  /* 0x0000002a0408a980 */ /* 0x000162000c101b00 */
[----:B------:R-:W-:Y:S01]  /*81b0*/  @!P2 IMAD.WIDE R20, R188, 0x2, R6 ;  /* 0x00000002bc14a825 */ /* 0x000fe200078e0206 */
[----:B------:R-:W-:Y:S02]  /*81c0*/  CS2R R10, SRZ ;  /* 0x00000000000a7805 */ /* 0x000fe4000001ff00 */
[----:B------:R-:W-:Y:S01]  /*81d0*/  CS2R R6, SRZ ;  /* 0x0000000000067805 */ /* 0x000fe2000001ff00 */
[----:B------:R-:W-:-:S02]  /*81e0*/  @!P3 IMAD.X R13, R0, 0x1, R15, P0 ;  /* 0x00000001000db824 */ /* 0x000fc400000e060f */
[----:B------:R-:W-:Y:S01]  /*81f0*/  @!P3 IMAD.X R15, R24, 0x1, R15, P1 ;  /* 0x00000001180fb824 */ /* 0x000fe200008e060f */
[----:B0-----:R-:W-:Y:S02]  /*8200*/  CS2R R4, SRZ ;  /* 0x0000000000047805 */ /* 0x001fe4000001ff00 */
[----:B------:R0:W5:Y:S04]  /*8210*/  @!P3 LD.E.64 R10, desc[UR42][R12.64] ;  /* 0x0000002a0c0ab980 */ /* 0x000168000c101b00 */
[----:B------:R0:W5:Y:S04]  /*8220*/  @!P3 LD.E.64 R6, desc[UR42][R14.64] ;  /* 0x0000002a0e06b980 */ /* 0x000168000c101b00 */
[----:B------:R0:W5:Y:S02]  /*8230*/  @!P2 LD.E.64 R4, desc[UR42][R20.64] ;  /* 0x0000002a1404a980 */ /* 0x000164000c101b00 */
.L_x_669:
[----:B------:R-:W-:Y:S05]  /*8240*/  BSYNC B1 ;  /* 0x0000000000017941 */ /* 0x000fea0003800000 */
.L_x_668:
[----:B------:R-:W3:Y:S01]  /*8250*/  SYNCS.PHASECHK.TRANS64.TRYWAIT P0, [R2+URZ+0x28c00], R25 ;  /* 0x028c0019020075a7 */ /* 0x000ee2000800017f */
[----:B-1----:R-:W-:Y:S01]  /*8260*/  LOP3.LUT R0, R27, 0x18, R16, 0xf8, !PT ;  /* 0x000000181b007812 */ /* 0x002fe200078ef810 */
[----:B0----5:R-:W-:Y:S01]  /*8270*/  IMAD.MOV.U32 R12, RZ, RZ, R8 ;  /* 0x000000ffff0c7224 */ /* 0x021fe200078e0008 */
[----:B------:R-:W-:Y:S01]  /*8280*/  SHF.R.U32.HI R27, RZ, 0x3, R27 ;  /* 0x00000003ff1b7819 */ /* 0x000fe2000001161b */
[----:B----4-:R-:W-:Y:S01]  /*8290*/  IMAD R21, R153, -0x40, R155 ;  /* 0xffffffc099157824 */ /* 0x010fe200078e029b */
[----:B------:R-:W-:Y:S01]  /*82a0*/  SHF.R.U64 R31, R8, 0x10, R9 ;  /* 0x00000010081f7819 */ /* 0x000fe20000001209 */
[--C-:B------:R-:W-:Y:S01]  /*82b0*/  IMAD.MOV.U32 R8, RZ, RZ, R11.reuse ;  /* 0x000000ffff087224 */ /* 0x100fe200078e000b */
[----:B------:R-:W-:Y:S01]  /*82c0*/  LOP3.LUT R33, R0, R27, RZ, 0x3c, !PT ;  /* 0x0000001b00217212 */ /* 0x000fe200078e3cff */
[----:B--2---:R-:W-:Y:S01]  /*82d0*/  IMAD.MOV.U32 R3, RZ, RZ, R10 ;  /* 0x000000ffff037224 */ /* 0x004fe200078e000a */
[----:B------:R-:W-:Y:S01]  /*82e0*/  SHF.R.U64 R0, R10, 0x10, R11 ;  /* 0x000000100a007819 */ /* 0x000fe2000000120b */
[----:B------:R-:W-:Y:S01]  /*82f0*/  IMAD.MOV.U32 R13, RZ, RZ, R9 ;  /* 0x000000ffff0d7224 */ /* 0x000fe200078e0009 */
[----:B------:R-:W-:Y:S01]  /*8300*/  SHF.R.U32.HI R29, RZ, 0x10, R11 ;  /* 0x00000010ff1d7819 */ /* 0x000fe2000001160b */
[----:B------:R-:W-:Y:S01]  /*8310*/  IMAD R11, R198, 0x200, R33 ;  /* 0x00000200c60b7824 */ /* 0x000fe200078e0221 */
[----:B---3--:R-:W-:Y:S01]  /*8320*/  SHF.R.U32.HI R24, RZ, 0x10, R9 ;  /* 0x00000010ff187819 */ /* 0x008fe20000011609 */
[----:B------:R-:W-:Y:S01]  /*8330*/  IMAD.MOV.U32 R14, RZ, RZ, R4 ;  /* 0x000000ffff0e7224 */ /* 0x000fe200078e0004 */
[--C-:B------:R-:W-:Y:S01]  /*8340*/  SHF.R.U64 R27, R4, 0x10, R5.reuse ;  /* 0x00000010041b7819 */ /* 0x100fe20000001205 */
[----:B------:R-:W-:Y:S01]  /*8350*/  IMAD R11, R11, 0x2, R2 ;  /* 0x000000020b0b7824 */ /* 0x000fe200078e0202 */
[----:B------:R-:W-:Y:S01]  /*8360*/  VIMNMX R21, R21, 0x40, PT ;  /* 0x0000004015157848 */ /* 0x000fe20003fe0100 */
[----:B------:R-:W-:Y:S01]  /*8370*/  BSSY B1, `(.L_x_670) ;  /* 0x0000011000017945 */ /* 0x000fe20003800000 */
[--C-:B------:R-:W-:Y:S01]  /*8380*/  IMAD.MOV.U32 R15, RZ, RZ, R5.reuse ;  /* 0x000000ffff0f7224 */ /* 0x100fe200078e0005 */
[----:B------:R-:W-:Y:S01]  /*8390*/  SHF.R.U32.HI R20, RZ, 0x10, R5 ;  /* 0x00000010ff147819 */ /* 0x000fe20000011605 */
[----:B------:R-:W-:Y:S01]  /*83a0*/  IMAD.MOV.U32 R9, RZ, RZ, R6 ;  /* 0x000000ffff097224 */ /* 0x000fe200078e0006 */
[----:B------:R-:W-:Y:S01]  /*83b0*/  PRMT R3, R3, 0x5410, R0 ;  /* 0x0000541003037816 */ /* 0x000fe20000000000 */
[--C-:B------:R-:W-:Y:S01]  /*83c0*/  IMAD.MOV.U32 R10, RZ, RZ, R7.reuse ;  /* 0x000000ffff0a7224 */ /* 0x100fe200078e0007 */
[--C-:B------:R-:W-:Y:S01]  /*83d0*/  SHF.R.U64 R6, R6, 0x10, R7.reuse ;  /* 0x0000001006067819 */ /* 0x100fe20000001207 */
[C---:B------:R-:W-:Y:S01]  /*83e0*/  VIADD R4, R11.reuse, 0x20400 ;  /* 0x000204000b047836 */ /* 0x040fe20000000000 */
[----:B------:R-:W-:Y:S01]  /*83f0*/  SHF.R.U32.HI R5, RZ, 0x10, R7 ;  /* 0x00000010ff057819 */ /* 0x000fe20000011607 */
[----:B------:R-:W-:Y:S01]  /*8400*/  VIADD R0, R11, 0x20440 ;  /* 0x000204400b007836 */ /* 0x000fe20000000000 */
[----:B------:R-:W-:-:S02]  /*8410*/  PRMT R12, R12, 0x5410, R31 ;  /* 0x000054100c0c7816 */ /* 0x000fc4000000001f */
[----:B------:R-:W-:Y:S02]  /*8420*/  LOP3.LUT P2, RZ, R191, 0x4, RZ, 0xc0, !PT ;  /* 0x00000004bfff7812 */ /* 0x000fe4000784c0ff */
[----:B------:R-:W-:Y:S02]  /*8430*/  ISETP.GE.AND P1, PT, R186, R21, PT ;  /* 0x00000015ba00720c */ /* 0x000fe40003f26270 */
[----:B------:R-:W-:Y:S02]  /*8440*/  PRMT R13, R13, 0x5410, R24 ;  /* 0x000054100d0d7816 */ /* 0x000fe40000000018 */
[----:B------:R-:W-:Y:S02]  /*8450*/  PRMT R8, R8, 0x5410, R29 ;  /* 0x0000541008087816 */ /* 0x000fe4000000001d */
[----:B------:R-:W-:Y:S01]  /*8460*/  PRMT R14, R14, 0x5410, R27 ;  /* 0x000054100e0e7816 */ /* 0x000fe2000000001b */
[----:B------:R-:W-:Y:S06]  /*8470*/  @!P0 BRA `(.L_x_671) ;  /* 0x0000012c00a88947 */ /* 0x000fec0003800000 */
.L_x_879:
[----:B------:R-:W-:Y:S05]  /*8480*/  BSYNC B1 ;  /* 0x0000000000017941 */ /* 0x000fea0003800000 */
.L_x_670:
[----:B------:R-:W-:Y:S01]  /*8490*/  BSSY B1, `(.L_x_672) ;  /* 0x0000059000017945 */ /* 0x000fe20003800000 */
[----:B------:R-:W-:Y:S01]  /*84a0*/  PRMT R15, R15, 0x5410, R20 ;  /* 0x000054100f0f7816 */ /* 0x000fe20000000014 */
[----:B------:R-:W-:Y:S01]  /*84b0*/  @P2 VIADD R0, R4, 0xffffffc0 ;  /* 0xffffffc004002836 */ /* 0x000fe20000000000 */
[----:B------:R-:W-:Y:S02]  /*84c0*/  PRMT R9, R9, 0x5410, R6 ;  /* 0x0000541009097816 */ /* 0x000fe40000000006 */
[----:B------:R-:W-:Y:S01]  /*84d0*/  PRMT R10, R10, 0x5410, R5 ;  /* 0x000054100a0a7816 */ /* 0x000fe20000000005 */
[----:B------:R-:W-:Y:S06]  /*84e0*/  @P1 BRA `(.L_x_673) ;  /* 0x00000004004c1947 */ /* 0x000fec0003800000 */
[----:B------:R-:W1:Y:S01]  /*84f0*/  LDC R5, c[0x0][0x3f4] ;  /* 0x0000fd00ff057b82 */ /* 0x000e620000000800 */
[----:B------:R-:W-:Y:S01]  /*8500*/  BSSY B2, `(.L_x_674) ;  /* 0x000002a000027945 */ /* 0x000fe20003800000 */
[-C--:B-1----:R-:W-:Y:S02]  /*8510*/  ISETP.GE.AND P0, PT, R188, R5.reuse, PT ;  /* 0x00000005bc00720c */ /* 0x082fe40003f06270 */
[----:B------:R-:W-:-:S11]  /*8520*/  ISETP.GE.AND P1, PT, R194, R5, PT ;  /* 0x00000005c200720c */ /* 0x000fd60003f26270 */
[----:B------:R-:W-:Y:S05]  /*8530*/  @P0 BRA `(.L_x_675) ;  /* 0x0000000000980947 */ /* 0x000fea0003800000 */
[----:B------:R-:W1:Y:S01]  /*8540*/  LDS.128 R4, [R11+0x20400] ;  /* 0x020400000b047984 */ /* 0x000e620000000c00 */
[----:B------:R-:W-:Y:S01]  /*8550*/  IMAD.U32 R29, R14, 0x10000, RZ ;  /* 0x000100000e1d7824 */ /* 0x000fe200078e00ff */
[C---:B------:R-:W-:Y:S01]  /*8560*/  LOP3.LUT R28, R12.reuse, 0xffff0000, RZ, 0xc0, !PT ;  /* 0xffff00000c1c7812 */ /* 0x040fe200078ec0ff */
[----:B------:R-:W-:Y:S01]  /*8570*/  IMAD.U32 R27, R12, 0x10000, RZ ;  /* 0x000100000c1b7824 */ /* 0x000fe200078e00ff */
[----:B------:R-:W-:Y:S01]  /*8580*/  LOP3.LUT R30, R14, 0xffff0000, RZ, 0xc0, !PT ;  /* 0xffff00000e1e7812 */ /* 0x000fe200078ec0ff */
[C---:B-1----:R-:W-:Y:S01]  /*8590*/  IMAD.U32 R20, R4.reuse, 0x10000, RZ ;  /* 0x0001000004147824 */ /* 0x042fe200078e00ff */
[----:B------:R-:W-:Y:S01]  /*85a0*/  LOP3.LUT R4, R4, 0xffff0000, RZ, 0xc0, !PT ;  /* 0xffff000004047812 */ /* 0x000fe200078ec0ff */
[C---:B------:R-:W-:Y:S01]  /*85b0*/  IMAD.U32 R24, R5.reuse, 0x10000, RZ ;  /* 0x0001000005187824 */ /* 0x040fe200078e00ff */
[----:B------:R-:W-:Y:S01]  /*85c0*/  LOP3.LUT R5, R5, 0xffff0000, RZ, 0xc0, !PT ;  /* 0xffff000005057812 */ /* 0x000fe200078ec0ff */
[C---:B0-----:R-:W-:Y:S01]  /*85d0*/  IMAD.U32 R25, R6.reuse, 0x10000, RZ ;  /* 0x0001000006197824 */ /* 0x041fe200078e00ff */
[----:B------:R-:W-:Y:S01]  /*85e0*/  LOP3.LUT R6, R6, 0xffff0000, RZ, 0xc0, !PT ;  /* 0xffff000006067812 */ /* 0x000fe200078ec0ff */
[C---:B------:R-:W-:Y:S01]  /*85f0*/  FMUL.FTZ R31, R4.reuse, R29 ;  /* 0x0000001d041f7220 */ /* 0x040fe20000410000 */
[----:B------:R-:W-:Y:S01]  /*8600*/  FMUL.FTZ R4, R4, R27 ;  /* 0x0000001b04047220 */ /* 0x000fe20000410000 */
[----:B------:R-:W-:-:S02]  /*8610*/  IMAD.U32 R26, R7, 0x10000, RZ ;  /* 0x00010000071a7824 */ /* 0x000fc400078e00ff */
[C---:B------:R-:W-:Y:S01]  /*8620*/  FMUL.FTZ R33, R5.reuse, R30 ;  /* 0x0000001e05217220 */ /* 0x040fe20000410000 */
[C---:B------:R-:W-:Y:S01]  /*8630*/  FFMA.FTZ R31, R20.reuse, R27, -R31 ;  /* 0x0000001b141f7223 */ /* 0x040fe2000001081f */
[----:B------:R-:W-:Y:S01]  /*8640*/  FFMA.FTZ R32, R20, R29, R4 ;  /* 0x0000001d14207223 */ /* 0x000fe20000010004 */
[-C--:B------:R-:W-:Y:S01]  /*8650*/  FMUL.FTZ R29, R5, R28.reuse ;  /* 0x0000001c051d7220 */ /* 0x080fe20000410000 */
[----:B------:R-:W-:Y:S01]  /*8660*/  LOP3.LUT R7, R7, 0xffff0000, RZ, 0xc0, !PT ;  /* 0xffff000007077812 */ /* 0x000fe200078ec0ff */
[C---:B------:R-:W-:Y:S01]  /*8670*/  IMAD.U32 R20, R15.reuse, 0x10000, RZ ;  /* 0x000100000f147824 */ /* 0x040fe200078e00ff */
[----:B------:R-:W-:Y:S01]  /*8680*/  LOP3.LUT R27, R15, 0xffff0000, RZ, 0xc0, !PT ;  /* 0xffff00000f1b7812 */ /* 0x000fe200078ec0ff */
[C---:B------:R-:W-:Y:S01]  /*8690*/  IMAD.U32 R4, R13.reuse, 0x10000, RZ ;  /* 0x000100000d047824 */ /* 0x040fe200078e00ff */
[----:B------:R-:W-:Y:S01]  /*86a0*/  LOP3.LUT R5, R13, 0xffff0000, RZ, 0xc0, !PT ;  /* 0xffff00000d057812 */ /* 0x000fe200078ec0ff */
[C---:B------:R-:W-:Y:S01]  /*86b0*/  FFMA.FTZ R33, R24.reuse, R28, -R33 ;  /* 0x0000001c18217223 */ /* 0x040fe20000010821 */
[----:B------:R-:W-:Y:S01]  /*86c0*/  FFMA.FTZ R24, R24, R30, R29 ;  /* 0x0000001e18187223 */ /* 0x000fe2000001001d */
[C---:B------:R-:W-:Y:S01]  /*86d0*/  FMUL.FTZ R28, R6.reuse, R20 ;  /* 0x00000014061c7220 */ /* 0x040fe20000410000 */
[-C--:B------:R-:W-:Y:S01]  /*86e0*/  FMUL.FTZ R29, R6, R4.reuse ;  /* 0x00000004061d7220 */ /* 0x080fe20000410000 */
        /* <DEDUP_REMOVED lines=8> */
[----:B------:R-:W-:Y:S02]  /*8770*/  F2FP.BF16.F32.PACK_AB R6, R29, R6 ;  /* 0x000000061d06723e */ /* 0x000fe400000010ff */
[----:B------:R-:W-:-:S05]  /*8780*/  F2FP.BF16.F32.PACK_AB R7, R30, R7 ;  /* 0x000000071e07723e */ /* 0x000fca00000010ff */
[----:B------:R1:W-:Y:S02]  /*8790*/  STS.128 [R11+0x20400], R4 ;  /* 0x020400040b007388 */ /* 0x0003e40000000c00 */
.L_x_675:
[----:B------:R-:W-:Y:S05]  /*87a0*/  BSYNC B2 ;  /* 0x0000000000027941 */ /* 0x000fea0003800000 */
.L_x_674:
[----:B------:R-:W-:Y:S05]  /*87b0*/  @P1 BRA `(.L_x_673) ;  /* 0x0000000000981947 */ /* 0x000fea0003800000 */
[----:B-1----:R-:W1:Y:S01]  /*87c0*/  LDS.128 R4, [R0] ;  /* 0x0000000000047984 */ /* 0x002e620000000c00 */
        /* <DEDUP_REMOVED lines=36> */
[----:B------:R2:W-:Y:S02]  /*8a10*/  STS.128 [R0], R4 ;  /* 0x0000000400007388 */ /* 0x0005e40000000c00 */
.L_x_673:
[----:B------:R-:W-:Y:S05]  /*8a20*/  BSYNC B1 ;  /* 0x0000000000017941 */ /* 0x000fea0003800000 */
.L_x_672:
[----:B-12---:R-:W-:-:S05]  /*8a30*/  VIADD R4, R186, 0x20 ;  /* 0x00000020ba047836 */ /* 0x006fca0000000000 */
[----:B------:R-:W-:-:S13]  /*8a40*/  ISETP.GE.AND P0, PT, R4, R21, PT ;  /* 0x000000150400720c */ /* 0x000fda0003f06270 */
[----:B------:R-:W-:Y:S05]  /*8a50*/  @P0 BRA `(.L_x_676) ;  /* 0x0000001400340947 */ /* 0x000fea0003800000 */
        /* <DEDUP_REMOVED lines=9> */
[----:B------:R-:W-:Y:S02]  /*8af0*/  LOP3.LUT R29, R12, 0xffff0000, RZ, 0xc0, !PT ;  /* 0xffff00000c1d7812 */ /* 0x000fe400078ec0ff */
[----:B------:R-:W-:Y:S01]  /*8b00*/  LOP3.LUT R30, R15, 0xffff0000, RZ, 0xc0, !PT ;  /* 0xffff00000f1e7812 */ /* 0x000fe200078ec0ff */
[C---:B-1----:R-:W-:Y:S01]  /*8b10*/  IMAD.U32 R20, R4.reuse, 0x10000, RZ ;  /* 0x0001000004147824 */ /* 0x042fe200078e00ff */
[----:B------:R-:W-:Y:S01]  /*8b20*/  LOP3.LUT R4, R4, 0xffff0000, RZ, 0xc0, !PT ;  /* 0xffff000004047812 */ /* 0x000fe200078ec0ff */
[C---:B------:R-:W-:Y:S01]  /*8b30*/  IMAD.U32 R21, R5.reuse, 0x10000, RZ ;  /* 0x0001000005157824 */ /* 0x040fe200078e00ff */
[----:B------:R-:W-:Y:S01]  /*8b40*/  LOP3.LUT R5, R5, 0xffff0000, RZ, 0xc0, !PT ;  /* 0xffff000005057812 */ /* 0x000fe200078ec0ff */
[C---:B------:R-:W-:Y:S01]  /*8b50*/  IMAD.U32 R14, R7.reuse, 0x10000, RZ ;  /* 0x00010000070e7824 */ /* 0x040fe200078e00ff */
[----:B------:R-:W-:Y:S01]  /*8b60*/  LOP3.LUT R7, R7, 0xffff0000, RZ, 0xc0, !PT ;  /* 0xffff000007077812 */ /* 0x000fe200078ec0ff */
[-C--:B0-----:R-:W-:Y:S01]  /*8b70*/  FMUL.FTZ R25, R28, R4.reuse ;  /* 0x000000041c197220 */ /* 0x081fe20000410000 */
[----:B------:R-:W-:Y:S01]  /*8b80*/  FMUL.FTZ R27, R26, R4 ;  /* 0x000000041a1b7220 */ /* 0x000fe20000410000 */
[----:B------:R-:W-:Y:S01]  /*8b90*/  FMUL.FTZ R24, R31, R5 ;  /* 0x000000051f187220 */ /* 0x000fe20000410000 */
[----:B------:R-:W-:-:S02]  /*8ba0*/  IMAD.U32 R12, R6, 0x10000, RZ ;  /* 0x00010000060c7824 */ /* 0x000fc400078e00ff */
[-C--:B------:R-:W-:Y:S01]  /*8bb0*/  FFMA.FTZ R4, R26, R20.reuse, -R25 ;  /* 0x000000141a047223 */ /* 0x080fe20000010819 */
[----:B------:R-:W-:Y:S01]  /*8bc0*/  FFMA.FTZ R27, R28, R20, R27 ;  /* 0x000000141c1b7223 */ /* 0x000fe2000001001b */
[C---:B------:R-:W-:Y:S01]  /*8bd0*/  FMUL.FTZ R20, R29.reuse, R5 ;  /* 0x000000051d147220 */ /* 0x040fe20000410000 */
[----:B------:R-:W-:Y:S01]  /*8be0*/  LOP3.LUT R6, R6, 0xffff0000, RZ, 0xc0, !PT ;  /* 0xffff000006067812 */ /* 0x000fe200078ec0ff */
[-C--:B------:R-:W-:Y:S01]  /*8bf0*/  FFMA.FTZ R5, R29, R21.reuse, -R24 ;  /* 0x000000151d057223 */ /* 0x080fe20000010818 */
[----:B------:R-:W-:Y:S01]  /*8c00*/  LOP3.LUT R26, R13, 0xffff0000, RZ, 0xc0, !PT ;  /* 0xffff00000d1a7812 */ /* 0x000fe200078ec0ff */
[----:B------:R-:W-:Y:S02]  /*8c10*/  IMAD.U32 R28, R15, 0x10000, RZ ;  /* 0x000100000f1c7824 */ /* 0x000fe400078e00ff */
[----:B------:R-:W-:Y:S01]  /*8c20*/  FFMA.FTZ R20, R31, R21, R20 ;  /* 0x000000151f147223 */ /* 0x000fe20000010014 */
[----:B------:R-:W-:Y:S02]  /*8c30*/  IMAD.U32 R24, R13, 0x10000, RZ ;  /* 0x000100000d187824 */ /* 0x000fe400078e00ff */
[-C--:B------:R-:W-:Y:S01]  /*8c40*/  FMUL.FTZ R21, R30, R7.reuse ;  /* 0x000000071e157220 */ /* 0x080fe20000410000 */
[-C--:B------:R-:W-:Y:S01]  /*8c50*/  FMUL.FTZ R13, R28, R6.reuse ;  /* 0x000000061c0d7220 */ /* 0x080fe20000410000 */
[----:B------:R-:W-:Y:S01]  /*8c60*/  FMUL.FTZ R25, R26, R7 ;  /* 0x000000071a197220 */ /* 0x000fe20000410000 */
[----:B------:R-:W-:Y:S01]  /*8c70*/  FMUL.FTZ R15, R24, R6 ;  /* 0x00000006180f7220 */ /* 0x000fe20000410000 */
[----:B------:R-:W-:Y:S01]  /*8c80*/  FFMA.FTZ R7, R26, R14, -R21 ;  /* 0x0000000e1a077223 */ /* 0x000fe20000010815 */
[----:B------:R-:W-:Y:S01]  /*8c90*/  FFMA.FTZ R6, R24, R12, -R13 ;  /* 0x0000000c18067223 */ /* 0x000fe2000001080d */
[----:B------:R-:W-:Y:S01]  /*8ca0*/  FFMA.FTZ R14, R30, R14, R25 ;  /* 0x0000000e1e0e7223 */ /* 0x000fe20000010019 */
[----:B------:R-:W-:Y:S01]  /*8cb0*/  FFMA.FTZ R15, R28, R12, R15 ;  /* 0x0000000c1c0f7223 */ /* 0x000fe2000001000f */
[----:B------:R-:W-:-:S02]  /*8cc0*/  F2FP.BF16.F32.PACK_AB R4, R27, R4 ;  /* 0x000000041b04723e */ /* 0x000fc400000010ff */
[----:B------:R-:W-:Y:S02]  /*8cd0*/  F2FP.BF16.F32.PACK_AB R5, R20, R5 ;  /* 0x000000051405723e */ /* 0x000fe400000010ff */
[----:B------:R-:W-:Y:S02]  /*8ce0*/  F2FP.BF16.F32.PACK_AB R6, R15, R6 ;  /* 0x000000060f06723e */ /* 0x000fe400000010ff */
[----:B------:R-:W-:-:S05]  /*8cf0*/  F2FP.BF16.F32.PACK_AB R7, R14, R7 ;  /* 0x000000070e07723e */ /* 0x000fca00000010ff */
[----:B------:R1:W-:Y:S02]  /*8d00*/  STS.128 [R11+0x21400], R4 ;  /* 0x021400040b007388 */ /* 0x0003e40000000c00 */
.L_x_678:
[----:B------:R-:W-:Y:S05]  /*8d10*/  BSYNC B1 ;  /* 0x0000000000017941 */ /* 0x000fea0003800000 */
.L_x_677:
[----:B------:R-:W-:Y:S05]  /*8d20*/  @P1 BRA `(.L_x_676) ;  /* 0x0000001000801947 */ /* 0x000fea0003800000 */
[----:B-1----:R-:W1:Y:S01]  /*8d30*/  LDS.128 R4, [R0+0x1000] ;  /* 0x0010000000047984 */ /* 0x002e620000000c00 */
[C---:B------:R-:W-:Y:S01]  /*8d40*/  IMAD.U32 R21, R9.reuse, 0x10000, RZ ;  /* 0x0001000009157824 */ /* 0x040fe200078e00ff */
[----:B------:R-:W-:Y:S01]  /*8d50*/  LOP3.LUT R26, R9, 0xffff0000, RZ, 0xc0, !PT ;  /* 0xffff0000091a7812 */ /* 0x000fe200078ec0ff */
[C---:B------:R-:W-:Y:S01]  /*8d60*/  IMAD.U32 R15, R3.reuse, 0x10000, RZ ;  /* 0x00010000030f7824 */ /* 0x040fe200078e00ff */
[----:B------:R-:W-:Y:S01]  /*8d70*/  LOP3.LUT R24, R3, 0xffff0000, RZ, 0xc0, !PT ;  /* 0xffff000003187812 */ /* 0x000fe200078ec0ff */
[C---:B0-----:R-:W-:Y:S01]  /*8d80*/  IMAD.U32 R25, R10.reuse, 0x10000, RZ ;  /* 0x000100000a197824 */ /* 0x041fe200078e00ff */
[----:B------:R-:W-:Y:S01]  /*8d90*/  LOP3.LUT R27, R10, 0xffff0000, RZ, 0xc0, !PT ;  /* 0xffff00000a1b7812 */ /* 0x000fe200078ec0ff */
[C---:B-1----:R-:W-:Y:S01]  /*8da0*/  IMAD.U32 R11, R4.reuse, 0x10000, RZ ;  /* 0x00010000040b7824 */ /* 0x042fe200078e00ff */
[----:B------:R-:W-:Y:S01]  /*8db0*/  LOP3.LUT R4, R4, 0xffff0000, RZ, 0xc0, !PT ;  /* 0xffff000004047812 */ /* 0x000fe200078ec0ff */
[C---:B------:R-:W-:Y:S01]  /*8dc0*/  IMAD.U32 R12, R5.reuse, 0x10000, RZ ;  /* 0x00010000050c7824 */ /* 0x040fe200078e00ff */
[----:B------:R-:W-:Y:S01]  /*8dd0*/  LOP3.LUT R5, R5, 0xffff0000, RZ, 0xc0, !PT ;  /* 0xffff000005057812 */ /* 0x000fe200078ec0ff */
[C---:B------:R-:W-:Y:S01]  /*8de0*/  IMAD.U32 R3, R6.reuse, 0x10000, RZ ;  /* 0x0001000006037824 */ /* 0x040fe200078e00ff */
[----:B------:R-:W-:Y:S01]  /*8df0*/  LOP3.LUT R6, R6, 0xffff0000, RZ, 0xc0, !PT ;  /* 0xffff000006067812 */ /* 0x000fe200078ec0ff */
[-C--:B------:R-:W-:Y:S01]  /*8e00*/  FMUL.FTZ R14, R21, R4.reuse ;  /* 0x00000004150e7220 */ /* 0x080fe20000410000 */
[----:B------:R-:W-:Y:S01]  /*8e10*/  FMUL.FTZ R20, R15, R4 ;  /* 0x000000040f147220 */ /* 0x000fe20000410000 */
[----:B------:R-:W-:Y:S01]  /*8e20*/  FMUL.FTZ R13, R26, R5 ;  /* 0x000000051a0d7220 */ /* 0x000fe20000410000 */
[----:B------:R-:W-:-:S02]  /*8e30*/  IMAD.U32 R9, R7, 0x10000, RZ ;  /* 0x0001000007097824 */ /* 0x000fc400078e00ff */
[-C--:B------:R-:W-:Y:S01]  /*8e40*/  FFMA.FTZ R4, R15, R11.reuse, -R14 ;  /* 0x0000000b0f047223 */ /* 0x080fe2000001080e */
[----:B------:R-:W-:Y:S01]  /*8e50*/  FFMA.FTZ R11, R21, R11, R20 ;  /* 0x0000000b150b7223 */ /* 0x000fe20000010014 */
[C---:B------:R-:W-:Y:S01]  /*8e60*/  FMUL.FTZ R15, R24.reuse, R5 ;  /* 0x00000005180f7220 */ /* 0x040fe20000410000 */
[----:B------:R-:W-:Y:S01]  /*8e70*/  LOP3.LUT R7, R7, 0xffff0000, RZ, 0xc0, !PT ;  /* 0xffff000007077812 */ /* 0x000fe200078ec0ff */
[----:B------:R-:W-:Y:S01]  /*8e80*/  FFMA.FTZ R5, R24, R12, -R13 ;  /* 0x0000000c18057223 */ /* 0x000fe2000001080d */
[C---:B------:R-:W-:Y:S01]  /*8e90*/  LOP3.LUT R21, R8.reuse, 0xffff0000, RZ, 0xc0, !PT ;  /* 0xffff000008157812 */ /* 0x040fe200078ec0ff */
[----:B------:R-:W-:Y:S02]  /*8ea0*/  IMAD.U32 R13, R8, 0x10000, RZ ;  /* 0x00010000080d7824 */ /* 0x000fe400078e00ff */
[----:B------:R-:W-:Y:S01]  /*8eb0*/  FMUL.FTZ R8, R25, R6 ;  /* 0x0000000619087220 */ /* 0x000fe20000410000 */
[-C--:B------:R-:W-:Y:S01]  /*8ec0*/  FMUL.FTZ R14, R27, R7.reuse ;  /* 0x000000071b0e7220 */ /* 0x080fe20000410000 */
[----:B------:R-:W-:Y:S01]  /*8ed0*/  FFMA.FTZ R12, R26, R12, R15 ;  /* 0x0000000c1a0c7223 */ /* 0x000fe2000001000f */
        /* <DEDUP_REMOVED lines=10> */
[----:B------:R3:W-:Y:S01]  /*8f80*/  STS.128 [R0+0x1000], R4 ;  /* 0x0010000400007388 */ /* 0x0007e20000000c00 */
[----:B------:R-:W-:Y:S05]  /*8f90*/  BRA `(.L_x_676) ;  /* 0x0000000c00e47947 */ /* 0x000fea0003800000 */
.L_x_666:
[----:B------:R-:W-:-:S03]  /*8fa0*/  UMOV UR4, 0xffffffff ;  /* 0xffffffff00047882 */ /* 0x000fc60000000000 */
[----:B------:R-:W-:Y:S05]  /*8fb0*/  BRA.DIV UR4, `(.L_x_679) ;  /* 0x0000012204ec7947 */ /* 0x000fea000b800000 */
[----:B------:R0:W1:Y:S04]  /*8fc0*/  SHFL.IDX PT, R0, R26, RZ, 0x1c1f ;  /* 0x001c1fff1a007589 */ /* 0x00006800000e0000 */
[----:B------:R0:W2:Y:S04]  /*8fd0*/  SHFL.IDX PT, R3, R25, RZ, 0x1c1f ;  /* 0x001c1fff19037589 */ /* 0x0000a800000e0000 */
[----:B------:R0:W3:Y:S04]  /*8fe0*/  SHFL.IDX PT, R20, R24, RZ, 0x1c1f ;  /* 0x001c1fff18147589 */ /* 0x0000e800000e0000 */
[----:B------:R0:W4:Y:S02]  /*8ff0*/  SHFL.IDX PT, R14, R27, RZ, 0x1c1f ;  /* 0x001c1fff1b0e7589 */ /* 0x00012400000e0000 */
.L_x_885:
[----:B------:R-:W5:Y:S01]  /*9000*/  LDL R6, [R1+0x3c] ;  /* 0x00003c0001067983 */ /* 0x000f620000100800 */
[----:B------:R-:W-:Y:S01]  /*9010*/  ULDC UR4, c[0x0][0x448] ;  /* 0x0001120000047ab9 */ /* 0x000fe20000000800 */
[----:B------:R-:W0:Y:S01]  /*9020*/  LDC R21, c[0x0][0x3f4] ;  /* 0x0000fd00ff157b82 */ /* 0x000e220000000800 */
[----:B------:R-:W-:Y:S01]  /*9030*/  IMAD R155, R155, UR4, RZ ;  /* 0x000000049b9b7c24 */ /* 0x000fe2000f8e02ff */
[----:B------:R-:W-:Y:S01]  /*9040*/  BSSY B1, `(.L_x_680) ;  /* 0x0000017000017945 */ /* 0x000fe20003800000 */
[----:B------:R-:W-:Y:S02]  /*9050*/  CS2R R10, SRZ ;  /* 0x00000000000a7805 */ /* 0x000fe4000001ff00 */
[----:B------:R-:W-:Y:S02]  /*9060*/  CS2R R8, SRZ ;  /* 0x0000000000087805 */ /* 0x000fe4000001ff00 */
[----:B------:R-:W-:Y:S02]  /*9070*/  ISETP.GE.AND P0, PT, R4, R155, PT ;  /* 0x0000009b0400720c */ /* 0x000fe40003f06270 */
[----:B-----5:R-:W-:-:S04]  /*9080*/  LEA.HI R5, R6, R6, RZ, 0x1 ;  /* 0x0000000606057211 */ /* 0x020fc800078f08ff */
[----:B------:R-:W-:-:S05]  /*9090*/  LOP3.LUT R5, R5, 0xfffffffe, RZ, 0xc0, !PT ;  /* 0xfffffffe05057812 */ /* 0x000fca00078ec0ff */
[----:B0-----:R-:W-:Y:S01]  /*90a0*/  IMAD.IADD R27, R6, 0x1, -R5 ;  /* 0x00000001061b7824 */ /* 0x001fe200078e0a05 */
[----:B------:R-:W-:Y:S02]  /*90b0*/  CS2R R6, SRZ ;  /* 0x0000000000067805 */ /* 0x000fe4000001ff00 */
[----:B------:R-:W-:Y:S02]  /*90c0*/  CS2R R4, SRZ ;  /* 0x0000000000047805 */ /* 0x000fe4000001ff00 */
[----:B------:R-:W-:Y:S01]  /*90d0*/  SHF.L.U32 R27, R27, 0x1f, RZ ;  /* 0x0000001f1b1b7819 */ /* 0x000fe200000006ff */
[----:B------:R-:W-:Y:S06]  /*90e0*/  @P0 BRA `(.L_x_681) ;  /* 0x0000000000300947 */ /* 0x000fec0003800000 */
[----:B------:R-:W-:Y:S01]  /*90f0*/  ULDC UR4, c[0x0][0x3f4] ;  /* 0x0000fd0000047ab9 */ /* 0x000fe20000000800 */
[C---:B------:R-:W-:Y:S01]  /*9100*/  IMAD.SHL.U32 R15, R16.reuse, 0x2, RZ ;  /* 0x00000002100f7824 */ /* 0x040fe200078e00ff */
[C---:B------:R-:W-:Y:S02]  /*9110*/  ISETP.GE.AND P2, PT, R16.reuse, UR4, PT ;  /* 0x0000000410007c0c */ /* 0x040fe4000bf46270 */
[----:B------:R-:W-:Y:S02]  /*9120*/  SHF.L.U64.HI R7, R16, 0x1, R17 ;  /* 0x0000000110077819 */ /* 0x000fe40000010211 */
[-C--:B--2---:R-:W-:Y:S02]  /*9130*/  IADD3 R12, P0, R3, R15.reuse, RZ ;  /* 0x0000000f030c7210 */ /* 0x084fe40007f1e0ff */
[----:B----4-:R-:W-:-:S03]  /*9140*/  IADD3 R14, P1, R14, R15, RZ ;  /* 0x0000000f0e0e7210 */ /* 0x010fc60007f3e0ff */
[--C-:B-1----:R-:W-:Y:S02]  /*9150*/  IMAD.X R13, R0, 0x1, R7.reuse, P0 ;  /* 0x00000001000d7824 */ /* 0x102fe400000e0607 */
[----:B---3--:R-:W-:Y:S01]  /*9160*/  IMAD.X R15, R20, 0x1, R7, P1 ;  /* 0x00000001140f7824 */ /* 0x008fe200008e0607 */
[----:B------:R-:W-:Y:S01]  /*9170*/  CS2R R6, SRZ ;  /* 0x0000000000067805 */ /* 0x000fe2000001ff00 */
[----:B------:R-:W-:Y:S06]  /*9180*/  @P2 BRA `(.L_x_681) ;  /* 0x0000000000082947 */ /* 0x000fec0003800000 */
[----:B------:R0:W5:Y:S04]  /*9190*/  LD.E.128 R8, desc[UR42][R12.64] ;  /* 0x0000002a0c087980 */ /* 0x000168000c101d00 */
[----:B------:R0:W5:Y:S02]  /*91a0*/  LD.E.128 R4, desc[UR42][R14.64] ;  /* 0x0000002a0e047980 */ /* 0x000164000c101d00 */
.L_x_681:
[----:B------:R-:W-:Y:S05]  /*91b0*/  BSYNC B1 ;  /* 0x0000000000017941 */ /* 0x000fea0003800000 */
.L_x_680:
[----:B------:R-:W3:Y:S01]  /*91c0*/  SYNCS.PHASECHK.TRANS64.TRYWAIT P1, [R2+URZ+0x28c00], R27 ;  /* 0x028c001b020075a7 */ /* 0x000ee2000802017f */
[----:B-1----:R-:W-:Y:S01]  /*91d0*/  IMAD R0, R153, -0x40, R155 ;  /* 0xffffffc099007824 */ /* 0x002fe200078e029b */
[----:B-----5:R-:W-:Y:S01]  /*91e0*/  SHF.R.U64 R28, R8, 0x10, R9 ;  /* 0x00000010081c7819 */ /* 0x020fe20000001209 */
[----:B--2---:R-:W-:Y:S01]  /*91f0*/  IMAD.MOV.U32 R3, RZ, RZ, R8 ;  /* 0x000000ffff037224 */ /* 0x004fe200078e0008 */
[--C-:B------:R-:W-:Y:S01]  /*9200*/  SHF.R.U64 R29, R10, 0x10, R11.reuse ;  /* 0x000000100a1d7819 */ /* 0x100fe2000000120b */
[--C-:B0-----:R-:W-:Y:S01]  /*9210*/  IMAD.MOV.U32 R13, RZ, RZ, R11.reuse ;  /* 0x000000ffff0d7224 */ /* 0x101fe200078e000b */
[----:B------:R-:W-:Y:S01]  /*9220*/  SHF.R.U32.HI R8, RZ, 0x10, R11 ;  /* 0x00000010ff087819 */ /* 0x000fe2000001160b */
[----:B------:R-:W-:Y:S01]  /*9230*/  IMAD.MOV.U32 R12, RZ, RZ, R10 ;  /* 0x000000ffff0c7224 */ /* 0x000fe200078e000a */
[----:B------:R-:W-:Y:S01]  /*9240*/  SHF.R.U64 R11, R4, 0x10, R5 ;  /* 0x00000010040b7819 */ /* 0x000fe20000001205 */
[----:B----4-:R-:W-:Y:S01]  /*9250*/  IMAD.MOV.U32 R14, RZ, RZ, R4 ;  /* 0x000000ffff0e7224 */ /* 0x010fe200078e0004 */
[--C-:B------:R-:W-:Y:S01]  /*9260*/  SHF.R.U32.HI R31, RZ, 0x10, R9.reuse ;  /* 0x00000010ff1f7819 */ /* 0x100fe20000011609 */
[----:B------:R-:W-:Y:S01]  /*9270*/  IMAD.MOV.U32 R26, RZ, RZ, R9 ;  /* 0x000000ffff1a7224 */ /* 0x000fe200078e0009 */
[--C-:B------:R-:W-:Y:S01]  /*9280*/  SHF.R.U32.HI R4, RZ, 0x10, R5.reuse ;  /* 0x00000010ff047819 */ /* 0x100fe20000011605 */
[----:B------:R-:W-:Y:S01]  /*9290*/  IMAD.MOV.U32 R15, RZ, RZ, R5 ;  /* 0x000000ffff0f7224 */ /* 0x000fe200078e0005 */
[----:B------:R-:W-:Y:S01]  /*92a0*/  ISETP.GE.AND P0, PT, R16, R21, PT ;  /* 0x000000151000720c */ /* 0x000fe20003f06270 */
[----:B------:R-:W-:Y:S01]  /*92b0*/  VIADD R25, R186, 0x20 ;  /* 0x00000020ba197836 */ /* 0x000fe20000000000 */
[----:B------:R-:W-:Y:S01]  /*92c0*/  VIMNMX R10, R0, 0x40, PT ;  /* 0x00000040000a7848 */ /* 0x000fe20003fe0100 */
[----:B---3--:R-:W-:Y:S01]  /*92d0*/  IMAD.MOV.U32 R20, RZ, RZ, R6 ;  /* 0x000000ffff147224 */ /* 0x008fe200078e0006 */
[--C-:B------:R-:W-:Y:S01]  /*92e0*/  SHF.R.U64 R9, R6, 0x10, R7.reuse ;  /* 0x0000001006097819 */ /* 0x100fe20000001207 */
[--C-:B------:R-:W-:Y:S01]  /*92f0*/  IMAD.MOV.U32 R24, RZ, RZ, R7.reuse ;  /* 0x000000ffff187224 */ /* 0x100fe200078e0007 */
[----:B------:R-:W-:Y:S01]  /*9300*/  SHF.R.U32.HI R5, RZ, 0x10, R7 ;  /* 0x00000010ff057819 */ /* 0x000fe20000011607 */
[----:B------:R-:W-:Y:S01]  /*9310*/  BSSY B1, `(.L_x_682) ;  /* 0x000000c000017945 */ /* 0x000fe20003800000 */
[----:B------:R-:W-:-:S02]  /*9320*/  PRMT R0, R3, 0x5410, R28 ;  /* 0x0000541003007816 */ /* 0x000fc4000000001c */
[-C--:B------:R-:W-:Y:S02]  /*9330*/  ISETP.GE.OR P2, PT, R186, R10.reuse, P0 ;  /* 0x0000000aba00720c */ /* 0x080fe40000746670 */
[----:B------:R-:W-:Y:S02]  /*9340*/  ISETP.GE.OR P0, PT, R25, R10, P0 ;  /* 0x0000000a1900720c */ /* 0x000fe40000706670 */
[----:B------:R-:W-:Y:S02]  /*9350*/  PRMT R3, R26, 0x5410, R31 ;  /* 0x000054101a037816 */ /* 0x000fe4000000001f */
[----:B------:R-:W-:Y:S02]  /*9360*/  PRMT R12, R12, 0x5410, R29 ;  /* 0x000054100c0c7816 */ /* 0x000fe4000000001d */
[----:B------:R-:W-:Y:S02]  /*9370*/  PRMT R13, R13, 0x5410, R8 ;  /* 0x000054100d0d7816 */ /* 0x000fe40000000008 */
[----:B------:R-:W-:-:S02]  /*9380*/  PRMT R14, R14, 0x5410, R11 ;  /* 0x000054100e0e7816 */ /* 0x000fc4000000000b */
[----:B------:R-:W-:Y:S02]  /*9390*/  PRMT R15, R15, 0x5410, R4 ;  /* 0x000054100f0f7816 */ /* 0x000fe40000000004 */
[----:B------:R-:W-:Y:S02]  /*93a0*/  PRMT R20, R20, 0x5410, R9 ;  /* 0x0000541014147816 */ /* 0x000fe40000000009 */
[----:B------:R-:W-:Y:S01]  /*93b0*/  PRMT R24, R24, 0x5410, R5 ;  /* 0x0000541018187816 */ /* 0x000fe20000000005 */
[----:B------:R-:W-:Y:S06]  /*93c0*/  @!P1 BRA `(.L_x_683) ;  /* 0x0000012000589947 */ /* 0x000fec0003800000 */
.L_x_886:
[----:B------:R-:W-:Y:S05]  /*93d0*/  BSYNC B1 ;  /* 0x0000000000017941 */ /* 0x000fea0003800000 */
.L_x_682:
[----:B------:R-:W-:Y:S04]  /*93e0*/  BSSY B1, `(.L_x_684) ;  /* 0x000005a000017945 */ /* 0x000fe80003800000 */
[----:B------:R-:W-:Y:S05]  /*93f0*/  @P2 BRA `(.L_x_685) ;  /* 0x0000000400602947 */ /* 0x000fea0003800000 */
[----:B------:R-:W-:Y:S01]  /*9400*/  IMAD.SHL.U32 R4, R191, 0x40, RZ ;  /* 0x00000040bf047824 */ /* 0x000fe200078e00ff */
[----:B------:R-:W-:Y:S01]  /*9410*/  LOP3.LUT R41, R14, 0xffff0000, RZ, 0xc0, !PT ;  /* 0xffff00000e297812 */ /* 0x000fe200078ec0ff */
[----:B------:R-:W-:Y:S02]  /*9420*/  IMAD.IADD R6, R16, 0x1, R21 ;  /* 0x0000000110067824 */ /* 0x000fe400078e0215 */
[----:B------:R-:W-:Y:S01]  /*9430*/  IMAD.U32 R39, R14, 0x10000, RZ ;  /* 0x000100000e277824 */ /* 0x000fe200078e00ff */
[----:B------:R-:W-:Y:S01]  /*9440*/  LOP3.LUT R7, R4, 0x1c0, RZ, 0xc0, !PT ;  /* 0x000001c004077812 */ /* 0x000fe200078ec0ff */
[----:B------:R-:W-:-:S03]  /*9450*/  IMAD.U32 R37, R0, 0x10000, RZ ;  /* 0x0001000000257824 */ /* 0x000fc600078e00ff */
[----:B------:R-:W-:Y:S02]  /*9460*/  SHF.R.U32.HI R9, RZ, 0x3, R7 ;  /* 0x00000003ff097819 */ /* 0x000fe40000011607 */
[C---:B------:R-:W-:Y:S02]  /*9470*/  LOP3.LUT R6, R7.reuse, 0x38, R6, 0xf8, !PT ;  /* 0x0000003807067812 */ /* 0x040fe400078ef806 */
[----:B------:R-:W-:Y:S02]  /*9480*/  LOP3.LUT R4, R7, 0x38, R16, 0xf8, !PT ;  /* 0x0000003807047812 */ /* 0x000fe400078ef810 */
[-C--:B------:R-:W-:Y:S02]  /*9490*/  LOP3.LUT R7, R6, R9.reuse, RZ, 0x3c, !PT ;  /* 0x0000000906077212 */ /* 0x080fe400078e3cff */
[----:B------:R-:W-:-:S03]  /*94a0*/  LOP3.LUT R5, R4, R9, RZ, 0x3c, !PT ;  /* 0x0000000904057212 */ /* 0x000fc600078e3cff */
[C---:B0-----:R-:W-:Y:S02]  /*94b0*/  IMAD R27, R198.reuse, 0x200, R7 ;  /* 0x00000200c61b7824 */ /* 0x041fe400078e0207 */
[----:B------:R-:W-:Y:S02]  /*94c0*/  IMAD R5, R198, 0x200, R5 ;  /* 0x00000200c6057824 */ /* 0x000fe400078e0205 */
[--C-:B------:R-:W-:Y:S02]  /*94d0*/  IMAD R27, R27, 0x2, R2.reuse ;  /* 0x000000021b1b7824 */ /* 0x100fe400078e0202 */
[----:B------:R-:W-:-:S03]  /*94e0*/  IMAD R26, R5, 0x2, R2 ;  /* 0x00000002051a7824 */ /* 0x000fc600078e0202 */
[----:B------:R-:W0:Y:S04]  /*94f0*/  LDS.128 R8, [R27+0x20400] ;  /* 0x020400001b087984 */ /* 0x000e280000000c00 */
[----:B------:R-:W1:Y:S01]  /*9500*/  LDS.128 R4, [R26+0x20400] ;  /* 0x020400001a047984 */ /* 0x000e620000000c00 */
[C---:B0-----:R-:W-:Y:S01]  /*9510*/  IMAD.U32 R32, R8.reuse, 0x10000, RZ ;  /* 0x0001000008207824 */ /* 0x041fe200078e00ff */
[----:B------:R-:W-:Y:S01]  /*9520*/  LOP3.LUT R8, R8, 0xffff0000, RZ, 0xc0, !PT ;  /* 0xffff000008087812 */ /* 0x000fe200078ec0ff */
[C---:B------:R-:W-:Y:S01]  /*9530*/  IMAD.U32 R34, R10.reuse, 0x10000, RZ ;  /* 0x000100000a227824 */ /* 0x040fe200078e00ff */
[----:B------:R-:W-:Y:S01]  /*9540*/  LOP3.LUT R10, R10, 0xffff0000, RZ, 0xc0, !PT ;  /* 0xffff00000a0a7812 */ /* 0x000fe200078ec0ff */
[----:B-1----:R-:W-:Y:S02]  /*9550*/  IMAD.U32 R28, R4, 0x10000, RZ ;  /* 0x00010000041c7824 */ /* 0x002fe400078e00ff */
[C---:B------:R-:W-:Y:S01]  /*9560*/  FMUL.FTZ R43, R32.reuse, R39 ;  /* 0x00000027202b7220 */ /* 0x040fe20000410000 */
[----:B------:R-:W-:Y:S01]  /*9570*/  FMUL.FTZ R45, R32, R37 ;  /* 0x00000025202d7220 */ /* 0x000fe20000410000 */
[----:B------:R-:W-:Y:S01]  /*9580*/  LOP3.LUT R4, R4, 0xffff0000, RZ, 0xc0, !PT ;  /* 0xffff000004047812 */ /* 0x000fe200078ec0ff */
[----:B------:R-:W-:Y:S01]  /*9590*/  FMUL.FTZ R47, R8, R41 ;  /* 0x00000029082f7220 */ /* 0x000fe20000410000 */
[----:B------:R-:W-:Y:S01]  /*95a0*/  FFMA.FTZ R32, R28, R37, -R43 ;  /* 0x000000251c207223 */ /* 0x000fe2000001082b */
[----:B------:R-:W-:Y:S01]  /*95b0*/  LOP3.LUT R37, R0, 0xffff0000, RZ, 0xc0, !PT ;  /* 0xffff000000257812 */ /* 0x000fe200078ec0ff */
[----:B------:R-:W-:-:S02]  /*95c0*/  IMAD.U32 R43, R20, 0x10000, RZ ;  /* 0x00010000142b7824 */ /* 0x000fc400078e00ff */
[----:B------:R-:W-:Y:S01]  /*95d0*/  FFMA.FTZ R36, R28, R39, R45 ;  /* 0x000000271c247223 */ /* 0x000fe2000001002d */
[----:B------:R-:W-:Y:S01]  /*95e0*/  IMAD.U32 R39, R12, 0x10000, RZ ;  /* 0x000100000c277824 */ /* 0x000fe200078e00ff */
[----:B------:R-:W-:Y:S01]  /*95f0*/  LOP3.LUT R45, R20, 0xffff0000, RZ, 0xc0, !PT ;  /* 0xffff0000142d7812 */ /* 0x000fe200078ec0ff */
[-C--:B------:R-:W-:Y:S01]  /*9600*/  FMUL.FTZ R49, R8, R37.reuse ;  /* 0x0000002508317220 */ /* 0x080fe20000410000 */
[----:B------:R-:W-:Y:S01]  /*9610*/  FFMA.FTZ R47, R4, R37, -R47 ;  /* 0x00000025042f7223 */ /* 0x000fe2000001082f */
[----:B------:R-:W-:Y:S02]  /*9620*/  IMAD.U32 R30, R6, 0x10000, RZ ;  /* 0x00010000061e7824 */ /* 0x000fe400078e00ff */
[C---:B------:R-:W-:Y:S01]  /*9630*/  FMUL.FTZ R37, R34.reuse, R43 ;  /* 0x0000002b22257220 */ /* 0x040fe20000410000 */
[----:B------:R-:W-:Y:S01]  /*9640*/  FMUL.FTZ R34, R34, R39 ;  /* 0x0000002722227220 */ /* 0x000fe20000410000 */
[----:B------:R-:W-:Y:S01]  /*9650*/  LOP3.LUT R6, R6, 0xffff0000, RZ, 0xc0, !PT ;  /* 0xffff000006067812 */ /* 0x000fe200078ec0ff */
[----:B------:R-:W-:Y:S01]  /*9660*/  FFMA.FTZ R49, R4, R41, R49 ;  /* 0x0000002904317223 */ /* 0x000fe20000010031 */
[----:B------:R-:W-:Y:S01]  /*9670*/  FFMA.FTZ R39, R30, R39, -R37 ;  /* 0x000000271e277223 */ /* 0x000fe20000010825 */
[----:B------:R-:W-:Y:S01]  /*9680*/  LOP3.LUT R37, R12, 0xffff0000, RZ, 0xc0, !PT ;  /* 0xffff00000c257812 */ /* 0x000fe200078ec0ff */
[----:B------:R-:W-:-:S02]  /*9690*/  IMAD.U32 R33, R9, 0x10000, RZ ;  /* 0x0001000009217824 */ /* 0x000fc400078e00ff */
[----:B------:R-:W-:Y:S01]  /*96a0*/  FMUL.FTZ R41, R10, R45 ;  /* 0x0000002d0a297220 */ /* 0x000fe20000410000 */
[----:B------:R-:W-:Y:S02]  /*96b0*/  IMAD.U32 R28, R15, 0x10000, RZ ;  /* 0x000100000f1c7824 */ /* 0x000fe400078e00ff */
[----:B------:R-:W-:Y:S01]  /*96c0*/  FFMA.FTZ R43, R30, R43, R34 ;  /* 0x0000002b1e2b7223 */ /* 0x000fe20000010022 */
[-C--:B------:R-:W-:Y:S01]  /*96d0*/  FMUL.FTZ R51, R10, R37.reuse ;  /* 0x000000250a337220 */ /* 0x080fe20000410000 */
[----:B------:R-:W-:Y:S02]  /*96e0*/  IMAD.U32 R35, R11, 0x10000, RZ ;  /* 0x000100000b237824 */ /* 0x000fe400078e00ff */
[----:B------:R-:W-:Y:S01]  /*96f0*/  FFMA.FTZ R38, R6, R37, -R41 ;  /* 0x0000002506267223 */ /* 0x000fe20000010829 */
[----:B------:R-:W-:Y:S02]  /*9700*/  IMAD.U32 R4, R3, 0x10000, RZ ;  /* 0x0001000003047824 */ /* 0x000fe400078e00ff */
[----:B------:R-:W-:Y:S01]  /*9710*/  FMUL.FTZ R30, R33, R28 ;  /* 0x0000001c211e7220 */ /* 0x000fe20000410000 */
[----:B------:R-:W-:-:S02]  /*9720*/  IMAD.U32 R10, R24, 0x10000, RZ ;  /* 0x00010000180a7824 */ /* 0x000fc400078e00ff */
[----:B------:R-:W-:Y:S01]  /*9730*/  FFMA.FTZ R40, R6, R45, R51 ;  /* 0x0000002d06287223 */ /* 0x000fe20000010033 */
[----:B------:R-:W-:Y:S02]  /*9740*/  IMAD.U32 R8, R13, 0x10000, RZ ;  /* 0x000100000d087824 */ /* 0x000fe400078e00ff */
[----:B------:R-:W-:Y:S01]  /*9750*/  FMUL.FTZ R33, R33, R4 ;  /* 0x0000000421217220 */ /* 0x000fe20000410000 */
[----:B------:R-:W-:Y:S02]  /*9760*/  IMAD.U32 R29, R5, 0x10000, RZ ;  /* 0x00010000051d7824 */ /* 0x000fe400078e00ff */
[----:B------:R-:W-:Y:S01]  /*9770*/  FMUL.FTZ R6, R35, R10 ;  /* 0x0000000a23067220 */ /* 0x000fe20000410000 */
[----:B------:R-:W-:Y:S02]  /*9780*/  IMAD.U32 R31, R7, 0x10000, RZ ;  /* 0x00010000071f7824 */ /* 0x000fe400078e00ff */
[----:B------:R-:W-:Y:S01]  /*9790*/  FMUL.FTZ R34, R35, R8 ;  /* 0x0000000823227220 */ /* 0x000fe20000410000 */
[----:B------:R-:W-:Y:S01]  /*97a0*/  FFMA.FTZ R33, R29, R28, R33 ;  /* 0x0000001c1d217223 */ /* 0x000fe20000010021 */
[----:B------:R-:W-:Y:S01]  /*97b0*/  LOP3.LUT R9, R9, 0xffff0000, RZ, 0xc0, !PT ;  /* 0xffff000009097812 */ /* 0x000fe200078ec0ff */
[----:B------:R-:W-:Y:S01]  /*97c0*/  FFMA.FTZ R35, R31, R8, -R6 ;  /* 0x000000081f237223 */ /* 0x000fe20000010806 */
[----:B------:R-:W-:Y:S01]  /*97d0*/  LOP3.LUT R11, R11, 0xffff0000, RZ, 0xc0, !PT ;  /* 0xffff00000b0b7812 */ /* 0x000fe200078ec0ff */
[----:B------:R-:W-:Y:S01]  /*97e0*/  FFMA.FTZ R30, R29, R4, -R30 ;  /* 0x000000041d1e7223 */ /* 0x000fe2000001081e */
[----:B------:R-:W-:Y:S01]  /*97f0*/  LOP3.LUT R8, R15, 0xffff0000, RZ, 0xc0, !PT ;  /* 0xffff00000f087812 */ /* 0x000fe200078ec0ff */
[----:B------:R-:W-:Y:S01]  /*9800*/  FFMA.FTZ R31, R31, R10, R34 ;  /* 0x0000000a1f1f7223 */ /* 0x000fe20000010022 */
[----:B------:R-:W-:-:S02]  /*9810*/  LOP3.LUT R28, R24, 0xffff0000, RZ, 0xc0, !PT ;  /* 0xffff0000181c7812 */ /* 0x000fc400078ec0ff */
[----:B------:R-:W-:Y:S01]  /*9820*/  LOP3.LUT R4, R3, 0xffff0000, RZ, 0xc0, !PT ;  /* 0xffff000003047812 */ /* 0x000fe200078ec0ff */
[----:B------:R-:W-:Y:S01]  /*9830*/  FMUL.FTZ R10, R9, R8 ;  /* 0x00000008090a7220 */ /* 0x000fe20000410000 */
[----:B------:R-:W-:Y:S01]  /*9840*/  LOP3.LUT R6, R13, 0xffff0000, RZ, 0xc0, !PT ;  /* 0xffff00000d067812 */ /* 0x000fe200078ec0ff */
[----:B------:R-:W-:Y:S01]  /*9850*/  FMUL.FTZ R42, R11, R28 ;  /* 0x0000001c0b2a7220 */ /* 0x000fe20000410000 */
[----:B------:R-:W-:Y:S01]  /*9860*/  LOP3.LUT R5, R5, 0xffff0000, RZ, 0xc0, !PT ;  /* 0xffff000005057812 */ /* 0x000fe200078ec0ff */
[----:B------:R-:W-:Y:S01]  /*9870*/  FMUL.FTZ R29, R9, R4 ;  /* 0x00000004091d7220 */ /* 0x000fe20000410000 */
[----:B------:R-:W-:Y:S01]  /*9880*/  LOP3.LUT R7, R7, 0xffff0000, RZ, 0xc0, !PT ;  /* 0xffff000007077812 */ /* 0x000fe200078ec0ff */
[----:B------:R-:W-:Y:S02]  /*9890*/  FMUL.FTZ R11, R11, R6 ;  /* 0x000000060b0b7220 */ /* 0x000fe40000410000 */
[C---:B------:R-:W-:Y:S01]  /*98a0*/  FFMA.FTZ R9, R5.reuse, R4, -R10 ;  /* 0x0000000405097223 */ /* 0x040fe2000001080a */
[----:B------:R-:W-:Y:S01]  /*98b0*/  FFMA.FTZ R34, R5, R8, R29 ;  /* 0x0000000805227223 */ /* 0x000fe2000001001d */
[C---:B------:R-:W-:Y:S01]  /*98c0*/  FFMA.FTZ R42, R7.reuse, R6, -R42 ;  /* 0x00000006072a7223 */ /* 0x040fe2000001082a */
[----:B------:R-:W-:Y:S01]  /*98d0*/  FFMA.FTZ R28, R7, R28, R11 ;  /* 0x0000001c071c7223 */ /* 0x000fe2000001000b */
[----:B------:R-:W-:-:S02]  /*98e0*/  F2FP.BF16.F32.PACK_AB R4, R47, R32 ;  /* 0x000000202f04723e */ /* 0x000fc400000010ff */
[----:B------:R-:W-:Y:S02]  /*98f0*/  F2FP.BF16.F32.PACK_AB R6, R38, R39 ;  /* 0x000000272606723e */ /* 0x000fe400000010ff */
[----:B------:R-:W-:Y:S02]  /*9900*/  F2FP.BF16.F32.PACK_AB R5, R9, R30 ;  /* 0x0000001e0905723e */ /* 0x000fe400000010ff */
[----:B------:R-:W-:Y:S02]  /*9910*/  F2FP.BF16.F32.PACK_AB R7, R42, R35 ;  /* 0x000000232a07723e */ /* 0x000fe400000010ff */
[----:B------:R-:W-:Y:S02]  /*9920*/  F2FP.BF16.F32.PACK_AB R8, R49, R36 ;  /* 0x000000243108723e */ /* 0x000fe400000010ff */
[----:B------:R-:W-:Y:S01]  /*9930*/  F2FP.BF16.F32.PACK_AB R10, R40, R43 ;  /* 0x0000002b280a723e */ /* 0x000fe200000010ff */
[----:B------:R1:W-:Y:S01]  /*9940*/  STS.128 [R26+0x20400], R4 ;  /* 0x020400041a007388 */ /* 0x0003e20000000c00 */
[----:B------:R-:W-:-:S02]  /*9950*/  F2FP.BF16.F32.PACK_AB R9, R34, R33 ;  /* 0x000000212209723e */ /* 0x000fc400000010ff */
[----:B------:R-:W-:-:S05]  /*9960*/  F2FP.BF16.F32.PACK_AB R11, R28, R31 ;  /* 0x0000001f1c0b723e */ /* 0x000fca00000010ff */
[----:B------:R1:W-:Y:S02]  /*9970*/  STS.128 [R27+0x20400], R8 ;  /* 0x020400081b007388 */ /* 0x0003e40000000c00 */
.L_x_685:
[----:B------:R-:W-:Y:S05]  /*9980*/  BSYNC B1 ;  /* 0x0000000000017941 */ /* 0x000fea0003800000 */
.L_x_684:
[----:B------:R-:W-:Y:S05]  /*9990*/  @P0 BRA `(.L_x_676) ;  /* 0x0000000400640947 */ /* 0x000fea0003800000 */
[----:B------:R-:W2:Y:S01]  /*99a0*/  LDL R42, [R1+0x4c] ;  /* 0x00004c00012a7983 */ /* 0x000ea20000100800 */
[----:B-1----:R-:W-:Y:S01]  /*99b0*/  IMAD.SHL.U32 R5, R25, 0x40, RZ ;  /* 0x0000004019057824 */ /* 0x002fe200078e00ff */
[----:B------:R-:W-:Y:S01]  /*99c0*/  SHF.R.S32.HI R6, RZ, 0x1f, R25 ;  /* 0x0000001fff067819 */ /* 0x000fe20000011419 */
[----:B------:R-:W-:Y:S01]  /*99d0*/  IMAD.IADD R4, R16, 0x1, R21 ;  /* 0x0000000110047824 */ /* 0x000fe200078e0215 */
[C---:B------:R-:W-:Y:S01]  /*99e0*/  LOP3.LUT R38, R14.reuse, 0xffff0000, RZ, 0xc0, !PT ;  /* 0xffff00000e267812 */ /* 0x040fe200078ec0ff */
[----:B------:R-:W-:Y:S01]  /*99f0*/  IMAD.U32 R35, R14, 0x10000, RZ ;  /* 0x000100000e237824 */ /* 0x000fe200078e00ff */
[----:B------:R-:W-:Y:S01]  /*9a00*/  LEA.HI R6, R6, R25, RZ, 0x3 ;  /* 0x0000001906067211 */ /* 0x000fe200078f18ff */
[C---:B------:R-:W-:Y:S01]  /*9a10*/  IMAD.U32 R33, R0.reuse, 0x10000, RZ ;  /* 0x0001000000217824 */ /* 0x040fe200078e00ff */
[----:B------:R-:W-:Y:S01]  /*9a20*/  LOP3.LUT R5, R5, 0x1c0, RZ, 0xc0, !PT ;  /* 0x000001c005057812 */ /* 0x000fe200078ec0ff */
[----:B------:R-:W-:Y:S01]  /*9a30*/  IMAD.U32 R40, R15, 0x10000, RZ ;  /* 0x000100000f287824 */ /* 0x000fe200078e00ff */
[----:B------:R-:W-:Y:S01]  /*9a40*/  LOP3.LUT R0, R0, 0xffff0000, RZ, 0xc0, !PT ;  /* 0xffff000000007812 */ /* 0x000fe200078ec0ff */
[----:B------:R-:W-:Y:S01]  /*9a50*/  IMAD.SHL.U32 R6, R6, 0x40, RZ ;  /* 0x0000004006067824 */ /* 0x000fe200078e00ff */
[----:B------:R-:W-:Y:S01]  /*9a60*/  LOP3.LUT R4, R5, 0x38, R4, 0xf8, !PT ;  /* 0x0000003805047812 */ /* 0x000fe200078ef804 */
[----:B------:R-:W-:Y:S01]  /*9a70*/  IMAD.U32 R36, R3, 0x10000, RZ ;  /* 0x0001000003247824 */ /* 0x000fe200078e00ff */
[----:B------:R-:W-:Y:S01]  /*9a80*/  SHF.R.U32.HI R5, RZ, 0x3, R5 ;  /* 0x00000003ff057819 */ /* 0x000fe20000011605 */
[----:B------:R-:W-:Y:S01]  /*9a90*/  IMAD.U32 R39, R20, 0x10000, RZ ;  /* 0x0001000014277824 */ /* 0x000fe200078e00ff */
[----:B------:R-:W-:Y:S01]  /*9aa0*/  LOP3.LUT R21, R6, 0xfffffe00, RZ, 0xc0, !PT ;  /* 0xfffffe0006157812 */ /* 0x000fe200078ec0ff */
[----:B------:R-:W-:Y:S01]  /*9ab0*/  IMAD.U32 R37, R12, 0x10000, RZ ;  /* 0x000100000c257824 */ /* 0x000fe200078e00ff */
[----:B------:R-:W-:-:S02]  /*9ac0*/  LOP3.LUT R4, R4, R5, RZ, 0x3c, !PT ;  /* 0x0000000504047212 */ /* 0x000fc400078e3cff */
[----:B------:R-:W-:Y:S02]  /*9ad0*/  LOP3.LUT R12, R12, 0xffff0000, RZ, 0xc0, !PT ;  /* 0xffff00000c0c7812 */ /* 0x000fe400078ec0ff */
[----:B------:R-:W-:Y:S01]  /*9ae0*/  LOP3.LUT R20, R20, 0xffff0000, RZ, 0xc0, !PT ;  /* 0xffff000014147812 */ /* 0x000fe200078ec0ff */
[----:B------:R-:W-:Y:S01]  /*9af0*/  IMAD.IADD R21, R21, 0x1, R4 ;  /* 0x0000000115157824 */ /* 0x000fe200078e0204 */
[----:B------:R-:W-:Y:S02]  /*9b00*/  LOP3.LUT R15, R15, 0xffff0000, RZ, 0xc0, !PT ;  /* 0xffff00000f0f7812 */ /* 0x000fe400078ec0ff */
[----:B------:R-:W-:Y:S01]  /*9b10*/  LOP3.LUT R41, R24, 0xffff0000, RZ, 0xc0, !PT ;  /* 0xffff000018297812 */ /* 0x000fe200078ec0ff */
[----:B------:R-:W-:Y:S01]  /*9b20*/  IMAD R21, R21, 0x2, R2 ;  /* 0x0000000215157824 */ /* 0x000fe200078e0202 */
[----:B------:R-:W-:-:S04]  /*9b30*/  LOP3.LUT R3, R3, 0xffff0000, RZ, 0xc0, !PT ;  /* 0xffff000003037812 */ /* 0x000fc800078ec0ff */
[----:B------:R-:W1:Y:S02]  /*9b40*/  LDS.128 R8, [R21+0x20400] ;  /* 0x0204000015087984 */ /* 0x000e640000000c00 */
[C---:B-1----:R-:W-:Y:S01]  /*9b50*/  IMAD.U32 R29, R8.reuse, 0x10000, RZ ;  /* 0x00010000081d7824 */ /* 0x042fe200078e00ff */
[----:B------:R-:W-:Y:S01]  /*9b60*/  LOP3.LUT R8, R8, 0xffff0000, RZ, 0xc0, !PT ;  /* 0xffff000008087812 */ /* 0x000fe200078ec0ff */
[C---:B------:R-:W-:Y:S01]  /*9b70*/  IMAD.U32 R30, R9.reuse, 0x10000, RZ ;  /* 0x00010000091e7824 */ /* 0x040fe200078e00ff */
[----:B------:R-:W-:Y:S01]  /*9b80*/  LOP3.LUT R9, R9, 0xffff0000, RZ, 0xc0, !PT ;  /* 0xffff000009097812 */ /* 0x000fe200078ec0ff */
[-C--:B------:R-:W-:Y:S01]  /*9b90*/  FMUL.FTZ R34, R35, R29.reuse ;  /* 0x0000001d23227220 */ /* 0x080fe20000410000 */
[----:B------:R-:W-:Y:S01]  /*9ba0*/  FMUL.FTZ R14, R33, R29 ;  /* 0x0000001d210e7220 */ /* 0x000fe20000410000 */
[-C--:B------:R-:W-:Y:S01]  /*9bb0*/  FMUL.FTZ R29, R38, R8.reuse ;  /* 0x00000008261d7220 */ /* 0x080fe20000410000 */
[C---:B------:R-:W-:Y:S01]  /*9bc0*/  IMAD.U32 R31, R10.reuse, 0x10000, RZ ;  /* 0x000100000a1f7824 */ /* 0x040fe200078e00ff */
[----:B------:R-:W-:Y:S01]  /*9bd0*/  LOP3.LUT R10, R10, 0xffff0000, RZ, 0xc0, !PT ;  /* 0xffff00000a0a7812 */ /* 0x000fe200078ec0ff */
[C---:B------:R-:W-:Y:S01]  /*9be0*/  IMAD.U32 R32, R11.reuse, 0x10000, RZ ;  /* 0x000100000b207824 */ /* 0x040fe200078e00ff */
[----:B------:R-:W-:Y:S01]  /*9bf0*/  LOP3.LUT R11, R11, 0xffff0000, RZ, 0xc0, !PT ;  /* 0xffff00000b0b7812 */ /* 0x000fe200078ec0ff */
[----:B--2---:R-:W1:Y:S02]  /*9c00*/  LDS.128 R4, [R42+0x20400] ;  /* 0x020400002a047984 */ /* 0x004e640000000c00 */
[C---:B-1----:R-:W-:Y:S01]  /*9c10*/  IMAD.U32 R25, R4.reuse, 0x10000, RZ ;  /* 0x0001000004197824 */ /* 0x042fe200078e00ff */
[----:B------:R-:W-:Y:S01]  /*9c20*/  LOP3.LUT R4, R4, 0xffff0000, RZ, 0xc0, !PT ;  /* 0xffff000004047812 */ /* 0x000fe200078ec0ff */
[C---:B------:R-:W-:Y:S01]  /*9c30*/  IMAD.U32 R26, R5.reuse, 0x10000, RZ ;  /* 0x00010000051a7824 */ /* 0x040fe200078e00ff */
[----:B------:R-:W-:Y:S01]  /*9c40*/  LOP3.LUT R5, R5, 0xffff0000, RZ, 0xc0, !PT ;  /* 0xffff000005057812 */ /* 0x000fe200078ec0ff */
[-C--:B------:R-:W-:Y:S01]  /*9c50*/  FFMA.FTZ R34, R33, R25.reuse, -R34 ;  /* 0x0000001921227223 */ /* 0x080fe20000010822 */
[----:B------:R-:W-:Y:S01]  /*9c60*/  FFMA.FTZ R14, R35, R25, R14 ;  /* 0x00000019230e7223 */ /* 0x000fe2000001000e */
[----:B------:R-:W-:Y:S01]  /*9c70*/  FMUL.FTZ R25, R0, R8 ;  /* 0x0000000800197220 */ /* 0x000fe20000410000 */
[-C--:B------:R-:W-:Y:S01]  /*9c80*/  FMUL.FTZ R33, R40, R30.reuse ;  /* 0x0000001e28217220 */ /* 0x080fe20000410000 */
[----:B------:R-:W-:Y:S01]  /*9c90*/  FMUL.FTZ R35, R36, R30 ;  /* 0x0000001e24237220 */ /* 0x000fe20000410000 */
[----:B------:R-:W-:Y:S01]  /*9ca0*/  FFMA.FTZ R29, R0, R4, -R29 ;  /* 0x00000004001d7223 */ /* 0x000fe2000001081d */
[----:B0-----:R-:W-:-:S02]  /*9cb0*/  IMAD.U32 R27, R6, 0x10000, RZ ;  /* 0x00010000061b7824 */ /* 0x001fc400078e00ff */
[-C--:B------:R-:W-:Y:S01]  /*9cc0*/  FMUL.FTZ R0, R39, R31.reuse ;  /* 0x0000001f27007220 */ /* 0x080fe20000410000 */
[----:B------:R-:W-:Y:S01]  /*9cd0*/  FFMA.FTZ R25, R38, R4, R25 ;  /* 0x0000000426197223 */ /* 0x000fe20000010019 */
[-C--:B------:R-:W-:Y:S01]  /*9ce0*/  FFMA.FTZ R33, R36, R26.reuse, -R33 ;  /* 0x0000001a24217223 */ /* 0x080fe20000010821 */
[----:B------:R-:W-:Y:S01]  /*9cf0*/  FFMA.FTZ R35, R40, R26, R35 ;  /* 0x0000001a28237223 */ /* 0x000fe20000010023 */
[C---:B------:R-:W-:Y:S01]  /*9d00*/  FMUL.FTZ R4, R37.reuse, R31 ;  /* 0x0000001f25047220 */ /* 0x040fe20000410000 */
[----:B------:R-:W-:Y:S02]  /*9d10*/  IMAD.U32 R26, R24, 0x10000, RZ ;  /* 0x00010000181a7824 */ /* 0x000fe400078e00ff */
[-C--:B------:R-:W-:Y:S01]  /*9d20*/  FFMA.FTZ R8, R37, R27.reuse, -R0 ;  /* 0x0000001b25087223 */ /* 0x080fe20000010800 */
[-C--:B------:R-:W-:Y:S01]  /*9d30*/  FMUL.FTZ R31, R20, R10.reuse ;  /* 0x0000000a141f7220 */ /* 0x080fe20000410000 */
[----:B------:R-:W-:Y:S01]  /*9d40*/  FMUL.FTZ R37, R12, R10 ;  /* 0x0000000a0c257220 */ /* 0x000fe20000410000 */
[----:B------:R-:W-:Y:S01]  /*9d50*/  LOP3.LUT R6, R6, 0xffff0000, RZ, 0xc0, !PT ;  /* 0xffff000006067812 */ /* 0x000fe200078ec0ff */
[----:B------:R-:W-:Y:S01]  /*9d60*/  FFMA.FTZ R10, R39, R27, R4 ;  /* 0x0000001b270a7223 */ /* 0x000fe20000010004 */
[----:B------:R-:W-:-:S02]  /*9d70*/  IMAD.U32 R28, R7, 0x10000, RZ ;  /* 0x00010000071c7824 */ /* 0x000fc400078e00ff */
[----:B------:R-:W-:Y:S01]  /*9d80*/  FMUL.FTZ R27, R26, R32 ;  /* 0x000000201a1b7220 */ /* 0x000fe20000410000 */
[C---:B------:R-:W-:Y:S01]  /*9d90*/  IMAD.U32 R0, R13.reuse, 0x10000, RZ ;  /* 0x000100000d007824 */ /* 0x040fe200078e00ff */
[----:B------:R-:W-:Y:S01]  /*9da0*/  LOP3.LUT R13, R13, 0xffff0000, RZ, 0xc0, !PT ;  /* 0xffff00000d0d7812 */ /* 0x000fe200078ec0ff */
[-C--:B------:R-:W-:Y:S01]  /*9db0*/  FFMA.FTZ R31, R12, R6.reuse, -R31 ;  /* 0x000000060c1f7223 */ /* 0x080fe2000001081f */
[----:B------:R-:W-:Y:S01]  /*9dc0*/  LOP3.LUT R7, R7, 0xffff0000, RZ, 0xc0, !PT ;  /* 0xffff000007077812 */ /* 0x000fe200078ec0ff */
[----:B------:R-:W-:Y:S01]  /*9dd0*/  FFMA.FTZ R37, R20, R6, R37 ;  /* 0x0000000614257223 */ /* 0x000fe20000010025 */
[C---:B------:R-:W-:Y:S01]  /*9de0*/  FMUL.FTZ R39, R0.reuse, R32 ;  /* 0x0000002000277220 */ /* 0x040fe20000410000 */
[-C--:B------:R-:W-:Y:S01]  /*9df0*/  FFMA.FTZ R27, R0, R28.reuse, -R27 ;  /* 0x0000001c001b7223 */ /* 0x080fe2000001081b */
[----:B------:R-:W-:Y:S01]  /*9e00*/  FMUL.FTZ R0, R15, R9 ;  /* 0x000000090f007220 */ /* 0x000fe20000410000 */
[----:B------:R-:W-:Y:S01]  /*9e10*/  FMUL.FTZ R6, R41, R11 ;  /* 0x0000000b29067220 */ /* 0x000fe20000410000 */
[----:B------:R-:W-:Y:S01]  /*9e20*/  FMUL.FTZ R4, R3, R9 ;  /* 0x0000000903047220 */ /* 0x000fe20000410000 */
[----:B------:R-:W-:Y:S01]  /*9e30*/  FMUL.FTZ R24, R13, R11 ;  /* 0x0000000b0d187220 */ /* 0x000fe20000410000 */
[----:B------:R-:W-:Y:S01]  /*9e40*/  FFMA.FTZ R0, R3, R5, -R0 ;  /* 0x0000000503007223 */ /* 0x000fe20000010800 */
[----:B------:R-:W-:Y:S01]  /*9e50*/  FFMA.FTZ R20, R13, R7, -R6 ;  /* 0x000000070d147223 */ /* 0x000fe20000010806 */
[----:B------:R-:W-:Y:S01]  /*9e60*/  FFMA.FTZ R39, R26, R28, R39 ;  /* 0x0000001c1a277223 */ /* 0x000fe20000010027 */
[----:B------:R-:W-:Y:S01]  /*9e70*/  FFMA.FTZ R12, R15, R5, R4 ;  /* 0x000000050f0c7223 */ /* 0x000fe20000010004 */
        /* <DEDUP_REMOVED lines=11> */
.L_x_676:
[----:B------:R-:W-:Y:S05]  /*9f30*/  BSYNC B0 ;  /* 0x0000000000007941 */ /* 0x000fea0003800000 */
.L_x_665:
[----:B------:R-:W-:Y:S01]  /*9f40*/  @!PT LDS RZ, [RZ] ;  /* 0x00000000fffff984 */ /* 0x000fe20000000800 */
[----:B------:R-:W-:Y:S01]  /*9f50*/  @!PT LDS RZ, [RZ] ;  /* 0x00000000fffff984 */ /* 0x000fe20000000800 */
[----:B------:R-:W-:Y:S01]  /*9f60*/  @!PT LDS RZ, [RZ] ;  /* 0x00000000fffff984 */ /* 0x000fe20000000800 */
[----:B------:R-:W-:Y:S01]  /*9f70*/  @!PT LDS RZ, [RZ] ;  /* 0x00000000fffff984 */ /* 0x000fe20000000800 */
[----:B------:R4:W-:Y:S06]  /*9f80*/  MEMBAR.ALL.CTA ;  /* 0x0000000000007992 */ /* 0x0009ec0000008000 */
[----:B----4-:R-:W4:Y:S01]  /*9f90*/  FENCE.VIEW.ASYNC.S ;  /* 0x00000000000073c6 */ /* 0x010f220000000000 */
[----:B------:R-:W-:Y:S05]  /*9fa0*/  WARPSYNC.ALL ;  /* 0x0000000000007948 */ /* 0x000fea0003800000 */
[----:B----4-:R-:W-:Y:S06]  /*9fb0*/  BAR.SYNC.DEFER_BLOCKING 0xd, 0x80 ;  /* 0x0342000000007b1d */ /* 0x010fec0000010000 */
.L_x_662:
[----:B---3--:R-:W-:-:S05]  /*9fc0*/  IMAD.U32 R0, RZ, RZ, UR37 ;  /* 0x00000025ff007e24 */ /* 0x008fca000f8e00ff */
[----:B------:R-:W-:-:S13]  /*9fd0*/  ISETP.NE.AND P0, PT, R0, 0x3, PT ;  /* 0x000000030000780c */ /* 0x000fda0003f05270 */
[----:B------:R-:W-:Y:S05]  /*9fe0*/  @!P0 BRA `(.L_x_686) ;  /* 0x0000000000048947 */ /* 0x000fea0003800000 */
[----:B------:R-:W-:Y:S01]  /*9ff0*/  BPT.TRAP 0x1 ;  /* 0x000000040000795c */ /* 0x000fe20000300000 */
.L_x_686:
[----:B------:R-:W-:Y:S01]  /*a000*/  IMAD R12, R19, 0x8, R2 ;  /* 0x00000008130c7824 */ /* 0x000fe200078e0202 */
[----:B------:R-:W-:-:S04]  /*a010*/  SHF.L.U32 R13, R185, 0x1f, RZ ;  /* 0x0000001fb90d7819 */ /* 0x000fc800000006ff */
[----:B------:R3:W4:Y:S01]  /*a020*/  SYNCS.PHASECHK.TRANS64.TRYWAIT P1, [R12+URZ+0x28c30], R13 ;  /* 0x028c300d0c0075a7 */ /* 0x000722000802017f */
[----:B------:R-:W-:Y:S05]  /*a030*/  @!P0 BRA `(.L_x_687) ;  /* 0x0000000000048947 */ /* 0x000fea0003800000 */
[----:B------:R-:W-:Y:S01]  /*a040*/  BPT.TRAP 0x1 ;  /* 0x000000040000795c */ /* 0x000fe20000300000 */
.L_x_687:
[C---:B------:R-:W-:Y:S02]  /*a050*/  VIADD R0, R2.reuse, 0x22400 ;  /* 0x0002240002007836 */ /* 0x040fe40000000000 */
[----:B01----:R-:W-:-:S03]  /*a060*/  VIADD R3, R2, 0x20400 ;  /* 0x0002040002037836 */ /* 0x003fc60000000000 */
[----:B------:R-:W-:Y:S02]  /*a070*/  SHF.R.U32.HI R0, RZ, 0x4, R0 ;  /* 0x00000004ff007819 */ /* 0x000fe40000011600 */
[----:B------:R-:W-:Y:S02]  /*a080*/  SHF.R.U32.HI R3, RZ, 0x4, R3 ;  /* 0x00000004ff037819 */ /* 0x000fe40000011603 */
[----:B------:R-:W-:Y:S02]  /*a090*/  LOP3.LUT R0, R0, 0x3fff, RZ, 0xc0, !PT ;  /* 0x00003fff00007812 */ /* 0x000fe400078ec0ff */
[----:B------:R-:W-:Y:S02]  /*a0a0*/  LOP3.LUT R3, R3, 0x3fff, RZ, 0xc0, !PT ;  /* 0x00003fff03037812 */ /* 0x000fe400078ec0ff */
[----:B------:R-:W-:Y:S01]  /*a0b0*/  LOP3.LUT R0, R0, 0x10000, RZ, 0xfc, !PT ;  /* 0x0001000000007812 */ /* 0x000fe200078efcff */
[----:B----4-:R-:W-:Y:S06]  /*a0c0*/  @P1 BRA `(.L_x_688) ;  /* 0x0000000000081947 */ /* 0x010fec0003800000 */
[----:B------:R-:W0:Y:S02]  /*a0d0*/  SYNCS.PHASECHK.TRANS64.TRYWAIT P1, [R12+URZ+0x28c30], R13 ;  /* 0x028c300d0c0075a7 */ /* 0x000e24000802017f */
[----:B0-----:R-:W-:Y:S05]  /*a0e0*/  @!P1 BRA `(.L_x_689) ;  /* 0x0000011400249947 */ /* 0x001fea0003800000 */
.L_x_688:
[----:B--2---:R-:W-:Y:S01]  /*a0f0*/  IMAD R10, R19, 0x200, R0 ;  /* 0x00000200130a7824 */ /* 0x004fe200078e0200 */
[----:B------:R-:W-:Y:S01]  /*a100*/  LOP3.LUT R4, R3, 0x10000, RZ, 0xfc, !PT ;  /* 0x0001000003047812 */ /* 0x000fe200078efcff */
[----:B------:R-:W-:Y:S01]  /*a110*/  IMAD.MOV.U32 R5, RZ, RZ, 0x40000040 ;  /* 0x40000040ff057424 */ /* 0x000fe200078e00ff */
[----:B------:R-:W-:Y:S05]  /*a120*/  WARPSYNC.ALL ;  /* 0x0000000000007948 */ /* 0x000fea0003800000 */
[----:B------:R-:W-:Y:S01]  /*a130*/  IMAD.MOV.U32 R11, RZ, RZ, 0x40000040 ;  /* 0x40000040ff0b7424 */ /* 0x000fe200078e00ff */
[C---:B------:R-:W-:Y:S01]  /*a140*/  R2UR UR4, R4.reuse ;  /* 0x00000000040472ca */ /* 0x040fe200000e0000 */
[----:B------:R-:W-:Y:S01]  /*a150*/  WARPGROUP.ARRIVE ;  /* 0x00000000000079c5 */ /* 0x000fe20000000000 */
[----:B------:R-:W-:Y:S01]  /*a160*/  R2UR UR5, R5 ;  /* 0x00000000050572ca */ /* 0x000fe200000e0000 */
[----:B------:R-:W-:Y:S01]  /*a170*/  VIADD R8, R4, 0x2 ;  /* 0x0000000204087836 */ /* 0x000fe20000000000 */
[C---:B------:R-:W-:Y:S01]  /*a180*/  R2UR UR6, R10.reuse ;  /* 0x000000000a0672ca */ /* 0x040fe200000e0000 */
[----:B------:R-:W-:Y:S01]  /*a190*/  VIADD R6, R10, 0x2 ;  /* 0x000000020a067836 */ /* 0x000fe20000000000 */
[----:B------:R-:W-:Y:S01]  /*a1a0*/  R2UR UR7, R11 ;  /* 0x000000000b0772ca */ /* 0x000fe200000e0000 */
[----:B------:R-:W-:-:S02]  /*a1b0*/  IMAD.MOV.U32 R9, RZ, RZ, 0x40000040 ;  /* 0x40000040ff097424 */ /* 0x000fc400078e00ff */
[----:B------:R-:W-:Y:S02]  /*a1c0*/  IMAD.MOV.U32 R7, RZ, RZ, 0x40000040 ;  /* 0x40000040ff077424 */ /* 0x000fe400078e00ff */
[C---:B------:R-:W-:Y:S02]  /*a1d0*/  VIADD R14, R10.reuse, 0x4 ;  /* 0x000000040a0e7836 */ /* 0x040fe40000000000 */
[----:B------:R-:W-:Y:S02]  /*a1e0*/  IMAD.MOV.U32 R15, RZ, RZ, 0x40000040 ;  /* 0x40000040ff0f7424 */ /* 0x000fe400078e00ff */
[----:B------:R-:W-:Y:S02]  /*a1f0*/  VIADD R10, R10, 0x6 ;  /* 0x000000060a0a7836 */ /* 0x000fe40000000000 */
[----:B------:R-:W-:Y:S02]  /*a200*/  IMAD.MOV.U32 R5, RZ, RZ, 0x40000040 ;  /* 0x40000040ff057424 */ /* 0x000fe400078e00ff */
[----:B------:R-:W-:Y:S01]  /*a210*/  HGMMA.64x64x16.F32.BF16 R24, gdesc[UR4], RZ, !UPT, gsb0 ;  /* 0x00e00000041879f0 */ /* 0x000fe2000c0018ff */
[----:B------:R-:W-:Y:S01]  /*a220*/  R2UR UR4, R8 ;  /* 0x00000000080472ca */ /* 0x000fe200000e0000 */
[----:B------:R-:W-:Y:S01]  /*a230*/  IMAD.MOV.U32 R11, RZ, RZ, 0x40000040 ;  /* 0x40000040ff0b7424 */ /* 0x000fe200078e00ff */
[----:B------:R-:W-:-:S02]  /*a240*/  R2UR UR5, R9 ;  /* 0x00000000090572ca */ /* 0x000fc400000e0000 */
[----:B------:R-:W-:Y:S01]  /*a250*/  R2UR UR6, R6 ;  /* 0x00000000060672ca */ /* 0x000fe200000e0000 */
[C---:B------:R-:W-:Y:S01]  /*a260*/  VIADD R6, R4.reuse, 0x4 ;  /* 0x0000000404067836 */ /* 0x040fe20000000000 */
[----:B------:R-:W-:Y:S01]  /*a270*/  R2UR UR7, R7 ;  /* 0x00000000070772ca */ /* 0x000fe200000e0000 */
[----:B------:R-:W-:Y:S02]  /*a280*/  IMAD.MOV.U32 R7, RZ, RZ, 0x40000040 ;  /* 0x40000040ff077424 */ /* 0x000fe400078e00ff */
[----:B------:R-:W-:Y:S01]  /*a290*/  VIADD R4, R4, 0x6 ;  /* 0x0000000604047836 */ /* 0x000fe20000000000 */
[----:B------:R-:W-:Y:S02]  /*a2a0*/  WARPGROUP.DEPBAR.LE gsb0, 0x0 ;  /* 0x00008000000079c5 */ /* 0x000fe40000010000 */
[----:B------:R-:W-:-:S07]  /*a2b0*/  WARPGROUP.ARRIVE ;  /* 0x00000000000079c5 */ /* 0x000fce0000000000 */
[----:B------:R-:W-:Y:S01]  /*a2c0*/  HGMMA.64x64x16.F32.BF16 R24, gdesc[UR4], R24, gsb0 ;  /* 0x00e00000041879f0 */ /* 0x000fe20008001818 */
[----:B------:R-:W-:Y:S02]  /*a2d0*/  R2UR UR4, R6 ;  /* 0x00000000060472ca */ /* 0x000fe400000e0000 */
[----:B------:R-:W-:Y:S02]  /*a2e0*/  R2UR UR5, R7 ;  /* 0x00000000070572ca */ /* 0x000fe400000e0000 */
[----:B------:R-:W-:Y:S02]  /*a2f0*/  R2UR UR6, R14 ;  /* 0x000000000e0672ca */ /* 0x000fe400000e0000 */
[----:B------:R-:W-:Y:S01]  /*a300*/  R2UR UR7, R15 ;  /* 0x000000000f0772ca */ /* 0x000fe200000e0000 */
[----:B------:R-:W-:Y:S02]  /*a310*/  WARPGROUP.DEPBAR.LE gsb0, 0x0 ;  /* 0x00008000000079c5 */ /* 0x000fe40000010000 */
[----:B------:R-:W-:-:S10]  /*a320*/  WARPGROUP.ARRIVE ;  /* 0x00000000000079c5 */ /* 0x000fd40000000000 */
[----:B------:R-:W-:Y:S01]  /*a330*/  HGMMA.64x64x16.F32.BF16 R24, gdesc[UR4], R24, gsb0 ;  /* 0x00e00000041879f0 */ /* 0x000fe20008001818 */
[----:B------:R-:W-:Y:S02]  /*a340*/  R2UR UR4, R4 ;  /* 0x00000000040472ca */ /* 0x000fe400000e0000 */
[----:B------:R-:W-:Y:S02]  /*a350*/  R2UR UR5, R5 ;  /* 0x00000000050572ca */ /* 0x000fe400000e0000 */
[----:B------:R-:W-:Y:S02]  /*a360*/  R2UR UR6, R10 ;  /* 0x000000000a0672ca */ /* 0x000fe400000e0000 */
[----:B------:R-:W-:Y:S01]  /*a370*/  R2UR UR7, R11 ;  /* 0x000000000b0772ca */ /* 0x000fe200000e0000 */
[----:B------:R-:W-:Y:S02]  /*a380*/  WARPGROUP.DEPBAR.LE gsb0, 0x0 ;  /* 0x00008000000079c5 */ /* 0x000fe40000010000 */
[----:B------:R-:W-:-:S10]  /*a390*/  WARPGROUP.ARRIVE ;  /* 0x00000000000079c5 */ /* 0x000fd40000000000 */
[----:B------:R-:W-:Y:S03]  /*a3a0*/  HGMMA.64x64x16.F32.BF16 R24, gdesc[UR4], R24, gsb0 ;  /* 0x00e00000041879f0 */ /* 0x000fe60008001818 */
[----:B------:R-:W-:Y:S02]  /*a3b0*/  WARPGROUP.DEPBAR.LE gsb0, 0x0 ;  /* 0x00008000000079c5 */ /* 0x000fe40000010000 */
[----:B------:R-:W-:Y:S05]  /*a3c0*/  @!P0 BRA `(.L_x_690) ;  /* 0x0000000000048947 */ /* 0x000fea0003800000 */
[----:B------:R-:W-:Y:S01]  /*a3d0*/  BPT.TRAP 0x1 ;  /* 0x000000040000795c */ /* 0x000fe20000300000 */
.L_x_690:
[----:B------:R-:W2:Y:S01]  /*a3e0*/  LDL R58, [R1+0x48] ;  /* 0x00004800013a7983 */ /* 0x000ea20000100800 */
[----:B------:R-:W-:Y:S01]  /*a3f0*/  ULDC UR4, c[0x0][0x9d8] ;  /* 0x0002760000047ab9 */ /* 0x000fe20000000800 */
[----:B------:R-:W-:Y:S01]  /*a400*/  ULDC UR5, c[0x0][0x988] ;  /* 0x0002620000057ab9 */ /* 0x000fe20000000800 */
[----:B------:R-:W-:Y:S01]  /*a410*/  FMUL.FTZ R3, R24, UR4 ;  /* 0x0000000418037c20 */ /* 0x000fe20008410000 */
[----:B------:R-:W-:Y:S01]  /*a420*/  FMUL.FTZ R14, R25, UR4 ;  /* 0x00000004190e7c20 */ /* 0x000fe20008410000 */
[----:B------:R-:W-:Y:S01]  /*a430*/  FMUL.FTZ R21, R28, UR4 ;  /* 0x000000041c157c20 */ /* 0x000fe20008410000 */
[----:B------:R-:W-:Y:S01]  /*a440*/  FMUL.FTZ R24, R29, UR4 ;  /* 0x000000041d187c20 */ /* 0x000fe20008410000 */
[----:B------:R-:W-:Y:S01]  /*a450*/  FMUL.FTZ R25, R34, UR4 ;  /* 0x0000000422197c20 */ /* 0x000fe20008410000 */
[----:B------:R-:W-:Y:S01]  /*a460*/  FMUL.FTZ R34, R36, UR4 ;  /* 0x0000000424227c20 */ /* 0x000fe20008410000 */
[----:B------:R-:W1:Y:S01]  /*a470*/  MUFU.TANH R3, R3 ;  /* 0x0000000300037308 */ /* 0x000e620000002400 */
[----:B------:R-:W-:-:S02]  /*a480*/  IMAD R36, R171, -0x40, R152 ;  /* 0xffffffc0ab247824 */ /* 0x000fc400078e0298 */
[----:B------:R-:W-:Y:S01]  /*a490*/  FMUL.FTZ R28, R32, UR4 ;  /* 0x00000004201c7c20 */ /* 0x000fe20008410000 */
[----:B------:R-:W-:Y:S01]  /*a4a0*/  FMUL.FTZ R11, R26, UR4 ;  /* 0x000000041a0b7c20 */ /* 0x000fe20008410000 */
[----:B------:R-:W-:Y:S01]  /*a4b0*/  FMUL.FTZ R15, R30, UR4 ;  /* 0x000000041e0f7c20 */ /* 0x000fe20008410000 */
[----:B------:R-:W-:Y:S01]  /*a4c0*/  FMUL.FTZ R30, R33, UR4 ;  /* 0x00000004211e7c20 */ /* 0x000fe20008410000 */
[----:B------:R-:W-:Y:S01]  /*a4d0*/  FMUL.FTZ R41, R41, UR4 ;  /* 0x0000000429297c20 */ /* 0x000fe20008410000 */
[----:B------:R-:W-:Y:S01]  /*a4e0*/  FMUL.FTZ R10, R27, UR4 ;  /* 0x000000041b0a7c20 */ /* 0x000fe20008410000 */
[----:B------:R-:W4:Y:S01]  /*a4f0*/  MUFU.TANH R14, R14 ;  /* 0x0000000e000e7308 */ /* 0x000f220000002400 */
        /* <DEDUP_REMOVED lines=17> */
[----:B------:R-:W-:Y:S01]  /*a610*/  FMUL.FTZ R47, R47, UR4 ;  /* 0x000000042f2f7c20 */ /* 0x000fe20008410000 */
[----:B------:R-:W-:Y:S01]  /*a620*/  FMUL.FTZ R50, R50, UR4 ;  /* 0x0000000432327c20 */ /* 0x000fe20008410000 */
[----:B------:R-:W-:Y:S01]  /*a630*/  FMUL.FTZ R51, R51, UR4 ;  /* 0x0000000433337c20 */ /* 0x000fe20008410000 */
[----:B------:R-:W-:Y:S01]  /*a640*/  FMUL.FTZ R54, R54, UR4 ;  /* 0x0000000436367c20 */ /* 0x000fe20008410000 */
[----:B------:R-:W-:-:S02]  /*a650*/  IMAD.U32 R168, RZ, RZ, UR5 ;  /* 0x00000005ffa87e24 */ /* 0x000fc4000f8e00ff */
[----:B------:R-:W3:Y:S08]  /*a660*/  MUFU.TANH R28, R28 ;  /* 0x0000001c001c7308 */ /* 0x000ef00000002400 */
[----:B------:R-:W3:Y:S08]  /*a670*/  MUFU.TANH R11, R11 ;  /* 0x0000000b000b7308 */ /* 0x000ef00000002400 */
[----:B------:R-:W3:Y:S08]  /*a680*/  MUFU.TANH R30, R30 ;  /* 0x0000001e001e7308 */ /* 0x000ef00000002400 */
[----:B------:R4:W-:Y:S08]  /*a690*/  MUFU.TANH R57, R41 ;  /* 0x0000002900397308 */ /* 0x0009f00000002400 */
[----:B------:R-:W3:Y:S08]  /*a6a0*/  MUFU.TANH R10, R10 ;  /* 0x0000000a000a7308 */ /* 0x000ef00000002400 */
        /* <DEDUP_REMOVED lines=8> */
[----:B------:R3:W-:Y:S08]  /*a730*/  MUFU.TANH R61, R45 ;  /* 0x0000002d003d7308 */ /* 0x0007f00000002400 */
[----:B------:R-:W3:Y:S08]  /*a740*/  MUFU.TANH R29, R29 ;  /* 0x0000001d001d7308 */ /* 0x000ef00000002400 */
[----:B------:R3:W-:Y:S08]  /*a750*/  MUFU.TANH R65, R49 ;  /* 0x0000003100417308 */ /* 0x0007f00000002400 */
[----:B------:R-:W3:Y:S08]  /*a760*/  MUFU.TANH R35, R35 ;  /* 0x0000002300237308 */ /* 0x000ef00000002400 */
[----:B------:R-:W3:Y:S08]  /*a770*/  MUFU.TANH R48, R48 ;  /* 0x0000003000307308 */ /* 0x000ef00000002400 */
[----:B------:R3:W-:Y:S08]  /*a780*/  MUFU.TANH R67, R53 ;  /* 0x0000003500437308 */ /* 0x0007f00000002400 */
[----:B------:R-:W3:Y:S08]  /*a790*/  MUFU.TANH R31, R31 ;  /* 0x0000001f001f7308 */ /* 0x000ef00000002400 */
[----:B------:R-:W3:Y:S08]  /*a7a0*/  MUFU.TANH R33, R33 ;  /* 0x0000002100217308 */ /* 0x000ef00000002400 */
[----:B------:R-:W3:Y:S08]  /*a7b0*/  MUFU.TANH R52, R52 ;  /* 0x0000003400347308 */ /* 0x000ef00000002400 */
[----:B------:R-:W-:Y:S08]  /*a7c0*/  MUFU.TANH R46, R46 ;  /* 0x0000002e002e7308 */ /* 0x000ff00000002400 */
[----:B------:R-:W-:Y:S08]  /*a7d0*/  MUFU.TANH R50, R50 ;  /* 0x0000003200327308 */ /* 0x000ff00000002400 */
[----:B------:R-:W3:Y:S01]  /*a7e0*/  MUFU.TANH R54, R54 ;  /* 0x0000003600367308 */ /* 0x000ee20000002400 */
[----:B--2---:R-:W-:-:S04]  /*a7f0*/  IADD3 R36, -R58, 0x40, R36 ;  /* 0x000000403a247810 */ /* 0x004fc80007ffe124 */
[C---:B------:R-:W-:Y:S02]  /*a800*/  ISETP.GT.AND P5, PT, R36.reuse, RZ, PT ;  /* 0x000000ff2400720c */ /* 0x040fe40003fa4270 */
[C---:B------:R-:W-:Y:S02]  /*a810*/  ISETP.GT.AND P4, PT, R36.reuse, 0x1, PT ;  /* 0x000000012400780c */ /* 0x040fe40003f84270 */
[----:B------:R-:W-:Y:S02]  /*a820*/  ISETP.GT.AND P3, PT, R36, 0x8, PT ;  /* 0x000000082400780c */ /* 0x000fe40003f64270 */
[----:B-1----:R-:W-:Y:S02]  /*a830*/  FSEL R26, R3, -INF , P5 ;  /* 0xff800000031a7808 */ /* 0x002fe40002800000 */
[----:B----4-:R-:W-:Y:S02]  /*a840*/  FSEL R41, R14, -INF , P4 ;  /* 0xff8000000e297808 */ /* 0x010fe40002000000 */
[----:B------:R-:W-:-:S02]  /*a850*/  ISETP.GT.AND P2, PT, R36, 0x9, PT ;  /* 0x000000092400780c */ /* 0x000fc40003f44270 */
[----:B0-----:R-:W-:Y:S02]  /*a860*/  FSEL R3, R21, -INF , P3 ;  /* 0xff80000015037808 */ /* 0x001fe40001800000 */
[----:B------:R-:W-:Y:S02]  /*a870*/  FMNMX.FTZ R14, R26, R41, !PT ;  /* 0x000000291a0e7209 */ /* 0x000fe40007810000 */
[----:B------:R-:W-:Y:S02]  /*a880*/  ISETP.GT.AND P1, PT, R36, 0x10, PT ;  /* 0x000000102400780c */ /* 0x000fe40003f24270 */
[----:B---3--:R-:W-:Y:S02]  /*a890*/  FSEL R37, R24, -INF , P2 ;  /* 0xff80000018257808 */ /* 0x008fe40001000000 */
[----:B------:R-:W-:Y:S02]  /*a8a0*/  FMNMX.FTZ R14, R3, R14, !PT ;  /* 0x0000000e030e7209 */ /* 0x000fe40007810000 */
[----:B------:R-:W-:-:S02]  /*a8b0*/  ISETP.GT.AND P6, PT, R36, 0x11, PT ;  /* 0x000000112400780c */ /* 0x000fc40003fc4270 */
[----:B------:R-:W-:Y:S02]  /*a8c0*/  FSEL R39, R28, -INF , P1 ;  /* 0xff8000001c277808 */ /* 0x000fe40000800000 */
[----:B------:R-:W-:Y:S02]  /*a8d0*/  FMNMX.FTZ R14, R37, R14, !PT ;  /* 0x0000000e250e7209 */ /* 0x000fe40007810000 */
[----:B------:R-:W-:Y:S02]  /*a8e0*/  FSEL R11, R11, -INF , P5 ;  /* 0xff8000000b0b7808 */ /* 0x000fe40002800000 */
[----:B------:R-:W-:Y:S02]  /*a8f0*/  ISETP.GT.AND P5, PT, R36, 0x18, PT ;  /* 0x000000182400780c */ /* 0x000fe40003fa4270 */
[----:B------:R-:W-:Y:S02]  /*a900*/  FSEL R43, R30, -INF , P6 ;  /* 0xff8000001e2b7808 */ /* 0x000fe40003000000 */
[----:B------:R-:W-:-:S02]  /*a910*/  FMNMX.FTZ R14, R39, R14, !PT ;  /* 0x0000000e270e7209 */ /* 0x000fc40007810000 */
[----:B------:R-:W-:Y:S02]  /*a920*/  FSEL R10, R10, -INF , P4 ;  /* 0xff8000000a0a7808 */ /* 0x000fe40002000000 */
[----:B------:R-:W-:Y:S02]  /*a930*/  ISETP.GT.AND P4, PT, R36, 0x19, PT ;  /* 0x000000192400780c */ /* 0x000fe40003f84270 */
[----:B------:R-:W-:Y:S02]  /*a940*/  FSEL R45, R34, -INF , P5 ;  /* 0xff800000222d7808 */ /* 0x000fe40002800000 */
[----:B------:R-:W-:Y:S02]  /*a950*/  FMNMX.FTZ R14, R43, R14, !PT ;  /* 0x0000000e2b0e7209 */ /* 0x000fe40007810000 */
[----:B------:R-:W-:Y:S02]  /*a960*/  FSEL R15, R15, -INF , P3 ;  /* 0xff8000000f0f7808 */ /* 0x000fe40001800000 */
        /* <DEDUP_REMOVED lines=8> */
[C---:B------:R-:W-:Y:S02]  /*a9f0*/  ISETP.GT.AND P1, PT, R36.reuse, 0x28, PT ;  /* 0x000000282400780c */ /* 0x040fe40003f24270 */
        /* <DEDUP_REMOVED lines=23> */
[----:B------:R-:W-:Y:S02]  /*ab70*/  FMNMX.FTZ R14, R69, R14, !PT ;  /* 0x0000000e450e7209 */ /* 0x000fe40007810000 */
[----:B------:R-:W-:Y:S02]  /*ab80*/  FMNMX.FTZ R20, R11, R10, !PT ;  /* 0x0000000a0b147209 */ /* 0x000fe40007810000 */
[----:B------:R-:W-:Y:S02]  /*ab90*/  FMNMX.FTZ R24, R67, R14, !PT ;  /* 0x0000000e43187209 */ /* 0x000fe40007810000 */
[----:B------:R-:W-:Y:S01]  /*aba0*/  FMNMX.FTZ R20, R15, R20, !PT ;  /* 0x000000140f147209 */ /* 0x000fe20007810000 */
[----:B------:R0:W1:Y:S01]  /*abb0*/  MUFU.TANH R14, R47 ;  /* 0x0000002f000e7308 */ /* 0x0000620000002400 */
[----:B------:R-:W-:Y:S01]  /*abc0*/  FSEL R73, R54, -INF , P3 ;  /* 0xff80000036497808 */ /* 0x000fe20001800000 */
[----:B------:R-:W2:Y:S01]  /*abd0*/  SHFL.BFLY PT, R71, R24, 0x2, 0x1f ;  /* 0x0c401f0018477f89 */ /* 0x000ea200000e0000 */
[----:B------:R-:W-:-:S04]  /*abe0*/  FMNMX.FTZ R20, R21, R20, !PT ;  /* 0x0000001415147209 */ /* 0x000fc80007810000 */
[----:B------:R-:W-:Y:S02]  /*abf0*/  FMNMX.FTZ R20, R25, R20, !PT ;  /* 0x0000001419147209 */ /* 0x000fe40007810000 */
[----:B0-----:R-:W-:Y:S02]  /*ac00*/  FSEL R47, R46, -INF , P1 ;  /* 0xff8000002e2f7808 */ /* 0x001fe40000800000 */
[----:B------:R-:W-:-:S04]  /*ac10*/  FMNMX.FTZ R20, R27, R20, !PT ;  /* 0x000000141b147209 */ /* 0x000fc80007810000 */
[----:B------:R-:W-:-:S04]  /*ac20*/  FMNMX.FTZ R20, R29, R20, !PT ;  /* 0x000000141d147209 */ /* 0x000fc80007810000 */
[----:B------:R-:W-:-:S04]  /*ac30*/  FMNMX.FTZ R20, R35, R20, !PT ;  /* 0x0000001423147209 */ /* 0x000fc80007810000 */
[----:B------:R-:W-:Y:S02]  /*ac40*/  FMNMX.FTZ R20, R31, R20, !PT ;  /* 0x000000141f147209 */ /* 0x000fe40007810000 */
[----:B--2---:R-:W-:Y:S02]  /*ac50*/  FMNMX.FTZ R71, R24, R71, !PT ;  /* 0x0000004718477209 */ /* 0x004fe40007810000 */
[----:B------:R1:W0:Y:S01]  /*ac60*/  MUFU.TANH R24, R51 ;  /* 0x0000003300187308 */ /* 0x0002220000002400 */
[----:B------:R-:W-:Y:S02]  /*ac70*/  FMNMX.FTZ R30, R33, R20, !PT ;  /* 0x00000014211e7209 */ /* 0x000fe40007810000 */
[----:B------:R-:W2:Y:S02]  /*ac80*/  SHFL.BFLY PT, R28, R71, 0x1, 0x1f ;  /* 0x0c201f00471c7f89 */ /* 0x000ea400000e0000 */
[----:B------:R-:W-:Y:S02]  /*ac90*/  FMNMX.FTZ R30, R47, R30, !PT ;  /* 0x0000001e2f1e7209 */ /* 0x000fe40007810000 */
[----:B-1----:R-:W-:-:S04]  /*aca0*/  FSEL R51, R14, -INF , P6 ;  /* 0xff8000000e337808 */ /* 0x002fc80003000000 */
[----:B------:R-:W-:Y:S02]  /*acb0*/  FMNMX.FTZ R30, R51, R30, !PT ;  /* 0x0000001e331e7209 */ /* 0x000fe40007810000 */
[----:B--2---:R-:W-:Y:S01]  /*acc0*/  FMNMX.FTZ R169, R71, R28, !PT ;  /* 0x0000001c47a97209 */ /* 0x004fe20007810000 */
[----:B------:R-:W-:Y:S01]  /*acd0*/  FMUL.FTZ R28, R55, UR4 ;  /* 0x00000004371c7c20 */ /* 0x000fe20008410000 */
[----:B------:R-:W-:Y:S02]  /*ace0*/  FSEL R71, R50, -INF , P5 ;  /* 0xff80000032477808 */ /* 0x000fe40002800000 */
[----:B0-----:R-:W-:Y:S01]  /*acf0*/  FSEL R55, R24, -INF , P4 ;  /* 0xff80000018377808 */ /* 0x001fe20002000000 */
[----:B------:R-:W-:Y:S01]  /*ad00*/  FMUL.FTZ R32, R169, R168 ;  /* 0x000000a8a9207220 */ /* 0x000fe20000410000 */
[----:B------:R-:W-:Y:S01]  /*ad10*/  FMNMX.FTZ R30, R71, R30, !PT ;  /* 0x0000001e471e7209 */ /* 0x000fe20007810000 */
[----:B------:R-:W0:Y:S01]  /*ad20*/  MUFU.TANH R28, R28 ;  /* 0x0000001c001c7308 */ /* 0x000e220000002400 */
[----:B------:R-:W-:-:S02]  /*ad30*/  FSETP.NEU.FTZ.AND P1, PT, R169, -INF , PT ;  /* 0xff800000a900780b */ /* 0x000fc40003f3d000 */
[----:B------:R-:W-:Y:S02]  /*ad40*/  FMNMX.FTZ R30, R55, R30, !PT ;  /* 0x0000001e371e7209 */ /* 0x000fe40007810000 */
[----:B------:R-:W-:Y:S02]  /*ad50*/  FSEL R20, R32, RZ, P1 ;  /* 0x000000ff20147208 */ /* 0x000fe40000800000 */
[----:B------:R-:W-:-:S03]  /*ad60*/  FMNMX.FTZ R30, R73, R30, !PT ;  /* 0x0000001e491e7209 */ /* 0x000fc60007810000 */
[-CC-:B-----5:R-:W-:Y:S01]  /*ad70*/  FFMA.FTZ R154, R3, R168.reuse, -R20.reuse ;  /* 0x000000a8039a7223 */ /* 0x1a0fe20000010814 */
[-CC-:B------:R-:W-:Y:S01]  /*ad80*/  FFMA.FTZ R158, R45, R168.reuse, -R20.reuse ;  /* 0x000000a82d9e7223 */ /* 0x180fe20000010814 */
[-CC-:B------:R-:W-:Y:S01]  /*ad90*/  FFMA.FTZ R152, R26, R168.reuse, -R20.reuse ;  /* 0x000000a81a987223 */ /* 0x180fe20000010814 */
[-CC-:B------:R-:W-:Y:S01]  /*ada0*/  FFMA.FTZ R156, R39, R168.reuse, -R20.reuse ;  /* 0x000000a8279c7223 */ /* 0x180fe20000010814 */
[-CC-:B------:R-:W-:Y:S01]  /*adb0*/  FFMA.FTZ R39, R43, R168.reuse, -R20.reuse ;  /* 0x000000a82b277223 */ /* 0x180fe20000010814 */
[-CC-:B------:R-:W-:Y:S01]  /*adc0*/  FFMA.FTZ R43, R49, R168.reuse, -R20.reuse ;  /* 0x000000a8312b7223 */ /* 0x180fe20000010814 */
[-CC-:B------:R-:W-:Y:S01]  /*add0*/  FFMA.FTZ R160, R53, R168.reuse, -R20.reuse ;  /* 0x000000a835a07223 */ /* 0x180fe20000010814 */
[----:B0-----:R-:W-:Y:S01]  /*ade0*/  FSEL R75, R28, -INF , P2 ;  /* 0xff8000001c4b7808 */ /* 0x001fe20001000000 */
[-CC-:B------:R-:W-:Y:S01]  /*adf0*/  FFMA.FTZ R41, R41, R168.reuse, -R20.reuse ;  /* 0x000000a829297223 */ /* 0x180fe20000010814 */
[-CC-:B------:R-:W-:Y:S01]  /*ae00*/  FFMA.FTZ R37, R37, R168.reuse, -R20.reuse ;  /* 0x000000a825257223 */ /* 0x180fe20000010814 */
[--C-:B------:R-:W-:Y:S01]  /*ae10*/  FFMA.FTZ R49, R57, R168, -R20.reuse ;  /* 0x000000a839317223 */ /* 0x100fe20000010814 */
[----:B------:R-:W-:Y:S01]  /*ae20*/  FMNMX.FTZ R30, R75, R30, !PT ;  /* 0x0000001e4b1e7209 */ /* 0x000fe20007810000 */
[-CC-:B------:R-:W-:Y:S01]  /*ae30*/  FFMA.FTZ R162, R59, R168.reuse, -R20.reuse ;  /* 0x000000a83ba27223 */ /* 0x180fe20000010814 */
[-CC-:B------:R-:W-:Y:S01]  /*ae40*/  FFMA.FTZ R14, R63, R168.reuse, -R20.reuse ;  /* 0x000000a83f0e7223 */ /* 0x180fe20000010814 */
[-CC-:B------:R-:W-:Y:S01]  /*ae50*/  FFMA.FTZ R65, R65, R168.reuse, -R20.reuse ;  /* 0x000000a841417223 */ /* 0x180fe20000010814 */
[-CC-:B------:R-:W-:Y:S01]  /*ae60*/  FFMA.FTZ R53, R67, R168.reuse, -R20.reuse ;  /* 0x000000a843357223 */ /* 0x180fe20000010814 */
[----:B------:R-:W0:Y:S01]  /*ae70*/  SHFL.BFLY PT, R3, R30, 0x2, 0x1f ;  /* 0x0c401f001e037f89 */ /* 0x000e2200000e0000 */
[----:B------:R-:W-:Y:S08]  /*ae80*/  MUFU.EX2 R152, R152 ;  /* 0x0000009800987308 */ /* 0x000ff00000000800 */
[----:B------:R-:W1:Y:S08]  /*ae90*/  MUFU.EX2 R41, R41 ;  /* 0x0000002900297308 */ /* 0x000e700000000800 */
[----:B------:R-:W2:Y:S01]  /*aea0*/  MUFU.EX2 R154, R154 ;  /* 0x0000009a009a7308 */ /* 0x000ea20000000800 */
[----:B0-----:R-:W-:Y:S01]  /*aeb0*/  FMNMX.FTZ R24, R30, R3, !PT ;  /* 0x000000031e187209 */ /* 0x001fe20007810000 */
[----:B------:R-:W-:-:S06]  /*aec0*/  FFMA.FTZ R3, R61, R168, -R20 ;  /* 0x000000a83d037223 */ /* 0x000fcc0000010814 */
[----:B------:R-:W0:Y:S01]  /*aed0*/  MUFU.EX2 R37, R37 ;  /* 0x0000002500257308 */ /* 0x000e220000000800 */
[----:B------:R-:W3:Y:S07]  /*aee0*/  SHFL.BFLY PT, R45, R24, 0x1, 0x1f ;  /* 0x0c201f00182d7f89 */ /* 0x000eee00000e0000 */
[----:B------:R-:W4:Y:S08]  /*aef0*/  MUFU.EX2 R156, R156 ;  /* 0x0000009c009c7308 */ /* 0x000f300000000800 */
[----:B------:R-:W4:Y:S08]  /*af00*/  MUFU.EX2 R39, R39 ;  /* 0x0000002700277308 */ /* 0x000f300000000800 */
[----:B------:R-:W-:Y:S01]  /*af10*/  MUFU.EX2 R158, R158 ;  /* 0x0000009e009e7308 */ /* 0x000fe20000000800 */
[----:B---3--:R-:W-:Y:S01]  /*af20*/  FMNMX.FTZ R170, R24, R45, !PT ;  /* 0x0000002d18aa7209 */ /* 0x008fe20007810000 */
[----:B------:R-:W-:-:S03]  /*af30*/  FFMA.FTZ R24, R69, R168, -R20 ;  /* 0x000000a845187223 */ /* 0x000fc60000010814 */
[C---:B------:R-:W-:Y:S01]  /*af40*/  FSETP.NEU.FTZ.AND P1, PT, R170.reuse, -INF , PT ;  /* 0xff800000aa00780b */ /* 0x040fe20003f3d000 */
[----:B------:R-:W-:Y:S02]  /*af50*/  FMUL.FTZ R26, R170, R168 ;  /* 0x000000a8aa1a7220 */ /* 0x000fe40000410000 */
[----:B------:R-:W-:Y:S03]  /*af60*/  MUFU.EX2 R43, R43 ;  /* 0x0000002b002b7308 */ /* 0x000fe60000000800 */
[----:B------:R-:W-:-:S05]  /*af70*/  FSEL R20, R26, RZ, P1 ;  /* 0x000000ff1a147208 */ /* 0x000fca0000800000 */
[----:B------:R-:W-:Y:S01]  /*af80*/  MUFU.EX2 R160, R160 ;  /* 0x000000a000a07308 */ /* 0x000fe20000000800 */
[-CC-:B------:R-:W-:Y:S01]  /*af90*/  FFMA.FTZ R153, R11, R168.reuse, -R20.reuse ;  /* 0x000000a80b997223 */ /* 0x180fe20000010814 */
[-CC-:B------:R-:W-:Y:S01]  /*afa0*/  FFMA.FTZ R10, R10, R168.reuse, -R20.reuse ;  /* 0x000000a80a0a7223 */ /* 0x180fe20000010814 */
[-CC-:B------:R-:W-:Y:S01]  /*afb0*/  FFMA.FTZ R155, R15, R168.reuse, -R20.reuse ;  /* 0x000000a80f9b7223 */ /* 0x180fe20000010814 */
[-CC-:B------:R-:W-:Y:S01]  /*afc0*/  FFMA.FTZ R26, R21, R168.reuse, -R20.reuse ;  /* 0x000000a8151a7223 */ /* 0x180fe20000010814 */
[-CC-:B------:R-:W-:Y:S01]  /*afd0*/  FFMA.FTZ R157, R25, R168.reuse, -R20.reuse ;  /* 0x000000a8199d7223 */ /* 0x180fe20000010814 */
[-CC-:B------:R-:W-:Y:S01]  /*afe0*/  FFMA.FTZ R28, R27, R168.reuse, -R20.reuse ;  /* 0x000000a81b1c7223 */ /* 0x180fe20000010814 */
[-CC-:B------:R-:W-:Y:S01]  /*aff0*/  FFMA.FTZ R159, R29, R168.reuse, -R20.reuse ;  /* 0x000000a81d9f7223 */ /* 0x180fe20000010814 */
[----:B------:R-:W-:Y:S01]  /*b000*/  MUFU.EX2 R153, R153 ;  /* 0x0000009900997308 */ /* 0x000fe20000000800 */
[----:B-1----:R-:W-:Y:S01]  /*b010*/  FADD.FTZ R21, R152, R41 ;  /* 0x0000002998157221 */ /* 0x002fe20000010000 */
[-CC-:B------:R-:W-:Y:S01]  /*b020*/  FFMA.FTZ R30, R35, R168.reuse, -R20.reuse ;  /* 0x000000a8231e7223 */ /* 0x180fe20000010814 */
[-CC-:B------:R-:W-:Y:S01]  /*b030*/  FFMA.FTZ R161, R31, R168.reuse, -R20.reuse ;  /* 0x000000a81fa17223 */ /* 0x180fe20000010814 */
[----:B------:R-:W-:Y:S01]  /*b040*/  FFMA.FTZ R32, R33, R168, -R20 ;  /* 0x000000a821207223 */ /* 0x000fe20000010814 */
[----:B--2---:R-:W-:Y:S01]  /*b050*/  FADD.FTZ R36, R154, R21 ;  /* 0x000000159a247221 */ /* 0x004fe20000010000 */
[----:B------:R-:W-:-:S02]  /*b060*/  VIADD R21, R12, 0x28c40 ;  /* 0x00028c400c157836 */ /* 0x000fc40000000000 */
[-C--:B------:R-:W-:Y:S01]  /*b070*/  FFMA.FTZ R34, R47, R168.reuse, -R20 ;  /* 0x000000a82f227223 */ /* 0x080fe20000010814 */
[----:B------:R-:W1:Y:S01]  /*b080*/  MUFU.EX2 R10, R10 ;  /* 0x0000000a000a7308 */ /* 0x000e620000000800 */
[----:B0-----:R-:W-:Y:S01]  /*b090*/  FADD.FTZ R27, R37, R36 ;  /* 0x00000024251b7221 */ /* 0x001fe20000010000 */
[-CC-:B------:R-:W-:Y:S01]  /*b0a0*/  FFMA.FTZ R11, R51, R168.reuse, -R20.reuse ;  /* 0x000000a8330b7223 */ /* 0x180fe20000010814 */
[----:B------:R-:W-:Y:S01]  /*b0b0*/  PRMT R21, R190, 0x654, R21 ;  /* 0x00000654be157816 */ /* 0x000fe20000000015 */
[-CC-:B------:R-:W-:Y:S01]  /*b0c0*/  FFMA.FTZ R15, R71, R168.reuse, -R20.reuse ;  /* 0x000000a8470f7223 */ /* 0x180fe20000010814 */
[----:B----4-:R-:W-:Y:S01]  /*b0d0*/  FADD.FTZ R40, R156, R27 ;  /* 0x0000001b9c287221 */ /* 0x010fe20000010000 */
[-CC-:B------:R-:W-:Y:S01]  /*b0e0*/  FFMA.FTZ R36, R55, R168.reuse, -R20.reuse ;  /* 0x000000a837247223 */ /* 0x180fe20000010814 */
[----:B------:R0:W-:Y:S01]  /*b0f0*/  SYNCS.ARRIVE.TRANS64.RED.A1T0 RZ, [R21+URZ], RZ ;  /* 0x000000ff15ff79a7 */ /* 0x0001e2000810043f */
[----:B------:R-:W2:Y:S01]  /*b100*/  MUFU.EX2 R155, R155 ;  /* 0x0000009b009b7308 */ /* 0x000ea20000000800 */
[-CC-:B------:R-:W-:Y:S01]  /*b110*/  FFMA.FTZ R73, R73, R168.reuse, -R20.reuse ;  /* 0x000000a849497223 */ /* 0x180fe20000010814 */
[----:B------:R-:W-:Y:S01]  /*b120*/  FFMA.FTZ R20, R75, R168, -R20 ;  /* 0x000000a84b147223 */ /* 0x000fe20000010814 */
[----:B------:R-:W-:-:S02]  /*b130*/  F2FP.BF16.F32.PACK_AB R152, R41, R152 ;  /* 0x000000982998723e */ /* 0x000fc400000010ff */
[----:B------:R-:W-:Y:S02]  /*b140*/  F2FP.BF16.F32.PACK_AB R154, R37, R154 ;  /* 0x0000009a259a723e */ /* 0x000fe400000010ff */
[----:B------:R-:W-:Y:S01]  /*b150*/  F2FP.BF16.F32.PACK_AB R156, R39, R156 ;  /* 0x0000009c279c723e */ /* 0x000fe200000010ff */
[----:B------:R-:W3:Y:S01]  /*b160*/  MUFU.EX2 R26, R26 ;  /* 0x0000001a001a7308 */ /* 0x000ee20000000800 */
[----:B-1----:R-:W-:Y:S01]  /*b170*/  FADD.FTZ R38, R153, R10 ;  /* 0x0000000a99267221 */ /* 0x002fe20000010000 */
[----:B------:R-:W-:-:S06]  /*b180*/  F2FP.BF16.F32.PACK_AB R153, R10, R153 ;  /* 0x000000990a99723e */ /* 0x000fcc00000010ff */
[----:B------:R-:W0:Y:S01]  /*b190*/  MUFU.EX2 R157, R157 ;  /* 0x0000009d009d7308 */ /* 0x000e220000000800 */
[----:B--2---:R-:W-:-:S07]  /*b1a0*/  FADD.FTZ R25, R155, R38 ;  /* 0x000000269b197221 */ /* 0x004fce0000010000 */
[----:B------:R-:W1:Y:S01]  /*b1b0*/  MUFU.EX2 R28, R28 ;  /* 0x0000001c001c7308 */ /* 0x000e620000000800 */
[C---:B---3--:R-:W-:Y:S01]  /*b1c0*/  FADD.FTZ R38, R26.reuse, R25 ;  /* 0x000000191a267221 */ /* 0x048fe20000010000 */
[----:B------:R-:W-:Y:S01]  /*b1d0*/  FADD.FTZ R25, R39, R40 ;  /* 0x0000002827197221 */ /* 0x000fe20000010000 */
[----:B------:R-:W-:Y:S01]  /*b1e0*/  F2FP.BF16.F32.PACK_AB R155, R26, R155 ;  /* 0x0000009b1a9b723e */ /* 0x000fe200000010ff */
[----:B------:R-:W-:Y:S02]  /*b1f0*/  BAR.SYNC.DEFER_BLOCKING 0xf, 0x100 ;  /* 0x03c4000000007b1d */ /* 0x000fe40000010000 */
[----:B------:R-:W-:Y:S01]  /*b200*/  FADD.FTZ R40, R158, R25 ;  /* 0x000000199e287221 */ /* 0x000fe20000010000 */
[----:B------:R-:W-:Y:S01]  /*b210*/  F2FP.BF16.F32.PACK_AB R158, R43, R158 ;  /* 0x0000009e2b9e723e */ /* 0x000fe200000010ff */
[----:B0-----:R-:W-:Y:S02]  /*b220*/  FADD.FTZ R21, R157, R38 ;  /* 0x000000269d157221 */ /* 0x001fe40000010000 */
[----:B------:R-:W0:Y:S01]  /*b230*/  MUFU.EX2 R159, R159 ;  /* 0x0000009f009f7308 */ /* 0x000e220000000800 */
[----:B------:R-:W-:-:S04]  /*b240*/  FADD.FTZ R25, R43, R40 ;  /* 0x000000282b197221 */ /* 0x000fc80000010000 */
[----:B------:R-:W-:Y:S01]  /*b250*/  FADD.FTZ R40, R160, R25 ;  /* 0x00000019a0287221 */ /* 0x000fe20000010000 */
[C---:B-1----:R-:W-:Y:S02]  /*b260*/  FADD.FTZ R38, R28.reuse, R21 ;  /* 0x000000151c267221 */ /* 0x042fe40000010000 */
[----:B------:R-:W1:Y:S01]  /*b270*/  MUFU.EX2 R30, R30 ;  /* 0x0000001e001e7308 */ /* 0x000e620000000800 */
[----:B------:R-:W-:-:S07]  /*b280*/  F2FP.BF16.F32.PACK_AB R157, R28, R157 ;  /* 0x0000009d1c9d723e */ /* 0x000fce00000010ff */
[----:B------:R-:W2:Y:S01]  /*b290*/  MUFU.EX2 R161, R161 ;  /* 0x000000a100a17308 */ /* 0x000ea20000000800 */
[----:B0-----:R-:W-:Y:S01]  /*b2a0*/  FADD.FTZ R21, R159, R38 ;  /* 0x000000269f157221 */ /* 0x001fe20000010000 */
[----:B------:R0:W-:Y:S06]  /*b2b0*/  STSM.16.M88.4 [R199+0x26800], R152 ;  /* 0x02680098c7007844 */ /* 0x0001ec0000000200 */
[----:B------:R-:W3:Y:S01]  /*b2c0*/  MUFU.EX2 R49, R49 ;  /* 0x0000003100317308 */ /* 0x000ee20000000800 */
[C---:B-1----:R-:W-:Y:S01]  /*b2d0*/  FADD.FTZ R38, R30.reuse, R21 ;  /* 0x000000151e267221 */ /* 0x042fe20000010000 */
[----:B------:R-:W-:-:S05]  /*b2e0*/  F2FP.BF16.F32.PACK_AB R159, R30, R159 ;  /* 0x0000009f1e9f723e */ /* 0x000fca00000010ff */
[----:B------:R0:W-:Y:S01]  /*b2f0*/  STSM.16.M88.4 [R200], R156 ;  /* 0x0000009cc8007844 */ /* 0x0001e20000000200 */
[----:B------:R-:W1:Y:S01]  /*b300*/  MUFU.EX2 R32, R32 ;  /* 0x0000002000207308 */ /* 0x000e620000000800 */
[----:B--2---:R-:W-:-:S07]  /*b310*/  FADD.FTZ R21, R161, R38 ;  /* 0x00000026a1157221 */ /* 0x004fce0000010000 */
[----:B------:R-:W2:Y:S01]  /*b320*/  MUFU.EX2 R162, R162 ;  /* 0x000000a200a27308 */ /* 0x000ea20000000800 */
[C---:B---3--:R-:W-:Y:S01]  /*b330*/  FADD.FTZ R25, R49.reuse, R40 ;  /* 0x0000002831197221 */ /* 0x048fe20000010000 */
[----:B------:R-:W-:-:S06]  /*b340*/  F2FP.BF16.F32.PACK_AB R160, R49, R160 ;  /* 0x000000a031a0723e */ /* 0x000fcc00000010ff */
[----:B------:R-:W3:Y:S01]  /*b350*/  MUFU.EX2 R34, R34 ;  /* 0x0000002200227308 */ /* 0x000ee20000000800 */
[C---:B-1----:R-:W-:Y:S01]  /*b360*/  FADD.FTZ R21, R32.reuse, R21 ;  /* 0x0000001520157221 */ /* 0x042fe20000010000 */
[----:B------:R-:W-:-:S06]  /*b370*/  F2FP.BF16.F32.PACK_AB R161, R32, R161 ;  /* 0x000000a120a1723e */ /* 0x000fcc00000010ff */
[----:B------:R-:W1:Y:S01]  /*b380*/  MUFU.EX2 R3, R3 ;  /* 0x0000000300037308 */ /* 0x000e620000000800 */
[----:B--2---:R-:W-:-:S07]  /*b390*/  FADD.FTZ R10, R162, R25 ;  /* 0x00000019a20a7221 */ /* 0x004fce0000010000 */
[----:B------:R-:W2:Y:S01]  /*b3a0*/  MUFU.EX2 R11, R11 ;  /* 0x0000000b000b7308 */ /* 0x000ea20000000800 */
[----:B---3--:R-:W-:-:S07]  /*b3b0*/  FADD.FTZ R26, R34, R21 ;  /* 0x00000015221a7221 */ /* 0x008fce0000010000 */
[----:B------:R-:W-:Y:S01]  /*b3c0*/  MUFU.EX2 R14, R14 ;  /* 0x0000000e000e7308 */ /* 0x000fe20000000800 */
[C---:B-1----:R-:W-:Y:S01]  /*b3d0*/  F2FP.BF16.F32.PACK_AB R162, R3.reuse, R162 ;  /* 0x000000a203a2723e */ /* 0x042fe200000010ff */
[----:B------:R-:W-:-:S06]  /*b3e0*/  FADD.FTZ R3, R3, R10 ;  /* 0x0000000a03037221 */ /* 0x000fcc0000010000 */
[----:B------:R-:W1:Y:S01]  /*b3f0*/  MUFU.EX2 R45, R65 ;  /* 0x00000041002d7308 */ /* 0x000e620000000800 */
[C---:B--2---:R-:W-:Y:S01]  /*b400*/  FADD.FTZ R26, R11.reuse, R26 ;  /* 0x0000001a0b1a7221 */ /* 0x044fe20000010000 */
[----:B------:R-:W-:-:S05]  /*b410*/  F2FP.BF16.F32.PACK_AB R163, R11, R34 ;  /* 0x000000220ba3723e */ /* 0x000fca00000010ff */
[----:B------:R0:W-:Y:S01]  /*b420*/  STSM.16.M88.4 [R202], R160 ;  /* 0x000000a0ca007844 */ /* 0x0001e20000000200 */
[----:B------:R-:W-:Y:S08]  /*b430*/  MUFU.EX2 R15, R15 ;  /* 0x0000000f000f7308 */ /* 0x000ff00000000800 */
        /* <DEDUP_REMOVED lines=8> */
[----:B------:R-:W-:Y:S02]  /*b4c0*/  FADD.FTZ R36, R36, R15 ;  /* 0x0000000f24247221 */ /* 0x000fe40000010000 */
[----:B------:R-:W-:Y:S08]  /*b4d0*/  MUFU.EX2 R73, R73 ;  /* 0x0000004900497308 */ /* 0x000ff00000000800 */
[----:B------:R-:W2:Y:S01]  /*b4e0*/  MUFU.EX2 R20, R20 ;  /* 0x0000001400147308 */ /* 0x000ea20000000800 */
[----:B-1----:R-:W-:Y:S01]  /*b4f0*/  F2FP.BF16.F32.PACK_AB R166, R53, R24 ;  /* 0x0000001835a6723e */ /* 0x002fe200000010ff */
[----:B------:R-:W-:-:S04]  /*b500*/  FADD.FTZ R24, R24, R45 ;  /* 0x0000002d18187221 */ /* 0x000fc80000010000 */
[----:B------:R-:W-:Y:S01]  /*b510*/  FADD.FTZ R3, R53, R24 ;  /* 0x0000001835037221 */ /* 0x000fe20000010000 */
[----:B--2---:R-:W-:Y:S01]  /*b520*/  F2FP.BF16.F32.PACK_AB R167, R20, R73 ;  /* 0x0000004914a7723e */ /* 0x004fe200000010ff */
[----:B------:R-:W-:-:S04]  /*b530*/  FADD.FTZ R73, R73, R36 ;  /* 0x0000002449497221 */ /* 0x000fc80000010000 */
[----:B------:R0:W-:Y:S01]  /*b540*/  STSM.16.M88.4 [R201], R164 ;  /* 0x000000a4c9007844 */ /* 0x0001e20000000200 */
[----:B------:R-:W-:Y:S01]  /*b550*/  FADD.FTZ R10, R20, R73 ;  /* 0x00000049140a7221 */ /* 0x000fe20000010000 */
[----:B------:R-:W-:Y:S06]  /*b560*/  @!P0 BRA `(.L_x_691) ;  /* 0x0000000000048947 */ /* 0x000fec0003800000 */
[----:B------:R-:W-:Y:S01]  /*b570*/  BPT.TRAP 0x1 ;  /* 0x000000040000795c */ /* 0x000fe20000300000 */
.L_x_691:
[----:B------:R1:W2:Y:S01]  /*b580*/  SYNCS.PHASECHK.TRANS64.TRYWAIT P1, [R12+URZ+0x28c50], R13 ;  /* 0x028c500d0c0075a7 */ /* 0x0002a2000802017f */
[----:B------:R-:W-:Y:S05]  /*b590*/  @!P0 BRA `(.L_x_692) ;  /* 0x0000000000048947 */ /* 0x000fea0003800000 */
[----:B------:R-:W-:Y:S01]  /*b5a0*/  BPT.TRAP 0x1 ;  /* 0x000000040000795c */ /* 0x000fe20000300000 */
.L_x_692:
[----:B------:R-:W-:Y:S01]  /*b5b0*/  LOP3.LUT R11, R56, 0x2000000, RZ, 0xfc, !PT ;  /* 0x02000000380b7812 */ /* 0x000fe200078efcff */
[----:B------:R-:W-:Y:S01]  /*b5c0*/  ULDC UR40, c[0x0][0x9d8] ;  /* 0x0002760000287ab9 */ /* 0x000fe20000000800 */
[----:B------:R-:W-:Y:S01]  /*b5d0*/  ULDC UR38, c[0x0][0x988] ;  /* 0x0002620000267ab9 */ /* 0x000fe20000000800 */
[----:B------:R-:W-:Y:S01]  /*b5e0*/  BSSY B0, `(.L_x_693) ;  /* 0x0000006000007945 */ /* 0x000fe20003800000 */
[----:B------:R-:W-:Y:S02]  /*b5f0*/  IMAD.MOV.U32 R25, RZ, RZ, 0x40000040 ;  /* 0x40000040ff197424 */ /* 0x000fe400078e00ff */
[----:B------:R-:W-:Y:S01]  /*b600*/  IMAD R24, R19, 0x1000, R11 ;  /* 0x0000100013187824 */ /* 0x000fe200078e020b */
[----:B--2---:R-:W-:Y:S06]  /*b610*/  @P1 BRA `(.L_x_694) ;  /* 0x0000000000081947 */ /* 0x004fec0003800000 */
[----:B------:R-:W2:Y:S02]  /*b620*/  SYNCS.PHASECHK.TRANS64.TRYWAIT P1, [R12+URZ+0x28c50], R13 ;  /* 0x028c500d0c0075a7 */ /* 0x000ea4000802017f */
[----:B--2---:R-:W-:Y:S05]  /*b630*/  @!P1 BRA `(.L_x_695) ;  /* 0x000000fc00e49947 */ /* 0x004fea0003800000 */
.L_x_694:
[----:B------:R-:W-:Y:S05]  /*b640*/  BSYNC B0 ;  /* 0x0000000000007941 */ /* 0x000fea0003800000 */
.L_x_693:
[C---:B------:R-:W-:Y:S01]  /*b650*/  R2UR UR6, R24.reuse ;  /* 0x00000000180672ca */ /* 0x040fe200000e0000 */
[C---:B------:R-:W-:Y:S01]  /*b660*/  VIADD R20, R24.reuse, 0x80 ;  /* 0x0000008018147836 */ /* 0x040fe20000000000 */
[----:B------:R-:W-:Y:S01]  /*b670*/  R2UR UR7, R25 ;  /* 0x00000000190772ca */ /* 0x000fe200000e0000 */
[C---:B------:R-:W-:Y:S02]  /*b680*/  VIADD R14, R24.reuse, 0x100 ;  /* 0x00000100180e7836 */ /* 0x040fe40000000000 */
[----:B------:R-:W-:Y:S01]  /*b690*/  VIADD R24, R24, 0x180 ;  /* 0x0000018018187836 */ /* 0x000fe20000000000 */
[----:B------:R-:W-:Y:S01]  /*b6a0*/  R2UR UR10, R20 ;  /* 0x00000000140a72ca */ /* 0x000fe200000e0000 */
[----:B------:R-:W-:Y:S01]  /*b6b0*/  IMAD.MOV.U32 R25, RZ, RZ, 0x40000040 ;  /* 0x40000040ff197424 */ /* 0x000fe200078e00ff */
[----:B------:R-:W-:Y:S01]  /*b6c0*/  R2UR UR14, R14 ;  /* 0x000000000e0e72ca */ /* 0x000fe200000e0000 */
[----:B------:R-:W-:Y:S01]  /*b6d0*/  IMAD.MOV.U32 R21, RZ, RZ, 0x40000040 ;  /* 0x40000040ff157424 */ /* 0x000fe200078e00ff */
[----:B------:R-:W-:Y:S01]  /*b6e0*/  R2UR UR18, R24 ;  /* 0x00000000181272ca */ /* 0x000fe200000e0000 */
[----:B------:R-:W-:Y:S01]  /*b6f0*/  IMAD.MOV.U32 R15, RZ, RZ, 0x40000040 ;  /* 0x40000040ff0f7424 */ /* 0x000fe200078e00ff */
[----:B------:R-:W-:-:S02]  /*b700*/  R2UR UR19, R25 ;  /* 0x00000000191372ca */ /* 0x000fc400000e0000 */
[----:B------:R-:W-:Y:S01]  /*b710*/  WARPGROUP.ARRIVE ;  /* 0x00000000000079c5 */ /* 0x000fe20000000000 */
[----:B------:R-:W-:Y:S02]  /*b720*/  R2UR UR11, R21 ;  /* 0x00000000150b72ca */ /* 0x000fe400000e0000 */
[----:B------:R-:W-:-:S03]  /*b730*/  R2UR UR15, R15 ;  /* 0x000000000f0f72ca */ /* 0x000fc600000e0000 */
[----:B------:R-:W-:Y:S03]  /*b740*/  HGMMA.64x256x16.F32.BF16 R24, R152, gdesc[UR4].tnspB, RZ, !UPT, gsb0 ;  /* 0x43e0000498187df0 */ /* 0x000fe6000c0018ff */
[----:B------:R-:W-:Y:S02]  /*b750*/  WARPGROUP.DEPBAR.LE gsb0, 0x0 ;  /* 0x00008000000079c5 */ /* 0x000fe40000010000 */
[----:B------:R-:W-:-:S15]  /*b760*/  WARPGROUP.ARRIVE ;  /* 0x00000000000079c5 */ /* 0x000fde0000000000 */
[----:B------:R-:W-:-:S08]  /*b770*/  NOP ;  /* 0x0000000000007918 */ /* 0x000fd00000000000 */
[----:B------:R-:W-:Y:S03]  /*b780*/  HGMMA.64x256x16.F32.BF16 R24, R156, gdesc[UR8].tnspB, R24, gsb0 ;  /* 0x43e000089c187df0 */ /* 0x000fe60008001818 */
        /* <DEDUP_REMOVED lines=19> */
.L_x_696:
[----:B------:R-:W-:Y:S01]  /*b8c0*/  VIADD R15, R171, 0xfffffffe ;  /* 0xfffffffeab0f7836 */ /* 0x000fe20000000000 */
[----:B------:R-:W-:Y:S01]  /*b8d0*/  BSSY B0, `(.L_x_697) ;  /* 0x00001ef000007945 */ /* 0x000fe20003800000 */
[----:B-12---:R-:W-:-:S03]  /*b8e0*/  VIADD R12, R12, 0x28c60 ;  /* 0x00028c600c0c7836 */ /* 0x006fc60000000000 */
[----:B------:R-:W-:Y:S02]  /*b8f0*/  ISETP.GE.AND P1, PT, R15, R196, PT ;  /* 0x000000c40f00720c */ /* 0x000fe40003f26270 */
[----:B------:R-:W-:-:S04]  /*b900*/  PRMT R12, R190, 0x654, R12 ;  /* 0x00000654be0c7816 */ /* 0x000fc8000000000c */
[----:B------:R1:W-:Y:S07]  /*b910*/  SYNCS.ARRIVE.TRANS64.RED.A1T0 RZ, [R12+URZ], RZ ;  /* 0x000000ff0cff79a7 */ /* 0x0003ee000810043f */
[----:B------:R-:W-:Y:S05]  /*b920*/  @!P1 BRA `(.L_x_698) ;  /* 0x0000001c00a49947 */ /* 0x000fea0003800000 */
[----:B------:R-:W-:Y:S02]  /*b930*/  IMAD.MOV.U32 R13, RZ, RZ, R170 ;  /* 0x000000ffff0d7224 */ /* 0x000fe400078e00aa */
[----:B------:R-:W-:Y:S02]  /*b940*/  IMAD.MOV.U32 R218, RZ, RZ, R169 ;  /* 0x000000ffffda7224 */ /* 0x000fe400078e00a9 */
[----:B------:R-:W-:-:S07]  /*b950*/  IMAD.MOV.U32 R217, RZ, RZ, R19 ;  /* 0x000000ffffd97224 */ /* 0x000fce00078e0013 */
.L_x_711:
[----:B------:R-:W-:Y:S02]  /*b960*/  VIADD R19, R217, 0x1 ;  /* 0x00000001d9137836 */ /* 0x000fe40000000000 */
[----:B-1----:R-:W-:Y:S02]  /*b970*/  IMAD.MOV.U32 R12, RZ, RZ, R15 ;  /* 0x000000ffff0c7224 */ /* 0x002fe400078e000f */
[----:B------:R-:W-:Y:S01]  /*b980*/  VIADD R15, R15, 0xffffffff ;  /* 0xffffffff0f0f7836 */ /* 0x000fe20000000000 */
[C---:B------:R-:W-:Y:S02]  /*b990*/  ISETP.NE.AND P2, PT, R19.reuse, 0x2, PT ;  /* 0x000000021300780c */ /* 0x040fe40003f45270 */
[----:B------:R-:W-:Y:S02]  /*b9a0*/  ISETP.GT.AND P1, PT, R12, R196, PT ;  /* 0x000000c40c00720c */ /* 0x000fe40003f24270 */
[----:B------:R-:W-:Y:S02]  /*b9b0*/  SEL R12, RZ, 0x1, P2 ;  /* 0x00000001ff0c7807 */ /* 0x000fe40001000000 */
[----:B------:R-:W-:-:S02]  /*b9c0*/  SEL R19, R19, RZ, P2 ;  /* 0x000000ff13137207 */ /* 0x000fc40001000000 */
[----:B------:R-:W-:Y:S01]  /*b9d0*/  LOP3.LUT R185, R185, R12, RZ, 0x3c, !PT ;  /* 0x0000000cb9b97212 */ /* 0x000fe200078e3cff */
[----:B--23--:R-:W-:Y:S06]  /*b9e0*/  @!P0 BRA `(.L_x_699) ;  /* 0x0000000000048947 */ /* 0x00cfec0003800000 */
[----:B------:R-:W-:Y:S01]  /*b9f0*/  BPT.TRAP 0x1 ;  /* 0x000000040000795c */ /* 0x000fe20000300000 */
.L_x_699:
[----:B------:R-:W-:Y:S01]  /*ba00*/  IMAD R14, R19, 0x8, R2 ;  /* 0x00000008130e7824 */ /* 0x000fe200078e0202 */
[----:B------:R-:W-:-:S04]  /*ba10*/  SHF.L.U32 R12, R185, 0x1f, RZ ;  /* 0x0000001fb90c7819 */ /* 0x000fc800000006ff */
[----:B------:R1:W2:Y:S01]  /*ba20*/  SYNCS.PHASECHK.TRANS64.TRYWAIT P2, [R14+URZ+0x28c30], R12 ;  /* 0x028c300c0e0075a7 */ /* 0x0002a2000804017f */
[----:B------:R-:W-:Y:S05]  /*ba30*/  @!P0 BRA `(.L_x_700) ;  /* 0x0000000000048947 */ /* 0x000fea0003800000 */
[----:B------:R-:W-:Y:S01]  /*ba40*/  BPT.TRAP 0x1 ;  /* 0x000000040000795c */ /* 0x000fe20000300000 */
.L_x_700:
[----:B------:R-:W-:Y:S01]  /*ba50*/  VIADD R20, R2, 0x20400 ;  /* 0x0002040002147836 */ /* 0x000fe20000000000 */
[----:B------:R-:W-:Y:S01]  /*ba60*/  BSSY B1, `(.L_x_701) ;  /* 0x0000009000017945 */ /* 0x000fe20003800000 */
[----:B0-----:R-:W-:Y:S02]  /*ba70*/  IMAD R154, R19, 0x200, R0 ;  /* 0x00000200139a7824 */ /* 0x001fe400078e0200 */
[----:B------:R-:W-:Y:S01]  /*ba80*/  IMAD.MOV.U32 R155, RZ, RZ, 0x40000040 ;  /* 0x40000040ff9b7424 */ /* 0x000fe200078e00ff */
[----:B------:R-:W-:-:S04]  /*ba90*/  SHF.R.U32.HI R20, RZ, 0x4, R20 ;  /* 0x00000004ff147819 */ /* 0x000fc80000011614 */
[----:B------:R-:W-:-:S04]  /*baa0*/  LOP3.LUT R20, R20, 0x3fff, RZ, 0xc0, !PT ;  /* 0x00003fff14147812 */ /* 0x000fc800078ec0ff */
[----:B------:R-:W-:Y:S01]  /*bab0*/  LOP3.LUT R20, R20, 0x10000, RZ, 0xfc, !PT ;  /* 0x0001000014147812 */ /* 0x000fe200078efcff */
[----:B--2---:R-:W-:Y:S06]  /*bac0*/  @P2 BRA `(.L_x_702) ;  /* 0x0000000000082947 */ /* 0x004fec0003800000 */
[----:B------:R-:W0:Y:S02]  /*bad0*/  SYNCS.PHASECHK.TRANS64.TRYWAIT P2, [R14+URZ+0x28c30], R12 ;  /* 0x028c300c0e0075a7 */ /* 0x000e24000804017f */
[----:B0-----:R-:W-:Y:S05]  /*bae0*/  @!P2 BRA `(.L_x_703) ;  /* 0x000000f800cca947 */ /* 0x001fea0003800000 */
.L_x_702:
[----:B------:R-:W-:Y:S05]  /*baf0*/  BSYNC B1 ;  /* 0x0000000000017941 */ /* 0x000fea0003800000 */
.L_x_701:
[----:B------:R-:W-:Y:S01]  /*bb00*/  IMAD.MOV.U32 R21, RZ, RZ, 0x40000040 ;  /* 0x40000040ff157424 */ /* 0x000fe200078e00ff */
[----:B------:R-:W-:Y:S01]  /*bb10*/  R2UR UR4, R20 ;  /* 0x00000000140472ca */ /* 0x000fe200000e0000 */
[C---:B------:R-:W-:Y:S01]  /*bb20*/  VIADD R152, R154.reuse, 0x2 ;  /* 0x000000029a987836 */ /* 0x040fe20000000000 */
[C---:B------:R-:W-:Y:S01]  /*bb30*/  R2UR UR6, R154.reuse ;  /* 0x000000009a0672ca */ /* 0x040fe200000e0000 */
[C---:B------:R-:W-:Y:S01]  /*bb40*/  VIADD R20, R154.reuse, 0x4 ;  /* 0x000000049a147836 */ /* 0x040fe20000000000 */
[----:B------:R-:W-:Y:S01]  /*bb50*/  R2UR UR7, R155 ;  /* 0x000000009b0772ca */ /* 0x000fe200000e0000 */
[----:B------:R-:W-:Y:S01]  /*bb60*/  VIADD R154, R154, 0x6 ;  /* 0x000000069a9a7836 */ /* 0x000fe20000000000 */
[----:B------:R-:W-:Y:S01]  /*bb70*/  R2UR UR5, R21 ;  /* 0x00000000150572ca */ /* 0x000fe200000e0000 */
[----:B------:R-:W-:Y:S01]  /*bb80*/  IMAD.MOV.U32 R153, RZ, RZ, 0x40000040 ;  /* 0x40000040ff997424 */ /* 0x000fe200078e00ff */
[----:B------:R-:W-:Y:S01]  /*bb90*/  R2UR UR10, R152 ;  /* 0x00000000980a72ca */ /* 0x000fe200000e0000 */
[----:B------:R-:W-:Y:S01]  /*bba0*/  IMAD.MOV.U32 R155, RZ, RZ, 0x40000040 ;  /* 0x40000040ff9b7424 */ /* 0x000fe200078e00ff */
[----:B------:R-:W-:-:S02]  /*bbb0*/  R2UR UR18, R154 ;  /* 0x000000009a1272ca */ /* 0x000fc400000e0000 */
[----:B------:R-:W-:Y:S02]  /*bbc0*/  R2UR UR11, R153 ;  /* 0x00000000990b72ca */ /* 0x000fe400000e0000 */
[----:B------:R-:W-:Y:S02]  /*bbd0*/  R2UR UR19, R155 ;  /* 0x000000009b1372ca */ /* 0x000fe400000e0000 */
[----:B------:R-:W-:Y:S01]  /*bbe0*/  WARPGROUP.ARRIVE ;  /* 0x00000000000079c5 */ /* 0x000fe20000000000 */
[----:B------:R-:W-:Y:S02]  /*bbf0*/  R2UR UR8, R8 ;  /* 0x00000000080872ca */ /* 0x000fe400000e0000 */
[----:B------:R-:W-:Y:S02]  /*bc00*/  R2UR UR9, R9 ;  /* 0x00000000090972ca */ /* 0x000fe400000e0000 */
[----:B------:R-:W-:Y:S01]  /*bc10*/  R2UR UR14, R20 ;  /* 0x00000000140e72ca */ /* 0x000fe200000e0000 */
[----:B------:R-:W-:Y:S01]  /*bc20*/  HGMMA.64x64x16.F32.BF16 R152, gdesc[UR4], RZ, !UPT, gsb0 ;  /* 0x00e00000049879f0 */ /* 0x000fe2000c0018ff */
[----:B------:R-:W-:-:S02]  /*bc30*/  R2UR UR15, R21 ;  /* 0x00000000150f72ca */ /* 0x000fc400000e0000 */
[----:B------:R-:W-:Y:S02]  /*bc40*/  R2UR UR12, R6 ;  /* 0x00000000060c72ca */ /* 0x000fe400000e0000 */
[----:B------:R-:W-:Y:S02]  /*bc50*/  R2UR UR13, R7 ;  /* 0x00000000070d72ca */ /* 0x000fe400000e0000 */
[----:B------:R-:W-:Y:S02]  /*bc60*/  R2UR UR16, R4 ;  /* 0x00000000041072ca */ /* 0x000fe400000e0000 */
[----:B------:R-:W-:Y:S01]  /*bc70*/  R2UR UR17, R5 ;  /* 0x00000000051172ca */ /* 0x000fe200000e0000 */
        /* <DEDUP_REMOVED lines=12> */
.L_x_704:
        /* <DEDUP_REMOVED lines=20> */
[----:B------:R-:W-:Y:S01]  /*be80*/  FMUL.FTZ R158, R158, UR40 ;  /* 0x000000289e9e7c20 */ /* 0x000fe20008410000 */
[----:B------:R-:W-:Y:S01]  /*be90*/  FMUL.FTZ R159, R159, UR40 ;  /* 0x000000289f9f7c20 */ /* 0x000fe20008410000 */
[----:B------:R-:W4:Y:S01]  /*bea0*/  MUFU.TANH R152, R152 ;  /* 0x0000009800987308 */ /* 0x000f220000002400 */
[----:B--2---:R-:W-:Y:S01]  /*beb0*/  FMNMX.FTZ R168, R20, R218, !PT ;  /* 0x000000da14a87209 */ /* 0x004fe20007810000 */
[----:B------:R-:W-:Y:S01]  /*bec0*/  FMUL.FTZ R162, R162, UR40 ;  /* 0x00000028a2a27c20 */ /* 0x000fe20008410000 */
[----:B------:R-:W-:Y:S01]  /*bed0*/  FMUL.FTZ R163, R163, UR40 ;  /* 0x00000028a3a37c20 */ /* 0x000fe20008410000 */
[----:B------:R-:W-:Y:S01]  /*bee0*/  FMUL.FTZ R166, R166, UR40 ;  /* 0x00000028a6a67c20 */ /* 0x000fe20008410000 */
[----:B------:R-:W-:Y:S01]  /*bef0*/  FMUL.FTZ R167, R167, UR40 ;  /* 0x00000028a7a77c20 */ /* 0x000fe20008410000 */
[----:B------:R-:W-:Y:S01]  /*bf00*/  FMUL.FTZ R171, R171, UR40 ;  /* 0x00000028abab7c20 */ /* 0x000fe20008410000 */
[----:B------:R-:W-:Y:S01]  /*bf10*/  FMUL.FTZ R174, R174, UR40 ;  /* 0x00000028aeae7c20 */ /* 0x000fe20008410000 */
[----:B------:R-:W2:Y:S01]  /*bf20*/  MUFU.TANH R153, R153 ;  /* 0x0000009900997308 */ /* 0x000ea20000002400 */
[----:B---3--:R-:W-:Y:S01]  /*bf30*/  FMNMX.FTZ R168, R21, R168, !PT ;  /* 0x000000a815a87209 */ /* 0x008fe20007810000 */
[----:B------:R-:W-:Y:S01]  /*bf40*/  FMUL.FTZ R175, R175, UR40 ;  /* 0x00000028afaf7c20 */ /* 0x000fe20008410000 */
[----:B------:R-:W-:Y:S01]  /*bf50*/  FMUL.FTZ R178, R178, UR40 ;  /* 0x00000028b2b27c20 */ /* 0x000fe20008410000 */
[----:B------:R-:W-:Y:S01]  /*bf60*/  FMUL.FTZ R179, R179, UR40 ;  /* 0x00000028b3b37c20 */ /* 0x000fe20008410000 */
[----:B------:R-:W-:Y:S01]  /*bf70*/  FMUL.FTZ R182, R182, UR40 ;  /* 0x00000028b6b67c20 */ /* 0x000fe20008410000 */
[----:B------:R-:W-:Y:S01]  /*bf80*/  FMUL.FTZ R183, R183, UR40 ;  /* 0x00000028b7b77c20 */ /* 0x000fe20008410000 */
[----:B------:R-:W-:Y:S01]  /*bf90*/  ISETP.NE.AND P2, PT, R197, RZ, PT ;  /* 0x000000ffc500720c */ /* 0x000fe20003f45270 */
[----:B------:R-:W3:Y:S01]  /*bfa0*/  MUFU.TANH R156, R156 ;  /* 0x0000009c009c7308 */ /* 0x000ee20000002400 */
[----:B----4-:R-:W-:-:S07]  /*bfb0*/  FMNMX.FTZ R168, R152, R168, !PT ;  /* 0x000000a898a87209 */ /* 0x010fce0007810000 */
[----:B------:R-:W4:Y:S01]  /*bfc0*/  MUFU.TANH R157, R157 ;  /* 0x0000009d009d7308 */ /* 0x000f220000002400 */
[----:B--2---:R-:W-:-:S03]  /*bfd0*/  FMNMX.FTZ R168, R153, R168, !PT ;  /* 0x000000a899a87209 */ /* 0x004fc60007810000 */
[----:B------:R-:W-:-:S04]  /*bfe0*/  @!P2 IMAD R217, R217, 0x40, R195 ;  /* 0x00000040d9d9a824 */ /* 0x000fc800078e02c3 */
[----:B------:R-:W2:Y:S01]  /*bff0*/  MUFU.TANH R160, R160 ;  /* 0x000000a000a07308 */ /* 0x000ea20000002400 */
[----:B---3--:R-:W-:Y:S01]  /*c000*/  FMNMX.FTZ R168, R156, R168, !PT ;  /* 0x000000a89ca87209 */ /* 0x008fe20007810000 */
[----:B------:R-:W-:-:S06]  /*c010*/  @!P2 IMAD R217, R217, 0x4, R2 ;  /* 0x00000004d9d9a824 */ /* 0x000fcc00078e0202 */
[----:B------:R-:W3:Y:S01]  /*c020*/  MUFU.TANH R161, R161 ;  /* 0x000000a100a17308 */ /* 0x000ee20000002400 */
[----:B----4-:R-:W-:-:S07]  /*c030*/  FMNMX.FTZ R168, R157, R168, !PT ;  /* 0x000000a89da87209 */ /* 0x010fce0007810000 */
[----:B------:R-:W4:Y:S01]  /*c040*/  MUFU.TANH R164, R164 ;  /* 0x000000a400a47308 */ /* 0x000f220000002400 */
[----:B--2---:R-:W-:-:S07]  /*c050*/  FMNMX.FTZ R168, R160, R168, !PT ;  /* 0x000000a8a0a87209 */ /* 0x004fce0007810000 */
[----:B------:R-:W2:Y:S01]  /*c060*/  MUFU.TANH R165, R165 ;  /* 0x000000a500a57308 */ /* 0x000ea20000002400 */
[----:B---3--:R-:W-:-:S07]  /*c070*/  FMNMX.FTZ R168, R161, R168, !PT ;  /* 0x000000a8a1a87209 */ /* 0x008fce0007810000 */
        /* <DEDUP_REMOVED lines=15> */
[----:B--2---:R-:W-:-:S05]  /*c170*/  FMNMX.FTZ R169, R181, R168, !PT ;  /* 0x000000a8b5a97209 */ /* 0x004fca0007810000 */
[----:B------:R-:W2:Y:S02]  /*c180*/  SHFL.BFLY PT, R168, R169, 0x2, 0x1f ;  /* 0x0c401f00a9a87f89 */ /* 0x000ea400000e0000 */
[----:B------:R-:W5:Y:S08]  /*c190*/  MUFU.TANH R158, R158 ;  /* 0x0000009e009e7308 */ /* 0x000f700000002400 */
[----:B------:R-:W0:Y:S08]  /*c1a0*/  MUFU.TANH R159, R159 ;  /* 0x0000009f009f7308 */ /* 0x000e300000002400 */
[----:B------:R-:W1:Y:S01]  /*c1b0*/  MUFU.TANH R162, R162 ;  /* 0x000000a200a27308 */ /* 0x000e620000002400 */
[----:B--2---:R-:W-:-:S07]  /*c1c0*/  FMNMX.FTZ R169, R169, R168, !PT ;  /* 0x000000a8a9a97209 */ /* 0x004fce0007810000 */
[----:B------:R-:W2:Y:S01]  /*c1d0*/  MUFU.TANH R163, R163 ;  /* 0x000000a300a37308 */ /* 0x000ea20000002400 */
[----:B------:R-:W3:Y:S07]  /*c1e0*/  SHFL.BFLY PT, R168, R169, 0x1, 0x1f ;  /* 0x0c201f00a9a87f89 */ /* 0x000eee00000e0000 */
[----:B------:R-:W2:Y:S08]  /*c1f0*/  MUFU.TANH R166, R166 ;  /* 0x000000a600a67308 */ /* 0x000eb00000002400 */
[----:B------:R-:W2:Y:S08]  /*c200*/  MUFU.TANH R167, R167 ;  /* 0x000000a700a77308 */ /* 0x000eb00000002400 */
[----:B------:R-:W-:Y:S01]  /*c210*/  MUFU.TANH R171, R171 ;  /* 0x000000ab00ab7308 */ /* 0x000fe20000002400 */
[----:B---3--:R-:W-:Y:S01]  /*c220*/  FMNMX.FTZ R169, R169, R168, !PT ;  /* 0x000000a8a9a97209 */ /* 0x008fe20007810000 */
[----:B------:R-:W-:-:S04]  /*c230*/  IMAD.U32 R168, RZ, RZ, UR38 ;  /* 0x00000026ffa87e24 */ /* 0x000fc8000f8e00ff */
[C---:B------:R-:W-:Y:S01]  /*c240*/  FADD.FTZ R222, -R169.reuse, R218 ;  /* 0x000000daa9de7221 */ /* 0x040fe20000010100 */
[-C--:B------:R-:W-:Y:S01]  /*c250*/  FMUL.FTZ R218, R169, R168.reuse ;  /* 0x000000a8a9da7220 */ /* 0x080fe20000410000 */
[----:B------:R-:W-:Y:S02]  /*c260*/  MUFU.TANH R174, R174 ;  /* 0x000000ae00ae7308 */ /* 0x000fe40000002400 */
[-C--:B------:R-:W-:Y:S01]  /*c270*/  FMUL.FTZ R222, R222, R168.reuse ;  /* 0x000000a8dede7220 */ /* 0x080fe20000410000 */
[-CC-:B------:R-:W-:Y:S01]  /*c280*/  FFMA.FTZ R220, R21, R168.reuse, -R218.reuse ;  /* 0x000000a815dc7223 */ /* 0x180fe200000108da */
        /* <DEDUP_REMOVED lines=14> */
[----:B------:R-:W-:Y:S01]  /*c370*/  FFMA.FTZ R181, R181, R168, -R218 ;  /* 0x000000a8b5b57223 */ /* 0x000fe200000108da */
[----:B------:R-:W-:Y:S01]  /*c380*/  FMUL.FTZ R218, R170, UR40 ;  /* 0x00000028aada7c20 */ /* 0x000fe20008410000 */
[----:B------:R-:W-:Y:S01]  /*c390*/  VIADD R170, R14, 0x28c40 ;  /* 0x00028c400eaa7836 */ /* 0x000fe20000000000 */
[----:B------:R-:W-:Y:S04]  /*c3a0*/  MUFU.TANH R175, R175 ;  /* 0x000000af00af7308 */ /* 0x000fe80000002400 */
[----:B------:R-:W-:-:S04]  /*c3b0*/  PRMT R170, R190, 0x654, R170 ;  /* 0x00000654beaa7816 */ /* 0x000fc800000000aa */
[----:B------:R3:W-:Y:S01]  /*c3c0*/  SYNCS.ARRIVE.TRANS64.RED.A1T0 RZ, [R170+URZ], RZ ;  /* 0x000000ffaaff79a7 */ /* 0x0007e2000810043f */
[----:B------:R-:W2:Y:S01]  /*c3d0*/  MUFU.TANH R218, R218 ;  /* 0x000000da00da7308 */ /* 0x000ea20000002400 */
[----:B---3--:R-:W-:-:S07]  /*c3e0*/  FMNMX.FTZ R170, R154, R13, !PT ;  /* 0x0000000d9aaa7209 */ /* 0x008fce0007810000 */
[----:B------:R-:W3:Y:S01]  /*c3f0*/  MUFU.TANH R178, R178 ;  /* 0x000000b200b27308 */ /* 0x000ee20000002400 */
[----:B----4-:R-:W-:-:S04]  /*c400*/  FMNMX.FTZ R170, R155, R170, !PT ;  /* 0x000000aa9baa7209 */ /* 0x010fc80007810000 */
[----:B-----5:R-:W-:-:S03]  /*c410*/  FMNMX.FTZ R170, R158, R170, !PT ;  /* 0x000000aa9eaa7209 */ /* 0x020fc60007810000 */
[----:B------:R-:W4:Y:S01]  /*c420*/  MUFU.TANH R179, R179 ;  /* 0x000000b300b37308 */ /* 0x000f220000002400 */
[----:B0-----:R-:W-:-:S04]  /*c430*/  FMNMX.FTZ R170, R159, R170, !PT ;  /* 0x000000aa9faa7209 */ /* 0x001fc80007810000 */
[----:B-1----:R-:W-:-:S03]  /*c440*/  FMNMX.FTZ R170, R162, R170, !PT ;  /* 0x000000aaa2aa7209 */ /* 0x002fc60007810000 */
[----:B------:R-:W0:Y:S01]  /*c450*/  MUFU.TANH R182, R182 ;  /* 0x000000b600b67308 */ /* 0x000e220000002400 */
[----:B--2---:R-:W-:-:S04]  /*c460*/  FMNMX.FTZ R170, R163, R170, !PT ;  /* 0x000000aaa3aa7209 */ /* 0x004fc80007810000 */
[----:B------:R-:W-:-:S03]  /*c470*/  FMNMX.FTZ R170, R166, R170, !PT ;  /* 0x000000aaa6aa7209 */ /* 0x000fc60007810000 */
[----:B------:R-:W-:Y:S01]  /*c480*/  MUFU.TANH R183, R183 ;  /* 0x000000b700b77308 */ /* 0x000fe20000002400 */
[----:B------:R-:W-:-:S04]  /*c490*/  FMNMX.FTZ R170, R167, R170, !PT ;  /* 0x000000aaa7aa7209 */ /* 0x000fc80007810000 */
[----:B------:R-:W-:-:S03]  /*c4a0*/  FMNMX.FTZ R170, R218, R170, !PT ;  /* 0x000000aadaaa7209 */ /* 0x000fc60007810000 */
[----:B------:R-:W-:Y:S01]  /*c4b0*/  MUFU.EX2 R152, R219 ;  /* 0x000000db00987308 */ /* 0x000fe20000000800 */
[----:B------:R-:W-:-:S04]  /*c4c0*/  FMNMX.FTZ R170, R171, R170, !PT ;  /* 0x000000aaabaa7209 */ /* 0x000fc80007810000 */
[----:B------:R-:W-:-:S03]  /*c4d0*/  FMNMX.FTZ R170, R174, R170, !PT ;  /* 0x000000aaaeaa7209 */ /* 0x000fc60007810000 */
[----:B------:R-:W1:Y:S01]  /*c4e0*/  MUFU.EX2 R20, R222 ;  /* 0x000000de00147308 */ /* 0x000e620000000800 */
[----:B------:R-:W-:-:S04]  /*c4f0*/  FMNMX.FTZ R170, R175, R170, !PT ;  /* 0x000000aaafaa7209 */ /* 0x000fc80007810000 */
[----:B---3--:R-:W-:-:S03]  /*c500*/  FMNMX.FTZ R170, R178, R170, !PT ;  /* 0x000000aab2aa7209 */ /* 0x008fc60007810000 */
[----:B------:R-:W2:Y:S01]  /*c510*/  MUFU.EX2 R220, R220 ;  /* 0x000000dc00dc7308 */ /* 0x000ea20000000800 */
[----:B----4-:R-:W-:-:S04]  /*c520*/  FMNMX.FTZ R170, R179, R170, !PT ;  /* 0x000000aab3aa7209 */ /* 0x010fc80007810000 */
[----:B0-----:R-:W-:-:S03]  /*c530*/  FMNMX.FTZ R170, R182, R170, !PT ;  /* 0x000000aab6aa7209 */ /* 0x001fc60007810000 */
[----:B------:R-:W0:Y:S01]  /*c540*/  MUFU.EX2 R21, R21 ;  /* 0x0000001500157308 */ /* 0x000e220000000800 */
[----:B-1----:R-:W-:Y:S01]  /*c550*/  @!P2 STS [R217+0x28800], R20 ;  /* 0x02880014d900a388 */ /* 0x002fe20000000800 */
[----:B------:R-:W-:Y:S01]  /*c560*/  FFMA.FTZ R3, R20, R3, R152 ;  /* 0x0000000314037223 */ /* 0x000fe20000010098 */
[----:B------:R-:W-:Y:S01]  /*c570*/  FMNMX.FTZ R170, R183, R170, !PT ;  /* 0x000000aab7aa7209 */ /* 0x000fe20007810000 */
[-C--:B------:R-:W-:Y:S01]  /*c580*/  FMUL.FTZ R24, R24, R20.reuse ;  /* 0x0000001418187220 */ /* 0x080fe20000410000 */
[-C--:B------:R-:W-:Y:S01]  /*c590*/  FMUL.FTZ R25, R25, R20.reuse ;  /* 0x0000001419197220 */ /* 0x080fe20000410000 */
[-C--:B------:R-:W-:Y:S01]  /*c5a0*/  FMUL.FTZ R28, R28, R20.reuse ;  /* 0x000000141c1c7220 */ /* 0x080fe20000410000 */
[----:B------:R-:W-:Y:S01]  /*c5b0*/  FMUL.FTZ R29, R29, R20 ;  /* 0x000000141d1d7220 */ /* 0x000fe20000410000 */
[----:B------:R-:W1:Y:S01]  /*c5c0*/  SHFL.BFLY PT, R219, R170, 0x2, 0x1f ;  /* 0x0c401f00aadb7f89 */ /* 0x000e6200000e0000 */
[----:B------:R-:W3:Y:S01]  /*c5d0*/  MUFU.EX2 R153, R153 ;  /* 0x0000009900997308 */ /* 0x000ee20000000800 */
[C---:B--2---:R-:W-:Y:S01]  /*c5e0*/  FADD.FTZ R3, R220.reuse, R3 ;  /* 0x00000003dc037221 */ /* 0x044fe20000010000 */
[----:B------:R-:W-:Y:S01]  /*c5f0*/  F2FP.BF16.F32.PACK_AB R152, R220, R152 ;  /* 0x00000098dc98723e */ /* 0x000fe200000010ff */
[-C--:B------:R-:W-:Y:S01]  /*c600*/  FMUL.FTZ R32, R32, R20.reuse ;  /* 0x0000001420207220 */ /* 0x080fe20000410000 */
[-C--:B------:R-:W-:Y:S01]  /*c610*/  FMUL.FTZ R33, R33, R20.reuse ;  /* 0x0000001421217220 */ /* 0x080fe20000410000 */
[-C--:B------:R-:W-:Y:S01]  /*c620*/  FMUL.FTZ R36, R36, R20.reuse ;  /* 0x0000001424247220 */ /* 0x080fe20000410000 */
[-C--:B------:R-:W-:Y:S01]  /*c630*/  FMUL.FTZ R37, R37, R20.reuse ;  /* 0x0000001425257220 */ /* 0x080fe20000410000 */
[-C--:B------:R-:W-:Y:S01]  /*c640*/  FMUL.FTZ R40, R40, R20.reuse ;  /* 0x0000001428287220 */ /* 0x080fe20000410000 */
[----:B------:R-:W2:Y:S01]  /*c650*/  MUFU.EX2 R156, R156 ;  /* 0x0000009c009c7308 */ /* 0x000ea20000000800 */
[----:B0-----:R-:W-:Y:S01]  /*c660*/  FADD.FTZ R3, R21, R3 ;  /* 0x0000000315037221 */ /* 0x001fe20000010000 */
[-C--:B------:R-:W-:Y:S01]  /*c670*/  FMUL.FTZ R41, R41, R20.reuse ;  /* 0x0000001429297220 */ /* 0x080fe20000410000 */
[-C--:B------:R-:W-:Y:S01]  /*c680*/  FMUL.FTZ R44, R44, R20.reuse ;  /* 0x000000142c2c7220 */ /* 0x080fe20000410000 */
[-C--:B------:R-:W-:Y:S01]  /*c690*/  FMUL.FTZ R45, R45, R20.reuse ;  /* 0x000000142d2d7220 */ /* 0x080fe20000410000 */
[-C--:B------:R-:W-:Y:S01]  /*c6a0*/  FMUL.FTZ R48, R48, R20.reuse ;  /* 0x0000001430307220 */ /* 0x080fe20000410000 */
[-C--:B------:R-:W-:Y:S01]  /*c6b0*/  FMUL.FTZ R49, R49, R20.reuse ;  /* 0x0000001431317220 */ /* 0x080fe20000410000 */
[-C--:B------:R-:W-:Y:S01]  /*c6c0*/  FMUL.FTZ R52, R52, R20.reuse ;  /* 0x0000001434347220 */ /* 0x080fe20000410000 */
[----:B------:R-:W0:Y:S01]  /*c6d0*/  MUFU.EX2 R157, R157 ;  /* 0x0000009d009d7308 */ /* 0x000e220000000800 */
[----:B---3--:R-:W-:Y:S01]  /*c6e0*/  FADD.FTZ R3, R153, R3 ;  /* 0x0000000399037221 */ /* 0x008fe20000010000 */
[-C--:B------:R-:W-:Y:S01]  /*c6f0*/  FMUL.FTZ R53, R53, R20.reuse ;  /* 0x0000001435357220 */ /* 0x080fe20000410000 */
[-C--:B------:R-:W-:Y:S01]  /*c700*/  FMUL.FTZ R56, R56, R20.reuse ;  /* 0x0000001438387220 */ /* 0x080fe20000410000 */
[-C--:B------:R-:W-:Y:S01]  /*c710*/  FMUL.FTZ R57, R57, R20.reuse ;  /* 0x0000001439397220 */ /* 0x080fe20000410000 */
[-C--:B------:R-:W-:Y:S01]  /*c720*/  FMUL.FTZ R60, R60, R20.reuse ;  /* 0x000000143c3c7220 */ /* 0x080fe20000410000 */
[-C--:B------:R-:W-:Y:S01]  /*c730*/  FMUL.FTZ R61, R61, R20.reuse ;  /* 0x000000143d3d7220 */ /* 0x080fe20000410000 */
[----:B-1----:R-:W-:Y:S01]  /*c740*/  FMNMX.FTZ R170, R170, R219, !PT ;  /* 0x000000dbaaaa7209 */ /* 0x002fe20007810000 */
[----:B------:R-:W1:Y:S01]  /*c750*/  MUFU.EX2 R160, R160 ;  /* 0x000000a000a07308 */ /* 0x000e620000000800 */
[----:B--2---:R-:W-:Y:S01]  /*c760*/  FADD.FTZ R3, R156, R3 ;  /* 0x000000039c037221 */ /* 0x004fe20000010000 */
[-C--:B------:R-:W-:Y:S01]  /*c770*/  FMUL.FTZ R64, R64, R20.reuse ;  /* 0x0000001440407220 */ /* 0x080fe20000410000 */
[-C--:B------:R-:W-:Y:S01]  /*c780*/  FMUL.FTZ R65, R65, R20.reuse ;  /* 0x0000001441417220 */ /* 0x080fe20000410000 */
[----:B------:R-:W2:Y:S01]  /*c790*/  SHFL.BFLY PT, R219, R170, 0x1, 0x1f ;  /* 0x0c201f00aadb7f89 */ /* 0x000ea200000e0000 */
[-C--:B------:R-:W-:Y:S01]  /*c7a0*/  FMUL.FTZ R68, R68, R20.reuse ;  /* 0x0000001444447220 */ /* 0x080fe20000410000 */
[-C--:B------:R-:W-:Y:S01]  /*c7b0*/  FMUL.FTZ R69, R69, R20.reuse ;  /* 0x0000001445457220 */ /* 0x080fe20000410000 */
[----:B------:R-:W-:Y:S01]  /*c7c0*/  FMUL.FTZ R72, R72, R20 ;  /* 0x0000001448487220 */ /* 0x000fe20000410000 */
[----:B------:R-:W3:Y:S01]  /*c7d0*/  MUFU.EX2 R161, R161 ;  /* 0x000000a100a17308 */ /* 0x000ee20000000800 */
[C---:B0-----:R-:W-:Y:S01]  /*c7e0*/  FADD.FTZ R3, R157.reuse, R3 ;  /* 0x000000039d037221 */ /* 0x041fe20000010000 */
[----:B------:R-:W-:Y:S01]  /*c7f0*/  F2FP.BF16.F32.PACK_AB R156, R157, R156 ;  /* 0x0000009c9d9c723e */ /* 0x000fe200000010ff */
[-C--:B------:R-:W-:Y:S01]  /*c800*/  FMUL.FTZ R73, R73, R20.reuse ;  /* 0x0000001449497220 */ /* 0x080fe20000410000 */
[-C--:B------:R-:W-:Y:S01]  /*c810*/  FMUL.FTZ R76, R76, R20.reuse ;  /* 0x000000144c4c7220 */ /* 0x080fe20000410000 */
[-C--:B------:R-:W-:Y:S01]  /*c820*/  FMUL.FTZ R77, R77, R20.reuse ;  /* 0x000000144d4d7220 */ /* 0x080fe20000410000 */
[-C--:B------:R-:W-:Y:S01]  /*c830*/  FMUL.FTZ R80, R80, R20.reuse ;  /* 0x0000001450507220 */ /* 0x080fe20000410000 */
[-C--:B------:R-:W-:Y:S01]  /*c840*/  FMUL.FTZ R81, R81, R20.reuse ;  /* 0x0000001451517220 */ /* 0x080fe20000410000 */
[----:B------:R-:W0:Y:S01]  /*c850*/  MUFU.EX2 R164, R164 ;  /* 0x000000a400a47308 */ /* 0x000e220000000800 */
        /* <DEDUP_REMOVED lines=8> */
[----:B---3--:R-:W-:Y:S01]  /*c8e0*/  FADD.FTZ R3, R161, R3 ;  /* 0x00000003a1037221 */ /* 0x008fe20000010000 */
[-C--:B------:R-:W-:Y:S01]  /*c8f0*/  FMUL.FTZ R96, R96, R20.reuse ;  /* 0x0000001460607220 */ /* 0x080fe20000410000 */
[-C--:B------:R-:W-:Y:S01]  /*c900*/  FMUL.FTZ R97, R97, R20.reuse ;  /* 0x0000001461617220 */ /* 0x080fe20000410000 */
[----:B--2---:R-:W-:Y:S01]  /*c910*/  FMNMX.FTZ R170, R170, R219, !PT ;  /* 0x000000dbaaaa7209 */ /* 0x004fe20007810000 */
[-C--:B------:R-:W-:Y:S01]  /*c920*/  FMUL.FTZ R100, R100, R20.reuse ;  /* 0x0000001464647220 */ /* 0x080fe20000410000 */
[-C--:B------:R-:W-:Y:S01]  /*c930*/  FMUL.FTZ R101, R101, R20.reuse ;  /* 0x0000001465657220 */ /* 0x080fe20000410000 */
[-C--:B------:R-:W-:Y:S01]  /*c940*/  FMUL.FTZ R104, R104, R20.reuse ;  /* 0x0000001468687220 */ /* 0x080fe20000410000 */
[----:B------:R-:W2:Y:S01]  /*c950*/  MUFU.EX2 R172, R172 ;  /* 0x000000ac00ac7308 */ /* 0x000ea20000000800 */
[----:B------:R-:W-:Y:S01]  /*c960*/  FADD.FTZ R13, -R170, R13 ;  /* 0x0000000daa0d7221 */ /* 0x000fe20000010100 */
[----:B0-----:R-:W-:Y:S01]  /*c970*/  FADD.FTZ R3, R164, R3 ;  /* 0x00000003a4037221 */ /* 0x001fe20000010000 */
[-C--:B------:R-:W-:Y:S01]  /*c980*/  FMUL.FTZ R105, R105, R20.reuse ;  /* 0x0000001469697220 */ /* 0x080fe20000410000 */
[----:B------:R-:W-:Y:S01]  /*c990*/  FMUL.FTZ R108, R108, R20 ;  /* 0x000000146c6c7220 */ /* 0x000fe20000410000 */
[----:B------:R-:W-:Y:S01]  /*c9a0*/  FMUL.FTZ R13, R13, R168 ;  /* 0x000000a80d0d7220 */ /* 0x000fe20000410000 */
        /* <DEDUP_REMOVED lines=11> */
[----:B--2---:R-:W-:Y:S01]  /*ca60*/  FADD.FTZ R3, R172, R3 ;  /* 0x00000003ac037221 */ /* 0x004fe20000010000 */
[-C--:B------:R-:W-:Y:S01]  /*ca70*/  FMUL.FTZ R125, R125, R20.reuse ;  /* 0x000000147d7d7220 */ /* 0x080fe20000410000 */
        /* <DEDUP_REMOVED lines=14> */
[----:B-1----:R1:W-:Y:S01]  /*cb60*/  @!P2 STS [R217+0x28820], R13 ;  /* 0x0288200dd900a388 */ /* 0x0023e20000000800 */
[----:B------:R-:W-:Y:S01]  /*cb70*/  FMUL.FTZ R149, R149, R20 ;  /* 0x0000001495957220 */ /* 0x000fe20000410000 */
[-C--:B------:R-:W-:Y:S01]  /*cb80*/  FMUL.FTZ R26, R26, R13.reuse ;  /* 0x0000000d1a1a7220 */ /* 0x080fe20000410000 */
[-C--:B------:R-:W-:Y:S01]  /*cb90*/  FMUL.FTZ R27, R27, R13.reuse ;  /* 0x0000000d1b1b7220 */ /* 0x080fe20000410000 */
[-C--:B------:R-:W-:Y:S01]  /*cba0*/  FMUL.FTZ R30, R30, R13.reuse ;  /* 0x0000000d1e1e7220 */ /* 0x080fe20000410000 */
[-C--:B------:R-:W-:Y:S01]  /*cbb0*/  FMUL.FTZ R31, R31, R13.reuse ;  /* 0x0000000d1f1f7220 */ /* 0x080fe20000410000 */
[-C--:B------:R-:W-:Y:S01]  /*cbc0*/  FMUL.FTZ R34, R34, R13.reuse ;  /* 0x0000000d22227220 */ /* 0x080fe20000410000 */
[----:B------:R-:W3:Y:S01]  /*cbd0*/  MUFU.EX2 R180, R180 ;  /* 0x000000b400b47308 */ /* 0x000ee20000000800 */
[----:B--2---:R-:W-:Y:S01]  /*cbe0*/  FADD.FTZ R3, R176, R3 ;  /* 0x00000003b0037221 */ /* 0x004fe20000010000 */
[-C--:B------:R-:W-:Y:S01]  /*cbf0*/  FMUL.FTZ R35, R35, R13.reuse ;  /* 0x0000000d23237220 */ /* 0x080fe20000410000 */
[-C--:B-1----:R-:W-:Y:S01]  /*cc00*/  FMUL.FTZ R217, R170, R168.reuse ;  /* 0x000000a8aad97220 */ /* 0x082fe20000410000 */
[-C--:B------:R-:W-:Y:S01]  /*cc10*/  FMUL.FTZ R38, R38, R13.reuse ;  /* 0x0000000d26267220 */ /* 0x080fe20000410000 */
[-C--:B------:R-:W-:Y:S01]  /*cc20*/  FMUL.FTZ R39, R39, R13.reuse ;  /* 0x0000000d27277220 */ /* 0x080fe20000410000 */
[-C--:B------:R-:W-:Y:S01]  /*cc30*/  FMUL.FTZ R42, R42, R13.reuse ;  /* 0x0000000d2a2a7220 */ /* 0x080fe20000410000 */
[-CC-:B------:R-:W-:Y:S01]  /*cc40*/  FFMA.FTZ R154, R154, R168.reuse, -R217.reuse ;  /* 0x000000a89a9a7223 */ /* 0x180fe200000108d9 */
[-CC-:B------:R-:W-:Y:S01]  /*cc50*/  FFMA.FTZ R155, R155, R168.reuse, -R217.reuse ;  /* 0x000000a89b9b7223 */ /* 0x180fe200000108d9 */
[-CC-:B------:R-:W-:Y:S01]  /*cc60*/  FFMA.FTZ R219, R166, R168.reuse, -R217.reuse ;  /* 0x000000a8a6db7223 */ /* 0x180fe200000108d9 */
[-CC-:B------:R-:W-:Y:S01]  /*cc70*/  FFMA.FTZ R158, R158, R168.reuse, -R217.reuse ;  /* 0x000000a89e9e7223 */ /* 0x180fe200000108d9 */
[----:B------:R-:W1:Y:S01]  /*cc80*/  MUFU.EX2 R166, R181 ;  /* 0x000000b500a67308 */ /* 0x000e620000000800 */
[-CC-:B------:R-:W-:Y:S01]  /*cc90*/  FFMA.FTZ R159, R159, R168.reuse, -R217.reuse ;  /* 0x000000a89f9f7223 */ /* 0x180fe200000108d9 */
[-CC-:B------:R-:W-:Y:S01]  /*cca0*/  FFMA.FTZ R162, R162, R168.reuse, -R217.reuse ;  /* 0x000000a8a2a27223 */ /* 0x180fe200000108d9 */
[-CC-:B------:R-:W-:Y:S01]  /*ccb0*/  FFMA.FTZ R163, R163, R168.reuse, -R217.reuse ;  /* 0x000000a8a3a37223 */ /* 0x180fe200000108d9 */
[-CC-:B------:R-:W-:Y:S01]  /*ccc0*/  FFMA.FTZ R167, R167, R168.reuse, -R217.reuse ;  /* 0x000000a8a7a77223 */ /* 0x180fe200000108d9 */
[-CC-:B------:R-:W-:Y:S01]  /*ccd0*/  FFMA.FTZ R218, R218, R168.reuse, -R217.reuse ;  /* 0x000000a8dada7223 */ /* 0x180fe200000108d9 */
[-CC-:B------:R-:W-:Y:S01]  /*cce0*/  FFMA.FTZ R171, R171, R168.reuse, -R217.reuse ;  /* 0x000000a8abab7223 */ /* 0x180fe200000108d9 */
[-CC-:B------:R-:W-:Y:S01]  /*ccf0*/  FFMA.FTZ R174, R174, R168.reuse, -R217.reuse ;  /* 0x000000a8aeae7223 */ /* 0x180fe200000108d9 */
[----:B------:R2:W4:Y:S01]  /*cd00*/  MUFU.EX2 R181, R154 ;  /* 0x0000009a00b57308 */ /* 0x0005220000000800 */
[-CC-:B------:R-:W-:Y:S01]  /*cd10*/  FFMA.FTZ R175, R175, R168.reuse, -R217.reuse ;  /* 0x000000a8afaf7223 */ /* 0x180fe200000108d9 */
[-CC-:B------:R-:W-:Y:S01]  /*cd20*/  FFMA.FTZ R178, R178, R168.reuse, -R217.reuse ;  /* 0x000000a8b2b27223 */ /* 0x180fe200000108d9 */
[-CC-:B------:R-:W-:Y:S01]  /*cd30*/  FFMA.FTZ R179, R179, R168.reuse, -R217.reuse ;  /* 0x000000a8b3b37223 */ /* 0x180fe200000108d9 */
[-CC-:B------:R-:W-:Y:S01]  /*cd40*/  FFMA.FTZ R183, R183, R168.reuse, -R217.reuse ;  /* 0x000000a8b7b77223 */ /* 0x180fe200000108d9 */
[----:B------:R-:W-:Y:S01]  /*cd50*/  FFMA.FTZ R182, R182, R168, -R217 ;  /* 0x000000a8b6b67223 */ /* 0x000fe200000108d9 */
[----:B0-----:R-:W-:Y:S01]  /*cd60*/  FADD.FTZ R3, R177, R3 ;  /* 0x00000003b1037221 */ /* 0x001fe20000010000 */
[----:B------:R-:W-:Y:S01]  /*cd70*/  FMUL.FTZ R43, R43, R13 ;  /* 0x0000000d2b2b7220 */ /* 0x000fe20000410000 */
[----:B------:R-:W0:Y:S01]  /*cd80*/  MUFU.EX2 R155, R155 ;  /* 0x0000009b009b7308 */ /* 0x000e220000000800 */
[----:B--2---:R-:W-:Y:S01]  /*cd90*/  F2FP.BF16.F32.PACK_AB R154, R153, R21 ;  /* 0x00000015999a723e */ /* 0x004fe200000010ff */
[----:B---3--:R-:W-:Y:S01]  /*cda0*/  FADD.FTZ R3, R180, R3 ;  /* 0x00000003b4037221 */ /* 0x008fe20000010000 */
[-C--:B------:R-:W-:Y:S01]  /*cdb0*/  FMUL.FTZ R46, R46, R13.reuse ;  /* 0x0000000d2e2e7220 */ /* 0x080fe20000410000 */
[-C--:B------:R-:W-:Y:S01]  /*cdc0*/  FMUL.FTZ R47, R47, R13.reuse ;  /* 0x0000000d2f2f7220 */ /* 0x080fe20000410000 */
[-C--:B------:R-:W-:Y:S01]  /*cdd0*/  FMUL.FTZ R50, R50, R13.reuse ;  /* 0x0000000d32327220 */ /* 0x080fe20000410000 */
[C---:B-1----:R-:W-:Y:S01]  /*cde0*/  FADD.FTZ R3, R166.reuse, R3 ;  /* 0x00000003a6037221 */ /* 0x042fe20000010000 */
[----:B------:R-:W-:Y:S01]  /*cdf0*/  F2FP.BF16.F32.PACK_AB R166, R166, R180 ;  /* 0x000000b4a6a6723e */ /* 0x000fe200000010ff */
[----:B------:R-:W1:Y:S01]  /*ce00*/  MUFU.EX2 R158, R158 ;  /* 0x0000009e009e7308 */ /* 0x000e620000000800 */
[----:B----4-:R-:W-:Y:S01]  /*ce10*/  FFMA.FTZ R10, R13, R10, R181 ;  /* 0x0000000a0d0a7223 */ /* 0x010fe200000100b5 */
[-C--:B------:R-:W-:Y:S01]  /*ce20*/  FMUL.FTZ R51, R51, R13.reuse ;  /* 0x0000000d33337220 */ /* 0x080fe20000410000 */
[-C--:B------:R-:W-:Y:S01]  /*ce30*/  FMUL.FTZ R54, R54, R13.reuse ;  /* 0x0000000d36367220 */ /* 0x080fe20000410000 */
[-C--:B------:R-:W-:Y:S01]  /*ce40*/  FMUL.FTZ R55, R55, R13.reuse ;  /* 0x0000000d37377220 */ /* 0x080fe20000410000 */
[-C--:B------:R-:W-:Y:S01]  /*ce50*/  FMUL.FTZ R58, R58, R13.reuse ;  /* 0x0000000d3a3a7220 */ /* 0x080fe20000410000 */
[-C--:B------:R-:W-:Y:S01]  /*ce60*/  FMUL.FTZ R59, R59, R13.reuse ;  /* 0x0000000d3b3b7220 */ /* 0x080fe20000410000 */
[----:B------:R-:W-:Y:S01]  /*ce70*/  FMUL.FTZ R62, R62, R13 ;  /* 0x0000000d3e3e7220 */ /* 0x000fe20000410000 */
[----:B------:R-:W2:Y:S01]  /*ce80*/  MUFU.EX2 R159, R159 ;  /* 0x0000009f009f7308 */ /* 0x000ea20000000800 */
        /* <DEDUP_REMOVED lines=18> */
[----:B------:R-:W-:Y:S01]  /*cfb0*/  BAR.SYNC.DEFER_BLOCKING 0xf, 0x100 ;  /* 0x03c4000000007b1d */ /* 0x000fe20000010000 */
[----:B------:R-:W-:Y:S01]  /*cfc0*/  F2FP.BF16.F32.PACK_AB R158, R161, R160 ;  /* 0x000000a0a19e723e */ /* 0x000fe200000010ff */
[-C--:B------:R-:W-:Y:S01]  /*cfd0*/  FMUL.FTZ R86, R86, R13.reuse ;  /* 0x0000000d56567220 */ /* 0x080fe20000410000 */
[----:B------:R-:W-:Y:S01]  /*cfe0*/  F2FP.BF16.F32.PACK_AB R160, R165, R164 ;  /* 0x000000a4a5a0723e */ /* 0x000fe200000010ff */
[-C--:B------:R-:W-:Y:S01]  /*cff0*/  FMUL.FTZ R87, R87, R13.reuse ;  /* 0x0000000d57577220 */ /* 0x080fe20000410000 */
[----:B------:R-:W-:Y:S01]  /*d000*/  F2FP.BF16.F32.PACK_AB R164, R177, R176 ;  /* 0x000000b0b1a4723e */ /* 0x000fe200000010ff */
        /* <DEDUP_REMOVED lines=9> */
[C---:B-1----:R-:W-:Y:S01]  /*d0a0*/  FADD.FTZ R10, R163.reuse, R10 ;  /* 0x0000000aa30a7221 */ /* 0x042fe20000010000 */
[----:B------:R-:W-:Y:S01]  /*d0b0*/  F2FP.BF16.F32.PACK_AB R157, R163, R162 ;  /* 0x000000a2a39d723e */ /* 0x000fe200000010ff */
[-C--:B------:R-:W-:Y:S01]  /*d0c0*/  FMUL.FTZ R102, R102, R13.reuse ;  /* 0x0000000d66667220 */ /* 0x080fe20000410000 */
[----:B------:R-:W-:Y:S01]  /*d0d0*/  F2FP.BF16.F32.PACK_AB R162, R173, R172 ;  /* 0x000000acada2723e */ /* 0x000fe200000010ff */
[-C--:B------:R-:W-:Y:S01]  /*d0e0*/  FMUL.FTZ R103, R103, R13.reuse ;  /* 0x0000000d67677220 */ /* 0x080fe20000410000 */
[-C--:B------:R-:W-:Y:S01]  /*d0f0*/  FMUL.FTZ R106, R106, R13.reuse ;  /* 0x0000000d6a6a7220 */ /* 0x080fe20000410000 */
[-C--:B------:R-:W-:Y:S01]  /*d100*/  FMUL.FTZ R107, R107, R13.reuse ;  /* 0x0000000d6b6b7220 */ /* 0x080fe20000410000 */
[----:B------:R-:W1:Y:S01]  /*d110*/  MUFU.EX2 R218, R218 ;  /* 0x000000da00da7308 */ /* 0x000e620000000800 */
[----:B--2---:R-:W-:Y:S01]  /*d120*/  FADD.FTZ R10, R219, R10 ;  /* 0x0000000adb0a7221 */ /* 0x004fe20000010000 */
[----:B------:R2:W-:Y:S01]  /*d130*/  STSM.16.M88.4 [R199+0x26800], R152 ;  /* 0x02680098c7007844 */ /* 0x0005e20000000200 */
        /* <DEDUP_REMOVED lines=12> */
[----:B------:R2:W-:Y:S01]  /*d200*/  STSM.16.M88.4 [R200], R156 ;  /* 0x0000009cc8007844 */ /* 0x0005e20000000200 */
        /* <DEDUP_REMOVED lines=11> */
[-C--:B------:R-:W-:Y:S01]  /*d2c0*/  FMUL.FTZ R139, R139, R13.reuse ;  /* 0x0000000d8b8b7220 */ /* 0x080fe20000410000 */
[-C--:B------:R-:W-:Y:S01]  /*d2d0*/  FMUL.FTZ R142, R142, R13.reuse ;  /* 0x0000000d8e8e7220 */ /* 0x080fe20000410000 */
[-C--:B------:R-:W-:Y:S01]  /*d2e0*/  FMUL.FTZ R143, R143, R13.reuse ;  /* 0x0000000d8f8f7220 */ /* 0x080fe20000410000 */
[-C--:B------:R-:W-:Y:S01]  /*d2f0*/  FMUL.FTZ R146, R146, R13.reuse ;  /* 0x0000000d92927220 */ /* 0x080fe20000410000 */
[-C--:B------:R-:W-:Y:S01]  /*d300*/  FMUL.FTZ R147, R147, R13.reuse ;  /* 0x0000000d93937220 */ /* 0x080fe20000410000 */
[----:B------:R-:W3:Y:S01]  /*d310*/  MUFU.EX2 R178, R178 ;  /* 0x000000b200b27308 */ /* 0x000ee20000000800 */
[----:B0-----:R-:W-:Y:S01]  /*d320*/  FADD.FTZ R10, R174, R10 ;  /* 0x0000000aae0a7221 */ /* 0x001fe20000010000 */
[-C--:B------:R-:W-:Y:S01]  /*d330*/  FMUL.FTZ R150, R150, R13.reuse ;  /* 0x0000000d96967220 */ /* 0x080fe20000410000 */
[----:B------:R-:W-:-:S05]  /*d340*/  FMUL.FTZ R151, R151, R13 ;  /* 0x0000000d97977220 */ /* 0x000fca0000410000 */
[----:B------:R-:W0:Y:S01]  /*d350*/  MUFU.EX2 R179, R179 ;  /* 0x000000b300b37308 */ /* 0x000e220000000800 */
[C---:B-1----:R-:W-:Y:S01]  /*d360*/  FADD.FTZ R10, R175.reuse, R10 ;  /* 0x0000000aaf0a7221 */ /* 0x042fe20000010000 */
[----:B------:R-:W-:-:S05]  /*d370*/  F2FP.BF16.F32.PACK_AB R163, R175, R174 ;  /* 0x000000aeafa3723e */ /* 0x000fca00000010ff */
[----:B------:R2:W-:Y:S01]  /*d380*/  STSM.16.M88.4 [R202], R160 ;  /* 0x000000a0ca007844 */ /* 0x0005e20000000200 */
[----:B------:R-:W1:Y:S01]  /*d390*/  MUFU.EX2 R167, R182 ;  /* 0x000000b600a77308 */ /* 0x000e620000000800 */
[----:B---3--:R-:W-:-:S07]  /*d3a0*/  FADD.FTZ R10, R178, R10 ;  /* 0x0000000ab20a7221 */ /* 0x008fce0000010000 */
[----:B------:R-:W3:Y:S01]  /*d3b0*/  MUFU.EX2 R183, R183 ;  /* 0x000000b700b77308 */ /* 0x000ee20000000800 */
[C---:B0-----:R-:W-:Y:S01]  /*d3c0*/  FADD.FTZ R10, R179.reuse, R10 ;  /* 0x0000000ab30a7221 */ /* 0x041fe20000010000 */
[----:B------:R-:W-:-:S03]  /*d3d0*/  F2FP.BF16.F32.PACK_AB R165, R179, R178 ;  /* 0x000000b2b3a5723e */ /* 0x000fc600000010ff */
[----:B-1----:R-:W-:Y:S01]  /*d3e0*/  FADD.FTZ R10, R167, R10 ;  /* 0x0000000aa70a7221 */ /* 0x002fe20000010000 */
[----:B---3--:R-:W-:-:S03]  /*d3f0*/  F2FP.BF16.F32.PACK_AB R167, R183, R167 ;  /* 0x000000a7b7a7723e */ /* 0x008fc600000010ff */
[----:B------:R-:W-:Y:S02]  /*d400*/  FADD.FTZ R10, R183, R10 ;  /* 0x0000000ab70a7221 */ /* 0x000fe40000010000 */
[----:B------:R2:W-:Y:S01]  /*d410*/  STSM.16.M88.4 [R201], R164 ;  /* 0x000000a4c9007844 */ /* 0x0005e20000000200 */
[----:B------:R-:W-:Y:S05]  /*d420*/  @!P0 BRA `(.L_x_705) ;  /* 0x0000000000048947 */ /* 0x000fea0003800000 */
[----:B------:R-:W-:Y:S01]  /*d430*/  BPT.TRAP 0x1 ;  /* 0x000000040000795c */ /* 0x000fe20000300000 */
.L_x_705:
[----:B------:R0:W1:Y:S01]  /*d440*/  SYNCS.PHASECHK.TRANS64.TRYWAIT P2, [R14+URZ+0x28c50], R12 ;  /* 0x028c500c0e0075a7 */ /* 0x000062000804017f */
[----:B------:R-:W-:Y:S05]  /*d450*/  @!P0 BRA `(.L_x_706) ;  /* 0x0000000000048947 */ /* 0x000fea0003800000 */
[----:B------:R-:W-:Y:S01]  /*d460*/  BPT.TRAP 0x1 ;  /* 0x000000040000795c */ /* 0x000fe20000300000 */
.L_x_706:
[----:B------:R-:W-:Y:S04]  /*d470*/  BSSY B1, `(.L_x_707) ;  /* 0x0000004000017945 */ /* 0x000fe80003800000 */
[----:B-1----:R-:W-:Y:S05]  /*d480*/  @P2 BRA `(.L_x_708) ;  /* 0x0000000000082947 */ /* 0x002fea0003800000 */
[----:B------:R-:W1:Y:S02]  /*d490*/  SYNCS.PHASECHK.TRANS64.TRYWAIT P2, [R14+URZ+0x28c50], R12 ;  /* 0x028c500c0e0075a7 */ /* 0x000e64000804017f */
[----:B-1----:R-:W-:Y:S05]  /*d4a0*/  @!P2 BRA `(.L_x_709) ;  /* 0x000000e00070a947 */ /* 0x002fea0003800000 */
.L_x_708:
[----:B------:R-:W-:Y:S05]  /*d4b0*/  BSYNC B1 ;  /* 0x0000000000017941 */ /* 0x000fea0003800000 */
.L_x_707:
[----:B01----:R-:W-:Y:S01]  /*d4c0*/  IMAD R12, R19, 0x1000, R11 ;  /* 0x00001000130c7824 */ /* 0x003fe200078e020b */
[----:B------:R-:W-:Y:S01]  /*d4d0*/  WARPGROUP.ARRIVE ;  /* 0x00000000000079c5 */ /* 0x000fe20000000000 */
[----:B------:R-:W-:Y:S02]  /*d4e0*/  IMAD.MOV.U32 R13, RZ, RZ, 0x40000040 ;  /* 0x40000040ff0d7424 */ /* 0x000fe400078e00ff */
[C---:B------:R-:W-:Y:S01]  /*d4f0*/  VIADD R20, R12.reuse, 0x80 ;  /* 0x000000800c147836 */ /* 0x040fe20000000000 */
[----:B------:R-:W-:Y:S01]  /*d500*/  R2UR UR6, R12 ;  /* 0x000000000c0672ca */ /* 0x000fe200000e0000 */
[----:B------:R-:W-:Y:S01]  /*d510*/  IMAD.MOV.U32 R21, RZ, RZ, 0x40000040 ;  /* 0x40000040ff157424 */ /* 0x000fe200078e00ff */
[----:B------:R-:W-:Y:S01]  /*d520*/  R2UR UR7, R13 ;  /* 0x000000000d0772ca */ /* 0x000fe200000e0000 */
[----:B------:R-:W-:-:S12]  /*d530*/  IMAD.MOV.U32 R13, RZ, RZ, 0x40000040 ;  /* 0x40000040ff0d7424 */ /* 0x000fd800078e00ff */
[----:B------:R-:W-:Y:S01]  /*d540*/  HGMMA.64x256x16.F32.BF16 R24, R152, gdesc[UR4].tnspB, R24, gsb0 ;  /* 0x43e0000498187df0 */ /* 0x000fe20008001818 */
[----:B------:R-:W-:Y:S01]  /*d550*/  R2UR UR6, R20 ;  /* 0x00000000140672ca */ /* 0x000fe200000e0000 */
[C---:B------:R-:W-:Y:S01]  /*d560*/  VIADD R20, R12.reuse, 0x100 ;  /* 0x000001000c147836 */ /* 0x040fe20000000000 */
[----:B------:R-:W-:Y:S01]  /*d570*/  R2UR UR7, R21 ;  /* 0x00000000150772ca */ /* 0x000fe200000e0000 */
[----:B------:R-:W-:Y:S02]  /*d580*/  IMAD.MOV.U32 R21, RZ, RZ, 0x40000040 ;  /* 0x40000040ff157424 */ /* 0x000fe400078e00ff */
[----:B------:R-:W-:Y:S01]  /*d590*/  VIADD R12, R12, 0x180 ;  /* 0x000001800c0c7836 */ /* 0x000fe20000000000 */
[----:B------:R-:W-:Y:S02]  /*d5a0*/  WARPGROUP.DEPBAR.LE gsb0, 0x0 ;  /* 0x00008000000079c5 */ /* 0x000fe40000010000 */
[----:B------:R-:W-:-:S15]  /*d5b0*/  WARPGROUP.ARRIVE ;  /* 0x00000000000079c5 */ /* 0x000fde0000000000 */
[----:B------:R-:W-:-:S04]  /*d5c0*/  NOP ;  /* 0x0000000000007918 */ /* 0x000fc80000000000 */
[----:B------:R-:W-:Y:S01]  /*d5d0*/  HGMMA.64x256x16.F32.BF16 R24, R156, gdesc[UR4].tnspB, R24, gsb0 ;  /* 0x43e000049c187df0 */ /* 0x000fe20008001818 */
[----:B------:R-:W-:Y:S02]  /*d5e0*/  R2UR UR6, R20 ;  /* 0x00000000140672ca */ /* 0x000fe400000e0000 */
[----:B------:R-:W-:Y:S01]  /*d5f0*/  R2UR UR7, R21 ;  /* 0x00000000150772ca */ /* 0x000fe200000e0000 */
[----:B------:R-:W-:Y:S02]  /*d600*/  WARPGROUP.DEPBAR.LE gsb0, 0x0 ;  /* 0x00008000000079c5 */ /* 0x000fe40000010000 */
[----:B------:R-:W-:-:S15]  /*d610*/  WARPGROUP.ARRIVE ;  /* 0x00000000000079c5 */ /* 0x000fde0000000000 */
[----:B------:R-:W-:-:S07]  /*d620*/  NOP ;  /* 0x0000000000007918 */ /* 0x000fce0000000000 */
[----:B------:R-:W-:Y:S01]  /*d630*/  HGMMA.64x256x16.F32.BF16 R24, R160, gdesc[UR4].tnspB, R24, gsb0 ;  /* 0x43e00004a0187df0 */ /* 0x000fe20008001818 */
[----:B------:R-:W-:Y:S02]  /*d640*/  R2UR UR6, R12 ;  /* 0x000000000c0672ca */ /* 0x000fe400000e0000 */
[----:B------:R-:W-:Y:S01]  /*d650*/  R2UR UR7, R13 ;  /* 0x000000000d0772ca */ /* 0x000fe200000e0000 */
        /* <DEDUP_REMOVED lines=13> */
[----:B------:R-:W-:Y:S05]  /*d730*/  @!P0 BRA `(.L_x_710) ;  /* 0x0000000000048947 */ /* 0x000fea0003800000 */
[----:B------:R-:W-:Y:S01]  /*d740*/  BPT.TRAP 0x1 ;  /* 0x000000040000795c */ /* 0x000fe20000300000 */
.L_x_710:
[----:B------:R-:W-:Y:S02]  /*d750*/  VIADD R14, R14, 0x28c60 ;  /* 0x00028c600e0e7836 */ /* 0x000fe40000000000 */
[----:B------:R-:W-:Y:S02]  /*d760*/  IMAD.MOV.U32 R13, RZ, RZ, R170 ;  /* 0x000000ffff0d7224 */ /* 0x000fe400078e00aa */
[----:B------:R-:W-:Y:S01]  /*d770*/  IMAD.MOV.U32 R218, RZ, RZ, R169 ;  /* 0x000000ffffda7224 */ /* 0x000fe200078e00a9 */
[----:B------:R-:W-:Y:S01]  /*d780*/  PRMT R14, R190, 0x654, R14 ;  /* 0x00000654be0e7816 */ /* 0x000fe2000000000e */
[----:B------:R-:W-:-:S03]  /*d790*/  IMAD.MOV.U32 R217, RZ, RZ, R19 ;  /* 0x000000ffffd97224 */ /* 0x000fc600078e0013 */
[----:B------:R3:W-:Y:S01]  /*d7a0*/  SYNCS.ARRIVE.TRANS64.RED.A1T0 RZ, [R14+URZ], RZ ;  /* 0x000000ff0eff79a7 */ /* 0x0007e2000810043f */
[----:B------:R-:W-:Y:S05]  /*d7b0*/  @P1 BRA `(.L_x_711) ;  /* 0xffffffe000681947 */ /* 0x000fea000383ffff */
.L_x_698:
[----:B------:R-:W-:Y:S05]  /*d7c0*/  BSYNC B0 ;  /* 0x0000000000007941 */ /* 0x000fea0003800000 */
.L_x_697:
[----:B-1----:R-:W4:Y:S01]  /*d7d0*/  LDL.LU R12, [R1+0x3c] ;  /* 0x00003c00010c7983 */ /* 0x002f220000300800 */
[----:B------:R-:W-:Y:S02]  /*d7e0*/  IMAD.MOV.U32 R21, RZ, RZ, -0x800000 ;  /* 0xff800000ff157424 */ /* 0x000fe400078e00ff */
[----:B------:R-:W-:Y:S01]  /*d7f0*/  IMAD.MOV.U32 R20, RZ, RZ, -0x800000 ;  /* 0xff800000ff147424 */ /* 0x000fe200078e00ff */
[----:B------:R-:W1:Y:S02]  /*d800*/  SHFL.BFLY PT, R0, R3, 0x2, 0x1f ;  /* 0x0c401f0003007f89 */ /* 0x000e6400000e0000 */
[----:B-1----:R-:W-:-:S05]  /*d810*/  FADD.FTZ R0, R0, R3 ;  /* 0x0000000300007221 */ /* 0x002fca0000010000 */
[----:B------:R-:W1:Y:S02]  /*d820*/  SHFL.BFLY PT, R3, R0, 0x1, 0x1f ;  /* 0x0c201f0000037f89 */ /* 0x000e6400000e0000 */
[----:B-1----:R-:W-:Y:S01]  /*d830*/  FADD.FTZ R0, R0, R3 ;  /* 0x0000000300007221 */ /* 0x002fe20000010000 */
[----:B------:R-:W-:Y:S01]  /*d840*/  IMAD.MOV.U32 R3, RZ, RZ, RZ ;  /* 0x000000ffff037224 */ /* 0x000fe200078e00ff */
[----:B------:R-:W-:Y:S08]  /*d850*/  BAR.ARV 0x8, 0x100 ;  /* 0x0204000000007b1d */ /* 0x000ff00000002000 */
[----:B------:R-:W-:Y:S01]  /*d860*/  BAR.SYNC.DEFER_BLOCKING 0xf, 0x100 ;  /* 0x03c4000000007b1d */ /* 0x000fe20000010000 */
[----:B------:R-:W-:-:S13]  /*d870*/  FSETP.NE.FTZ.AND P0, PT, R0, RZ, PT ;  /* 0x000000ff0000720b */ /* 0x000fda0003f15000 */
[----:B------:R-:W1:Y:S01]  /*d880*/  @P0 MUFU.RCP R3, R0 ;  /* 0x0000000000030308 */ /* 0x000e620000001000 */
[----:B------:R-:W-:-:S07]  /*d890*/  @P0 FMUL.FTZ R4, R168, 0.69314718246459960938 ;  /* 0x3f317218a8040820 */ /* 0x000fce0000410000 */
[----:B------:R-:W5:Y:S01]  /*d8a0*/  @P0 MUFU.LG2 R0, R0 ;  /* 0x0000000000000308 */ /* 0x000f620000000c00 */
        /* <DEDUP_REMOVED lines=8> */
[----:B-----5:R-:W-:Y:S01]  /*d930*/  @P0 FMUL.FTZ R0, R0, 0.69314718246459960938 ;  /* 0x3f31721800000820 */ /* 0x020fe20000410000 */
[-C--:B------:R-:W-:Y:S01]  /*d940*/  FMUL.FTZ R40, R40, R3.reuse ;  /* 0x0000000328287220 */ /* 0x080fe20000410000 */
[-C--:B------:R-:W-:Y:S01]  /*d950*/  FMUL.FTZ R41, R41, R3.reuse ;  /* 0x0000000329297220 */ /* 0x080fe20000410000 */
[----:B------:R-:W-:Y:S01]  /*d960*/  FMUL.FTZ R44, R44, R3 ;  /* 0x000000032c2c7220 */ /* 0x000fe20000410000 */
[----:B------:R-:W-:Y:S01]  /*d970*/  @P0 FFMA.FTZ R21, R4, R169, R0 ;  /* 0x000000a904150223 */ /* 0x000fe20000010000 */
[-C--:B------:R-:W-:Y:S01]  /*d980*/  FMUL.FTZ R45, R45, R3.reuse ;  /* 0x000000032d2d7220 */ /* 0x080fe20000410000 */
[----:B------:R-:W1:Y:S01]  /*d990*/  SHFL.BFLY PT, R0, R10, 0x2, 0x1f ;  /* 0x0c401f000a007f89 */ /* 0x000e6200000e0000 */
        /* <DEDUP_REMOVED lines=23> */
[----:B-1----:R-:W-:Y:S01]  /*db10*/  FADD.FTZ R0, R0, R10 ;  /* 0x0000000a00007221 */ /* 0x002fe20000010000 */
[-C--:B------:R-:W-:Y:S01]  /*db20*/  FMUL.FTZ R93, R93, R3.reuse ;  /* 0x000000035d5d7220 */ /* 0x080fe20000410000 */
[-C--:B------:R-:W-:Y:S01]  /*db30*/  FMUL.FTZ R96, R96, R3.reuse ;  /* 0x0000000360607220 */ /* 0x080fe20000410000 */
[-C--:B------:R-:W-:Y:S01]  /*db40*/  FMUL.FTZ R97, R97, R3.reuse ;  /* 0x0000000361617220 */ /* 0x080fe20000410000 */
        /* <DEDUP_REMOVED lines=25> */
[----:B-1----:R-:W-:Y:S01]  /*dce0*/  FADD.FTZ R4, R0, R4 ;  /* 0x0000000400047221 */ /* 0x002fe20000010000 */
[----:B------:R-:W-:-:S02]  /*dcf0*/  IMAD.MOV.U32 R0, RZ, RZ, RZ ;  /* 0x000000ffff007224 */ /* 0x000fc400078e00ff */
[-C--:B------:R-:W-:Y:S01]  /*dd00*/  FMUL.FTZ R148, R148, R3.reuse ;  /* 0x0000000394947220 */ /* 0x080fe20000410000 */
[----:B------:R-:W-:Y:S01]  /*dd10*/  FMUL.FTZ R149, R149, R3 ;  /* 0x0000000395957220 */ /* 0x000fe20000410000 */
        /* <DEDUP_REMOVED lines=17> */
[----:B------:R-:W-:Y:S01]  /*de30*/  ISETP.NE.AND P0, PT, R197, RZ, PT ;  /* 0x000000ffc500720c */ /* 0x000fe20003f05270 */
        /* <DEDUP_REMOVED lines=12> */
[----:B------:R-:W-:-:S02]  /*df00*/  @!P0 IMAD R4, R19, 0x40, R195 ;  /* 0x0000004013048824 */ /* 0x000fc400078e02c3 */
[-C--:B------:R-:W-:Y:S01]  /*df10*/  FMUL.FTZ R71, R71, R0.reuse ;  /* 0x0000000047477220 */ /* 0x080fe20000410000 */
[----:B------:R-:W-:Y:S02]  /*df20*/  VIADD R19, R19, 0x1 ;  /* 0x0000000113137836 */ /* 0x000fe40000000000 */
[-C--:B------:R-:W-:Y:S01]  /*df30*/  FMUL.FTZ R74, R74, R0.reuse ;  /* 0x000000004a4a7220 */ /* 0x080fe20000410000 */
[----:B------:R-:W-:Y:S02]  /*df40*/  @!P0 IMAD R4, R4, 0x4, R2 ;  /* 0x0000000404048824 */ /* 0x000fe400078e0202 */
[-C--:B------:R-:W-:Y:S01]  /*df50*/  FMUL.FTZ R75, R75, R0.reuse ;  /* 0x000000004b4b7220 */ /* 0x080fe20000410000 */
[-C--:B------:R-:W-:Y:S01]  /*df60*/  FMUL.FTZ R78, R78, R0.reuse ;  /* 0x000000004e4e7220 */ /* 0x080fe20000410000 */
[----:B------:R-:W-:Y:S01]  /*df70*/  ISETP.NE.AND P1, PT, R19, 0x2, PT ;  /* 0x000000021300780c */ /* 0x000fe20003f25270 */
[-C--:B------:R-:W-:Y:S01]  /*df80*/  FMUL.FTZ R79, R79, R0.reuse ;  /* 0x000000004f4f7220 */ /* 0x080fe20000410000 */
[----:B------:R-:W-:Y:S01]  /*df90*/  @!P0 STS [R4+0x28800], R3 ;  /* 0x0288000304008388 */ /* 0x000fe20000000800 */
[-C--:B------:R-:W-:Y:S01]  /*dfa0*/  FMUL.FTZ R82, R82, R0.reuse ;  /* 0x0000000052527220 */ /* 0x080fe20000410000 */
[-C--:B------:R-:W-:Y:S01]  /*dfb0*/  FMUL.FTZ R83, R83, R0.reuse ;  /* 0x0000000053537220 */ /* 0x080fe20000410000 */
[-C--:B------:R-:W-:Y:S01]  /*dfc0*/  FMUL.FTZ R86, R86, R0.reuse ;  /* 0x0000000056567220 */ /* 0x080fe20000410000 */
[----:B------:R1:W-:Y:S01]  /*dfd0*/  @!P0 STS [R4+0x28820], R0 ;  /* 0x0288200004008388 */ /* 0x0003e20000000800 */
        /* <DEDUP_REMOVED lines=33> */
[----:B-1----:R-:W-:Y:S01]  /*e1f0*/  SEL R0, RZ, 0x1, P1 ;  /* 0x00000001ff007807 */ /* 0x002fe20000800000 */
[----:B------:R-:W-:Y:S06]  /*e200*/  BAR.ARV 0xe, 0x100 ;  /* 0x0384000000007b1d */ /* 0x000fec0000002000 */
[----:B------:R-:W-:-:S02]  /*e210*/  PLOP3.LUT P0, PT, PT, PT, PT, 0x8, 0x0 ;  /* 0x000000000000781c */ /* 0x000fc40003f0e170 */
[----:B------:R-:W-:Y:S02]  /*e220*/  LOP3.LUT R185, R185, R0, RZ, 0x3c, !PT ;  /* 0x00000000b9b97212 */ /* 0x000fe400078e3cff */
[----:B------:R-:W-:Y:S01]  /*e230*/  SEL R19, R19, RZ, P1 ;  /* 0x000000ff13137207 */ /* 0x000fe20000800000 */
[----:B----4-:R-:W-:-:S05]  /*e240*/  VIADD R12, R12, 0x1 ;  /* 0x000000010c0c7836 */ /* 0x010fca0000000000 */
[----:B------:R1:W-:Y:S03]  /*e250*/  STL [R1+0x3c], R12 ;  /* 0x00003c0c01007387 */ /* 0x0003e60000100800 */
.L_x_640:
[----:B------:R-:W-:Y:S05]  /*e260*/  BSYNC B7 ;  /* 0x0000000000077941 */ /* 0x000fea0003800000 */
.L_x_636:
[----:B------:R-:W4:Y:S08]  /*e270*/  S2UR UR4, SR_CgaCtaId ;  /* 0x00000000000479c3 */ /* 0x000f300000008800 */
[----:B------:R-:W-:Y:S01]  /*e280*/  BAR.SYNC.DEFER_BLOCKING 0x5, 0x180 ;  /* 0x0146000000007b1d */ /* 0x000fe20000010000 */
[----:B------:R-:W-:-:S05]  /*e290*/  MOV R2, 0x400 ;  /* 0x0000040000027802 */ /* 0x000fca0000000f00 */
[----:B------:R-:W-:Y:S01]  /*e2a0*/  BSSY B0, `(.L_x_712) ;  /* 0x0000505000007945 */ /* 0x000fe20003800000 */
[----:B----4-:R-:W-:-:S05]  /*e2b0*/  IMAD.U32 R190, RZ, RZ, UR4 ;  /* 0x00000004ffbe7e24 */ /* 0x010fca000f8e00ff */
[----:B------:R-:W-:-:S05]  /*e2c0*/  LEA R2, R190, R2, 0x18 ;  /* 0x00000002be027211 */ /* 0x000fca00078ec0ff */
[----:B0-2--5:R0:W2:Y:S01]  /*e2d0*/  LDS.128 R152, [R2+0x28cd0] ;  /* 0x028cd00002987984 */ /* 0x0250a20000000c00 */
[----:B------:R-:W-:Y:S06]  /*e2e0*/  BAR.ARV 0x4, 0x180 ;  /* 0x0106000000007b1d */ /* 0x000fec0000002000 */
[----:B------:R-:W-:Y:S05]  /*e2f0*/  @P0 BRA `(.L_x_713) ;  /* 0x0000003c00e40947 */ /* 0x000fea0003800000 */
[----:B------:R-:W4:Y:S01]  /*e300*/  LDL R3, [R1+0x58] ;  /* 0x0000580001037983 */ /* 0x000f220000100800 */
[----:B------:R-:W1:Y:S01]  /*e310*/  S2R R0, SR_SWINHI ;  /* 0x0000000000007919 */ /* 0x000e620000002f00 */
[----:B------:R-:W-:Y:S01]  /*e320*/  F2FP.BF16.F32.PACK_AB R6, R29, R28 ;  /* 0x0000001c1d06723e */ /* 0x000fe200000010ff */
[----:B------:R-:W-:Y:S01]  /*e330*/  ULDC.64 UR6, c[0x0][0xc00] ;  /* 0x0003000000067ab9 */ /* 0x000fe20000000a00 */
[----:B------:R-:W-:Y:S01]  /*e340*/  F2FP.BF16.F32.PACK_AB R7, R31, R30 ;  /* 0x0000001e1f07723e */ /* 0x000fe200000010ff */
[----:B------:R-:W4:Y:S01]  /*e350*/  LDL.LU R156, [R1+0x20] ;  /* 0x00002000019c7983 */ /* 0x000f220000300800 */
[----:B------:R-:W-:Y:S01]  /*e360*/  F2FP.BF16.F32.PACK_AB R8, R33, R32 ;  /* 0x000000202108723e */ /* 0x000fe200000010ff */
[----:B------:R-:W-:Y:S01]  /*e370*/  ULDC.64 UR4, c[0x0][0xc08] ;  /* 0x0003020000047ab9 */ /* 0x000fe20000000a00 */
[----:B------:R-:W-:Y:S01]  /*e380*/  F2FP.BF16.F32.PACK_AB R9, R35, R34 ;  /* 0x000000222309723e */ /* 0x000fe200000010ff */
[----:B--2---:R-:W2:Y:S01]  /*e390*/  LDL.LU R152, [R1+0x24] ;  /* 0x0000240001987983 */ /* 0x004ea20000300800 */
[----:B---3--:R-:W-:-:S02]  /*e3a0*/  MOV R14, R2 ;  /* 0x00000002000e7202 */ /* 0x008fc40000000f00 */
[----:B-1----:R-:W-:Y:S02]  /*e3b0*/  MOV R15, R0 ;  /* 0x00000000000f7202 */ /* 0x002fe40000000f00 */
[----:B------:R-:W-:Y:S02]  /*e3c0*/  F2FP.BF16.F32.PACK_AB R10, R37, R36 ;  /* 0x00000024250a723e */ /* 0x000fe400000010ff */
[----:B------:R-:W-:Y:S01]  /*e3d0*/  F2FP.BF16.F32.PACK_AB R11, R39, R38 ;  /* 0x00000026270b723e */ /* 0x000fe200000010ff */
[----:B------:R-:W-:Y:S01]  /*e3e0*/  BAR.SYNC.DEFER_BLOCKING 0x1, 0x100 ;  /* 0x0044000000007b1d */ /* 0x000fe20000010000 */
[----:B----4-:R-:W-:-:S03]  /*e3f0*/  IMAD.WIDE R12, R3, 0x2, R14 ;  /* 0x00000002030c7825 */ /* 0x010fc600078e020e */
[----:B------:R-:W-:Y:S01]  /*e400*/  LOP3.LUT R0, R12, 0x380, RZ, 0xc0, !PT ;  /* 0x000003800c007812 */ /* 0x000fe200078ec0ff */
[----:B------:R-:W-:-:S03]  /*e410*/  IMAD.MOV.U32 R5, RZ, RZ, R13 ;  /* 0x000000ffff057224 */ /* 0x000fc600078e000d */
[----:B------:R-:W-:-:S04]  /*e420*/  SHF.R.U64 R0, R0, 0x3, RZ ;  /* 0x0000000300007819 */ /* 0x000fc800000012ff */
[----:B------:R-:W-:-:S04]  /*e430*/  LOP3.LUT R4, R0, R12, RZ, 0x3c, !PT ;  /* 0x0000000c00047212 */ /* 0x000fc800078e3cff */
[----:B------:R-:W-:Y:S02]  /*e440*/  MOV R0, R4 ;  /* 0x0000000400007202 */ /* 0x000fe40000000f00 */
[----:B------:R-:W-:Y:S02]  /*e450*/  F2FP.BF16.F32.PACK_AB R4, R25, R24 ;  /* 0x000000181904723e */ /* 0x000fe400000010ff */
[----:B------:R-:W-:-:S05]  /*e460*/  F2FP.BF16.F32.PACK_AB R5, R27, R26 ;  /* 0x0000001a1b05723e */ /* 0x000fca00000010ff */
[----:B------:R1:W-:Y:S02]  /*e470*/  STSM.16.M88.4 [R0], R4 ;  /* 0x0000000400007844 */ /* 0x0003e40000000200 */
[----:B-1----:R-:W-:-:S04]  /*e480*/  IADD3 R4, P0, R12, 0x20, RZ ;  /* 0x000000200c047810 */ /* 0x002fc80007f1e0ff */
[----:B------:R-:W-:Y:S01]  /*e490*/  LOP3.LUT R0, R4, 0x380, RZ, 0xc0, !PT ;  /* 0x0000038004007812 */ /* 0x000fe200078ec0ff */
[----:B------:R-:W-:-:S03]  /*e4a0*/  IMAD.X R5, RZ, RZ, R13, P0 ;  /* 0x000000ffff057224 */ /* 0x000fc600000e060d */
[----:B------:R-:W-:-:S04]  /*e4b0*/  SHF.R.U64 R0, R0, 0x3, RZ ;  /* 0x0000000300007819 */ /* 0x000fc800000012ff */
[----:B------:R-:W-:-:S04]  /*e4c0*/  LOP3.LUT R4, R0, R4, RZ, 0x3c, !PT ;  /* 0x0000000400047212 */ /* 0x000fc800078e3cff */
[----:B------:R-:W-:-:S05]  /*e4d0*/  MOV R4, R4 ;  /* 0x0000000400047202 */ /* 0x000fca0000000f00 */
[----:B------:R1:W-:Y:S02]  /*e4e0*/  STSM.16.M88.4 [R4], R8 ;  /* 0x0000000804007844 */ /* 0x0003e40000000200 */
[----:B-1----:R-:W-:-:S04]  /*e4f0*/  IADD3 R4, P0, R12, 0x40, RZ ;  /* 0x000000400c047810 */ /* 0x002fc80007f1e0ff */
[----:B------:R-:W-:Y:S01]  /*e500*/  LOP3.LUT R0, R4, 0x380, RZ, 0xc0, !PT ;  /* 0x0000038004007812 */ /* 0x000fe200078ec0ff */
[----:B------:R-:W-:-:S03]  /*e510*/  IMAD.X R5, RZ, RZ, R13, P0 ;  /* 0x000000ffff057224 */ /* 0x000fc600000e060d */
[----:B------:R-:W-:-:S04]  /*e520*/  SHF.R.U64 R0, R0, 0x3, RZ ;  /* 0x0000000300007819 */ /* 0x000fc800000012ff */
[----:B------:R-:W-:Y:S02]  /*e530*/  LOP3.LUT R4, R0, R4, RZ, 0x3c, !PT ;  /* 0x0000000400047212 */ /* 0x000fe400078e3cff */
[----:B------:R-:W-:Y:S02]  /*e540*/  F2FP.BF16.F32.PACK_AB R6, R45, R44 ;  /* 0x0000002c2d06723e */ /* 0x000fe400000010ff */
[----:B------:R-:W-:Y:S02]  /*e550*/  MOV R0, R4 ;  /* 0x0000000400007202 */ /* 0x000fe40000000f00 */
[----:B------:R-:W-:Y:S02]  /*e560*/  F2FP.BF16.F32.PACK_AB R4, R41, R40 ;  /* 0x000000282904723e */ /* 0x000fe400000010ff */
[----:B------:R-:W-:Y:S02]  /*e570*/  F2FP.BF16.F32.PACK_AB R5, R43, R42 ;  /* 0x0000002a2b05723e */ /* 0x000fe400000010ff */
[----:B------:R-:W-:-:S05]  /*e580*/  F2FP.BF16.F32.PACK_AB R7, R47, R46 ;  /* 0x0000002e2f07723e */ /* 0x000fca00000010ff */
        /* <DEDUP_REMOVED lines=131> */
[----:B------:R-:W-:-:S02]  /*edc0*/  F2FP.BF16.F32.PACK_AB R7, R143, R142 ;  /* 0x0000008e8f07723e */ /* 0x000fc400000010ff */
[----:B------:R-:W-:-:S03]  /*edd0*/  IADD3 R0, P0, R12, 0x6060, RZ ;  /* 0x000060600c007810 */ /* 0x000fc60007f1e0ff */
[----:B------:R1:W-:Y:S02]  /*ede0*/  STSM.16.M88.4 [R3], R4 ;  /* 0x0000000403007844 */ /* 0x0003e40000000200 */
[----:B------:R-:W-:Y:S01]  /*edf0*/  IMAD.X R13, RZ, RZ, R13, P0 ;  /* 0x000000ffff0d7224 */ /* 0x000fe200000e060d */
[----:B------:R-:W-:Y:S02]  /*ee00*/  F2FP.BF16.F32.PACK_AB R8, R145, R144 ;  /* 0x000000909108723e */ /* 0x000fe400000010ff */
[----:B-1----:R-:W-:-:S04]  /*ee10*/  LOP3.LUT R3, R0, 0x380, RZ, 0xc0, !PT ;  /* 0x0000038000037812 */ /* 0x002fc800078ec0ff */
[----:B------:R-:W-:-:S04]  /*ee20*/  SHF.R.U64 R3, R3, 0x3, RZ ;  /* 0x0000000303037819 */ /* 0x000fc800000012ff */
[----:B------:R-:W-:Y:S02]  /*ee30*/  LOP3.LUT R12, R3, R0, RZ, 0x3c, !PT ;  /* 0x00000000030c7212 */ /* 0x000fe400078e3cff */
[----:B------:R-:W-:Y:S02]  /*ee40*/  IADD3 R6, P0, R156, UR6, RZ ;  /* 0x000000069c067c10 */ /* 0x000fe4000ff1e0ff */
[----:B------:R-:W-:Y:S02]  /*ee50*/  MOV R12, R12 ;  /* 0x0000000c000c7202 */ /* 0x000fe40000000f00 */
[----:B------:R-:W-:Y:S02]  /*ee60*/  F2FP.BF16.F32.PACK_AB R9, R147, R146 ;  /* 0x000000929309723e */ /* 0x000fe400000010ff */
[----:B------:R-:W-:Y:S02]  /*ee70*/  F2FP.BF16.F32.PACK_AB R10, R149, R148 ;  /* 0x00000094950a723e */ /* 0x000fe400000010ff */
[----:B------:R-:W-:-:S02]  /*ee80*/  F2FP.BF16.F32.PACK_AB R11, R151, R150 ;  /* 0x00000096970b723e */ /* 0x000fc400000010ff */
[----:B--2---:R-:W-:Y:S02]  /*ee90*/  IADD3.X R7, R152, UR7, RZ, P0, !PT ;  /* 0x0000000798077c10 */ /* 0x004fe400087fe4ff */
[----:B------:R-:W-:Y:S01]  /*eea0*/  ISETP.NE.U32.AND P0, PT, RZ, UR4, PT ;  /* 0x00000004ff007c0c */ /* 0x000fe2000bf05070 */
[----:B------:R1:W-:Y:S01]  /*eeb0*/  STSM.16.M88.4 [R12], R8 ;  /* 0x000000080c007844 */ /* 0x0003e20000000200 */
[----:B------:R-:W-:Y:S02]  /*eec0*/  BAR.SYNC.DEFER_BLOCKING 0x1, 0x100 ;  /* 0x0044000000007b1d */ /* 0x000fe40000010000 */
[----:B------:R-:W-:Y:S02]  /*eed0*/  ISETP.NE.AND.EX P0, PT, RZ, UR5, PT, P0 ;  /* 0x00000005ff007c0c */ /* 0x000fe4000bf05300 */
[----:B------:R-:W-:-:S04]  /*eee0*/  ISETP.NE.U32.AND P1, PT, RZ, UR6, PT ;  /* 0x00000006ff007c0c */ /* 0x000fc8000bf25070 */
[----:B------:R-:W-:Y:S01]  /*eef0*/  ISETP.NE.AND.EX P1, PT, RZ, UR7, PT, P1 ;  /* 0x00000007ff007c0c */ /* 0x000fe2000bf25310 */
[----:B------:R-:W-:-:S06]  /*ef00*/  IMAD.MOV.U32 R4, RZ, RZ, RZ ;  /* 0x000000ffff047224 */ /* 0x000fcc00078e00ff */
[----:B-1----:R-:W-:Y:S01]  /*ef10*/  @P0 IADD3 R8, P2, R156, UR4, RZ ;  /* 0x000000049c080c10 */ /* 0x002fe2000ff5e0ff */
[----:B------:R-:W-:Y:S02]  /*ef20*/  ULDC UR4, c[0x0][0xa88] ;  /* 0x0002a20000047ab9 */ /* 0x000fe40000000800 */
[----:B------:R-:W-:Y:S01]  /*ef30*/  IMAD.U32 R3, RZ, RZ, UR4 ;  /* 0x00000004ff037e24 */ /* 0x000fe2000f8e00ff */
[----:B------:R-:W-:Y:S02]  /*ef40*/  @P0 IADD3.X R9, R152, UR5, RZ, P2, !PT ;  /* 0x0000000598090c10 */ /* 0x000fe400097fe4ff */
[----:B------:R1:W5:Y:S04]  /*ef50*/  @P1 LDG.E R4, desc[UR42][R6.64] ;  /* 0x0000002a06041981 */ /* 0x000368000c1e1900 */
[----:B------:R1:W5:Y:S01]  /*ef60*/  @P0 LDG.E R3, desc[UR42][R8.64] ;  /* 0x0000002a08030981 */ /* 0x000362000c1e1900 */
[----:B------:R-:W-:Y:S05]  /*ef70*/  @P0 BRA `(.L_x_714) ;  /* 0x0000000000100947 */ /* 0x000fea0003800000 */
[----:B------:R-:W-:Y:S05]  /*ef80*/  @!P1 BRA `(.L_x_714) ;  /* 0x00000000000c9947 */ /* 0x000fea0003800000 */
[----:B-----5:R-:W2:Y:S04]  /*ef90*/  LDG.E R3, desc[UR42][R6.64] ;  /* 0x0000002a06037981 */ /* 0x020ea8000c1e1900 */
[----:B-1----:R-:W2:Y:S02]  /*efa0*/  LDG.E R6, desc[UR42][R6.64+0x4] ;  /* 0x0000042a06067981 */ /* 0x002ea4000c1e1900 */
[----:B--2---:R-:W-:-:S07]  /*efb0*/  IMAD.IADD R3, R6, 0x1, -R3 ;  /* 0x0000000106037824 */ /* 0x004fce00078e0a03 */
.L_x_714:
[----:B------:R-:W2:Y:S01]  /*efc0*/  LDL R0, [R1+0x44] ;  /* 0x0000440001007983 */ /* 0x000ea20000100800 */
[----:B------:R-:W-:-:S03]  /*efd0*/  ULDC UR4, c[0x0][0xad4] ;  /* 0x0002b50000047ab9 */ /* 0x000fc60000000800 */
[----:B------:R-:W3:Y:S04]  /*efe0*/  LDL.LU R5, [R1+0x1c] ;  /* 0x00001c0001057983 */ /* 0x000ee80000300800 */
[----:B------:R4:W5:Y:S04]  /*eff0*/  LDL R159, [R1+0x18] ;  /* 0x00001800019f7983 */ /* 0x0009680000100800 */
[----:B------:R4:W5:Y:S04]  /*f000*/  LDL R158, [R1+0x28] ;  /* 0x00002800019e7983 */ /* 0x0009680000100800 */
[----:B--2---:R-:W2:Y:S01]  /*f010*/  SHFL.IDX PT, R0, R0, RZ, 0x1f ;  /* 0x00001fff00007589 */ /* 0x004ea200000e0000 */
[----:B---3--:R-:W-:-:S02]  /*f020*/  ISETP.NE.AND P1, PT, R5, RZ, PT ;  /* 0x000000ff0500720c */ /* 0x008fc40003f25270 */
[----:B--2---:R-:W-:Y:S02]  /*f030*/  ISETP.NE.AND P0, PT, R0, RZ, PT ;  /* 0x000000ff0000720c */ /* 0x004fe40003f05270 */
[----:B------:R-:W-:Y:S02]  /*f040*/  SEL R0, R5, UR4, P1 ;  /* 0x0000000405007c07 */ /* 0x000fe40008800000 */
[----:B-----5:R-:W-:-:S09]  /*f050*/  SHF.R.S32.HI R5, RZ, 0x1f, R4 ;  /* 0x0000001fff057819 */ /* 0x020fd20000011404 */
[----:B----4-:R-:W-:Y:S05]  /*f060*/  @P0 BRA `(.L_x_715) ;  /* 0x0000000400040947 */ /* 0x010fea0003800000 */
[----:B------:R-:W2:Y:S01]  /*f070*/  LDL.LU R11, [R1+0x40] ;  /* 0x00004000010b7983 */ /* 0x000ea20000300800 */
[----:B------:R-:W-:Y:S01]  /*f080*/  IMAD.MOV.U32 R10, RZ, RZ, 0x9b8 ;  /* 0x000009b8ff0a7424 */ /* 0x000fe200078e00ff */
[----:B------:R-:W-:Y:S01]  /*f090*/  ISETP.GT.AND P1, PT, R0, 0x1, PT ;  /* 0x000000010000780c */ /* 0x000fe20003f24270 */
[----:B------:R-:W3:Y:S01]  /*f0a0*/  LDC R157, c[0x0][0xbe8] ;  /* 0x0002fa00ff9d7b82 */ /* 0x000ee20000000800 */
[----:B------:R-:W4:Y:S04]  /*f0b0*/  LDL R152, [R1+0x50] ;  /* 0x0000500001987983 */ /* 0x000f280000100800 */
[----:B------:R-:W5:Y:S01]  /*f0c0*/  LDL R156, [R1+0x38] ;  /* 0x00003800019c7983 */ /* 0x000f620000100800 */
[----:B------:R-:W-:Y:S02]  /*f0d0*/  SEL R10, R10, 0x978, P1 ;  /* 0x000009780a0a7807 */ /* 0x000fe40000800000 */
[----:B------:R-:W-:Y:S01]  /*f0e0*/  ISETP.NE.U32.AND P0, PT, RZ, UR6, PT ;  /* 0x00000006ff007c0c */ /* 0x000fe2000bf05070 */
[----:B------:R-:W5:Y:S01]  /*f0f0*/  LDL R161, [R1+0x54] ;  /* 0x0000540001a17983 */ /* 0x000f620000100800 */
[----:B-1----:R-:W1:Y:S02]  /*f100*/  LDC.64 R8, c[0x0][R10+0x220] ;  /* 0x000088000a087b82 */ /* 0x002e640000000a00 */
[----:B------:R-:W-:Y:S01]  /*f110*/  ISETP.NE.AND.EX P0, PT, RZ, UR7, PT, P0 ;  /* 0x00000007ff007c0c */ /* 0x000fe2000bf05300 */
[----:B------:R-:W5:Y:S03]  /*f120*/  LDL R160, [R1+0x48] ;  /* 0x0000480001a07983 */ /* 0x000f660000100800 */
[----:B------:R-:W-:-:S02]  /*f130*/  SEL R12, R159, RZ, !P0 ;  /* 0x000000ff9f0c7207 */ /* 0x000fc40004000000 */
[----:B------:R-:W0:Y:S03]  /*f140*/  LDC.64 R6, c[0x0][R10+0x218] ;  /* 0x000086000a067b82 */ /* 0x000e260000000a00 */
[----:B-1----:R-:W-:Y:S01]  /*f150*/  IMAD R9, R9, R12, RZ ;  /* 0x0000000c09097224 */ /* 0x002fe200078e02ff */
[----:B--2---:R-:W-:Y:S02]  /*f160*/  SEL R11, R11, RZ, !P0 ;  /* 0x000000ff0b0b7207 */ /* 0x004fe40004000000 */
[----:B---3--:R-:W-:-:S03]  /*f170*/  ISETP.NE.AND P0, PT, R157, 0x1, PT ;  /* 0x000000019d00780c */ /* 0x008fc60003f05270 */
[C---:B------:R-:W-:Y:S02]  /*f180*/  IMAD R11, R8.reuse, R11, R9 ;  /* 0x0000000b080b7224 */ /* 0x040fe400078e0209 */
[----:B------:R-:W-:-:S04]  /*f190*/  IMAD.WIDE.U32 R8, R8, R12, RZ ;  /* 0x0000000c08087225 */ /* 0x000fc800078e00ff */
[-C--:B0-----:R-:W-:Y:S02]  /*f1a0*/  IMAD R12, R7, R184.reuse, RZ ;  /* 0x000000b8070c7224 */ /* 0x081fe400078e02ff */
[----:B------:R-:W-:-:S04]  /*f1b0*/  IMAD.WIDE.U32 R6, R6, R184, RZ ;  /* 0x000000b806067225 */ /* 0x000fc800078e00ff */
[----:B------:R-:W-:Y:S02]  /*f1c0*/  IMAD.IADD R12, R7, 0x1, R12 ;  /* 0x00000001070c7824 */ /* 0x000fe400078e020c */
[----:B------:R-:W0:Y:S01]  /*f1d0*/  @P0 LDC R7, c[0x0][0xbec] ;  /* 0x0002fb00ff070b82 */ /* 0x000e220000000800 */
[----:B------:R-:W-:-:S07]  /*f1e0*/  IADD3 R13, P2, P3, R8, R6, R4 ;  /* 0x00000006080d7210 */ /* 0x000fce0007b5e004 */
[----:B------:R-:W1:Y:S01]  /*f1f0*/  @P0 LDC R6, c[0x0][0xbf0] ;  /* 0x0002fc00ff060b82 */ /* 0x000e620000000800 */
[----:B----4-:R-:W-:Y:S02]  /*f200*/  IMAD R152, R158, 0x40, R152 ;  /* 0x000000409e987824 */ /* 0x010fe400078e0298 */
[----:B------:R-:W-:-:S05]  /*f210*/  IMAD.IADD R11, R9, 0x1, R11 ;  /* 0x00000001090b7824 */ /* 0x000fca00078e020b */
[----:B------:R-:W-:Y:S01]  /*f220*/  IADD3.X R11, R11, R12, R5, P2, P3 ;  /* 0x0000000c0b0b7210 */ /* 0x000fe200017e6405 */
[----:B------:R-:W-:Y:S02]  /*f230*/  IMAD.MOV.U32 R12, RZ, RZ, R152 ;  /* 0x000000ffff0c7224 */ /* 0x000fe400078e0098 */
[----:B0-----:R-:W-:-:S05]  /*f240*/  @P0 IMAD.HI.U32 R7, R152, R7, RZ ;  /* 0x0000000798070227 */ /* 0x001fca00078e00ff */
[----:B-1----:R-:W-:Y:S02]  /*f250*/  @P0 SHF.R.U32.HI R12, RZ, R6, R7 ;  /* 0x00000006ff0c0219 */ /* 0x002fe40000011607 */
[----:B------:R-:W0:Y:S01]  /*f260*/  LDC.64 R6, c[0x0][R10+0x228] ;  /* 0x00008a000a067b82 */ /* 0x000e220000000a00 */
[----:B-----5:R-:W-:-:S05]  /*f270*/  SEL R156, R156, RZ, P1 ;  /* 0x000000ff9c9c7207 */ /* 0x020fca0000800000 */
[----:B0-----:R-:W-:-:S04]  /*f280*/  IMAD.WIDE.U32 R8, R6, R156, RZ ;  /* 0x0000009c06087225 */ /* 0x001fc800078e00ff */
[----:B------:R-:W-:-:S04]  /*f290*/  IMAD R6, R7, R156, RZ ;  /* 0x0000009c07067224 */ /* 0x000fc800078e02ff */
[----:B------:R-:W-:Y:S02]  /*f2a0*/  IMAD.IADD R9, R9, 0x1, R6 ;  /* 0x0000000109097824 */ /* 0x000fe400078e0206 */
[----:B------:R0:W1:Y:S01]  /*f2b0*/  LDC.64 R6, c[0x0][R10+0x210] ;  /* 0x000084000a067b82 */ /* 0x0000620000000a00 */
[----:B------:R-:W-:Y:S01]  /*f2c0*/  IADD3 R8, P0, P2, R12, R13, R8 ;  /* 0x0000000d0c087210 */ /* 0x000fe20007a1e008 */
[--C-:B------:R-:W-:Y:S01]  /*f2d0*/  IMAD.MOV R13, RZ, RZ, -R12.reuse ;  /* 0x000000ffff0d7224 */ /* 0x100fe200078e0a0c */
[----:B------:R-:W-:-:S03]  /*f2e0*/  SHF.R.S32.HI R12, RZ, 0x1f, R12 ;  /* 0x0000001fff0c7819 */ /* 0x000fc6000001140c */
[----:B------:R-:W-:Y:S01]  /*f2f0*/  IMAD R13, R157, R13, R152 ;  /* 0x0000000d9d0d7224 */ /* 0x000fe200078e0298 */
[----:B------:R-:W-:-:S04]  /*f300*/  IADD3.X R9, R12, R11, R9, P0, P2 ;  /* 0x0000000b0c097210 */ /* 0x000fc800007e4409 */
[----:B0-----:R-:W-:Y:S01]  /*f310*/  SHF.R.S32.HI R10, RZ, 0x1f, R13 ;  /* 0x0000001fff0a7819 */ /* 0x001fe2000001140d */
[-C--:B-1----:R-:W-:Y:S02]  /*f320*/  IMAD R7, R7, R13.reuse, RZ ;  /* 0x0000000d07077224 */ /* 0x082fe400078e02ff */
[----:B------:R-:W-:-:S04]  /*f330*/  IMAD.WIDE.U32 R8, R6, R13, R8 ;  /* 0x0000000d06087225 */ /* 0x000fc800078e0008 */
[----:B------:R-:W-:Y:S02]  /*f340*/  IMAD R10, R6, R10, R7 ;  /* 0x0000000a060a7224 */ /* 0x000fe400078e0207 */
[----:B------:R-:W0:Y:S08]  /*f350*/  LDC.64 R6, c[0x0][0xba8] ;  /* 0x0002ea00ff067b82 */ /* 0x000e300000000a00 */
[----:B0-----:R-:W0:Y:S08]  /*f360*/  @!P1 LDC R6, c[0x0][0xb50] ;  /* 0x0002d400ff069b82 */ /* 0x001e300000000800 */
[----:B------:R-:W1:Y:S01]  /*f370*/  @!P1 LDC R7, c[0x0][0xb54] ;  /* 0x0002d500ff079b82 */ /* 0x000e620000000800 */
[----:B------:R-:W-:-:S02]  /*f380*/  IMAD.IADD R10, R9, 0x1, R10 ;  /* 0x00000001090a7824 */ /* 0x000fc400078e020a */
[----:B------:R-:W-:Y:S01]  /*f390*/  IMAD R11, R158, 0x40, R195 ;  /* 0x000000409e0b7824 */ /* 0x000fe200078e02c3 */
[----:B0-----:R-:W-:Y:S01]  /*f3a0*/  LEA R9, P0, R8, R6, 0x2 ;  /* 0x0000000608097211 */ /* 0x001fe200078010ff */
[----:B------:R-:W-:-:S03]  /*f3b0*/  IMAD.MOV R6, RZ, RZ, -R161 ;  /* 0x000000ffff067224 */ /* 0x000fc600078e0aa1 */
[----:B-1----:R-:W-:Y:S02]  /*f3c0*/  LEA.HI.X R10, R8, R7, R10, 0x2, P0 ;  /* 0x00000007080a7211 */ /* 0x002fe400000f140a */
[----:B------:R-:W-:Y:S01]  /*f3d0*/  ISETP.NE.AND P0, PT, R160, R6, PT ;  /* 0x00000006a000720c */ /* 0x000fe20003f05270 */
[----:B------:R-:W-:Y:S04]  /*f3e0*/  SHFL.IDX PT, R8, R9, 0x1, 0x1c1f ;  /* 0x003c1f0009087f89 */ /* 0x000fe800000e0000 */
[----:B------:R-:W-:Y:S04]  /*f3f0*/  SHFL.IDX PT, R6, R9, RZ, 0x1c1f ;  /* 0x001c1fff09067589 */ /* 0x000fe800000e0000 */
[----:B------:R-:W0:Y:S04]  /*f400*/  SHFL.IDX PT, R7, R10, RZ, 0x1c1f ;  /* 0x001c1fff0a077589 */ /* 0x000e2800000e0000 */
[----:B------:R1:W2:Y:S02]  /*f410*/  SHFL.IDX PT, R9, R10, 0x1, 0x1c1f ;  /* 0x003c1f000a097f89 */ /* 0x0002a400000e0000 */
[----:B-1----:R-:W-:-:S05]  /*f420*/  IMAD R10, R3, R157, RZ ;  /* 0x0000009d030a7224 */ /* 0x002fca00078e02ff */
[C---:B------:R-:W-:Y:S01]  /*f430*/  ISETP.GE.OR P1, PT, R11.reuse, R10, P0 ;  /* 0x0000000a0b00720c */ /* 0x040fe20000726670 */
[----:B------:R-:W-:-:S05]  /*f440*/  VIADD R11, R11, 0x8 ;  /* 0x000000080b0b7836 */ /* 0x000fca0000000000 */
[----:B------:R-:W-:-:S07]  /*f450*/  ISETP.GE.OR P0, PT, R11, R10, P0 ;  /* 0x0000000a0b00720c */ /* 0x000fce0000706670 */
[----:B0-----:R3:W-:Y:S06]  /*f460*/  @!P1 ST.E desc[UR42][R6.64], R21 ;  /* 0x0000001506009985 */ /* 0x0017ec000c10192a */
[----:B--2---:R3:W-:Y:S02]  /*f470*/  @!P0 ST.E desc[UR42][R8.64], R20 ;  /* 0x0000001408008985 */ /* 0x0047e4000c10192a */
.L_x_715:
[----:B------:R-:W-:Y:S02]  /*f480*/  ISETP.GT.AND P1, PT, R0, 0x1, PT ;  /* 0x000000010000780c */ /* 0x000fe40003f24270 */
[----:B------:R-:W-:-:S04]  /*f490*/  ISETP.NE.U32.AND P0, PT, RZ, UR6, PT ;  /* 0x00000006ff007c0c */ /* 0x000fc8000bf05070 */
[----:B------:R-:W-:-:S04]  /*f4a0*/  ISETP.NE.AND.EX P0, PT, RZ, UR7, PT, P0 ;  /* 0x00000007ff007c0c */ /* 0x000fc8000bf05300 */
[----:B------:R-:W-:-:S03]  /*f4b0*/  SEL R0, R159, RZ, !P0 ;  /* 0x000000ff9f007207 */ /* 0x000fc60004000000 */
[----:B------:R-:W-:Y:S06]  /*f4c0*/  @P1 BRA `(.L_x_716) ;  /* 0x0000001000601947 */ /* 0x000fec0003800000 */
[----:B---3--:R-:W2:Y:S01]  /*f4d0*/  S2R R20, SR_TID.X ;  /* 0x0000000000147919 */ /* 0x008ea20000002100 */
[----:B------:R-:W3:Y:S01]  /*f4e0*/  LDC R80, c[0x0][0xbe8] ;  /* 0x0002fa00ff507b82 */ /* 0x000ee20000000800 */
[----:B------:R-:W-:Y:S01]  /*f4f0*/  ULDC.64 UR4, c[0x0][0xaa0] ;  /* 0x0002a80000047ab9 */ /* 0x000fe20000000a00 */
[----:B--2---:R-:W-:-:S05]  /*f500*/  VIADD R20, R20, 0xffffff80 ;  /* 0xffffff8014147836 */ /* 0x004fca0000000000 */
[----:B-1----:R-:W-:-:S04]  /*f510*/  SHF.R.S32.HI R7, RZ, 0x1f, R20 ;  /* 0x0000001fff077819 */ /* 0x002fc80000011414 */
[----:B------:R-:W-:-:S04]  /*f520*/  LEA.HI R7, R7, R20, RZ, 0x3 ;  /* 0x0000001407077211 */ /* 0x000fc800078f18ff */
[----:B------:R-:W-:-:S05]  /*f530*/  SHF.R.S32.HI R6, RZ, 0x3, R7 ;  /* 0x00000003ff067819 */ /* 0x000fca0000011407 */
[----:B------:R-:W-:-:S04]  /*f540*/  IMAD R9, R6, 0x40, R192 ;  /* 0x0000004006097824 */ /* 0x000fc800078e02c0 */
[----:B------:R-:W-:-:S03]  /*f550*/  IMAD.WIDE R14, R9, 0x2, R14 ;  /* 0x00000002090e7825 */ /* 0x000fc600078e020e */
[C---:B------:R-:W-:Y:S01]  /*f560*/  IADD3 R37, P0, R14.reuse, 0x5000, RZ ;  /* 0x000050000e257810 */ /* 0x040fe20007f1e0ff */
[----:B------:R-:W-:Y:S01]  /*f570*/  IMAD R5, R5, UR4, RZ ;  /* 0x0000000405057c24 */ /* 0x000fe2000f8e02ff */
[----:B------:R-:W-:Y:S02]  /*f580*/  LOP3.LUT R7, R7, 0xfffffff8, RZ, 0xc0, !PT ;  /* 0xfffffff807077812 */ /* 0x000fe400078ec0ff */
[----:B------:R-:W-:Y:S02]  /*f590*/  LOP3.LUT R36, R37, 0x380, RZ, 0xc0, !PT ;  /* 0x0000038025247812 */ /* 0x000fe400078ec0ff */
[----:B------:R-:W-:Y:S02]  /*f5a0*/  IADD3 R41, P1, R14, 0x6000, RZ ;  /* 0x000060000e297810 */ /* 0x000fe40007f3e0ff */
[----:B------:R-:W-:Y:S01]  /*f5b0*/  SHF.R.U64 R36, R36, 0x3, RZ ;  /* 0x0000000324247819 */ /* 0x000fe200000012ff */
[----:B------:R-:W-:Y:S01]  /*f5c0*/  IMAD R21, R4, UR5, R5 ;  /* 0x0000000504157c24 */ /* 0x000fe2000f8e0205 */
[----:B------:R-:W-:-:S02]  /*f5d0*/  LOP3.LUT R40, R41, 0x380, RZ, 0xc0, !PT ;  /* 0x0000038029287812 */ /* 0x000fc400078ec0ff */
[----:B------:R-:W-:Y:S01]  /*f5e0*/  LOP3.LUT R36, R36, R37, RZ, 0x3c, !PT ;  /* 0x0000002524247212 */ /* 0x000fe200078e3cff */
[----:B------:R-:W-:Y:S01]  /*f5f0*/  IMAD.X R37, RZ, RZ, R15, P0 ;  /* 0x000000ffff257224 */ /* 0x000fe200000e060f */
[----:B------:R-:W-:Y:S01]  /*f600*/  IADD3 R65, P0, R14, 0xc000, RZ ;  /* 0x0000c0000e417810 */ /* 0x000fe20007f1e0ff */
[----:B------:R-:W-:Y:S01]  /*f610*/  IMAD.WIDE.U32 R4, R4, UR4, RZ ;  /* 0x0000000404047c25 */ /* 0x000fe2000f8e00ff */
[----:B------:R-:W-:Y:S01]  /*f620*/  ULDC.64 UR4, c[0x0][0xae8] ;  /* 0x0002ba0000047ab9 */ /* 0x000fe20000000a00 */
[----:B------:R-:W-:Y:S02]  /*f630*/  IADD3 R13, P3, R14, 0x1000, RZ ;  /* 0x000010000e0d7810 */ /* 0x000fe40007f7e0ff */
[----:B------:R-:W-:Y:S01]  /*f640*/  LOP3.LUT R64, R65, 0x380, RZ, 0xc0, !PT ;  /* 0x0000038041407812 */ /* 0x000fe200078ec0ff */
[----:B------:R-:W-:Y:S01]  /*f650*/  IMAD.IADD R5, R5, 0x1, R21 ;  /* 0x0000000105057824 */ /* 0x000fe200078e0215 */
[----:B------:R-:W-:Y:S01]  /*f660*/  SHF.R.U64 R40, R40, 0x3, RZ ;  /* 0x0000000328287819 */ /* 0x000fe200000012ff */
[----:B------:R-:W-:Y:S01]  /*f670*/  IMAD.IADD R7, R20, 0x1, -R7 ;  /* 0x0000000114077824 */ /* 0x000fe200078e0a07 */
[----:B------:R-:W-:Y:S01]  /*f680*/  SHF.R.U64 R64, R64, 0x3, RZ ;  /* 0x0000000340407819 */ /* 0x000fe200000012ff */
[----:B------:R-:W-:Y:S01]  /*f690*/  IMAD.WIDE.U32 R4, R184, UR4, R4 ;  /* 0x00000004b8047c25 */ /* 0x000fe2000f8e0004 */
[----:B------:R-:W-:Y:S01]  /*f6a0*/  IADD3 R45, P2, R14, 0x7000, RZ ;  /* 0x000070000e2d7810 */ /* 0x000fe20007f5e0ff */
[----:B------:R-:W5:Y:S01]  /*f6b0*/  LD.E.128 R36, desc[UR42][R36.64] ;  /* 0x0000002a24247980 */ /* 0x000f62000c101d00 */
[----:B------:R-:W-:Y:S01]  /*f6c0*/  LOP3.LUT R64, R64, R65, RZ, 0x3c, !PT ;  /* 0x0000004140407212 */ /* 0x000fe200078e3cff */
[----:B------:R-:W-:Y:S01]  /*f6d0*/  IMAD.X R65, RZ, RZ, R15, P0 ;  /* 0x000000ffff417224 */ /* 0x000fe200000e060f */
[----:B---3--:R-:W-:-:S02]  /*f6e0*/  ISETP.NE.AND P0, PT, R80, 0x1, PT ;  /* 0x000000015000780c */ /* 0x008fc40003f05270 */
[----:B------:R-:W-:Y:S01]  /*f6f0*/  SHF.R.S32.HI R20, RZ, 0x1f, R0 ;  /* 0x0000001fff147819 */ /* 0x000fe20000011400 */
[----:B------:R-:W-:Y:S01]  /*f700*/  IMAD R5, R184, UR5, R5 ;  /* 0x00000005b8057c24 */ /* 0x000fe2000f8e0205 */
[----:B------:R-:W-:Y:S01]  /*f710*/  ULDC.64 UR4, c[0x0][0xaf0] ;  /* 0x0002bc0000047ab9 */ /* 0x000fe20000000a00 */
[----:B------:R-:W-:Y:S01]  /*f720*/  LOP3.LUT R12, R13, 0x380, RZ, 0xc0, !PT ;  /* 0x000003800d0c7812 */ /* 0x000fe200078ec0ff */
[----:B------:R-:W-:Y:S01]  /*f730*/  IMAD R7, R7, 0x20, R6 ;  /* 0x0000002007077824 */ /* 0x000fe200078e0206 */
[----:B------:R-:W-:Y:S01]  /*f740*/  LOP3.LUT R40, R40, R41, RZ, 0x3c, !PT ;  /* 0x0000002928287212 */ /* 0x000fe200078e3cff */
[C---:B------:R-:W-:Y:S01]  /*f750*/  VIADD R157, R192.reuse, 0x80 ;  /* 0x00000080c09d7836 */ /* 0x040fe20000000000 */
[----:B------:R-:W-:Y:S01]  /*f760*/  LOP3.LUT R44, R45, 0x380, RZ, 0xc0, !PT ;  /* 0x000003802d2c7812 */ /* 0x000fe200078ec0ff */
[----:B------:R-:W-:Y:S01]  /*f770*/  VIADD R156, R192, 0xc0 ;  /* 0x000000c0c09c7836 */ /* 0x000fe20000000000 */
[----:B------:R-:W-:Y:S01]  /*f780*/  SHF.R.U64 R12, R12, 0x3, RZ ;  /* 0x000000030c0c7819 */ /* 0x000fe200000012ff */
[----:B------:R-:W-:Y:S01]  /*f790*/  VIADD R152, R192, 0x100 ;  /* 0x00000100c0987836 */ /* 0x000fe20000000000 */
[----:B------:R-:W1:Y:S01]  /*f7a0*/  @P0 LDC R81, c[0x0][0xbec] ;  /* 0x0002fb00ff510b82 */ /* 0x000e620000000800 */
[----:B------:R-:W-:Y:S01]  /*f7b0*/  IMAD R21, R20, UR4, RZ ;  /* 0x0000000414157c24 */ /* 0x000fe2000f8e02ff */
[----:B------:R-:W-:Y:S01]  /*f7c0*/  SHF.R.U64 R44, R44, 0x3, RZ ;  /* 0x000000032c2c7819 */ /* 0x000fe200000012ff */
[----:B------:R-:W-:Y:S01]  /*f7d0*/  IMAD.X R41, RZ, RZ, R15, P1 ;  /* 0x000000ffff297224 */ /* 0x000fe200008e060f */
[----:B------:R-:W-:Y:S01]  /*f7e0*/  IADD3 R69, P1, R14, 0xd000, RZ ;  /* 0x0000d0000e457810 */ /* 0x000fe20007f3e0ff */
[----:B------:R-:W-:Y:S01]  /*f7f0*/  IMAD R3, R3, R80, RZ ;  /* 0x0000005003037224 */ /* 0x000fe200078e02ff */
[----:B------:R-:W-:Y:S01]  /*f800*/  LOP3.LUT R12, R12, R13, RZ, 0x3c, !PT ;  /* 0x0000000d0c0c7212 */ /* 0x000fe200078e3cff */
[----:B------:R-:W-:Y:S01]  /*f810*/  VIADD R88, R192, 0x140 ;  /* 0x00000140c0587836 */ /* 0x000fe20000000000 */
[----:B------:R-:W2:Y:S01]  /*f820*/  @P0 LDC R83, c[0x0][0xbf0] ;  /* 0x0002fc00ff530b82 */ /* 0x000ea20000000800 */
[----:B------:R-:W-:Y:S01]  /*f830*/  IMAD R82, R158, 0x40, R7 ;  /* 0x000000409e527824 */ /* 0x000fe200078e0207 */
[C---:B------:R-:W-:Y:S01]  /*f840*/  IADD3 R25, P4, R14.reuse, 0x2000, RZ ;  /* 0x000020000e197810 */ /* 0x040fe20007f9e0ff */
[----:B------:R-:W-:Y:S01]  /*f850*/  IMAD.X R13, RZ, RZ, R15, P3 ;  /* 0x000000ffff0d7224 */ /* 0x000fe200018e060f */
[C---:B------:R-:W-:Y:S01]  /*f860*/  IADD3 R29, P5, R14.reuse, 0x3000, RZ ;  /* 0x000030000e1d7810 */ /* 0x040fe20007fbe0ff */
[----:B------:R-:W5:Y:S01]  /*f870*/  LD.E.128 R64, desc[UR42][R64.64] ;  /* 0x0000002a40407980 */ /* 0x000f62000c101d00 */
[----:B------:R-:W-:-:S02]  /*f880*/  IADD3 R33, P6, R14, 0x4000, RZ ;  /* 0x000040000e217810 */ /* 0x000fc40007fde0ff */
[----:B------:R-:W3:Y:S01]  /*f890*/  LDC R20, c[0x0][0xac8] ;  /* 0x0002b200ff147b82 */ /* 0x000ee20000000800 */
[----:B------:R-:W-:Y:S01]  /*f8a0*/  LOP3.LUT R68, R69, 0x380, RZ, 0xc0, !PT ;  /* 0x0000038045447812 */ /* 0x000fe200078ec0ff */
[----:B------:R-:W-:Y:S01]  /*f8b0*/  IMAD R7, R0, UR5, R21 ;  /* 0x0000000500077c24 */ /* 0x000fe2000f8e0215 */
[----:B------:R-:W-:Y:S01]  /*f8c0*/  IADD3 R49, P3, R14, 0x8000, RZ ;  /* 0x000080000e317810 */ /* 0x000fe20007f7e0ff */
[----:B------:R-:W-:Y:S01]  /*f8d0*/  IMAD.WIDE.U32 R4, R0, UR4, R4 ;  /* 0x0000000400047c25 */ /* 0x000fe2000f8e0004 */
[----:B------:R-:W-:Y:S01]  /*f8e0*/  LOP3.LUT R44, R44, R45, RZ, 0x3c, !PT ;  /* 0x0000002d2c2c7212 */ /* 0x000fe200078e3cff */
[----:B------:R-:W-:Y:S01]  /*f8f0*/  ULDC.64 UR4, c[0x0][0xae0] ;  /* 0x0002b80000047ab9 */ /* 0x000fe20000000a00 */
[----:B------:R-:W-:Y:S01]  /*f900*/  LOP3.LUT R24, R25, 0x380, RZ, 0xc0, !PT ;  /* 0x0000038019187812 */ /* 0x000fe200078ec0ff */
[----:B-1----:R-:W-:Y:S01]  /*f910*/  @P0 IMAD.HI.U32 R0, R82, R81, RZ ;  /* 0x0000005152000227 */ /* 0x002fe200078e00ff */
[----:B------:R-:W-:Y:S01]  /*f920*/  LOP3.LUT R28, R29, 0x380, RZ, 0xc0, !PT ;  /* 0x000003801d1c7812 */ /* 0x000fe200078ec0ff */
[----:B------:R-:W5:Y:S01]  /*f930*/  LD.E.128 R40, desc[UR42][R40.64] ;  /* 0x0000002a28287980 */ /* 0x000f62000c101d00 */
[----:B------:R-:W-:Y:S01]  /*f940*/  LOP3.LUT R32, R33, 0x380, RZ, 0xc0, !PT ;  /* 0x0000038021207812 */ /* 0x000fe200078ec0ff */
[----:B------:R-:W-:Y:S01]  /*f950*/  IMAD.X R45, RZ, RZ, R15, P2 ;  /* 0x000000ffff2d7224 */ /* 0x000fe200010e060f */
[----:B------:R-:W-:Y:S01]  /*f960*/  IADD3 R73, P2, R14, 0xe000, RZ ;  /* 0x0000e0000e497810 */ /* 0x000fe20007f5e0ff */
[----:B------:R-:W-:Y:S01]  /*f970*/  IMAD R21, R158, 0x40, R6 ;  /* 0x000000409e157824 */ /* 0x000fe200078e0206 */
[----:B------:R-:W-:Y:S01]  /*f980*/  SHF.R.U64 R68, R68, 0x3, RZ ;  /* 0x0000000344447819 */ /* 0x000fe200000012ff */
[----:B------:R-:W-:Y:S01]  /*f990*/  VIADD R158, R192, 0x40 ;  /* 0x00000040c09e7836 */ /* 0x000fe20000000000 */
[----:B------:R-:W-:Y:S01]  /*f9a0*/  LOP3.LUT R48, R49, 0x380, RZ, 0xc0, !PT ;  /* 0x0000038031307812 */ /* 0x000fe200078ec0ff */
[----:B------:R-:W-:Y:S01]  /*f9b0*/  IMAD.MOV.U32 R81, RZ, RZ, R82 ;  /* 0x000000ffff517224 */ /* 0x000fe200078e0052 */
[----:B--2---:R-:W-:Y:S01]  /*f9c0*/  @P0 SHF.R.U32.HI R81, RZ, R83, R0 ;  /* 0x00000053ff510219 */ /* 0x004fe20000011600 */
[----:B------:R-:W-:Y:S01]  /*f9d0*/  IMAD.IADD R5, R5, 0x1, R7 ;  /* 0x0000000105057824 */ /* 0x000fe200078e0207 */
[----:B------:R-:W-:Y:S01]  /*f9e0*/  SHF.R.U64 R24, R24, 0x3, RZ ;  /* 0x0000000318187819 */ /* 0x000fe200000012ff */
[----:B------:R-:W5:Y:S01]  /*f9f0*/  LD.E.128 R44, desc[UR42][R44.64] ;  /* 0x0000002a2c2c7980 */ /* 0x000f62000c101d00 */
[----:B------:R-:W-:-:S02]  /*fa00*/  SHF.R.U64 R28, R28, 0x3, RZ ;  /* 0x000000031c1c7819 */ /* 0x000fc400000012ff */
[----:B------:R-:W-:Y:S02]  /*fa10*/  SHF.R.U64 R32, R32, 0x3, RZ ;  /* 0x0000000320207819 */ /* 0x000fe400000012ff */
[----:B------:R-:W-:Y:S02]  /*fa20*/  LOP3.LUT R72, R73, 0x380, RZ, 0xc0, !PT ;  /* 0x0000038049487812 */ /* 0x000fe400078ec0ff */
[----:B------:R-:W-:Y:S01]  /*fa30*/  LOP3.LUT R68, R68, R69, RZ, 0x3c, !PT ;  /* 0x0000004544447212 */ /* 0x000fe200078e3cff */
[----:B------:R-:W-:Y:S01]  /*fa40*/  IMAD.X R69, RZ, RZ, R15, P1 ;  /* 0x000000ffff457224 */ /* 0x000fe200008e060f */
[----:B------:R-:W-:Y:S02]  /*fa50*/  SHF.R.U64 R48, R48, 0x3, RZ ;  /* 0x0000000330307819 */ /* 0x000fe400000012ff */
[----:B---3--:R-:W-:Y:S02]  /*fa60*/  ISETP.GE.AND P1, PT, R158, R20, PT ;  /* 0x000000149e00720c */ /* 0x008fe40003f26270 */
[----:B------:R-:W-:-:S02]  /*fa70*/  SHF.R.S32.HI R0, RZ, 0x1f, R81 ;  /* 0x0000001fff007819 */ /* 0x000fc40000011451 */
[----:B------:R-:W-:Y:S01]  /*fa80*/  ISETP.GE.AND P0, PT, R157, R20, PT ;  /* 0x000000149d00720c */ /* 0x000fe20003f06270 */
[----:B------:R-:W-:Y:S01]  /*fa90*/  IMAD.MOV R7, RZ, RZ, -R81 ;  /* 0x000000ffff077224 */ /* 0x000fe200078e0a51 */
[----:B------:R-:W-:Y:S01]  /*faa0*/  LOP3.LUT R24, R24, R25, RZ, 0x3c, !PT ;  /* 0x0000001918187212 */ /* 0x000fe200078e3cff */
[--C-:B------:R-:W-:Y:S01]  /*fab0*/  IMAD.X R25, RZ, RZ, R15.reuse, P4 ;  /* 0x000000ffff197224 */ /* 0x100fe200020e060f */
[----:B------:R-:W-:Y:S01]  /*fac0*/  LOP3.LUT R28, R28, R29, RZ, 0x3c, !PT ;  /* 0x0000001d1c1c7212 */ /* 0x000fe200078e3cff */
[--C-:B------:R-:W-:Y:S01]  /*fad0*/  IMAD.X R29, RZ, RZ, R15.reuse, P5 ;  /* 0x000000ffff1d7224 */ /* 0x100fe200028e060f */
[----:B------:R-:W-:Y:S01]  /*fae0*/  LOP3.LUT R32, R32, R33, RZ, 0x3c, !PT ;  /* 0x0000002120207212 */ /* 0x000fe200078e3cff */
[----:B------:R-:W-:Y:S01]  /*faf0*/  IMAD.X R33, RZ, RZ, R15, P6 ;  /* 0x000000ffff217224 */ /* 0x000fe200030e060f */
[----:B------:R-:W-:Y:S01]  /*fb00*/  SHF.R.U64 R72, R72, 0x3, RZ ;  /* 0x0000000348487819 */ /* 0x000fe200000012ff */
[----:B------:R-:W-:Y:S01]  /*fb10*/  IMAD.WIDE.U32 R4, R81, UR4, R4 ;  /* 0x0000000451047c25 */ /* 0x000fe2000f8e0004 */
[----:B------:R-:W-:Y:S01]  /*fb20*/  LOP3.LUT R48, R48, R49, RZ, 0x3c, !PT ;  /* 0x0000003130307212 */ /* 0x000fe200078e3cff */
[----:B------:R-:W5:Y:S01]  /*fb30*/  LD.E.128 R24, desc[UR42][R24.64] ;  /* 0x0000002a18187980 */ /* 0x000f62000c101d00 */
[C---:B------:R-:W-:Y:S01]  /*fb40*/  IADD3 R53, P4, R14.reuse, 0x9000, RZ ;  /* 0x000090000e357810 */ /* 0x040fe20007f9e0ff */
[----:B------:R-:W-:Y:S01]  /*fb50*/  IMAD.X R49, RZ, RZ, R15, P3 ;  /* 0x000000ffff317224 */ /* 0x000fe200018e060f */
[C---:B------:R-:W-:Y:S01]  /*fb60*/  IADD3 R57, P5, R14.reuse, 0xa000, RZ ;  /* 0x0000a0000e397810 */ /* 0x040fe20007fbe0ff */
[----:B------:R-:W5:Y:S01]  /*fb70*/  LD.E.128 R68, desc[UR42][R68.64] ;  /* 0x0000002a44447980 */ /* 0x000f62000c101d00 */
[----:B------:R-:W-:-:S02]  /*fb80*/  IADD3 R61, P6, R14, 0xb000, RZ ;  /* 0x0000b0000e3d7810 */ /* 0x000fc40007fde0ff */
[----:B------:R-:W-:Y:S01]  /*fb90*/  SEL R6, RZ, 0xffffffff, P1 ;  /* 0xffffffffff067807 */ /* 0x000fe20000800000 */
[----:B------:R-:W-:Y:S01]  /*fba0*/  IMAD R0, R0, UR4, RZ ;  /* 0x0000000400007c24 */ /* 0x000fe2000f8e02ff */
[C---:B------:R-:W-:Y:S02]  /*fbb0*/  IADD3 R11, P3, R14.reuse, 0xf000, RZ ;  /* 0x0000f0000e0b7810 */ /* 0x040fe40007f7e0ff */
[----:B------:R-:W-:Y:S01]  /*fbc0*/  LOP3.LUT R9, R14, 0x380, RZ, 0xc0, !PT ;  /* 0x000003800e097812 */ /* 0x000fe200078ec0ff */
[----:B------:R-:W-:Y:S01]  /*fbd0*/  IMAD R7, R80, R7, R82 ;  /* 0x0000000750077224 */ /* 0x000fe200078e0252 */
[----:B------:R-:W-:Y:S01]  /*fbe0*/  LOP3.LUT R72, R72, R73, RZ, 0x3c, !PT ;  /* 0x0000004948487212 */ /* 0x000fe200078e3cff */
[--C-:B------:R-:W-:Y:S01]  /*fbf0*/  IMAD.X R73, RZ, RZ, R15.reuse, P2 ;  /* 0x000000ffff497224 */ /* 0x100fe200010e060f */
[----:B------:R-:W-:Y:S01]  /*fc00*/  LOP3.LUT R52, R53, 0x380, RZ, 0xc0, !PT ;  /* 0x0000038035347812 */ /* 0x000fe200078ec0ff */
[----:B------:R-:W-:Y:S01]  /*fc10*/  IMAD.SHL.U32 R83, R6, 0x2, RZ ;  /* 0x0000000206537824 */ /* 0x000fe200078e00ff */
[----:B------:R-:W-:Y:S01]  /*fc20*/  LOP3.LUT R56, R57, 0x380, RZ, 0xc0, !PT ;  /* 0x0000038039387812 */ /* 0x000fe200078ec0ff */
[----:B------:R-:W5:Y:S01]  /*fc30*/  LD.E.128 R28, desc[UR42][R28.64] ;  /* 0x0000002a1c1c7980 */ /* 0x000f62000c101d00 */
[----:B------:R-:W-:Y:S01]  /*fc40*/  LOP3.LUT R60, R61, 0x380, RZ, 0xc0, !PT ;  /* 0x000003803d3c7812 */ /* 0x000fe200078ec0ff */
[----:B------:R-:W-:Y:S01]  /*fc50*/  IMAD R81, R81, UR5, R0 ;  /* 0x0000000551517c24 */ /* 0x000fe2000f8e0200 */
[----:B------:R-:W-:Y:S01]  /*fc60*/  ISETP.GE.AND P2, PT, R192, R20, PT ;  /* 0x00000014c000720c */ /* 0x000fe20003f46270 */
[----:B------:R-:W-:Y:S01]  /*fc70*/  IMAD.X R77, RZ, RZ, R15, P3 ;  /* 0x000000ffff4d7224 */ /* 0x000fe200018e060f */
[----:B------:R-:W-:Y:S01]  /*fc80*/  LOP3.LUT R10, R11, 0x380, RZ, 0xc0, !PT ;  /* 0x000003800b0a7812 */ /* 0x000fe200078ec0ff */
[----:B------:R-:W-:Y:S01]  /*fc90*/  ULDC.64 UR4, c[0x0][0xad8] ;  /* 0x0002b60000047ab9 */ /* 0x000fe20000000a00 */
[----:B------:R-:W-:Y:S01]  /*fca0*/  SEL R6, RZ, 0xffffffff, P0 ;  /* 0xffffffffff067807 */ /* 0x000fe20000000000 */
[----:B------:R-:W5:Y:S01]  /*fcb0*/  LD.E.128 R32, desc[UR42][R32.64] ;  /* 0x0000002a20207980 */ /* 0x000f62000c101d00 */
[----:B------:R-:W-:-:S02]  /*fcc0*/  SHF.R.U64 R52, R52, 0x3, RZ ;  /* 0x0000000334347819 */ /* 0x000fc400000012ff */
[----:B------:R-:W-:Y:S01]  /*fcd0*/  SHF.R.U64 R56, R56, 0x3, RZ ;  /* 0x0000000338387819 */ /* 0x000fe200000012ff */
[----:B------:R-:W5:Y:S01]  /*fce0*/  LD.E.128 R48, desc[UR42][R48.64] ;  /* 0x0000002a30307980 */ /* 0x000f62000c101d00 */
[----:B------:R-:W-:Y:S02]  /*fcf0*/  SHF.R.U64 R60, R60, 0x3, RZ ;  /* 0x000000033c3c7819 */ /* 0x000fe400000012ff */
[----:B------:R-:W-:Y:S01]  /*fd00*/  SHF.R.U64 R9, R9, 0x3, RZ ;  /* 0x0000000309097819 */ /* 0x000fe200000012ff */
[----:B------:R-:W5:Y:S01]  /*fd10*/  LD.E.128 R72, desc[UR42][R72.64] ;  /* 0x0000002a48487980 */ /* 0x000f62000c101d00 */
[----:B------:R-:W-:Y:S02]  /*fd20*/  SEL R0, RZ, 0x1, P2 ;  /* 0x00000001ff007807 */ /* 0x000fe40001000000 */
[----:B------:R-:W-:Y:S01]  /*fd30*/  ISETP.GE.AND P0, PT, R156, R20, PT ;  /* 0x000000149c00720c */ /* 0x000fe20003f06270 */
[----:B------:R-:W-:Y:S01]  /*fd40*/  IMAD.IADD R5, R5, 0x1, R81 ;  /* 0x0000000105057824 */ /* 0x000fe200078e0251 */
[----:B------:R-:W-:Y:S01]  /*fd50*/  SHF.R.U64 R10, R10, 0x3, RZ ;  /* 0x000000030a0a7819 */ /* 0x000fe200000012ff */
        /* <DEDUP_REMOVED lines=9> */
[----:B------:R-:W-:Y:S01]  /*fdf0*/  LOP3.LUT R0, R83, 0x2, R0, 0xe2, !PT ;  /* 0x0000000253007812 */ /* 0x000fe200078ee200 */
[----:B------:R-:W5:Y:S01]  /*fe00*/  LD.E.128 R12, desc[UR42][R12.64] ;  /* 0x0000002a0c0c7980 */ /* 0x000f62000c101d00 */
[----:B------:R-:W-:-:S02]  /*fe10*/  SEL R6, RZ, 0xffffffff, P0 ;  /* 0xffffffffff067807 */ /* 0x000fc40000000000 */
[----:B------:R-:W-:Y:S01]  /*fe20*/  LOP3.LUT R76, R10, R11, RZ, 0x3c, !PT ;  /* 0x0000000b0a4c7212 */ /* 0x000fe200078e3cff */
[----:B------:R-:W5:Y:S01]  /*fe30*/  LD.E.128 R52, desc[UR42][R52.64] ;  /* 0x0000002a34347980 */ /* 0x000f62000c101d00 */
[-C--:B------:R-:W-:Y:S02]  /*fe40*/  ISETP.GE.AND P0, PT, R152, R20.reuse, PT ;  /* 0x000000149800720c */ /* 0x080fe40003f06270 */
[----:B------:R-:W-:Y:S01]  /*fe50*/  SHF.R.S32.HI R80, RZ, 0x1f, R7 ;  /* 0x0000001fff507819 */ /* 0x000fe20000011407 */
[----:B------:R-:W5:Y:S01]  /*fe60*/  LD.E.128 R8, desc[UR42][R8.64] ;  /* 0x0000002a08087980 */ /* 0x000f62000c101d00 */
[----:B------:R-:W-:Y:S01]  /*fe70*/  LOP3.LUT R0, R81, 0x4, R0, 0xe2, !PT ;  /* 0x0000000451007812 */ /* 0x000fe200078ee200 */
[----:B------:R-:W-:Y:S01]  /*fe80*/  IMAD.SHL.U32 R81, R6, 0x8, RZ ;  /* 0x0000000806517824 */ /* 0x000fe200078e00ff */
[----:B------:R-:W-:Y:S01]  /*fe90*/  SEL R6, RZ, 0xffffffff, P0 ;  /* 0xffffffffff067807 */ /* 0x000fe20000000000 */
[----:B------:R-:W5:Y:S01]  /*fea0*/  LD.E.128 R56, desc[UR42][R56.64] ;  /* 0x0000002a38387980 */ /* 0x000f62000c101d00 */
[----:B------:R-:W-:Y:S01]  /*feb0*/  IMAD R80, R80, UR4, RZ ;  /* 0x0000000450507c24 */ /* 0x000fe2000f8e02ff */
[----:B------:R-:W-:-:S02]  /*fec0*/  ISETP.GE.AND P0, PT, R88, R20, PT ;  /* 0x000000145800720c */ /* 0x000fc40003f06270 */
[----:B------:R-:W5:Y:S04]  /*fed0*/  LD.E.128 R60, desc[UR42][R60.64] ;  /* 0x0000002a3c3c7980 */ /* 0x000f68000c101d00 */
[----:B------:R-:W5:Y:S01]  /*fee0*/  LD.E.128 R76, desc[UR42][R76.64] ;  /* 0x0000002a4c4c7980 */ /* 0x000f62000c101d00 */
[----:B------:R-:W-:Y:S01]  /*fef0*/  LOP3.LUT R0, R81, 0x8, R0, 0xe2, !PT ;  /* 0x0000000851007812 */ /* 0x000fe200078ee200 */
[----:B------:R-:W-:Y:S01]  /*ff00*/  @!PT LDS RZ, [RZ] ;  /* 0x00000000fffff984 */ /* 0x000fe20000000800 */
[----:B------:R-:W-:Y:S01]  /*ff10*/  @!PT LDS RZ, [RZ] ;  /* 0x00000000fffff984 */ /* 0x000fe20000000800 */
[----:B------:R-:W-:Y:S01]  /*ff20*/  @!PT LDS RZ, [RZ] ;  /* 0x00000000fffff984 */ /* 0x000fe20000000800 */
[----:B------:R-:W-:Y:S01]  /*ff30*/  @!PT LDS RZ, [RZ] ;  /* 0x00000000fffff984 */ /* 0x000fe20000000800 */
[----:B------:R1:W-:Y:S06]  /*ff40*/  MEMBAR.ALL.CTA ;  /* 0x0000000000007992 */ /* 0x0003ec0000008000 */
[----:B-1----:R-:W1:Y:S01]  /*ff50*/  FENCE.VIEW.ASYNC.S ;  /* 0x00000000000073c6 */ /* 0x002e620000000000 */
[----:B------:R-:W-:Y:S01]  /*ff60*/  IMAD.SHL.U32 R83, R6, 0x10, RZ ;  /* 0x0000001006537824 */ /* 0x000fe200078e00ff */
[----:B------:R-:W-:Y:S01]  /*ff70*/  SEL R6, RZ, 0xffffffff, P0 ;  /* 0xffffffffff067807 */ /* 0x000fe20000000000 */
[----:B------:R-:W-:-:S02]  /*ff80*/  IMAD R81, R7, UR5, R80 ;  /* 0x0000000507517c24 */ /* 0x000fc4000f8e0250 */
[----:B------:R-:W-:Y:S01]  /*ff90*/  IMAD.WIDE.U32 R4, R7, UR4, R4 ;  /* 0x0000000407047c25 */ /* 0x000fe2000f8e0004 */
[----:B------:R-:W-:Y:S01]  /*ffa0*/  ULDC.64 UR4, c[0x0][0xa80] ;  /* 0x0002a00000047ab9 */ /* 0x000fe20000000a00 */
[----:B------:R-:W-:Y:S02]  /*ffb0*/  LOP3.LUT R0, R83, 0x10, R0, 0xe2, !PT ;  /* 0x0000001053007812 */ /* 0x000fe400078ee200 */
[----:B------:R-:W-:Y:S02]  /*ffc0*/  VIADD R86, R192, 0x180 ;  /* 0x00000180c0567836 */ /* 0x000fe40000000000 */
[----:B------:R-:W-:Y:S01]  /*ffd0*/  IMAD.IADD R7, R5, 0x1, R81 ;  /* 0x0000000105077824 */ /* 0x000fe200078e0251 */
[----:B------:R-:W-:Y:S01]  /*ffe0*/  LEA R81, P1, R4, UR4, 0x1 ;  /* 0x0000000404517c11 */ /* 0x000fe2000f8208ff */
[----:B------:R-:W-:Y:S01]  /*fff0*/  IMAD.SHL.U32 R83, R6, 0x20, RZ ;  /* 0x0000002006537824 */ /* 0x000fe200078e00ff */
[----:B------:R-:W-:Y:S01]  /*10000*/  ISETP.GE.AND P0, PT, R86, R20, PT ;  /* 0x000000145600720c */ /* 0x000fe20003f06270 */
[----:B------:R-:W-:Y:S01]  /*10010*/  VIADD R84, R192, 0x1c0 ;  /* 0x000001c0c0547836 */ /* 0x000fe20000000000 */
[----:B------:R-:W-:-:S02]  /*10020*/  LEA.HI.X R82, R4, UR5, R7, 0x1, P1 ;  /* 0x0000000504527c11 */ /* 0x000fc400088f0c07 */
[----:B------:R-:W-:Y:S01]  /*10030*/  LOP3.LUT R80, R83, 0x20, R0, 0xe2, !PT ;  /* 0x0000002053507812 */ /* 0x000fe200078ee200 */
[----:B------:R-:W-:Y:S01]  /*10040*/  VIADD R0, R2, 0x28c20 ;  /* 0x00028c2002007836 */ /* 0x000fe20000000000 */
[----:B------:R-:W-:Y:S02]  /*10050*/  ISETP.GE.AND P1, PT, R21, R3, PT ;  /* 0x000000031500720c */ /* 0x000fe40003f26270 */
[----:B------:R-:W-:Y:S02]  /*10060*/  SEL R5, RZ, 0x40, P0 ;  /* 0x00000040ff057807 */ /* 0x000fe40000000000 */
[----:B------:R-:W-:Y:S02]  /*10070*/  ISETP.GE.AND P0, PT, R84, R20, PT ;  /* 0x000000145400720c */ /* 0x000fe40003f06270 */
[----:B------:R-:W-:Y:S02]  /*10080*/  LOP3.LUT R80, R80, R5, RZ, 0xfc, !PT ;  /* 0x0000000550507212 */ /* 0x000fe400078efcff */
[----:B------:R-:W-:-:S02]  /*10090*/  PRMT R0, RZ, 0x654, R0 ;  /* 0x00000654ff007816 */ /* 0x000fc40000000000 */
[----:B------:R-:W-:Y:S01]  /*100a0*/  SEL R5, RZ, 0x80, P0 ;  /* 0x00000080ff057807 */ /* 0x000fe20000000000 */
[C---:B------:R-:W-:Y:S01]  /*100b0*/  VIADD R85, R192.reuse, 0x1c0 ;  /* 0x000001c0c0557836 */ /* 0x040fe20000000000 */
[----:B-1----:R1:W-:Y:S01]  /*100c0*/  SYNCS.ARRIVE.TRANS64.RED.A1T0 RZ, [R0+URZ], RZ ;  /* 0x000000ff00ff79a7 */ /* 0x0023e2000810043f */
[C---:B------:R-:W-:Y:S02]  /*100d0*/  VIADD R87, R192.reuse, 0x180 ;  /* 0x00000180c0577836 */ /* 0x040fe40000000000 */
[C---:B------:R-:W-:Y:S02]  /*100e0*/  VIADD R89, R192.reuse, 0x140 ;  /* 0x00000140c0597836 */ /* 0x040fe40000000000 */
[C---:B------:R-:W-:Y:S02]  /*100f0*/  VIADD R90, R192.reuse, 0x100 ;  /* 0x00000100c05a7836 */ /* 0x040fe40000000000 */
[----:B------:R-:W-:Y:S01]  /*10100*/  VIADD R91, R192, 0xc0 ;  /* 0x000000c0c05b7836 */ /* 0x000fe20000000000 */
[----:B-1----:R-:W-:Y:S01]  /*10110*/  LOP3.LUT R0, R80, R5, RZ, 0xfc, !PT ;  /* 0x0000000550007212 */ /* 0x002fe200078efcff */
[----:B------:R-:W-:-:S02]  /*10120*/  VIADD R92, R192, 0x80 ;  /* 0x00000080c05c7836 */ /* 0x000fc40000000000 */
[----:B------:R-:W-:Y:S01]  /*10130*/  VIADD R93, R192, 0x40 ;  /* 0x00000040c05d7836 */ /* 0x000fe20000000000 */
[----:B------:R1:W2:Y:S01]  /*10140*/  SHFL.IDX PT, R4, R81, RZ, 0x181f ;  /* 0x00181fff51047589 */ /* 0x0002a200000e0000 */
[----:B------:R-:W-:Y:S03]  /*10150*/  BSSY B1, `(.L_x_717) ;  /* 0x0000029000017945 */ /* 0x000fe60003800000 */
[----:B------:R1:W3:Y:S01]  /*10160*/  SHFL.IDX PT, R5, R82, RZ, 0x181f ;  /* 0x00181fff52057589 */ /* 0x0002e200000e0000 */
[----:B------:R-:W-:Y:S02]  /*10170*/  SHF.R.S32.HI R85, RZ, 0x1f, R85 ;  /* 0x0000001fff557819 */ /* 0x000fe40000011455 */
[----:B------:R-:W-:Y:S02]  /*10180*/  SHF.R.S32.HI R87, RZ, 0x1f, R87 ;  /* 0x0000001fff577819 */ /* 0x000fe40000011457 */
[----:B------:R-:W-:-:S02]  /*10190*/  SHF.R.S32.HI R89, RZ, 0x1f, R89 ;  /* 0x0000001fff597819 */ /* 0x000fc40000011459 */
[----:B------:R-:W-:Y:S02]  /*101a0*/  SHF.R.S32.HI R90, RZ, 0x1f, R90 ;  /* 0x0000001fff5a7819 */ /* 0x000fe4000001145a */
[----:B------:R-:W-:Y:S02]  /*101b0*/  SHF.R.S32.HI R91, RZ, 0x1f, R91 ;  /* 0x0000001fff5b7819 */ /* 0x000fe4000001145b */
[----:B------:R-:W-:Y:S02]  /*101c0*/  SHF.R.S32.HI R92, RZ, 0x1f, R92 ;  /* 0x0000001fff5c7819 */ /* 0x000fe4000001145c */
[----:B------:R-:W-:Y:S01]  /*101d0*/  SHF.R.S32.HI R93, RZ, 0x1f, R93 ;  /* 0x0000001fff5d7819 */ /* 0x000fe2000001145d */
[----:B-1----:R-:W-:Y:S06]  /*101e0*/  @P1 BRA `(.L_x_718) ;  /* 0x00000000007c1947 */ /* 0x002fec0003800000 */
[-C--:B------:R-:W-:Y:S02]  /*101f0*/  ISETP.GE.AND P0, PT, R192, R20.reuse, PT ;  /* 0x00000014c000720c */ /* 0x080fe40003f06270 */
[-C--:B------:R-:W-:Y:S02]  /*10200*/  ISETP.GE.AND P1, PT, R158, R20.reuse, PT ;  /* 0x000000149e00720c */ /* 0x080fe40003f26270 */
[-C--:B------:R-:W-:Y:S02]  /*10210*/  ISETP.GE.AND P5, PT, R157, R20.reuse, PT ;  /* 0x000000149d00720c */ /* 0x080fe40003fa6270 */
[-C--:B------:R-:W-:Y:S02]  /*10220*/  ISETP.GE.AND P3, PT, R156, R20.reuse, PT ;  /* 0x000000149c00720c */ /* 0x080fe40003f66270 */
[----:B------:R-:W-:-:S05]  /*10230*/  ISETP.GE.AND P2, PT, R152, R20, PT ;  /* 0x000000149800720c */ /* 0x000fca0003f46270 */
[----:B--23--:R-:W-:-:S05]  /*10240*/  @!P0 IMAD.WIDE R6, R192, 0x2, R4 ;  /* 0x00000002c0068825 */ /* 0x00cfca00078e0204 */
[----:B-----5:R1:W-:Y:S02]  /*10250*/  @!P0 ST.E.128 desc[UR42][R6.64], R8 ;  /* 0x0000000806008985 */ /* 0x0203e4000c101d2a */
[-C--:B-1----:R-:W-:Y:S02]  /*10260*/  @!P1 LEA R6, P0, R158, R4.reuse, 0x1 ;  /* 0x000000049e069211 */ /* 0x082fe400078008ff */
[----:B------:R-:W-:Y:S02]  /*10270*/  @!P3 LEA R8, P6, R156, R4, 0x1 ;  /* 0x000000049c08b211 */ /* 0x000fe400078c08ff */
[-C--:B------:R-:W-:Y:S02]  /*10280*/  @!P1 LEA.HI.X R7, R158, R5.reuse, R93, 0x1, P0 ;  /* 0x000000059e079211 */ /* 0x080fe400000f0c5d */
[----:B------:R-:W-:Y:S02]  /*10290*/  LOP3.LUT P0, RZ, R80, 0x40, RZ, 0xc0, !PT ;  /* 0x0000004050ff7812 */ /* 0x000fe4000780c0ff */
[----:B------:R-:W-:Y:S01]  /*102a0*/  @!P3 LEA.HI.X R9, R156, R5, R91, 0x1, P6 ;  /* 0x000000059c09b211 */ /* 0x000fe200030f0c5b */
[----:B------:R1:W-:Y:S01]  /*102b0*/  @!P1 ST.E.128 desc[UR42][R6.64], R24 ;  /* 0x0000001806009985 */ /* 0x0003e2000c101d2a */
[----:B------:R-:W-:-:S13]  /*102c0*/  ISETP.GE.AND P1, PT, R88, R20, PT ;  /* 0x000000145800720c */ /* 0x000fda0003f26270 */
[CC--:B------:R-:W-:Y:S02]  /*102d0*/  @!P1 LEA R10, P6, R88.reuse, R4.reuse, 0x1 ;  /* 0x00000004580a9211 */ /* 0x0c0fe400078c08ff */
[C---:B-1----:R-:W-:Y:S02]  /*102e0*/  @!P5 LEA R6, P4, R157.reuse, R4, 0x1 ;  /* 0x000000049d06d211 */ /* 0x042fe400078808ff */
[-C--:B------:R-:W-:Y:S02]  /*102f0*/  @!P1 LEA.HI.X R11, R88, R5.reuse, R89, 0x1, P6 ;  /* 0x00000005580b9211 */ /* 0x080fe400030f0c59 */
[----:B------:R-:W-:Y:S02]  /*10300*/  @!P5 LEA.HI.X R7, R157, R5, R92, 0x1, P4 ;  /* 0x000000059d07d211 */ /* 0x000fe400020f0c5c */
[----:B------:R-:W-:-:S03]  /*10310*/  LOP3.LUT P4, RZ, R0, 0x80, RZ, 0xc0, !PT ;  /* 0x0000008000ff7812 */ /* 0x000fc6000788c0ff */
[----:B------:R1:W-:Y:S04]  /*10320*/  @!P5 ST.E.128 desc[UR42][R6.64], R32 ;  /* 0x000000200600d985 */ /* 0x0003e8000c101d2a */
[----:B------:R2:W-:Y:S01]  /*10330*/  @!P3 ST.E.128 desc[UR42][R8.64], R40 ;  /* 0x000000280800b985 */ /* 0x0005e2000c101d2a */
[-C--:B-1----:R-:W-:Y:S02]  /*10340*/  @!P2 LEA R6, P5, R152, R4.reuse, 0x1 ;  /* 0x000000049806a211 */ /* 0x082fe400078a08ff */
[-C--:B--2---:R-:W-:Y:S02]  /*10350*/  @P0 LEA R8, P3, R86, R4.reuse, 0x1 ;  /* 0x0000000456080211 */ /* 0x084fe400078608ff */
[----:B------:R-:W-:Y:S02]  /*10360*/  @!P2 LEA.HI.X R7, R152, R5, R90, 0x1, P5 ;  /* 0x000000059807a211 */ /* 0x000fe400028f0c5a */
[----:B------:R-:W-:-:S02]  /*10370*/  @P4 LEA R4, P5, R84, R4, 0x1 ;  /* 0x0000000454044211 */ /* 0x000fc400078a08ff */
[-C--:B------:R-:W-:Y:S01]  /*10380*/  @P0 LEA.HI.X R9, R86, R5.reuse, R87, 0x1, P3 ;  /* 0x0000000556090211 */ /* 0x080fe200018f0c57 */
[----:B------:R1:W-:Y:S01]  /*10390*/  @!P2 ST.E.128 desc[UR42][R6.64], R48 ;  /* 0x000000300600a985 */ /* 0x0003e2000c101d2a */
[----:B------:R-:W-:-:S03]  /*103a0*/  @P4 LEA.HI.X R5, R84, R5, R85, 0x1, P5 ;  /* 0x0000000554054211 */ /* 0x000fc600028f0c55 */
[----:B------:R1:W-:Y:S04]  /*103b0*/  @!P1 ST.E.128 desc[UR42][R10.64], R56 ;  /* 0x000000380a009985 */ /* 0x0003e8000c101d2a */
[----:B------:R1:W-:Y:S04]  /*103c0*/  @P0 ST.E.128 desc[UR42][R8.64], R64 ;  /* 0x0000004008000985 */ /* 0x0003e8000c101d2a */
[----:B------:R1:W-:Y:S02]  /*103d0*/  @P4 ST.E.128 desc[UR42][R4.64], R72 ;  /* 0x0000004804004985 */ /* 0x0003e4000c101d2a */
.L_x_718:
[----:B------:R-:W-:Y:S05]  /*103e0*/  BSYNC B1 ;  /* 0x0000000000017941 */ /* 0x000fea0003800000 */
.L_x_717:
[----:B-1----:R-:W-:Y:S01]  /*103f0*/  VIADD R6, R21, 0x20 ;  /* 0x0000002015067836 */ /* 0x002fe20000000000 */
[----:B---3--:R1:W3:Y:S04]  /*10400*/  SHFL.IDX PT, R5, R82, 0x1, 0x181f ;  /* 0x00381f0052057f89 */ /* 0x0082e800000e0000 */
[----:B------:R-:W-:Y:S01]  /*10410*/  ISETP.GE.AND P0, PT, R6, R3, PT ;  /* 0x000000030600720c */ /* 0x000fe20003f06270 */
[----:B--2---:R1:W2:-:S12]  /*10420*/  SHFL.IDX PT, R4, R81, 0x1, 0x181f ;  /* 0x00381f0051047f89 */ /* 0x00429800000e0000 */
[----:B-1----:R-:W-:Y:S05]  /*10430*/  @P0 BRA `(.L_x_719) ;  /* 0x0000002c00ac0947 */ /* 0x002fea0003800000 */
[-C--:B------:R-:W-:Y:S02]  /*10440*/  ISETP.GE.AND P6, PT, R192, R20.reuse, PT ;  /* 0x00000014c000720c */ /* 0x080fe40003fc6270 */
[-C--:B------:R-:W-:Y:S02]  /*10450*/  ISETP.GE.AND P5, PT, R158, R20.reuse, PT ;  /* 0x000000149e00720c */ /* 0x080fe40003fa6270 */
[-C--:B------:R-:W-:Y:S02]  /*10460*/  ISETP.GE.AND P3, PT, R157, R20.reuse, PT ;  /* 0x000000149d00720c */ /* 0x080fe40003f66270 */
[-C--:B------:R-:W-:Y:S02]  /*10470*/  ISETP.GE.AND P2, PT, R156, R20.reuse, PT ;  /* 0x000000149c00720c */ /* 0x080fe40003f46270 */
[-C--:B------:R-:W-:Y:S02]  /*10480*/  ISETP.GE.AND P1, PT, R152, R20.reuse, PT ;  /* 0x000000149800720c */ /* 0x080fe40003f26270 */
[----:B------:R-:W-:-:S03]  /*10490*/  ISETP.GE.AND P0, PT, R88, R20, PT ;  /* 0x000000145800720c */ /* 0x000fc60003f06270 */
[----:B--23--:R-:W-:Y:S02]  /*104a0*/  @!P6 IMAD.WIDE R6, R192, 0x2, R4 ;  /* 0x00000002c006e825 */ /* 0x00cfe400078e0204 */
[----:B-----5:R-:W-:-:S03]  /*104b0*/  @!P5 LEA R8, P4, R158, R4, 0x1 ;  /* 0x000000049e08d211 */ /* 0x020fc600078808ff */
[----:B------:R1:W-:Y:S01]  /*104c0*/  @!P6 ST.E.128 desc[UR42][R6.64], R12 ;  /* 0x0000000c0600e985 */ /* 0x0003e2000c101d2a */
[----:B------:R-:W-:Y:S02]  /*104d0*/  @!P5 LEA.HI.X R9, R158, R5, R93, 0x1, P4 ;  /* 0x000000059e09d211 */ /* 0x000fe400020f0c5d */
[----:B------:R-:W-:-:S03]  /*104e0*/  LOP3.LUT P4, RZ, R80, 0x40, RZ, 0xc0, !PT ;  /* 0x0000004050ff7812 */ /* 0x000fc6000788c0ff */
[----:B------:R2:W-:Y:S01]  /*104f0*/  @!P5 ST.E.128 desc[UR42][R8.64], R28 ;  /* 0x0000001c0800d985 */ /* 0x0005e2000c101d2a */
[----:B-1----:R-:W-:-:S04]  /*10500*/  @!P3 LEA R6, P6, R157, R4, 0x1 ;  /* 0x000000049d06b211 */ /* 0x002fc800078c08ff */
[----:B------:R-:W-:Y:S02]  /*10510*/  @!P3 LEA.HI.X R7, R157, R5, R92, 0x1, P6 ;  /* 0x000000059d07b211 */ /* 0x000fe400030f0c5c */
[----:B--2---:R-:W-:-:S03]  /*10520*/  @!P2 LEA R8, P5, R156, R4, 0x1 ;  /* 0x000000049c08a211 */ /* 0x004fc600078a08ff */
[----:B------:R1:W-:Y:S01]  /*10530*/  @!P3 ST.E.128 desc[UR42][R6.64], R36 ;  /* 0x000000240600b985 */ /* 0x0003e2000c101d2a */
[-C--:B------:R-:W-:Y:S02]  /*10540*/  @!P0 LEA R10, P3, R88, R4.reuse, 0x1 ;  /* 0x00000004580a8211 */ /* 0x080fe400078608ff */
[-C--:B------:R-:W-:Y:S02]  /*10550*/  @!P2 LEA.HI.X R9, R156, R5.reuse, R91, 0x1, P5 ;  /* 0x000000059c09a211 */ /* 0x080fe400028f0c5b */
[-C--:B------:R-:W-:Y:S02]  /*10560*/  @P4 LEA R12, P5, R86, R4.reuse, 0x1 ;  /* 0x00000004560c4211 */ /* 0x080fe400078a08ff */
[-C--:B------:R-:W-:Y:S01]  /*10570*/  @!P0 LEA.HI.X R11, R88, R5.reuse, R89, 0x1, P3 ;  /* 0x00000005580b8211 */ /* 0x080fe200018f0c59 */
[----:B------:R4:W-:Y:S01]  /*10580*/  @!P2 ST.E.128 desc[UR42][R8.64], R44 ;  /* 0x0000002c0800a985 */ /* 0x0009e2000c101d2a */
[----:B------:R-:W-:Y:S02]  /*10590*/  @P4 LEA.HI.X R13, R86, R5, R87, 0x1, P5 ;  /* 0x00000005560d4211 */ /* 0x000fe400028f0c57 */
[----:B-1----:R-:W-:-:S04]  /*105a0*/  @!P1 LEA R6, P6, R152, R4, 0x1 ;  /* 0x0000000498069211 */ /* 0x002fc800078c08ff */
[----:B------:R-:W-:-:S05]  /*105b0*/  @!P1 LEA.HI.X R7, R152, R5, R90, 0x1, P6 ;  /* 0x0000000598079211 */ /* 0x000fca00030f0c5a */
[----:B------:R4:W-:Y:S04]  /*105c0*/  @!P1 ST.E.128 desc[UR42][R6.64], R52 ;  /* 0x0000003406009985 */ /* 0x0009e8000c101d2a */
[----:B------:R4:W-:Y:S01]  /*105d0*/  @!P0 ST.E.128 desc[UR42][R10.64], R60 ;  /* 0x0000003c0a008985 */ /* 0x0009e2000c101d2a */
[----:B------:R-:W-:-:S03]  /*105e0*/  LOP3.LUT P0, RZ, R0, 0x80, RZ, 0xc0, !PT ;  /* 0x0000008000ff7812 */ /* 0x000fc6000780c0ff */
[----:B------:R4:W-:Y:S10]  /*105f0*/  @P4 ST.E.128 desc[UR42][R12.64], R68 ;  /* 0x000000440c004985 */ /* 0x0009f4000c101d2a */
[----:B------:R-:W-:Y:S05]  /*10600*/  @!P0 BRA `(.L_x_719) ;  /* 0x0000002c00388947 */ /* 0x000fea0003800000 */
[----:B------:R-:W-:-:S04]  /*10610*/  LEA R4, P0, R84, R4, 0x1 ;  /* 0x0000000454047211 */ /* 0x000fc800078008ff */
[----:B------:R-:W-:-:S05]  /*10620*/  LEA.HI.X R5, R84, R5, R85, 0x1, P0 ;  /* 0x0000000554057211 */ /* 0x000fca00000f0c55 */
[----:B------:R1:W-:Y:S01]  /*10630*/  ST.E.128 desc[UR42][R4.64], R76 ;  /* 0x0000004c04007985 */ /* 0x0003e2000c101d2a */
[----:B------:R-:W-:Y:S05]  /*10640*/  BRA `(.L_x_719) ;  /* 0x0000002c00287947 */ /* 0x000fea0003800000 */
.L_x_716:
[----:B-1-3--:R-:W2:Y:S01]  /*10650*/  LDL.LU R8, [R1+0x38] ;  /* 0x0000380001087983 */ /* 0x00aea20000300800 */
[----:B------:R-:W-:Y:S01]  /*10660*/  ULDC.64 UR4, c[0x0][0xb08] ;  /* 0x0002c20000047ab9 */ /* 0x000fe20000000a00 */
[----:B------:R-:W1:Y:S02]  /*10670*/  LDC R9, c[0x0][0xbe8] ;  /* 0x0002fa00ff097b82 */ /* 0x000e640000000800 */
[----:B------:R-:W3:Y:S04]  /*10680*/  LDL R7, [R1+0x50] ;  /* 0x0000500001077983 */ /* 0x000ee80000100800 */
[----:B------:R-:W3:Y:S01]  /*10690*/  LDL.LU R10, [R1+0x28] ;  /* 0x00002800010a7983 */ /* 0x000ee20000300800 */
[----:B------:R-:W-:Y:S01]  /*106a0*/  IMAD R6, R5, UR4, RZ ;  /* 0x0000000405067c24 */ /* 0x000fe2000f8e02ff */
[----:B------:R-:W-:Y:S01]  /*106b0*/  BSSY B1, `(.L_x_720) ;  /* 0x0000110000017945 */ /* 0x000fe20003800000 */
[----:B------:R-:W-:-:S02]  /*106c0*/  VIADD R21, R197, 0xf8 ;  /* 0x000000f8c5157836 */ /* 0x000fc40000000000 */
[C---:B------:R-:W-:Y:S02]  /*106d0*/  IMAD R6, R4.reuse, UR5, R6 ;  /* 0x0000000504067c24 */ /* 0x040fe4000f8e0206 */
[----:B------:R-:W-:Y:S01]  /*106e0*/  IMAD.WIDE.U32 R4, R4, UR4, RZ ;  /* 0x0000000404047c25 */ /* 0x000fe2000f8e00ff */
[----:B------:R-:W-:Y:S01]  /*106f0*/  ULDC.64 UR4, c[0x0][0xb38] ;  /* 0x0002ce0000047ab9 */ /* 0x000fe20000000a00 */
[----:B------:R-:W-:Y:S02]  /*10700*/  SHF.R.S32.HI R21, RZ, 0x1f, R21 ;  /* 0x0000001fff157819 */ /* 0x000fe40000011415 */
[----:B------:R-:W-:Y:S01]  /*10710*/  IMAD.IADD R5, R5, 0x1, R6 ;  /* 0x0000000105057824 */ /* 0x000fe200078e0206 */
[----:B------:R-:W-:Y:S01]  /*10720*/  SHF.R.S32.HI R6, RZ, 0x1f, R0 ;  /* 0x0000001fff067819 */ /* 0x000fe20000011400 */
[----:B------:R-:W-:Y:S02]  /*10730*/  VIADD R156, R197, 0xf0 ;  /* 0x000000f0c59c7836 */ /* 0x000fe40000000000 */
[----:B------:R-:W-:Y:S01]  /*10740*/  IMAD.WIDE.U32 R4, R184, UR4, R4 ;  /* 0x00000004b8047c25 */ /* 0x000fe2000f8e0004 */
[----:B-1----:R-:W-:-:S03]  /*10750*/  ISETP.NE.AND P0, PT, R9, 0x1, PT ;  /* 0x000000010900780c */ /* 0x002fc60003f05270 */
[----:B------:R-:W-:Y:S01]  /*10760*/  IMAD R5, R184, UR5, R5 ;  /* 0x00000005b8057c24 */ /* 0x000fe2000f8e0205 */
[----:B------:R-:W-:Y:S01]  /*10770*/  ULDC.64 UR4, c[0x0][0xb40] ;  /* 0x0002d00000047ab9 */ /* 0x000fe20000000a00 */
[----:B------:R-:W-:Y:S01]  /*10780*/  IMAD R3, R3, R9, RZ ;  /* 0x0000000903037224 */ /* 0x000fe200078e02ff */
[----:B------:R-:W-:Y:S01]  /*10790*/  SHF.R.S32.HI R156, RZ, 0x1f, R156 ;  /* 0x0000001fff9c7819 */ /* 0x000fe2000001149c */
[----:B------:R-:W-:Y:S02]  /*107a0*/  IMAD R6, R6, UR4, RZ ;  /* 0x0000000406067c24 */ /* 0x000fe4000f8e02ff */
[----:B------:R-:W-:-:S04]  /*107b0*/  IMAD.WIDE.U32 R4, R0, UR4, R4 ;  /* 0x0000000400047c25 */ /* 0x000fc8000f8e0004 */
[----:B------:R-:W-:Y:S01]  /*107c0*/  IMAD R6, R0, UR5, R6 ;  /* 0x0000000500067c24 */ /* 0x000fe2000f8e0206 */
[----:B------:R-:W-:Y:S01]  /*107d0*/  ULDC.64 UR4, c[0x0][0xb48] ;  /* 0x0002d20000047ab9 */ /* 0x000fe20000000a00 */
[----:B------:R-:W1:Y:S01]  /*107e0*/  @P0 LDC R0, c[0x0][0xbf0] ;  /* 0x0002fc00ff000b82 */ /* 0x000e620000000800 */
[----:B------:R-:W-:Y:S02]  /*107f0*/  VIADD R158, R197, 0xe8 ;  /* 0x000000e8c59e7836 */ /* 0x000fe40000000000 */
[----:B------:R-:W-:Y:S02]  /*10800*/  IMAD.IADD R5, R5, 0x1, R6 ;  /* 0x0000000105057824 */ /* 0x000fe400078e0206 */
[C---:B------:R-:W-:Y:S01]  /*10810*/  VIADD R160, R197.reuse, 0xe0 ;  /* 0x000000e0c5a07836 */ /* 0x040fe20000000000 */
[----:B------:R-:W-:Y:S01]  /*10820*/  SHF.R.S32.HI R158, RZ, 0x1f, R158 ;  /* 0x0000001fff9e7819 */ /* 0x000fe2000001149e */
[C---:B------:R-:W-:Y:S02]  /*10830*/  VIADD R162, R197.reuse, 0xd8 ;  /* 0x000000d8c5a27836 */ /* 0x040fe40000000000 */
        /* <DEDUP_REMOVED lines=32> */
[----:B------:R-:W-:-:S02]  /*10a40*/  VIADD R157, R197, 0xe8 ;  /* 0x000000e8c59d7836 */ /* 0x000fc40000000000 */
[C---:B------:R-:W-:Y:S02]  /*10a50*/  VIADD R159, R197.reuse, 0xe0 ;  /* 0x000000e0c59f7836 */ /* 0x040fe40000000000 */
[C---:B------:R-:W-:Y:S02]  /*10a60*/  VIADD R161, R197.reuse, 0xd8 ;  /* 0x000000d8c5a17836 */ /* 0x040fe40000000000 */
[C---:B------:R-:W-:Y:S02]  /*10a70*/  VIADD R163, R197.reuse, 0xd0 ;  /* 0x000000d0c5a37836 */ /* 0x040fe40000000000 */
[C---:B------:R-:W-:Y:S02]  /*10a80*/  VIADD R165, R197.reuse, 0xc8 ;  /* 0x000000c8c5a57836 */ /* 0x040fe40000000000 */
[C---:B------:R-:W-:Y:S02]  /*10a90*/  VIADD R167, R197.reuse, 0xc0 ;  /* 0x000000c0c5a77836 */ /* 0x040fe40000000000 */
        /* <DEDUP_REMOVED lines=10> */
[----:B------:R-:W-:Y:S02]  /*10b40*/  VIADD R220, R197, 0x68 ;  /* 0x00000068c5dc7836 */ /* 0x000fe40000000000 */
[----:B--2---:R-:W-:-:S04]  /*10b50*/  IMAD.WIDE.U32 R4, R8, UR4, R4 ;  /* 0x0000000408047c25 */ /* 0x004fc8000f8e0004 */
[----:B------:R-:W-:Y:S01]  /*10b60*/  IMAD R5, R8, UR5, R5 ;  /* 0x0000000508057c24 */ /* 0x000fe2000f8e0205 */
[----:B------:R-:W-:Y:S01]  /*10b70*/  ULDC.64 UR4, c[0x0][0xb30] ;  /* 0x0002cc0000047ab9 */ /* 0x000fe20000000a00 */
[----:B------:R-:W2:Y:S01]  /*10b80*/  @P0 LDC R8, c[0x0][0xbec] ;  /* 0x0002fb00ff080b82 */ /* 0x000ea20000000800 */
[----:B---3--:R-:W-:-:S04]  /*10b90*/  IMAD R7, R10, 0x40, R7 ;  /* 0x000000400a077824 */ /* 0x008fc800078e0207 */
[----:B------:R-:W-:Y:S02]  /*10ba0*/  IMAD.MOV.U32 R6, RZ, RZ, R7 ;  /* 0x000000ffff067224 */ /* 0x000fe400078e0007 */
[----:B--2---:R-:W-:-:S05]  /*10bb0*/  @P0 IMAD.HI.U32 R8, R7, R8, RZ ;  /* 0x0000000807080227 */ /* 0x004fca00078e00ff */
[----:B-1----:R-:W-:-:S05]  /*10bc0*/  @P0 SHF.R.U32.HI R6, RZ, R0, R8 ;  /* 0x00000000ff060219 */ /* 0x002fca0000011608 */
[----:B------:R-:W-:Y:S02]  /*10bd0*/  IMAD.MOV R0, RZ, RZ, -R6 ;  /* 0x000000ffff007224 */ /* 0x000fe400078e0a06 */
[----:B------:R-:W-:-:S04]  /*10be0*/  IMAD.WIDE.U32 R4, R6, UR4, R4 ;  /* 0x0000000406047c25 */ /* 0x000fc8000f8e0004 */
[----:B------:R-:W-:Y:S01]  /*10bf0*/  IMAD R0, R9, R0, R7 ;  /* 0x0000000009007224 */ /* 0x000fe200078e0207 */
[----:B------:R-:W-:Y:S01]  /*10c00*/  SHF.R.S32.HI R7, RZ, 0x1f, R6 ;  /* 0x0000001fff077819 */ /* 0x000fe20000011406 */
[----:B------:R-:W-:-:S04]  /*10c10*/  IMAD R9, R10, 0x40, R195 ;  /* 0x000000400a097824 */ /* 0x000fc800078e02c3 */
        /* <DEDUP_REMOVED lines=10> */
[----:B------:R-:W-:-:S04]  /*10cc0*/  IMAD.IADD R6, R5, 0x1, R6 ;  /* 0x0000000105067824 */ /* 0x000fc800078e0206 */
[----:B------:R1:W2:Y:S01]  /*10cd0*/  SHFL.IDX PT, R13, R0, RZ, 0x1c1f ;  /* 0x001c1fff000d7589 */ /* 0x0002a200000e0000 */
[----:B------:R-:W-:Y:S01]  /*10ce0*/  LEA.HI.X R8, R4, UR5, R6, 0x2, P0 ;  /* 0x0000000504087c11 */ /* 0x000fe200080f1406 */
[----:B------:R-:W-:Y:S01]  /*10cf0*/  VIADD R4, R2, 0x28c20 ;  /* 0x00028c2002047836 */ /* 0x000fe20000000000 */
[----:B------:R-:W-:-:S03]  /*10d00*/  ISETP.GE.AND P0, PT, R9, R3, PT ;  /* 0x000000030900720c */ /* 0x000fc60003f06270 */
[----:B------:R1:W3:Y:S01]  /*10d10*/  SHFL.IDX PT, R12, R8, RZ, 0x1c1f ;  /* 0x001c1fff080c7589 */ /* 0x0002e200000e0000 */
[----:B------:R-:W-:-:S04]  /*10d20*/  PRMT R4, RZ, 0x654, R4 ;  /* 0x00000654ff047816 */ /* 0x000fc80000000004 */
[----:B------:R1:W-:Y:S05]  /*10d30*/  SYNCS.ARRIVE.TRANS64.RED.A1T0 RZ, [R4+URZ], RZ ;  /* 0x000000ff04ff79a7 */ /* 0x0003ea000810043f */
[----:B------:R-:W-:Y:S05]  /*10d40*/  @P0 BRA `(.L_x_721) ;  /* 0x0000000800980947 */ /* 0x000fea0003800000 */
[----:B------:R-:W-:Y:S01]  /*10d50*/  ULDC UR4, c[0x0][0xac8] ;  /* 0x0002b20000047ab9 */ /* 0x000fe20000000800 */
[----:B------:R-:W-:Y:S01]  /*10d60*/  SHF.R.S32.HI R6, RZ, 0x1f, R197 ;  /* 0x0000001fff067819 */ /* 0x000fe200000114c5 */
[C---:B------:R-:W-:Y:S01]  /*10d70*/  VIADD R7, R197.reuse, 0x8 ;  /* 0x00000008c5077836 */ /* 0x040fe20000000000 */
[C---:B------:R-:W-:Y:S01]  /*10d80*/  ISETP.GE.AND P0, PT, R197.reuse, UR4, PT ;  /* 0x00000004c5007c0c */ /* 0x040fe2000bf06270 */
[C---:B------:R-:W-:Y:S01]  /*10d90*/  VIADD R11, R197.reuse, 0x8 ;  /* 0x00000008c50b7836 */ /* 0x040fe20000000000 */
[----:B------:R-:W-:Y:S01]  /*10da0*/  ISETP.GE.AND P4, PT, R220, UR4, PT ;  /* 0x00000004dc007c0c */ /* 0x000fe2000bf86270 */
[----:B------:R-:W-:-:S03]  /*10db0*/  VIADD R10, R197, 0x18 ;  /* 0x00000018c50a7836 */ /* 0x000fc60000000000 */
[----:B------:R-:W-:-:S07]  /*10dc0*/  SHF.R.S32.HI R11, RZ, 0x1f, R11 ;  /* 0x0000001fff0b7819 */ /* 0x000fce000001140b */
[----:B-12---:R-:W-:-:S04]  /*10dd0*/  @!P0 LEA R4, P1, R197, R13, 0x2 ;  /* 0x0000000dc5048211 */ /* 0x006fc800078210ff */
[C---:B---3--:R-:W-:Y:S01]  /*10de0*/  @!P0 LEA.HI.X R5, R197.reuse, R12, R6, 0x2, P1 ;  /* 0x0000000cc5058211 */ /* 0x048fe200008f1406 */
[----:B------:R-:W-:-:S04]  /*10df0*/  VIADD R6, R197, 0x10 ;  /* 0x00000010c5067836 */ /* 0x000fc80000000000 */
[----:B------:R1:W-:Y:S01]  /*10e00*/  @!P0 ST.E.64 desc[UR42][R4.64], R24 ;  /* 0x0000001804008985 */ /* 0x0003e2000c101b2a */
[----:B------:R-:W-:-:S13]  /*10e10*/  ISETP.GE.AND P0, PT, R7, UR4, PT ;  /* 0x0000000407007c0c */ /* 0x000fda000bf06270 */
[----:B-1----:R-:W-:-:S04]  /*10e20*/  @!P0 LEA R4, P1, R7, R13, 0x2 ;  /* 0x0000000d07048211 */ /* 0x002fc800078210ff */
[----:B------:R-:W-:Y:S01]  /*10e30*/  @!P0 LEA.HI.X R5, R7, R12, R11, 0x2, P1 ;  /* 0x0000000c07058211 */ /* 0x000fe200008f140b */
[C---:B------:R-:W-:Y:S01]  /*10e40*/  VIADD R11, R197.reuse, 0x10 ;  /* 0x00000010c50b7836 */ /* 0x040fe20000000000 */
[----:B------:R-:W-:Y:S01]  /*10e50*/  ISETP.GE.AND P1, PT, R10, UR4, PT ;  /* 0x000000040a007c0c */ /* 0x000fe2000bf26270 */
[----:B------:R-:W-:Y:S02]  /*10e60*/  VIADD R7, R197, 0x20 ;  /* 0x00000020c5077836 */ /* 0x000fe40000000000 */
[----:B------:R1:W-:Y:S01]  /*10e70*/  @!P0 ST.E.64 desc[UR42][R4.64], R28 ;  /* 0x0000001c04008985 */ /* 0x0003e2000c101b2a */
[----:B------:R-:W-:Y:S02]  /*10e80*/  ISETP.GE.AND P0, PT, R6, UR4, PT ;  /* 0x0000000406007c0c */ /* 0x000fe4000bf06270 */
[----:B------:R-:W-:-:S11]  /*10e90*/  SHF.R.S32.HI R11, RZ, 0x1f, R11 ;  /* 0x0000001fff0b7819 */ /* 0x000fd6000001140b */
[----:B-1----:R-:W-:-:S04]  /*10ea0*/  @!P0 LEA R4, P2, R6, R13, 0x2 ;  /* 0x0000000d06048211 */ /* 0x002fc800078410ff */
[----:B------:R-:W-:Y:S01]  /*10eb0*/  @!P0 LEA.HI.X R5, R6, R12, R11, 0x2, P2 ;  /* 0x0000000c06058211 */ /* 0x000fe200010f140b */
[C---:B------:R-:W-:Y:S02]  /*10ec0*/  VIADD R11, R197.reuse, 0x18 ;  /* 0x00000018c50b7836 */ /* 0x040fe40000000000 */
[----:B------:R-:W-:Y:S02]  /*10ed0*/  VIADD R6, R197, 0x28 ;  /* 0x00000028c5067836 */ /* 0x000fe40000000000 */
[----:B------:R1:W-:Y:S01]  /*10ee0*/  @!P0 ST.E.64 desc[UR42][R4.64], R32 ;  /* 0x0000002004008985 */ /* 0x0003e2000c101b2a */
[----:B------:R-:W-:Y:S02]  /*10ef0*/  SHF.R.S32.HI R11, RZ, 0x1f, R11 ;  /* 0x0000001fff0b7819 */ /* 0x000fe4000001140b */
[----:B------:R-:W-:Y:S02]  /*10f00*/  ISETP.GE.AND P0, PT, R7, UR4, PT ;  /* 0x0000000407007c0c */ /* 0x000fe4000bf06270 */
[----:B-1----:R-:W-:-:S04]  /*10f10*/  @!P1 LEA R4, P2, R10, R13, 0x2 ;  /* 0x0000000d0a049211 */ /* 0x002fc800078410ff */
[----:B------:R-:W-:Y:S01]  /*10f20*/  @!P1 LEA.HI.X R5, R10, R12, R11, 0x2, P2 ;  /* 0x0000000c0a059211 */ /* 0x000fe200010f140b */
[C---:B------:R-:W-:Y:S02]  /*10f30*/  VIADD R11, R197.reuse, 0x20 ;  /* 0x00000020c50b7836 */ /* 0x040fe40000000000 */
[----:B------:R-:W-:Y:S02]  /*10f40*/  VIADD R10, R197, 0x30 ;  /* 0x00000030c50a7836 */ /* 0x000fe40000000000 */
[----:B------:R1:W-:Y:S01]  /*10f50*/  @!P1 ST.E.64 desc[UR42][R4.64], R36 ;  /* 0x0000002404009985 */ /* 0x0003e2000c101b2a */
[----:B------:R-:W-:Y:S02]  /*10f60*/  ISETP.GE.AND P1, PT, R6, UR4, PT ;  /* 0x0000000406007c0c */ /* 0x000fe4000bf26270 */
[----:B------:R-:W-:Y:S02]  /*10f70*/  SHF.R.S32.HI R11, RZ, 0x1f, R11 ;  /* 0x0000001fff0b7819 */ /* 0x000fe4000001140b */
        /* <DEDUP_REMOVED lines=42> */
[----:B------:R-:W-:-:S02]  /*11220*/  ISETP.GE.AND P3, PT, R10, UR4, PT ;  /* 0x000000040a007c0c */ /* 0x000fc4000bf66270 */
[----:B-1----:R-:W-:-:S04]  /*11230*/  @!P0 LEA R4, P2, R7, R13, 0x2 ;  /* 0x0000000d07048211 */ /* 0x002fc800078410ff */
[----:B------:R-:W-:Y:S01]  /*11240*/  @!P0 LEA.HI.X R5, R7, R12, R11, 0x2, P2 ;  /* 0x0000000c07058211 */ /* 0x000fe200010f140b */
[----:B------:R-:W-:Y:S01]  /*11250*/  VIADD R7, R197, 0x58 ;  /* 0x00000058c5077836 */ /* 0x000fe20000000000 */
[----:B------:R-:W-:Y:S01]  /*11260*/  ISETP.GE.AND P2, PT, R183, UR4, PT ;  /* 0x00000004b7007c0c */ /* 0x000fe2000bf46270 */
[----:B------:R-:W-:Y:S02]  /*11270*/  VIADD R11, R197, 0x60 ;  /* 0x00000060c50b7836 */ /* 0x000fe40000000000 */
[----:B------:R1:W-:Y:S01]  /*11280*/  @!P0 ST.E.64 desc[UR42][R4.64], R64 ;  /* 0x0000004004008985 */ /* 0x0003e2000c101b2a */
[----:B------:R-:W-:Y:S02]  /*11290*/  SHF.R.S32.HI R7, RZ, 0x1f, R7 ;  /* 0x0000001fff077819 */ /* 0x000fe40000011407 */
[----:B------:R-:W-:Y:S02]  /*112a0*/  SHF.R.S32.HI R11, RZ, 0x1f, R11 ;  /* 0x0000001fff0b7819 */ /* 0x000fe4000001140b */
[----:B-1----:R-:W-:-:S04]  /*112b0*/  @!P1 LEA R4, P0, R6, R13, 0x2 ;  /* 0x0000000d06049211 */ /* 0x002fc800078010ff */
[-C--:B------:R-:W-:Y:S02]  /*112c0*/  @!P1 LEA.HI.X R5, R6, R12.reuse, R7, 0x2, P0 ;  /* 0x0000000c06059211 */ /* 0x080fe400000f1407 */
[----:B------:R-:W-:Y:S02]  /*112d0*/  ISETP.GE.AND P0, PT, R218, UR4, PT ;  /* 0x00000004da007c0c */ /* 0x000fe4000bf06270 */
[-C--:B------:R-:W-:Y:S01]  /*112e0*/  @!P4 LEA R6, P6, R220, R13.reuse, 0x2 ;  /* 0x0000000ddc06c211 */ /* 0x080fe200078c10ff */
[----:B------:R1:W-:Y:S01]  /*112f0*/  @!P1 ST.E.64 desc[UR42][R4.64], R68 ;  /* 0x0000004404009985 */ /* 0x0003e2000c101b2a */
[----:B------:R-:W-:Y:S02]  /*11300*/  ISETP.GE.AND P1, PT, R196, UR4, PT ;  /* 0x00000004c4007c0c */ /* 0x000fe4000bf26270 */
[----:B------:R-:W-:Y:S02]  /*11310*/  @!P4 LEA.HI.X R7, R220, R12, R222, 0x2, P6 ;  /* 0x0000000cdc07c211 */ /* 0x000fe400030f14de */
[----:B-1----:R-:W-:-:S04]  /*11320*/  @!P3 LEA R4, P5, R10, R13, 0x2 ;  /* 0x0000000d0a04b211 */ /* 0x002fc800078a10ff */
[----:B------:R-:W-:Y:S02]  /*11330*/  @!P3 LEA.HI.X R5, R10, R12, R11, 0x2, P5 ;  /* 0x0000000c0a05b211 */ /* 0x000fe400028f140b */
[----:B------:R-:W-:-:S03]  /*11340*/  @!P2 LEA R10, P6, R183, R13, 0x2 ;  /* 0x0000000db70aa211 */ /* 0x000fc600078c10ff */
[----:B------:R1:W-:Y:S01]  /*11350*/  @!P3 ST.E.64 desc[UR42][R4.64], R72 ;  /* 0x000000480400b985 */ /* 0x0003e2000c101b2a */
[----:B------:R-:W-:Y:S02]  /*11360*/  ISETP.GE.AND P3, PT, R181, UR4, PT ;  /* 0x00000004b5007c0c */ /* 0x000fe4000bf66270 */
[-C--:B------:R-:W-:Y:S01]  /*11370*/  @!P2 LEA.HI.X R11, R183, R12.reuse, R184, 0x2, P6 ;  /* 0x0000000cb70ba211 */ /* 0x080fe200030f14b8 */
[----:B------:R2:W-:Y:S01]  /*11380*/  @!P4 ST.E.64 desc[UR42][R6.64], R76 ;  /* 0x0000004c0600c985 */ /* 0x0005e2000c101b2a */
[-C--:B-1----:R-:W-:Y:S02]  /*11390*/  @!P0 LEA R4, P4, R218, R13.reuse, 0x2 ;  /* 0x0000000dda048211 */ /* 0x082fe400078810ff */
[----:B--2---:R-:W-:Y:S02]  /*113a0*/  @!P1 LEA R6, P5, R196, R13, 0x2 ;  /* 0x0000000dc4069211 */ /* 0x004fe400078a10ff */
[----:B------:R-:W-:Y:S02]  /*113b0*/  @!P0 LEA.HI.X R5, R218, R12, R219, 0x2, P4 ;  /* 0x0000000cda058211 */ /* 0x000fe400020f14db */
[----:B------:R-:W-:-:S02]  /*113c0*/  ISETP.GE.AND P4, PT, R179, UR4, PT ;  /* 0x00000004b3007c0c */ /* 0x000fc4000bf86270 */
[----:B------:R-:W-:Y:S01]  /*113d0*/  @!P1 LEA.HI.X R7, R196, R12, R217, 0x2, P5 ;  /* 0x0000000cc4079211 */ /* 0x000fe200028f14d9 */
[----:B------:R1:W-:Y:S01]  /*113e0*/  @!P0 ST.E.64 desc[UR42][R4.64], R80 ;  /* 0x0000005004008985 */ /* 0x0003e2000c101b2a */
[----:B------:R-:W-:Y:S02]  /*113f0*/  ISETP.GE.AND P5, PT, R177, UR4, PT ;  /* 0x00000004b1007c0c */ /* 0x000fe4000bfa6270 */
[----:B------:R-:W-:Y:S01]  /*11400*/  ISETP.GE.AND P0, PT, R175, UR4, PT ;  /* 0x00000004af007c0c */ /* 0x000fe2000bf06270 */
[----:B------:R2:W-:Y:S01]  /*11410*/  @!P1 ST.E.64 desc[UR42][R6.64], R84 ;  /* 0x0000005406009985 */ /* 0x0005e2000c101b2a */
[----:B------:R-:W-:-:S03]  /*11420*/  ISETP.GE.AND P1, PT, R173, UR4, PT ;  /* 0x00000004ad007c0c */ /* 0x000fc6000bf26270 */
[----:B------:R3:W-:Y:S01]  /*11430*/  @!P2 ST.E.64 desc[UR42][R10.64], R88 ;  /* 0x000000580a00a985 */ /* 0x0007e2000c101b2a */
[-C--:B-1----:R-:W-:Y:S02]  /*11440*/  @!P3 LEA R4, P6, R181, R13.reuse, 0x2 ;  /* 0x0000000db504b211 */ /* 0x082fe400078c10ff */
[-C--:B--2---:R-:W-:Y:S02]  /*11450*/  @!P4 LEA R6, P2, R179, R13.reuse, 0x2 ;  /* 0x0000000db306c211 */ /* 0x084fe400078410ff */
[-C--:B------:R-:W-:Y:S02]  /*11460*/  @!P3 LEA.HI.X R5, R181, R12.reuse, R182, 0x2, P6 ;  /* 0x0000000cb505b211 */ /* 0x080fe400030f14b6 */
[----:B---3--:R-:W-:Y:S02]  /*11470*/  @!P5 LEA R10, P6, R177, R13, 0x2 ;  /* 0x0000000db10ad211 */ /* 0x008fe400078c10ff */
[----:B------:R-:W-:Y:S01]  /*11480*/  @!P4 LEA.HI.X R7, R179, R12, R180, 0x2, P2 ;  /* 0x0000000cb307c211 */ /* 0x000fe200010f14b4 */
[----:B------:R1:W-:Y:S01]  /*11490*/  @!P3 ST.E.64 desc[UR42][R4.64], R92 ;  /* 0x0000005c0400b985 */ /* 0x0003e2000c101b2a */
[----:B------:R-:W-:-:S02]  /*114a0*/  ISETP.GE.AND P2, PT, R171, UR4, PT ;  /* 0x00000004ab007c0c */ /* 0x000fc4000bf46270 */
[----:B------:R-:W-:Y:S01]  /*114b0*/  @!P5 LEA.HI.X R11, R177, R12, R178, 0x2, P6 ;  /* 0x0000000cb10bd211 */ /* 0x000fe200030f14b2 */
[----:B------:R2:W-:Y:S01]  /*114c0*/  @!P4 ST.E.64 desc[UR42][R6.64], R96 ;  /* 0x000000600600c985 */ /* 0x0005e2000c101b2a */
[----:B------:R-:W-:-:S03]  /*114d0*/  ISETP.GE.AND P4, PT, R167, UR4, PT ;  /* 0x00000004a7007c0c */ /* 0x000fc6000bf86270 */
[----:B------:R3:W-:Y:S01]  /*114e0*/  @!P5 ST.E.64 desc[UR42][R10.64], R100 ;  /* 0x000000640a00d985 */ /* 0x0007e2000c101b2a */
[----:B------:R-:W-:Y:S02]  /*114f0*/  ISETP.GE.AND P5, PT, R169, UR4, PT ;  /* 0x00000004a9007c0c */ /* 0x000fe4000bfa6270 */
[-C--:B-1----:R-:W-:Y:S02]  /*11500*/  @!P0 LEA R4, P6, R175, R13.reuse, 0x2 ;  /* 0x0000000daf048211 */ /* 0x082fe400078c10ff */
[-C--:B--2---:R-:W-:Y:S02]  /*11510*/  @!P1 LEA R6, P3, R173, R13.reuse, 0x2 ;  /* 0x0000000dad069211 */ /* 0x084fe400078610ff */
[-C--:B------:R-:W-:Y:S02]  /*11520*/  @!P0 LEA.HI.X R5, R175, R12.reuse, R176, 0x2, P6 ;  /* 0x0000000caf058211 */ /* 0x080fe400030f14b0 */
[----:B------:R-:W-:Y:S02]  /*11530*/  @!P1 LEA.HI.X R7, R173, R12, R174, 0x2, P3 ;  /* 0x0000000cad079211 */ /* 0x000fe400018f14ae */
[----:B---3--:R-:W-:Y:S01]  /*11540*/  @!P2 LEA R10, P6, R171, R13, 0x2 ;  /* 0x0000000dab0aa211 */ /* 0x008fe200078c10ff */
[----:B------:R1:W-:Y:S01]  /*11550*/  @!P0 ST.E.64 desc[UR42][R4.64], R104 ;  /* 0x0000006804008985 */ /* 0x0003e2000c101b2a */
[----:B------:R-:W-:-:S02]  /*11560*/  ISETP.GE.AND P3, PT, R165, UR4, PT ;  /* 0x00000004a5007c0c */ /* 0x000fc4000bf66270 */
[----:B------:R-:W-:Y:S01]  /*11570*/  @!P2 LEA.HI.X R11, R171, R12, R172, 0x2, P6 ;  /* 0x0000000cab0ba211 */ /* 0x000fe200030f14ac */
[----:B------:R2:W-:Y:S01]  /*11580*/  @!P1 ST.E.64 desc[UR42][R6.64], R108 ;  /* 0x0000006c06009985 */ /* 0x0005e2000c101b2a */
[----:B------:R-:W-:-:S03]  /*11590*/  ISETP.GE.AND P0, PT, R163, UR4, PT ;  /* 0x00000004a3007c0c */ /* 0x000fc6000bf06270 */
[----:B------:R3:W-:Y:S01]  /*115a0*/  @!P2 ST.E.64 desc[UR42][R10.64], R112 ;  /* 0x000000700a00a985 */ /* 0x0007e2000c101b2a */
[-C--:B-1----:R-:W-:Y:S02]  /*115b0*/  @!P5 LEA R4, P1, R169, R13.reuse, 0x2 ;  /* 0x0000000da904d211 */ /* 0x082fe400078210ff */
[-C--:B--2---:R-:W-:Y:S02]  /*115c0*/  @!P4 LEA R6, P2, R167, R13.reuse, 0x2 ;  /* 0x0000000da706c211 */ /* 0x084fe400078410ff */
[-C--:B------:R-:W-:Y:S02]  /*115d0*/  @!P5 LEA.HI.X R5, R169, R12.reuse, R170, 0x2, P1 ;  /* 0x0000000ca905d211 */ /* 0x080fe400008f14aa */
[----:B---3--:R-:W-:Y:S02]  /*115e0*/  @!P3 LEA R10, P6, R165, R13, 0x2 ;  /* 0x0000000da50ab211 */ /* 0x008fe400078c10ff */
[----:B------:R-:W-:Y:S01]  /*115f0*/  ISETP.GE.AND P1, PT, R161, UR4, PT ;  /* 0x00000004a1007c0c */ /* 0x000fe2000bf26270 */
[----:B------:R1:W-:Y:S01]  /*11600*/  @!P5 ST.E.64 desc[UR42][R4.64], R116 ;  /* 0x000000740400d985 */ /* 0x0003e2000c101b2a */
[----:B------:R-:W-:-:S02]  /*11610*/  @!P4 LEA.HI.X R7, R167, R12, R168, 0x2, P2 ;  /* 0x0000000ca707c211 */ /* 0x000fc400010f14a8 */
[----:B------:R-:W-:Y:S02]  /*11620*/  @!P3 LEA.HI.X R11, R165, R12, R166, 0x2, P6 ;  /* 0x0000000ca50bb211 */ /* 0x000fe400030f14a6 */
[----:B------:R-:W-:Y:S01]  /*11630*/  ISETP.GE.AND P2, PT, R152, UR4, PT ;  /* 0x0000000498007c0c */ /* 0x000fe2000bf46270 */
[----:B------:R2:W-:Y:S01]  /*11640*/  @!P4 ST.E.64 desc[UR42][R6.64], R120 ;  /* 0x000000780600c985 */ /* 0x0005e2000c101b2a */
[----:B------:R-:W-:-:S03]  /*11650*/  ISETP.GE.AND P4, PT, R159, UR4, PT ;  /* 0x000000049f007c0c */ /* 0x000fc6000bf86270 */
[----:B------:R3:W-:Y:S01]  /*11660*/  @!P3 ST.E.64 desc[UR42][R10.64], R124 ;  /* 0x0000007c0a00b985 */ /* 0x0007e2000c101b2a */
[----:B------:R-:W-:Y:S02]  /*11670*/  ISETP.GE.AND P3, PT, R157, UR4, PT ;  /* 0x000000049d007c0c */ /* 0x000fe4000bf66270 */
[----:B-1----:R-:W-:-:S04]  /*11680*/  @!P0 LEA R4, P5, R163, R13, 0x2 ;  /* 0x0000000da3048211 */ /* 0x002fc800078a10ff */
[-C--:B------:R-:W-:Y:S02]  /*11690*/  @!P0 LEA.HI.X R5, R163, R12.reuse, R164, 0x2, P5 ;  /* 0x0000000ca3058211 */ /* 0x080fe400028f14a4 */
[----:B------:R-:W-:Y:S02]  /*116a0*/  ISETP.GE.AND P5, PT, R20, UR4, PT ;  /* 0x0000000414007c0c */ /* 0x000fe4000bfa6270 */
[CC--:B--2---:R-:W-:Y:S01]  /*116b0*/  @!P1 LEA R6, P6, R161.reuse, R13.reuse, 0x2 ;  /* 0x0000000da1069211 */ /* 0x0c4fe200078c10ff */
[----:B------:R1:W-:Y:S03]  /*116c0*/  @!P0 ST.E.64 desc[UR42][R4.64], R128 ;  /* 0x0000008004008985 */ /* 0x0003e6000c101b2a */
[----:B------:R-:W-:Y:S02]  /*116d0*/  @!P1 LEA.HI.X R7, R161, R12, R162, 0x2, P6 ;  /* 0x0000000ca1079211 */ /* 0x000fe400030f14a2 */
[----:B---3--:R-:W-:-:S03]  /*116e0*/  @!P3 LEA R10, P6, R157, R13, 0x2 ;  /* 0x0000000d9d0ab211 */ /* 0x008fc600078c10ff */
[----:B------:R2:W-:Y:S01]  /*116f0*/  @!P1 ST.E.64 desc[UR42][R6.64], R132 ;  /* 0x0000008406009985 */ /* 0x0005e2000c101b2a */
[----:B------:R-:W-:Y:S02]  /*11700*/  @!P3 LEA.HI.X R11, R157, R12, R158, 0x2, P6 ;  /* 0x0000000c9d0bb211 */ /* 0x000fe400030f149e */
[----:B-1----:R-:W-:-:S04]  /*11710*/  @!P4 LEA R4, P0, R159, R13, 0x2 ;  /* 0x0000000d9f04c211 */ /* 0x002fc800078010ff */
[-C--:B------:R-:W-:Y:S02]  /*11720*/  @!P4 LEA.HI.X R5, R159, R12.reuse, R160, 0x2, P0 ;  /* 0x0000000c9f05c211 */ /* 0x080fe400000f14a0 */
[-C--:B------:R-:W-:Y:S02]  /*11730*/  @!P5 LEA R14, P0, R20, R13.reuse, 0x2 ;  /* 0x0000000d140ed211 */ /* 0x080fe400078010ff */
[----:B--2---:R-:W-:Y:S01]  /*11740*/  @!P2 LEA R6, P1, R152, R13, 0x2 ;  /* 0x0000000d9806a211 */ /* 0x004fe200078210ff */
[----:B------:R4:W-:Y:S01]  /*11750*/  @!P4 ST.E.64 desc[UR42][R4.64], R136 ;  /* 0x000000880400c985 */ /* 0x0009e2000c101b2a */
[-C--:B------:R-:W-:Y:S02]  /*11760*/  @!P5 LEA.HI.X R15, R20, R12.reuse, R21, 0x2, P0 ;  /* 0x0000000c140fd211 */ /* 0x080fe400000f1415 */
[----:B------:R-:W-:Y:S01]  /*11770*/  @!P2 LEA.HI.X R7, R152, R12, R156, 0x2, P1 ;  /* 0x0000000c9807a211 */ /* 0x000fe200008f149c */
[----:B------:R4:W-:Y:S04]  /*11780*/  @!P3 ST.E.64 desc[UR42][R10.64], R140 ;  /* 0x0000008c0a00b985 */ /* 0x0009e8000c101b2a */
[----:B------:R4:W-:Y:S04]  /*11790*/  @!P2 ST.E.64 desc[UR42][R6.64], R144 ;  /* 0x000000900600a985 */ /* 0x0009e8000c101b2a */
[----:B------:R4:W-:Y:S02]  /*117a0*/  @!P5 ST.E.64 desc[UR42][R14.64], R148 ;  /* 0x000000940e00d985 */ /* 0x0009e4000c101b2a */
.L_x_721:
[----:B------:R-:W-:Y:S05]  /*117b0*/  BSYNC B1 ;  /* 0x0000000000017941 */ /* 0x000fea0003800000 */
.L_x_720:
[----:B-1--4-:R-:W-:Y:S01]  /*117c0*/  VIADD R4, R9, 0x8 ;  /* 0x0000000809047836 */ /* 0x012fe20000000000 */
[----:B------:R1:W4:Y:S04]  /*117d0*/  SHFL.IDX PT, R10, R8, 0x1, 0x1c1f ;  /* 0x003c1f00080a7f89 */ /* 0x00032800000e0000 */
[----:B------:R-:W-:Y:S01]  /*117e0*/  ISETP.GE.AND P0, PT, R4, R3, PT ;  /* 0x000000030400720c */ /* 0x000fe20003f06270 */
[----:B------:R-:W0:-:S12]  /*117f0*/  SHFL.IDX PT, R0, R0, 0x1, 0x1c1f ;  /* 0x003c1f0000007f89 */ /* 0x000e1800000e0000 */
[----:B-1----:R-:W-:Y:S05]  /*11800*/  @P0 BRA `(.L_x_719) ;  /* 0x0000001800b80947 */ /* 0x002fea0003800000 */
[----:B------:R-:W-:Y:S01]  /*11810*/  ULDC UR4, c[0x0][0xac8] ;  /* 0x0002b20000047ab9 */ /* 0x000fe20000000800 */
[C---:B------:R-:W-:Y:S01]  /*11820*/  VIADD R15, R197.reuse, 0x8 ;  /* 0x00000008c50f7836 */ /* 0x040fe20000000000 */
[C---:B------:R-:W-:Y:S01]  /*11830*/  ISETP.GE.AND P4, PT, R197.reuse, UR4, PT ;  /* 0x00000004c5007c0c */ /* 0x040fe2000bf86270 */
[C---:B------:R-:W-:Y:S01]  /*11840*/  VIADD R24, R197.reuse, 0x10 ;  /* 0x00000010c5187836 */ /* 0x040fe20000000000 */
[----:B------:R-:W-:Y:S01]  /*11850*/  SHF.R.S32.HI R6, RZ, 0x1f, R197 ;  /* 0x0000001fff067819 */ /* 0x000fe200000114c5 */
[----:B------:R-:W-:Y:S01]  /*11860*/  VIADD R25, R197, 0x8 ;  /* 0x00000008c5197836 */ /* 0x000fe20000000000 */
[----:B------:R-:W-:Y:S01]  /*11870*/  ISETP.GE.AND P2, PT, R15, UR4, PT ;  /* 0x000000040f007c0c */ /* 0x000fe2000bf46270 */
[C---:B------:R-:W-:Y:S01]  /*11880*/  VIADD R14, R197.reuse, 0x18 ;  /* 0x00000018c50e7836 */ /* 0x040fe20000000000 */
[----:B------:R-:W-:Y:S01]  /*11890*/  ISETP.GE.AND P1, PT, R24, UR4, PT ;  /* 0x0000000418007c0c */ /* 0x000fe2000bf26270 */
[C---:B---3--:R-:W-:Y:S01]  /*118a0*/  VIADD R12, R197.reuse, 0x20 ;  /* 0x00000020c50c7836 */ /* 0x048fe20000000000 */
[----:B------:R-:W-:Y:S01]  /*118b0*/  SHF.R.S32.HI R25, RZ, 0x1f, R25 ;  /* 0x0000001fff197819 */ /* 0x000fe20000011419 */
[C---:B--2---:R-:W-:Y:S01]  /*118c0*/  VIADD R13, R197.reuse, 0x28 ;  /* 0x00000028c50d7836 */ /* 0x044fe20000000000 */
[----:B------:R-:W-:Y:S01]  /*118d0*/  ISETP.GE.AND P0, PT, R14, UR4, PT ;  /* 0x000000040e007c0c */ /* 0x000fe2000bf06270 */
[----:B------:R-:W-:-:S02]  /*118e0*/  VIADD R11, R197, 0x30 ;  /* 0x00000030c50b7836 */ /* 0x000fc40000000000 */
[----:B0-----:R-:W-:-:S04]  /*118f0*/  @!P4 LEA R4, P3, R197, R0, 0x2 ;  /* 0x00000000c504c211 */ /* 0x001fc800078610ff */
[----:B----4-:R-:W-:Y:S02]  /*11900*/  @!P4 LEA.HI.X R5, R197, R10, R6, 0x2, P3 ;  /* 0x0000000ac505c211 */ /* 0x010fe400018f1406 */
[----:B------:R-:W-:Y:S02]  /*11910*/  ISETP.GE.AND P3, PT, R12, UR4, PT ;  /* 0x000000040c007c0c */ /* 0x000fe4000bf66270 */
[-C--:B------:R-:W-:Y:S01]  /*11920*/  @!P1 LEA R6, P5, R24, R0.reuse, 0x2 ;  /* 0x0000000018069211 */ /* 0x080fe200078a10ff */
[----:B------:R0:W-:Y:S01]  /*11930*/  @!P4 ST.E.64 desc[UR42][R4.64], R26 ;  /* 0x0000001a0400c985 */ /* 0x0001e2000c101b2a */
[----:B------:R-:W-:Y:S02]  /*11940*/  ISETP.GE.AND P4, PT, R13, UR4, PT ;  /* 0x000000040d007c0c */ /* 0x000fe4000bf86270 */
[----:B0-----:R-:W-:-:S04]  /*11950*/  @!P2 LEA R4, P6, R15, R0, 0x2 ;  /* 0x000000000f04a211 */ /* 0x001fc800078c10ff */
[----:B------:R-:W-:Y:S01]  /*11960*/  @!P2 LEA.HI.X R5, R15, R10, R25, 0x2, P6 ;  /* 0x0000000a0f05a211 */ /* 0x000fe200030f1419 */
[C---:B------:R-:W-:Y:S01]  /*11970*/  VIADD R25, R197.reuse, 0x10 ;  /* 0x00000010c5197836 */ /* 0x040fe20000000000 */
[----:B------:R-:W-:Y:S01]  /*11980*/  @!P0 LEA R8, P6, R14, R0, 0x2 ;  /* 0x000000000e088211 */ /* 0x000fe200078c10ff */
[C---:B------:R-:W-:Y:S02]  /*11990*/  VIADD R15, R197.reuse, 0x18 ;  /* 0x00000018c50f7836 */ /* 0x040fe40000000000 */
[----:B------:R0:W-:Y:S01]  /*119a0*/  @!P2 ST.E.64 desc[UR42][R4.64], R30 ;  /* 0x0000001e0400a985 */ /* 0x0001e2000c101b2a */
[----:B------:R-:W-:Y:S02]  /*119b0*/  SHF.R.S32.HI R25, RZ, 0x1f, R25 ;  /* 0x0000001fff197819 */ /* 0x000fe40000011419 */
[----:B------:R-:W-:Y:S02]  /*119c0*/  SHF.R.S32.HI R15, RZ, 0x1f, R15 ;  /* 0x0000001fff0f7819 */ /* 0x000fe4000001140f */
[-C--:B------:R-:W-:Y:S01]  /*119d0*/  @!P1 LEA.HI.X R7, R24, R10.reuse, R25, 0x2, P5 ;  /* 0x0000000a18079211 */ /* 0x080fe200028f1419 */
[C---:B------:R-:W-:Y:S01]  /*119e0*/  VIADD R25, R197.reuse, 0x20 ;  /* 0x00000020c5197836 */ /* 0x040fe20000000000 */
[----:B------:R-:W-:Y:S01]  /*119f0*/  @!P0 LEA.HI.X R9, R14, R10, R15, 0x2, P6 ;  /* 0x0000000a0e098211 */ /* 0x000fe200030f140f */
[----:B------:R-:W-:Y:S01]  /*11a00*/  VIADD R15, R197, 0x38 ;  /* 0x00000038c50f7836 */ /* 0x000fe20000000000 */
[----:B------:R-:W-:Y:S01]  /*11a10*/  ISETP.GE.AND P5, PT, R11, UR4, PT ;  /* 0x000000040b007c0c */ /* 0x000fe2000bfa6270 */
[----:B------:R1:W-:Y:S01]  /*11a20*/  @!P1 ST.E.64 desc[UR42][R6.64], R34 ;  /* 0x0000002206009985 */ /* 0x0003e2000c101b2a */
[----:B------:R-:W-:Y:S01]  /*11a30*/  SHF.R.S32.HI R25, RZ, 0x1f, R25 ;  /* 0x0000001fff197819 */ /* 0x000fe20000011419 */
[----:B------:R-:W-:Y:S01]  /*11a40*/  VIADD R14, R197, 0x48 ;  /* 0x00000048c50e7836 */ /* 0x000fe20000000000 */
[C---:B0-----:R-:W-:Y:S01]  /*11a50*/  @!P3 LEA R4, P1, R12.reuse, R0, 0x2 ;  /* 0x000000000c04b211 */ /* 0x041fe200078210ff */
[----:B------:R0:W-:Y:S01]  /*11a60*/  @!P0 ST.E.64 desc[UR42][R8.64], R38 ;  /* 0x0000002608008985 */ /* 0x0001e2000c101b2a */
[----:B------:R-:W-:Y:S01]  /*11a70*/  ISETP.GE.AND P0, PT, R15, UR4, PT ;  /* 0x000000040f007c0c */ /* 0x000fe2000bf06270 */
[C---:B------:R-:W-:Y:S01]  /*11a80*/  VIADD R24, R197.reuse, 0x40 ;  /* 0x00000040c5187836 */ /* 0x040fe20000000000 */
[----:B------:R-:W-:Y:S01]  /*11a90*/  @!P3 LEA.HI.X R5, R12, R10, R25, 0x2, P1 ;  /* 0x0000000a0c05b211 */ /* 0x000fe200008f1419 */
[----:B------:R-:W-:-:S02]  /*11aa0*/  VIADD R25, R197, 0x28 ;  /* 0x00000028c5197836 */ /* 0x000fc40000000000 */
[----:B------:R-:W-:Y:S01]  /*11ab0*/  VIADD R12, R197, 0x30 ;  /* 0x00000030c50c7836 */ /* 0x000fe20000000000 */
[----:B------:R-:W-:Y:S01]  /*11ac0*/  ISETP.GE.AND P1, PT, R24, UR4, PT ;  /* 0x0000000418007c0c */ /* 0x000fe2000bf26270 */
[----:B------:R2:W-:Y:S01]  /*11ad0*/  @!P3 ST.E.64 desc[UR42][R4.64], R42 ;  /* 0x0000002a0400b985 */ /* 0x0005e2000c101b2a */
[C---:B-1----:R-:W-:Y:S02]  /*11ae0*/  @!P4 LEA R6, P2, R13.reuse, R0, 0x2 ;  /* 0x000000000d06c211 */ /* 0x042fe400078410ff */
[----:B------:R-:W-:Y:S02]  /*11af0*/  SHF.R.S32.HI R25, RZ, 0x1f, R25 ;  /* 0x0000001fff197819 */ /* 0x000fe40000011419 */
[----:B------:R-:W-:Y:S02]  /*11b00*/  SHF.R.S32.HI R12, RZ, 0x1f, R12 ;  /* 0x0000001fff0c7819 */ /* 0x000fe4000001140c */
[----:B------:R-:W-:Y:S01]  /*11b10*/  @!P4 LEA.HI.X R7, R13, R10, R25, 0x2, P2 ;  /* 0x0000000a0d07c211 */ /* 0x000fe200010f1419 */
[----:B------:R-:W-:Y:S01]  /*11b20*/  VIADD R25, R197, 0x38 ;  /* 0x00000038c5197836 */ /* 0x000fe20000000000 */
[----:B0-----:R-:W-:Y:S01]  /*11b30*/  @!P5 LEA R8, P6, R11, R0, 0x2 ;  /* 0x000000000b08d211 */ /* 0x001fe200078c10ff */
[----:B------:R-:W-:Y:S01]  /*11b40*/  VIADD R13, R197, 0x58 ;  /* 0x00000058c50d7836 */ /* 0x000fe20000000000 */
[----:B------:R-:W-:Y:S01]  /*11b50*/  ISETP.GE.AND P2, PT, R14, UR4, PT ;  /* 0x000000040e007c0c */ /* 0x000fe2000bf46270 */
[----:B------:R0:W-:Y:S01]  /*11b60*/  @!P4 ST.E.64 desc[UR42][R6.64], R46 ;  /* 0x0000002e0600c985 */ /* 0x0001e2000c101b2a */
[----:B------:R-:W-:Y:S01]  /*11b70*/  @!P5 LEA.HI.X R9, R11, R10, R12, 0x2, P6 ;  /* 0x0000000a0b09d211 */ /* 0x000fe200030f140c */
[----:B------:R-:W-:Y:S01]  /*11b80*/  VIADD R12, R197, 0x50 ;  /* 0x00000050c50c7836 */ /* 0x000fe20000000000 */
[----:B--2---:R-:W-:Y:S01]  /*11b90*/  @!P0 LEA R4, P6, R15, R0, 0x2 ;  /* 0x000000000f048211 */ /* 0x004fe200078c10ff */
[----:B------:R-:W-:Y:S01]  /*11ba0*/  VIADD R11, R197, 0x60 ;  /* 0x00000060c50b7836 */ /* 0x000fe20000000000 */
[----:B------:R-:W-:Y:S01]  /*11bb0*/  SHF.R.S32.HI R25, RZ, 0x1f, R25 ;  /* 0x0000001fff197819 */ /* 0x000fe20000011419 */
[----:B------:R1:W-:Y:S01]  /*11bc0*/  @!P5 ST.E.64 desc[UR42][R8.64], R50 ;  /* 0x000000320800d985 */ /* 0x0003e2000c101b2a */
[----:B------:R-:W-:-:S02]  /*11bd0*/  ISETP.GE.AND P3, PT, R12, UR4, PT ;  /* 0x000000040c007c0c */ /* 0x000fc4000bf66270 */
[----:B------:R-:W-:Y:S01]  /*11be0*/  @!P0 LEA.HI.X R5, R15, R10, R25, 0x2, P6 ;  /* 0x0000000a0f058211 */ /* 0x000fe200030f1419 */
[----:B------:R-:W-:Y:S01]  /*11bf0*/  VIADD R15, R197, 0x48 ;  /* 0x00000048c50f7836 */ /* 0x000fe20000000000 */
[----:B------:R-:W-:Y:S01]  /*11c00*/  ISETP.GE.AND P4, PT, R13, UR4, PT ;  /* 0x000000040d007c0c */ /* 0x000fe2000bf86270 */
[----:B------:R-:W-:Y:S01]  /*11c10*/  VIADD R25, R197, 0x40 ;  /* 0x00000040c5197836 */ /* 0x000fe20000000000 */
[-C--:B0-----:R-:W-:Y:S01]  /*11c20*/  @!P1 LEA R6, P5, R24, R0.reuse, 0x2 ;  /* 0x0000000018069211 */ /* 0x081fe200078a10ff */
[----:B------:R0:W-:Y:S01]  /*11c30*/  @!P0 ST.E.64 desc[UR42][R4.64], R54 ;  /* 0x0000003604008985 */ /* 0x0001e2000c101b2a */
[----:B------:R-:W-:Y:S02]  /*11c40*/  SHF.R.S32.HI R15, RZ, 0x1f, R15 ;  /* 0x0000001fff0f7819 */ /* 0x000fe4000001140f */
[----:B------:R-:W-:Y:S02]  /*11c50*/  SHF.R.S32.HI R25, RZ, 0x1f, R25 ;  /* 0x0000001fff197819 */ /* 0x000fe40000011419 */
[----:B-1----:R-:W-:-:S02]  /*11c60*/  @!P2 LEA R8, P6, R14, R0, 0x2 ;  /* 0x000000000e08a211 */ /* 0x002fc400078c10ff */
[-C--:B------:R-:W-:Y:S02]  /*11c70*/  @!P1 LEA.HI.X R7, R24, R10.reuse, R25, 0x2, P5 ;  /* 0x0000000a18079211 */ /* 0x080fe400028f1419 */
[----:B------:R-:W-:Y:S01]  /*11c80*/  @!P2 LEA.HI.X R9, R14, R10, R15, 0x2, P6 ;  /* 0x0000000a0e09a211 */ /* 0x000fe200030f140f */
[----:B------:R-:W-:Y:S01]  /*11c90*/  VIADD R14, R197, 0x50 ;  /* 0x00000050c50e7836 */ /* 0x000fe20000000000 */
[----:B------:R-:W-:Y:S01]  /*11ca0*/  ISETP.GE.AND P5, PT, R11, UR4, PT ;  /* 0x000000040b007c0c */ /* 0x000fe2000bfa6270 */
[----:B------:R1:W-:Y:S01]  /*11cb0*/  @!P1 ST.E.64 desc[UR42][R6.64], R58 ;  /* 0x0000003a06009985 */ /* 0x0003e2000c101b2a */
[----:B------:R-:W-:Y:S02]  /*11cc0*/  ISETP.GE.AND P0, PT, R220, UR4, PT ;  /* 0x00000004dc007c0c */ /* 0x000fe4000bf06270 */
[----:B0-----:R-:W-:Y:S01]  /*11cd0*/  @!P3 LEA R4, P6, R12, R0, 0x2 ;  /* 0x000000000c04b211 */ /* 0x001fe200078c10ff */
[----:B------:R0:W-:Y:S01]  /*11ce0*/  @!P2 ST.E.64 desc[UR42][R8.64], R62 ;  /* 0x0000003e0800a985 */ /* 0x0001e2000c101b2a */
[----:B------:R-:W-:-:S02]  /*11cf0*/  SHF.R.S32.HI R14, RZ, 0x1f, R14 ;  /* 0x0000001fff0e7819 */ /* 0x000fc4000001140e */
[----:B------:R-:W-:Y:S02]  /*11d00*/  ISETP.GE.AND P1, PT, R218, UR4, PT ;  /* 0x00000004da007c0c */ /* 0x000fe4000bf26270 */
[----:B------:R-:W-:Y:S01]  /*11d10*/  @!P3 LEA.HI.X R5, R12, R10, R14, 0x2, P6 ;  /* 0x0000000a0c05b211 */ /* 0x000fe200030f140e */
[C---:B------:R-:W-:Y:S02]  /*11d20*/  VIADD R14, R197.reuse, 0x58 ;  /* 0x00000058c50e7836 */ /* 0x040fe40000000000 */
[----:B------:R-:W-:Y:S01]  /*11d30*/  VIADD R12, R197, 0x60 ;  /* 0x00000060c50c7836 */ /* 0x000fe20000000000 */
[----:B-1----:R-:W-:Y:S01]  /*11d40*/  @!P4 LEA R6, P2, R13, R0, 0x2 ;  /* 0x000000000d06c211 */ /* 0x002fe200078410ff */
[----:B------:R1:W-:Y:S01]  /*11d50*/  @!P3 ST.E.64 desc[UR42][R4.64], R66 ;  /* 0x000000420400b985 */ /* 0x0003e2000c101b2a */
[----:B------:R-:W-:Y:S02]  /*11d60*/  SHF.R.S32.HI R14, RZ, 0x1f, R14 ;  /* 0x0000001fff0e7819 */ /* 0x000fe4000001140e */
[----:B------:R-:W-:-:S02]  /*11d70*/  SHF.R.S32.HI R12, RZ, 0x1f, R12 ;  /* 0x0000001fff0c7819 */ /* 0x000fc4000001140c */
[----:B------:R-:W-:Y:S02]  /*11d80*/  @!P4 LEA.HI.X R7, R13, R10, R14, 0x2, P2 ;  /* 0x0000000a0d07c211 */ /* 0x000fe400010f140e */
[----:B------:R-:W-:Y:S02]  /*11d90*/  ISETP.GE.AND P2, PT, R196, UR4, PT ;  /* 0x00000004c4007c0c */ /* 0x000fe4000bf46270 */
[C---:B0-----:R-:W-:Y:S01]  /*11da0*/  @!P5 LEA R8, P6, R11.reuse, R0, 0x2 ;  /* 0x000000000b08d211 */ /* 0x041fe200078c10ff */
[----:B------:R0:W-:Y:S03]  /*11db0*/  @!P4 ST.E.64 desc[UR42][R6.64], R70 ;  /* 0x000000460600c985 */ /* 0x0001e6000c101b2a */
[----:B------:R-:W-:Y:S02]  /*11dc0*/  @!P5 LEA.HI.X R9, R11, R10, R12, 0x2, P6 ;  /* 0x0000000a0b09d211 */ /* 0x000fe400030f140c */
[----:B-1----:R-:W-:-:S03]  /*11dd0*/  @!P0 LEA R4, P4, R220, R0, 0x2 ;  /* 0x00000000dc048211 */ /* 0x002fc600078810ff */
[----:B------:R1:W-:Y:S01]  /*11de0*/  @!P5 ST.E.64 desc[UR42][R8.64], R74 ;  /* 0x0000004a0800d985 */ /* 0x0003e2000c101b2a */
[----:B------:R-:W-:Y:S02]  /*11df0*/  @!P0 LEA.HI.X R5, R220, R10, R222, 0x2, P4 ;  /* 0x0000000adc058211 */ /* 0x000fe400020f14de */
[----:B------:R-:W-:Y:S02]  /*11e00*/  ISETP.GE.AND P4, PT, R181, UR4, PT ;  /* 0x00000004b5007c0c */ /* 0x000fe4000bf86270 */
[----:B------:R-:W-:Y:S01]  /*11e10*/  ISETP.GE.AND P5, PT, R183, UR4, PT ;  /* 0x00000004b7007c0c */ /* 0x000fe2000bfa6270 */
[----:B------:R2:W-:Y:S01]  /*11e20*/  @!P0 ST.E.64 desc[UR42][R4.64], R78 ;  /* 0x0000004e04008985 */ /* 0x0005e2000c101b2a */
[----:B0-----:R-:W-:-:S04]  /*11e30*/  @!P1 LEA R6, P3, R218, R0, 0x2 ;  /* 0x00000000da069211 */ /* 0x001fc800078610ff */
[----:B------:R-:W-:Y:S02]  /*11e40*/  @!P1 LEA.HI.X R7, R218, R10, R219, 0x2, P3 ;  /* 0x0000000ada079211 */ /* 0x000fe400018f14db */
[----:B------:R-:W-:Y:S02]  /*11e50*/  ISETP.GE.AND P3, PT, R179, UR4, PT ;  /* 0x00000004b3007c0c */ /* 0x000fe4000bf66270 */
[C---:B-1----:R-:W-:Y:S01]  /*11e60*/  @!P2 LEA R8, P6, R196.reuse, R0, 0x2 ;  /* 0x00000000c408a211 */ /* 0x042fe200078c10ff */
[----:B------:R0:W-:Y:S01]  /*11e70*/  @!P1 ST.E.64 desc[UR42][R6.64], R82 ;  /* 0x0000005206009985 */ /* 0x0001e2000c101b2a */
[----:B------:R-:W-:Y:S02]  /*11e80*/  ISETP.GE.AND P1, PT, R175, UR4, PT ;  /* 0x00000004af007c0c */ /* 0x000fe4000bf26270 */
[----:B------:R-:W-:Y:S02]  /*11e90*/  @!P2 LEA.HI.X R9, R196, R10, R217, 0x2, P6 ;  /* 0x0000000ac409a211 */ /* 0x000fe400030f14d9 */
[----:B--2---:R-:W-:-:S03]  /*11ea0*/  @!P5 LEA R4, P6, R183, R0, 0x2 ;  /* 0x00000000b704d211 */ /* 0x004fc600078c10ff */
[----:B------:R1:W-:Y:S01]  /*11eb0*/  @!P2 ST.E.64 desc[UR42][R8.64], R86 ;  /* 0x000000560800a985 */ /* 0x0003e2000c101b2a */
[----:B------:R-:W-:Y:S02]  /*11ec0*/  ISETP.GE.AND P2, PT, R177, UR4, PT ;  /* 0x00000004b1007c0c */ /* 0x000fe4000bf46270 */
[----:B------:R-:W-:Y:S02]  /*11ed0*/  @!P5 LEA.HI.X R5, R183, R10, R184, 0x2, P6 ;  /* 0x0000000ab705d211 */ /* 0x000fe400030f14b8 */
[----:B0-----:R-:W-:-:S03]  /*11ee0*/  @!P4 LEA R6, P0, R181, R0, 0x2 ;  /* 0x00000000b506c211 */ /* 0x001fc600078010ff */
[----:B------:R0:W-:Y:S01]  /*11ef0*/  @!P5 ST.E.64 desc[UR42][R4.64], R90 ;  /* 0x0000005a0400d985 */ /* 0x0001e2000c101b2a */
[----:B------:R-:W-:Y:S02]  /*11f00*/  ISETP.GE.AND P5, PT, R171, UR4, PT ;  /* 0x00000004ab007c0c */ /* 0x000fe4000bfa6270 */
[----:B------:R-:W-:Y:S02]  /*11f10*/  @!P4 LEA.HI.X R7, R181, R10, R182, 0x2, P0 ;  /* 0x0000000ab507c211 */ /* 0x000fe400000f14b6 */
[----:B------:R-:W-:Y:S02]  /*11f20*/  ISETP.GE.AND P0, PT, R173, UR4, PT ;  /* 0x00000004ad007c0c */ /* 0x000fe4000bf06270 */
[----:B-1----:R-:W-:Y:S01]  /*11f30*/  @!P3 LEA R8, P6, R179, R0, 0x2 ;  /* 0x00000000b308b211 */ /* 0x002fe200078c10ff */
[----:B------:R1:W-:Y:S01]  /*11f40*/  @!P4 ST.E.64 desc[UR42][R6.64], R94 ;  /* 0x0000005e0600c985 */ /* 0x0003e2000c101b2a */
[----:B------:R-:W-:Y:S02]  /*11f50*/  ISETP.GE.AND P4, PT, R169, UR4, PT ;  /* 0x00000004a9007c0c */ /* 0x000fe4000bf86270 */
[----:B------:R-:W-:-:S02]  /*11f60*/  @!P3 LEA.HI.X R9, R179, R10, R180, 0x2, P6 ;  /* 0x0000000ab309b211 */ /* 0x000fc400030f14b4 */
[----:B0-----:R-:W-:-:S03]  /*11f70*/  @!P2 LEA R4, P6, R177, R0, 0x2 ;  /* 0x00000000b104a211 */ /* 0x001fc600078c10ff */
[----:B------:R0:W-:Y:S01]  /*11f80*/  @!P3 ST.E.64 desc[UR42][R8.64], R98 ;  /* 0x000000620800b985 */ /* 0x0001e2000c101b2a */
[----:B------:R-:W-:Y:S02]  /*11f90*/  @!P2 LEA.HI.X R5, R177, R10, R178, 0x2, P6 ;  /* 0x0000000ab105a211 */ /* 0x000fe400030f14b2 */
[----:B-1----:R-:W-:-:S03]  /*11fa0*/  @!P1 LEA R6, P3, R175, R0, 0x2 ;  /* 0x00000000af069211 */ /* 0x002fc600078610ff */
[----:B------:R1:W-:Y:S01]  /*11fb0*/  @!P2 ST.E.64 desc[UR42][R4.64], R102 ;  /* 0x000000660400a985 */ /* 0x0003e2000c101b2a */
[----:B------:R-:W-:Y:S02]  /*11fc0*/  @!P1 LEA.HI.X R7, R175, R10, R176, 0x2, P3 ;  /* 0x0000000aaf079211 */ /* 0x000fe400018f14b0 */
[----:B------:R-:W-:Y:S02]  /*11fd0*/  ISETP.GE.AND P3, PT, R167, UR4, PT ;  /* 0x00000004a7007c0c */ /* 0x000fe4000bf66270 */
[C---:B0-----:R-:W-:Y:S01]  /*11fe0*/  @!P0 LEA R8, P6, R173.reuse, R0, 0x2 ;  /* 0x00000000ad088211 */ /* 0x041fe200078c10ff */
[----:B------:R0:W-:Y:S03]  /*11ff0*/  @!P1 ST.E.64 desc[UR42][R6.64], R106 ;  /* 0x0000006a06009985 */ /* 0x0001e6000c101b2a */
[----:B------:R-:W-:Y:S02]  /*12000*/  @!P0 LEA.HI.X R9, R173, R10, R174, 0x2, P6 ;  /* 0x0000000aad098211 */ /* 0x000fe400030f14ae */
[----:B-1----:R-:W-:-:S03]  /*12010*/  @!P5 LEA R4, P1, R171, R0, 0x2 ;  /* 0x00000000ab04d211 */ /* 0x002fc600078210ff */
[----:B------:R1:W-:Y:S01]  /*12020*/  @!P0 ST.E.64 desc[UR42][R8.64], R110 ;  /* 0x0000006e08008985 */ /* 0x0003e2000c101b2a */
[----:B------:R-:W-:Y:S02]  /*12030*/  ISETP.GE.AND P0, PT, R165, UR4, PT ;  /* 0x00000004a5007c0c */ /* 0x000fe4000bf06270 */
[----:B------:R-:W-:Y:S02]  /*12040*/  @!P5 LEA.HI.X R5, R171, R10, R172, 0x2, P1 ;  /* 0x0000000aab05d211 */ /* 0x000fe400008f14ac */
[----:B------:R-:W-:Y:S02]  /*12050*/  ISETP.GE.AND P1, PT, R163, UR4, PT ;  /* 0x00000004a3007c0c */ /* 0x000fe4000bf26270 */
[C---:B0-----:R-:W-:Y:S01]  /*12060*/  @!P4 LEA R6, P2, R169.reuse, R0, 0x2 ;  /* 0x00000000a906c211 */ /* 0x041fe200078410ff */
[----:B------:R0:W-:Y:S03]  /*12070*/  @!P5 ST.E.64 desc[UR42][R4.64], R114 ;  /* 0x000000720400d985 */ /* 0x0001e6000c101b2a */
[----:B------:R-:W-:-:S02]  /*12080*/  @!P4 LEA.HI.X R7, R169, R10, R170, 0x2, P2 ;  /* 0x0000000aa907c211 */ /* 0x000fc400010f14aa */
[----:B------:R-:W-:Y:S02]  /*12090*/  ISETP.GE.AND P2, PT, R157, UR4, PT ;  /* 0x000000049d007c0c */ /* 0x000fe4000bf46270 */
[----:B-1----:R-:W-:Y:S01]  /*120a0*/  @!P3 LEA R8, P6, R167, R0, 0x2 ;  /* 0x00000000a708b211 */ /* 0x002fe200078c10ff */
[----:B------:R1:W-:Y:S01]  /*120b0*/  @!P4 ST.E.64 desc[UR42][R6.64], R118 ;  /* 0x000000760600c985 */ /* 0x0003e2000c101b2a */
[----:B------:R-:W-:Y:S02]  /*120c0*/  ISETP.GE.AND P4, PT, R161, UR4, PT ;  /* 0x00000004a1007c0c */ /* 0x000fe4000bf86270 */
[----:B------:R-:W-:Y:S02]  /*120d0*/  @!P3 LEA.HI.X R9, R167, R10, R168, 0x2, P6 ;  /* 0x0000000aa709b211 */ /* 0x000fe400030f14a8 */
[----:B0-----:R-:W-:-:S03]  /*120e0*/  @!P1 LEA R4, P6, R163, R0, 0x2 ;  /* 0x00000000a3049211 */ /* 0x001fc600078c10ff */
[----:B------:R0:W-:Y:S01]  /*120f0*/  @!P3 ST.E.64 desc[UR42][R8.64], R122 ;  /* 0x0000007a0800b985 */ /* 0x0001e2000c101b2a */
[----:B------:R-:W-:Y:S02]  /*12100*/  ISETP.GE.AND P3, PT, R159, UR4, PT ;  /* 0x000000049f007c0c */ /* 0x000fe4000bf66270 */
[----:B------:R-:W-:Y:S02]  /*12110*/  @!P1 LEA.HI.X R5, R163, R10, R164, 0x2, P6 ;  /* 0x0000000aa3059211 */ /* 0x000fe400030f14a4 */
[----:B-1----:R-:W-:-:S04]  /*12120*/  @!P0 LEA R6, P5, R165, R0, 0x2 ;  /* 0x00000000a5068211 */ /* 0x002fc800078a10ff */
[----:B------:R-:W-:Y:S02]  /*12130*/  @!P0 LEA.HI.X R7, R165, R10, R166, 0x2, P5 ;  /* 0x0000000aa5078211 */ /* 0x000fe400028f14a6 */
[----:B------:R-:W-:-:S03]  /*12140*/  ISETP.GE.AND P5, PT, R152, UR4, PT ;  /* 0x0000000498007c0c */ /* 0x000fc6000bfa6270 */
[----:B------:R1:W-:Y:S04]  /*12150*/  @!P0 ST.E.64 desc[UR42][R6.64], R126 ;  /* 0x0000007e06008985 */ /* 0x0003e8000c101b2a */
[----:B------:R2:W-:Y:S01]  /*12160*/  @!P1 ST.E.64 desc[UR42][R4.64], R130 ;  /* 0x0000008204009985 */ /* 0x0005e2000c101b2a */
[----:B0-----:R-:W-:-:S04]  /*12170*/  @!P2 LEA R8, P1, R157, R0, 0x2 ;  /* 0x000000009d08a211 */ /* 0x001fc800078210ff */
[----:B------:R-:W-:Y:S02]  /*12180*/  @!P2 LEA.HI.X R9, R157, R10, R158, 0x2, P1 ;  /* 0x0000000a9d09a211 */ /* 0x000fe400008f149e */
[-C--:B-1----:R-:W-:Y:S02]  /*12190*/  @!P4 LEA R6, P0, R161, R0.reuse, 0x2 ;  /* 0x00000000a106c211 */ /* 0x082fe400078010ff */
[----:B--2---:R-:W-:Y:S02]  /*121a0*/  @!P3 LEA R4, P6, R159, R0, 0x2 ;  /* 0x000000009f04b211 */ /* 0x004fe400078c10ff */
[----:B------:R-:W-:Y:S02]  /*121b0*/  @!P4 LEA.HI.X R7, R161, R10, R162, 0x2, P0 ;  /* 0x0000000aa107c211 */ /* 0x000fe400000f14a2 */
[C---:B------:R-:W-:Y:S02]  /*121c0*/  @!P5 LEA R12, P0, R152.reuse, R0, 0x2 ;  /* 0x00000000980cd211 */ /* 0x040fe400078010ff */
[-C--:B------:R-:W-:Y:S01]  /*121d0*/  @!P3 LEA.HI.X R5, R159, R10.reuse, R160, 0x2, P6 ;  /* 0x0000000a9f05b211 */ /* 0x080fe200030f14a0 */
[----:B------:R0:W-:Y:S01]  /*121e0*/  @!P4 ST.E.64 desc[UR42][R6.64], R134 ;  /* 0x000000860600c985 */ /* 0x0001e2000c101b2a */
[----:B------:R-:W-:-:S02]  /*121f0*/  @!P5 LEA.HI.X R13, R152, R10, R156, 0x2, P0 ;  /* 0x0000000a980dd211 */ /* 0x000fc400000f149c */
[----:B------:R-:W-:Y:S01]  /*12200*/  ISETP.GE.AND P0, PT, R20, UR4, PT ;  /* 0x0000000414007c0c */ /* 0x000fe2000bf06270 */
[----:B------:R0:W-:Y:S04]  /*12210*/  @!P3 ST.E.64 desc[UR42][R4.64], R138 ;  /* 0x0000008a0400b985 */ /* 0x0001e8000c101b2a */
[----:B------:R0:W-:Y:S04]  /*12220*/  @!P2 ST.E.64 desc[UR42][R8.64], R142 ;  /* 0x0000008e0800a985 */ /* 0x0001e8000c101b2a */
[----:B------:R0:W-:Y:S04]  /*12230*/  @!P5 ST.E.64 desc[UR42][R12.64], R146 ;  /* 0x000000920c00d985 */ /* 0x0001e8000c101b2a */
[----:B------:R-:W-:Y:S05]  /*12240*/  @P0 BRA `(.L_x_719) ;  /* 0x0000001000280947 */ /* 0x000fea0003800000 */
[----:B0-----:R-:W-:-:S04]  /*12250*/  LEA R4, P0, R20, R0, 0x2 ;  /* 0x0000000014047211 */ /* 0x001fc800078010ff */
[----:B------:R-:W-:-:S05]  /*12260*/  LEA.HI.X R5, R20, R10, R21, 0x2, P0 ;  /* 0x0000000a14057211 */ /* 0x000fca00000f1415 */
[----:B------:R0:W-:Y:S01]  /*12270*/  ST.E.64 desc[UR42][R4.64], R150 ;  /* 0x0000009604007985 */ /* 0x0001e2000c101b2a */
[----:B------:R-:W-:Y:S05]  /*12280*/  BRA `(.L_x_719) ;  /* 0x0000001000187947 */ /* 0x000fea0003800000 */
.L_x_713:
[----:B------:R-:W4:Y:S01]  /*12290*/  LDL.LU R6, [R1+0x20] ;  /* 0x0000200001067983 */ /* 0x000f220000300800 */
[----:B------:R-:W-:Y:S01]  /*122a0*/  ULDC.64 UR6, c[0x0][0xc08] ;  /* 0x0003020000067ab9 */ /* 0x000fe20000000a00 */
[----:B------:R-:W-:Y:S02]  /*122b0*/  ULDC.64 UR4, c[0x0][0xc00] ;  /* 0x0003000000047ab9 */ /* 0x000fe40000000a00 */
[----:B------:R-:W3:Y:S04]  /*122c0*/  LDL.LU R0, [R1+0x24] ;  /* 0x0000240001007983 */ /* 0x000ee80000300800 */
[----:B-1----:R-:W2:Y:S01]  /*122d0*/  LDL R10, [R1+0x1c] ;  /* 0x00001c00010a7983 */ /* 0x002ea20000100800 */
[----:B------:R-:W-:Y:S01]  /*122e0*/  ISETP.NE.U32.AND P1, PT, RZ, UR6, PT ;  /* 0x00000006ff007c0c */ /* 0x000fe2000bf25070 */
[----:B------:R-:W-:Y:S01]  /*122f0*/  IMAD.MOV.U32 R3, RZ, RZ, RZ ;  /* 0x000000ffff037224 */ /* 0x000fe200078e00ff */
[----:B------:R-:W-:-:S02]  /*12300*/  ISETP.NE.U32.AND P0, PT, RZ, UR4, PT ;  /* 0x00000004ff007c0c */ /* 0x000fc4000bf05070 */
[----:B------:R-:W-:Y:S02]  /*12310*/  ISETP.NE.AND.EX P1, PT, RZ, UR7, PT, P1 ;  /* 0x00000007ff007c0c */ /* 0x000fe4000bf25310 */
[----:B------:R-:W-:Y:S01]  /*12320*/  ISETP.NE.AND.EX P0, PT, RZ, UR5, PT, P0 ;  /* 0x00000005ff007c0c */ /* 0x000fe2000bf05300 */
[----:B------:R-:W1:Y:S01]  /*12330*/  S2R R8, SR_TID.X ;  /* 0x0000000000087919 */ /* 0x000e620000002100 */
[----:B----4-:R-:W-:-:S04]  /*12340*/  IADD3 R4, P2, R6, UR4, RZ ;  /* 0x0000000406047c10 */ /* 0x010fc8000ff5e0ff */
[----:B---3--:R-:W-:-:S05]  /*12350*/  IADD3.X R5, R0, UR5, RZ, P2, !PT ;  /* 0x0000000500057c10 */ /* 0x008fca00097fe4ff */
[----:B------:R-:W-:Y:S01]  /*12360*/  @P1 IADD3 R6, P2, R6, UR6, RZ ;  /* 0x0000000606061c10 */ /* 0x000fe2000ff5e0ff */
[----:B------:R-:W-:Y:S01]  /*12370*/  ULDC UR4, c[0x0][0xa88] ;  /* 0x0002a20000047ab9 */ /* 0x000fe20000000800 */
[----:B------:R3:W5:Y:S02]  /*12380*/  @P0 LDG.E R3, desc[UR42][R4.64] ;  /* 0x0000002a04030981 */ /* 0x000764000c1e1900 */
[----:B------:R-:W-:Y:S01]  /*12390*/  @P1 IADD3.X R7, R0, UR7, RZ, P2, !PT ;  /* 0x0000000700071c10 */ /* 0x000fe200097fe4ff */
[----:B------:R-:W-:-:S06]  /*123a0*/  IMAD.U32 R0, RZ, RZ, UR4 ;  /* 0x00000004ff007e24 */ /* 0x000fcc000f8e00ff */
[----:B------:R3:W5:Y:S01]  /*123b0*/  @P1 LDG.E R0, desc[UR42][R6.64] ;  /* 0x0000002a06001981 */ /* 0x000762000c1e1900 */
[----:B--2---:R-:W-:Y:S01]  /*123c0*/  ISETP.NE.AND P2, PT, R10, RZ, PT ;  /* 0x000000ff0a00720c */ /* 0x004fe20003f45270 */
[----:B-1----:R-:W-:-:S05]  /*123d0*/  VIADD R9, R8, 0xffffff80 ;  /* 0xffffff8008097836 */ /* 0x002fca0000000000 */
[----:B------:R-:W-:-:S07]  /*123e0*/  ISETP.GT.AND P3, PT, R9, 0x3f, PT ;  /* 0x0000003f0900780c */ /* 0x000fce0003f64270 */
[----:B------:R-:W1:Y:S02]  /*123f0*/  @!P2 LDC R10, c[0x0][0xad4] ;  /* 0x0002b500ff0aab82 */ /* 0x000e640000000800 */
[----:B-1----:R3:W-:Y:S01]  /*12400*/  @!P2 STL [R1+0x1c], R10 ;  /* 0x00001c0a0100a387 */ /* 0x0027e20000100800 */
[----:B------:R-:W-:Y:S01]  /*12410*/  ISETP.GT.AND P2, PT, R10, 0x1, PT ;  /* 0x000000010a00780c */ /* 0x000fe20003f44270 */
[----:B------:R-:W-:-:S12]  /*12420*/  @P1 BRA `(.L_x_722) ;  /* 0x0000000000101947 */ /* 0x000fd80003800000 */
[----:B------:R-:W-:Y:S05]  /*12430*/  @!P0 BRA `(.L_x_722) ;  /* 0x00000000000c8947 */ /* 0x000fea0003800000 */
[----:B---3--:R-:W2:Y:S04]  /*12440*/  LDG.E R7, desc[UR42][R4.64] ;  /* 0x0000002a04077981 */ /* 0x008ea8000c1e1900 */
[----:B-----5:R-:W2:Y:S02]  /*12450*/  LDG.E R0, desc[UR42][R4.64+0x4] ;  /* 0x0000042a04007981 */ /* 0x020ea4000c1e1900 */
[----:B--2---:R-:W-:-:S07]  /*12460*/  IMAD.IADD R0, R0, 0x1, -R7 ;  /* 0x0000000100007824 */ /* 0x004fce00078e0a07 */
.L_x_722:
[----:B---3--:R-:W2:Y:S04]  /*12470*/  LDL.LU R5, [R1+0x18] ;  /* 0x0000180001057983 */ /* 0x008ea80000300800 */
[----:B------:R-:W3:Y:S01]  /*12480*/  LDL.LU R4, [R1+0x40] ;  /* 0x0000400001047983 */ /* 0x000ee20000300800 */
[----:B------:R-:W-:Y:S01]  /*12490*/  BSSY B1, `(.L_x_723) ;  /* 0x0000038000017945 */ /* 0x000fe20003800000 */
[----:B-----5:R-:W-:Y:S02]  /*124a0*/  SHF.R.S32.HI R26, RZ, 0x1f, R3 ;  /* 0x0000001fff1a7819 */ /* 0x020fe40000011403 */
[----:B--2---:R-:W-:Y:S02]  /*124b0*/  SEL R29, R5, RZ, !P0 ;  /* 0x000000ff051d7207 */ /* 0x004fe40004000000 */
[----:B---3--:R-:W-:Y:S01]  /*124c0*/  SEL R28, R4, RZ, !P0 ;  /* 0x000000ff041c7207 */ /* 0x008fe20004000000 */
[----:B------:R-:W-:Y:S06]  /*124d0*/  @P3 BRA `(.L_x_724) ;  /* 0x0000000000cc3947 */ /* 0x000fec0003800000 */
[----:B------:R-:W2:Y:S01]  /*124e0*/  LDL R4, [R1+0x28] ;  /* 0x0000280001047983 */ /* 0x000ea20000100800 */
[----:B------:R-:W1:Y:S02]  /*124f0*/  LDC R31, c[0x0][0xbe8] ;  /* 0x0002fa00ff1f7b82 */ /* 0x000e640000000800 */
[----:B-1----:R-:W-:Y:S02]  /*12500*/  IMAD R5, R0, R31, RZ ;  /* 0x0000001f00057224 */ /* 0x002fe400078e02ff */
[----:B--2---:R-:W-:-:S04]  /*12510*/  IMAD R4, R4, 0x40, R8 ;  /* 0x0000004004047824 */ /* 0x004fc800078e0208 */
[----:B------:R-:W-:-:S05]  /*12520*/  VIADD R30, R4, 0xffffff80 ;  /* 0xffffff80041e7836 */ /* 0x000fca0000000000 */
[----:B------:R-:W-:-:S13]  /*12530*/  ISETP.GE.AND P0, PT, R30, R5, PT ;  /* 0x000000051e00720c */ /* 0x000fda0003f06270 */
[----:B------:R-:W-:Y:S05]  /*12540*/  @P0 BRA `(.L_x_724) ;  /* 0x0000000000b00947 */ /* 0x000fea0003800000 */
[----:B------:R-:W2:Y:S01]  /*12550*/  LDL.LU R32, [R1+0x38] ;  /* 0x0000380001207983 */ /* 0x000ea20000300800 */
[----:B------:R-:W-:Y:S01]  /*12560*/  IMAD.MOV.U32 R24, RZ, RZ, 0x9b8 ;  /* 0x000009b8ff187424 */ /* 0x000fe200078e00ff */
[----:B------:R-:W-:Y:S01]  /*12570*/  ISETP.GT.AND P0, PT, R10, 0x1, PT ;  /* 0x000000010a00780c */ /* 0x000fe20003f04270 */
[----:B------:R-:W-:Y:S01]  /*12580*/  IMAD.MOV.U32 R21, RZ, RZ, R30 ;  /* 0x000000ffff157224 */ /* 0x000fe200078e001e */
[----:B------:R-:W-:Y:S01]  /*12590*/  ISETP.NE.AND P1, PT, R31, 0x1, PT ;  /* 0x000000011f00780c */ /* 0x000fe20003f25270 */
[----:B------:R-:W1:Y:S01]  /*125a0*/  LDC.64 R10, c[0x0][0xba8] ;  /* 0x0002ea00ff0a7b82 */ /* 0x000e620000000a00 */
[----:B------:R-:W-:-:S07]  /*125b0*/  SEL R24, R24, 0x978, P0 ;  /* 0x0000097818187807 */ /* 0x000fce0000000000 */
[----:B------:R-:W3:Y:S08]  /*125c0*/  LDC.64 R4, c[0x0][R24+0x220] ;  /* 0x0000880018047b82 */ /* 0x000ef00000000a00 */
[----:B------:R-:W4:Y:S08]  /*125d0*/  LDC.64 R12, c[0x0][R24+0x218] ;  /* 0x00008600180c7b82 */ /* 0x000f300000000a00 */
[----:B------:R-:W5:Y:S08]  /*125e0*/  LDC.64 R6, c[0x0][R24+0x228] ;  /* 0x00008a0018067b82 */ /* 0x000f700000000a00 */
[----:B------:R-:W0:Y:S08]  /*125f0*/  @P1 LDC R15, c[0x0][0xbec] ;  /* 0x0002fb00ff0f1b82 */ /* 0x000e300000000800 */
[----:B------:R-:W5:Y:S08]  /*12600*/  LDC.64 R8, c[0x0][R24+0x210] ;  /* 0x0000840018087b82 */ /* 0x000f700000000a00 */
[----:B------:R-:W5:Y:S01]  /*12610*/  @P1 LDC R27, c[0x0][0xbf0] ;  /* 0x0002fc00ff1b1b82 */ /* 0x000f620000000800 */
[----:B0-----:R-:W-:-:S07]  /*12620*/  @P1 IMAD.HI.U32 R20, R30, R15, RZ ;  /* 0x0000000f1e141227 */ /* 0x001fce00078e00ff */
[----:B-1----:R-:W0:Y:S01]  /*12630*/  @!P0 LDC R10, c[0x0][0xb50] ;  /* 0x0002d400ff0a8b82 */ /* 0x002e220000000800 */
[-C--:B---3--:R-:W-:Y:S02]  /*12640*/  IMAD R5, R5, R29.reuse, RZ ;  /* 0x0000001d05057224 */ /* 0x088fe400078e02ff */
[----:B------:R-:W-:-:S05]  /*12650*/  IMAD.WIDE.U32 R14, R4, R29, RZ ;  /* 0x0000001d040e7225 */ /* 0x000fca00078e00ff */
[----:B------:R-:W1:Y:S01]  /*12660*/  @!P0 LDC R11, c[0x0][0xb54] ;  /* 0x0002d500ff0b8b82 */ /* 0x000e620000000800 */
[-C--:B----4-:R-:W-:Y:S02]  /*12670*/  IMAD R25, R13, R184.reuse, RZ ;  /* 0x000000b80d197224 */ /* 0x090fe400078e02ff */
[----:B------:R-:W-:Y:S01]  /*12680*/  IMAD.WIDE.U32 R12, R12, R184, RZ ;  /* 0x000000b80c0c7225 */ /* 0x000fe200078e00ff */
[----:B-----5:R-:W-:-:S03]  /*12690*/  @P1 SHF.R.U32.HI R21, RZ, R27, R20 ;  /* 0x0000001bff151219 */ /* 0x020fc60000011614 */
[----:B------:R-:W-:Y:S01]  /*126a0*/  IMAD R27, R4, R28, R5 ;  /* 0x0000001c041b7224 */ /* 0x000fe200078e0205 */
[----:B------:R-:W-:Y:S01]  /*126b0*/  IADD3 R12, P1, P3, R14, R12, R3 ;  /* 0x0000000c0e0c7210 */ /* 0x000fe20007b3e003 */
[----:B------:R-:W-:Y:S02]  /*126c0*/  IMAD.IADD R25, R13, 0x1, R25 ;  /* 0x000000010d197824 */ /* 0x000fe400078e0219 */
[----:B------:R-:W-:Y:S02]  /*126d0*/  IMAD.MOV R4, RZ, RZ, -R21 ;  /* 0x000000ffff047224 */ /* 0x000fe400078e0a15 */
[----:B------:R-:W-:Y:S01]  /*126e0*/  IMAD.IADD R27, R15, 0x1, R27 ;  /* 0x000000010f1b7824 */ /* 0x000fe200078e021b */
[----:B--2---:R-:W-:-:S05]  /*126f0*/  SEL R5, R32, RZ, P0 ;  /* 0x000000ff20057207 */ /* 0x004fca0000000000 */
[-C--:B------:R-:W-:Y:S02]  /*12700*/  IMAD R13, R7, R5.reuse, RZ ;  /* 0x00000005070d7224 */ /* 0x080fe400078e02ff */
[----:B------:R-:W-:-:S04]  /*12710*/  IMAD.WIDE.U32 R6, R6, R5, RZ ;  /* 0x0000000506067225 */ /* 0x000fc800078e00ff */
[----:B------:R-:W-:Y:S01]  /*12720*/  IMAD R5, R31, R4, R30 ;  /* 0x000000041f057224 */ /* 0x000fe200078e021e */
[----:B------:R-:W-:Y:S01]  /*12730*/  IADD3.X R4, R27, R25, R26, P1, P3 ;  /* 0x000000191b047210 */ /* 0x000fe20000fe641a */
[----:B------:R-:W-:Y:S01]  /*12740*/  IMAD.IADD R13, R7, 0x1, R13 ;  /* 0x00000001070d7824 */ /* 0x000fe200078e020d */
[----:B------:R-:W-:Y:S02]  /*12750*/  IADD3 R6, P0, P1, R21, R12, R6 ;  /* 0x0000000c15067210 */ /* 0x000fe4000791e006 */
[----:B------:R-:W-:-:S04]  /*12760*/  SHF.R.S32.HI R21, RZ, 0x1f, R21 ;  /* 0x0000001fff157819 */ /* 0x000fc80000011415 */
[----:B------:R-:W-:Y:S01]  /*12770*/  IADD3.X R7, R21, R4, R13, P0, P1 ;  /* 0x0000000415077210 */ /* 0x000fe200007e240d */
[-C--:B------:R-:W-:Y:S01]  /*12780*/  IMAD R4, R9, R5.reuse, RZ ;  /* 0x0000000509047224 */ /* 0x080fe200078e02ff */
[----:B------:R-:W-:Y:S01]  /*12790*/  SHF.R.S32.HI R13, RZ, 0x1f, R5 ;  /* 0x0000001fff0d7819 */ /* 0x000fe20000011405 */
[----:B------:R-:W-:-:S04]  /*127a0*/  IMAD.WIDE.U32 R6, R8, R5, R6 ;  /* 0x0000000508067225 */ /* 0x000fc800078e0006 */
[----:B------:R-:W-:Y:S01]  /*127b0*/  IMAD R13, R8, R13, R4 ;  /* 0x0000000d080d7224 */ /* 0x000fe200078e0204 */
[----:B0-----:R-:W-:Y:S01]  /*127c0*/  LEA R10, P0, R6, R10, 0x2 ;  /* 0x0000000a060a7211 */ /* 0x001fe200078010ff */
[----:B------:R-:W-:Y:S02]  /*127d0*/  IMAD.MOV.U32 R5, RZ, RZ, -0x800000 ;  /* 0xff800000ff057424 */ /* 0x000fe400078e00ff */
[----:B------:R-:W-:-:S05]  /*127e0*/  IMAD.IADD R4, R7, 0x1, R13 ;  /* 0x0000000107047824 */ /* 0x000fca00078e020d */
[----:B-1----:R-:W-:-:S05]  /*127f0*/  LEA.HI.X R11, R6, R11, R4, 0x2, P0 ;  /* 0x0000000b060b7211 */ /* 0x002fca00000f1404 */
[----:B------:R1:W-:Y:S02]  /*12800*/  STG.E desc[UR42][R10.64], R5 ;  /* 0x000000050a007986 */ /* 0x0003e4000c10192a */
.L_x_724:
[----:B------:R-:W-:Y:S05]  /*12810*/  BSYNC B1 ;  /* 0x0000000000017941 */ /* 0x000fea0003800000 */
.L_x_723:
[----:B------:R-:W-:Y:S05]  /*12820*/  @P2 BRA `(.L_x_719) ;  /* 0x0000000800b02947 */ /* 0x000fea0003800000 */
[----:B------:R-:W2:Y:S01]  /*12830*/  LDL.LU R8, [R1+0x28] ;  /* 0x0000280001087983 */ /* 0x000ea20000300800 */
[----:B-1----:R-:W1:Y:S01]  /*12840*/  LDC R11, c[0x0][0xbe8] ;  /* 0x0002fa00ff0b7b82 */ /* 0x002e620000000800 */
[----:B------:R-:W-:Y:S01]  /*12850*/  ULDC.64 UR4, c[0x0][0xaa0] ;  /* 0x0002a80000047ab9 */ /* 0x000fe20000000a00 */
[----:B------:R-:W-:Y:S01]  /*12860*/  VIADD R39, R192, 0x40 ;  /* 0x00000040c0277836 */ /* 0x000fe20000000000 */
[----:B------:R-:W3:Y:S01]  /*12870*/  S2R R6, SR_TID.X ;  /* 0x0000000000067919 */ /* 0x000ee20000002100 */
[----:B------:R-:W-:Y:S01]  /*12880*/  IMAD R4, R26, UR4, RZ ;  /* 0x000000041a047c24 */ /* 0x000fe2000f8e02ff */
[----:B------:R-:W-:Y:S01]  /*12890*/  BSSY B1, `(.L_x_725) ;  /* 0x0000081000017945 */ /* 0x000fe20003800000 */
[----:B------:R-:W-:Y:S02]  /*128a0*/  VIADD R37, R192, 0x80 ;  /* 0x00000080c0257836 */ /* 0x000fe40000000000 */
[C---:B------:R-:W-:Y:S02]  /*128b0*/  IMAD R7, R3.reuse, UR5, R4 ;  /* 0x0000000503077c24 */ /* 0x040fe4000f8e0204 */
[----:B------:R-:W-:Y:S01]  /*128c0*/  IMAD.WIDE.U32 R4, R3, UR4, RZ ;  /* 0x0000000403047c25 */ /* 0x000fe2000f8e00ff */
[----:B------:R-:W-:Y:S01]  /*128d0*/  ULDC.64 UR4, c[0x0][0xae8] ;  /* 0x0002ba0000047ab9 */ /* 0x000fe20000000a00 */
[----:B------:R-:W4:Y:S02]  /*128e0*/  LDC R3, c[0x0][0xac8] ;  /* 0x0002b200ff037b82 */ /* 0x000f240000000800 */
[----:B------:R-:W-:-:S02]  /*128f0*/  IMAD.IADD R5, R5, 0x1, R7 ;  /* 0x0000000105057824 */ /* 0x000fc400078e0207 */
[----:B------:R-:W-:Y:S02]  /*12900*/  VIADD R35, R192, 0xc0 ;  /* 0x000000c0c0237836 */ /* 0x000fe40000000000 */
[----:B------:R-:W-:-:S04]  /*12910*/  IMAD.WIDE.U32 R4, R184, UR4, R4 ;  /* 0x00000004b8047c25 */ /* 0x000fc8000f8e0004 */
[----:B------:R-:W-:Y:S01]  /*12920*/  IMAD R5, R184, UR5, R5 ;  /* 0x00000005b8057c24 */ /* 0x000fe2000f8e0205 */
[----:B------:R-:W-:Y:S01]  /*12930*/  ULDC.64 UR4, c[0x0][0xaf0] ;  /* 0x0002bc0000047ab9 */ /* 0x000fe20000000a00 */
[----:B-1----:R-:W-:Y:S01]  /*12940*/  ISETP.NE.AND P0, PT, R11, 0x1, PT ;  /* 0x000000010b00780c */ /* 0x002fe20003f05270 */
[----:B------:R-:W-:Y:S02]  /*12950*/  IMAD R21, R0, R11, RZ ;  /* 0x0000000b00157224 */ /* 0x000fe400078e02ff */
[----:B------:R-:W-:-:S04]  /*12960*/  IMAD.WIDE.U32 R4, R29, UR4, R4 ;  /* 0x000000041d047c25 */ /* 0x000fc8000f8e0004 */
[C---:B------:R-:W-:Y:S02]  /*12970*/  VIADD R33, R192.reuse, 0x100 ;  /* 0x00000100c0217836 */ /* 0x040fe40000000000 */
[----:B------:R-:W-:Y:S02]  /*12980*/  VIADD R31, R192, 0x140 ;  /* 0x00000140c01f7836 */ /* 0x000fe40000000000 */
[----:B---3--:R-:W-:Y:S01]  /*12990*/  VIADD R6, R6, 0xffffff80 ;  /* 0xffffff8006067836 */ /* 0x008fe20000000000 */
[-C--:B----4-:R-:W-:Y:S01]  /*129a0*/  ISETP.GE.AND P1, PT, R39, R3.reuse, PT ;  /* 0x000000032700720c */ /* 0x090fe20003f26270 */
[----:B------:R-:W1:Y:S01]  /*129b0*/  @P0 LDC R13, c[0x0][0xbec] ;  /* 0x0002fb00ff0d0b82 */ /* 0x000e620000000800 */
[CC--:B------:R-:W-:Y:S01]  /*129c0*/  ISETP.GE.AND P2, PT, R192.reuse, R3.reuse, PT ;  /* 0x00000003c000720c */ /* 0x0c0fe20003f46270 */
[C---:B------:R-:W-:Y:S01]  /*129d0*/  VIADD R27, R192.reuse, 0x180 ;  /* 0x00000180c01b7836 */ /* 0x040fe20000000000 */
[----:B------:R-:W-:Y:S01]  /*129e0*/  SHF.R.S32.HI R9, RZ, 0x1f, R6 ;  /* 0x0000001fff097819 */ /* 0x000fe20000011406 */
[C---:B------:R-:W-:Y:S01]  /*129f0*/  VIADD R24, R192.reuse, 0x1c0 ;  /* 0x000001c0c0187836 */ /* 0x040fe20000000000 */
[----:B------:R-:W-:Y:S01]  /*12a00*/  SEL R10, RZ, 0xffffffff, P1 ;  /* 0xffffffffff0a7807 */ /* 0x000fe20000800000 */
[----:B------:R-:W-:Y:S01]  /*12a10*/  VIADD R25, R192, 0x1c0 ;  /* 0x000001c0c0197836 */ /* 0x000fe20000000000 */
[----:B------:R-:W-:Y:S01]  /*12a20*/  LEA.HI R9, R9, R6, RZ, 0x3 ;  /* 0x0000000609097211 */ /* 0x000fe200078f18ff */
[----:B------:R-:W3:Y:S01]  /*12a30*/  @P0 LDC R15, c[0x0][0xbf0] ;  /* 0x0002fc00ff0f0b82 */ /* 0x000ee20000000800 */
[----:B------:R-:W-:Y:S01]  /*12a40*/  ISETP.GE.AND P1, PT, R37, R3, PT ;  /* 0x000000032500720c */ /* 0x000fe20003f26270 */
[----:B------:R-:W-:Y:S01]  /*12a50*/  IMAD.SHL.U32 R10, R10, 0x2, RZ ;  /* 0x000000020a0a7824 */ /* 0x000fe200078e00ff */
[----:B------:R-:W-:Y:S01]  /*12a60*/  LOP3.LUT R7, R9, 0xfffffff8, RZ, 0xc0, !PT ;  /* 0xfffffff809077812 */ /* 0x000fe200078ec0ff */
[C---:B------:R-:W-:Y:S01]  /*12a70*/  VIADD R30, R192.reuse, 0x180 ;  /* 0x00000180c01e7836 */ /* 0x040fe20000000000 */
[----:B------:R-:W-:Y:S01]  /*12a80*/  SHF.R.S32.HI R20, RZ, 0x3, R9 ;  /* 0x00000003ff147819 */ /* 0x000fe20000011409 */
[----:B------:R-:W-:Y:S01]  /*12a90*/  VIADD R32, R192, 0x140 ;  /* 0x00000140c0207836 */ /* 0x000fe20000000000 */
[----:B------:R-:W-:Y:S01]  /*12aa0*/  SHF.R.S32.HI R25, RZ, 0x1f, R25 ;  /* 0x0000001fff197819 */ /* 0x000fe20000011419 */
[----:B------:R-:W-:Y:S01]  /*12ab0*/  IMAD.IADD R7, R6, 0x1, -R7 ;  /* 0x0000000106077824 */ /* 0x000fe200078e0a07 */
[----:B------:R-:W-:Y:S01]  /*12ac0*/  SHF.R.S32.HI R30, RZ, 0x1f, R30 ;  /* 0x0000001fff1e7819 */ /* 0x000fe2000001141e */
[----:B------:R-:W-:Y:S01]  /*12ad0*/  IMAD R6, R28, UR4, RZ ;  /* 0x000000041c067c24 */ /* 0x000fe2000f8e02ff */
[----:B------:R-:W-:Y:S01]  /*12ae0*/  SHF.R.S32.HI R32, RZ, 0x1f, R32 ;  /* 0x0000001fff207819 */ /* 0x000fe20000011420 */
[----:B------:R-:W-:-:S02]  /*12af0*/  IMAD R7, R7, 0x20, R20 ;  /* 0x0000002007077824 */ /* 0x000fc400078e0214 */
[----:B------:R-:W-:Y:S01]  /*12b00*/  IMAD R9, R29, UR5, R6 ;  /* 0x000000051d097c24 */ /* 0x000fe2000f8e0206 */
[----:B------:R-:W-:Y:S01]  /*12b10*/  ULDC.64 UR4, c[0x0][0xae0] ;  /* 0x0002b80000047ab9 */ /* 0x000fe20000000a00 */
[C---:B------:R-:W-:Y:S02]  /*12b20*/  VIADD R34, R192.reuse, 0x100 ;  /* 0x00000100c0227836 */ /* 0x040fe40000000000 */
[----:B------:R-:W-:Y:S01]  /*12b30*/  IMAD.IADD R5, R5, 0x1, R9 ;  /* 0x0000000105057824 */ /* 0x000fe200078e0209 */
[----:B------:R-:W-:Y:S01]  /*12b40*/  SEL R9, RZ, 0x1, P2 ;  /* 0x00000001ff097807 */ /* 0x000fe20001000000 */
[----:B------:R-:W-:Y:S01]  /*12b50*/  VIADD R36, R192, 0xc0 ;  /* 0x000000c0c0247836 */ /* 0x000fe20000000000 */
[----:B------:R-:W-:Y:S01]  /*12b60*/  ISETP.GE.AND P2, PT, R24, R3, PT ;  /* 0x000000031800720c */ /* 0x000fe20003f46270 */
[C---:B------:R-:W-:Y:S01]  /*12b70*/  VIADD R38, R192.reuse, 0x80 ;  /* 0x00000080c0267836 */ /* 0x040fe20000000000 */
[----:B------:R-:W-:Y:S01]  /*12b80*/  SHF.R.S32.HI R34, RZ, 0x1f, R34 ;  /* 0x0000001fff227819 */ /* 0x000fe20000011422 */
[----:B------:R-:W-:Y:S01]  /*12b90*/  VIADD R40, R192, 0x40 ;  /* 0x00000040c0287836 */ /* 0x000fe20000000000 */
[----:B------:R-:W-:-:S02]  /*12ba0*/  SHF.R.S32.HI R36, RZ, 0x1f, R36 ;  /* 0x0000001fff247819 */ /* 0x000fc40000011424 */
[----:B------:R-:W-:Y:S02]  /*12bb0*/  SHF.R.S32.HI R38, RZ, 0x1f, R38 ;  /* 0x0000001fff267819 */ /* 0x000fe40000011426 */
[----:B------:R-:W-:Y:S01]  /*12bc0*/  SHF.R.S32.HI R40, RZ, 0x1f, R40 ;  /* 0x0000001fff287819 */ /* 0x000fe20000011428 */
[C---:B--2---:R-:W-:Y:S02]  /*12bd0*/  IMAD R20, R8.reuse, 0x40, R20 ;  /* 0x0000004008147824 */ /* 0x044fe400078e0214 */
[----:B------:R-:W-:-:S04]  /*12be0*/  IMAD R8, R8, 0x40, R7 ;  /* 0x0000004008087824 */ /* 0x000fc800078e0207 */
[----:B-1----:R-:W-:-:S04]  /*12bf0*/  @P0 IMAD.HI.U32 R6, R8, R13, RZ ;  /* 0x0000000d08060227 */ /* 0x002fc800078e00ff */
[----:B------:R-:W-:Y:S01]  /*12c00*/  IMAD.MOV.U32 R7, RZ, RZ, R8 ;  /* 0x000000ffff077224 */ /* 0x000fe200078e0008 */
[----:B---3--:R-:W-:Y:S02]  /*12c10*/  @P0 SHF.R.U32.HI R7, RZ, R15, R6 ;  /* 0x0000000fff070219 */ /* 0x008fe40000011606 */
[----:B------:R-:W-:Y:S02]  /*12c20*/  LOP3.LUT R6, R10, 0x2, R9, 0xe2, !PT ;  /* 0x000000020a067812 */ /* 0x000fe400078ee209 */
[----:B------:R-:W-:Y:S01]  /*12c30*/  SEL R10, RZ, 0xffffffff, P1 ;  /* 0xffffffffff0a7807 */ /* 0x000fe20000800000 */
[----:B------:R-:W-:Y:S01]  /*12c40*/  IMAD.MOV R9, RZ, RZ, -R7 ;  /* 0x000000ffff097224 */ /* 0x000fe200078e0a07 */
[-C--:B------:R-:W-:Y:S01]  /*12c50*/  ISETP.GE.AND P0, PT, R35, R3.reuse, PT ;  /* 0x000000032300720c */ /* 0x080fe20003f06270 */
[----:B------:R-:W-:Y:S01]  /*12c60*/  IMAD.WIDE.U32 R4, R7, UR4, R4 ;  /* 0x0000000407047c25 */ /* 0x000fe2000f8e0004 */
[----:B------:R-:W-:Y:S02]  /*12c70*/  SHF.R.S32.HI R0, RZ, 0x1f, R7 ;  /* 0x0000001fff007819 */ /* 0x000fe40000011407 */
[----:B------:R-:W-:Y:S01]  /*12c80*/  ISETP.GE.AND P1, PT, R33, R3, PT ;  /* 0x000000032100720c */ /* 0x000fe20003f26270 */
[----:B------:R-:W-:Y:S01]  /*12c90*/  IMAD R9, R11, R9, R8 ;  /* 0x000000090b097224 */ /* 0x000fe200078e0208 */
[----:B------:R-:W-:Y:S01]  /*12ca0*/  SEL R8, RZ, 0xffffffff, P0 ;  /* 0xffffffffff087807 */ /* 0x000fe20000000000 */
[----:B------:R-:W-:Y:S01]  /*12cb0*/  IMAD.SHL.U32 R13, R10, 0x4, RZ ;  /* 0x000000040a0d7824 */ /* 0x000fe200078e00ff */
[----:B------:R-:W-:Y:S01]  /*12cc0*/  ISETP.GE.AND P0, PT, R31, R3, PT ;  /* 0x000000031f00720c */ /* 0x000fe20003f06270 */
[----:B------:R-:W-:-:S02]  /*12cd0*/  IMAD R0, R0, UR4, RZ ;  /* 0x0000000400007c24 */ /* 0x000fc4000f8e02ff */
[----:B------:R-:W-:Y:S01]  /*12ce0*/  IMAD.SHL.U32 R11, R8, 0x8, RZ ;  /* 0x00000008080b7824 */ /* 0x000fe200078e00ff */
[----:B------:R-:W-:Y:S01]  /*12cf0*/  LOP3.LUT R6, R13, 0x4, R6, 0xe2, !PT ;  /* 0x000000040d067812 */ /* 0x000fe200078ee206 */
[----:B------:R-:W-:Y:S01]  /*12d00*/  IMAD R7, R7, UR5, R0 ;  /* 0x0000000507077c24 */ /* 0x000fe2000f8e0200 */
[----:B------:R-:W-:Y:S01]  /*12d10*/  SEL R8, RZ, 0xffffffff, P1 ;  /* 0xffffffffff087807 */ /* 0x000fe20000800000 */
[----:B------:R-:W-:Y:S01]  /*12d20*/  ULDC.64 UR4, c[0x0][0xad8] ;  /* 0x0002b60000047ab9 */ /* 0x000fe20000000a00 */
[----:B------:R-:W-:Y:S01]  /*12d30*/  SHF.R.S32.HI R0, RZ, 0x1f, R9 ;  /* 0x0000001fff007819 */ /* 0x000fe20000011409 */
[----:B------:R-:W-:Y:S01]  /*12d40*/  IMAD.IADD R5, R5, 0x1, R7 ;  /* 0x0000000105057824 */ /* 0x000fe200078e0207 */
[----:B------:R-:W-:Y:S01]  /*12d50*/  LOP3.LUT R6, R11, 0x8, R6, 0xe2, !PT ;  /* 0x000000080b067812 */ /* 0x000fe200078ee206 */
[----:B------:R-:W-:Y:S01]  /*12d60*/  IMAD.SHL.U32 R11, R8, 0x10, RZ ;  /* 0x00000010080b7824 */ /* 0x000fe200078e00ff */
[----:B------:R-:W-:Y:S01]  /*12d70*/  SEL R7, RZ, 0xffffffff, P0 ;  /* 0xffffffffff077807 */ /* 0x000fe20000000000 */
[----:B------:R-:W-:Y:S01]  /*12d80*/  IMAD R0, R0, UR4, RZ ;  /* 0x0000000400007c24 */ /* 0x000fe2000f8e02ff */
[----:B------:R-:W-:Y:S01]  /*12d90*/  ISETP.GE.AND P0, PT, R27, R3, PT ;  /* 0x000000031b00720c */ /* 0x000fe20003f06270 */
[----:B------:R-:W-:Y:S01]  /*12da0*/  IMAD.WIDE.U32 R4, R9, UR4, R4 ;  /* 0x0000000409047c25 */ /* 0x000fe2000f8e0004 */
[----:B------:R-:W-:-:S03]  /*12db0*/  LOP3.LUT R6, R11, 0x10, R6, 0xe2, !PT ;  /* 0x000000100b067812 */ /* 0x000fc600078ee206 */
[----:B------:R-:W-:Y:S02]  /*12dc0*/  IMAD.SHL.U32 R11, R7, 0x20, RZ ;  /* 0x00000020070b7824 */ /* 0x000fe400078e00ff */
[----:B------:R-:W-:Y:S01]  /*12dd0*/  IMAD R7, R9, UR5, R0 ;  /* 0x0000000509077c24 */ /* 0x000fe2000f8e0200 */
[----:B------:R-:W-:Y:S01]  /*12de0*/  SEL R9, RZ, 0x40, P0 ;  /* 0x00000040ff097807 */ /* 0x000fe20000000000 */
[----:B------:R-:W-:Y:S01]  /*12df0*/  ULDC.64 UR4, c[0x0][0xa80] ;  /* 0x0002a00000047ab9 */ /* 0x000fe20000000a00 */
[----:B------:R-:W-:Y:S01]  /*12e00*/  ISETP.GE.AND P0, PT, R20, R21, PT ;  /* 0x000000151400720c */ /* 0x000fe20003f06270 */
[----:B------:R-:W-:Y:S01]  /*12e10*/  IMAD.IADD R5, R5, 0x1, R7 ;  /* 0x0000000105057824 */ /* 0x000fe200078e0207 */
[C---:B------:R-:W-:Y:S02]  /*12e20*/  LEA R12, P1, R4.reuse, UR4, 0x1 ;  /* 0x00000004040c7c11 */ /* 0x040fe4000f8208ff */
[----:B------:R-:W-:Y:S02]  /*12e30*/  LOP3.LUT R6, R11, 0x20, R6, 0xe2, !PT ;  /* 0x000000200b067812 */ /* 0x000fe400078ee206 */
[----:B------:R-:W-:Y:S01]  /*12e40*/  LEA.HI.X R13, R4, UR5, R5, 0x1, P1 ;  /* 0x00000005040d7c11 */ /* 0x000fe200088f0c05 */
[----:B------:R1:W2:Y:S01]  /*12e50*/  SHFL.IDX PT, R10, R12, RZ, 0x181f ;  /* 0x00181fff0c0a7589 */ /* 0x0002a200000e0000 */
[----:B------:R-:W-:-:S02]  /*12e60*/  LOP3.LUT R14, R6, R9, RZ, 0xfc, !PT ;  /* 0x00000009060e7212 */ /* 0x000fc400078efcff */
[----:B------:R-:W-:Y:S01]  /*12e70*/  SEL R7, RZ, 0x80, P2 ;  /* 0x00000080ff077807 */ /* 0x000fe20001000000 */
[----:B------:R1:W3:Y:S03]  /*12e80*/  SHFL.IDX PT, R11, R13, RZ, 0x181f ;  /* 0x00181fff0d0b7589 */ /* 0x0002e600000e0000 */
[----:B------:R-:W-:Y:S01]  /*12e90*/  LOP3.LUT R15, R14, R7, RZ, 0xfc, !PT ;  /* 0x000000070e0f7212 */ /* 0x000fe200078efcff */
[----:B------:R-:W-:Y:S06]  /*12ea0*/  @P0 BRA `(.L_x_726) ;  /* 0x00000000007c0947 */ /* 0x000fec0003800000 */
[-C--:B------:R-:W-:Y:S02]  /*12eb0*/  ISETP.GE.AND P2, PT, R39, R3.reuse, PT ;  /* 0x000000032700720c */ /* 0x080fe40003f46270 */
[-C--:B------:R-:W-:Y:S02]  /*12ec0*/  ISETP.GE.AND P1, PT, R192, R3.reuse, PT ;  /* 0x00000003c000720c */ /* 0x080fe40003f26270 */
[-C--:B------:R-:W-:Y:S02]  /*12ed0*/  ISETP.GE.AND P5, PT, R37, R3.reuse, PT ;  /* 0x000000032500720c */ /* 0x080fe40003fa6270 */
[----:B------:R-:W-:-:S07]  /*12ee0*/  ISETP.GE.AND P3, PT, R35, R3, PT ;  /* 0x000000032300720c */ /* 0x000fce0003f66270 */
[C---:B--2---:R-:W-:Y:S02]  /*12ef0*/  @!P2 LEA R4, P0, R39.reuse, R10, 0x1 ;  /* 0x0000000a2704a211 */ /* 0x044fe400078008ff */
[----:B---3--:R-:W-:Y:S02]  /*12f00*/  @!P1 IMAD.WIDE R6, R192, 0x2, R10 ;  /* 0x00000002c0069825 */ /* 0x008fe400078e020a */
[----:B------:R-:W-:Y:S02]  /*12f10*/  @!P2 LEA.HI.X R5, R39, R11, R40, 0x1, P0 ;  /* 0x0000000b2705a211 */ /* 0x000fe400000f0c28 */
[----:B------:R-:W-:Y:S01]  /*12f20*/  LOP3.LUT P0, RZ, R14, 0x40, RZ, 0xc0, !PT ;  /* 0x000000400eff7812 */ /* 0x000fe2000780c0ff */
[----:B------:R2:W-:Y:S01]  /*12f30*/  @!P1 ST.E.128 desc[UR42][R6.64], RZ ;  /* 0x000000ff06009985 */ /* 0x0005e2000c101d2a */
[----:B------:R-:W-:-:S03]  /*12f40*/  ISETP.GE.AND P1, PT, R31, R3, PT ;  /* 0x000000031f00720c */ /* 0x000fc60003f26270 */
[----:B------:R3:W-:Y:S01]  /*12f50*/  @!P2 ST.E.128 desc[UR42][R4.64], RZ ;  /* 0x000000ff0400a985 */ /* 0x0007e2000c101d2a */
[----:B------:R-:W-:Y:S02]  /*12f60*/  ISETP.GE.AND P2, PT, R33, R3, PT ;  /* 0x000000032100720c */ /* 0x000fe40003f46270 */
[----:B--2---:R-:W-:-:S04]  /*12f70*/  @!P5 LEA R6, P4, R37, R10, 0x1 ;  /* 0x0000000a2506d211 */ /* 0x004fc800078808ff */
[-C--:B------:R-:W-:Y:S02]  /*12f80*/  @!P5 LEA.HI.X R7, R37, R11.reuse, R38, 0x1, P4 ;  /* 0x0000000b2507d211 */ /* 0x080fe400020f0c26 */
[----:B------:R-:W-:Y:S02]  /*12f90*/  LOP3.LUT P4, RZ, R15, 0x80, RZ, 0xc0, !PT ;  /* 0x000000800fff7812 */ /* 0x000fe4000788c0ff */
[-C--:B---3--:R-:W-:Y:S01]  /*12fa0*/  @!P3 LEA R4, P6, R35, R10.reuse, 0x1 ;  /* 0x0000000a2304b211 */ /* 0x088fe200078c08ff */
[----:B------:R2:W-:Y:S02]  /*12fb0*/  @!P5 ST.E.128 desc[UR42][R6.64], RZ ;  /* 0x000000ff0600d985 */ /* 0x0005e4000c101d2a */
[----:B------:R-:W-:Y:S02]  /*12fc0*/  @!P2 LEA R8, P5, R33, R10, 0x1 ;  /* 0x0000000a2108a211 */ /* 0x000fe400078a08ff */
[-C--:B------:R-:W-:Y:S02]  /*12fd0*/  @!P3 LEA.HI.X R5, R35, R11.reuse, R36, 0x1, P6 ;  /* 0x0000000b2305b211 */ /* 0x080fe400030f0c24 */
[----:B------:R-:W-:-:S03]  /*12fe0*/  @!P2 LEA.HI.X R9, R33, R11, R34, 0x1, P5 ;  /* 0x0000000b2109a211 */ /* 0x000fc600028f0c22 */
[----:B------:R3:W-:Y:S01]  /*12ff0*/  @!P3 ST.E.128 desc[UR42][R4.64], RZ ;  /* 0x000000ff0400b985 */ /* 0x0007e2000c101d2a */
[----:B--2---:R-:W-:-:S03]  /*13000*/  @!P1 LEA R6, P6, R31, R10, 0x1 ;  /* 0x0000000a1f069211 */ /* 0x004fc600078c08ff */
[----:B------:R4:W-:Y:S01]  /*13010*/  @!P2 ST.E.128 desc[UR42][R8.64], RZ ;  /* 0x000000ff0800a985 */ /* 0x0009e2000c101d2a */
[----:B------:R-:W-:Y:S02]  /*13020*/  @!P1 LEA.HI.X R7, R31, R11, R32, 0x1, P6 ;  /* 0x0000000b1f079211 */ /* 0x000fe400030f0c20 */
[----:B---3--:R-:W-:-:S03]  /*13030*/  @P0 LEA R4, P3, R27, R10, 0x1 ;  /* 0x0000000a1b040211 */ /* 0x008fc600078608ff */
[----:B------:R4:W-:Y:S01]  /*13040*/  @!P1 ST.E.128 desc[UR42][R6.64], RZ ;  /* 0x000000ff06009985 */ /* 0x0009e2000c101d2a */
[C---:B------:R-:W-:Y:S02]  /*13050*/  @P4 LEA R10, P5, R24.reuse, R10, 0x1 ;  /* 0x0000000a180a4211 */ /* 0x040fe400078a08ff */
[-C--:B------:R-:W-:Y:S02]  /*13060*/  @P0 LEA.HI.X R5, R27, R11.reuse, R30, 0x1, P3 ;  /* 0x0000000b1b050211 */ /* 0x080fe400018f0c1e */
[----:B------:R-:W-:-:S03]  /*13070*/  @P4 LEA.HI.X R11, R24, R11, R25, 0x1, P5 ;  /* 0x0000000b180b4211 */ /* 0x000fc600028f0c19 */
[----:B------:R4:W-:Y:S04]  /*13080*/  @P0 ST.E.128 desc[UR42][R4.64], RZ ;  /* 0x000000ff04000985 */ /* 0x0009e8000c101d2a */
[----:B------:R4:W-:Y:S02]  /*13090*/  @P4 ST.E.128 desc[UR42][R10.64], RZ ;  /* 0x000000ff0a004985 */ /* 0x0009e4000c101d2a */
.L_x_726:
[----:B------:R-:W-:Y:S05]  /*130a0*/  BSYNC B1 ;  /* 0x0000000000017941 */ /* 0x000fea0003800000 */
.L_x_725:
[----:B------:R-:W-:Y:S01]  /*130b0*/  VIADD R0, R20, 0x20 ;  /* 0x0000002014007836 */ /* 0x000fe20000000000 */
[----:B---34-:R3:W4:Y:S04]  /*130c0*/  SHFL.IDX PT, R11, R13, 0x1, 0x181f ;  /* 0x00381f000d0b7f89 */ /* 0x01872800000e0000 */
[----:B------:R-:W-:Y:S01]  /*130d0*/  ISETP.GE.AND P0, PT, R0, R21, PT ;  /* 0x000000150000720c */ /* 0x000fe20003f06270 */
[----:B--2---:R3:W2:-:S12]  /*130e0*/  SHFL.IDX PT, R10, R12, 0x1, 0x181f ;  /* 0x00381f000c0a7f89 */ /* 0x00469800000e0000 */
[----:B---3--:R-:W-:Y:S05]  /*130f0*/  @P0 BRA `(.L_x_719) ;  /* 0x00000000007c0947 */ /* 0x008fea0003800000 */
[-C--:B------:R-:W-:Y:S02]  /*13100*/  ISETP.GE.AND P6, PT, R192, R3.reuse, PT ;  /* 0x00000003c000720c */ /* 0x080fe40003fc6270 */
[-C--:B------:R-:W-:Y:S02]  /*13110*/  ISETP.GE.AND P5, PT, R39, R3.reuse, PT ;  /* 0x000000032700720c */ /* 0x080fe40003fa6270 */
[-C--:B------:R-:W-:Y:S02]  /*13120*/  ISETP.GE.AND P4, PT, R37, R3.reuse, PT ;  /* 0x000000032500720c */ /* 0x080fe40003f86270 */
[-C--:B------:R-:W-:Y:S02]  /*13130*/  ISETP.GE.AND P3, PT, R35, R3.reuse, PT ;  /* 0x000000032300720c */ /* 0x080fe40003f66270 */
[-C--:B------:R-:W-:Y:S02]  /*13140*/  ISETP.GE.AND P2, PT, R33, R3.reuse, PT ;  /* 0x000000032100720c */ /* 0x080fe40003f46270 */
[----:B------:R-:W-:-:S03]  /*13150*/  ISETP.GE.AND P1, PT, R31, R3, PT ;  /* 0x000000031f00720c */ /* 0x000fc60003f26270 */
[----:B--2-4-:R-:W-:Y:S02]  /*13160*/  @!P6 IMAD.WIDE R6, R192, 0x2, R10 ;  /* 0x00000002c006e825 */ /* 0x014fe400078e020a */
[----:B------:R-:W-:-:S03]  /*13170*/  @!P5 LEA R4, P0, R39, R10, 0x1 ;  /* 0x0000000a2704d211 */ /* 0x000fc600078008ff */
[----:B------:R2:W-:Y:S01]  /*13180*/  @!P6 ST.E.128 desc[UR42][R6.64], RZ ;  /* 0x000000ff0600e985 */ /* 0x0005e2000c101d2a */
[----:B------:R-:W-:Y:S02]  /*13190*/  @!P5 LEA.HI.X R5, R39, R11, R40, 0x1, P0 ;  /* 0x0000000b2705d211 */ /* 0x000fe400000f0c28 */
[----:B------:R-:W-:-:S03]  /*131a0*/  LOP3.LUT P0, RZ, R14, 0x40, RZ, 0xc0, !PT ;  /* 0x000000400eff7812 */ /* 0x000fc6000780c0ff */
[----:B------:R3:W-:Y:S01]  /*131b0*/  @!P5 ST.E.128 desc[UR42][R4.64], RZ ;  /* 0x000000ff0400d985 */ /* 0x0007e2000c101d2a */
[----:B--2---:R-:W-:-:S04]  /*131c0*/  @!P4 LEA R6, P6, R37, R10, 0x1 ;  /* 0x0000000a2506c211 */ /* 0x004fc800078c08ff */
[-C--:B------:R-:W-:Y:S02]  /*131d0*/  @!P4 LEA.HI.X R7, R37, R11.reuse, R38, 0x1, P6 ;  /* 0x0000000b2507c211 */ /* 0x080fe400030f0c26 */
[----:B------:R-:W-:Y:S02]  /*131e0*/  LOP3.LUT P6, RZ, R15, 0x80, RZ, 0xc0, !PT ;  /* 0x000000800fff7812 */ /* 0x000fe400078cc0ff */
[-C--:B---3--:R-:W-:Y:S01]  /*131f0*/  @!P3 LEA R4, P5, R35, R10.reuse, 0x1 ;  /* 0x0000000a2304b211 */ /* 0x088fe200078a08ff */
[----:B------:R2:W-:Y:S01]  /*13200*/  @!P4 ST.E.128 desc[UR42][R6.64], RZ ;  /* 0x000000ff0600c985 */ /* 0x0005e2000c101d2a */
        /* <DEDUP_REMOVED lines=14> */
.L_x_719:
[----:B------:R-:W-:Y:S05]  /*132f0*/  BSYNC B0 ;  /* 0x0000000000007941 */ /* 0x000fea0003800000 */
.L_x_712:
[----:B------:R-:W-:Y:S02]  /*13300*/  ULDC UR4, c[0x0][0xc3c] ;  /* 0x00030f0000047ab9 */ /* 0x000fe40000000800 */
[----:B------:R-:W-:-:S13]  /*13310*/  ISETP.GE.AND P0, PT, R155, UR4, PT ;  /* 0x000000049b007c0c */ /* 0x000fda000bf06270 */
[----:B------:R-:W-:Y:S05]  /*13320*/  @!P0 BRA `(.L_x_727) ;  /* 0xfffffee400708947 */ /* 0x000fea000383ffff */
[----:B------:R-:W-:Y:S05]  /*13330*/  BRA `(.L_x_590) ;  /* 0x0000007800347947 */ /* 0x000fea0003800000 */
.L_x_588:
        /* <DEDUP_REMOVED lines=16> */
.L_x_728:
        /* <DEDUP_REMOVED lines=43> */
.L_x_732:
[----:B------:R-:W0:Y:S01]  /*136f0*/  LDC R2, c[0x0][0xc3c] ;  /* 0x00030f00ff027b82 */ /* 0x000e220000000800 */
[----:B------:R-:W-:Y:S01]  /*13700*/  UIADD3 UR4, UR4, 0x1f, URZ ;  /* 0x0000001f04047890 */ /* 0x000fe2000fffe03f */
[----:B------:R-:W-:Y:S02]  /*13710*/  ULDC UR7, c[0x0][0xc3c] ;  /* 0x00030f0000077ab9 */ /* 0x000fe40000000800 */
[----:B------:R-:W-:-:S03]  /*13720*/  IMAD.U32 R27, RZ, RZ, UR7 ;  /* 0x00000007ff1b7e24 */ /* 0x000fc6000f8e00ff */
        /* <DEDUP_REMOVED lines=33> */
.L_x_730:
        /* <DEDUP_REMOVED lines=18> */
.L_x_733:
[----:B-1----:R-:W-:Y:S01]  /*13a60*/  IMAD R24, R24, UR5, R11 ;  /* 0x0000000518187c24 */ /* 0x002fe2000f8e020b */
[----:B0-----:R-:W-:Y:S01]  /*13a70*/  IABS R5, R9 ;  /* 0x0000000900057213 */ /* 0x001fe20000000000 */
[----:B------:R-:W-:Y:S01]  /*13a80*/  IMAD.MOV.U32 R11, RZ, RZ, R12 ;  /* 0x000000ffff0b7224 */ /* 0x000fe200078e000c */
[----:B------:R-:W-:Y:S01]  /*13a90*/  IABS R12, R6 ;  /* 0x00000006000c7213 */ /* 0x000fe20000000000 */
[----:B------:R-:W-:Y:S01]  /*13aa0*/  IMAD.MOV.U32 R2, RZ, RZ, RZ ;  /* 0x000000ffff027224 */ /* 0x000fe200078e00ff */
[----:B------:R-:W-:Y:S01]  /*13ab0*/  IADD3 R25, -R24, UR6, RZ ;  /* 0x0000000618197c10 */ /* 0x000fe2000fffe1ff */
[----:B------:R-:W-:Y:S01]  /*13ac0*/  IMAD R11, R11, R4, RZ ;  /* 0x000000040b0b7224 */ /* 0x000fe200078e02ff */
[----:B------:R-:W0:Y:S01]  /*13ad0*/  I2F.RP R8, R5 ;  /* 0x0000000500087306 */ /* 0x000e220000209400 */
[----:B------:R-:W-:Y:S01]  /*13ae0*/  IMAD.MOV R12, RZ, RZ, -R12 ;  /* 0x000000ffff0c7224 */ /* 0x000fe200078e0a0c */
[----:B------:R-:W-:Y:S01]  /*13af0*/  IABS R10, R25 ;  /* 0x00000019000a7213 */ /* 0x000fe20000000000 */
[----:B------:R-:W-:-:S04]  /*13b00*/  IMAD.HI.U32 R2, R3, R11, R2 ;  /* 0x0000000b03027227 */ /* 0x000fc800078e0002 */
[----:B------:R-:W-:Y:S02]  /*13b10*/  IMAD.MOV.U32 R3, RZ, RZ, R10 ;  /* 0x000000ffff037224 */ /* 0x000fe400078e000a */
[----:B------:R-:W-:Y:S02]  /*13b20*/  IMAD.MOV.U32 R10, RZ, RZ, R12 ;  /* 0x000000ffff0a7224 */ /* 0x000fe400078e000c */
[----:B------:R-:W-:-:S04]  /*13b30*/  IMAD.HI.U32 R2, R2, R3, RZ ;  /* 0x0000000302027227 */ /* 0x000fc800078e00ff */
[----:B------:R-:W-:Y:S01]  /*13b40*/  IMAD R3, R2, R10, R3 ;  /* 0x0000000a02037224 */ /* 0x000fe200078e0203 */
[----:B0-----:R-:W0:Y:S01]  /*13b50*/  MUFU.RCP R8, R8 ;  /* 0x0000000800087308 */ /* 0x001e220000001000 */
[----:B------:R-:W-:-:S03]  /*13b60*/  VIADD R27, R27, UR4 ;  /* 0x000000041b1b7c36 */ /* 0x000fc60008000000 */
[----:B------:R-:W-:-:S13]  /*13b70*/  ISETP.GT.U32.AND P1, PT, R4, R3, PT ;  /* 0x000000030400720c */ /* 0x000fda0003f24070 */
[----:B------:R-:W-:Y:S02]  /*13b80*/  @!P1 IMAD.IADD R3, R3, 0x1, -R4 ;  /* 0x0000000103039824 */ /* 0x000fe400078e0a04 */
[----:B0-----:R-:W-:Y:S02]  /*13b90*/  VIADD R10, R8, 0xffffffe ;  /* 0x0ffffffe080a7836 */ /* 0x001fe40000000000 */
[----:B------:R-:W-:Y:S01]  /*13ba0*/  @!P1 VIADD R2, R2, 0x1 ;  /* 0x0000000102029836 */ /* 0x000fe20000000000 */
[----:B------:R-:W-:Y:S02]  /*13bb0*/  ISETP.GE.U32.AND P0, PT, R3, R4, PT ;  /* 0x000000040300720c */ /* 0x000fe40003f06070 */
[----:B------:R-:W-:Y:S01]  /*13bc0*/  LOP3.LUT R4, R25, R6, RZ, 0x3c, !PT ;  /* 0x0000000619047212 */ /* 0x000fe200078e3cff */
[----:B------:R0:W1:Y:S01]  /*13bd0*/  F2I.FTZ.U32.TRUNC.NTZ R3, R10 ;  /* 0x0000000a00037305 */ /* 0x000062000021f000 */
[----:B------:R-:W-:Y:S02]  /*13be0*/  ISETP.NE.AND P1, PT, R6, RZ, PT ;  /* 0x000000ff0600720c */ /* 0x000fe40003f25270 */
[----:B------:R-:W-:-:S02]  /*13bf0*/  ISETP.GE.AND P2, PT, R4, RZ, PT ;  /* 0x000000ff0400720c */ /* 0x000fc40003f46270 */
[----:B0-----:R-:W-:-:S05]  /*13c00*/  IABS R10, R9 ;  /* 0x00000009000a7213 */ /* 0x001fca0000000000 */
[----:B------:R-:W-:-:S04]  /*13c10*/  @P0 VIADD R2, R2, 0x1 ;  /* 0x0000000102020836 */ /* 0x000fc80000000000 */
[----:B------:R-:W-:Y:S02]  /*13c20*/  IMAD.MOV.U32 R8, RZ, RZ, R2 ;  /* 0x000000ffff087224 */ /* 0x000fe400078e0002 */
[----:B-1----:R-:W-:Y:S02]  /*13c30*/  IMAD.MOV R2, RZ, RZ, -R3 ;  /* 0x000000ffff027224 */ /* 0x002fe400078e0a03 */
[----:B------:R-:W-:Y:S01]  /*13c40*/  @!P2 IMAD.MOV R8, RZ, RZ, -R8 ;  /* 0x000000ffff08a224 */ /* 0x000fe200078e0a08 */
[----:B------:R-:W-:Y:S01]  /*13c50*/  @!P1 LOP3.LUT R8, RZ, R6, RZ, 0x33, !PT ;  /* 0x00000006ff089212 */ /* 0x000fe200078e33ff */
[----:B------:R-:W-:Y:S02]  /*13c60*/  IMAD R11, R2, R5, RZ ;  /* 0x00000005020b7224 */ /* 0x000fe400078e02ff */
[----:B------:R-:W-:Y:S01]  /*13c70*/  IMAD.MOV.U32 R2, RZ, RZ, RZ ;  /* 0x000000ffff027224 */ /* 0x000fe200078e00ff */
[----:B------:R-:W-:Y:S01]  /*13c80*/  IABS R4, R8 ;  /* 0x0000000800047213 */ /* 0x000fe20000000000 */
[----:B------:R-:W-:-:S02]  /*13c90*/  IMAD.MOV R10, RZ, RZ, -R10 ;  /* 0x000000ffff0a7224 */ /* 0x000fc400078e0a0a */
[----:B------:R-:W-:-:S04]  /*13ca0*/  IMAD.HI.U32 R2, R3, R11, R2 ;  /* 0x0000000b03027227 */ /* 0x000fc800078e0002 */
[----:B------:R-:W-:Y:S02]  /*13cb0*/  IMAD.MOV.U32 R3, RZ, RZ, R4 ;  /* 0x000000ffff037224 */ /* 0x000fe400078e0004 */
[----:B------:R-:W-:Y:S02]  /*13cc0*/  IMAD.MOV.U32 R4, RZ, RZ, R10 ;  /* 0x000000ffff047224 */ /* 0x000fe400078e000a */
[----:B------:R-:W-:-:S04]  /*13cd0*/  IMAD.HI.U32 R2, R2, R3, RZ ;  /* 0x0000000302027227 */ /* 0x000fc800078e00ff */
[----:B------:R-:W-:Y:S01]  /*13ce0*/  IMAD R4, R2, R4, R3 ;  /* 0x0000000402047224 */ /* 0x000fe200078e0203 */
[----:B------:R-:W-:Y:S01]  /*13cf0*/  LOP3.LUT R3, R8, R9, RZ, 0x3c, !PT ;  /* 0x0000000908037212 */ /* 0x000fe200078e3cff */
[----:B------:R-:W-:-:S03]  /*13d00*/  IMAD R6, R6, R8, RZ ;  /* 0x0000000806067224 */ /* 0x000fc600078e02ff */
[----:B------:R-:W-:Y:S01]  /*13d10*/  ISETP.GT.U32.AND P1, PT, R5, R4, PT ;  /* 0x000000040500720c */ /* 0x000fe20003f24070 */
[----:B------:R-:W-:Y:S01]  /*13d20*/  IMAD.IADD R25, R25, 0x1, -R6 ;  /* 0x0000000119197824 */ /* 0x000fe200078e0a06 */
[----:B------:R-:W-:-:S11]  /*13d30*/  ISETP.GE.AND P2, PT, R3, RZ, PT ;  /* 0x000000ff0300720c */ /* 0x000fd60003f46270 */
[----:B------:R-:W-:Y:S02]  /*13d40*/  @!P1 IMAD.IADD R4, R4, 0x1, -R5 ;  /* 0x0000000104049824 */ /* 0x000fe400078e0a05 */
[----:B------:R-:W-:Y:S01]  /*13d50*/  @!P1 VIADD R2, R2, 0x1 ;  /* 0x0000000102029836 */ /* 0x000fe20000000000 */
[----:B------:R-:W-:Y:S02]  /*13d60*/  ISETP.NE.AND P1, PT, R9, RZ, PT ;  /* 0x000000ff0900720c */ /* 0x000fe40003f25270 */
[----:B------:R-:W-:-:S13]  /*13d70*/  ISETP.GE.U32.AND P0, PT, R4, R5, PT ;  /* 0x000000050400720c */ /* 0x000fda0003f06070 */
[----:B------:R-:W-:-:S04]  /*13d80*/  @P0 VIADD R2, R2, 0x1 ;  /* 0x0000000102020836 */ /* 0x000fc80000000000 */
[----:B------:R-:W-:Y:S01]  /*13d90*/  @!P2 IMAD.MOV R2, RZ, RZ, -R2 ;  /* 0x000000ffff02a224 */ /* 0x000fe200078e0a02 */
[----:B------:R-:W-:-:S05]  /*13da0*/  @!P1 LOP3.LUT R2, RZ, R9, RZ, 0x33, !PT ;  /* 0x00000009ff029212 */ /* 0x000fca00078e33ff */
[----:B------:R-:W-:-:S04]  /*13db0*/  IMAD.MOV R26, RZ, RZ, -R2 ;  /* 0x000000ffff1a7224 */ /* 0x000fc800078e0a02 */
[C---:B------:R-:W-:Y:S02]  /*13dc0*/  IMAD R26, R9.reuse, R26, R8 ;  /* 0x0000001a091a7224 */ /* 0x040fe400078e0208 */
[----:B------:R-:W-:-:S04]  /*13dd0*/  IMAD R9, R9, 0x1000000, R2 ;  /* 0x0100000009097824 */ /* 0x000fc800078e0202 */
[----:B------:R-:W-:Y:S01]  /*13de0*/  IMAD R26, R26, 0x10000, R9 ;  /* 0x000100001a1a7824 */ /* 0x000fe200078e0209 */
[----:B------:R-:W-:Y:S06]  /*13df0*/  BRA `(.L_x_734) ;  /* 0x00000000000c7947 */ /* 0x000fec0003800000 */
.L_x_731:
[----:B------:R-:W-:Y:S02]  /*13e00*/  IMAD.MOV.U32 R25, RZ, RZ, RZ ;  /* 0x000000ffff197224 */ /* 0x000fe400078e00ff */
[----:B------:R-:W-:Y:S02]  /*13e10*/  IMAD.U32 R24, RZ, RZ, UR6 ;  /* 0x00000006ff187e24 */ /* 0x000fe4000f8e00ff */
[----:B------:R-:W-:-:S07]  /*13e20*/  IMAD.MOV.U32 R26, RZ, RZ, RZ ;  /* 0x000000ffff1a7224 */ /* 0x000fce00078e00ff */
.L_x_734:
[----:B------:R-:W-:-:S13]  /*13e30*/  ISETP.NE.AND P0, PT, R7, RZ, PT ;  /* 0x000000ff0700720c */ /* 0x000fda0003f05270 */
[----:B------:R-:W0:Y:S01]  /*13e40*/  @!P0 S2R R3, SR_CgaCtaId ;  /* 0x0000000000038919 */ /* 0x000e220000008800 */
[----:B------:R-:W-:-:S04]  /*13e50*/  @!P0 MOV R2, 0x400 ;  /* 0x0000040000028802 */ /* 0x000fc80000000f00 */
[----:B0-----:R-:W-:-:S05]  /*13e60*/  @!P0 LEA R2, R3, R2, 0x18 ;  /* 0x0000000203028211 */ /* 0x001fca00078ec0ff */
[----:B------:R1:W-:Y:S01]  /*13e70*/  @!P0 STS.128 [R2+0x28cd0], R24 ;  /* 0x028cd01802008388 */ /* 0x0003e20000000c00 */
[----:B------:R-:W-:Y:S06]  /*13e80*/  BAR.ARV 0x5, 0x180 ;  /* 0x0146000000007b1d */ /* 0x000fec0000002000 */
.L_x_729:
        /* <DEDUP_REMOVED lines=8> */
[----:B------:R-:W-:Y:S01]  /*13f10*/  LOP3.LUT R5, R0, 0x7f, RZ, 0xc0, !PT ;  /* 0x0000007f00057812 */ /* 0x000fe200078ec0ff */
[----:B------:R-:W-:Y:S01]  /*13f20*/  UMOV UR4, 0x400 ;  /* 0x0000040000047882 */ /* 0x000fe20000000000 */
[----:B------:R1:W-:Y:S01]  /*13f30*/  STL [R1+0x20], RZ ;  /* 0x000020ff01007387 */ /* 0x0003e20000100800 */
[----:B------:R-:W-:Y:S01]  /*13f40*/  BSSY B8, `(.L_x_735) ;  /* 0x0000695000087945 */ /* 0x000fe20003800000 */
[C---:B------:R-:W-:Y:S01]  /*13f50*/  LOP3.LUT R3, R2.reuse, 0x1f8, RZ, 0xc0, !PT ;  /* 0x000001f802037812 */ /* 0x040fe200078ec0ff */
[----:B------:R-:W-:Y:S01]  /*13f60*/  IMAD.SHL.U32 R35, R5, 0x8, RZ ;  /* 0x0000000805237824 */ /* 0x000fe200078e00ff */
[----:B------:R-:W-:Y:S01]  /*13f70*/  LOP3.LUT R2, R2, 0x38, RZ, 0xc0, !PT ;  /* 0x0000003802027812 */ /* 0x000fe200078ec0ff */
[----:B------:R-:W-:Y:S01]  /*13f80*/  IMAD.MOV.U32 R29, RZ, RZ, 0x1 ;  /* 0x00000001ff1d7424 */ /* 0x000fe200078e00ff */
[----:B------:R-:W-:Y:S01]  /*13f90*/  LOP3.LUT R4, R3, 0x38, R0, 0x78, !PT ;  /* 0x0000003803047812 */ /* 0x000fe200078e7800 */
[----:B------:R-:W-:Y:S01]  /*13fa0*/  IMAD.SHL.U32 R0, R0, 0x10, RZ ;  /* 0x0000001000007824 */ /* 0x000fe200078e00ff */
[----:B------:R-:W-:Y:S01]  /*13fb0*/  SHF.R.U32.HI R3, RZ, 0x3, R5 ;  /* 0x00000003ff037819 */ /* 0x000fe20000011605 */
[----:B------:R-:W-:Y:S01]  /*13fc0*/  IMAD.MOV.U32 R19, RZ, RZ, RZ ;  /* 0x000000ffff137224 */ /* 0x000fe200078e00ff */
[----:B------:R-:W-:Y:S01]  /*13fd0*/  LOP3.LUT R35, R4, 0x200, R35, 0xf8, !PT ;  /* 0x0000020004237812 */ /* 0x000fe200078ef823 */
[----:B------:R-:W-:Y:S01]  /*13fe0*/  IMAD.MOV.U32 R22, RZ, RZ, RZ ;  /* 0x000000ffff167224 */ /* 0x000fe200078e00ff */
[----:B------:R-:W-:Y:S01]  /*13ff0*/  LOP3.LUT R0, R3, 0x70, R0, 0xf8, !PT ;  /* 0x0000007003007812 */ /* 0x000fe200078ef800 */
[----:B------:R-:W-:Y:S01]  /*14000*/  IMAD.MOV.U32 R28, RZ, RZ, 0x1 ;  /* 0x00000001ff1c7424 */ /* 0x000fe200078e00ff */
[C---:B------:R-:W-:Y:S01]  /*14010*/  LOP3.LUT R0, R2.reuse, 0xc0, RZ, 0xfc, !PT ;  /* 0x000000c002007812 */ /* 0x040fe200078efcff */
[----:B------:R-:W-:Y:S01]  /*14020*/  ULDC.64 UR40, c[0x0][0x198] ;  /* 0x0000660000287ab9 */ /* 0x000fe20000000a00 */
[C---:B------:R-:W-:Y:S01]  /*14030*/  LOP3.LUT R0, R2.reuse, 0x140, RZ, 0xfc, !PT ;  /* 0x0000014002007812 */ /* 0x040fe200078efcff */
[----:B------:R-:W-:Y:S01]  /*14040*/  ULOP3.LUT UR38, UR36, 0x2, URZ, 0xfc, !UPT ;  /* 0x0000000224267892 */ /* 0x000fe2000f8efc3f */
[C---:B------:R-:W-:Y:S01]  /*14050*/  LOP3.LUT R3, R2.reuse, 0x40, RZ, 0xfc, !PT ;  /* 0x0000004002037812 */ /* 0x040fe200078efcff */
[----:B------:R-:W-:Y:S01]  /*14060*/  ULDC UR37, c[0x0][0xc] ;  /* 0x0000030000257ab9 */ /* 0x000fe20000000800 */
[----:B0-----:R-:W-:Y:S01]  /*14070*/  ULEA UR4, UR5, UR4, 0x18 ;  /* 0x0000000405047291 */ /* 0x001fe2000f8ec03f */
[----:B------:R-:W-:-:S02]  /*14080*/  LOP3.LUT R3, R2, 0x100, RZ, 0xfc, !PT ;  /* 0x0000010002037812 */ /* 0x000fc400078efcff */
[C---:B------:R-:W-:Y:S02]  /*14090*/  LOP3.LUT R4, R2.reuse, 0x80, RZ, 0xfc, !PT ;  /* 0x0000008002047812 */ /* 0x040fe400078efcff */
[C---:B------:R-:W-:Y:S01]  /*140a0*/  LOP3.LUT R3, R2.reuse, 0x180, RZ, 0xfc, !PT ;  /* 0x0000018002037812 */ /* 0x040fe200078efcff */
[----:B------:R-:W-:Y:S01]  /*140b0*/  IMAD.U32 R17, RZ, RZ, UR4 ;  /* 0x00000004ff117e24 */ /* 0x000fe2000f8e00ff */
[----:B------:R-:W-:-:S03]  /*140c0*/  LOP3.LUT R2, R2, 0x1c0, RZ, 0xfc, !PT ;  /* 0x000001c002027812 */ /* 0x000fc600078efcff */
[----:B------:R-:W-:-:S05]  /*140d0*/  IMAD R0, R35, 0x2, R17 ;  /* 0x0000000223007824 */ /* 0x000fca00078e0211 */
[----:B------:R1:W-:Y:S02]  /*140e0*/  STL [R1+0x30], R0 ;  /* 0x0000300001007387 */ /* 0x0003e40000100800 */
.L_x_844:
[----:B0-----:R-:W0:Y:S02]  /*140f0*/  LDC.64 R2, c[0x0][0xc88] ;  /* 0x00032200ff027b82 */ /* 0x001e240000000a00 */
[----:B0-----:R-:W-:-:S05]  /*14100*/  IMAD.WIDE R2, R27, 0x4, R2 ;  /* 0x000000041b027825 */ /* 0x001fca00078e0202 */
[----:B-1----:R-:W1:Y:S01]  /*14110*/  LDG.E R31, desc[UR42][R2.64] ;  /* 0x0000002a021f7981 */ /* 0x002e62000c1e1900 */
[----:B------:R-:W-:Y:S05]  /*14120*/  YIELD ;  /* 0x0000000000007946 */ /* 0x000fea0003800000 */
[----:B------:R-:W-:Y:S01]  /*14130*/  ULDC.64 UR4, c[0x0][0xa28] ;  /* 0x00028a0000047ab9 */ /* 0x000fe20000000a00 */
[----:B------:R-:W-:Y:S01]  /*14140*/  IMAD.MOV.U32 R33, RZ, RZ, RZ ;  /* 0x000000ffff217224 */ /* 0x000fe200078e00ff */
[----:B------:R-:W-:Y:S01]  /*14150*/  ISETP.NE.U32.AND P0, PT, RZ, UR4, PT ;  /* 0x00000004ff007c0c */ /* 0x000fe2000bf05070 */
[----:B--23--:R-:W-:Y:S01]  /*14160*/  IMAD.MOV.U32 R6, RZ, RZ, RZ ;  /* 0x000000ffff067224 */ /* 0x00cfe200078e00ff */
[----:B------:R-:W-:Y:S01]  /*14170*/  ULDC.64 UR8, c[0x0][0xa18] ;  /* 0x0002860000087ab9 */ /* 0x000fe20000000a00 */
[----:B------:R-:W-:Y:S01]  /*14180*/  ULDC.64 UR6, c[0x0][0xa10] ;  /* 0x0002840000067ab9 */ /* 0x000fe20000000a00 */
[----:B------:R-:W-:-:S02]  /*14190*/  ISETP.NE.AND.EX P0, PT, RZ, UR5, PT, P0 ;  /* 0x00000005ff007c0c */ /* 0x000fc4000bf05300 */
        /* <DEDUP_REMOVED lines=9> */
[----:B------:R-:W-:Y:S01]  /*14230*/  ISETP.NE.U32.AND P1, PT, RZ, UR8, PT ;  /* 0x00000008ff007c0c */ /* 0x000fe2000bf25070 */
[----:B0-----:R-:W-:Y:S01]  /*14240*/  IMAD.MOV.U32 R0, RZ, RZ, RZ ;  /* 0x000000ffff007224 */ /* 0x001fe200078e00ff */
[----:B------:R-:W-:Y:S02]  /*14250*/  ISETP.NE.AND.EX P0, PT, RZ, UR5, PT, P0 ;  /* 0x00000005ff007c0c */ /* 0x000fe4000bf05300 */
[----:B------:R-:W-:Y:S02]  /*14260*/  ISETP.NE.AND.EX P1, PT, RZ, UR9, PT, P1 ;  /* 0x00000009ff007c0c */ /* 0x000fe4000bf25310 */
[----:B------:R-:W-:Y:S02]  /*14270*/  ISETP.NE.U32.AND P2, PT, RZ, UR6, PT ;  /* 0x00000006ff007c0c */ /* 0x000fe4000bf45070 */
[----:B-1----:R-:W-:-:S02]  /*14280*/  IADD3 R2, P3, R23, UR4, RZ ;  /* 0x0000000417027c10 */ /* 0x002fc4000ff7e0ff */
[----:B------:R-:W-:Y:S02]  /*14290*/  ISETP.NE.AND.EX P2, PT, RZ, UR7, PT, P2 ;  /* 0x00000007ff007c0c */ /* 0x000fe4000bf45320 */
[----:B------:R-:W-:Y:S02]  /*142a0*/  IADD3.X R3, R30, UR5, RZ, P3, !PT ;  /* 0x000000051e037c10 */ /* 0x000fe40009ffe4ff */
[----:B------:R-:W-:-:S03]  /*142b0*/  IADD3 R4, P4, R23, UR6, RZ ;  /* 0x0000000617047c10 */ /* 0x000fc6000ff9e0ff */
[----:B------:R-:W2:Y:S01]  /*142c0*/  @P0 LDG.E R6, desc[UR42][R2.64] ;  /* 0x0000002a02060981 */ /* 0x000ea2000c1e1900 */
[----:B------:R-:W-:Y:S01]  /*142d0*/  ULDC UR4, c[0x0][0x288] ;  /* 0x0000a20000047ab9 */ /* 0x000fe20000000800 */
[----:B------:R-:W-:Y:S01]  /*142e0*/  IADD3.X R5, R30, UR7, RZ, P4, !PT ;  /* 0x000000071e057c10 */ /* 0x000fe2000a7fe4ff */
[----:B------:R-:W-:Y:S01]  /*142f0*/  IMAD.U32 R8, RZ, RZ, UR4 ;  /* 0x00000004ff087e24 */ /* 0x000fe2000f8e00ff */
[----:B------:R-:W-:-:S03]  /*14300*/  ULDC.64 UR4, c[0x0][0x418] ;  /* 0x0001060000047ab9 */ /* 0x000fc60000000a00 */
[----:B------:R-:W5:Y:S04]  /*14310*/  @P2 LDG.E R0, desc[UR42][R4.64] ;  /* 0x0000002a04002981 */ /* 0x000f68000c1e1900 */
[----:B--2---:R0:W-:Y:S02]  /*14320*/  STL [R1+0x4], R6 ;  /* 0x0000040601007387 */ /* 0x0041e40000100800 */
[----:B0-----:R-:W-:-:S04]  /*14330*/  @P1 IADD3 R6, P3, R23, UR8, RZ ;  /* 0x0000000817061c10 */ /* 0x001fc8000ff7e0ff */
[----:B------:R-:W-:-:S05]  /*14340*/  @P1 IADD3.X R7, R30, UR9, RZ, P3, !PT ;  /* 0x000000091e071c10 */ /* 0x000fca0009ffe4ff */
[----:B------:R0:W2:Y:S01]  /*14350*/  @P1 LDG.E R8, desc[UR42][R6.64] ;  /* 0x0000002a06081981 */ /* 0x0000a2000c1e1900 */
[----:B------:R-:W-:-:S03]  /*14360*/  UISETP.NE.U32.AND UP0, UPT, UR4, URZ, UPT ;  /* 0x0000003f0400728c */ /* 0x000fc6000bf05070 */
[----:B------:R-:W-:Y:S01]  /*14370*/  ULDC UR4, c[0x0][0x424] ;  /* 0x0001090000047ab9 */ /* 0x000fe20000000800 */
[----:B------:R-:W-:-:S03]  /*14380*/  UISETP.NE.AND.EX UP0, UPT, UR5, URZ, UPT, UP0 ;  /* 0x0000003f0500728c */ /* 0x000fc6000bf05300 */
[----:B------:R-:W-:Y:S01]  /*14390*/  ULDC UR5, c[0x0][0x2f0] ;  /* 0x0000bc0000057ab9 */ /* 0x000fe20000000800 */
[----:B------:R-:W-:-:S04]  /*143a0*/  USEL UR4, UR4, 0x1, UP0 ;  /* 0x0000000104047887 */ /* 0x000fc80008000000 */
[----:B------:R-:W-:-:S03]  /*143b0*/  UIMAD UR4, UR4, UR5, URZ ;  /* 0x00000005040472a4 */ /* 0x000fc6000f8e023f */
[----:B------:R-:W-:Y:S02]  /*143c0*/  ULDC UR5, c[0x0][0x348] ;  /* 0x0000d20000057ab9 */ /* 0x000fe40000000800 */
[----:B0-----:R-:W-:Y:S01]  /*143d0*/  IMAD.U32 R6, RZ, RZ, UR5 ;  /* 0x00000005ff067e24 */ /* 0x001fe2000f8e00ff */
[----:B--2---:R0:W-:Y:S02]  /*143e0*/  STL [R1+0x14], R8 ;  /* 0x0000140801007387 */ /* 0x0041e40000100800 */
[----:B0-----:R-:W-:Y:S01]  /*143f0*/  IMAD.U32 R8, RZ, RZ, UR4 ;  /* 0x00000004ff087e24 */ /* 0x001fe2000f8e00ff */
[----:B------:R-:W-:Y:S06]  /*14400*/  @P1 BRA `(.L_x_736) ;  /* 0x0000000000141947 */ /* 0x000fec0003800000 */
[----:B------:R-:W-:Y:S05]  /*14410*/  @!P0 BRA `(.L_x_736) ;  /* 0x0000000000108947 */ /* 0x000fea0003800000 */
[----:B------:R-:W2:Y:S04]  /*14420*/  LDG.E R7, desc[UR42][R2.64] ;  /* 0x0000002a02077981 */ /* 0x000ea8000c1e1900 */
[----:B------:R-:W2:Y:S02]  /*14430*/  LDG.E R2, desc[UR42][R2.64+0x4] ;  /* 0x0000042a02027981 */ /* 0x000ea4000c1e1900 */
[----:B--2---:R-:W-:-:S05]  /*14440*/  IMAD.IADD R2, R2, 0x1, -R7 ;  /* 0x0000000102027824 */ /* 0x004fca00078e0a07 */
[----:B------:R0:W-:Y:S02]  /*14450*/  STL [R1+0x14], R2 ;  /* 0x0000140201007387 */ /* 0x0001e40000100800 */
.L_x_736:
[----:B------:R-:W-:Y:S01]  /*14460*/  ULDC.64 UR4, c[0x0][0xa20] ;  /* 0x0002880000047ab9 */ /* 0x000fe20000000a00 */
[C---:B------:R-:W-:Y:S02]  /*14470*/  LOP3.LUT R7, R26.reuse, 0xff000000, RZ, 0xc0, !PT ;  /* 0xff0000001a077812 */ /* 0x040fe400078ec0ff */
[----:B------:R-:W-:Y:S02]  /*14480*/  ISETP.NE.U32.AND P0, PT, RZ, UR4, PT ;  /* 0x00000004ff007c0c */ /* 0x000fe4000bf05070 */
[----:B------:R-:W-:Y:S02]  /*14490*/  SHF.R.U32.HI R7, RZ, 0x8, R7 ;  /* 0x00000008ff077819 */ /* 0x000fe40000011607 */
[----:B------:R-:W-:Y:S02]  /*144a0*/  ISETP.NE.AND.EX P0, PT, RZ, UR5, PT, P0 ;  /* 0x00000005ff007c0c */ /* 0x000fe4000bf05300 */
[C---:B0-----:R-:W-:Y:S02]  /*144b0*/  LOP3.LUT R2, R26.reuse, 0xff0000, RZ, 0xc0, !PT ;  /* 0x00ff00001a027812 */ /* 0x041fe400078ec0ff */
[----:B------:R-:W-:Y:S01]  /*144c0*/  LOP3.LUT R16, R26, 0xffff, RZ, 0xc0, !PT ;  /* 0x0000ffff1a107812 */ /* 0x000fe200078ec0ff */
[----:B------:R-:W-:Y:S01]  /*144d0*/  IMAD.MOV.U32 R26, RZ, RZ, R31 ;  /* 0x000000ffff1a7224 */ /* 0x000fe200078e001f */
[----:B------:R-:W-:-:S07]  /*144e0*/  LEA.HI R7, R2, R7, RZ, 0x10 ;  /* 0x0000000702077211 */ /* 0x000fce00078f80ff */
[----:B------:R-:W-:Y:S05]  /*144f0*/  @!P0 BRA `(.L_x_737) ;  /* 0x0000000000108947 */ /* 0x000fea0003800000 */
[----:B------:R-:W-:-:S04]  /*14500*/  IADD3 R2, P0, R23, UR4, RZ ;  /* 0x0000000417027c10 */ /* 0x000fc8000ff1e0ff */
[----:B------:R-:W-:-:S05]  /*14510*/  IADD3.X R3, R30, UR5, RZ, P0, !PT ;  /* 0x000000051e037c10 */ /* 0x000fca00087fe4ff */
[----:B------:R0:W5:Y:S01]  /*14520*/  LDG.E R8, desc[UR42][R2.64] ;  /* 0x0000002a02087981 */ /* 0x000162000c1e1900 */
[----:B------:R-:W-:Y:S05]  /*14530*/  BRA `(.L_x_738) ;  /* 0x0000000000247947 */ /* 0x000fea0003800000 */
.L_x_737:
[----:B------:R-:W-:Y:S02]  /*14540*/  ULDC.64 UR4, c[0x0][0xa08] ;  /* 0x0002820000047ab9 */ /* 0x000fe40000000a00 */
[----:B------:R-:W-:-:S04]  /*14550*/  ISETP.NE.U32.AND P0, PT, RZ, UR4, PT ;  /* 0x00000004ff007c0c */ /* 0x000fc8000bf05070 */
[----:B------:R-:W-:-:S13]  /*14560*/  ISETP.NE.AND.EX P0, PT, RZ, UR5, PT, P0 ;  /* 0x00000005ff007c0c */ /* 0x000fda000bf05300 */
[----:B------:R-:W-:Y:S05]  /*14570*/  @!P0 BRA `(.L_x_738) ;  /* 0x0000000000148947 */ /* 0x000fea0003800000 */
[----:B------:R-:W0:Y:S02]  /*14580*/  LDC.64 R2, c[0x0][0xa08] ;  /* 0x00028200ff027b82 */ /* 0x000e240000000a00 */
[----:B0-----:R-:W-:-:S05]  /*14590*/  IMAD.WIDE R2, R26, 0x4, R2 ;  /* 0x000000041a027825 */ /* 0x001fca00078e0202 */
[----:B------:R-:W2:Y:S04]  /*145a0*/  LDG.E R8, desc[UR42][R2.64] ;  /* 0x0000002a02087981 */ /* 0x000ea8000c1e1900 */
[----:B------:R-:W2:Y:S02]  /*145b0*/  LDG.E R2, desc[UR42][R2.64+0x4] ;  /* 0x0000042a02027981 */ /* 0x000ea4000c1e1900 */
[----:B--2---:R-:W-:-:S07]  /*145c0*/  IMAD.IADD R8, R2, 0x1, -R8 ;  /* 0x0000000102087824 */ /* 0x004fce00078e0a08 */
.L_x_738:
[----:B0-----:R-:W2:Y:S04]  /*145d0*/  @P2 LDG.E R2, desc[UR42][R4.64] ;  /* 0x0000002a04022981 */ /* 0x001ea8000c1e1900 */
[----:B------:R0:W2:Y:S01]  /*145e0*/  @P2 LDG.E R4, desc[UR42][R4.64+0x4] ;  /* 0x0000042a04042981 */ /* 0x0000a2000c1e1900 */
[----:B-----5:R-:W-:Y:S01]  /*145f0*/  IMAD.IADD R8, R8, 0x1, -R33 ;  /* 0x0000000108087824 */ /* 0x020fe200078e0a21 */
[----:B------:R-:W-:Y:S01]  /*14600*/  BSSY B0, `(.L_x_739) ;  /* 0x000002a000007945 */ /* 0x000fe20003800000 */
[----:B------:R-:W-:Y:S02]  /*14610*/  LOP3.LUT R32, R7, 0xff, RZ, 0xc0, !PT ;  /* 0x000000ff07207812 */ /* 0x000fe400078ec0ff */
[----:B0-----:R-:W-:Y:S01]  /*14620*/  SHF.R.U32.HI R5, RZ, 0x10, R7 ;  /* 0x00000010ff057819 */ /* 0x001fe20000011607 */
[----:B--2---:R-:W-:-:S04]  /*14630*/  @P2 IMAD.IADD R6, R4, 0x1, -R2 ;  /* 0x0000000104062824 */ /* 0x004fc800078e0a02 */
[----:B------:R-:W-:-:S04]  /*14640*/  IMAD.IADD R3, R8, 0x1, R6 ;  /* 0x0000000108037824 */ /* 0x000fc800078e0206 */
[C---:B------:R-:W-:Y:S01]  /*14650*/  VIADD R4, R3.reuse, 0x3f ;  /* 0x0000003f03047836 */ /* 0x040fe20000000000 */
[----:B------:R-:W-:Y:S01]  /*14660*/  ISETP.GE.AND P1, PT, R3, 0x1, PT ;  /* 0x000000010300780c */ /* 0x000fe20003f26270 */
[----:B------:R0:W-:Y:S03]  /*14670*/  STL [R1], R3 ;  /* 0x0000000301007387 */ /* 0x0001e60000100800 */
[----:B------:R-:W-:-:S04]  /*14680*/  SHF.R.S32.HI R2, RZ, 0x1f, R4 ;  /* 0x0000001fff027819 */ /* 0x000fc80000011404 */
[----:B------:R-:W-:Y:S01]  /*14690*/  LEA.HI R4, R2, R4, RZ, 0x6 ;  /* 0x0000000402047211 */ /* 0x000fe200078f30ff */
[----:B0-----:R-:W-:-:S03]  /*146a0*/  IMAD.MOV.U32 R3, RZ, RZ, RZ ;  /* 0x000000ffff037224 */ /* 0x001fc600078e00ff */
[----:B------:R-:W-:Y:S01]  /*146b0*/  SHF.R.S32.HI R4, RZ, 0x6, R4 ;  /* 0x00000006ff047819 */ /* 0x000fe20000011404 */
[----:B------:R-:W-:Y:S06]  /*146c0*/  @!P1 BRA `(.L_x_740) ;  /* 0x0000000000749947 */ /* 0x000fec0003800000 */
[----:B------:R-:W-:Y:S01]  /*146d0*/  ISETP.NE.AND P0, PT, R5, RZ, PT ;  /* 0x000000ff0500720c */ /* 0x000fe20003f05270 */
[----:B------:R-:W-:-:S03]  /*146e0*/  ULDC UR4, c[0x0][0x9f0] ;  /* 0x00027c0000047ab9 */ /* 0x000fc60000000800 */
[----:B------:R-:W-:-:S04]  /*146f0*/  SEL R7, R5, UR4, P0 ;  /* 0x0000000405077c07 */ /* 0x000fc80008000000 */
[----:B------:R-:W-:Y:S02]  /*14700*/  IABS R10, R7 ;  /* 0x00000007000a7213 */ /* 0x000fe40000000000 */
        /* <DEDUP_REMOVED lines=25> */
.L_x_740:
[----:B------:R-:W-:Y:S05]  /*148a0*/  BSYNC B0 ;  /* 0x0000000000007941 */ /* 0x000fea0003800000 */
.L_x_739:
[-C--:B------:R-:W-:Y:S01]  /*148b0*/  IMAD R2, R32, R3.reuse, RZ ;  /* 0x0000000320027224 */ /* 0x080fe200078e02ff */
[----:B------:R-:W-:Y:S04]  /*148c0*/  BSSY B0, `(.L_x_741) ;  /* 0x00001a8000007945 */ /* 0x000fe80003800000 */
[C---:B------:R-:W-:Y:S01]  /*148d0*/  VIADDMNMX R3, R2.reuse, R3, R4, PT ;  /* 0x0000000302037246 */ /* 0x040fe20003800104 */
[----:B------:R-:W-:-:S04]  /*148e0*/  IMAD R2, R2, 0x40, -R8 ;  /* 0x0000004002027824 */ /* 0x000fc800078e0a08 */
[----:B------:R-:W-:Y:S01]  /*148f0*/  IMAD R3, R3, 0x40, -R8 ;  /* 0x0000004003037824 */ /* 0x000fe200078e0a08 */
[----:B------:R-:W-:-:S04]  /*14900*/  VIMNMX R7, RZ, R2, !PT ;  /* 0x00000002ff077248 */ /* 0x000fc80007fe0100 */
[----:B------:R-:W-:-:S04]  /*14910*/  VIMNMX R3, R3, R6, PT ;  /* 0x0000000603037248 */ /* 0x000fc80003fe0100 */
[----:B------:R-:W-:Y:S02]  /*14920*/  ISETP.GT.AND P0, PT, R3, R7, PT ;  /* 0x000000070300720c */ /* 0x000fe40003f04270 */
[----:B------:R-:W-:-:S11]  /*14930*/  SHF.R.U32.HI R7, RZ, 0x6, R7 ;  /* 0x00000006ff077819 */ /* 0x000fd60000011607 */
[----:B------:R-:W-:-:S05]  /*14940*/  @P0 VIADD R2, R3, 0x3f ;  /* 0x0000003f03020836 */ /* 0x000fca0000000000 */
[----:B------:R-:W-:-:S04]  /*14950*/  @P0 SHF.R.S32.HI R3, RZ, 0x1f, R2 ;  /* 0x0000001fff030819 */ /* 0x000fc80000011402 */
[----:B------:R-:W-:Y:S01]  /*14960*/  @P0 LEA.HI R3, R3, R2, RZ, 0x6 ;  /* 0x0000000203030211 */ /* 0x000fe200078f30ff */
[----:B------:R-:W-:-:S03]  /*14970*/  IMAD.MOV.U32 R2, RZ, RZ, R7 ;  /* 0x000000ffff027224 */ /* 0x000fc600078e0007 */
[----:B------:R-:W-:Y:S02]  /*14980*/  @P0 SHF.R.S32.HI R2, RZ, 0x6, R3 ;  /* 0x00000006ff020819 */ /* 0x000fe40000011403 */
[----:B------:R-:W-:Y:S02]  /*14990*/  PLOP3.LUT P0, PT, PT, PT, PT, 0x80, 0x0 ;  /* 0x000000000000781c */ /* 0x000fe40003f0f070 */
[----:B------:R-:W-:-:S13]  /*149a0*/  ISETP.GT.AND P3, PT, R2, R7, PT ;  /* 0x000000070200720c */ /* 0x000fda0003f64270 */
[----:B------:R-:W-:Y:S05]  /*149b0*/  @!P3 BRA `(.L_x_742) ;  /* 0x000000180060b947 */ /* 0x000fea0003800000 */
[----:B------:R-:W-:Y:S01]  /*149c0*/  UMOV UR4, 0xffffffff ;  /* 0xffffffff00047882 */ /* 0x000fe20000000000 */
[----:B------:R-:W-:Y:S02]  /*149d0*/  SEL R6, R26, RZ, !P2 ;  /* 0x000000ff1a067207 */ /* 0x000fe40005000000 */
[----:B------:R-:W-:Y:S05]  /*149e0*/  BRA.DIV UR4, `(.L_x_743) ;  /* 0x0000006e04347947 */ /* 0x000fea000b800000 */
[----:B------:R-:W0:Y:S02]  /*149f0*/  S2R R3, SR_TID.X ;  /* 0x0000000000037919 */ /* 0x000e240000002100 */
[----:B0-----:R-:W-:-:S04]  /*14a00*/  SHF.R.U32.HI R3, RZ, 0x5, R3 ;  /* 0x00000005ff037819 */ /* 0x001fc80000011603 */
[----:B------:R-:W-:-:S05]  /*14a10*/  LOP3.LUT R3, R3, 0x3, RZ, 0xc0, !PT ;  /* 0x0000000303037812 */ /* 0x000fca00078ec0ff */
[----:B------:R0:W1:Y:S02]  /*14a20*/  SHFL.IDX PT, R14, R3, RZ, 0x1f ;  /* 0x00001fff030e7589 */ /* 0x00006400000e0000 */
.L_x_889:
[----:B-1----:R-:W-:Y:S02]  /*14a30*/  ISETP.NE.AND P0, PT, R14, RZ, PT ;  /* 0x000000ff0e00720c */ /* 0x002fe40003f05270 */
[----:B------:R-:W-:-:S11]  /*14a40*/  PLOP3.LUT P6, PT, PT, PT, PT, 0x8, 0x0 ;  /* 0x000000000000781c */ /* 0x000fd60003fce170 */
[----:B------:R-:W-:Y:S05]  /*14a50*/  @P0 BRA `(.L_x_744) ;  /* 0x00000000000c0947 */ /* 0x000fea0003800000 */
[----:B------:R-:W-:-:S03]  /*14a60*/  UMOV UR4, 0xffffffff ;  /* 0xffffffff00047882 */ /* 0x000fc60000000000 */
[----:B------:R-:W-:Y:S05]  /*14a70*/  BRA.DIV UR4, `(.L_x_745) ;  /* 0x0000006e04447947 */ /* 0x000fea000b800000 */
[----:B------:R-:W-:-:S13]  /*14a80*/  ELECT P6, URZ, PT ;  /* 0x00000000003f782f */ /* 0x000fda00038c0000 */
.L_x_744:
[----:B0-----:R-:W2:Y:S01]  /*14a90*/  LDL R3, [R1+0x20] ;  /* 0x0000200001037983 */ /* 0x001ea20000100800 */
[----:B------:R-:W-:Y:S01]  /*14aa0*/  BSSY B1, `(.L_x_746) ;  /* 0x0000008000017945 */ /* 0x000fe20003800000 */
[----:B--2---:R-:W-:-:S05]  /*14ab0*/  VIADD R3, R3, 0x1 ;  /* 0x0000000103037836 */ /* 0x004fca0000000000 */
[----:B------:R-:W-:-:S04]  /*14ac0*/  LEA.HI R8, R3, R3, RZ, 0x1 ;  /* 0x0000000303087211 */ /* 0x000fc800078f08ff */
[----:B------:R-:W-:-:S05]  /*14ad0*/  LOP3.LUT R8, R8, 0xfffffffe, RZ, 0xc0, !PT ;  /* 0xfffffffe08087812 */ /* 0x000fca00078ec0ff */
[----:B------:R-:W-:-:S05]  /*14ae0*/  IMAD.IADD R3, R3, 0x1, -R8 ;  /* 0x0000000103037824 */ /* 0x000fca00078e0a08 */
[----:B------:R-:W-:-:S04]  /*14af0*/  SHF.L.U32 R3, R3, 0x1f, RZ ;  /* 0x0000001f03037819 */ /* 0x000fc800000006ff */
[----:B------:R-:W0:Y:S02]  /*14b00*/  SYNCS.PHASECHK.TRANS64.TRYWAIT P0, [R17+URZ+0x28c20], R3 ;  /* 0x028c2003110075a7 */ /* 0x000e24000800017f */
[----:B0-----:R-:W-:Y:S05]  /*14b10*/  @!P0 BRA `(.L_x_747) ;  /* 0x0000006c003c8947 */ /* 0x001fea0003800000 */
.L_x_892:
[----:B------:R-:W-:Y:S05]  /*14b20*/  BSYNC B1 ;  /* 0x0000000000017941 */ /* 0x000fea0003800000 */
.L_x_746:
[----:B------:R-:W-:Y:S04]  /*14b30*/  BSSY B1, `(.L_x_748) ;  /* 0x00000b7000017945 */ /* 0x000fe80003800000 */
[----:B------:R-:W-:Y:S05]  /*14b40*/  @!P6 BRA `(.L_x_749) ;  /* 0x0000000800d4e947 */ /* 0x000fea0003800000 */
[----:B0-----:R-:W-:Y:S01]  /*14b50*/  IMAD R3, R19, 0x8, R17 ;  /* 0x0000000813037824 */ /* 0x001fe200078e0211 */
[----:B------:R-:W-:Y:S01]  /*14b60*/  SHF.L.U32 R8, R29, 0x1f, RZ ;  /* 0x0000001f1d087819 */ /* 0x000fe200000006ff */
[----:B------:R-:W0:Y:S01]  /*14b70*/  S2R R9, SR_TID.X ;  /* 0x0000000000097919 */ /* 0x000e220000002100 */
[----:B------:R-:W-:Y:S02]  /*14b80*/  BSSY B2, `(.L_x_750) ;  /* 0x0000005000027945 */ /* 0x000fe40003800000 */
[----:B------:R-:W1:Y:S01]  /*14b90*/  SYNCS.PHASECHK.TRANS64.TRYWAIT P0, [R3+URZ+0x28ca0], R8 ;  /* 0x028ca008030075a7 */ /* 0x000e62000800017f */
[----:B0-----:R-:W-:-:S04]  /*14ba0*/  LOP3.LUT R9, R9, 0x7f, RZ, 0xc0, !PT ;  /* 0x0000007f09097812 */ /* 0x001fc800078ec0ff */
[----:B------:R-:W-:Y:S01]  /*14bb0*/  ISETP.NE.AND P2, PT, R9, RZ, PT ;  /* 0x000000ff0900720c */ /* 0x000fe20003f45270 */
[----:B-1----:R-:W-:-:S12]  /*14bc0*/  @!P0 BRA `(.L_x_751) ;  /* 0x0000006c00248947 */ /* 0x002fd80003800000 */
.L_x_893:
[----:B------:R-:W-:Y:S05]  /*14bd0*/  BSYNC B2 ;  /* 0x0000000000027941 */ /* 0x000fea0003800000 */
.L_x_750:
[----:B------:R-:W-:Y:S04]  /*14be0*/  BSSY B2, `(.L_x_752) ;  /* 0x0000009000027945 */ /* 0x000fe80003800000 */
[----:B------:R-:W-:Y:S05]  /*14bf0*/  @P2 BRA `(.L_x_753) ;  /* 0x00000000001c2947 */ /* 0x000fea0003800000 */
[----:B------:R-:W1:Y:S01]  /*14c00*/  S2R R10, SR_TID.X ;  /* 0x00000000000a7919 */ /* 0x000e620000002100 */
[----:B------:R-:W-:-:S04]  /*14c10*/  IMAD.MOV.U32 R9, RZ, RZ, 0x2000 ;  /* 0x00002000ff097424 */ /* 0x000fc800078e00ff */
[----:B------:R2:W-:Y:S01]  /*14c20*/  SYNCS.ARRIVE.TRANS64 RZ, [R3+URZ+0x28c90], R9 ;  /* 0x028c900903ff79a7 */ /* 0x0005e2000800003f */
[----:B-1----:R-:W-:-:S04]  /*14c30*/  LOP3.LUT R10, R10, 0x1f, RZ, 0xc0, !PT ;  /* 0x0000001f0a0a7812 */ /* 0x002fc800078ec0ff */
[----:B------:R-:W-:-:S13]  /*14c40*/  ISETP.NE.AND P0, PT, R10, RZ, PT ;  /* 0x000000ff0a00720c */ /* 0x000fda0003f05270 */
[----:B--2---:R-:W-:Y:S05]  /*14c50*/  @!P0 BRA `(.L_x_753) ;  /* 0x0000000000048947 */ /* 0x004fea0003800000 */
[----:B------:R-:W-:Y:S01]  /*14c60*/  BPT.TRAP 0x1 ;  /* 0x000000040000795c */ /* 0x000fe20000300000 */
.L_x_753:
[----:B------:R-:W-:Y:S05]  /*14c70*/  BSYNC B2 ;  /* 0x0000000000027941 */ /* 0x000fea0003800000 */
.L_x_752:
[----:B------:R-:W-:Y:S01]  /*14c80*/  IMAD.MOV.U32 R14, RZ, RZ, RZ ;  /* 0x000000ffff0e7224 */ /* 0x000fe200078e00ff */
[----:B------:R-:W-:Y:S01]  /*14c90*/  UIADD3 UR4, UP0, UR40, 0x570, URZ ;  /* 0x0000057028047890 */ /* 0x000fe2000ff1e03f */
[----:B------:R-:W-:Y:S01]  /*14ca0*/  IMAD R9, R2, 0x40, R0 ;  /* 0x0000004002097824 */ /* 0x000fe200078e0200 */
[----:B------:R-:W-:Y:S01]  /*14cb0*/  PLOP3.LUT P0, PT, PT, PT, PT, 0x80, 0x0 ;  /* 0x000000000000781c */ /* 0x000fe20003f0f070 */
[----:B------:R-:W-:Y:S01]  /*14cc0*/  IMAD R10, R19, 0x2000, R17 ;  /* 0x00002000130a7824 */ /* 0x000fe200078e0211 */
[----:B------:R-:W-:Y:S01]  /*14cd0*/  R2UR UR10, R14 ;  /* 0x000000000e0a72ca */ /* 0x000fe200000e0000 */
[----:B------:R-:W-:Y:S01]  /*14ce0*/  VIADD R9, R9, 0xffffffc0 ;  /* 0xffffffc009097836 */ /* 0x000fe20000000000 */
[----:B------:R-:W-:Y:S01]  /*14cf0*/  UIADD3.X UR5, URZ, UR41, URZ, UP0, !UPT ;  /* 0x000000293f057290 */ /* 0x000fe200087fe43f */
[----:B------:R-:W-:Y:S01]  /*14d00*/  VIADD R10, R10, 0x22400 ;  /* 0x000224000a0a7836 */ /* 0x000fe20000000000 */
[----:B------:R-:W-:Y:S01]  /*14d10*/  UMOV UR6, 0x0 ;  /* 0x0000000000067882 */ /* 0x000fe20000000000 */
[----:B------:R-:W-:Y:S01]  /*14d20*/  VIADD R11, R3, 0x28c90 ;  /* 0x00028c90030b7836 */ /* 0x000fe20000000000 */
[----:B------:R-:W-:-:S09]  /*14d30*/  UMOV UR7, 0x12f00000 ;  /* 0x12f0000000077882 */ /* 0x000fd20000000000 */
.L_x_754:
[----:B------:R-:W-:-:S13]  /*14d40*/  @P0 ELECT P3, URZ, PT ;  /* 0x00000000003f082f */ /* 0x000fda0003860000 */
[----:B------:R-:W-:Y:S02]  /*14d50*/  @P3 R2UR UR13, R6 ;  /* 0x00000000060d32ca */ /* 0x000fe400000e0000 */
[----:B------:R-:W-:Y:S02]  /*14d60*/  @P3 R2UR UR12, R16 ;  /* 0x00000000100c32ca */ /* 0x000fe400000e0000 */
[----:B------:R-:W-:Y:S02]  /*14d70*/  @P3 R2UR UR11, R9 ;  /* 0x00000000090b32ca */ /* 0x000fe400000e0000 */
[----:B------:R-:W-:Y:S02]  /*14d80*/  @P3 R2UR UR9, R11 ;  /* 0x000000000b0932ca */ /* 0x000fe400000e0000 */
[----:B------:R-:W-:Y:S02]  /*14d90*/  @P3 R2UR UR8, R10 ;  /* 0x000000000a0832ca */ /* 0x000fe400000e0000 */
[----:B------:R-:W-:-:S02]  /*14da0*/  @P3 PLOP3.LUT P0, PT, P3, PT, PT, 0x8, 0x0 ;  /* 0x000000000000381c */ /* 0x000fc40001f0e170 */
[----:B------:R-:W-:-:S09]  /*14db0*/  PLOP3.LUT P3, PT, PT, PT, PT, 0x8, 0x0 ;  /* 0x000000000000781c */ /* 0x000fd20003f6e170 */
[----:B------:R1:W-:Y:S02]  /*14dc0*/  UTMALDG.4D [UR8], [UR4], desc[UR6] ;  /* 0x00000608040075b4 */ /* 0x0003e40008019000 */
[----:B-1----:R-:W-:Y:S05]  /*14dd0*/  @P0 BRA.U.ANY `(.L_x_754) ;  /* 0xfffffffd00d80947 */ /* 0x002fea000393ffff */
[----:B------:R-:W1:Y:S01]  /*14de0*/  SYNCS.PHASECHK.TRANS64.TRYWAIT P0, [R3+URZ+0x28cc0], R8 ;  /* 0x028cc008030075a7 */ /* 0x000e62000800017f */
[----:B------:R-:W-:Y:S04]  /*14df0*/  BSSY B2, `(.L_x_755) ;  /* 0x0000002000027945 */ /* 0x000fe80003800000 */
[----:B-1----:R-:W-:Y:S05]  /*14e00*/  @!P0 BRA `(.L_x_756) ;  /* 0x0000006800a88947 */ /* 0x002fea0003800000 */
.L_x_894:
[----:B------:R-:W-:Y:S05]  /*14e10*/  BSYNC B2 ;  /* 0x0000000000027941 */ /* 0x000fea0003800000 */
.L_x_755:
[----:B------:R-:W-:Y:S01]  /*14e20*/  BSSY B2, `(.L_x_757) ;  /* 0x000000b000027945 */ /* 0x000fe20003800000 */
[----:B------:R-:W-:Y:S02]  /*14e30*/  IMAD.MOV.U32 R12, RZ, RZ, 0x0 ;  /* 0x00000000ff0c7424 */ /* 0x000fe400078e00ff */
[----:B------:R-:W-:Y:S01]  /*14e40*/  IMAD.MOV.U32 R13, RZ, RZ, 0x12f00000 ;  /* 0x12f00000ff0d7424 */ /* 0x000fe200078e00ff */
[----:B------:R-:W-:Y:S06]  /*14e50*/  @P2 BRA `(.L_x_758) ;  /* 0x00000000001c2947 */ /* 0x000fec0003800000 */
[----:B------:R-:W2:Y:S01]  /*14e60*/  S2R R10, SR_TID.X ;  /* 0x00000000000a7919 */ /* 0x000ea20000002100 */
[----:B01----:R-:W-:-:S04]  /*14e70*/  IMAD.MOV.U32 R8, RZ, RZ, 0x10000 ;  /* 0x00010000ff087424 */ /* 0x003fc800078e00ff */
[----:B------:R3:W-:Y:S01]  /*14e80*/  SYNCS.ARRIVE.TRANS64 RZ, [R3+URZ+0x28cb0], R8 ;  /* 0x028cb00803ff79a7 */ /* 0x0007e2000800003f */
[----:B--2---:R-:W-:-:S04]  /*14e90*/  LOP3.LUT R10, R10, 0x1f, RZ, 0xc0, !PT ;  /* 0x0000001f0a0a7812 */ /* 0x004fc800078ec0ff */
[----:B------:R-:W-:-:S13]  /*14ea0*/  ISETP.NE.AND P0, PT, R10, RZ, PT ;  /* 0x000000ff0a00720c */ /* 0x000fda0003f05270 */
[----:B---3--:R-:W-:Y:S05]  /*14eb0*/  @!P0 BRA `(.L_x_758) ;  /* 0x0000000000048947 */ /* 0x008fea0003800000 */
[----:B------:R-:W-:Y:S01]  /*14ec0*/  BPT.TRAP 0x1 ;  /* 0x000000040000795c */ /* 0x000fe20000300000 */
.L_x_758:
[----:B------:R-:W-:Y:S05]  /*14ed0*/  BSYNC B2 ;  /* 0x0000000000027941 */ /* 0x000fea0003800000 */
.L_x_757:
[----:B------:R-:W-:Y:S01]  /*14ee0*/  R2UR UR10, R14 ;  /* 0x000000000e0a72ca */ /* 0x000fe200000e0000 */
[----:B01----:R-:W-:Y:S01]  /*14ef0*/  IMAD R8, R19, 0x10000, R17 ;  /* 0x0001000013087824 */ /* 0x003fe200078e0211 */
[----:B------:R-:W-:Y:S01]  /*14f00*/  R2UR UR6, R12 ;  /* 0x000000000c0672ca */ /* 0x000fe200000e0000 */
[----:B------:R-:W-:Y:S01]  /*14f10*/  UIADD3 UR4, UP0, UR40, 0x670, URZ ;  /* 0x0000067028047890 */ /* 0x000fe2000ff1e03f */
[----:B------:R-:W-:Y:S01]  /*14f20*/  R2UR UR7, R13 ;  /* 0x000000000d0772ca */ /* 0x000fe200000e0000 */
[----:B------:R-:W-:Y:S01]  /*14f30*/  VIADD R3, R3, 0x28cb0 ;  /* 0x00028cb003037836 */ /* 0x000fe20000000000 */
[----:B------:R-:W-:Y:S01]  /*14f40*/  PLOP3.LUT P0, PT, PT, PT, PT, 0x80, 0x0 ;  /* 0x000000000000781c */ /* 0x000fe20003f0f070 */
[----:B------:R-:W-:Y:S01]  /*14f50*/  VIADD R10, R8, 0x400 ;  /* 0x00000400080a7836 */ /* 0x000fe20000000000 */
[----:B------:R-:W-:-:S12]  /*14f60*/  UIADD3.X UR5, URZ, UR41, URZ, UP0, !UPT ;  /* 0x000000293f057290 */ /* 0x000fd800087fe43f */
.L_x_759:
        /* <DEDUP_REMOVED lines=9> */
[----:B0-----:R-:W-:Y:S05]  /*15000*/  @P0 BRA.U.ANY `(.L_x_759) ;  /* 0xfffffffd00d80947 */ /* 0x001fea000393ffff */
[----:B------:R-:W-:Y:S01]  /*15010*/  R2UR UR6, R12 ;  /* 0x000000000c0672ca */ /* 0x000fe200000e0000 */
[----:B------:R-:W-:Y:S01]  /*15020*/  VIADD R10, R8, 0x2400 ;  /* 0x00002400080a7836 */ /* 0x000fe20000000000 */
[----:B------:R-:W-:Y:S01]  /*15030*/  R2UR UR7, R13 ;  /* 0x000000000d0772ca */ /* 0x000fe200000e0000 */
[----:B------:R-:W-:Y:S01]  /*15040*/  UMOV UR10, 0x40 ;  /* 0x00000040000a7882 */ /* 0x000fe20000000000 */
[----:B------:R-:W-:-:S13]  /*15050*/  PLOP3.LUT P0, PT, PT, PT, PT, 0x80, 0x0 ;  /* 0x000000000000781c */ /* 0x000fda0003f0f070 */
.L_x_760:
        /* <DEDUP_REMOVED lines=15> */
.L_x_761:
        /* <DEDUP_REMOVED lines=15> */
.L_x_762:
        /* <DEDUP_REMOVED lines=15> */
.L_x_763:
        /* <DEDUP_REMOVED lines=15> */
.L_x_764:
        /* <DEDUP_REMOVED lines=15> */
.L_x_765:
        /* <DEDUP_REMOVED lines=15> */
.L_x_766:
        /* <DEDUP_REMOVED lines=10> */
.L_x_749:
[----:B------:R-:W-:Y:S05]  /*156a0*/  BSYNC B1 ;  /* 0x0000000000017941 */ /* 0x000fea0003800000 */
.L_x_748:
[----:B------:R-:W-:Y:S01]  /*156b0*/  VIADD R11, R2, 0xfffffffe ;  /* 0xfffffffe020b7836 */ /* 0x000fe20000000000 */
[----:B------:R-:W-:Y:S01]  /*156c0*/  PLOP3.LUT P0, PT, PT, PT, PT, 0x8, 0x0 ;  /* 0x000000000000781c */ /* 0x000fe20003f0e170 */
[----:B------:R-:W-:-:S03]  /*156d0*/  VIADD R19, R19, 0x1 ;  /* 0x0000000113137836 */ /* 0x000fc60000000000 */
[----:B------:R-:W-:Y:S02]  /*156e0*/  ISETP.GE.AND P3, PT, R11, R7, PT ;  /* 0x000000070b00720c */ /* 0x000fe40003f66270 */
[----:B------:R-:W-:-:S04]  /*156f0*/  ISETP.NE.AND P2, PT, R19, 0x2, PT ;  /* 0x000000021300780c */ /* 0x000fc80003f45270 */
[----:B------:R-:W-:Y:S02]  /*15700*/  SEL R2, RZ, 0x1, P2 ;  /* 0x00000001ff027807 */ /* 0x000fe40001000000 */
[----:B------:R-:W-:Y:S02]  /*15710*/  SEL R19, R19, RZ, P2 ;  /* 0x000000ff13137207 */ /* 0x000fe40001000000 */
[----:B------:R-:W-:-:S03]  /*15720*/  LOP3.LUT R29, R29, R2, RZ, 0x3c, !PT ;  /* 0x000000021d1d7212 */ /* 0x000fc600078e3cff */
[----:B------:R-:W-:Y:S05]  /*15730*/  @!P3 BRA `(.L_x_742) ;  /* 0x0000000c0000b947 */ /* 0x000fea0003800000 */
.L_x_786:
[----:B------:R-:W-:Y:S05]  /*15740*/  YIELD ;  /* 0x0000000000007946 */ /* 0x000fea0003800000 */
[----:B------:R-:W-:Y:S04]  /*15750*/  BSSY B1, `(.L_x_767) ;  /* 0x00000b6000017945 */ /* 0x000fe80003800000 */
[----:B------:R-:W-:Y:S05]  /*15760*/  @!P6 BRA `(.L_x_768) ;  /* 0x0000000800d0e947 */ /* 0x000fea0003800000 */
[----:B------:R-:W-:Y:S01]  /*15770*/  IMAD R8, R19, 0x8, R17 ;  /* 0x0000000813087824 */ /* 0x000fe200078e0211 */
[----:B------:R-:W-:Y:S01]  /*15780*/  SHF.L.U32 R2, R29, 0x1f, RZ ;  /* 0x0000001f1d027819 */ /* 0x000fe200000006ff */
[----:B0-----:R-:W0:Y:S01]  /*15790*/  S2R R3, SR_TID.X ;  /* 0x0000000000037919 */ /* 0x001e220000002100 */
[----:B------:R-:W-:Y:S02]  /*157a0*/  BSSY B2, `(.L_x_769) ;  /* 0x0000005000027945 */ /* 0x000fe40003800000 */
[----:B------:R-:W1:Y:S01]  /*157b0*/  SYNCS.PHASECHK.TRANS64.TRYWAIT P2, [R8+URZ+0x28ca0], R2 ;  /* 0x028ca002080075a7 */ /* 0x000e62000804017f */
[----:B0-----:R-:W-:-:S04]  /*157c0*/  LOP3.LUT R3, R3, 0x7f, RZ, 0xc0, !PT ;  /* 0x0000007f03037812 */ /* 0x001fc800078ec0ff */
[----:B------:R-:W-:Y:S01]  /*157d0*/  ISETP.NE.AND P3, PT, R3, RZ, PT ;  /* 0x000000ff0300720c */ /* 0x000fe20003f65270 */
[----:B-1----:R-:W-:-:S12]  /*157e0*/  @!P2 BRA `(.L_x_770) ;  /* 0x000000600044a947 */ /* 0x002fd80003800000 */
.L_x_895:
[----:B------:R-:W-:Y:S05]  /*157f0*/  BSYNC B2 ;  /* 0x0000000000027941 */ /* 0x000fea0003800000 */
.L_x_769:
        /* <DEDUP_REMOVED lines=9> */
.L_x_772:
[----:B------:R-:W-:Y:S05]  /*15890*/  BSYNC B2 ;  /* 0x0000000000027941 */ /* 0x000fea0003800000 */
.L_x_771:
        /* <DEDUP_REMOVED lines=10> */
[----:B------:R-:W-:-:S10]  /*15940*/  UMOV UR7, 0x12f00000 ;  /* 0x12f0000000077882 */ /* 0x000fd40000000000 */
.L_x_773:
        /* <DEDUP_REMOVED lines=13> */
.L_x_896:
[----:B------:R-:W-:Y:S05]  /*15a20*/  BSYNC B2 ;  /* 0x0000000000027941 */ /* 0x000fea0003800000 */
.L_x_774:
[----:B------:R-:W-:Y:S01]  /*15a30*/  BSSY B2, `(.L_x_776) ;  /* 0x000000b000027945 */ /* 0x000fe20003800000 */
[----:B01----:R-:W-:Y:S02]  /*15a40*/  IMAD.MOV.U32 R2, RZ, RZ, 0x0 ;  /* 0x00000000ff027424 */ /* 0x003fe400078e00ff */
[----:B------:R-:W-:Y:S01]  /*15a50*/  IMAD.MOV.U32 R3, RZ, RZ, 0x12f00000 ;  /* 0x12f00000ff037424 */ /* 0x000fe200078e00ff */
[----:B------:R-:W-:Y:S06]  /*15a60*/  @P3 BRA `(.L_x_777) ;  /* 0x00000000001c3947 */ /* 0x000fec0003800000 */
[----:B------:R-:W0:Y:S01]  /*15a70*/  S2R R13, SR_TID.X ;  /* 0x00000000000d7919 */ /* 0x000e220000002100 */
[----:B------:R-:W-:-:S04]  /*15a80*/  IMAD.MOV.U32 R9, RZ, RZ, 0x10000 ;  /* 0x00010000ff097424 */ /* 0x000fc800078e00ff */
[----:B------:R1:W-:Y:S01]  /*15a90*/  SYNCS.ARRIVE.TRANS64 RZ, [R8+URZ+0x28cb0], R9 ;  /* 0x028cb00908ff79a7 */ /* 0x0003e2000800003f */
[----:B0-----:R-:W-:-:S04]  /*15aa0*/  LOP3.LUT R13, R13, 0x1f, RZ, 0xc0, !PT ;  /* 0x0000001f0d0d7812 */ /* 0x001fc800078ec0ff */
[----:B------:R-:W-:-:S13]  /*15ab0*/  ISETP.NE.AND P2, PT, R13, RZ, PT ;  /* 0x000000ff0d00720c */ /* 0x000fda0003f45270 */
[----:B-1----:R-:W-:Y:S05]  /*15ac0*/  @!P2 BRA `(.L_x_777) ;  /* 0x000000000004a947 */ /* 0x002fea0003800000 */
[----:B------:R-:W-:Y:S01]  /*15ad0*/  BPT.TRAP 0x1 ;  /* 0x000000040000795c */ /* 0x000fe20000300000 */
.L_x_777:
[----:B------:R-:W-:Y:S05]  /*15ae0*/  BSYNC B2 ;  /* 0x0000000000027941 */ /* 0x000fea0003800000 */
.L_x_776:
[----:B------:R-:W-:Y:S01]  /*15af0*/  R2UR UR6, R2 ;  /* 0x00000000020672ca */ /* 0x000fe200000e0000 */
[----:B------:R-:W-:Y:S01]  /*15b00*/  IMAD R9, R19, 0x10000, R17 ;  /* 0x0001000013097824 */ /* 0x000fe200078e0211 */
[----:B------:R-:W-:Y:S01]  /*15b10*/  R2UR UR7, R3 ;  /* 0x00000000030772ca */ /* 0x000fe200000e0000 */
[----:B------:R-:W-:Y:S01]  /*15b20*/  UIADD3 UR4, UP0, UR40, 0x670, URZ ;  /* 0x0000067028047890 */ /* 0x000fe2000ff1e03f */
[----:B------:R-:W-:Y:S01]  /*15b30*/  R2UR UR10, R12 ;  /* 0x000000000c0a72ca */ /* 0x000fe200000e0000 */
[----:B------:R-:W-:Y:S01]  /*15b40*/  VIADD R8, R8, 0x28cb0 ;  /* 0x00028cb008087836 */ /* 0x000fe20000000000 */
[----:B------:R-:W-:Y:S01]  /*15b50*/  PLOP3.LUT P2, PT, PT, PT, PT, 0x80, 0x0 ;  /* 0x000000000000781c */ /* 0x000fe20003f4f070 */
[----:B------:R-:W-:Y:S01]  /*15b60*/  VIADD R12, R9, 0x400 ;  /* 0x00000400090c7836 */ /* 0x000fe20000000000 */
[----:B------:R-:W-:-:S12]  /*15b70*/  UIADD3.X UR5, URZ, UR41, URZ, UP0, !UPT ;  /* 0x000000293f057290 */ /* 0x000fd800087fe43f */
.L_x_778:
        /* <DEDUP_REMOVED lines=15> */
.L_x_779:
        /* <DEDUP_REMOVED lines=15> */
.L_x_780:
        /* <DEDUP_REMOVED lines=15> */
.L_x_781:
        /* <DEDUP_REMOVED lines=15> */
.L_x_782:
        /* <DEDUP_REMOVED lines=15> */
.L_x_783:
        /* <DEDUP_REMOVED lines=15> */
.L_x_784:
        /* <DEDUP_REMOVED lines=15> */
.L_x_785:
        /* <DEDUP_REMOVED lines=10> */
.L_x_768:
[----:B------:R-:W-:Y:S05]  /*162b0*/  BSYNC B1 ;  /* 0x0000000000017941 */ /* 0x000fea0003800000 */
.L_x_767:
[----:B------:R-:W-:Y:S01]  /*162c0*/  ISETP.GT.AND P3, PT, R11, R7, PT ;  /* 0x000000070b00720c */ /* 0x000fe20003f64270 */
[----:B------:R-:W-:Y:S02]  /*162d0*/  VIADD R19, R19, 0x1 ;  /* 0x0000000113137836 */ /* 0x000fe40000000000 */
[----:B------:R-:W-:-:S03]  /*162e0*/  VIADD R11, R11, 0xffffffff ;  /* 0xffffffff0b0b7836 */ /* 0x000fc60000000000 */
[----:B------:R-:W-:-:S04]  /*162f0*/  ISETP.NE.AND P2, PT, R19, 0x2, PT ;  /* 0x000000021300780c */ /* 0x000fc80003f45270 */
[----:B------:R-:W-:Y:S02]  /*16300*/  SEL R2, RZ, 0x1, P2 ;  /* 0x00000001ff027807 */ /* 0x000fe40001000000 */
[----:B------:R-:W-:Y:S02]  /*16310*/  SEL R19, R19, RZ, P2 ;  /* 0x000000ff13137207 */ /* 0x000fe40001000000 */
[----:B------:R-:W-:Y:S01]  /*16320*/  LOP3.LUT R29, R29, R2, RZ, 0x3c, !PT ;  /* 0x000000021d1d7212 */ /* 0x000fe200078e3cff */
[----:B------:R-:W-:Y:S06]  /*16330*/  @P3 BRA `(.L_x_786) ;  /* 0xfffffff400003947 */ /* 0x000fec000383ffff */
.L_x_742:
[----:B------:R-:W-:Y:S05]  /*16340*/  BSYNC B0 ;  /* 0x0000000000007941 */ /* 0x000fea0003800000 */
.L_x_741:
[----:B------:R-:W-:Y:S05]  /*16350*/  @!P0 WARPSYNC.ALL ;  /* 0x0000000000008948 */ /* 0x000fea0003800000 */
[----:B------:R-:W-:Y:S01]  /*16360*/  @!P0 BAR.SYNC.DEFER_BLOCKING 0xc, 0x180 ;  /* 0x0306000000008b1d */ /* 0x000fe20000010000 */
[----:B------:R-:W-:-:S05]  /*16370*/  IMAD.MOV.U32 R0, RZ, RZ, RZ ;  /* 0x000000ffff007224 */ /* 0x000fca00078e00ff */
[----:B------:R-:W-:Y:S04]  /*16380*/  BSSY B0, `(.L_x_787) ;  /* 0x000001e000007945 */ /* 0x000fe80003800000 */
[----:B------:R-:W-:Y:S05]  /*16390*/  @!P1 BRA `(.L_x_788) ;  /* 0x0000000000709947 */ /* 0x000fea0003800000 */
[----:B------:R-:W-:-:S13]  /*163a0*/  ISETP.NE.AND P0, PT, R5, RZ, PT ;  /* 0x000000ff0500720c */ /* 0x000fda0003f05270 */
[----:B------:R-:W1:Y:S02]  /*163b0*/  @!P0 LDC R5, c[0x0][0x9f0] ;  /* 0x00027c00ff058b82 */ /* 0x000e640000000800 */
[-C--:B-1----:R-:W-:Y:S02]  /*163c0*/  IABS R0, R5.reuse ;  /* 0x0000000500007213 */ /* 0x082fe40000000000 */
[----:B------:R-:W-:Y:S02]  /*163d0*/  IABS R7, R5 ;  /* 0x0000000500077213 */ /* 0x000fe40000000000 */
[----:B------:R-:W1:Y:S03]  /*163e0*/  I2F.RP R2, R0 ;  /* 0x0000000000027306 */ /* 0x000e660000209400 */
[----:B------:R-:W-:-:S05]  /*163f0*/  IMAD.MOV R7, RZ, RZ, -R7 ;  /* 0x000000ffff077224 */ /* 0x000fca00078e0a07 */
[----:B-1----:R-:W1:Y:S02]  /*16400*/  MUFU.RCP R2, R2 ;  /* 0x0000000200027308 */ /* 0x002e640000001000 */
[----:B-1----:R-:W-:-:S06]  /*16410*/  VIADD R2, R2, 0xffffffe ;  /* 0x0ffffffe02027836 */ /* 0x002fcc0000000000 */
[----:B0-----:R-:W0:Y:S02]  /*16420*/  F2I.FTZ.U32.TRUNC.NTZ R3, R2 ;  /* 0x0000000200037305 */ /* 0x001e24000021f000 */
[----:B0-----:R-:W-:-:S04]  /*16430*/  IMAD.MOV R2, RZ, RZ, -R3 ;  /* 0x000000ffff027224 */ /* 0x001fc800078e0a03 */
[----:B------:R-:W-:Y:S02]  /*16440*/  IMAD R6, R2, R0, RZ ;  /* 0x0000000002067224 */ /* 0x000fe400078e02ff */
[----:B------:R-:W-:-:S04]  /*16450*/  IMAD.MOV.U32 R2, RZ, RZ, RZ ;  /* 0x000000ffff027224 */ /* 0x000fc800078e00ff */
[----:B------:R-:W-:Y:S01]  /*16460*/  IMAD.HI.U32 R6, R3, R6, R2 ;  /* 0x0000000603067227 */ /* 0x000fe200078e0002 */
[----:B------:R-:W-:-:S04]  /*16470*/  IADD3 R3, R4, -0x1, R5 ;  /* 0xffffffff04037810 */ /* 0x000fc80007ffe005 */
[----:B------:R-:W-:Y:S02]  /*16480*/  IABS R2, R3 ;  /* 0x0000000300027213 */ /* 0x000fe40000000000 */
[----:B------:R-:W-:-:S03]  /*16490*/  LOP3.LUT R3, R3, R5, RZ, 0x3c, !PT ;  /* 0x0000000503037212 */ /* 0x000fc600078e3cff */
[----:B------:R-:W-:Y:S01]  /*164a0*/  IMAD.HI.U32 R6, R6, R2, RZ ;  /* 0x0000000206067227 */ /* 0x000fe200078e00ff */
[----:B------:R-:W-:-:S03]  /*164b0*/  ISETP.GE.AND P2, PT, R3, RZ, PT ;  /* 0x000000ff0300720c */ /* 0x000fc60003f46270 */
        /* <DEDUP_REMOVED lines=10> */
.L_x_788:
[----:B------:R-:W-:Y:S05]  /*16560*/  BSYNC B0 ;  /* 0x0000000000007941 */ /* 0x000fea0003800000 */
.L_x_787:
[-C--:B------:R-:W-:Y:S01]  /*16570*/  IMAD R32, R32, R0.reuse, RZ ;  /* 0x0000000020207224 */ /* 0x080fe200078e02ff */
[----:B------:R-:W-:Y:S04]  /*16580*/  BSSY B7, `(.L_x_789) ;  /* 0x000036e000077945 */ /* 0x000fe80003800000 */
[----:B------:R-:W-:-:S04]  /*16590*/  VIADDMNMX R2, R32, R0, R4, PT ;  /* 0x0000000020027246 */ /* 0x000fc80003800104 */
[----:B------:R-:W-:Y:S01]  /*165a0*/  ISETP.GT.AND P0, PT, R2, R32, PT ;  /* 0x000000200200720c */ /* 0x000fe20003f04270 */
[----:B------:R1:W-:-:S12]  /*165b0*/  STL [R1+0x18], R2 ;  /* 0x0000180201007387 */ /* 0x0003d80000100800 */
[----:B-1----:R-:W-:Y:S05]  /*165c0*/  @P0 BRA `(.L_x_790) ;  /* 0x0000000000440947 */ /* 0x002fea0003800000 */
[----:B------:R-:W1:Y:S02]  /*165d0*/  S2R R2, SR_TID.X ;  /* 0x0000000000027919 */ /* 0x000e640000002100 */
[----:B-1----:R-:W-:-:S04]  /*165e0*/  LOP3.LUT R2, R2, 0x7f, RZ, 0xc0, !PT ;  /* 0x0000007f02027812 */ /* 0x002fc800078ec0ff */
[----:B------:R-:W-:-:S13]  /*165f0*/  ISETP.NE.AND P0, PT, R2, RZ, PT ;  /* 0x000000ff0200720c */ /* 0x000fda0003f05270 */
[----:B------:R-:W-:Y:S05]  /*16600*/  @P0 BRA `(.L_x_791) ;  /* 0x0000003400940947 */ /* 0x000fea0003800000 */
[----:B------:R-:W1:Y:S01]  /*16610*/  S2R R5, SR_LANEID ;  /* 0x0000000000057919 */ /* 0x000e620000000000 */
[----:B------:R-:W-:Y:S01]  /*16620*/  VOTEU.ANY UR4, UPT, PT ;  /* 0x0000000000047886 */ /* 0x000fe200038e0100 */
[----:B0-----:R-:W0:Y:S01]  /*16630*/  LDC.64 R2, c[0x0][0xc60] ;  /* 0x00031800ff027b82 */ /* 0x001e220000000a00 */
[----:B------:R-:W1:Y:S02]  /*16640*/  FLO.U32 R0, UR4 ;  /* 0x0000000400007d00 */ /* 0x000e6400080e0000 */
[----:B-1----:R-:W-:-:S06]  /*16650*/  ISETP.EQ.U32.AND P0, PT, R0, R5, PT ;  /* 0x000000050000720c */ /* 0x002fcc0003f02070 */
[----:B------:R-:W0:Y:S07]  /*16660*/  POPC R5, UR4 ;  /* 0x0000000400057d09 */ /* 0x000e2e0008000000 */
[----:B0-----:R-:W2:Y:S01]  /*16670*/  @P0 ATOMG.E.ADD.STRONG.GPU PT, R3, desc[UR42][R2.64], R5 ;  /* 0x00000005020309a8 */ /* 0x001ea200081ee1ea */
[----:B------:R-:W0:Y:S02]  /*16680*/  S2R R4, SR_LTMASK ;  /* 0x0000000000047919 */ /* 0x000e240000003900 */
[----:B0-----:R-:W-:-:S04]  /*16690*/  LOP3.LUT R4, R4, UR4, RZ, 0xc0, !PT ;  /* 0x0000000404047c12 */ /* 0x001fc8000f8ec0ff */
[----:B------:R-:W0:Y:S01]  /*166a0*/  POPC R7, R4 ;  /* 0x0000000400077309 */ /* 0x000e220000000000 */
[----:B--2---:R-:W0:Y:S02]  /*166b0*/  SHFL.IDX PT, R0, R3, R0, 0x1f ;  /* 0x00001f0003007589 */ /* 0x004e2400000e0000 */
[----:B0-----:R-:W-:Y:S01]  /*166c0*/  IADD3 R24, R0, UR37, R7 ;  /* 0x0000002500187c10 */ /* 0x001fe2000fffe007 */
[----:B------:R-:W-:Y:S06]  /*166d0*/  BRA `(.L_x_791) ;  /* 0x0000003400607947 */ /* 0x000fec0003800000 */
.L_x_790:
        /* <DEDUP_REMOVED lines=9> */
[----:B0-----:R-:W0:Y:S01]  /*16770*/  LDC.64 R2, c[0x4][R2] ;  /* 0x0100000002027b82 */ /* 0x001e220000000a00 */
        /* <DEDUP_REMOVED lines=10> */
.L_x_793:
[----:B------:R-:W-:Y:S05]  /*16820*/  BSYNC B6 ;  /* 0x0000000000067941 */ /* 0x000fea0003800000 */
.L_x_792:
        /* <DEDUP_REMOVED lines=8> */
[----:B0-----:R0:W1:Y:S01]  /*168b0*/  LDC.64 R2, c[0x4][R34] ;  /* 0x0100000022027b82 */ /* 0x0010620000000a00 */
        /* <DEDUP_REMOVED lines=11> */
.L_x_796:
        /* <DEDUP_REMOVED lines=15> */
.L_x_795:
[----:B------:R-:W-:Y:S05]  /*16a60*/  BSYNC B6 ;  /* 0x0000000000067941 */ /* 0x000fea0003800000 */
.L_x_794:
[----:B------:R-:W2:Y:S01]  /*16a70*/  LDL R34, [R1+0x18] ;  /* 0x0000180001227983 */ /* 0x000ea20000100800 */
[----:B------:R-:W-:Y:S01]  /*16a80*/  ULDC.64 UR4, c[0x0][0x9f8] ;  /* 0x00027e0000047ab9 */ /* 0x000fe20000000a00 */
[----:B------:R-:W1:Y:S02]  /*16a90*/  LDC R8, c[0x0][0x430] ;  /* 0x00010c00ff087b82 */ /* 0x000e640000000800 */
[----:B------:R-:W3:Y:S01]  /*16aa0*/  LDL R20, [R1] ;  /* 0x0000000001147983 */ /* 0x000ee20000100800 */
[----:B------:R-:W-:Y:S01]  /*16ab0*/  ISETP.NE.U32.AND P0, PT, RZ, UR4, PT ;  /* 0x00000004ff007c0c */ /* 0x000fe2000bf05070 */
[----:B------:R-:W4:Y:S03]  /*16ac0*/  S2R R21, SR_TID.X ;  /* 0x0000000000157919 */ /* 0x000f260000002100 */
[----:B------:R-:W-:-:S13]  /*16ad0*/  ISETP.NE.AND.EX P0, PT, RZ, UR5, PT, P0 ;  /* 0x00000005ff007c0c */ /* 0x000fda000bf05300 */
[----:B------:R-:W-:Y:S01]  /*16ae0*/  @P0 IADD3 R2, P1, R23, UR4, RZ ;  /* 0x0000000417020c10 */ /* 0x000fe2000ff3e0ff */
[----:B------:R-:W-:-:S03]  /*16af0*/  ULDC UR4, c[0x0][0x320] ;  /* 0x0000c80000047ab9 */ /* 0x000fc60000000800 */
[----:B0-----:R-:W-:-:S05]  /*16b00*/  @P0 IADD3.X R3, R30, UR5, RZ, P1, !PT ;  /* 0x000000051e030c10 */ /* 0x001fca0008ffe4ff */
[----:B------:R0:W3:Y:S01]  /*16b10*/  @P0 LDG.E R26, desc[UR42][R2.64] ;  /* 0x0000002a021a0981 */ /* 0x0000e2000c1e1900 */
[----:B----4-:R-:W-:-:S04]  /*16b20*/  LOP3.LUT R21, R21, 0x7f, RZ, 0xc0, !PT ;  /* 0x0000007f15157812 */ /* 0x010fc800078ec0ff */
[----:B------:R-:W-:Y:S02]  /*16b30*/  SHF.R.U32.HI R0, RZ, 0x3, R21 ;  /* 0x00000003ff007819 */ /* 0x000fe40000011615 */
[----:B------:R-:W4:Y:S01]  /*16b40*/  S2R R21, SR_TID.X ;  /* 0x0000000000157919 */ /* 0x000f220000002100 */
[----:B-1----:R-:W-:Y:S01]  /*16b50*/  ISETP.NE.AND P1, PT, R8, 0x1, PT ;  /* 0x000000010800780c */ /* 0x002fe20003f25270 */
[----:B------:R-:W1:Y:S01]  /*16b60*/  S2R R9, SR_TID.X ;  /* 0x0000000000097919 */ /* 0x000e620000002100 */
[----:B------:R-:W1:Y:S11]  /*16b70*/  S2R R6, SR_TID.X ;  /* 0x0000000000067919 */ /* 0x000e760000002100 */
[----:B0-----:R-:W0:Y:S08]  /*16b80*/  @P1 LDC R3, c[0x0][0x434] ;  /* 0x00010d00ff031b82 */ /* 0x001e300000000800 */
[----:B------:R-:W0:Y:S01]  /*16b90*/  @P1 LDC R2, c[0x0][0x438] ;  /* 0x00010e00ff021b82 */ /* 0x000e220000000800 */
[----:B----4-:R-:W-:-:S05]  /*16ba0*/  IMAD.SHL.U32 R21, R21, 0x10, RZ ;  /* 0x0000001015157824 */ /* 0x010fca00078e00ff */
[----:B------:R-:W-:Y:S01]  /*16bb0*/  LOP3.LUT R21, R0, 0x70, R21, 0xf8, !PT ;  /* 0x0000007000157812 */ /* 0x000fe200078ef815 */
[----:B-1----:R-:W-:Y:S02]  /*16bc0*/  IMAD.SHL.U32 R9, R9, 0x8, RZ ;  /* 0x0000000809097824 */ /* 0x002fe400078e00ff */
[----:B------:R-:W-:-:S03]  /*16bd0*/  IMAD.SHL.U32 R6, R6, 0x8, RZ ;  /* 0x0000000806067824 */ /* 0x000fc600078e00ff */
[----:B------:R-:W-:Y:S02]  /*16be0*/  LOP3.LUT R9, R9, 0x38, RZ, 0xc0, !PT ;  /* 0x0000003809097812 */ /* 0x000fe400078ec0ff */
[----:B------:R-:W-:Y:S02]  /*16bf0*/  LOP3.LUT R6, R6, 0x38, RZ, 0xc0, !PT ;  /* 0x0000003806067812 */ /* 0x000fe400078ec0ff */
[C---:B------:R-:W-:Y:S02]  /*16c00*/  ISETP.GE.AND P3, PT, R9.reuse, UR4, PT ;  /* 0x0000000409007c0c */ /* 0x040fe4000bf66270 */
[----:B------:R-:W-:Y:S02]  /*16c10*/  LOP3.LUT R18, R18, 0xffffffbf, RZ, 0xc0, !PT ;  /* 0xffffffbf12127812 */ /* 0x000fe400078ec0ff */
[----:B------:R-:W-:Y:S01]  /*16c20*/  LOP3.LUT R6, R6, 0x80, RZ, 0xfc, !PT ;  /* 0x0000008006067812 */ /* 0x000fe200078efcff */
[----:B------:R-:W1:Y:S01]  /*16c30*/  S2R R10, SR_TID.X ;  /* 0x00000000000a7919 */ /* 0x000e620000002100 */
[----:B------:R-:W-:Y:S01]  /*16c40*/  IMAD.MOV.U32 R36, RZ, RZ, RZ ;  /* 0x000000ffff247224 */ /* 0x000fe200078e00ff */
[----:B------:R-:W-:Y:S01]  /*16c50*/  LOP3.LUT R11, R9, 0x1c0, RZ, 0xfc, !PT ;  /* 0x000001c0090b7812 */ /* 0x000fe200078efcff */
[----:B-1----:R-:W-:-:S05]  /*16c60*/  IMAD.SHL.U32 R10, R10, 0x8, RZ ;  /* 0x000000080a0a7824 */ /* 0x002fca00078e00ff */
[----:B------:R-:W-:-:S04]  /*16c70*/  LOP3.LUT R10, R10, 0x38, RZ, 0xc0, !PT ;  /* 0x000000380a0a7812 */ /* 0x000fc800078ec0ff */
[----:B------:R-:W-:Y:S02]  /*16c80*/  LOP3.LUT R10, R10, 0x180, RZ, 0xfc, !PT ;  /* 0x000001800a0a7812 */ /* 0x000fe400078efcff */
[----:B--2---:R-:W-:Y:S02]  /*16c90*/  LEA R23, R34, 0xffffffc0, 0x6 ;  /* 0xffffffc022177811 */ /* 0x004fe400078e30ff */
[----:B------:R-:W1:Y:S03]  /*16ca0*/  S2R R34, SR_TID.X ;  /* 0x0000000000227919 */ /* 0x000e660000002100 */
[----:B------:R-:W-:Y:S02]  /*16cb0*/  IMAD.IADD R37, R21, 0x1, R23 ;  /* 0x0000000115257824 */ /* 0x000fe400078e0217 */
[----:B-1----:R-:W-:-:S05]  /*16cc0*/  IMAD.SHL.U32 R34, R34, 0x8, RZ ;  /* 0x0000000822227824 */ /* 0x002fca00078e00ff */
[----:B------:R-:W-:-:S04]  /*16cd0*/  LOP3.LUT R34, R34, 0x38, RZ, 0xc0, !PT ;  /* 0x0000003822227812 */ /* 0x000fc800078ec0ff */
[----:B------:R-:W-:-:S04]  /*16ce0*/  LOP3.LUT R34, R34, 0x40, RZ, 0xfc, !PT ;  /* 0x0000004022227812 */ /* 0x000fc800078efcff */
[----:B------:R-:W-:Y:S02]  /*16cf0*/  ISETP.GE.AND P2, PT, R34, UR4, PT ;  /* 0x0000000422007c0c */ /* 0x000fe4000bf46270 */
[----:B------:R-:W1:Y:S01]  /*16d00*/  S2R R34, SR_TID.X ;  /* 0x0000000000227919 */ /* 0x000e620000002100 */
[----:B---3--:R-:W-:-:S04]  /*16d10*/  ISETP.GE.AND P0, PT, R37, R20, PT ;  /* 0x000000142500720c */ /* 0x008fc80003f06270 */
[----:B------:R-:W-:Y:S01]  /*16d20*/  ISETP.GT.U32.OR P0, PT, R21, 0x3f, P0 ;  /* 0x0000003f1500780c */ /* 0x000fe20000704470 */
[----:B------:R-:W-:Y:S01]  /*16d30*/  IMAD.IADD R37, R37, 0x1, R33 ;  /* 0x0000000125257824 */ /* 0x000fe200078e0221 */
[----:B------:R-:W-:-:S03]  /*16d40*/  SEL R7, RZ, 0xffffffff, P2 ;  /* 0xffffffffff077807 */ /* 0x000fc60001000000 */
[----:B0-----:R-:W-:-:S08]  /*16d50*/  @P1 IMAD.HI.U32 R3, R37, R3, RZ ;  /* 0x0000000325031227 */ /* 0x001fd000078e00ff */
[----:B------:R-:W0:Y:S01]  /*16d60*/  @!P0 LDC.64 R4, c[0x0][0x428] ;  /* 0x00010a00ff048b82 */ /* 0x000e220000000a00 */
[----:B------:R-:W-:Y:S01]  /*16d70*/  IMAD.MOV.U32 R0, RZ, RZ, R37 ;  /* 0x000000ffff007224 */ /* 0x000fe200078e0025 */
[----:B------:R-:W-:Y:S01]  /*16d80*/  @P1 SHF.R.U32.HI R0, RZ, R2, R3 ;  /* 0x00000002ff001219 */ /* 0x000fe20000011603 */
[----:B------:R-:W-:Y:S02]  /*16d90*/  IMAD.SHL.U32 R7, R7, 0x2, RZ ;  /* 0x0000000207077824 */ /* 0x000fe400078e00ff */
[----:B-1----:R-:W-:-:S05]  /*16da0*/  IMAD.SHL.U32 R34, R34, 0x8, RZ ;  /* 0x0000000822227824 */ /* 0x002fca00078e00ff */
[----:B------:R-:W-:-:S04]  /*16db0*/  LOP3.LUT R34, R34, 0x38, RZ, 0xc0, !PT ;  /* 0x0000003822227812 */ /* 0x000fc800078ec0ff */
[----:B------:R-:W-:Y:S02]  /*16dc0*/  LOP3.LUT R34, R34, 0xc0, RZ, 0xfc, !PT ;  /* 0x000000c022227812 */ /* 0x000fe400078efcff */
[----:B------:R-:W-:Y:S02]  /*16dd0*/  @P2 LOP3.LUT R18, R18, 0x40, RZ, 0xfc, !PT ;  /* 0x0000004012122812 */ /* 0x000fe400078efcff */
[----:B------:R-:W-:Y:S02]  /*16de0*/  SEL R2, RZ, 0x1, P3 ;  /* 0x00000001ff027807 */ /* 0x000fe40001800000 */
[----:B------:R-:W-:Y:S02]  /*16df0*/  ISETP.GE.AND P2, PT, R6, UR4, PT ;  /* 0x0000000406007c0c */ /* 0x000fe4000bf46270 */
[----:B------:R-:W-:Y:S02]  /*16e00*/  ISETP.GE.AND P1, PT, R34, UR4, PT ;  /* 0x0000000422007c0c */ /* 0x000fe4000bf26270 */
[----:B------:R-:W-:-:S02]  /*16e10*/  LOP3.LUT R7, R7, 0x2, R2, 0xe2, !PT ;  /* 0x0000000207077812 */ /* 0x000fc400078ee202 */
[----:B------:R-:W-:Y:S02]  /*16e20*/  SEL R2, RZ, 0x4, P2 ;  /* 0x00000004ff027807 */ /* 0x000fe40001000000 */
[----:B------:R-:W-:Y:S02]  /*16e30*/  SEL R3, RZ, 0x8, P1 ;  /* 0x00000008ff037807 */ /* 0x000fe40000800000 */
[----:B------:R-:W-:Y:S02]  /*16e40*/  SHF.R.S32.HI R34, RZ, 0x1f, R26 ;  /* 0x0000001fff227819 */ /* 0x000fe4000001141a */
[----:B------:R-:W-:Y:S01]  /*16e50*/  LOP3.LUT R7, R3, R7, R2, 0xfe, !PT ;  /* 0x0000000703077212 */ /* 0x000fe200078efe02 */
[--C-:B------:R-:W-:Y:S01]  /*16e60*/  @!P0 IMAD.MOV.U32 R2, RZ, RZ, R0.reuse ;  /* 0x000000ffff028224 */ /* 0x100fe200078e0000 */
[----:B------:R-:W-:Y:S01]  /*16e70*/  @!P0 SHF.R.S32.HI R3, RZ, 0x1f, R0 ;  /* 0x0000001fff038819 */ /* 0x000fe20000011400 */
[----:B0-----:R-:W-:-:S04]  /*16e80*/  @!P0 IMAD R6, R34, R4, RZ ;  /* 0x0000000422068224 */ /* 0x001fc800078e02ff */
[C---:B------:R-:W-:Y:S02]  /*16e90*/  @!P0 IMAD R6, R26.reuse, R5, R6 ;  /* 0x000000051a068224 */ /* 0x040fe400078e0206 */
[----:B------:R-:W-:Y:S02]  /*16ea0*/  @!P0 IMAD.WIDE.U32 R2, R26, R4, R2 ;  /* 0x000000041a028225 */ /* 0x000fe400078e0002 */
[----:B------:R-:W0:Y:S01]  /*16eb0*/  @!P0 LDC.64 R4, c[0x0][0x418] ;  /* 0x00010600ff048b82 */ /* 0x000e220000000a00 */
[----:B------:R-:W-:-:S04]  /*16ec0*/  LOP3.LUT R18, R18, 0xffffff7f, RZ, 0xc0, !PT ;  /* 0xffffff7f12127812 */ /* 0x000fc800078ec0ff */
[----:B------:R-:W-:-:S04]  /*16ed0*/  @P3 LOP3.LUT R18, R18, 0x80, RZ, 0xfc, !PT ;  /* 0x0000008012123812 */ /* 0x000fc800078efcff */
[----:B------:R-:W-:-:S04]  /*16ee0*/  LOP3.LUT R18, R18, 0xffffffdf, RZ, 0xc0, !PT ;  /* 0xffffffdf12127812 */ /* 0x000fc800078ec0ff */
[----:B------:R-:W-:-:S04]  /*16ef0*/  @P2 LOP3.LUT R18, R18, 0x20, RZ, 0xfc, !PT ;  /* 0x0000002012122812 */ /* 0x000fc800078efcff */
[----:B------:R-:W-:Y:S01]  /*16f00*/  LOP3.LUT R18, R18, 0xffffffef, RZ, 0xc0, !PT ;  /* 0xffffffef12127812 */ /* 0x000fe200078ec0ff */
[----:B------:R-:W-:-:S03]  /*16f10*/  @!P0 IMAD.IADD R6, R3, 0x1, R6 ;  /* 0x0000000103068824 */ /* 0x000fc600078e0206 */
[----:B------:R-:W-:Y:S02]  /*16f20*/  @P1 LOP3.LUT R18, R18, 0x10, RZ, 0xfc, !PT ;  /* 0x0000001012121812 */ /* 0x000fe400078efcff */
[----:B0-----:R-:W-:-:S04]  /*16f30*/  @!P0 LEA R4, P1, R2, R4, 0x2 ;  /* 0x0000000402048211 */ /* 0x001fc800078210ff */
[----:B------:R-:W-:-:S05]  /*16f40*/  @!P0 LEA.HI.X R5, R2, R5, R6, 0x2, P1 ;  /* 0x0000000502058211 */ /* 0x000fca00008f1406 */
[----:B------:R0:W5:Y:S01]  /*16f50*/  @!P0 LDG.E R36, desc[UR42][R4.64] ;  /* 0x0000002a04248981 */ /* 0x000162000c1e1900 */
[----:B------:R-:W-:Y:S02]  /*16f60*/  ISETP.GE.AND P0, PT, R10, UR4, PT ;  /* 0x000000040a007c0c */ /* 0x000fe4000bf06270 */
[C---:B------:R-:W-:Y:S02]  /*16f70*/  LOP3.LUT R10, R9.reuse, 0x100, RZ, 0xfc, !PT ;  /* 0x00000100090a7812 */ /* 0x040fe400078efcff */
[----:B------:R-:W-:Y:S02]  /*16f80*/  LOP3.LUT R9, R9, 0x140, RZ, 0xfc, !PT ;  /* 0x0000014009097812 */ /* 0x000fe400078efcff */
[----:B------:R-:W-:Y:S02]  /*16f90*/  ISETP.GE.AND P3, PT, R10, UR4, PT ;  /* 0x000000040a007c0c */ /* 0x000fe4000bf66270 */
[----:B------:R-:W-:Y:S02]  /*16fa0*/  ISETP.GE.AND P2, PT, R9, UR4, PT ;  /* 0x0000000409007c0c */ /* 0x000fe4000bf46270 */
[----:B0-----:R-:W-:-:S02]  /*16fb0*/  SEL R4, RZ, 0x10, P3 ;  /* 0x00000010ff047807 */ /* 0x001fc40001800000 */
[----:B------:R-:W-:Y:S02]  /*16fc0*/  SEL R5, RZ, 0x20, P2 ;  /* 0x00000020ff057807 */ /* 0x000fe40001000000 */
[----:B------:R-:W-:Y:S02]  /*16fd0*/  SEL R3, RZ, 0x40, P0 ;  /* 0x00000040ff037807 */ /* 0x000fe40000000000 */
[----:B------:R-:W-:-:S04]  /*16fe0*/  LOP3.LUT R4, R5, R7, R4, 0xfe, !PT ;  /* 0x0000000705047212 */ /* 0x000fc800078efe04 */
[----:B------:R-:W-:-:S05]  /*16ff0*/  LOP3.LUT R3, R4, R3, RZ, 0xfc, !PT ;  /* 0x0000000304037212 */ /* 0x000fca00078efcff */
[----:B------:R0:W-:Y:S01]  /*17000*/  STL [R1+0x2c], R3 ;  /* 0x00002c0301007387 */ /* 0x0001e20000100800 */
[----:B------:R-:W-:Y:S02]  /*17010*/  LOP3.LUT R18, R18, 0xfffffff7, RZ, 0xc0, !PT ;  /* 0xfffffff712127812 */ /* 0x000fe400078ec0ff */
[----:B------:R-:W-:Y:S02]  /*17020*/  ISETP.GE.AND P0, PT, R11, UR4, PT ;  /* 0x000000040b007c0c */ /* 0x000fe4000bf06270 */
[----:B------:R-:W-:Y:S01]  /*17030*/  @P3 LOP3.LUT R18, R18, 0x8, RZ, 0xfc, !PT ;  /* 0x0000000812123812 */ /* 0x000fe200078efcff */
[----:B------:R-:W-:Y:S01]  /*17040*/  UMOV UR4, 0xffffffff ;  /* 0xffffffff00047882 */ /* 0x000fe20000000000 */
[----:B------:R-:W-:Y:S02]  /*17050*/  IMAD.MOV R0, RZ, RZ, -R0 ;  /* 0x000000ffff007224 */ /* 0x000fe400078e0a00 */
[----:B------:R-:W-:Y:S01]  /*17060*/  LOP3.LUT R18, R18, 0xfffffffb, RZ, 0xc0, !PT ;  /* 0xfffffffb12127812 */ /* 0x000fe200078ec0ff */
[----:B------:R-:W-:Y:S01]  /*17070*/  IMAD.U32 R6, RZ, RZ, UR38 ;  /* 0x00000026ff067e24 */ /* 0x000fe2000f8e00ff */
[----:B------:R-:W-:Y:S01]  /*17080*/  SEL R2, RZ, 0x80, P0 ;  /* 0x00000080ff027807 */ /* 0x000fe20000000000 */
[----:B------:R-:W-:Y:S01]  /*17090*/  IMAD R37, R8, R0, R37 ;  /* 0x0000000008257224 */ /* 0x000fe200078e0225 */
[----:B------:R-:W-:Y:S01]  /*170a0*/  @P2 LOP3.LUT R18, R18, 0x4, RZ, 0xfc, !PT ;  /* 0x0000000412122812 */ /* 0x000fe200078efcff */
[----:B0-----:R-:W-:Y:S06]  /*170b0*/  BRA.DIV UR4, `(.L_x_797) ;  /* 0x0000004a04387947 */ /* 0x001fec000b800000 */
.L_x_899:
[----:B------:R-:W-:Y:S02]  /*170c0*/  LOP3.LUT R0, R3, R2, RZ, 0xfc, !PT ;  /* 0x0000000203007212 */ /* 0x000fe400078efcff */
[----:B------:R-:W-:Y:S02]  /*170d0*/  ISETP.NE.AND P0, PT, R6, 0x3, PT ;  /* 0x000000030600780c */ /* 0x000fe40003f05270 */
[----:B------:R-:W-:Y:S01]  /*170e0*/  ISETP.GT.U32.AND P1, PT, R21, 0x3f, PT ;  /* 0x0000003f1500780c */ /* 0x000fe20003f24070 */
[----:B------:R0:W-:Y:S01]  /*170f0*/  STL [R1+0x8], R0 ;  /* 0x0000080001007387 */ /* 0x0001e20000100800 */
[----:B------:R-:W-:-:S09]  /*17100*/  LOP3.LUT R18, R18, 0xfffffbff, RZ, 0xc0, !PT ;  /* 0xfffffbff12127812 */ /* 0x000fd200078ec0ff */
[----:B------:R-:W-:-:S04]  /*17110*/  @P0 LOP3.LUT R18, R18, 0x400, RZ, 0xfc, !PT ;  /* 0x0000040012120812 */ /* 0x000fc800078efcff */
[----:B------:R-:W-:-:S04]  /*17120*/  LOP3.LUT R18, R18, 0xfffffffe, RZ, 0xc0, !PT ;  /* 0xfffffffe12127812 */ /* 0x000fc800078ec0ff */
[----:B------:R-:W-:Y:S01]  /*17130*/  @P1 LOP3.LUT R18, R18, 0x1, RZ, 0xfc, !PT ;  /* 0x0000000112121812 */ /* 0x000fe200078efcff */
[----:B0-----:R-:W-:Y:S06]  /*17140*/  @!P0 BRA `(.L_x_798) ;  /* 0x0000000000048947 */ /* 0x001fec0003800000 */
[----:B------:R-:W-:Y:S01]  /*17150*/  BPT.TRAP 0x1 ;  /* 0x000000040000795c */ /* 0x000fe20000300000 */
.L_x_798:
[----:B------:R-:W0:Y:S01]  /*17160*/  S2R R0, SR_TID.X ;  /* 0x0000000000007919 */ /* 0x000e220000002100 */
[----:B------:R-:W-:Y:S01]  /*17170*/  IMAD R30, R22, 0x8, R17 ;  /* 0x00000008161e7824 */ /* 0x000fe200078e0211 */
[----:B------:R-:W-:Y:S01]  /*17180*/  BSSY B0, `(.L_x_799) ;  /* 0x0000007000007945 */ /* 0x000fe20003800000 */
[----:B0-----:R-:W-:-:S04]  /*17190*/  LOP3.LUT R0, R0, 0x7f, RZ, 0xc0, !PT ;  /* 0x0000007f00007812 */ /* 0x001fc800078ec0ff */
[----:B------:R-:W-:-:S04]  /*171a0*/  SHF.R.U32.HI R0, RZ, 0x3, R0 ;  /* 0x00000003ff007819 */ /* 0x000fc80000011600 */
[----:B------:R-:W-:Y:S02]  /*171b0*/  IADD3 R23, -R0, R20, -R23 ;  /* 0x0000001400177210 */ /* 0x000fe40007ffe917 */
[----:B------:R-:W-:-:S04]  /*171c0*/  SHF.L.U32 R0, R28, 0x1f, RZ ;  /* 0x0000001f1c007819 */ /* 0x000fc800000006ff */
[----:B------:R-:W0:Y:S02]  /*171d0*/  SYNCS.PHASECHK.TRANS64.TRYWAIT P0, [R30+URZ+0x28c40], R0 ;  /* 0x028c40001e0075a7 */ /* 0x000e24000800017f */
[----:B0-----:R-:W-:Y:S05]  /*171e0*/  @!P0 BRA `(.L_x_800) ;  /* 0x0000004800208947 */ /* 0x001fea0003800000 */
.L_x_900:
[----:B------:R-:W-:Y:S05]  /*171f0*/  BSYNC B0 ;  /* 0x0000000000007941 */ /* 0x000fea0003800000 */
.L_x_799:
        /* <DEDUP_REMOVED lines=63> */
.L_x_910:
        /* <DEDUP_REMOVED lines=10> */
.L_x_802:
        /* <DEDUP_REMOVED lines=11> */
.L_x_803:
[----:B------:R1:W5:Y:S01]  /*17740*/  LDL.LU R0, [R1+0x10] ;  /* 0x0000100001007983 */ /* 0x0003620000300800 */
[----:B------:R1:W-:Y:S03]  /*17750*/  SYNCS.ARRIVE.TRANS64.A1T0 RZ, [R30+URZ+0x28c30], RZ ;  /* 0x028c30ff1eff79a7 */ /* 0x0003e6000810003f */
[----:B0-----:R1:W5:Y:S04]  /*17760*/  LDL.LU R4, [R1+0x4] ;  /* 0x0000040001047983 */ /* 0x0013680000300800 */
[----:B------:R1:W5:Y:S02]  /*17770*/  LDL R3, [R1+0x8] ;  /* 0x0000080001037983 */ /* 0x0003640000100800 */
[----:B------:R-:W-:Y:S05]  /*17780*/  WARPSYNC.ALL ;  /* 0x0000000000007948 */ /* 0x000fea0003800000 */
[----:B------:R-:W-:Y:S01]  /*17790*/  ULDC.64 UR4, c[0x0][0xa00] ;  /* 0x0002800000047ab9 */ /* 0x000fe20000000a00 */
[----:B------:R-:W-:Y:S01]  /*177a0*/  BSSY B6, `(.L_x_804) ;  /* 0x0000025000067945 */ /* 0x000fe20003800000 */
[----:B------:R-:W-:Y:S01]  /*177b0*/  BAR.SYNC.DEFER_BLOCKING 0x8, 0x100 ;  /* 0x0204000000007b1d */ /* 0x000fe20000010000 */
[----:B------:R-:W-:-:S04]  /*177c0*/  ISETP.NE.U32.AND P0, PT, RZ, UR4, PT ;  /* 0x00000004ff007c0c */ /* 0x000fc8000bf05070 */
[----:B------:R-:W-:Y:S01]  /*177d0*/  ISETP.NE.AND.EX P0, PT, RZ, UR5, PT, P0 ;  /* 0x00000005ff007c0c */ /* 0x000fe2000bf05300 */
[----:B------:R-:W-:-:S03]  /*177e0*/  ULDC.64 UR4, c[0x0][0x298] ;  /* 0x0000a60000047ab9 */ /* 0x000fc60000000a00 */
[----:B------:R-:W-:-:S05]  /*177f0*/  SEL R5, R31, RZ, !P0 ;  /* 0x000000ff1f057207 */ /* 0x000fca0004000000 */
[----:B------:R0:W-:Y:S01]  /*17800*/  STL [R1+0x1c], R5 ;  /* 0x00001c0501007387 */ /* 0x0001e20000100800 */
[----:B-----5:R-:W-:Y:S02]  /*17810*/  SEL R2, R0, RZ, !P0 ;  /* 0x000000ff00027207 */ /* 0x020fe40004000000 */
[----:B------:R-:W-:-:S03]  /*17820*/  SHF.R.S32.HI R0, RZ, 0x1f, R4 ;  /* 0x0000001fff007819 */ /* 0x000fc60000011404 */
[----:B------:R2:W-:Y:S01]  /*17830*/  STL [R1+0x34], R2 ;  /* 0x0000340201007387 */ /* 0x0005e20000100800 */
[----:B------:R-:W-:Y:S01]  /*17840*/  PRMT R31, R3, 0x8880, RZ ;  /* 0x00008880031f7816 */ /* 0x000fe200000000ff */
[----:B------:R-:W-:-:S03]  /*17850*/  IMAD R0, R0, UR4, RZ ;  /* 0x0000000400007c24 */ /* 0x000fc6000f8e02ff */
[----:B------:R-:W-:Y:S01]  /*17860*/  PRMT R31, R31, 0x7710, RZ ;  /* 0x000077101f1f7816 */ /* 0x000fe200000000ff */
[C---:B------:R-:W-:Y:S02]  /*17870*/  IMAD R0, R4.reuse, UR5, R0 ;  /* 0x0000000504007c24 */ /* 0x040fe4000f8e0200 */
[----:B0-----:R-:W-:-:S04]  /*17880*/  IMAD.WIDE.U32 R4, R4, UR4, RZ ;  /* 0x0000000404047c25 */ /* 0x001fc8000f8e00ff */
[----:B------:R-:W-:Y:S01]  /*17890*/  IMAD.IADD R0, R5, 0x1, R0 ;  /* 0x0000000105007824 */ /* 0x000fe200078e0200 */
[----:B------:R0:W-:Y:S01]  /*178a0*/  STL.64 [R1], R4 ;  /* 0x0000000401007387 */ /* 0x0001e20000100a00 */
[----:B--2---:R-:W-:-:S03]  /*178b0*/  VIADD R2, R17, 0x20400 ;  /* 0x0002040011027836 */ /* 0x004fc60000000000 */
[----:B------:R0:W-:Y:S02]  /*178c0*/  STL [R1+0x10], R0 ;  /* 0x0000100001007387 */ /* 0x0001e40000100800 */
[----:B------:R-:W-:-:S13]  /*178d0*/  LOP3.LUT P0, RZ, R2, 0x3ff, RZ, 0xc0, !PT ;  /* 0x000003ff02ff7812 */ /* 0x000fda000780c0ff */
[----:B0-----:R-:W-:Y:S05]  /*178e0*/  @!P0 BRA `(.L_x_805) ;  /* 0x0000000000408947 */ /* 0x001fea0003800000 */
        /* <DEDUP_REMOVED lines=16> */
.L_x_805:
[----:B------:R-:W-:Y:S05]  /*179f0*/  BSYNC B6 ;  /* 0x0000000000067941 */ /* 0x000fea0003800000 */
.L_x_804:
[----:B------:R-:W2:Y:S01]  /*17a00*/  LDL.LU R0, [R1+0x10] ;  /* 0x0000100001007983 */ /* 0x000ea20000300800 */
[----:B------:R-:W-:Y:S01]  /*17a10*/  ULDC.64 UR4, c[0x0][0x2d8] ;  /* 0x0000b60000047ab9 */ /* 0x000fe20000000a00 */
[----:B------:R-:W0:Y:S02]  /*17a20*/  LDC R7, c[0x0][0x448] ;  /* 0x00011200ff077b82 */ /* 0x000e240000000800 */
[----:B------:R-:W2:Y:S04]  /*17a30*/  LDL.LU.64 R2, [R1] ;  /* 0x0000000001027983 */ /* 0x000ea80000300a00 */
[----:B------:R-:W3:Y:S04]  /*17a40*/  LDL.LU R20, [R1+0x34] ;  /* 0x0000340001147983 */ /* 0x000ee80000300800 */
[----:B------:R-:W4:Y:S04]  /*17a50*/  LDL.LU R21, [R1+0x1c] ;  /* 0x00001c0001157983 */ /* 0x000f280000300800 */
[----:B------:R0:W5:Y:S02]  /*17a60*/  LDL R8, [R1+0x30] ;  /* 0x0000300001087983 */ /* 0x0001640000100800 */
[----:B0-----:R-:W-:-:S13]  /*17a70*/  ISETP.NE.AND P0, PT, R7, 0x1, PT ;  /* 0x000000010700780c */ /* 0x001fda0003f05270 */
[----:B------:R-:W0:Y:S08]  /*17a80*/  @P0 LDC R5, c[0x0][0x44c] ;  /* 0x00011300ff050b82 */ /* 0x000e300000000800 */
[----:B------:R-:W1:Y:S01]  /*17a90*/  @P0 LDC R6, c[0x0][0x450] ;  /* 0x00011400ff060b82 */ /* 0x000e620000000800 */
[----:B--2---:R-:W-:Y:S02]  /*17aa0*/  IMAD.MOV.U32 R3, RZ, RZ, R0 ;  /* 0x000000ffff037224 */ /* 0x004fe400078e0000 */
[----:B------:R-:W-:-:S04]  /*17ab0*/  IMAD.WIDE.U32 R2, R16, UR4, R2 ;  /* 0x0000000410027c25 */ /* 0x000fc8000f8e0002 */
[----:B------:R-:W-:Y:S01]  /*17ac0*/  IMAD R3, R16, UR5, R3 ;  /* 0x0000000510037c24 */ /* 0x000fe2000f8e0203 */
[----:B------:R-:W-:Y:S02]  /*17ad0*/  ULDC.64 UR4, c[0x0][0x2e0] ;  /* 0x0000b80000047ab9 */ /* 0x000fe40000000a00 */
[----:B---3--:R-:W-:Y:S02]  /*17ae0*/  IMAD R0, R20, UR4, RZ ;  /* 0x0000000414007c24 */ /* 0x008fe4000f8e02ff */
[----:B------:R-:W2:Y:S01]  /*17af0*/  S2R R20, SR_TID.X ;  /* 0x0000000000147919 */ /* 0x000ea20000002100 */
[----:B----4-:R-:W-:-:S04]  /*17b00*/  IMAD.WIDE.U32 R2, R21, UR4, R2 ;  /* 0x0000000415027c25 */ /* 0x010fc8000f8e0002 */
[----:B------:R-:W-:Y:S01]  /*17b10*/  IMAD R0, R21, UR5, R0 ;  /* 0x0000000515007c24 */ /* 0x000fe2000f8e0200 */
[----:B------:R-:W3:Y:S01]  /*17b20*/  S2R R9, SR_TID.X ;  /* 0x0000000000097919 */ /* 0x000ee20000002100 */
[----:B------:R-:W-:Y:S02]  /*17b30*/  ULDC.64 UR4, c[0x0][0x2d0] ;  /* 0x0000b40000047ab9 */ /* 0x000fe40000000a00 */
[----:B------:R-:W-:Y:S01]  /*17b40*/  IMAD.IADD R3, R3, 0x1, R0 ;  /* 0x0000000103037824 */ /* 0x000fe200078e0200 */
[----:B--2---:R-:W-:-:S04]  /*17b50*/  LOP3.LUT R20, R20, 0x7f, RZ, 0xc0, !PT ;  /* 0x0000007f14147812 */ /* 0x004fc800078ec0ff */
[----:B------:R-:W-:Y:S02]  /*17b60*/  SHF.R.U32.HI R21, RZ, 0x3, R20 ;  /* 0x00000003ff157819 */ /* 0x000fe40000011614 */
[----:B------:R-:W2:Y:S02]  /*17b70*/  S2R R20, SR_TID.X ;  /* 0x0000000000147919 */ /* 0x000ea40000002100 */
[----:B--2---:R-:W-:-:S05]  /*17b80*/  IMAD.SHL.U32 R20, R20, 0x10, RZ ;  /* 0x0000001014147824 */ /* 0x004fca00078e00ff */
[----:B------:R-:W-:-:S05]  /*17b90*/  LOP3.LUT R20, R21, 0x70, R20, 0xf8, !PT ;  /* 0x0000007015147812 */ /* 0x000fca00078ef814 */
[----:B------:R-:W-:Y:S02]  /*17ba0*/  IMAD R0, R25, 0x40, R20 ;  /* 0x0000004019007824 */ /* 0x000fe400078e0214 */
[----:B------:R2:W5:Y:S02]  /*17bb0*/  LDL R20, [R1+0x14] ;  /* 0x0000140001147983 */ /* 0x0005640000100800 */
[----:B0-----:R-:W-:-:S04]  /*17bc0*/  @P0 IMAD.HI.U32 R5, R0, R5, RZ ;  /* 0x0000000500050227 */ /* 0x001fc800078e00ff */
[----:B------:R-:W-:Y:S01]  /*17bd0*/  IMAD.MOV.U32 R4, RZ, RZ, R0 ;  /* 0x000000ffff047224 */ /* 0x000fe200078e0000 */
[----:B-1----:R-:W-:Y:S01]  /*17be0*/  @P0 SHF.R.U32.HI R4, RZ, R6, R5 ;  /* 0x00000006ff040219 */ /* 0x002fe20000011605 */
[----:B------:R-:W0:Y:S04]  /*17bf0*/  S2R R21, SR_TID.X ;  /* 0x0000000000157919 */ /* 0x000e280000002100 */
        /* <DEDUP_REMOVED lines=12> */
[----:B------:R-:W-:Y:S01]  /*17cc0*/  ULDC.64 UR4, c[0x0][0x280] ;  /* 0x0000a00000047ab9 */ /* 0x000fe20000000a00 */
[----:B---3--:R-:W-:Y:S01]  /*17cd0*/  IMAD.SHL.U32 R9, R9, 0x8, RZ ;  /* 0x0000000809097824 */ /* 0x008fe200078e00ff */
[C---:B------:R-:W-:Y:S01]  /*17ce0*/  LEA R0, P0, R2.reuse, UR4, 0x1 ;  /* 0x0000000402007c11 */ /* 0x040fe2000f8008ff */
[----:B------:R-:W-:Y:S01]  /*17cf0*/  IMAD.IADD R3, R3, 0x1, R4 ;  /* 0x0000000103037824 */ /* 0x000fe200078e0204 */
[----:B------:R-:W-:Y:S02]  /*17d00*/  ULDC UR4, c[0x0][0x2b8] ;  /* 0x0000ae0000047ab9 */ /* 0x000fe40000000800 */
[----:B------:R-:W-:Y:S02]  /*17d10*/  LOP3.LUT R9, R9, 0x38, RZ, 0xc0, !PT ;  /* 0x0000003809097812 */ /* 0x000fe400078ec0ff */
[----:B------:R-:W-:Y:S01]  /*17d20*/  LEA.HI.X R2, R2, UR5, R3, 0x1, P0 ;  /* 0x0000000502027c11 */ /* 0x000fe200080f0c03 */
[----:B------:R-:W-:Y:S01]  /*17d30*/  UMOV UR5, 0xffffffff ;  /* 0xffffffff00057882 */ /* 0x000fe20000000000 */
[----:B0-----:R-:W-:-:S02]  /*17d40*/  LOP3.LUT R21, R21, 0x7f, RZ, 0xc0, !PT ;  /* 0x0000007f15157812 */ /* 0x001fc400078ec0ff */
[----:B------:R-:W-:Y:S02]  /*17d50*/  ISETP.GE.AND P1, PT, R9, UR4, PT ;  /* 0x0000000409007c0c */ /* 0x000fe4000bf26270 */
[----:B------:R-:W-:Y:S01]  /*17d60*/  SHF.R.U32.HI R10, RZ, 0x3, R21 ;  /* 0x00000003ff0a7819 */ /* 0x000fe20000011615 */
[----:B--2---:R-:W-:Y:S10]  /*17d70*/  BRA.DIV UR5, `(.L_x_806) ;  /* 0x0000004205a07947 */ /* 0x004ff4000b800000 */
        /* <DEDUP_REMOVED lines=26> */
[----:B------:R-:W1:Y:S08]  /*17f20*/  SHFL.IDX PT, R4, R2, 0x2, 0x181f ;  /* 0x00581f0002047f89 */ /* 0x000e7000000e0000 */
[----:B0-----:R-:W-:-:S05]  /*17f30*/  @!P0 LEA R5, P2, R9, R5, 0x1 ;  /* 0x0000000509058211 */ /* 0x001fca00078408ff */
[----:B-1----:R-:W-:-:S05]  /*17f40*/  @!P0 IMAD.X R4, RZ, RZ, R4, P2 ;  /* 0x000000ffff048224 */ /* 0x002fca00010e0604 */
[----:B------:R-:W-:-:S04]  /*17f50*/  @!P0 LOP3.LUT R5, R5, R4, RZ, 0x3c, !PT ;  /* 0x0000000405058212 */ /* 0x000fc800078e3cff */
[----:B------:R-:W-:-:S04]  /*17f60*/  @!P0 LOP3.LUT R4, R5, R4, RZ, 0x3c, !PT ;  /* 0x0000000405048212 */ /* 0x000fc800078e3cff */
[----:B------:R-:W-:-:S05]  /*17f70*/  @!P0 LOP3.LUT R5, R5, R4, RZ, 0x3c, !PT ;  /* 0x0000000405058212 */ /* 0x000fca00078e3cff */
[----:B------:R0:W-:Y:S04]  /*17f80*/  @!P0 LDGSTS.E.BYPASS.LTC128B.128 [R8+0x21400], desc[UR42][R4.64], !P1 ;  /* 0x2140000004088fae */ /* 0x0001e8000c901d6a */
[----:B0-----:R0:W1:Y:S02]  /*17f90*/  SHFL.IDX PT, R4, R2, 0x3, 0x181f ;  /* 0x00781f0002047f89 */ /* 0x00106400000e0000 */
.L_x_919:
[----:B------:R-:W-:-:S05]  /*17fa0*/  VIADD R25, R25, 0x30 ;  /* 0x0000003019197836 */ /* 0x000fca0000000000 */
[----:B------:R-:W-:-:S13]  /*17fb0*/  ISETP.GE.AND P0, PT, R25, R3, PT ;  /* 0x000000031900720c */ /* 0x000fda0003f06270 */
[----:B0-----:R-:W-:-:S05]  /*17fc0*/  @!P0 LEA R2, P2, R9, R0, 0x1 ;  /* 0x0000000009028211 */ /* 0x001fca00078408ff */
[----:B-1----:R-:W-:-:S05]  /*17fd0*/  @!P0 IMAD.X R3, RZ, RZ, R4, P2 ;  /* 0x000000ffff038224 */ /* 0x002fca00010e0604 */
[----:B------:R-:W-:Y:S01]  /*17fe0*/  @!PT LDS RZ, [RZ] ;  /* 0x00000000fffff984 */ /* 0x000fe20000000800 */
[----:B------:R-:W-:Y:S01]  /*17ff0*/  @!PT LDS RZ, [RZ] ;  /* 0x00000000fffff984 */ /* 0x000fe20000000800 */
[----:B------:R-:W-:Y:S01]  /*18000*/  @!PT LDS RZ, [RZ] ;  /* 0x00000000fffff984 */ /* 0x000fe20000000800 */
[----:B------:R0:W-:Y:S01]  /*18010*/  @!P0 LDGSTS.E.BYPASS.LTC128B.128 [R8+0x21c00], desc[UR42][R2.64], !P1 ;  /* 0x21c0000002088fae */ /* 0x0001e2000c901d6a */
[----:B------:R-:W-:Y:S01]  /*18020*/  PLOP3.LUT P0, PT, PT, PT, PT, 0x80, 0x0 ;  /* 0x000000000000781c */ /* 0x000fe20003f0f070 */
[----:B------:R-:W-:-:S12]  /*18030*/  NOP ;  /* 0x0000000000007918 */ /* 0x000fd80000000000 */
.L_x_807:
        /* <DEDUP_REMOVED lines=18> */
.L_x_920:
[----:B------:R-:W-:Y:S05]  /*18160*/  BSYNC B0 ;  /* 0x0000000000007941 */ /* 0x000fea0003800000 */
.L_x_808:
[----:B------:R-:W-:-:S05]  /*18170*/  IMAD.U32 R2, RZ, RZ, UR38 ;  /* 0x00000026ff027e24 */ /* 0x000fca000f8e00ff */
[----:B------:R-:W-:-:S13]  /*18180*/  ISETP.NE.AND P0, PT, R2, 0x3, PT ;  /* 0x000000030200780c */ /* 0x000fda0003f05270 */
[----:B------:R-:W-:Y:S05]  /*18190*/  @!P0 BRA `(.L_x_810) ;  /* 0x0000000000048947 */ /* 0x000fea0003800000 */
[----:B------:R-:W-:Y:S01]  /*181a0*/  BPT.TRAP 0x1 ;  /* 0x000000040000795c */ /* 0x000fe20000300000 */
.L_x_810:
[----:B0-----:R-:W-:Y:S01]  /*181b0*/  SHF.L.U32 R0, R28, 0x1f, RZ ;  /* 0x0000001f1c007819 */ /* 0x001fe200000006ff */
[----:B------:R-:W-:Y:S03]  /*181c0*/  BSSY B0, `(.L_x_811) ;  /* 0x0000003000007945 */ /* 0x000fe60003800000 */
[----:B------:R-:W0:Y:S02]  /*181d0*/  SYNCS.PHASECHK.TRANS64.TRYWAIT P0, [R30+URZ+0x28c60], R0 ;  /* 0x028c60001e0075a7 */ /* 0x000e24000800017f */
[----:B0-----:R-:W-:Y:S05]  /*181e0*/  @!P0 BRA `(.L_x_812) ;  /* 0x0000004000dc8947 */ /* 0x001fea0003800000 */
.L_x_921:
[----:B------:R-:W-:Y:S05]  /*181f0*/  BSYNC B0 ;  /* 0x0000000000007941 */ /* 0x000fea0003800000 */
.L_x_811:
[----:B------:R-:W0:Y:S01]  /*18200*/  LDL.LU R2, [R1+0x24] ;  /* 0x0000240001027983 */ /* 0x000e220000300800 */
[----:B------:R-:W-:Y:S01]  /*18210*/  ULDC.64 UR4, c[0x0][0x328] ;  /* 0x0000ca0000047ab9 */ /* 0x000fe20000000a00 */
[----:B------:R-:W-:Y:S02]  /*18220*/  ULDC.64 UR6, c[0x0][0x318] ;  /* 0x0000c60000067ab9 */ /* 0x000fe40000000a00 */
[----:B------:R-:W2:Y:S01]  /*18230*/  LDL.LU R4, [R1+0x28] ;  /* 0x0000280001047983 */ /* 0x000ea20000300800 */
        /* <DEDUP_REMOVED lines=8> */
[----:B------:R-:W-:Y:S01]  /*182c0*/  ULDC.64 UR4, c[0x0][0x330] ;  /* 0x0000cc0000047ab9 */ /* 0x000fe20000000a00 */
[----:B------:R-:W-:Y:S02]  /*182d0*/  IMAD R4, R22, 0x8000, R35 ;  /* 0x0000800016047824 */ /* 0x000fe400078e0223 */
[----:B------:R-:W-:Y:S02]  /*182e0*/  IMAD.IADD R3, R3, 0x1, R0 ;  /* 0x0000000103037824 */ /* 0x000fe400078e0200 */
[----:B------:R-:W-:Y:S01]  /*182f0*/  IMAD.WIDE.U32 R2, R16, UR4, R2 ;  /* 0x0000000410027c25 */ /* 0x000fe2000f8e0002 */
[----:B------:R-:W-:-:S03]  /*18300*/  UMOV UR4, 0xffffffff ;  /* 0xffffffff00047882 */ /* 0x000fc60000000000 */
[----:B------:R-:W-:Y:S01]  /*18310*/  IMAD R6, R16, UR5, R3 ;  /* 0x0000000510067c24 */ /* 0x000fe2000f8e0203 */
[----:B------:R-:W-:-:S04]  /*18320*/  LEA R5, P0, R2, UR6, 0x1 ;  /* 0x0000000602057c11 */ /* 0x000fc8000f8008ff */
[----:B------:R-:W-:Y:S01]  /*18330*/  LEA.HI.X R6, R2, UR7, R6, 0x1, P0 ;  /* 0x0000000702067c11 */ /* 0x000fe200080f0c06 */
[----:B------:R-:W-:Y:S08]  /*18340*/  BRA.DIV UR4, `(.L_x_813) ;  /* 0x0000004204987947 */ /* 0x000ff0000b800000 */
[----:B------:R-:W2:Y:S01]  /*18350*/  LDL R3, [R1+0x8] ;  /* 0x0000080001037983 */ /* 0x000ea20000100800 */
        /* <DEDUP_REMOVED lines=87> */
.L_x_931:
[C---:B------:R-:W-:Y:S02]  /*188d0*/  LOP3.LUT P6, RZ, R18.reuse, 0x100, RZ, 0xc0, !PT ;  /* 0x0000010012ff7812 */ /* 0x040fe400078cc0ff */
[----:B------:R-:W-:Y:S02]  /*188e0*/  LOP3.LUT R18, R18, 0xfffff7ff, RZ, 0xc0, !PT ;  /* 0xfffff7ff12127812 */ /* 0x000fe400078ec0ff */
[C---:B------:R-:W-:Y:S02]  /*188f0*/  ISETP.LT.OR P6, PT, R23.reuse, 0x31, P6 ;  /* 0x000000311700780c */ /* 0x040fe400037c1670 */
[----:B------:R-:W-:-:S11]  /*18900*/  ISETP.LT.OR P5, PT, R23, 0x31, !P5 ;  /* 0x000000311700780c */ /* 0x000fd60006fa1670 */
[----:B------:R-:W-:Y:S02]  /*18910*/  @P6 LOP3.LUT R18, R18, 0x800, RZ, 0xfc, !PT ;  /* 0x0000080012126812 */ /* 0x000fe400078efcff */
[C---:B------:R-:W-:Y:S02]  /*18920*/  ISETP.LT.OR P6, PT, R23.reuse, 0x31, !P4 ;  /* 0x000000311700780c */ /* 0x040fe400067c1670 */
[----:B------:R-:W-:Y:S02]  /*18930*/  LOP3.LUT R18, R18, 0xffffdfff, RZ, 0xc0, !PT ;  /* 0xffffdfff12127812 */ /* 0x000fe400078ec0ff */
[C---:B------:R-:W-:Y:S02]  /*18940*/  ISETP.LT.OR P4, PT, R23.reuse, 0x31, !P2 ;  /* 0x000000311700780c */ /* 0x040fe40005781670 */
        /* <DEDUP_REMOVED lines=26> */
.L_x_814:
        /* <DEDUP_REMOVED lines=11> */
.L_x_815:
[----:B------:R-:W2:Y:S01]  /*18ba0*/  LDL.LU R2, [R1+0x18] ;  /* 0x0000180001027983 */ /* 0x000ea20000300800 */
[----:B------:R1:W-:Y:S01]  /*18bb0*/  SYNCS.ARRIVE.TRANS64.A1T0 RZ, [R30+URZ+0x28c50], RZ ;  /* 0x028c50ff1eff79a7 */ /* 0x0003e2000810003f */
[----:B------:R-:W-:Y:S01]  /*18bc0*/  BSSY B0, `(.L_x_816) ;  /* 0x00000f2000007945 */ /* 0x000fe20003800000 */
[----:B--2---:R-:W-:-:S05]  /*18bd0*/  VIADD R7, R2, 0xfffffffe ;  /* 0xfffffffe02077836 */ /* 0x004fca0000000000 */
[----:B------:R-:W-:-:S13]  /*18be0*/  ISETP.GE.AND P0, PT, R7, R32, PT ;  /* 0x000000200700720c */ /* 0x000fda0003f06270 */
[----:B-1----:R-:W-:Y:S05]  /*18bf0*/  @!P0 BRA `(.L_x_817) ;  /* 0x0000000c00b88947 */ /* 0x002fea0003800000 */
[----:B------:R-:W2:Y:S04]  /*18c00*/  LDL.LU R3, [R1+0x2c] ;  /* 0x00002c0001037983 */ /* 0x000ea80000300800 */
[----:B------:R-:W3:Y:S01]  /*18c10*/  LDL.LU R2, [R1+0x8] ;  /* 0x0000080001027983 */ /* 0x000ee20000300800 */
[----:B--2---:R-:W-:Y:S02]  /*18c20*/  LOP3.LUT R31, R3, 0x40, RZ, 0xc0, !PT ;  /* 0x00000040031f7812 */ /* 0x004fe400078ec0ff */
[----:B---3--:R-:W-:Y:S02]  /*18c30*/  LOP3.LUT R30, R2, 0x80, RZ, 0xc0, !PT ;  /* 0x00000080021e7812 */ /* 0x008fe400078ec0ff */
[----:B------:R-:W-:Y:S02]  /*18c40*/  SHF.R.U32.HI R31, RZ, 0x2, R31 ;  /* 0x00000002ff1f7819 */ /* 0x000fe4000001161f */
[----:B------:R-:W-:-:S07]  /*18c50*/  SHF.R.U32.HI R30, RZ, 0x3, R30 ;  /* 0x00000003ff1e7819 */ /* 0x000fce000001161e */
.L_x_830:
[----:B-1----:R-:W1:Y:S01]  /*18c60*/  S2R R2, SR_TID.X ;  /* 0x0000000000027919 */ /* 0x002e620000002100 */
[----:B0-----:R-:W0:Y:S01]  /*18c70*/  LDC R5, c[0x0][0x430] ;  /* 0x00010c00ff057b82 */ /* 0x001e220000000800 */
[----:B------:R-:W-:Y:S01]  /*18c80*/  IMAD R4, R7, 0x40, R33 ;  /* 0x0000004007047824 */ /* 0x000fe200078e0221 */
[----:B--2---:R-:W2:Y:S01]  /*18c90*/  S2R R8, SR_TID.X ;  /* 0x0000000000087919 */ /* 0x004ea20000002100 */
[----:B------:R-:W-:Y:S02]  /*18ca0*/  IMAD.U32 R10, RZ, RZ, UR38 ;  /* 0x00000026ff0a7e24 */ /* 0x000fe4000f8e00ff */
[----:B------:R-:W-:Y:S01]  /*18cb0*/  VIADD R22, R22, 0x1 ;  /* 0x0000000116167836 */ /* 0x000fe20000000000 */
[----:B0-----:R-:W-:Y:S02]  /*18cc0*/  ISETP.NE.AND P0, PT, R5, 0x1, PT ;  /* 0x000000010500780c */ /* 0x001fe40003f05270 */
[----:B-1----:R-:W-:Y:S01]  /*18cd0*/  LOP3.LUT R2, R2, 0x7f, RZ, 0xc0, !PT ;  /* 0x0000007f02027812 */ /* 0x002fe200078ec0ff */
[----:B--2---:R-:W-:-:S03]  /*18ce0*/  IMAD.SHL.U32 R8, R8, 0x10, RZ ;  /* 0x0000001008087824 */ /* 0x004fc600078e00ff */
[----:B------:R-:W-:-:S07]  /*18cf0*/  SHF.R.U32.HI R2, RZ, 0x3, R2 ;  /* 0x00000003ff027819 */ /* 0x000fce0000011602 */
[----:B---3--:R-:W0:Y:S01]  /*18d00*/  @P0 LDC R6, c[0x0][0x434] ;  /* 0x00010d00ff060b82 */ /* 0x008e220000000800 */
[----:B------:R-:W-:-:S04]  /*18d10*/  LOP3.LUT R8, R2, 0x70, R8, 0xf8, !PT ;  /* 0x0000007002087812 */ /* 0x000fc800078ef808 */
[----:B------:R-:W-:-:S03]  /*18d20*/  ISETP.GT.U32.AND P1, PT, R8, 0x3f, PT ;  /* 0x0000003f0800780c */ /* 0x000fc60003f24070 */
[----:B------:R-:W1:Y:S01]  /*18d30*/  @P0 LDC R3, c[0x0][0x438] ;  /* 0x00010e00ff030b82 */ /* 0x000e620000000800 */
[----:B------:R-:W-:-:S04]  /*18d40*/  IMAD.IADD R4, R8, 0x1, R4 ;  /* 0x0000000108047824 */ /* 0x000fc800078e0204 */
[----:B------:R-:W-:-:S05]  /*18d50*/  IMAD.MOV.U32 R2, RZ, RZ, R4 ;  /* 0x000000ffff027224 */ /* 0x000fca00078e0004 */
[----:B------:R-:W2:Y:S01]  /*18d60*/  @!P1 LDC.64 R8, c[0x0][0x428] ;  /* 0x00010a00ff089b82 */ /* 0x000ea20000000a00 */
[----:B0-----:R-:W-:-:S05]  /*18d70*/  @P0 IMAD.HI.U32 R6, R4, R6, RZ ;  /* 0x0000000604060227 */ /* 0x001fca00078e00ff */
[----:B-1----:R-:W-:-:S05]  /*18d80*/  @P0 SHF.R.U32.HI R2, RZ, R3, R6 ;  /* 0x00000003ff020219 */ /* 0x002fca0000011606 */
[----:B------:R-:W-:-:S04]  /*18d90*/  IMAD.MOV R3, RZ, RZ, -R2 ;  /* 0x000000ffff037224 */ /* 0x000fc800078e0a02 */
[----:B------:R-:W-:Y:S01]  /*18da0*/  IMAD R5, R5, R3, R4 ;  /* 0x0000000305057224 */ /* 0x000fe200078e0204 */
[--C-:B------:R-:W-:Y:S01]  /*18db0*/  @!P1 SHF.R.S32.HI R3, RZ, 0x1f, R2.reuse ;  /* 0x0000001fff039819 */ /* 0x100fe20000011402 */
[-C--:B--2---:R-:W-:Y:S02]  /*18dc0*/  @!P1 IMAD R4, R34, R8.reuse, RZ ;  /* 0x0000000822049224 */ /* 0x084fe400078e02ff */
[----:B------:R-:W-:-:S04]  /*18dd0*/  @!P1 IMAD.WIDE.U32 R2, R26, R8, R2 ;  /* 0x000000081a029225 */ /* 0x000fc800078e0002 */
[----:B------:R-:W-:Y:S02]  /*18de0*/  @!P1 IMAD R4, R26, R9, R4 ;  /* 0x000000091a049224 */ /* 0x000fe400078e0204 */
[----:B------:R-:W0:Y:S02]  /*18df0*/  @!P1 LDC.64 R8, c[0x0][0x418] ;  /* 0x00010600ff089b82 */ /* 0x000e240000000a00 */
[----:B------:R-:W-:Y:S02]  /*18e00*/  @!P1 IMAD.IADD R3, R4, 0x1, R3 ;  /* 0x0000000104039824 */ /* 0x000fe400078e0203 */
[----:B------:R-:W-:Y:S01]  /*18e10*/  IMAD.MOV.U32 R4, RZ, RZ, RZ ;  /* 0x000000ffff047224 */ /* 0x000fe200078e00ff */
[----:B0-----:R-:W-:-:S04]  /*18e20*/  @!P1 LEA R8, P0, R2, R8, 0x2 ;  /* 0x0000000802089211 */ /* 0x001fc800078010ff */
[----:B------:R-:W-:Y:S02]  /*18e30*/  @!P1 LEA.HI.X R9, R2, R9, R3, 0x2, P0 ;  /* 0x0000000902099211 */ /* 0x000fe400000f1403 */
[----:B------:R-:W-:-:S03]  /*18e40*/  ISETP.NE.AND P0, PT, R22, 0x2, PT ;  /* 0x000000021600780c */ /* 0x000fc60003f05270 */
[----:B------:R0:W5:Y:S01]  /*18e50*/  @!P1 LDG.E R4, desc[UR42][R8.64] ;  /* 0x0000002a08049981 */ /* 0x000162000c1e1900 */
[----:B------:R-:W-:Y:S01]  /*18e60*/  ISETP.NE.AND P1, PT, R10, 0x3, PT ;  /* 0x000000030a00780c */ /* 0x000fe20003f25270 */
[----:B------:R-:W-:Y:S01]  /*18e70*/  IMAD.MOV.U32 R3, RZ, RZ, R7 ;  /* 0x000000ffff037224 */ /* 0x000fe200078e0007 */
[----:B------:R-:W-:Y:S01]  /*18e80*/  SEL R2, RZ, 0x1, P0 ;  /* 0x00000001ff027807 */ /* 0x000fe20000000000 */
[----:B------:R-:W-:Y:S05]  /*18e90*/  YIELD ;  /* 0x0000000000007946 */ /* 0x000fea0003800000 */
[----:B------:R-:W-:Y:S01]  /*18ea0*/  SEL R22, R22, RZ, P0 ;  /* 0x000000ff16167207 */ /* 0x000fe20000000000 */
[----:B------:R-:W-:Y:S01]  /*18eb0*/  VIADD R7, R7, 0xffffffff ;  /* 0xffffffff07077836 */ /* 0x000fe20000000000 */
[----:B------:R-:W-:-:S02]  /*18ec0*/  LOP3.LUT R28, R28, R2, RZ, 0x3c, !PT ;  /* 0x000000021c1c7212 */ /* 0x000fc400078e3cff */
[----:B------:R-:W-:Y:S01]  /*18ed0*/  ISETP.GT.AND P3, PT, R3, R32, PT ;  /* 0x000000200300720c */ /* 0x000fe20003f64270 */
[----:B0-----:R-:W-:-:S12]  /*18ee0*/  @!P1 BRA `(.L_x_818) ;  /* 0x0000000000049947 */ /* 0x001fd80003800000 */
[----:B------:R-:W-:Y:S01]  /*18ef0*/  BPT.TRAP 0x1 ;  /* 0x000000040000795c */ /* 0x000fe20000300000 */
.L_x_818:
[----:B------:R-:W-:Y:S01]  /*18f00*/  IMAD R6, R22, 0x8, R17 ;  /* 0x0000000816067824 */ /* 0x000fe200078e0211 */
[----:B------:R-:W-:Y:S01]  /*18f10*/  SHF.L.U32 R20, R28, 0x1f, RZ ;  /* 0x0000001f1c147819 */ /* 0x000fe200000006ff */
[----:B------:R-:W-:Y:S01]  /*18f20*/  BSSY B1, `(.L_x_819) ;  /* 0x0000004000017945 */ /* 0x000fe20003800000 */
[----:B------:R-:W-:Y:S02]  /*18f30*/  SHF.R.S32.HI R9, RZ, 0x1f, R5 ;  /* 0x0000001fff097819 */ /* 0x000fe40000011405 */
[----:B------:R-:W0:Y:S02]  /*18f40*/  SYNCS.PHASECHK.TRANS64.TRYWAIT P0, [R6+URZ+0x28c40], R20 ;  /* 0x028c4014060075a7 */ /* 0x000e24000800017f */
[----:B0-----:R-:W-:Y:S05]  /*18f50*/  @!P0 BRA `(.L_x_820) ;  /* 0x0000003c00c08947 */ /* 0x001fea0003800000 */
.L_x_932:
[----:B------:R-:W-:Y:S05]  /*18f60*/  BSYNC B1 ;  /* 0x0000000000017941 */ /* 0x000fea0003800000 */
.L_x_819:
        /* <DEDUP_REMOVED lines=40> */
.L_x_942:
        /* <DEDUP_REMOVED lines=8> */
.L_x_822:
        /* <DEDUP_REMOVED lines=11> */
.L_x_823:
[----:B------:R2:W-:Y:S01]  /*19320*/  SYNCS.ARRIVE.TRANS64.A1T0 RZ, [R6+URZ+0x28c30], RZ ;  /* 0x028c30ff06ff79a7 */ /* 0x0005e2000810003f */
[----:B------:R-:W-:Y:S05]  /*19330*/  @!P2 BRA `(.L_x_824) ;  /* 0x000000000004a947 */ /* 0x000fea0003800000 */
[----:B------:R-:W-:Y:S01]  /*19340*/  BPT.TRAP 0x1 ;  /* 0x000000040000795c */ /* 0x000fe20000300000 */
.L_x_824:
[----:B------:R-:W3:Y:S01]  /*19350*/  SYNCS.PHASECHK.TRANS64.TRYWAIT P0, [R6+URZ+0x28c60], R20 ;  /* 0x028c6014060075a7 */ /* 0x000ee2000800017f */
[----:B------:R-:W-:Y:S04]  /*19360*/  BSSY B1, `(.L_x_825) ;  /* 0x0000002000017945 */ /* 0x000fe80003800000 */
[----:B---3--:R-:W-:Y:S05]  /*19370*/  @!P0 BRA `(.L_x_826) ;  /* 0x0000003c00e88947 */ /* 0x008fea0003800000 */
.L_x_943:
[----:B------:R-:W-:Y:S05]  /*19380*/  BSYNC B1 ;  /* 0x0000000000017941 */ /* 0x000fea0003800000 */
.L_x_825:
        /* <DEDUP_REMOVED lines=8> */
[----:B-1----:R-:W-:Y:S02]  /*19410*/  IMAD R21, R22, 0x7000, R8 ;  /* 0x0000700016157824 */ /* 0x002fe400078e0208 */
        /* <DEDUP_REMOVED lines=12> */
[----:B------:R-:W1:Y:S01]  /*194e0*/  SHFL.IDX PT, R2, R9, RZ, 0x181f ;  /* 0x00181fff09027589 */ /* 0x000e6200000e0000 */
[C---:B------:R-:W-:Y:S01]  /*194f0*/  LOP3.LUT P1, RZ, R18.reuse, 0x80, RZ, 0xc0, !PT ;  /* 0x0000008012ff7812 */ /* 0x040fe2000782c0ff */
[----:B------:R-:W-:Y:S01]  /*19500*/  IMAD R21, R21, 0x2, R17 ;  /* 0x0000000215157824 */ /* 0x000fe200078e0211 */
[C---:B------:R-:W-:Y:S01]  /*19510*/  LOP3.LUT P2, RZ, R18.reuse, 0x40, RZ, 0xc0, !PT ;  /* 0x0000004012ff7812 */ /* 0x040fe2000784c0ff */
[----:B------:R-:W4:Y:S01]  /*19520*/  SHFL.IDX PT, R3, R10, RZ, 0x181f ;  /* 0x00181fff0a037589 */ /* 0x000f2200000e0000 */
[----:B------:R-:W-:-:S03]  /*19530*/  LOP3.LUT R18, R18, 0xffffdfff, RZ, 0xc0, !PT ;  /* 0xffffdfff12127812 */ /* 0x000fc600078ec0ff */
[----:B------:R-:W5:Y:S01]  /*19540*/  SHFL.IDX PT, R14, R9, 0x1, 0x181f ;  /* 0x00381f00090e7f89 */ /* 0x000f6200000e0000 */
[----:B------:R-:W-:-:S03]  /*19550*/  @P3 LOP3.LUT R18, R18, 0x2000, RZ, 0xfc, !PT ;  /* 0x0000200012123812 */ /* 0x000fc600078efcff */
[----:B------:R-:W0:Y:S01]  /*19560*/  SHFL.IDX PT, R5, R10, 0x1, 0x181f ;  /* 0x00381f000a057f89 */ /* 0x000e2200000e0000 */
[C---:B------:R-:W-:Y:S02]  /*19570*/  LOP3.LUT P3, RZ, R18.reuse, 0x20, RZ, 0xc0, !PT ;  /* 0x0000002012ff7812 */ /* 0x040fe4000786c0ff */
[C---:B------:R-:W-:Y:S01]  /*19580*/  LOP3.LUT P6, RZ, R18.reuse, 0x10, RZ, 0xc0, !PT ;  /* 0x0000001012ff7812 */ /* 0x040fe200078cc0ff */
[----:B------:R-:W-:Y:S01]  /*19590*/  SHFL.IDX PT, R8, R10, 0x2, 0x181f ;  /* 0x00581f000a087f89 */ /* 0x000fe200000e0000 */
[----:B------:R-:W-:-:S03]  /*195a0*/  LOP3.LUT R18, R18, 0xffff7fff, RZ, 0xc0, !PT ;  /* 0xffff7fff12127812 */ /* 0x000fc600078ec0ff */
[----:B------:R-:W-:Y:S01]  /*195b0*/  SHFL.IDX PT, R10, R10, 0x3, 0x181f ;  /* 0x00781f000a0a7f89 */ /* 0x000fe200000e0000 */
[----:B-1----:R-:W-:-:S05]  /*195c0*/  IADD3 R2, P0, R2, R0, RZ ;  /* 0x0000000002027210 */ /* 0x002fca0007f1e0ff */
[----:B------:R-:W-:Y:S01]  /*195d0*/  @P3 LOP3.LUT R18, R18, 0x8000, RZ, 0xfc, !PT ;  /* 0x0000800012123812 */ /* 0x000fe200078efcff */
[----:B----4-:R-:W-:Y:S01]  /*195e0*/  IMAD.X R3, RZ, RZ, R3, P0 ;  /* 0x000000ffff037224 */ /* 0x010fe200000e0603 */
[----:B------:R-:W-:-:S04]  /*195f0*/  ISETP.NE.U32.AND P0, PT, R31, RZ, PT ;  /* 0x000000ff1f00720c */ /* 0x000fc80003f05070 */
[----:B------:R-:W-:Y:S01]  /*19600*/  LDGSTS.E.BYPASS.LTC128B.128 [R21+0x400], desc[UR42][R2.64], !P1 ;  /* 0x0040000002157fae */ /* 0x000fe2000c901d6a */
[----:B------:R-:W-:-:S03]  /*19610*/  ISETP.NE.U32.AND P1, PT, R30, RZ, PT ;  /* 0x000000ff1e00720c */ /* 0x000fc60003f25070 */
[----:B------:R-:W-:Y:S01]  /*19620*/  LDGSTS.E.BYPASS.LTC128B.128 [R21+0x2400], desc[UR42][R2.64+0x80], !P2 ;  /* 0x0240008002157fae */ /* 0x000fe2000d101d6a */
[----:B-----5:R-:W-:-:S03]  /*19630*/  IADD3 R4, P2, R14, R0, RZ ;  /* 0x000000000e047210 */ /* 0x020fc60007f5e0ff */
[----:B------:R-:W-:Y:S01]  /*19640*/  LDGSTS.E.BYPASS.LTC128B.128 [R21+0x4400], desc[UR42][R2.64+0x100], !P3 ;  /* 0x0440010002157fae */ /* 0x000fe2000d901d6a */
[C---:B------:R-:W-:Y:S01]  /*19650*/  LOP3.LUT P3, RZ, R18.reuse, 0x80, RZ, 0xc0, !PT ;  /* 0x0000008012ff7812 */ /* 0x040fe2000786c0ff */
[----:B0-----:R-:W-:Y:S01]  /*19660*/  IMAD.X R5, RZ, RZ, R5, P2 ;  /* 0x000000ffff057224 */ /* 0x001fe200010e0605 */
        /* <DEDUP_REMOVED lines=33> */
.L_x_953:
[----:B------:R-:W-:Y:S02]  /*19880*/  LOP3.LUT R18, R18, 0xffffbfff, RZ, 0xc0, !PT ;  /* 0xffffbfff12127812 */ /* 0x000fe400078ec0ff */
[----:B-1----:R-:W-:Y:S02]  /*19890*/  IADD3 R2, P2, R14, R0, RZ ;  /* 0x000000000e027210 */ /* 0x002fe40007f5e0ff */
        /* <DEDUP_REMOVED lines=23> */
.L_x_828:
        /* <DEDUP_REMOVED lines=11> */
.L_x_829:
[----:B------:R1:W-:Y:S01]  /*19ac0*/  SYNCS.ARRIVE.TRANS64.A1T0 RZ, [R6+URZ+0x28c50], RZ ;  /* 0x028c50ff06ff79a7 */ /* 0x0003e2000810003f */
[----:B------:R-:W-:Y:S05]  /*19ad0*/  @P3 BRA `(.L_x_830) ;  /* 0xfffffff000603947 */ /* 0x000fea000383ffff */
.L_x_817:
[----:B------:R-:W-:Y:S05]  /*19ae0*/  BSYNC B0 ;  /* 0x0000000000007941 */ /* 0x000fea0003800000 */
.L_x_816:
        /* <DEDUP_REMOVED lines=9> */
[----:B0-----:R-:W0:Y:S01]  /*19b80*/  S2R R5, SR_LANEID ;  /* 0x0000000000057919 */ /* 0x001e220000000000 */
[----:B------:R-:W-:Y:S01]  /*19b90*/  VOTEU.ANY UR4, UPT, PT ;  /* 0x0000000000047886 */ /* 0x000fe200038e0100 */
[----:B------:R-:W4:Y:S01]  /*19ba0*/  LDC.64 R2, c[0x0][0xc60] ;  /* 0x00031800ff027b82 */ /* 0x000f220000000a00 */
[----:B------:R-:W0:Y:S02]  /*19bb0*/  FLO.U32 R0, UR4 ;  /* 0x0000000400007d00 */ /* 0x000e2400080e0000 */
[----:B0-----:R-:W-:-:S06]  /*19bc0*/  ISETP.EQ.U32.AND P1, PT, R0, R5, PT ;  /* 0x000000050000720c */ /* 0x001fcc0003f22070 */
[----:B------:R-:W4:Y:S07]  /*19bd0*/  POPC R5, UR4 ;  /* 0x0000000400057d09 */ /* 0x000f2e0008000000 */
[----:B----4-:R-:W4:Y:S01]  /*19be0*/  @P1 ATOMG.E.ADD.STRONG.GPU PT, R3, desc[UR42][R2.64], R5 ;  /* 0x00000005020319a8 */ /* 0x010f2200081ee1ea */
[----:B------:R-:W0:Y:S02]  /*19bf0*/  S2R R4, SR_LTMASK ;  /* 0x0000000000047919 */ /* 0x000e240000003900 */
[----:B0-----:R-:W-:-:S04]  /*19c00*/  LOP3.LUT R4, R4, UR4, RZ, 0xc0, !PT ;  /* 0x0000000404047c12 */ /* 0x001fc8000f8ec0ff */
[----:B------:R-:W0:Y:S01]  /*19c10*/  POPC R7, R4 ;  /* 0x0000000400077309 */ /* 0x000e220000000000 */
[----:B----4-:R-:W0:Y:S02]  /*19c20*/  SHFL.IDX PT, R0, R3, R0, 0x1f ;  /* 0x00001f0003007589 */ /* 0x010e2400000e0000 */
[----:B0-----:R-:W-:-:S07]  /*19c30*/  IADD3 R24, R0, UR37, R7 ;  /* 0x0000002500187c10 */ /* 0x001fce000fffe007 */
.L_x_832:
[----:B------:R-:W-:Y:S05]  /*19c40*/  BSYNC B0 ;  /* 0x0000000000007941 */ /* 0x000fea0003800000 */
.L_x_831:
[----:B------:R-:W-:-:S07]  /*19c50*/  SEL R22, R22, RZ, P0 ;  /* 0x000000ff16167207 */ /* 0x000fce0000000000 */
.L_x_791:
[----:B------:R-:W-:Y:S05]  /*19c60*/  BSYNC B7 ;  /* 0x0000000000077941 */ /* 0x000fea0003800000 */
.L_x_789:
[----:B------:R-:W-:-:S13]  /*19c70*/  LOP3.LUT P0, RZ, R18, 0x1000, RZ, 0xc0, !PT ;  /* 0x0000100012ff7812 */ /* 0x000fda000780c0ff */
[----:B------:R-:W-:Y:S05]  /*19c80*/  @!P0 BRA `(.L_x_833) ;  /* 0x0000000000248947 */ /* 0x000fea0003800000 */
[----:B------:R-:W-:Y:S05]  /*19c90*/  WARPSYNC.ALL ;  /* 0x0000000000007948 */ /* 0x000fea0003800000 */
[----:B------:R-:W4:Y:S08]  /*19ca0*/  S2UR UR5, SR_CgaCtaId ;  /* 0x00000000000579c3 */ /* 0x000f300000008800 */
[----:B------:R-:W-:Y:S06]  /*19cb0*/  BAR.SYNC.DEFER_BLOCKING 0x5, 0x180 ;  /* 0x0146000000007b1d */ /* 0x000fec0000010000 */
[----:B------:R-:W-:-:S02]  /*19cc0*/  UMOV UR4, 0x400 ;  /* 0x0000040000047882 */ /* 0x000fc40000000000 */
[----:B----4-:R-:W-:-:S06]  /*19cd0*/  ULEA UR4, UR5, UR4, 0x18 ;  /* 0x0000000405047291 */ /* 0x010fcc000f8ec03f */
[----:B0-----:R-:W-:-:S05]  /*19ce0*/  IMAD.U32 R17, RZ, RZ, UR4 ;  /* 0x00000004ff117e24 */ /* 0x001fca000f8e00ff */
[----:B------:R0:W4:Y:S01]  /*19cf0*/  LDS.128 R24, [R17+0x28cd0] ;  /* 0x028cd00011187984 */ /* 0x0001220000000c00 */
[----:B------:R-:W-:Y:S06]  /*19d00*/  BAR.ARV 0x4, 0x180 ;  /* 0x0106000000007b1d */ /* 0x000fec0000002000 */
[----:B------:R-:W-:Y:S05]  /*19d10*/  BRA `(.L_x_834) ;  /* 0x0000000800d07947 */ /* 0x000fea0003800000 */
.L_x_833:
        /* <DEDUP_REMOVED lines=8> */
[----:B0-----:R-:W0:Y:S08]  /*19da0*/  @!P1 LDC.64 R2, c[0x0][0xc80] ;  /* 0x00032000ff029b82 */ /* 0x001e300000000a00 */
[----:B------:R-:W4:Y:S01]  /*19db0*/  @!P1 LDC.64 R4, c[0x0][0xc78] ;  /* 0x00031e00ff049b82 */ /* 0x000f220000000a00 */
[----:B0-----:R-:W-:-:S05]  /*19dc0*/  @!P1 IMAD.WIDE R2, R7, 0x4, R2 ;  /* 0x0000000407029825 */ /* 0x001fca00078e0202 */
[----:B------:R4:W5:Y:S02]  /*19dd0*/  @!P1 LDG.E R8, desc[UR42][R2.64] ;  /* 0x0000002a02089981 */ /* 0x000964000c1e1900 */
[----:B----4-:R-:W-:-:S05]  /*19de0*/  @!P1 IMAD.WIDE R2, R7, 0x4, R4 ;  /* 0x0000000407029825 */ /* 0x010fca00078e0204 */
[----:B------:R-:W4:Y:S01]  /*19df0*/  @!P1 LDG.E R5, desc[UR42][R2.64] ;  /* 0x0000002a02059981 */ /* 0x000f22000c1e1900 */
[----:B------:R-:W-:Y:S01]  /*19e00*/  IMAD.MOV.U32 R7, RZ, RZ, RZ ;  /* 0x000000ffff077224 */ /* 0x000fe200078e00ff */
[C---:B------:R-:W-:Y:S01]  /*19e10*/  ISETP.GE.U32.AND P2, PT, R9.reuse, 0x2, PT ;  /* 0x000000020900780c */ /* 0x040fe20003f46070 */
[----:B------:R-:W-:Y:S01]  /*19e20*/  IMAD.MOV.U32 R4, RZ, RZ, RZ ;  /* 0x000000ffff047224 */ /* 0x000fe200078e00ff */
[C---:B------:R-:W-:Y:S01]  /*19e30*/  ISETP.GE.U32.AND P3, PT, R9.reuse, 0x4, PT ;  /* 0x000000040900780c */ /* 0x040fe20003f66070 */
[----:B------:R-:W-:Y:S01]  /*19e40*/  SHFL.IDX PT, R0, R24, RZ, 0x1f ;  /* 0x00001fff18007589 */ /* 0x000fe200000e0000 */
[C---:B------:R-:W-:Y:S02]  /*19e50*/  ISETP.GE.U32.AND P4, PT, R9.reuse, 0x8, PT ;  /* 0x000000080900780c */ /* 0x040fe40003f86070 */
[----:B------:R-:W-:Y:S01]  /*19e60*/  ISETP.GE.U32.AND P5, PT, R9, 0x10, PT ;  /* 0x000000100900780c */ /* 0x000fe20003fa6070 */
[----:B-123--:R0:W-:Y:S02]  /*19e70*/  SHFL.IDX PT, R6, R24, 0x1, 0x1f ;  /* 0x00201f0018067f89 */ /* 0x00e1e400000e0000 */
[----:B0-----:R-:W-:-:S02]  /*19e80*/  IMAD.MOV.U32 R24, RZ, RZ, RZ ;  /* 0x000000ffff187224 */ /* 0x001fc400078e00ff */
[----:B-----5:R-:W-:Y:S02]  /*19e90*/  @!P1 IMAD.MOV.U32 R7, RZ, RZ, R8 ;  /* 0x000000ffff079224 */ /* 0x020fe400078e0008 */
[----:B----4-:R-:W-:Y:S01]  /*19ea0*/  @!P1 IMAD.MOV.U32 R4, RZ, RZ, R5 ;  /* 0x000000ffff049224 */ /* 0x010fe200078e0005 */
        /* <DEDUP_REMOVED lines=17> */
[----:B------:R0:W1:Y:S02]  /*19fc0*/  SHFL.IDX PT, R14, R3, 0x1f, 0x1f ;  /* 0x03e01f00030e7f89 */ /* 0x00006400000e0000 */
.L_x_963:
[----:B------:R-:W-:Y:S02]  /*19fd0*/  ULDC UR4, c[0x0][0xc38] ;  /* 0x00030e0000047ab9 */ /* 0x000fe40000000800 */
[----:B------:R-:W-:-:S04]  /*19fe0*/  IMAD.U32 R2, RZ, RZ, UR4 ;  /* 0x00000004ff027e24 */ /* 0x000fc8000f8e00ff */
[----:B-1----:R-:W-:-:S04]  /*19ff0*/  IMAD R5, R14, R2, RZ ;  /* 0x000000020e057224 */ /* 0x002fc800078e02ff */
[----:B------:R-:W-:-:S05]  /*1a000*/  IMAD.IADD R6, R6, 0x1, R5 ;  /* 0x0000000106067824 */ /* 0x000fca00078e0205 */
[----:B------:R-:W-:-:S13]  /*1a010*/  ISETP.GT.AND P6, PT, R6, R0, PT ;  /* 0x000000000600720c */ /* 0x000fda0003fc4270 */
[----:B------:R-:W-:Y:S05]  /*1a020*/  @P6 BRA `(.L_x_836) ;  /* 0x0000000000a46947 */ /* 0x000fea0003800000 */
.L_x_839:
[----:B------:R-:W1:Y:S01]  /*1a030*/  LDC R2, c[0x0][0xc3c] ;  /* 0x00030f00ff027b82 */ /* 0x000e620000000800 */
[----:B------:R-:W-:-:S05]  /*1a040*/  VIADD R27, R27, 0x1f ;  /* 0x0000001f1b1b7836 */ /* 0x000fca0000000000 */
[----:B-1----:R-:W-:-:S13]  /*1a050*/  ISETP.GE.AND P6, PT, R27, R2, PT ;  /* 0x000000021b00720c */ /* 0x002fda0003fc6270 */
[----:B------:R-:W-:Y:S05]  /*1a060*/  @P6 BRA `(.L_x_837) ;  /* 0x0000000400b86947 */ /* 0x000fea0003800000 */
[----:B0-----:R-:W0:Y:S01]  /*1a070*/  S2R R3, SR_TID.X ;  /* 0x0000000000037919 */ /* 0x001e220000002100 */
[----:B------:R-:W-:Y:S01]  /*1a080*/  IMAD.MOV.U32 R7, RZ, RZ, RZ ;  /* 0x000000ffff077224 */ /* 0x000fe200078e00ff */
[----:B0-----:R-:W-:-:S05]  /*1a090*/  LOP3.LUT R3, R3, 0x1f, RZ, 0xc0, !PT ;  /* 0x0000001f03037812 */ /* 0x001fca00078ec0ff */
[----:B------:R-:W-:-:S05]  /*1a0a0*/  IMAD.IADD R9, R27, 0x1, R3 ;  /* 0x000000011b097824 */ /* 0x000fca00078e0203 */
[----:B------:R-:W-:-:S13]  /*1a0b0*/  ISETP.GE.OR P6, PT, R9, R2, !P0 ;  /* 0x000000020900720c */ /* 0x000fda00047c6670 */
[----:B------:R-:W0:Y:S08]  /*1a0c0*/  @!P6 LDC.64 R2, c[0x0][0xc80] ;  /* 0x00032000ff02eb82 */ /* 0x000e300000000a00 */
[----:B------:R-:W1:Y:S01]  /*1a0d0*/  @!P6 LDC.64 R4, c[0x0][0xc78] ;  /* 0x00031e00ff04eb82 */ /* 0x000e620000000a00 */
[----:B0-----:R-:W-:-:S05]  /*1a0e0*/  @!P6 IMAD.WIDE R2, R9, 0x4, R2 ;  /* 0x000000040902e825 */ /* 0x001fca00078e0202 */
[----:B------:R1:W2:Y:S02]  /*1a0f0*/  @!P6 LDG.E R7, desc[UR42][R2.64] ;  /* 0x0000002a0207e981 */ /* 0x0002a4000c1e1900 */
[----:B-1----:R-:W-:-:S04]  /*1a100*/  @!P6 IMAD.WIDE R2, R9, 0x4, R4 ;  /* 0x000000040902e825 */ /* 0x002fc800078e0204 */
[----:B------:R-:W-:-:S06]  /*1a110*/  IMAD.MOV.U32 R4, RZ, RZ, RZ ;  /* 0x000000ffff047224 */ /* 0x000fcc00078e00ff */
[----:B------:R-:W2:Y:S01]  /*1a120*/  @!P6 LDG.E R4, desc[UR42][R2.64] ;  /* 0x0000002a0204e981 */ /* 0x000ea2000c1e1900 */
[----:B------:R-:W-:Y:S01]  /*1a130*/  UMOV UR4, 0xffffffff ;  /* 0xffffffff00047882 */ /* 0x000fe20000000000 */
[----:B--2---:R-:W-:Y:S02]  /*1a140*/  IMAD R13, R4, R7, RZ ;  /* 0x00000007040d7224 */ /* 0x004fe400078e02ff */
        /* <DEDUP_REMOVED lines=17> */
.L_x_971:
[----:B------:R-:W-:Y:S02]  /*1a260*/  ULDC UR4, c[0x0][0xc38] ;  /* 0x00030e0000047ab9 */ /* 0x000fe40000000800 */
[----:B------:R-:W-:-:S04]  /*1a270*/  IMAD.U32 R2, RZ, RZ, UR4 ;  /* 0x00000004ff027e24 */ /* 0x000fc8000f8e00ff */
[----:B-1----:R-:W-:-:S04]  /*1a280*/  IMAD R5, R14, R2, RZ ;  /* 0x000000020e057224 */ /* 0x002fc800078e02ff */
[----:B------:R-:W-:-:S05]  /*1a290*/  IMAD.IADD R6, R5, 0x1, R6 ;  /* 0x0000000105067824 */ /* 0x000fca00078e0206 */
[----:B------:R-:W-:-:S13]  /*1a2a0*/  ISETP.GT.AND P6, PT, R6, R0, PT ;  /* 0x000000000600720c */ /* 0x000fda0003fc4270 */
[----:B------:R-:W-:Y:S05]  /*1a2b0*/  @!P6 BRA `(.L_x_839) ;  /* 0xfffffffc005ce947 */ /* 0x000fea000383ffff */
.L_x_836:
[----:B------:R-:W-:Y:S01]  /*1a2c0*/  IMAD.IADD R6, R6, 0x1, -R5 ;  /* 0x0000000106067824 */ /* 0x000fe200078e0a05 */
[----:B------:R-:W-:-:S03]  /*1a2d0*/  UMOV UR4, 0xffffffff ;  /* 0xffffffff00047882 */ /* 0x000fc60000000000 */
[----:B------:R-:W-:-:S05]  /*1a2e0*/  IMAD R5, R3, R2, R6 ;  /* 0x0000000203057224 */ /* 0x000fca00078e0206 */
[----:B------:R-:W-:Y:S01]  /*1a2f0*/  ISETP.GT.AND P6, PT, R5, R0, PT ;  /* 0x000000000500720c */ /* 0x000fe20003fc4270 */
[----:B------:R-:W-:-:S12]  /*1a300*/  BRA.DIV UR4, `(.L_x_840) ;  /* 0x0000003e04e87947 */ /* 0x000fd8000b800000 */
[----:B------:R-:W-:-:S04]  /*1a310*/  VOTE.ANY R8, PT, !P6 ;  /* 0x0000000000087806 */ /* 0x000fc800070e0100 */
[----:B------:R-:W1:Y:S02]  /*1a320*/  POPC R5, R8 ;  /* 0x0000000800057309 */ /* 0x000e640000000000 */
[----:B-1----:R1:W2:Y:S04]  /*1a330*/  SHFL.IDX PT, R7, R7, R5, 0x1f ;  /* 0x00001f0507077589 */ /* 0x0022a800000e0000 */
[----:B------:R1:W3:Y:S02]  /*1a340*/  SHFL.IDX PT, R4, R4, R5, 0x1f ;  /* 0x00001f0504047589 */ /* 0x0002e400000e0000 */
.L_x_976:
[----:B------:R-:W-:-:S13]  /*1a350*/  ISETP.NE.AND P0, PT, R8, RZ, PT ;  /* 0x000000ff0800720c */ /* 0x000fda0003f05270 */
[----:B------:R-:W-:Y:S05]  /*1a360*/  @!P0 BRA `(.L_x_841) ;  /* 0x0000000000108947 */ /* 0x000fea0003800000 */
[----:B------:R-:W-:Y:S01]  /*1a370*/  UMOV UR4, 0xffffffff ;  /* 0xffffffff00047882 */ /* 0x000fe20000000000 */
[----:B------:R-:W-:Y:S02]  /*1a380*/  VIADD R12, R5, 0xffffffff ;  /* 0xffffffff050c7836 */ /* 0x000fe40000000000 */
[----:B------:R-:W-:Y:S05]  /*1a390*/  BRA.DIV UR4, `(.L_x_842) ;  /* 0x0000004204207947 */ /* 0x000fea000b800000 */
[----:B------:R4:W0:Y:S02]  /*1a3a0*/  SHFL.IDX PT, R24, R3, R12, 0x1f ;  /* 0x00001f0c03187589 */ /* 0x00082400000e0000 */
.L_x_841:
[----:B--2---:R-:W-:Y:S01]  /*1a3b0*/  IABS R8, R7 ;  /* 0x0000000700087213 */ /* 0x004fe20000000000 */
[----:B0-----:R-:W-:Y:S01]  /*1a3c0*/  IMAD R24, R24, R2, R6 ;  /* 0x0000000218187224 */ /* 0x001fe200078e0206 */
[----:B---3--:R-:W-:Y:S01]  /*1a3d0*/  IABS R6, R4 ;  /* 0x0000000400067213 */ /* 0x008fe20000000000 */
[----:B------:R-:W-:Y:S01]  /*1a3e0*/  IMAD.MOV.U32 R2, RZ, RZ, RZ ;  /* 0x000000ffff027224 */ /* 0x000fe200078e00ff */
[----:B------:R-:W0:Y:S01]  /*1a3f0*/  I2F.RP R9, R8 ;  /* 0x0000000800097306 */ /* 0x000e220000209400 */
[----:B------:R-:W-:Y:S02]  /*1a400*/  IMAD.IADD R0, R0, 0x1, -R24 ;  /* 0x0000000100007824 */ /* 0x000fe400078e0a18 */
[----:B------:R-:W-:-:S05]  /*1a410*/  IMAD.IADD R27, R5, 0x1, R27 ;  /* 0x00000001051b7824 */ /* 0x000fca00078e021b */
[----:B------:R-:W2:Y:S08]  /*1a420*/  I2F.RP R10, R6 ;  /* 0x00000006000a7306 */ /* 0x000eb00000209400 */
[----:B0-----:R-:W4:Y:S08]  /*1a430*/  MUFU.RCP R9, R9 ;  /* 0x0000000900097308 */ /* 0x001f300000001000 */
[----:B--2---:R-:W-:Y:S01]  /*1a440*/  MUFU.RCP R10, R10 ;  /* 0x0000000a000a7308 */ /* 0x004fe20000001000 */
[----:B----4-:R-:W-:-:S07]  /*1a450*/  VIADD R3, R9, 0xffffffe ;  /* 0x0ffffffe09037836 */ /* 0x010fce0000000000 */
        /* <DEDUP_REMOVED lines=8> */
[----:B------:R-:W-:Y:S02]  /*1a4e0*/  IMAD R11, R9, R12, R11 ;  /* 0x0000000c090b7224 */ /* 0x000fe400078e020b */
[----:B------:R-:W-:Y:S02]  /*1a4f0*/  VIADD R12, R10, 0xffffffe ;  /* 0x0ffffffe0a0c7836 */ /* 0x000fe40000000000 */
[----:B------:R-:W-:Y:S01]  /*1a500*/  IMAD.MOV.U32 R2, RZ, RZ, RZ ;  /* 0x000000ffff027224 */ /* 0x000fe200078e00ff */
[----:B------:R-:W-:Y:S01]  /*1a510*/  ISETP.GT.U32.AND P1, PT, R8, R11, PT ;  /* 0x0000000b0800720c */ /* 0x000fe20003f24070 */
[----:B------:R-:W0:-:S12]  /*1a520*/  F2I.FTZ.U32.TRUNC.NTZ R3, R12 ;  /* 0x0000000c00037305 */ /* 0x000e18000021f000 */
[----:B------:R-:W-:Y:S02]  /*1a530*/  @!P1 IMAD.IADD R11, R11, 0x1, -R8 ;  /* 0x000000010b0b9824 */ /* 0x000fe400078e0a08 */
[----:B------:R-:W-:Y:S01]  /*1a540*/  @!P1 VIADD R9, R9, 0x1 ;  /* 0x0000000109099836 */ /* 0x000fe20000000000 */
[----:B------:R-:W-:Y:S02]  /*1a550*/  ISETP.NE.AND P1, PT, R7, RZ, PT ;  /* 0x000000ff0700720c */ /* 0x000fe40003f25270 */
[----:B------:R-:W-:Y:S01]  /*1a560*/  ISETP.GE.U32.AND P0, PT, R11, R8, PT ;  /* 0x000000080b00720c */ /* 0x000fe20003f06070 */
[----:B0-----:R-:W-:Y:S01]  /*1a570*/  IMAD.MOV R11, RZ, RZ, -R3 ;  /* 0x000000ffff0b7224 */ /* 0x001fe200078e0a03 */
[----:B------:R-:W-:-:S03]  /*1a580*/  IABS R8, R4 ;  /* 0x0000000400087213 */ /* 0x000fc60000000000 */
[----:B------:R-:W-:Y:S02]  /*1a590*/  IMAD R11, R11, R6, RZ ;  /* 0x000000060b0b7224 */ /* 0x000fe400078e02ff */
[----:B------:R-:W-:Y:S02]  /*1a5a0*/  IMAD.MOV R8, RZ, RZ, -R8 ;  /* 0x000000ffff087224 */ /* 0x000fe400078e0a08 */
[----:B------:R-:W-:Y:S01]  /*1a5b0*/  IMAD.HI.U32 R2, R3, R11, R2 ;  /* 0x0000000b03027227 */ /* 0x000fe200078e0002 */
[----:B------:R-:W-:-:S03]  /*1a5c0*/  LOP3.LUT R3, R0, R7, RZ, 0x3c, !PT ;  /* 0x0000000700037212 */ /* 0x000fc600078e3cff */
[----:B------:R-:W-:Y:S01]  /*1a5d0*/  @P0 VIADD R9, R9, 0x1 ;  /* 0x0000000109090836 */ /* 0x000fe20000000000 */
[----:B------:R-:W-:-:S13]  /*1a5e0*/  ISETP.GE.AND P2, PT, R3, RZ, PT ;  /* 0x000000ff0300720c */ /* 0x000fda0003f46270 */
        /* <DEDUP_REMOVED lines=17> */
[--C-:B------:R-:W-:Y:S02]  /*1a700*/  IMAD.MOV R3, RZ, RZ, -R2.reuse ;  /* 0x000000ffff037224 */ /* 0x100fe400078e0a02 */
[C---:B------:R-:W-:Y:S02]  /*1a710*/  IMAD R2, R4.reuse, 0x1000000, R2 ;  /* 0x0100000004027824 */ /* 0x040fe400078e0202 */
[----:B------:R-:W-:-:S04]  /*1a720*/  IMAD R9, R4, R3, R9 ;  /* 0x0000000304097224 */ /* 0x000fc800078e0209 */
[----:B------:R-:W-:Y:S01]  /*1a730*/  IMAD R26, R9, 0x10000, R2 ;  /* 0x00010000091a7824 */ /* 0x000fe200078e0202 */
[----:B------:R-:W-:Y:S06]  /*1a740*/  BRA `(.L_x_843) ;  /* 0x00000000001c7947 */ /* 0x000fec0003800000 */
.L_x_837:
[----:B------:R-:W-:Y:S01]  /*1a750*/  UMOV UR4, URZ ;  /* 0x0000003f00047c82 */ /* 0x000fe20008000000 */
[----:B------:R-:W-:Y:S01]  /*1a760*/  UMOV UR5, URZ ;  /* 0x0000003f00057c82 */ /* 0x000fe20008000000 */
[----:B------:R-:W-:Y:S01]  /*1a770*/  ULDC UR6, c[0x0][0xc3c] ;  /* 0x00030f0000067ab9 */ /* 0x000fe20000000800 */
[----:B------:R-:W-:Y:S02]  /*1a780*/  IMAD.MOV.U32 R24, RZ, RZ, R0 ;  /* 0x000000ffff187224 */ /* 0x000fe400078e0000 */
[----:B------:R-:W-:Y:S02]  /*1a790*/  IMAD.U32 R25, RZ, RZ, UR4 ;  /* 0x00000004ff197e24 */ /* 0x000fe4000f8e00ff */
[----:B------:R-:W-:Y:S02]  /*1a7a0*/  IMAD.U32 R26, RZ, RZ, UR5 ;  /* 0x00000005ff1a7e24 */ /* 0x000fe4000f8e00ff */
[----:B------:R-:W-:-:S07]  /*1a7b0*/  IMAD.U32 R27, RZ, RZ, UR6 ;  /* 0x00000006ff1b7e24 */ /* 0x000fce000f8e00ff */
.L_x_843:
[----:B------:R-:W2:Y:S01]  /*1a7c0*/  S2R R0, SR_TID.X ;  /* 0x0000000000007919 */ /* 0x000ea20000002100 */
[----:B------:R-:W-:Y:S05]  /*1a7d0*/  WARPSYNC.ALL ;  /* 0x0000000000007948 */ /* 0x000fea0003800000 */
[----:B------:R-:W-:Y:S01]  /*1a7e0*/  BAR.SYNC.DEFER_BLOCKING 0x4, 0x180 ;  /* 0x0106000000007b1d */ /* 0x000fe20000010000 */
[----:B--2---:R-:W-:-:S04]  /*1a7f0*/  LOP3.LUT R0, R0, 0x1f, RZ, 0xc0, !PT ;  /* 0x0000001f00007812 */ /* 0x004fc800078ec0ff */
[----:B------:R-:W-:-:S13]  /*1a800*/  ISETP.NE.AND P0, PT, R0, RZ, PT ;  /* 0x000000ff0000720c */ /* 0x000fda0003f05270 */
[----:B0-----:R-:W0:Y:S01]  /*1a810*/  @!P0 S2R R3, SR_CgaCtaId ;  /* 0x0000000000038919 */ /* 0x001e220000008800 */
[----:B------:R-:W-:-:S04]  /*1a820*/  @!P0 MOV R0, 0x400 ;  /* 0x0000040000008802 */ /* 0x000fc80000000f00 */
[----:B0-----:R-:W-:-:S05]  /*1a830*/  @!P0 LEA R17, R3, R0, 0x18 ;  /* 0x0000000003118211 */ /* 0x001fca00078ec0ff */
[----:B------:R0:W-:Y:S01]  /*1a840*/  @!P0 STS.128 [R17+0x28cd0], R24 ;  /* 0x028cd01811008388 */ /* 0x0001e20000000c00 */
[----:B------:R-:W-:Y:S06]  /*1a850*/  BAR.ARV 0x5, 0x180 ;  /* 0x0146000000007b1d */ /* 0x000fec0000002000 */
.L_x_834:
[----:B------:R-:W-:Y:S02]  /*1a860*/  ULDC UR4, c[0x0][0xc3c] ;  /* 0x00030f0000047ab9 */ /* 0x000fe40000000800 */
[----:B----4-:R-:W-:-:S13]  /*1a870*/  ISETP.GE.AND P0, PT, R27, UR4, PT ;  /* 0x000000041b007c0c */ /* 0x010fda000bf06270 */
[----:B------:R-:W-:Y:S05]  /*1a880*/  @!P0 BRA `(.L_x_844) ;  /* 0xffffff9800188947 */ /* 0x000fea000383ffff */
[----:B------:R-:W-:Y:S05]  /*1a890*/  BSYNC B8 ;  /* 0x0000000000087941 */ /* 0x000fea0003800000 */
.L_x_735:
[----:B------:R-:W4:Y:S01]  /*1a8a0*/  LDL.LU R0, [R1+0x20] ;  /* 0x0000200001007983 */ /* 0x000f220000300800 */
[----:B------:R-:W-:Y:S01]  /*1a8b0*/  BSSY B0, `(.L_x_845) ;  /* 0x000000b000007945 */ /* 0x000fe20003800000 */
[----:B-1----:R-:W1:Y:S01]  /*1a8c0*/  S2R R5, SR_CgaCtaId ;  /* 0x0000000000057919 */ /* 0x002e620000008800 */
[----:B----4-:R-:W-:-:S05]  /*1a8d0*/  VIADD R0, R0, 0x1 ;  /* 0x0000000100007836 */ /* 0x010fca0000000000 */
[----:B------:R-:W-:-:S04]  /*1a8e0*/  LEA.HI R2, R0, R0, RZ, 0x1 ;  /* 0x0000000000027211 */ /* 0x000fc800078f08ff */
[----:B------:R-:W-:Y:S02]  /*1a8f0*/  LOP3.LUT R3, R2, 0xfffffffe, RZ, 0xc0, !PT ;  /* 0xfffffffe02037812 */ /* 0x000fe400078ec0ff */
[----:B------:R-:W-:-:S03]  /*1a900*/  MOV R2, 0x400 ;  /* 0x0000040000027802 */ /* 0x000fc60000000f00 */
[----:B------:R-:W-:Y:S01]  /*1a910*/  IMAD.IADD R0, R0, 0x1, -R3 ;  /* 0x0000000100007824 */ /* 0x000fe200078e0a03 */
[----:B-1----:R-:W-:-:S04]  /*1a920*/  LEA R7, R5, R2, 0x18 ;  /* 0x0000000205077211 */ /* 0x002fc800078ec0ff */
[----:B------:R-:W-:-:S04]  /*1a930*/  SHF.L.U32 R0, R0, 0x1f, RZ ;  /* 0x0000001f00007819 */ /* 0x000fc800000006ff */
[----:B------:R-:W1:Y:S02]  /*1a940*/  SYNCS.PHASECHK.TRANS64.TRYWAIT P0, [R7+URZ+0x28c20], R0 ;  /* 0x028c2000070075a7 */ /* 0x000e64000800017f */
[----:B-1----:R-:W-:Y:S05]  /*1a950*/  @!P0 BRA `(.L_x_846) ;  /* 0x0000003800d88947 */ /* 0x002fea0003800000 */
.L_x_979:
[----:B------:R-:W-:Y:S05]  /*1a960*/  BSYNC B0 ;  /* 0x0000000000007941 */ /* 0x000fea0003800000 */
.L_x_845:
[----:B------:R-:W-:-:S03]  /*1a970*/  UMOV UR4, 0xffffffff ;  /* 0xffffffff00047882 */ /* 0x000fc60000000000 */
[----:B------:R-:W-:Y:S05]  /*1a980*/  BRA.DIV UR4, `(.L_x_847) ;  /* 0x0000003a04e07947 */ /* 0x000fea000b800000 */
[----:B-1----:R-:W1:Y:S02]  /*1a990*/  S2R R0, SR_TID.X ;  /* 0x0000000000007919 */ /* 0x002e640000002100 */
[----:B-1----:R-:W-:-:S04]  /*1a9a0*/  SHF.R.U32.HI R0, RZ, 0x5, R0 ;  /* 0x00000005ff007819 */ /* 0x002fc80000011600 */
[----:B------:R-:W-:-:S05]  /*1a9b0*/  LOP3.LUT R0, R0, 0x3, RZ, 0xc0, !PT ;  /* 0x0000000300007812 */ /* 0x000fca00078ec0ff */
[----:B------:R1:W4:Y:S02]  /*1a9c0*/  SHFL.IDX PT, R14, R0, RZ, 0x1f ;  /* 0x00001fff000e7589 */ /* 0x00032400000e0000 */
.L_x_982:
[----:B----4-:R-:W-:-:S13]  /*1a9d0*/  ISETP.NE.AND P0, PT, R14, RZ, PT ;  /* 0x000000ff0e00720c */ /* 0x010fda0003f05270 */
[----:B------:R-:W-:Y:S05]  /*1a9e0*/  @P0 BRA `(.L_x_590) ;  /* 0x0000000000880947 */ /* 0x000fea0003800000 */
[----:B------:R-:W-:-:S03]  /*1a9f0*/  UMOV UR4, 0xffffffff ;  /* 0xffffffff00047882 */ /* 0x000fc60000000000 */
[----:B------:R-:W-:Y:S05]  /*1aa00*/  BRA.DIV UR4, `(.L_x_848) ;  /* 0x0000003a04f47947 */ /* 0x000fea000b800000 */
[----:B------:R-:W-:-:S13]  /*1aa10*/  ELECT P6, URZ, PT ;  /* 0x00000000003f782f */ /* 0x000fda00038c0000 */
.L_x_985:
[----:B------:R-:W-:Y:S05]  /*1aa20*/  @!P6 BRA `(.L_x_590) ;  /* 0x000000000078e947 */ /* 0x000fea0003800000 */
[----:B------:R-:W-:-:S06]  /*1aa30*/  ULOP3.LUT UR4, UR36, 0x2, URZ, 0xfc, !UPT ;  /* 0x0000000224047892 */ /* 0x000fcc000f8efc3f */
[----:B-1----:R-:W-:-:S05]  /*1aa40*/  IMAD.U32 R0, RZ, RZ, UR4 ;  /* 0x00000004ff007e24 */ /* 0x002fca000f8e00ff */
[----:B------:R-:W-:-:S13]  /*1aa50*/  ISETP.NE.AND P0, PT, R0, 0x3, PT ;  /* 0x000000030000780c */ /* 0x000fda0003f05270 */
[----:B------:R-:W-:Y:S05]  /*1aa60*/  @!P0 BRA `(.L_x_849) ;  /* 0x0000000000048947 */ /* 0x000fea0003800000 */
[----:B------:R-:W-:Y:S01]  /*1aa70*/  BPT.TRAP 0x1 ;  /* 0x000000040000795c */ /* 0x000fe20000300000 */
.L_x_849:
[----:B------:R-:W-:Y:S01]  /*1aa80*/  IMAD R5, R22, 0x8, R7 ;  /* 0x0000000816057824 */ /* 0x000fe200078e0207 */
[----:B------:R-:W-:Y:S01]  /*1aa90*/  SHF.L.U32 R0, R28, 0x1f, RZ ;  /* 0x0000001f1c007819 */ /* 0x000fe200000006ff */
[----:B------:R-:W-:-:S03]  /*1aaa0*/  VIADD R22, R22, 0x1 ;  /* 0x0000000116167836 */ /* 0x000fc60000000000 */
[----:B------:R-:W1:Y:S02]  /*1aab0*/  SYNCS.PHASECHK.TRANS64.TRYWAIT P1, [R5+URZ+0x28c40], R0 ;  /* 0x028c4000050075a7 */ /* 0x000e64000802017f */
[----:B------:R-:W-:-:S04]  /*1aac0*/  ISETP.NE.AND P2, PT, R22, 0x2, PT ;  /* 0x000000021600780c */ /* 0x000fc80003f45270 */
[----:B------:R-:W-:Y:S01]  /*1aad0*/  SEL R3, RZ, 0x1, P2 ;  /* 0x00000001ff037807 */ /* 0x000fe20001000000 */
[----:B-1----:R-:W-:Y:S08]  /*1aae0*/  @!P1 BRA `(.L_x_850) ;  /* 0x0000003800dc9947 */ /* 0x002ff00003800000 */
.L_x_986:
[----:B------:R-:W-:Y:S02]  /*1aaf0*/  SEL R22, R22, RZ, P2 ;  /* 0x000000ff16167207 */ /* 0x000fe40001000000 */
[----:B------:R-:W-:Y:S01]  /*1ab00*/  LOP3.LUT R2, R28, R3, RZ, 0x3c, !PT ;  /* 0x000000031c027212 */ /* 0x000fe200078e3cff */
[----:B------:R-:W-:Y:S06]  /*1ab10*/  @!P0 BRA `(.L_x_851) ;  /* 0x0000000000048947 */ /* 0x000fec0003800000 */
[----:B------:R-:W-:Y:S01]  /*1ab20*/  BPT.TRAP 0x1 ;  /* 0x000000040000795c */ /* 0x000fe20000300000 */
.L_x_851:
[----:B------:R-:W-:Y:S01]  /*1ab30*/  IMAD R3, R22, 0x8, R7 ;  /* 0x0000000816037824 */ /* 0x000fe200078e0207 */
[----:B------:R-:W-:-:S04]  /*1ab40*/  SHF.L.U32 R2, R2, 0x1f, RZ ;  /* 0x0000001f02027819 */ /* 0x000fc800000006ff */
[----:B------:R-:W4:Y:S02]  /*1ab50*/  SYNCS.PHASECHK.TRANS64.TRYWAIT P1, [R3+URZ+0x28c40], R2 ;  /* 0x028c4002030075a7 */ /* 0x000f24000802017f */
[----:B----4-:R-:W-:Y:S05]  /*1ab60*/  @!P1 BRA `(.L_x_852) ;  /* 0x0000003800d09947 */ /* 0x010fea0003800000 */
.L_x_987:
[----:B------:R-:W-:Y:S05]  /*1ab70*/  @!P0 BRA `(.L_x_853) ;  /* 0x0000000000048947 */ /* 0x000fea0003800000 */
[----:B------:R-:W-:Y:S01]  /*1ab80*/  BPT.TRAP 0x1 ;  /* 0x000000040000795c */ /* 0x000fe20000300000 */
.L_x_853:
[----:B------:R-:W5:Y:S02]  /*1ab90*/  SYNCS.PHASECHK.TRANS64.TRYWAIT P1, [R5+URZ+0x28c60], R0 ;  /* 0x028c6000050075a7 */ /* 0x000f64000802017f */
[----:B-----5:R-:W-:Y:S05]  /*1aba0*/  @!P1 BRA `(.L_x_854) ;  /* 0x0000003800d49947 */ /* 0x020fea0003800000 */
.L_x_988:
[----:B------:R-:W-:Y:S05]  /*1abb0*/  @!P0 BRA `(.L_x_855) ;  /* 0x0000000000048947 */ /* 0x000fea0003800000 */
[----:B------:R-:W-:Y:S01]  /*1abc0*/  BPT.TRAP 0x1 ;  /* 0x000000040000795c */ /* 0x000fe20000300000 */
.L_x_855:
[----:B------:R0:W0:Y:S02]  /*1abd0*/  SYNCS.PHASECHK.TRANS64.TRYWAIT P0, [R3+URZ+0x28c60], R2 ;  /* 0x028c6002030075a7 */ /* 0x000024000800017f */
[----:B0-----:R-:W-:Y:S05]  /*1abe0*/  @!P0 NANOSLEEP.SYNCS 0x989680 ;  /* 0x009896800000895d */ /* 0x001fea0003900000 */
[----:B------:R-:W0:Y:S02]  /*1abf0*/  @!P0 SYNCS.PHASECHK.TRANS64 P0, [R3+URZ+0x28c60], R2 ;  /* 0x028c6002030085a7 */ /* 0x000e24000800007f */
[----:B0-----:R-:W-:Y:S05]  /*1ac00*/  @!P0 BRA `(.L_x_855) ;  /* 0xfffffffc00f08947 */ /* 0x001fea000383ffff */
.L_x_590:
[----:B------:R-:W-:Y:S05]  /*1ac10*/  BSYNC B9 ;  /* 0x0000000000097941 */ /* 0x000fea0003800000 */
.L_x_587:
[----:B------:R-:W-:Y:S05]  /*1ac20*/  EXIT ;  /* 0x000000000000794d */ /* 0x000fea0003800000 */
.L_x_608:
[----:B0-----:R0:W1:Y:S02]  /*1ac30*/  SYNCS.PHASECHK.TRANS64.TRYWAIT P4, [R58+URZ+0x28c90], R65 ;  /* 0x028c90413a0075a7 */ /* 0x001064000808017f */
[----:B-1----:R-:W-:Y:S05]  /*1ac40*/  @!P4 NANOSLEEP.SYNCS 0x989680 ;  /* 0x009896800000c95d */ /* 0x002fea0003900000 */
[----:B------:R-:W1:Y:S02]  /*1ac50*/  @!P4 SYNCS.PHASECHK.TRANS64 P4, [R58+URZ+0x28c90], R65 ;  /* 0x028c90413a00c5a7 */ /* 0x000e64000808007f */
[----:B-1----:R-:W-:Y:S05]  /*1ac60*/  @!P4 BRA `(.L_x_608) ;  /* 0xfffffffc00f0c947 */ /* 0x002fea000383ffff */
[----:B------:R-:W-:Y:S05]  /*1ac70*/  BRA `(.L_x_856) ;  /* 0xfffffe8400087947 */ /* 0x000fea000383ffff */
.L_x_609:
[----:B------:R-:W-:Y:S01]  /*1ac80*/  BSSY B1, `(.L_x_857) ;  /* 0x0000007000017945 */ /* 0x000fe20003800000 */
[----:B------:R-:W-:Y:S02]  /*1ac90*/  IMAD.MOV.U32 R12, RZ, RZ, RZ ;  /* 0x000000ffff0c7224 */ /* 0x000fe400078e00ff */
[----:B------:R-:W-:Y:S02]  /*1aca0*/  IMAD.MOV.U32 R11, RZ, RZ, 0x1c1f ;  /* 0x00001c1fff0b7424 */ /* 0x000fe400078e00ff */
[----:B------:R-:W-:-:S07]  /*1acb0*/  IMAD.MOV.U32 R15, RZ, RZ, -0x1 ;  /* 0xffffffffff0f7424 */ /* 0x000fce00078e00ff */
[----:B0-----:R-:W-:Y:S05]  /*1acc0*/  WARPSYNC.COLLECTIVE R15, `(.L_x_858) ;  /* 0x000000000f087348 */ /* 0x001fea0003c00000 */
[----:B------:R1:W2:Y:S02]  /*1acd0*/  SHFL.IDX P6, R14, R13, R12, R11 ;  /* 0x0000000c0d0e7389 */ /* 0x0002a400000c000b */
[----:B012---:R-:W-:Y:S01]  /*1ace0*/  ENDCOLLECTIVE ;  /* 0x000000000000791b */ /* 0x007fe20003800000 */
.L_x_858:
[----:B------:R-:W-:Y:S05]  /*1acf0*/  BSYNC B1 ;  /* 0x0000000000017941 */ /* 0x000fea0003800000 */
.L_x_857:
[----:B------:R-:W-:Y:S02]  /*1ad00*/  IMAD.MOV.U32 R13, RZ, RZ, R67 ;  /* 0x000000ffff0d7224 */ /* 0x000fe400078e0043 */
[----:B------:R-:W-:Y:S02]  /*1ad10*/  IMAD.MOV.U32 R12, RZ, RZ, RZ ;  /* 0x000000ffff0c7224 */ /* 0x000fe400078e00ff */
[----:B------:R-:W-:Y:S02]  /*1ad20*/  IMAD.MOV.U32 R11, RZ, RZ, 0x1c1f ;  /* 0x00001c1fff0b7424 */ /* 0x000fe400078e00ff */
[----:B------:R-:W-:Y:S02]  /*1ad30*/  IMAD.MOV.U32 R15, RZ, RZ, -0x1 ;  /* 0xffffffffff0f7424 */ /* 0x000fe400078e00ff */
[----:B------:R-:W-:-:S07]  /*1ad40*/  IMAD.MOV.U32 R69, RZ, RZ, R14 ;  /* 0x000000ffff457224 */ /* 0x000fce00078e000e */
[----:B------:R-:W-:Y:S05]  /*1ad50*/  WARPSYNC.COLLECTIVE R15, `(.L_x_859) ;  /* 0x000000000f087348 */ /* 0x000fea0003c00000 */
[----:B------:R0:W1:Y:S02]  /*1ad60*/  SHFL.IDX P6, R14, R13, R12, R11 ;  /* 0x0000000c0d0e7389 */ /* 0x00006400000c000b */
[----:B01----:R-:W-:Y:S01]  /*1ad70*/  ENDCOLLECTIVE ;  /* 0x000000000000791b */ /* 0x003fe20003800000 */
.L_x_859:
[----:B------:R-:W-:Y:S05]  /*1ad80*/  BRA `(.L_x_860) ;  /* 0xfffffe8000d87947 */ /* 0x000fea000383ffff */
.L_x_619:
[----:B0-----:R0:W1:Y:S02]  /*1ad90*/  SYNCS.PHASECHK.TRANS64.TRYWAIT P4, [R58+URZ+0x28c90], R65 ;  /* 0x028c90413a0075a7 */ /* 0x001064000808017f */
[----:B-1----:R-:W-:Y:S05]  /*1ada0*/  @!P4 NANOSLEEP.SYNCS 0x989680 ;  /* 0x009896800000c95d */ /* 0x002fea0003900000 */
[----:B------:R-:W1:Y:S02]  /*1adb0*/  @!P4 SYNCS.PHASECHK.TRANS64 P4, [R58+URZ+0x28c90], R65 ;  /* 0x028c90413a00c5a7 */ /* 0x000e64000808007f */
[----:B-1----:R-:W-:Y:S05]  /*1adc0*/  @!P4 BRA `(.L_x_619) ;  /* 0xfffffffc00f0c947 */ /* 0x002fea000383ffff */
[----:B------:R-:W-:Y:S05]  /*1add0*/  BRA `(.L_x_861) ;  /* 0xfffffe8c005c7947 */ /* 0x000fea000383ffff */
.L_x_620:
[----:B------:R-:W-:Y:S01]  /*1ade0*/  BSSY B1, `(.L_x_862) ;  /* 0x0000007000017945 */ /* 0x000fe20003800000 */
[----:B------:R-:W-:Y:S02]  /*1adf0*/  IMAD.MOV.U32 R12, RZ, RZ, RZ ;  /* 0x000000ffff0c7224 */ /* 0x000fe400078e00ff */
[----:B------:R-:W-:Y:S02]  /*1ae00*/  IMAD.MOV.U32 R11, RZ, RZ, 0x1c1f ;  /* 0x00001c1fff0b7424 */ /* 0x000fe400078e00ff */
[----:B------:R-:W-:-:S07]  /*1ae10*/  IMAD.MOV.U32 R15, RZ, RZ, -0x1 ;  /* 0xffffffffff0f7424 */ /* 0x000fce00078e00ff */
[----:B0-----:R-:W-:Y:S05]  /*1ae20*/  WARPSYNC.COLLECTIVE R15, `(.L_x_863) ;  /* 0x000000000f087348 */ /* 0x001fea0003c00000 */
[----:B------:R1:W2:Y:S02]  /*1ae30*/  SHFL.IDX P6, R14, R13, R12, R11 ;  /* 0x0000000c0d0e7389 */ /* 0x0002a400000c000b */
[----:B012---:R-:W-:Y:S01]  /*1ae40*/  ENDCOLLECTIVE ;  /* 0x000000000000791b */ /* 0x007fe20003800000 */
.L_x_863:
[----:B------:R-:W-:Y:S05]  /*1ae50*/  BSYNC B1 ;  /* 0x0000000000017941 */ /* 0x000fea0003800000 */
.L_x_862:
        /* <DEDUP_REMOVED lines=8> */
.L_x_864:
[----:B------:R-:W-:Y:S01]  /*1aee0*/  IMAD.MOV.U32 R67, RZ, RZ, R14 ;  /* 0x000000ffff437224 */ /* 0x000fe200078e000e */
[----:B------:R-:W-:Y:S06]  /*1aef0*/  BRA `(.L_x_865) ;  /* 0xfffffe8c00287947 */ /* 0x000fec000383ffff */
.L_x_625:
[----:B-1----:R1:W2:Y:S02]  /*1af00*/  SYNCS.PHASECHK.TRANS64.TRYWAIT P2, [R58+URZ+0x28c90], R65 ;  /* 0x028c90413a0075a7 */ /* 0x0022a4000804017f */
[----:B--2---:R-:W-:Y:S05]  /*1af10*/  @!P2 NANOSLEEP.SYNCS 0x989680 ;  /* 0x009896800000a95d */ /* 0x004fea0003900000 */
[----:B------:R-:W2:Y:S02]  /*1af20*/  @!P2 SYNCS.PHASECHK.TRANS64 P2, [R58+URZ+0x28c90], R65 ;  /* 0x028c90413a00a5a7 */ /* 0x000ea4000804007f */
[----:B--2---:R-:W-:Y:S05]  /*1af30*/  @!P2 BRA `(.L_x_625) ;  /* 0xfffffffc00f0a947 */ /* 0x004fea000383ffff */
[----:B------:R-:W-:Y:S05]  /*1af40*/  BRA `(.L_x_866) ;  /* 0xfffffe9400387947 */ /* 0x000fea000383ffff */
.L_x_626:
[----:B------:R-:W-:Y:S01]  /*1af50*/  BSSY B1, `(.L_x_867) ;  /* 0x0000007000017945 */ /* 0x000fe20003800000 */
[----:B------:R-:W-:Y:S02]  /*1af60*/  IMAD.MOV.U32 R12, RZ, RZ, RZ ;  /* 0x000000ffff0c7224 */ /* 0x000fe400078e00ff */
[----:B------:R-:W-:Y:S02]  /*1af70*/  IMAD.MOV.U32 R11, RZ, RZ, 0x1c1f ;  /* 0x00001c1fff0b7424 */ /* 0x000fe400078e00ff */
[----:B------:R-:W-:-:S07]  /*1af80*/  IMAD.MOV.U32 R15, RZ, RZ, -0x1 ;  /* 0xffffffffff0f7424 */ /* 0x000fce00078e00ff */
[----:B-1----:R-:W-:Y:S05]  /*1af90*/  WARPSYNC.COLLECTIVE R15, `(.L_x_868) ;  /* 0x000000000f087348 */ /* 0x002fea0003c00000 */
[----:B------:R0:W2:Y:S02]  /*1afa0*/  SHFL.IDX P6, R14, R13, R12, R11 ;  /* 0x0000000c0d0e7389 */ /* 0x0000a400000c000b */
[----:B012---:R-:W-:Y:S01]  /*1afb0*/  ENDCOLLECTIVE ;  /* 0x000000000000791b */ /* 0x007fe20003800000 */
.L_x_868:
[----:B------:R-:W-:Y:S05]  /*1afc0*/  BSYNC B1 ;  /* 0x0000000000017941 */ /* 0x000fea0003800000 */
.L_x_867:
        /* <DEDUP_REMOVED lines=8> */
.L_x_869:
[----:B------:R-:W-:Y:S05]  /*1b050*/  BRA `(.L_x_870) ;  /* 0xfffffe9400587947 */ /* 0x000fea000383ffff */
.L_x_630:
[----:B-1----:R1:W2:Y:S02]  /*1b060*/  SYNCS.PHASECHK.TRANS64.TRYWAIT P3, [R58+URZ+0x28cb0], R65 ;  /* 0x028cb0413a0075a7 */ /* 0x0022a4000806017f */
[----:B--2---:R-:W-:Y:S05]  /*1b070*/  @!P3 NANOSLEEP.SYNCS 0x989680 ;  /* 0x009896800000b95d */ /* 0x004fea0003900000 */
[----:B------:R-:W2:Y:S02]  /*1b080*/  @!P3 SYNCS.PHASECHK.TRANS64 P3, [R58+URZ+0x28cb0], R65 ;  /* 0x028cb0413a00b5a7 */ /* 0x000ea4000806007f */
[----:B--2---:R-:W-:Y:S05]  /*1b090*/  @!P3 BRA `(.L_x_630) ;  /* 0xfffffffc00f0b947 */ /* 0x004fea000383ffff */
[----:B------:R-:W-:Y:S05]  /*1b0a0*/  BRA `(.L_x_871) ;  /* 0xfffffe9400e47947 */ /* 0x000fea000383ffff */
.L_x_643:
[----:B0-----:R0:W1:Y:S02]  /*1b0b0*/  SYNCS.PHASECHK.TRANS64.TRYWAIT P1, [R10+URZ+0x28c50], R7 ;  /* 0x028c50070a0075a7 */ /* 0x001064000802017f */
[----:B-1----:R-:W-:Y:S05]  /*1b0c0*/  @!P1 NANOSLEEP.SYNCS 0x989680 ;  /* 0x009896800000995d */ /* 0x002fea0003900000 */
[----:B------:R-:W1:Y:S02]  /*1b0d0*/  @!P1 SYNCS.PHASECHK.TRANS64 P1, [R10+URZ+0x28c50], R7 ;  /* 0x028c50070a0095a7 */ /* 0x000e64000802007f */
[----:B-1----:R-:W-:Y:S05]  /*1b0e0*/  @!P1 BRA `(.L_x_643) ;  /* 0xfffffffc00f09947 */ /* 0x002fea000383ffff */
[----:B------:R-:W-:Y:S05]  /*1b0f0*/  BRA `(.L_x_872) ;  /* 0xfffffea8004c7947 */ /* 0x000fea000383ffff */
.L_x_651:
[----:B-1----:R1:W2:Y:S02]  /*1b100*/  SYNCS.PHASECHK.TRANS64.TRYWAIT P1, [R10+URZ+0x28c50], R11 ;  /* 0x028c500b0a0075a7 */ /* 0x0022a4000802017f */
[----:B--2---:R-:W-:Y:S05]  /*1b110*/  @!P1 NANOSLEEP.SYNCS 0x989680 ;  /* 0x009896800000995d */ /* 0x004fea0003900000 */
[----:B------:R-:W2:Y:S02]  /*1b120*/  @!P1 SYNCS.PHASECHK.TRANS64 P1, [R10+URZ+0x28c50], R11 ;  /* 0x028c500b0a0095a7 */ /* 0x000ea4000802007f */
[----:B--2---:R-:W-:Y:S05]  /*1b130*/  @!P1 BRA `(.L_x_651) ;  /* 0xfffffffc00f09947 */ /* 0x004fea000383ffff */
[----:B------:R-:W-:Y:S05]  /*1b140*/  BRA `(.L_x_650) ;  /* 0xfffffeb4006c7947 */ /* 0x000fea000383ffff */
.L_x_667:
        /* <DEDUP_REMOVED lines=8> */
.L_x_874:
[----:B------:R-:W-:Y:S05]  /*1b1d0*/  BSYNC B1 ;  /* 0x0000000000017941 */ /* 0x000fea0003800000 */
.L_x_873:
        /* <DEDUP_REMOVED lines=8> */
.L_x_875:
[----:B------:R-:W-:Y:S02]  /*1b260*/  IMAD.MOV.U32 R13, RZ, RZ, R24 ;  /* 0x000000ffff0d7224 */ /* 0x000fe400078e0018 */
[----:B------:R-:W-:-:S07]  /*1b270*/  IMAD.MOV.U32 R3, RZ, RZ, R14 ;  /* 0x000000ffff037224 */ /* 0x000fce00078e000e */
[----:B------:R-:W-:Y:S05]  /*1b280*/  WARPSYNC.COLLECTIVE R15, `(.L_x_876) ;  /* 0x000000000f087348 */ /* 0x000fea0003c00000 */
[----:B------:R0:W1:Y:S02]  /*1b290*/  SHFL.IDX P6, R14, R13, R12, R11 ;  /* 0x0000000c0d0e7389 */ /* 0x00006400000c000b */
[----:B01----:R-:W-:Y:S01]  /*1b2a0*/  ENDCOLLECTIVE ;  /* 0x000000000000791b */ /* 0x003fe20003800000 */
.L_x_876:
[----:B------:R-:W-:Y:S02]  /*1b2b0*/  IMAD.MOV.U32 R13, RZ, RZ, R27 ;  /* 0x000000ffff0d7224 */ /* 0x000fe400078e001b */
[----:B------:R-:W-:-:S07]  /*1b2c0*/  IMAD.MOV.U32 R24, RZ, RZ, R14 ;  /* 0x000000ffff187224 */ /* 0x000fce00078e000e */
[----:B------:R-:W-:Y:S05]  /*1b2d0*/  WARPSYNC.COLLECTIVE R15, `(.L_x_877) ;  /* 0x000000000f087348 */ /* 0x000fea0003c00000 */
[----:B------:R0:W1:Y:S02]  /*1b2e0*/  SHFL.IDX P6, R14, R13, R12, R11 ;  /* 0x0000000c0d0e7389 */ /* 0x00006400000c000b */
[----:B01----:R-:W-:Y:S01]  /*1b2f0*/  ENDCOLLECTIVE ;  /* 0x000000000000791b */ /* 0x003fe20003800000 */
.L_x_877:
[----:B------:R-:W-:Y:S01]  /*1b300*/  IMAD.MOV.U32 R21, RZ, RZ, R14 ;  /* 0x000000ffff157224 */ /* 0x000fe200078e000e */
[----:B------:R-:W-:Y:S06]  /*1b310*/  BRA `(.L_x_878) ;  /* 0xfffffecc00287947 */ /* 0x000fec000383ffff */
.L_x_671:
[----:B0-----:R0:W1:Y:S02]  /*1b320*/  SYNCS.PHASECHK.TRANS64.TRYWAIT P0, [R2+URZ+0x28c00], R25 ;  /* 0x028c0019020075a7 */ /* 0x001064000800017f */
[----:B-1----:R-:W-:Y:S05]  /*1b330*/  @!P0 NANOSLEEP.SYNCS 0x989680 ;  /* 0x009896800000895d */ /* 0x002fea0003900000 */
[----:B------:R-:W1:Y:S02]  /*1b340*/  @!P0 SYNCS.PHASECHK.TRANS64 P0, [R2+URZ+0x28c00], R25 ;  /* 0x028c0019020085a7 */ /* 0x000e64000800007f */
[----:B-1----:R-:W-:Y:S05]  /*1b350*/  @!P0 BRA `(.L_x_671) ;  /* 0xfffffffc00f08947 */ /* 0x002fea000383ffff */
[----:B------:R-:W-:Y:S05]  /*1b360*/  BRA `(.L_x_879) ;  /* 0xfffffed000447947 */ /* 0x000fea000383ffff */
.L_x_679:
        /* <DEDUP_REMOVED lines=8> */
.L_x_881:
[----:B------:R-:W-:Y:S05]  /*1b3f0*/  BSYNC B1 ;  /* 0x0000000000017941 */ /* 0x000fea0003800000 */
.L_x_880:
        /* <DEDUP_REMOVED lines=8> */
.L_x_882:
[----:B------:R-:W-:Y:S02]  /*1b480*/  IMAD.MOV.U32 R13, RZ, RZ, R24 ;  /* 0x000000ffff0d7224 */ /* 0x000fe400078e0018 */
[----:B------:R-:W-:-:S07]  /*1b490*/  IMAD.MOV.U32 R3, RZ, RZ, R14 ;  /* 0x000000ffff037224 */ /* 0x000fce00078e000e */
[----:B------:R-:W-:Y:S05]  /*1b4a0*/  WARPSYNC.COLLECTIVE R15, `(.L_x_883) ;  /* 0x000000000f087348 */ /* 0x000fea0003c00000 */
[----:B------:R0:W1:Y:S02]  /*1b4b0*/  SHFL.IDX P6, R14, R13, R12, R11 ;  /* 0x0000000c0d0e7389 */ /* 0x00006400000c000b */
[----:B01----:R-:W-:Y:S01]  /*1b4c0*/  ENDCOLLECTIVE ;  /* 0x000000000000791b */ /* 0x003fe20003800000 */
.L_x_883:
[----:B------:R-:W-:Y:S02]  /*1b4d0*/  IMAD.MOV.U32 R13, RZ, RZ, R27 ;  /* 0x000000ffff0d7224 */ /* 0x000fe400078e001b */
[----:B------:R-:W-:-:S07]  /*1b4e0*/  IMAD.MOV.U32 R20, RZ, RZ, R14 ;  /* 0x000000ffff147224 */ /* 0x000fce00078e000e */
[----:B------:R-:W-:Y:S05]  /*1b4f0*/  WARPSYNC.COLLECTIVE R15, `(.L_x_884) ;  /* 0x000000000f087348 */ /* 0x000fea0003c00000 */
[----:B------:R0:W1:Y:S02]  /*1b500*/  SHFL.IDX P6, R14, R13, R12, R11 ;  /* 0x0000000c0d0e7389 */ /* 0x00006400000c000b */
[----:B01----:R-:W-:Y:S01]  /*1b510*/  ENDCOLLECTIVE ;  /* 0x000000000000791b */ /* 0x003fe20003800000 */
.L_x_884:
[----:B------:R-:W-:Y:S05]  /*1b520*/  BRA `(.L_x_885) ;  /* 0xfffffed800b47947 */ /* 0x000fea000383ffff */
.L_x_683:
[----:B0-----:R0:W1:Y:S02]  /*1b530*/  SYNCS.PHASECHK.TRANS64.TRYWAIT P1, [R2+URZ+0x28c00], R27 ;  /* 0x028c001b020075a7 */ /* 0x001064000802017f */
[----:B-1----:R-:W-:Y:S05]  /*1b540*/  @!P1 NANOSLEEP.SYNCS 0x989680 ;  /* 0x009896800000995d */ /* 0x002fea0003900000 */
[----:B------:R-:W1:Y:S02]  /*1b550*/  @!P1 SYNCS.PHASECHK.TRANS64 P1, [R2+URZ+0x28c00], R27 ;  /* 0x028c001b020095a7 */ /* 0x000e64000802007f */
[----:B-1----:R-:W-:Y:S05]  /*1b560*/  @!P1 BRA `(.L_x_683) ;  /* 0xfffffffc00f09947 */ /* 0x002fea000383ffff */
[----:B------:R-:W-:Y:S05]  /*1b570*/  BRA `(.L_x_886) ;  /* 0xfffffedc00947947 */ /* 0x000fea000383ffff */
.L_x_689:
[----:B0-----:R0:W1:Y:S02]  /*1b580*/  SYNCS.PHASECHK.TRANS64.TRYWAIT P1, [R12+URZ+0x28c30], R13 ;  /* 0x028c300d0c0075a7 */ /* 0x001064000802017f */
[----:B-1----:R-:W-:Y:S05]  /*1b590*/  @!P1 NANOSLEEP.SYNCS 0x989680 ;  /* 0x009896800000995d */ /* 0x002fea0003900000 */
[----:B------:R-:W1:Y:S02]  /*1b5a0*/  @!P1 SYNCS.PHASECHK.TRANS64 P1, [R12+URZ+0x28c30], R13 ;  /* 0x028c300d0c0095a7 */ /* 0x000e64000802007f */
[----:B-1----:R-:W-:Y:S05]  /*1b5b0*/  @!P1 BRA `(.L_x_689) ;  /* 0xfffffffc00f09947 */ /* 0x002fea000383ffff */
[----:B------:R-:W-:Y:S05]  /*1b5c0*/  BRA `(.L_x_688) ;  /* 0xfffffee800c87947 */ /* 0x000fea000383ffff */
.L_x_695:
[----:B--2---:R2:W3:Y:S02]  /*1b5d0*/  SYNCS.PHASECHK.TRANS64.TRYWAIT P1, [R12+URZ+0x28c50], R13 ;  /* 0x028c500d0c0075a7 */ /* 0x0044e4000802017f */
[----:B---3--:R-:W-:Y:S05]  /*1b5e0*/  @!P1 NANOSLEEP.SYNCS 0x989680 ;  /* 0x009896800000995d */ /* 0x008fea0003900000 */
[----:B------:R-:W3:Y:S02]  /*1b5f0*/  @!P1 SYNCS.PHASECHK.TRANS64 P1, [R12+URZ+0x28c50], R13 ;  /* 0x028c500d0c0095a7 */ /* 0x000ee4000802007f */
[----:B---3--:R-:W-:Y:S05]  /*1b600*/  @!P1 BRA `(.L_x_695) ;  /* 0xfffffffc00f09947 */ /* 0x008fea000383ffff */
[----:B------:R-:W-:Y:S05]  /*1b610*/  BRA `(.L_x_694) ;  /* 0xffffff0000087947 */ /* 0x000fea000383ffff */
.L_x_703:
[----:B0-----:R0:W2:Y:S02]  /*1b620*/  SYNCS.PHASECHK.TRANS64.TRYWAIT P2, [R14+URZ+0x28c30], R12 ;  /* 0x028c300c0e0075a7 */ /* 0x0010a4000804017f */
[----:B--2---:R-:W-:Y:S05]  /*1b630*/  @!P2 NANOSLEEP.SYNCS 0x989680 ;  /* 0x009896800000a95d */ /* 0x004fea0003900000 */
[----:B------:R-:W2:Y:S02]  /*1b640*/  @!P2 SYNCS.PHASECHK.TRANS64 P2, [R14+URZ+0x28c30], R12 ;  /* 0x028c300c0e00a5a7 */ /* 0x000ea4000804007f */
[----:B--2---:R-:W-:Y:S05]  /*1b650*/  @!P2 BRA `(.L_x_703) ;  /* 0xfffffffc00f0a947 */ /* 0x004fea000383ffff */
[----:B------:R-:W-:Y:S05]  /*1b660*/  BRA `(.L_x_702) ;  /* 0xffffff0400207947 */ /* 0x000fea000383ffff */
.L_x_709:
[----:B-1----:R1:W3:Y:S02]  /*1b670*/  SYNCS.PHASECHK.TRANS64.TRYWAIT P2, [R14+URZ+0x28c50], R12 ;  /* 0x028c500c0e0075a7 */ /* 0x0022e4000804017f */
[----:B---3--:R-:W-:Y:S05]  /*1b680*/  @!P2 NANOSLEEP.SYNCS 0x989680 ;  /* 0x009896800000a95d */ /* 0x008fea0003900000 */
[----:B------:R-:W3:Y:S02]  /*1b690*/  @!P2 SYNCS.PHASECHK.TRANS64 P2, [R14+URZ+0x28c50], R12 ;  /* 0x028c500c0e00a5a7 */ /* 0x000ee4000804007f */
[----:B---3--:R-:W-:Y:S05]  /*1b6a0*/  @!P2 BRA `(.L_x_709) ;  /* 0xfffffffc00f0a947 */ /* 0x008fea000383ffff */
[----:B------:R-:W-:Y:S05]  /*1b6b0*/  BRA `(.L_x_708) ;  /* 0xffffff1c007c7947 */ /* 0x000fea000383ffff */
.L_x_743:
        /* <DEDUP_REMOVED lines=8> */
[----:B------:R-:W-:Y:S05]  /*1b740*/  WARPSYNC.COLLECTIVE R15, `(.L_x_888) ;  /* 0x000000000f087348 */ /* 0x000fea0003c00000 */
[----:B------:R0:W1:Y:S02]  /*1b750*/  SHFL.IDX P6, R14, R13, R12, R11 ;  /* 0x0000000c0d0e7389 */ /* 0x00006400000c000b */
[----:B01----:R-:W-:Y:S01]  /*1b760*/  ENDCOLLECTIVE ;  /* 0x000000000000791b */ /* 0x003fe20003800000 */
.L_x_888:
[----:B------:R-:W-:Y:S05]  /*1b770*/  BSYNC B1 ;  /* 0x0000000000017941 */ /* 0x000fea0003800000 */
.L_x_887:
[----:B------:R-:W-:Y:S05]  /*1b780*/  BRA `(.L_x_889) ;  /* 0xffffff9000a87947 */ /* 0x000fea000383ffff */
.L_x_745:
[----:B------:R-:W-:Y:S01]  /*1b790*/  BSSY B1, `(.L_x_890) ;  /* 0x0000006000017945 */ /* 0x000fe20003800000 */
[----:B------:R-:W-:-:S07]  /*1b7a0*/  IMAD.MOV.U32 R15, RZ, RZ, -0x1 ;  /* 0xffffffffff0f7424 */ /* 0x000fce00078e00ff */
[----:B0-----:R-:W-:Y:S05]  /*1b7b0*/  WARPSYNC.COLLECTIVE R15, `(.L_x_891) ;  /* 0x000000000f0c7348 */ /* 0x001fea0003c00000 */
[----:B------:R-:W-:Y:S02]  /*1b7c0*/  ELECT P6, UR62, PT ;  /* 0x00000000003e782f */ /* 0x000fe400038c0000 */
[----:B------:R-:W-:Y:S01]  /*1b7d0*/  MOV R14, UR62 ;  /* 0x0000003e000e7c02 */ /* 0x000fe20008000f00 */
[----:B0-----:R-:W-:Y:S10]  /*1b7e0*/  ENDCOLLECTIVE ;  /* 0x000000000000791b */ /* 0x001ff40003800000 */
.L_x_891:
[----:B------:R-:W-:Y:S05]  /*1b7f0*/  BSYNC B1 ;  /* 0x0000000000017941 */ /* 0x000fea0003800000 */
.L_x_890:
[----:B------:R-:W-:Y:S05]  /*1b800*/  BRA `(.L_x_744) ;  /* 0xffffff9000a07947 */ /* 0x000fea000383ffff */
.L_x_747:
[----:B0-----:R0:W1:Y:S02]  /*1b810*/  SYNCS.PHASECHK.TRANS64.TRYWAIT P0, [R17+URZ+0x28c20], R3 ;  /* 0x028c2003110075a7 */ /* 0x001064000800017f */
[----:B-1----:R-:W-:Y:S05]  /*1b820*/  @!P0 NANOSLEEP.SYNCS 0x989680 ;  /* 0x009896800000895d */ /* 0x002fea0003900000 */
[----:B------:R-:W1:Y:S02]  /*1b830*/  @!P0 SYNCS.PHASECHK.TRANS64 P0, [R17+URZ+0x28c20], R3 ;  /* 0x028c2003110085a7 */ /* 0x000e64000800007f */
[----:B-1----:R-:W-:Y:S05]  /*1b840*/  @!P0 BRA `(.L_x_747) ;  /* 0xfffffffc00f08947 */ /* 0x002fea000383ffff */
[----:B------:R-:W-:Y:S05]  /*1b850*/  BRA `(.L_x_892) ;  /* 0xffffff9000b07947 */ /* 0x000fea000383ffff */
.L_x_751:
[----:B0-----:R0:W1:Y:S02]  /*1b860*/  SYNCS.PHASECHK.TRANS64.TRYWAIT P0, [R3+URZ+0x28ca0], R8 ;  /* 0x028ca008030075a7 */ /* 0x001064000800017f */
[----:B-1----:R-:W-:Y:S05]  /*1b870*/  @!P0 NANOSLEEP.SYNCS 0x989680 ;  /* 0x009896800000895d */ /* 0x002fea0003900000 */
[----:B------:R-:W1:Y:S02]  /*1b880*/  @!P0 SYNCS.PHASECHK.TRANS64 P0, [R3+URZ+0x28ca0], R8 ;  /* 0x028ca008030085a7 */ /* 0x000e64000800007f */
[----:B-1----:R-:W-:Y:S05]  /*1b890*/  @!P0 BRA `(.L_x_751) ;  /* 0xfffffffc00f08947 */ /* 0x002fea000383ffff */
[----:B------:R-:W-:Y:S05]  /*1b8a0*/  BRA `(.L_x_893) ;  /* 0xffffff9000c87947 */ /* 0x000fea000383ffff */
.L_x_756:
[----:B-1----:R1:W2:Y:S02]  /*1b8b0*/  SYNCS.PHASECHK.TRANS64.TRYWAIT P0, [R3+URZ+0x28cc0], R8 ;  /* 0x028cc008030075a7 */ /* 0x0022a4000800017f */
[----:B--2---:R-:W-:Y:S05]  /*1b8c0*/  @!P0 NANOSLEEP.SYNCS 0x989680 ;  /* 0x009896800000895d */ /* 0x004fea0003900000 */
[----:B------:R-:W2:Y:S02]  /*1b8d0*/  @!P0 SYNCS.PHASECHK.TRANS64 P0, [R3+URZ+0x28cc0], R8 ;  /* 0x028cc008030085a7 */ /* 0x000ea4000800007f */
[----:B--2---:R-:W-:Y:S05]  /*1b8e0*/  @!P0 BRA `(.L_x_756) ;  /* 0xfffffffc00f08947 */ /* 0x004fea000383ffff */
[----:B------:R-:W-:Y:S05]  /*1b8f0*/  BRA `(.L_x_894) ;  /* 0xffffff9400447947 */ /* 0x000fea000383ffff */
.L_x_770:
[----:B0-----:R0:W1:Y:S02]  /*1b900*/  SYNCS.PHASECHK.TRANS64.TRYWAIT P2, [R8+URZ+0x28ca0], R2 ;  /* 0x028ca002080075a7 */ /* 0x001064000804017f */
[----:B-1----:R-:W-:Y:S05]  /*1b910*/  @!P2 NANOSLEEP.SYNCS 0x989680 ;  /* 0x009896800000a95d */ /* 0x002fea0003900000 */
[----:B------:R-:W1:Y:S02]  /*1b920*/  @!P2 SYNCS.PHASECHK.TRANS64 P2, [R8+URZ+0x28ca0], R2 ;  /* 0x028ca0020800a5a7 */ /* 0x000e64000804007f */
[----:B-1----:R-:W-:Y:S05]  /*1b930*/  @!P2 BRA `(.L_x_770) ;  /* 0xfffffffc00f0a947 */ /* 0x002fea000383ffff */
[----:B------:R-:W-:Y:S05]  /*1b940*/  BRA `(.L_x_895) ;  /* 0xffffff9c00a87947 */ /* 0x000fea000383ffff */
.L_x_775:
[----:B-1----:R1:W2:Y:S02]  /*1b950*/  SYNCS.PHASECHK.TRANS64.TRYWAIT P2, [R8+URZ+0x28cc0], R2 ;  /* 0x028cc002080075a7 */ /* 0x0022a4000804017f */
[----:B--2---:R-:W-:Y:S05]  /*1b960*/  @!P2 NANOSLEEP.SYNCS 0x989680 ;  /* 0x009896800000a95d */ /* 0x004fea0003900000 */
[----:B------:R-:W2:Y:S02]  /*1b970*/  @!P2 SYNCS.PHASECHK.TRANS64 P2, [R8+URZ+0x28cc0], R2 ;  /* 0x028cc0020800a5a7 */ /* 0x000ea4000804007f */
[----:B--2---:R-:W-:Y:S05]  /*1b980*/  @!P2 BRA `(.L_x_775) ;  /* 0xfffffffc00f0a947 */ /* 0x004fea000383ffff */
[----:B------:R-:W-:Y:S05]  /*1b990*/  BRA `(.L_x_896) ;  /* 0xffffffa000207947 */ /* 0x000fea000383ffff */
.L_x_797:
        /* <DEDUP_REMOVED lines=11> */
.L_x_898:
[----:B------:R-:W-:Y:S05]  /*1ba50*/  BSYNC B0 ;  /* 0x0000000000007941 */ /* 0x000fea0003800000 */
.L_x_897:
[----:B------:R-:W-:Y:S05]  /*1ba60*/  BRA `(.L_x_899) ;  /* 0xffffffb400947947 */ /* 0x000fea000383ffff */
.L_x_800:
[----:B0-----:R0:W1:Y:S02]  /*1ba70*/  SYNCS.PHASECHK.TRANS64.TRYWAIT P0, [R30+URZ+0x28c40], R0 ;  /* 0x028c40001e0075a7 */ /* 0x001064000800017f */
[----:B-1----:R-:W-:Y:S05]  /*1ba80*/  @!P0 NANOSLEEP.SYNCS 0x989680 ;  /* 0x009896800000895d */ /* 0x002fea0003900000 */
[----:B------:R-:W1:Y:S02]  /*1ba90*/  @!P0 SYNCS.PHASECHK.TRANS64 P0, [R30+URZ+0x28c40], R0 ;  /* 0x028c40001e0085a7 */ /* 0x000e64000800007f */
[----:B-1----:R-:W-:Y:S05]  /*1baa0*/  @!P0 BRA `(.L_x_800) ;  /* 0xfffffffc00f08947 */ /* 0x002fea000383ffff */
[----:B------:R-:W-:Y:S05]  /*1bab0*/  BRA `(.L_x_900) ;  /* 0xffffffb400cc7947 */ /* 0x000fea000383ffff */
.L_x_801:
        /* <DEDUP_REMOVED lines=8> */
.L_x_902:
[----:B------:R-:W-:Y:S05]  /*1bb40*/  BSYNC B0 ;  /* 0x0000000000007941 */ /* 0x000fea0003800000 */
.L_x_901:
        /* <DEDUP_REMOVED lines=9> */
.L_x_903:
[----:B------:R-:W-:Y:S02]  /*1bbe0*/  IMAD.MOV.U32 R13, RZ, RZ, R5 ;  /* 0x000000ffff0d7224 */ /* 0x000fe400078e0005 */
[----:B------:R-:W-:Y:S02]  /*1bbf0*/  IMAD.MOV.U32 R12, RZ, RZ, 0x1 ;  /* 0x00000001ff0c7424 */ /* 0x000fe400078e00ff */
[----:B------:R-:W-:-:S07]  /*1bc00*/  IMAD.MOV.U32 R3, RZ, RZ, R14 ;  /* 0x000000ffff037224 */ /* 0x000fce00078e000e */
[----:B------:R-:W-:Y:S05]  /*1bc10*/  WARPSYNC.COLLECTIVE R15, `(.L_x_904) ;  /* 0x000000000f087348 */ /* 0x000fea0003c00000 */
[----:B------:R0:W1:Y:S02]  /*1bc20*/  SHFL.IDX P6, R14, R13, R12, R11 ;  /* 0x0000000c0d0e7389 */ /* 0x00006400000c000b */
[----:B01----:R-:W-:Y:S01]  /*1bc30*/  ENDCOLLECTIVE ;  /* 0x000000000000791b */ /* 0x003fe20003800000 */
.L_x_904:
        /* <DEDUP_REMOVED lines=15> */
.L_x_905:
[----:B------:R-:W-:Y:S02]  /*1bd30*/  @P0 IMAD R6, R4, 0x2, R17 ;  /* 0x0000000204060824 */ /* 0x000fe400078e0211 */
[----:B------:R-:W-:Y:S02]  /*1bd40*/  IMAD.MOV.U32 R13, RZ, RZ, R5 ;  /* 0x000000ffff0d7224 */ /* 0x000fe400078e0005 */
[----:B------:R-:W-:Y:S02]  /*1bd50*/  IMAD.MOV.U32 R12, RZ, RZ, 0x2 ;  /* 0x00000002ff0c7424 */ /* 0x000fe400078e00ff */
[----:B------:R-:W-:-:S07]  /*1bd60*/  IMAD.MOV.U32 R3, RZ, RZ, R14 ;  /* 0x000000ffff037224 */ /* 0x000fce00078e000e */
[----:B------:R-:W-:Y:S05]  /*1bd70*/  WARPSYNC.COLLECTIVE R15, `(.L_x_906) ;  /* 0x000000000f087348 */ /* 0x000fea0003c00000 */
[----:B------:R0:W1:Y:S02]  /*1bd80*/  SHFL.IDX P6, R14, R13, R12, R11 ;  /* 0x0000000c0d0e7389 */ /* 0x00006400000c000b */
[----:B01----:R-:W-:Y:S01]  /*1bd90*/  ENDCOLLECTIVE ;  /* 0x000000000000791b */ /* 0x003fe20003800000 */
.L_x_906:
        /* <DEDUP_REMOVED lines=15> */
.L_x_907:
[----:B------:R-:W-:Y:S02]  /*1be90*/  @P0 IMAD R6, R4, 0x2, R17 ;  /* 0x0000000204060824 */ /* 0x000fe400078e0211 */
[----:B------:R-:W-:Y:S02]  /*1bea0*/  IMAD.MOV.U32 R13, RZ, RZ, R5 ;  /* 0x000000ffff0d7224 */ /* 0x000fe400078e0005 */
[----:B------:R-:W-:Y:S02]  /*1beb0*/  IMAD.MOV.U32 R12, RZ, RZ, 0x3 ;  /* 0x00000003ff0c7424 */ /* 0x000fe400078e00ff */
[----:B------:R-:W-:-:S07]  /*1bec0*/  IMAD.MOV.U32 R3, RZ, RZ, R14 ;  /* 0x000000ffff037224 */ /* 0x000fce00078e000e */
[----:B------:R-:W-:Y:S05]  /*1bed0*/  WARPSYNC.COLLECTIVE R15, `(.L_x_908) ;  /* 0x000000000f087348 */ /* 0x000fea0003c00000 */
[----:B------:R0:W1:Y:S02]  /*1bee0*/  SHFL.IDX P6, R14, R13, R12, R11 ;  /* 0x0000000c0d0e7389 */ /* 0x00006400000c000b */
[----:B01----:R-:W-:Y:S01]  /*1bef0*/  ENDCOLLECTIVE ;  /* 0x000000000000791b */ /* 0x003fe20003800000 */
.L_x_908:
        /* <DEDUP_REMOVED lines=10> */
.L_x_909:
[----:B------:R-:W-:Y:S01]  /*1bfa0*/  @!PT LDS RZ, [RZ] ;  /* 0x00000000fffff984 */ /* 0x000fe20000000800 */
[----:B------:R-:W-:Y:S01]  /*1bfb0*/  @!PT LDS RZ, [RZ] ;  /* 0x00000000fffff984 */ /* 0x000fe20000000800 */
[----:B------:R-:W-:Y:S01]  /*1bfc0*/  @!PT LDS RZ, [RZ] ;  /* 0x00000000fffff984 */ /* 0x000fe20000000800 */
[----:B------:R0:W-:Y:S01]  /*1bfd0*/  @P0 LDGSTS.E.BYPASS.LTC128B.128 [R6+0x23400], desc[UR42][R2.64], !P2 ;  /* 0x2340000002060fae */ /* 0x0001e2000d101d6a */
[----:B------:R-:W-:Y:S01]  /*1bfe0*/  IMAD.MOV.U32 R0, RZ, RZ, R14 ;  /* 0x000000ffff007224 */ /* 0x000fe200078e000e */
[----:B------:R-:W-:Y:S06]  /*1bff0*/  BRA `(.L_x_910) ;  /* 0xffffffb4007c7947 */ /* 0x000fec000383ffff */
.L_x_806:
        /* <DEDUP_REMOVED lines=9> */
.L_x_911:
[C---:B------:R-:W-:Y:S01]  /*1c090*/  VIADD R6, R25.reuse, 0x10 ;  /* 0x0000001019067836 */ /* 0x040fe20000000000 */
[----:B------:R-:W-:Y:S01]  /*1c0a0*/  ISETP.GE.AND P0, PT, R25, R3, PT ;  /* 0x000000031900720c */ /* 0x000fe20003f06270 */
[----:B------:R-:W-:Y:S02]  /*1c0b0*/  IMAD.MOV.U32 R13, RZ, RZ, R0 ;  /* 0x000000ffff0d7224 */ /* 0x000fe400078e0000 */
[----:B------:R-:W-:-:S10]  /*1c0c0*/  IMAD.MOV.U32 R4, RZ, RZ, R14 ;  /* 0x000000ffff047224 */ /* 0x000fd400078e000e */
[----:B------:R-:W-:Y:S05]  /*1c0d0*/  WARPSYNC.COLLECTIVE R15, `(.L_x_912) ;  /* 0x000000000f087348 */ /* 0x000fea0003c00000 */
[----:B------:R0:W1:Y:S02]  /*1c0e0*/  SHFL.IDX P6, R14, R13, R12, R11 ;  /* 0x0000000c0d0e7389 */ /* 0x00006400000c000b */
[----:B01----:R-:W-:Y:S01]  /*1c0f0*/  ENDCOLLECTIVE ;  /* 0x000000000000791b */ /* 0x003fe20003800000 */
.L_x_912:
[----:B------:R-:W-:Y:S02]  /*1c100*/  IMAD.MOV.U32 R13, RZ, RZ, R2 ;  /* 0x000000ffff0d7224 */ /* 0x000fe400078e0002 */
[----:B------:R-:W-:Y:S02]  /*1c110*/  IMAD.MOV.U32 R12, RZ, RZ, 0x1 ;  /* 0x00000001ff0c7424 */ /* 0x000fe400078e00ff */
[----:B------:R-:W-:-:S07]  /*1c120*/  IMAD.MOV.U32 R5, RZ, RZ, R14 ;  /* 0x000000ffff057224 */ /* 0x000fce00078e000e */
[----:B------:R-:W-:Y:S05]  /*1c130*/  WARPSYNC.COLLECTIVE R15, `(.L_x_913) ;  /* 0x000000000f087348 */ /* 0x000fea0003c00000 */
[----:B------:R0:W1:Y:S02]  /*1c140*/  SHFL.IDX P6, R14, R13, R12, R11 ;  /* 0x0000000c0d0e7389 */ /* 0x00006400000c000b */
[----:B01----:R-:W-:Y:S01]  /*1c150*/  ENDCOLLECTIVE ;  /* 0x000000000000791b */ /* 0x003fe20003800000 */
.L_x_913:
        /* <DEDUP_REMOVED lines=15> */
.L_x_914:
[----:B------:R-:W-:Y:S02]  /*1c250*/  IMAD.MOV.U32 R13, RZ, RZ, R2 ;  /* 0x000000ffff0d7224 */ /* 0x000fe400078e0002 */
[----:B------:R-:W-:Y:S02]  /*1c260*/  IMAD.MOV.U32 R12, RZ, RZ, 0x2 ;  /* 0x00000002ff0c7424 */ /* 0x000fe400078e00ff */
[----:B------:R-:W-:-:S07]  /*1c270*/  IMAD.MOV.U32 R5, RZ, RZ, R14 ;  /* 0x000000ffff057224 */ /* 0x000fce00078e000e */
[----:B------:R-:W-:Y:S05]  /*1c280*/  WARPSYNC.COLLECTIVE R15, `(.L_x_915) ;  /* 0x000000000f087348 */ /* 0x000fea0003c00000 */
[----:B------:R0:W1:Y:S02]  /*1c290*/  SHFL.IDX P6, R14, R13, R12, R11 ;  /* 0x0000000c0d0e7389 */ /* 0x00006400000c000b */
[----:B01----:R-:W-:Y:S01]  /*1c2a0*/  ENDCOLLECTIVE ;  /* 0x000000000000791b */ /* 0x003fe20003800000 */
.L_x_915:
        /* <DEDUP_REMOVED lines=16> */
.L_x_916:
[----:B------:R-:W-:Y:S02]  /*1c3b0*/  IMAD.MOV.U32 R13, RZ, RZ, R2 ;  /* 0x000000ffff0d7224 */ /* 0x000fe400078e0002 */
[----:B------:R-:W-:Y:S02]  /*1c3c0*/  IMAD.MOV.U32 R12, RZ, RZ, 0x3 ;  /* 0x00000003ff0c7424 */ /* 0x000fe400078e00ff */
[----:B------:R-:W-:-:S07]  /*1c3d0*/  IMAD.MOV.U32 R5, RZ, RZ, R14 ;  /* 0x000000ffff057224 */ /* 0x000fce00078e000e */
[----:B------:R-:W-:Y:S05]  /*1c3e0*/  WARPSYNC.COLLECTIVE R15, `(.L_x_917) ;  /* 0x000000000f087348 */ /* 0x000fea0003c00000 */
[----:B------:R0:W1:Y:S02]  /*1c3f0*/  SHFL.IDX P6, R14, R13, R12, R11 ;  /* 0x0000000c0d0e7389 */ /* 0x00006400000c000b */
[----:B01----:R-:W-:Y:S01]  /*1c400*/  ENDCOLLECTIVE ;  /* 0x000000000000791b */ /* 0x003fe20003800000 */
.L_x_917:
        /* <DEDUP_REMOVED lines=10> */
[----:B0-----:R-:W-:-:S07]  /*1c4b0*/  IMAD.MOV.U32 R4, RZ, RZ, R14 ;  /* 0x000000ffff047224 */ /* 0x001fce00078e000e */
[----:B------:R-:W-:Y:S05]  /*1c4c0*/  WARPSYNC.COLLECTIVE R15, `(.L_x_918) ;  /* 0x000000000f087348 */ /* 0x000fea0003c00000 */
[----:B------:R0:W1:Y:S02]  /*1c4d0*/  SHFL.IDX P6, R14, R13, R12, R11 ;  /* 0x0000000c0d0e7389 */ /* 0x00006400000c000b */
[----:B01----:R-:W-:Y:S01]  /*1c4e0*/  ENDCOLLECTIVE ;  /* 0x000000000000791b */ /* 0x003fe20003800000 */
.L_x_918:
[----:B------:R-:W-:Y:S01]  /*1c4f0*/  IMAD.MOV.U32 R0, RZ, RZ, R14 ;  /* 0x000000ffff007224 */ /* 0x000fe200078e000e */
[----:B------:R-:W-:Y:S06]  /*1c500*/  BRA `(.L_x_919) ;  /* 0xffffffb800a47947 */ /* 0x000fec000383ffff */
.L_x_809:
[----:B0-----:R0:W1:Y:S02]  /*1c510*/  SYNCS.PHASECHK.TRANS64.TRYWAIT P0, [R17+URZ+0x28c20], R0 ;  /* 0x028c2000110075a7 */ /* 0x001064000800017f */
[----:B-1----:R-:W-:Y:S05]  /*1c520*/  @!P0 NANOSLEEP.SYNCS 0x989680 ;  /* 0x009896800000895d */ /* 0x002fea0003900000 */
[----:B------:R-:W1:Y:S02]  /*1c530*/  @!P0 SYNCS.PHASECHK.TRANS64 P0, [R17+URZ+0x28c20], R0 ;  /* 0x028c2000110085a7 */ /* 0x000e64000800007f */
[----:B-1----:R-:W-:Y:S05]  /*1c540*/  @!P0 BRA `(.L_x_809) ;  /* 0xfffffffc00f08947 */ /* 0x002fea000383ffff */
[----:B------:R-:W-:Y:S05]  /*1c550*/  BRA `(.L_x_920) ;  /* 0xffffffbc00007947 */ /* 0x000fea000383ffff */
.L_x_812:
[----:B0-----:R0:W1:Y:S02]  /*1c560*/  SYNCS.PHASECHK.TRANS64.TRYWAIT P0, [R30+URZ+0x28c60], R0 ;  /* 0x028c60001e0075a7 */ /* 0x001064000800017f */
[----:B-1----:R-:W-:Y:S05]  /*1c570*/  @!P0 NANOSLEEP.SYNCS 0x989680 ;  /* 0x009896800000895d */ /* 0x002fea0003900000 */
[----:B------:R-:W1:Y:S02]  /*1c580*/  @!P0 SYNCS.PHASECHK.TRANS64 P0, [R30+URZ+0x28c60], R0 ;  /* 0x028c60001e0085a7 */ /* 0x000e64000800007f */
[----:B-1----:R-:W-:Y:S05]  /*1c590*/  @!P0 BRA `(.L_x_812) ;  /* 0xfffffffc00f08947 */ /* 0x002fea000383ffff */
[----:B------:R-:W-:Y:S05]  /*1c5a0*/  BRA `(.L_x_921) ;  /* 0xffffffbc00107947 */ /* 0x000fea000383ffff */
.L_x_813:
        /* <DEDUP_REMOVED lines=8> */
.L_x_923:
[----:B------:R-:W-:Y:S05]  /*1c630*/  BSYNC B0 ;  /* 0x0000000000007941 */ /* 0x000fea0003800000 */
.L_x_922:
[----:B------:R0:W5:Y:S01]  /*1c640*/  LDL R8, [R1+0x8] ;  /* 0x0000080001087983 */ /* 0x0001620000100800 */
        /* <DEDUP_REMOVED lines=14> */
.L_x_924:
        /* <DEDUP_REMOVED lines=40> */
.L_x_925:
[----:B------:R-:W-:Y:S02]  /*1c9b0*/  IMAD.MOV.U32 R13, RZ, RZ, R5 ;  /* 0x000000ffff0d7224 */ /* 0x000fe400078e0005 */
[----:B------:R-:W-:-:S07]  /*1c9c0*/  IMAD.MOV.U32 R3, RZ, RZ, R14 ;  /* 0x000000ffff037224 */ /* 0x000fce00078e000e */
[----:B------:R-:W-:Y:S05]  /*1c9d0*/  WARPSYNC.COLLECTIVE R15, `(.L_x_926) ;  /* 0x000000000f087348 */ /* 0x000fea0003c00000 */
[----:B------:R0:W1:Y:S02]  /*1c9e0*/  SHFL.IDX P6, R14, R13, R12, R11 ;  /* 0x0000000c0d0e7389 */ /* 0x00006400000c000b */
[----:B01----:R-:W-:Y:S01]  /*1c9f0*/  ENDCOLLECTIVE ;  /* 0x000000000000791b */ /* 0x003fe20003800000 */
.L_x_926:
        /* <DEDUP_REMOVED lines=29> */
.L_x_927:
[----:B------:R-:W-:Y:S02]  /*1cbd0*/  IMAD.MOV.U32 R13, RZ, RZ, R5 ;  /* 0x000000ffff0d7224 */ /* 0x000fe400078e0005 */
[----:B------:R-:W-:-:S07]  /*1cbe0*/  IMAD.MOV.U32 R7, RZ, RZ, R14 ;  /* 0x000000ffff077224 */ /* 0x000fce00078e000e */
[----:B------:R-:W-:Y:S05]  /*1cbf0*/  WARPSYNC.COLLECTIVE R15, `(.L_x_928) ;  /* 0x000000000f087348 */ /* 0x000fea0003c00000 */
[----:B------:R0:W1:Y:S02]  /*1cc00*/  SHFL.IDX P6, R14, R13, R12, R11 ;  /* 0x0000000c0d0e7389 */ /* 0x00006400000c000b */
[----:B01----:R-:W-:Y:S01]  /*1cc10*/  ENDCOLLECTIVE ;  /* 0x000000000000791b */ /* 0x003fe20003800000 */
.L_x_928:
        /* <DEDUP_REMOVED lines=29> */
.L_x_929:
[----:B------:R-:W-:Y:S02]  /*1cdf0*/  IMAD.MOV.U32 R13, RZ, RZ, R5 ;  /* 0x000000ffff0d7224 */ /* 0x000fe400078e0005 */
[----:B------:R-:W-:-:S07]  /*1ce00*/  IMAD.MOV.U32 R6, RZ, RZ, R14 ;  /* 0x000000ffff067224 */ /* 0x000fce00078e000e */
[----:B------:R-:W-:Y:S05]  /*1ce10*/  WARPSYNC.COLLECTIVE R15, `(.L_x_930) ;  /* 0x000000000f087348 */ /* 0x000fea0003c00000 */
[----:B------:R0:W1:Y:S02]  /*1ce20*/  SHFL.IDX P6, R14, R13, R12, R11 ;  /* 0x0000000c0d0e7389 */ /* 0x00006400000c000b */
[----:B01----:R-:W-:Y:S01]  /*1ce30*/  ENDCOLLECTIVE ;  /* 0x000000000000791b */ /* 0x003fe20003800000 */
.L_x_930:
[----:B------:R-:W-:Y:S01]  /*1ce40*/  IMAD.MOV.U32 R2, RZ, RZ, R14 ;  /* 0x000000ffff027224 */ /* 0x000fe200078e000e */
[----:B------:R-:W-:Y:S06]  /*1ce50*/  BRA `(.L_x_931) ;  /* 0xffffffb8009c7947 */ /* 0x000fec000383ffff */
.L_x_820:
[----:B0-----:R0:W1:Y:S02]  /*1ce60*/  SYNCS.PHASECHK.TRANS64.TRYWAIT P0, [R6+URZ+0x28c40], R20 ;  /* 0x028c4014060075a7 */ /* 0x001064000800017f */
[----:B-1----:R-:W-:Y:S05]  /*1ce70*/  @!P0 NANOSLEEP.SYNCS 0x989680 ;  /* 0x009896800000895d */ /* 0x002fea0003900000 */
[----:B------:R-:W1:Y:S02]  /*1ce80*/  @!P0 SYNCS.PHASECHK.TRANS64 P0, [R6+URZ+0x28c40], R20 ;  /* 0x028c4014060085a7 */ /* 0x000e64000800007f */
[----:B-1----:R-:W-:Y:S05]  /*1ce90*/  @!P0 BRA `(.L_x_820) ;  /* 0xfffffffc00f08947 */ /* 0x002fea000383ffff */
[----:B------:R-:W-:Y:S05]  /*1cea0*/  BRA `(.L_x_932) ;  /* 0xffffffc0002c7947 */ /* 0x000fea000383ffff */
.L_x_821:
        /* <DEDUP_REMOVED lines=8> */
.L_x_934:
[----:B------:R-:W-:Y:S05]  /*1cf30*/  BSYNC B1 ;  /* 0x0000000000017941 */ /* 0x000fea0003800000 */
.L_x_933:
        /* <DEDUP_REMOVED lines=9> */
.L_x_935:
[----:B------:R-:W-:Y:S02]  /*1cfd0*/  IMAD.MOV.U32 R13, RZ, RZ, R25 ;  /* 0x000000ffff0d7224 */ /* 0x000fe400078e0019 */
[----:B------:R-:W-:Y:S02]  /*1cfe0*/  IMAD.MOV.U32 R12, RZ, RZ, 0x1 ;  /* 0x00000001ff0c7424 */ /* 0x000fe400078e00ff */
[----:B------:R-:W-:-:S07]  /*1cff0*/  IMAD.MOV.U32 R2, RZ, RZ, R14 ;  /* 0x000000ffff027224 */ /* 0x000fce00078e000e */
[----:B------:R-:W-:Y:S05]  /*1d000*/  WARPSYNC.COLLECTIVE R15, `(.L_x_936) ;  /* 0x000000000f087348 */ /* 0x000fea0003c00000 */
[----:B------:R0:W1:Y:S02]  /*1d010*/  SHFL.IDX P6, R14, R13, R12, R11 ;  /* 0x0000000c0d0e7389 */ /* 0x00006400000c000b */
[----:B01----:R-:W-:Y:S01]  /*1d020*/  ENDCOLLECTIVE ;  /* 0x000000000000791b */ /* 0x003fe20003800000 */
.L_x_936:
        /* <DEDUP_REMOVED lines=11> */
.L_x_937:
[----:B------:R-:W-:Y:S02]  /*1d0e0*/  IMAD.MOV.U32 R13, RZ, RZ, R25 ;  /* 0x000000ffff0d7224 */ /* 0x000fe400078e0019 */
[----:B------:R-:W-:Y:S02]  /*1d0f0*/  IMAD.MOV.U32 R12, RZ, RZ, 0x2 ;  /* 0x00000002ff0c7424 */ /* 0x000fe400078e00ff */
[----:B------:R-:W-:-:S07]  /*1d100*/  IMAD.MOV.U32 R2, RZ, RZ, R14 ;  /* 0x000000ffff027224 */ /* 0x000fce00078e000e */
[----:B------:R-:W-:Y:S05]  /*1d110*/  WARPSYNC.COLLECTIVE R15, `(.L_x_938) ;  /* 0x000000000f087348 */ /* 0x000fea0003c00000 */
[----:B------:R0:W1:Y:S02]  /*1d120*/  SHFL.IDX P6, R14, R13, R12, R11 ;  /* 0x0000000c0d0e7389 */ /* 0x00006400000c000b */
[----:B01----:R-:W-:Y:S01]  /*1d130*/  ENDCOLLECTIVE ;  /* 0x000000000000791b */ /* 0x003fe20003800000 */
.L_x_938:
        /* <DEDUP_REMOVED lines=11> */
.L_x_939:
[----:B------:R-:W-:Y:S02]  /*1d1f0*/  IMAD.MOV.U32 R13, RZ, RZ, R25 ;  /* 0x000000ffff0d7224 */ /* 0x000fe400078e0019 */
[----:B------:R-:W-:Y:S02]  /*1d200*/  IMAD.MOV.U32 R12, RZ, RZ, 0x3 ;  /* 0x00000003ff0c7424 */ /* 0x000fe400078e00ff */
[----:B------:R-:W-:-:S07]  /*1d210*/  IMAD.MOV.U32 R2, RZ, RZ, R14 ;  /* 0x000000ffff027224 */ /* 0x000fce00078e000e */
[----:B------:R-:W-:Y:S05]  /*1d220*/  WARPSYNC.COLLECTIVE R15, `(.L_x_940) ;  /* 0x000000000f087348 */ /* 0x000fea0003c00000 */
[----:B------:R0:W1:Y:S02]  /*1d230*/  SHFL.IDX P6, R14, R13, R12, R11 ;  /* 0x0000000c0d0e7389 */ /* 0x00006400000c000b */
[----:B01----:R-:W-:Y:S01]  /*1d240*/  ENDCOLLECTIVE ;  /* 0x000000000000791b */ /* 0x003fe20003800000 */
.L_x_940:
        /* <DEDUP_REMOVED lines=11> */
.L_x_941:
[----:B------:R-:W-:Y:S01]  /*1d300*/  IMAD.MOV.U32 R2, RZ, RZ, R14 ;  /* 0x000000ffff027224 */ /* 0x000fe200078e000e */
[----:B------:R-:W-:Y:S06]  /*1d310*/  BRA `(.L_x_942) ;  /* 0xffffffbc00b47947 */ /* 0x000fec000383ffff */
.L_x_826:
[----:B---3--:R3:W4:Y:S02]  /*1d320*/  SYNCS.PHASECHK.TRANS64.TRYWAIT P0, [R6+URZ+0x28c60], R20 ;  /* 0x028c6014060075a7 */ /* 0x008724000800017f */
[----:B----4-:R-:W-:Y:S05]  /*1d330*/  @!P0 NANOSLEEP.SYNCS 0x989680 ;  /* 0x009896800000895d */ /* 0x010fea0003900000 */
[----:B------:R-:W4:Y:S02]  /*1d340*/  @!P0 SYNCS.PHASECHK.TRANS64 P0, [R6+URZ+0x28c60], R20 ;  /* 0x028c6014060085a7 */ /* 0x000f24000800007f */
[----:B----4-:R-:W-:Y:S05]  /*1d350*/  @!P0 BRA `(.L_x_826) ;  /* 0xfffffffc00f08947 */ /* 0x010fea000383ffff */
[----:B------:R-:W-:Y:S05]  /*1d360*/  BRA `(.L_x_943) ;  /* 0xffffffc000047947 */ /* 0x000fea000383ffff */
.L_x_827:
[----:B------:R-:W-:Y:S01]  /*1d370*/  BSSY B1, `(.L_x_944) ;  /* 0x0000008000017945 */ /* 0x000fe20003800000 */
[----:B------:R-:W-:Y:S02]  /*1d380*/  IMAD.MOV.U32 R13, RZ, RZ, R10 ;  /* 0x000000ffff0d7224 */ /* 0x000fe400078e000a */
[----:B------:R-:W-:Y:S02]  /*1d390*/  IMAD.MOV.U32 R12, RZ, RZ, RZ ;  /* 0x000000ffff0c7224 */ /* 0x000fe400078e00ff */
[----:B------:R-:W-:Y:S02]  /*1d3a0*/  IMAD.MOV.U32 R11, RZ, RZ, 0x181f ;  /* 0x0000181fff0b7424 */ /* 0x000fe400078e00ff */
[----:B------:R-:W-:-:S07]  /*1d3b0*/  IMAD.MOV.U32 R15, RZ, RZ, -0x1 ;  /* 0xffffffffff0f7424 */ /* 0x000fce00078e00ff */
[----:B0-23--:R-:W-:Y:S05]  /*1d3c0*/  WARPSYNC.COLLECTIVE R15, `(.L_x_945) ;  /* 0x000000000f087348 */ /* 0x00dfea0003c00000 */
[----:B------:R1:W4:Y:S02]  /*1d3d0*/  SHFL.IDX P6, R14, R13, R12, R11 ;  /* 0x0000000c0d0e7389 */ /* 0x00032400000c000b */
[----:B01234-:R-:W-:Y:S01]  /*1d3e0*/  ENDCOLLECTIVE ;  /* 0x000000000000791b */ /* 0x01ffe20003800000 */
.L_x_945:
[----:B------:R-:W-:Y:S05]  /*1d3f0*/  BSYNC B1 ;  /* 0x0000000000017941 */ /* 0x000fea0003800000 */
.L_x_944:
        /* <DEDUP_REMOVED lines=13> */
.L_x_946:
        /* <DEDUP_REMOVED lines=17> */
.L_x_947:
        /* <DEDUP_REMOVED lines=16> */
.L_x_948:
        /* <DEDUP_REMOVED lines=19> */
.L_x_949:
        /* <DEDUP_REMOVED lines=14> */
.L_x_950:
        /* <DEDUP_REMOVED lines=16> */
.L_x_951:
        /* <DEDUP_REMOVED lines=14> */
.L_x_952:
[----:B------:R-:W-:Y:S05]  /*1dad0*/  BRA `(.L_x_953) ;  /* 0xffffffbc00687947 */ /* 0x000fea000383ffff */
.L_x_835:
        /* <DEDUP_REMOVED lines=8> */
.L_x_955:
[----:B------:R-:W-:Y:S05]  /*1db60*/  BSYNC B0 ;  /* 0x0000000000007941 */ /* 0x000fea0003800000 */
.L_x_954:
        /* <DEDUP_REMOVED lines=9> */
.L_x_956:
        /* <DEDUP_REMOVED lines=24> */
.L_x_957:
[----:B------:R-:W-:Y:S01]  /*1dd80*/  IMAD.MOV.U32 R12, RZ, RZ, 0x2 ;  /* 0x00000002ff0c7424 */ /* 0x000fe200078e00ff */
[----:B------:R-:W-:-:S05]  /*1dd90*/  SEL R14, R14, RZ, P1 ;  /* 0x000000ff0e0e7207 */ /* 0x000fca0000800000 */
[----:B------:R-:W-:-:S04]  /*1dda0*/  IMAD.IADD R5, R13, 0x1, R14 ;  /* 0x000000010d057824 */ /* 0x000fc800078e020e */
[----:B------:R-:W-:-:S07]  /*1ddb0*/  IMAD.MOV.U32 R13, RZ, RZ, R5 ;  /* 0x000000ffff0d7224 */ /* 0x000fce00078e0005 */
[----:B------:R-:W-:Y:S05]  /*1ddc0*/  WARPSYNC.COLLECTIVE R15, `(.L_x_958) ;  /* 0x000000000f087348 */ /* 0x000fea0003c00000 */
[----:B------:R0:W1:Y:S02]  /*1ddd0*/  SHFL.UP P6, R14, R13, R12, R11 ;  /* 0x0400000c0d0e7389 */ /* 0x00006400000c000b */
[----:B01----:R-:W-:Y:S01]  /*1dde0*/  ENDCOLLECTIVE ;  /* 0x000000000000791b */ /* 0x003fe20003800000 */
.L_x_958:
[----:B------:R-:W-:Y:S01]  /*1ddf0*/  IMAD.MOV.U32 R12, RZ, RZ, 0x4 ;  /* 0x00000004ff0c7424 */ /* 0x000fe200078e00ff */
[----:B------:R-:W-:-:S05]  /*1de00*/  SEL R2, R14, RZ, P2 ;  /* 0x000000ff0e027207 */ /* 0x000fca0001000000 */
[----:B------:R-:W-:-:S04]  /*1de10*/  IMAD.IADD R2, R5, 0x1, R2 ;  /* 0x0000000105027824 */ /* 0x000fc800078e0202 */
[----:B------:R-:W-:-:S07]  /*1de20*/  IMAD.MOV.U32 R13, RZ, RZ, R2 ;  /* 0x000000ffff0d7224 */ /* 0x000fce00078e0002 */
[----:B------:R-:W-:Y:S05]  /*1de30*/  WARPSYNC.COLLECTIVE R15, `(.L_x_959) ;  /* 0x000000000f087348 */ /* 0x000fea0003c00000 */
[----:B------:R0:W1:Y:S02]  /*1de40*/  SHFL.UP P6, R14, R13, R12, R11 ;  /* 0x0400000c0d0e7389 */ /* 0x00006400000c000b */
[----:B01----:R-:W-:Y:S01]  /*1de50*/  ENDCOLLECTIVE ;  /* 0x000000000000791b */ /* 0x003fe20003800000 */
.L_x_959:
[----:B------:R-:W-:Y:S01]  /*1de60*/  IMAD.MOV.U32 R12, RZ, RZ, 0x8 ;  /* 0x00000008ff0c7424 */ /* 0x000fe200078e00ff */
[----:B------:R-:W-:-:S05]  /*1de70*/  SEL R3, R14, RZ, P3 ;  /* 0x000000ff0e037207 */ /* 0x000fca0001800000 */
[----:B------:R-:W-:-:S04]  /*1de80*/  IMAD.IADD R8, R2, 0x1, R3 ;  /* 0x0000000102087824 */ /* 0x000fc800078e0203 */
[----:B------:R-:W-:-:S07]  /*1de90*/  IMAD.MOV.U32 R13, RZ, RZ, R8 ;  /* 0x000000ffff0d7224 */ /* 0x000fce00078e0008 */
[----:B------:R-:W-:Y:S05]  /*1dea0*/  WARPSYNC.COLLECTIVE R15, `(.L_x_960) ;  /* 0x000000000f087348 */ /* 0x000fea0003c00000 */
[----:B------:R0:W1:Y:S02]  /*1deb0*/  SHFL.UP P6, R14, R13, R12, R11 ;  /* 0x0400000c0d0e7389 */ /* 0x00006400000c000b */
[----:B01----:R-:W-:Y:S01]  /*1dec0*/  ENDCOLLECTIVE ;  /* 0x000000000000791b */ /* 0x003fe20003800000 */
.L_x_960:
[----:B------:R-:W-:Y:S01]  /*1ded0*/  IMAD.MOV.U32 R12, RZ, RZ, 0x10 ;  /* 0x00000010ff0c7424 */ /* 0x000fe200078e00ff */
[----:B------:R-:W-:-:S05]  /*1dee0*/  SEL R5, R14, RZ, P4 ;  /* 0x000000ff0e057207 */ /* 0x000fca0002000000 */
[----:B------:R-:W-:-:S04]  /*1def0*/  IMAD.IADD R5, R8, 0x1, R5 ;  /* 0x0000000108057824 */ /* 0x000fc800078e0205 */
[----:B------:R-:W-:-:S07]  /*1df00*/  IMAD.MOV.U32 R13, RZ, RZ, R5 ;  /* 0x000000ffff0d7224 */ /* 0x000fce00078e0005 */
[----:B------:R-:W-:Y:S05]  /*1df10*/  WARPSYNC.COLLECTIVE R15, `(.L_x_961) ;  /* 0x000000000f087348 */ /* 0x000fea0003c00000 */
[----:B------:R0:W1:Y:S02]  /*1df20*/  SHFL.UP P6, R14, R13, R12, R11 ;  /* 0x0400000c0d0e7389 */ /* 0x00006400000c000b */
[----:B01----:R-:W-:Y:S01]  /*1df30*/  ENDCOLLECTIVE ;  /* 0x000000000000791b */ /* 0x003fe20003800000 */
.L_x_961:
        /* <DEDUP_REMOVED lines=8> */
.L_x_962:
[----:B------:R-:W-:Y:S05]  /*1dfc0*/  BRA `(.L_x_963) ;  /* 0xffffffc000007947 */ /* 0x000fea000383ffff */
.L_x_838:
[----:B------:R-:W-:Y:S01]  /*1dfd0*/  BSSY B0, `(.L_x_964) ;  /* 0x0000007000007945 */ /* 0x000fe20003800000 */
[----:B------:R-:W-:Y:S02]  /*1dfe0*/  IMAD.MOV.U32 R12, RZ, RZ, 0x1 ;  /* 0x00000001ff0c7424 */ /* 0x000fe400078e00ff */
[----:B------:R-:W-:Y:S02]  /*1dff0*/  IMAD.MOV.U32 R11, RZ, RZ, RZ ;  /* 0x000000ffff0b7224 */ /* 0x000fe400078e00ff */
[----:B------:R-:W-:-:S07]  /*1e000*/  IMAD.MOV.U32 R15, RZ, RZ, -0x1 ;  /* 0xffffffffff0f7424 */ /* 0x000fce00078e00ff */
[----:B------:R-:W-:Y:S05]  /*1e010*/  WARPSYNC.COLLECTIVE R15, `(.L_x_965) ;  /* 0x000000000f087348 */ /* 0x000fea0003c00000 */
[----:B------:R0:W1:Y:S02]  /*1e020*/  SHFL.UP P6, R14, R13, R12, R11 ;  /* 0x0400000c0d0e7389 */ /* 0x00006400000c000b */
[----:B01----:R-:W-:Y:S01]  /*1e030*/  ENDCOLLECTIVE ;  /* 0x000000000000791b */ /* 0x003fe20003800000 */
.L_x_965:
[----:B------:R-:W-:Y:S05]  /*1e040*/  BSYNC B0 ;  /* 0x0000000000007941 */ /* 0x000fea0003800000 */
.L_x_964:
        /* <DEDUP_REMOVED lines=8> */
.L_x_966:
[----:B------:R-:W-:Y:S01]  /*1e0d0*/  IMAD.MOV.U32 R12, RZ, RZ, 0x4 ;  /* 0x00000004ff0c7424 */ /* 0x000fe200078e00ff */
[----:B------:R-:W-:-:S05]  /*1e0e0*/  SEL R2, R14, RZ, P2 ;  /* 0x000000ff0e027207 */ /* 0x000fca0001000000 */
[----:B------:R-:W-:-:S04]  /*1e0f0*/  IMAD.IADD R2, R13, 0x1, R2 ;  /* 0x000000010d027824 */ /* 0x000fc800078e0202 */
[----:B------:R-:W-:-:S07]  /*1e100*/  IMAD.MOV.U32 R13, RZ, RZ, R2 ;  /* 0x000000ffff0d7224 */ /* 0x000fce00078e0002 */
[----:B------:R-:W-:Y:S05]  /*1e110*/  WARPSYNC.COLLECTIVE R15, `(.L_x_967) ;  /* 0x000000000f087348 */ /* 0x000fea0003c00000 */
[----:B------:R0:W1:Y:S02]  /*1e120*/  SHFL.UP P6, R14, R13, R12, R11 ;  /* 0x0400000c0d0e7389 */ /* 0x00006400000c000b */
[----:B01----:R-:W-:Y:S01]  /*1e130*/  ENDCOLLECTIVE ;  /* 0x000000000000791b */ /* 0x003fe20003800000 */
.L_x_967:
[----:B------:R-:W-:Y:S01]  /*1e140*/  IMAD.MOV.U32 R12, RZ, RZ, 0x8 ;  /* 0x00000008ff0c7424 */ /* 0x000fe200078e00ff */
[----:B------:R-:W-:-:S05]  /*1e150*/  SEL R3, R14, RZ, P3 ;  /* 0x000000ff0e037207 */ /* 0x000fca0001800000 */
[----:B------:R-:W-:-:S04]  /*1e160*/  IMAD.IADD R3, R2, 0x1, R3 ;  /* 0x0000000102037824 */ /* 0x000fc800078e0203 */
[----:B------:R-:W-:-:S07]  /*1e170*/  IMAD.MOV.U32 R13, RZ, RZ, R3 ;  /* 0x000000ffff0d7224 */ /* 0x000fce00078e0003 */
[----:B------:R-:W-:Y:S05]  /*1e180*/  WARPSYNC.COLLECTIVE R15, `(.L_x_968) ;  /* 0x000000000f087348 */ /* 0x000fea0003c00000 */
[----:B------:R0:W1:Y:S02]  /*1e190*/  SHFL.UP P6, R14, R13, R12, R11 ;  /* 0x0400000c0d0e7389 */ /* 0x00006400000c000b */
[----:B01----:R-:W-:Y:S01]  /*1e1a0*/  ENDCOLLECTIVE ;  /* 0x000000000000791b */ /* 0x003fe20003800000 */
.L_x_968:
[----:B------:R-:W-:Y:S01]  /*1e1b0*/  IMAD.MOV.U32 R12, RZ, RZ, 0x10 ;  /* 0x00000010ff0c7424 */ /* 0x000fe200078e00ff */
[----:B------:R-:W-:-:S05]  /*1e1c0*/  SEL R14, R14, RZ, P4 ;  /* 0x000000ff0e0e7207 */ /* 0x000fca0002000000 */
[----:B------:R-:W-:-:S04]  /*1e1d0*/  IMAD.IADD R5, R3, 0x1, R14 ;  /* 0x0000000103057824 */ /* 0x000fc800078e020e */
[----:B------:R-:W-:-:S07]  /*1e1e0*/  IMAD.MOV.U32 R13, RZ, RZ, R5 ;  /* 0x000000ffff0d7224 */ /* 0x000fce00078e0005 */
[----:B------:R-:W-:Y:S05]  /*1e1f0*/  WARPSYNC.COLLECTIVE R15, `(.L_x_969) ;  /* 0x000000000f087348 */ /* 0x000fea0003c00000 */
[----:B------:R0:W1:Y:S02]  /*1e200*/  SHFL.UP P6, R14, R13, R12, R11 ;  /* 0x0400000c0d0e7389 */ /* 0x00006400000c000b */
[----:B01----:R-:W-:Y:S01]  /*1e210*/  ENDCOLLECTIVE ;  /* 0x000000000000791b */ /* 0x003fe20003800000 */
.L_x_969:
        /* <DEDUP_REMOVED lines=8> */
.L_x_970:
[----:B------:R-:W-:Y:S05]  /*1e2a0*/  BRA `(.L_x_971) ;  /* 0xffffffbc00ec7947 */ /* 0x000fea000383ffff */
.L_x_840:
[----:B------:R-:W-:Y:S01]  /*1e2b0*/  BSSY B0, `(.L_x_972) ;  /* 0x0000006000007945 */ /* 0x000fe20003800000 */
[----:B------:R-:W-:Y:S01]  /*1e2c0*/  PLOP3.LUT P6, PT, P6, PT, PT, 0x8, 0x0 ;  /* 0x000000000000781c */ /* 0x000fe200037ce170 */
[----:B------:R-:W-:-:S12]  /*1e2d0*/  IMAD.MOV.U32 R15, RZ, RZ, -0x1 ;  /* 0xffffffffff0f7424 */ /* 0x000fd800078e00ff */
[----:B0-----:R-:W-:Y:S05]  /*1e2e0*/  WARPSYNC.COLLECTIVE R15, `(.L_x_973) ;  /* 0x000000000f087348 */ /* 0x001fea0003c00000 */
[----:B------:R-:W-:Y:S01]  /*1e2f0*/  VOTE.ANY R14, PT, P6 ;  /* 0x00000000000e7806 */ /* 0x000fe200030e0100 */
[----:B0-----:R-:W-:Y:S06]  /*1e300*/  ENDCOLLECTIVE ;  /* 0x000000000000791b */ /* 0x001fec0003800000 */
.L_x_973:
[----:B------:R-:W-:Y:S05]  /*1e310*/  BSYNC B0 ;  /* 0x0000000000007941 */ /* 0x000fea0003800000 */
.L_x_972:
        /* <DEDUP_REMOVED lines=9> */
.L_x_974:
[----:B------:R-:W-:Y:S02]  /*1e3b0*/  IMAD.MOV.U32 R13, RZ, RZ, R4 ;  /* 0x000000ffff0d7224 */ /* 0x000fe400078e0004 */
[----:B------:R-:W-:-:S07]  /*1e3c0*/  IMAD.MOV.U32 R7, RZ, RZ, R14 ;  /* 0x000000ffff077224 */ /* 0x000fce00078e000e */
[----:B------:R-:W-:Y:S05]  /*1e3d0*/  WARPSYNC.COLLECTIVE R15, `(.L_x_975) ;  /* 0x000000000f087348 */ /* 0x000fea0003c00000 */
[----:B------:R0:W1:Y:S02]  /*1e3e0*/  SHFL.IDX P6, R14, R13, R12, R11 ;  /* 0x0000000c0d0e7389 */ /* 0x00006400000c000b */
[----:B01----:R-:W-:Y:S01]  /*1e3f0*/  ENDCOLLECTIVE ;  /* 0x000000000000791b */ /* 0x003fe20003800000 */
.L_x_975:
[----:B------:R-:W-:Y:S01]  /*1e400*/  IMAD.MOV.U32 R4, RZ, RZ, R14 ;  /* 0x000000ffff047224 */ /* 0x000fe200078e000e */
[----:B------:R-:W-:Y:S06]  /*1e410*/  BRA `(.L_x_976) ;  /* 0xffffffbc00cc7947 */ /* 0x000fec000383ffff */
.L_x_842:
[----:B------:R-:W-:Y:S01]  /*1e420*/  BSSY B0, `(.L_x_977) ;  /* 0x0000007000007945 */ /* 0x000fe20003800000 */
[----:B------:R-:W-:Y:S02]  /*1e430*/  IMAD.MOV.U32 R13, RZ, RZ, R3 ;  /* 0x000000ffff0d7224 */ /* 0x000fe400078e0003 */
[----:B------:R-:W-:Y:S02]  /*1e440*/  IMAD.MOV.U32 R11, RZ, RZ, 0x1f ;  /* 0x0000001fff0b7424 */ /* 0x000fe400078e00ff */
[----:B------:R-:W-:-:S07]  /*1e450*/  IMAD.MOV.U32 R15, RZ, RZ, -0x1 ;  /* 0xffffffffff0f7424 */ /* 0x000fce00078e00ff */
[----:B0123--:R-:W-:Y:S05]  /*1e460*/  WARPSYNC.COLLECTIVE R15, `(.L_x_978) ;  /* 0x000000000f087348 */ /* 0x00ffea0003c00000 */
[----:B------:R4:W0:Y:S02]  /*1e470*/  SHFL.IDX P6, R14, R13, R12, R11 ;  /* 0x0000000c0d0e7389 */ /* 0x00082400000c000b */
[----:B01234-:R-:W-:Y:S01]  /*1e480*/  ENDCOLLECTIVE ;  /* 0x000000000000791b */ /* 0x01ffe20003800000 */
.L_x_978:
[----:B------:R-:W-:Y:S05]  /*1e490*/  BSYNC B0 ;  /* 0x0000000000007941 */ /* 0x000fea0003800000 */
.L_x_977:
[----:B------:R-:W-:Y:S01]  /*1e4a0*/  IMAD.MOV.U32 R24, RZ, RZ, R14 ;  /* 0x000000ffff187224 */ /* 0x000fe200078e000e */
[----:B------:R-:W-:Y:S06]  /*1e4b0*/  BRA `(.L_x_841) ;  /* 0xffffffbc00bc7947 */ /* 0x000fec000383ffff */
.L_x_846:
[----:B-1----:R1:W4:Y:S02]  /*1e4c0*/  SYNCS.PHASECHK.TRANS64.TRYWAIT P0, [R7+URZ+0x28c20], R0 ;  /* 0x028c2000070075a7 */ /* 0x002324000800017f */
[----:B----4-:R-:W-:Y:S05]  /*1e4d0*/  @!P0 NANOSLEEP.SYNCS 0x989680 ;  /* 0x009896800000895d */ /* 0x010fea0003900000 */
[----:B------:R-:W4:Y:S02]  /*1e4e0*/  @!P0 SYNCS.PHASECHK.TRANS64 P0, [R7+URZ+0x28c20], R0 ;  /* 0x028c2000070085a7 */ /* 0x000f24000800007f */
[----:B----4-:R-:W-:Y:S05]  /*1e4f0*/  @!P0 BRA `(.L_x_846) ;  /* 0xfffffffc00f08947 */ /* 0x010fea000383ffff */
[----:B------:R-:W-:Y:S05]  /*1e500*/  BRA `(.L_x_979) ;  /* 0xffffffc400147947 */ /* 0x000fea000383ffff */
.L_x_847:
[----:B------:R-:W4:Y:S01]  /*1e510*/  S2R R2, SR_TID.X ;  /* 0x0000000000027919 */ /* 0x000f220000002100 */
[----:B------:R-:W-:Y:S01]  /*1e520*/  BSSY B0, `(.L_x_980) ;  /* 0x000000a000007945 */ /* 0x000fe20003800000 */
[----:B------:R-:W-:Y:S02]  /*1e530*/  IMAD.MOV.U32 R12, RZ, RZ, RZ ;  /* 0x000000ffff0c7224 */ /* 0x000fe400078e00ff */
[----:B------:R-:W-:Y:S02]  /*1e540*/  IMAD.MOV.U32 R11, RZ, RZ, 0x1f ;  /* 0x0000001fff0b7424 */ /* 0x000fe400078e00ff */
[----:B------:R-:W-:Y:S01]  /*1e550*/  IMAD.MOV.U32 R15, RZ, RZ, -0x1 ;  /* 0xffffffffff0f7424 */ /* 0x000fe200078e00ff */
[----:B----4-:R-:W-:-:S04]  /*1e560*/  SHF.R.U32.HI R2, RZ, 0x5, R2 ;  /* 0x00000005ff027819 */ /* 0x010fc80000011602 */
[----:B------:R-:W-:-:S05]  /*1e570*/  LOP3.LUT R2, R2, 0x3, RZ, 0xc0, !PT ;  /* 0x0000000302027812 */ /* 0x000fca00078ec0ff */
[----:B------:R-:W-:-:S07]  /*1e580*/  IMAD.MOV.U32 R13, RZ, RZ, R2 ;  /* 0x000000ffff0d7224 */ /* 0x000fce00078e0002 */
[----:B0123--:R-:W-:Y:S05]  /*1e590*/  WARPSYNC.COLLECTIVE R15, `(.L_x_981) ;  /* 0x000000000f087348 */ /* 0x00ffea0003c00000 */
[----:B------:R4:W0:Y:S02]  /*1e5a0*/  SHFL.IDX P6, R14, R13, R12, R11 ;  /* 0x0000000c0d0e7389 */ /* 0x00082400000c000b */
[----:B01234-:R-:W-:Y:S01]  /*1e5b0*/  ENDCOLLECTIVE ;  /* 0x000000000000791b */ /* 0x01ffe20003800000 */
.L_x_981:
[----:B------:R-:W-:Y:S05]  /*1e5c0*/  BSYNC B0 ;  /* 0x0000000000007941 */ /* 0x000fea0003800000 */
.L_x_980:
[----:B------:R-:W-:Y:S05]  /*1e5d0*/  BRA `(.L_x_982) ;  /* 0xffffffc000fc7947 */ /* 0x000fea000383ffff */
.L_x_848:
[----:B------:R-:W-:Y:S01]  /*1e5e0*/  BSSY B0, `(.L_x_983) ;  /* 0x0000006000007945 */ /* 0x000fe20003800000 */
[----:B------:R-:W-:-:S07]  /*1e5f0*/  IMAD.MOV.U32 R15, RZ, RZ, -0x1 ;  /* 0xffffffffff0f7424 */ /* 0x000fce00078e00ff */
[----:B0123--:R-:W-:Y:S05]  /*1e600*/  WARPSYNC.COLLECTIVE R15, `(.L_x_984) ;  /* 0x000000000f0c7348 */ /* 0x00ffea0003c00000 */
[----:B------:R-:W-:Y:S02]  /*1e610*/  ELECT P6, UR62, PT ;  /* 0x00000000003e782f */ /* 0x000fe400038c0000 */
[----:B------:R-:W-:Y:S01]  /*1e620*/  MOV R14, UR62 ;  /* 0x0000003e000e7c02 */ /* 0x000fe20008000f00 */
[----:B0123--:R-:W-:Y:S10]  /*1e630*/  ENDCOLLECTIVE ;  /* 0x000000000000791b */ /* 0x00fff40003800000 */
.L_x_984:
[----:B------:R-:W-:Y:S05]  /*1e640*/  BSYNC B0 ;  /* 0x0000000000007941 */ /* 0x000fea0003800000 */
.L_x_983:
[----:B------:R-:W-:Y:S05]  /*1e650*/  BRA `(.L_x_985) ;  /* 0xffffffc000f07947 */ /* 0x000fea000383ffff */
.L_x_850:
[----:B-1----:R1:W4:Y:S02]  /*1e660*/  SYNCS.PHASECHK.TRANS64.TRYWAIT P1, [R5+URZ+0x28c40], R0 ;  /* 0x028c4000050075a7 */ /* 0x002324000802017f */
[----:B----4-:R-:W-:Y:S05]  /*1e670*/  @!P1 NANOSLEEP.SYNCS 0x989680 ;  /* 0x009896800000995d */ /* 0x010fea0003900000 */
[----:B------:R-:W4:Y:S02]  /*1e680*/  @!P1 SYNCS.PHASECHK.TRANS64 P1, [R5+URZ+0x28c40], R0 ;  /* 0x028c4000050095a7 */ /* 0x000f24000802007f */
[----:B----4-:R-:W-:Y:S05]  /*1e690*/  @!P1 BRA `(.L_x_850) ;  /* 0xfffffffc00f09947 */ /* 0x010fea000383ffff */
[----:B------:R-:W-:Y:S05]  /*1e6a0*/  BRA `(.L_x_986) ;  /* 0xffffffc400107947 */ /* 0x000fea000383ffff */
.L_x_852:
[----:B----4-:R4:W0:Y:S02]  /*1e6b0*/  SYNCS.PHASECHK.TRANS64.TRYWAIT P1, [R3+URZ+0x28c40], R2 ;  /* 0x028c4002030075a7 */ /* 0x010824000802017f */
[----:B0-----:R-:W-:Y:S05]  /*1e6c0*/  @!P1 NANOSLEEP.SYNCS 0x989680 ;  /* 0x009896800000995d */ /* 0x001fea0003900000 */
[----:B------:R-:W0:Y:S02]  /*1e6d0*/  @!P1 SYNCS.PHASECHK.TRANS64 P1, [R3+URZ+0x28c40], R2 ;  /* 0x028c4002030095a7 */ /* 0x000e24000802007f */
[----:B0-----:R-:W-:Y:S05]  /*1e6e0*/  @!P1 BRA `(.L_x_852) ;  /* 0xfffffffc00f09947 */ /* 0x001fea000383ffff */
[----:B------:R-:W-:Y:S05]  /*1e6f0*/  BRA `(.L_x_987) ;  /* 0xffffffc4001c7947 */ /* 0x000fea000383ffff */
.L_x_854:
[----:B------:R0:W0:Y:S02]  /*1e700*/  SYNCS.PHASECHK.TRANS64.TRYWAIT P1, [R5+URZ+0x28c60], R0 ;  /* 0x028c6000050075a7 */ /* 0x000024000802017f */
[----:B0-----:R-:W-:Y:S05]  /*1e710*/  @!P1 NANOSLEEP.SYNCS 0x989680 ;  /* 0x009896800000995d */ /* 0x001fea0003900000 */
[----:B------:R-:W0:Y:S02]  /*1e720*/  @!P1 SYNCS.PHASECHK.TRANS64 P1, [R5+URZ+0x28c60], R0 ;  /* 0x028c6000050095a7 */ /* 0x000e24000802007f */
[----:B0-----:R-:W-:Y:S05]  /*1e730*/  @!P1 BRA `(.L_x_854) ;  /* 0xfffffffc00f09947 */ /* 0x001fea000383ffff */
[----:B------:R-:W-:Y:S05]  /*1e740*/  BRA `(.L_x_988) ;  /* 0xffffffc400187947 */ /* 0x000fea000383ffff */
.L_x_989:
        /* <DEDUP_REMOVED lines=11> */
.L_x_5830:


//--------------------- .text._ZN7cutlass13device_kernelIN5flash11enable_sm90INS1_16FlashAttnFwdSm90INS1_25CollectiveMainloopFwdSm90ILi2EN4cute5tupleIJNS5_1CILi1EEES8_S8_EEENS6_IJNS7_ILi64EEESA_SA_EEELi512ENS_10bfloat16_tEfNS_4arch4Sm90ELb0ELb0ELb1ELb1ELb1ELb0ELb1ELb0ELb0ELb1ELb1ELb0EEENS1_21CollectiveEpilogueFwdINS6_IJSA_NS7_ILi512EEESA_EEES9_SC_SE_Li256ELb1ELb1ELb1ELb0EEENS1_36VarlenDynamicPersistentTileSchedulerILi64ELi64ELi256ELi128ELb1ELb1ELb1ELb0ELb1ELb1EEEEEEEEEvNT_6ParamsE --------------------------
	.section	.text._ZN7cutlass13device_kernelIN5flash11enable_sm90INS1_16FlashAttnFwdSm90INS1_25CollectiveMainloopFwdSm90ILi2EN4cute5tupleIJNS5_1CILi1EEES8_S8_EEENS6_IJNS7_ILi64EEESA_SA_EEELi512ENS_10bfloat16_tEfNS_4arch4Sm90ELb0ELb0ELb1ELb1ELb1ELb0ELb1ELb0ELb0ELb1ELb1ELb0EEENS1_21CollectiveEpilogueFwdINS6_IJSA_NS7_ILi512EEESA_EEES9_SC_SE_Li256ELb1ELb1ELb1ELb0EEENS1_36VarlenDynamicPersistentTileSchedulerILi64ELi64ELi256ELi128ELb1ELb1ELb1ELb0ELb1ELb1EEEEEEEEEvNT_6ParamsE,"ax",@progbits
	.align	128
.text._ZN7cutlass13device_kernelIN5flash11enable_sm90INS1_16FlashAttnFwdSm90INS1_25CollectiveMainloopFwdSm90ILi2EN4cute5tupleIJNS5_1CILi1EEES8_S8_EEENS6_IJNS7_ILi64EEESA_SA_EEELi512ENS_10bfloat16_tEfNS_4arch4Sm90ELb0ELb0ELb1ELb1ELb1ELb0ELb1ELb0ELb0ELb1ELb1ELb0EEENS1_21CollectiveEpilogueFwdINS6_IJSA_NS7_ILi512EEESA_EEES9_SC_SE_Li256ELb1ELb1ELb1ELb0EEENS1_36VarlenDynamicPersistentTileSchedulerILi64ELi64ELi256ELi128ELb1ELb1ELb1ELb0ELb1ELb1EEEEEEEEEvNT_6ParamsE:
        .type           _ZN7cutlass13device_kernelIN5flash11enable_sm90INS1_16FlashAttnFwdSm90INS1_25CollectiveMainloopFwdSm90ILi2EN4cute5tupleIJNS5_1CILi1EEES8_S8_EEENS6_IJNS7_ILi64EEESA_SA_EEELi512ENS_10bfloat16_tEfNS_4arch4Sm90ELb0ELb0ELb1ELb1ELb1ELb0ELb1ELb0ELb0ELb1ELb1ELb0EEENS1_21CollectiveEpilogueFwdINS6_IJSA_NS7_ILi512EEESA_EEES9_SC_SE_Li256ELb1ELb1ELb1ELb0EEENS1_36VarlenDynamicPersistentTileSchedulerILi64ELi64ELi256ELi128ELb1ELb1ELb1ELb0ELb1ELb1EEEEEEEEEvNT_6ParamsE,@function
        .size           _ZN7cutlass13device_kernelIN5flash11enable_sm90INS1_16FlashAttnFwdSm90INS1_25CollectiveMainloopFwdSm90ILi2EN4cute5tupleIJNS5_1CILi1EEES8_S8_EEENS6_IJNS7_ILi64EEESA_SA_EEELi512ENS_10bfloat16_tEfNS_4arch4Sm90ELb0ELb0ELb1ELb1ELb1ELb0ELb1ELb0ELb0ELb1ELb1ELb0EEENS1_21CollectiveEpilogueFwdINS6_IJSA_NS7_ILi512EEESA_EEES9_SC_SE_Li256ELb1ELb1ELb1ELb0EEENS1_36VarlenDynamicPersistentTileSchedulerILi64ELi64ELi256ELi128ELb1ELb1ELb1ELb0ELb1ELb1EEEEEEEEEvNT_6ParamsE,(.L_x_5831 - _ZN7cutlass13device_kernelIN5flash11enable_sm90INS1_16FlashAttnFwdSm90INS1_25CollectiveMainloopFwdSm90ILi2EN4cute5tupleIJNS5_1CILi1EEES8_S8_EEENS6_IJNS7_ILi64EEESA_SA_EEELi512ENS_10bfloat16_tEfNS_4arch4Sm90ELb0ELb0ELb1ELb1ELb1ELb0ELb1ELb0ELb0ELb1ELb1ELb0EEENS1_21CollectiveEpilogueFwdINS6_IJSA_NS7_ILi512EEESA_EEES9_SC_SE_Li256ELb1ELb1ELb1ELb0EEENS1_36VarlenDynamicPersistentTileSchedulerILi64ELi64ELi256ELi128ELb1ELb1ELb1ELb0ELb1ELb1EEEEEEEEEvNT_6ParamsE)
        .other          _ZN7cutlass13device_kernelIN5flash11enable_sm90INS1_16FlashAttnFwdSm90INS1_25CollectiveMainloopFwdSm90ILi2EN4cute5tupleIJNS5_1CILi1EEES8_S8_EEENS6_IJNS7_ILi64EEESA_SA_EEELi512ENS_10bfloat16_tEfNS_4arch4Sm90ELb0ELb0ELb1ELb1ELb1ELb0ELb1ELb0ELb0ELb1ELb1ELb0EEENS1_21CollectiveEpilogueFwdINS6_IJSA_NS7_ILi512EEESA_EEES9_SC_SE_Li256ELb1ELb1ELb1ELb0EEENS1_36VarlenDynamicPersistentTileSchedulerILi64ELi64ELi256ELi128ELb1ELb1ELb1ELb0ELb1ELb1EEEEEEEEEvNT_6ParamsE,@"STO_CUDA_ENTRY STV_DEFAULT"
_ZN7cutlass13device_kernelIN5flash11enable_sm90INS1_16FlashAttnFwdSm90INS1_25CollectiveMainloopFwdSm90ILi2EN4cute5tupleIJNS5_1CILi1EEES8_S8_EEENS6_IJNS7_ILi64EEESA_SA_EEELi512ENS_10bfloat16_tEfNS_4arch4Sm90ELb0ELb0ELb1ELb1ELb1ELb0ELb1ELb0ELb0ELb1ELb1ELb0EEENS1_21CollectiveEpilogueFwdINS6_IJSA_NS7_ILi512EEESA_EEES9_SC_SE_Li256ELb1ELb1ELb1ELb0EEENS1_36VarlenDynamicPersistentTileSchedulerILi64ELi64ELi256ELi128ELb1ELb1ELb1ELb0ELb1ELb1EEEEEEEEEvNT_6ParamsE:
        /* <DEDUP_REMOVED lines=43> */
.L_x_990:
        /* <DEDUP_REMOVED lines=22> */
.L_x_991:
        /* <DEDUP_REMOVED lines=18> */
.L_x_992:
        /* <DEDUP_REMOVED lines=22> */
.L_x_993:
        /* <DEDUP_REMOVED lines=23> */
.L_x_994:
        /* <DEDUP_REMOVED lines=8> */
.L_x_996:
        /* <DEDUP_REMOVED lines=24> */
[----:B------:R-:W-:-:S03]  /*0a00*/  UMOV UR37, URZ ;  /* 0x0000003f00257c82 */ /* 0x000fc60008000000 */
[CC--:B------:R-:W-:Y:S02]  /*0a10*/  LEA.HI R2, R3.reuse, R0.reuse, RZ, 0x4 ;  /* 0x0000000003027211 */ /* 0x0c0fe400078f20ff */
[CC--:B------:R-:W-:Y:S02]  /*0a20*/  LEA.HI R4, R3.reuse, R0.reuse, RZ, 0x5 ;  /* 0x0000000003047211 */ /* 0x0c0fe400078f28ff */
[CC--:B------:R-:W-:Y:S02]  /*0a30*/  LEA.HI R5, R3.reuse, R0.reuse, RZ, 0x7 ;  /* 0x0000000003057211 */ /* 0x0c0fe400078f38ff */
[CC--:B------:R-:W-:Y:S02]  /*0a40*/  LEA.HI R6, R3.reuse, R0.reuse, RZ, 0x3 ;  /* 0x0000000003067211 */ /* 0x0c0fe400078f18ff */
[----:B------:R-:W-:Y:S02]  /*0a50*/  SHF.R.S32.HI R9, RZ, 0x4, R2 ;  /* 0x00000004ff097819 */ /* 0x000fe40000011402 */
[----:B------:R-:W-:-:S02]  /*0a60*/  LEA.HI R3, R3, R0, RZ, 0x2 ;  /* 0x0000000003037211 */ /* 0x000fc400078f10ff */
[C---:B------:R-:W-:Y:S02]  /*0a70*/  LOP3.LUT R7, R2.reuse, 0xfffffff0, RZ, 0xc0, !PT ;  /* 0xfffffff002077812 */ /* 0x040fe400078ec0ff */
[----:B------:R-:W-:Y:S02]  /*0a80*/  LEA.HI R2, R2, R9, RZ, 0x1 ;  /* 0x0000000902027211 */ /* 0x000fe400078f08ff */
[--C-:B------:R-:W-:Y:S01]  /*0a90*/  SHF.R.S32.HI R11, RZ, 0x5, R4.reuse ;  /* 0x00000005ff0b7819 */ /* 0x100fe20000011404 */
[C---:B------:R-:W-:Y:S01]  /*0aa0*/  IMAD.IADD R7, R0.reuse, 0x1, -R7 ;  /* 0x0000000100077824 */ /* 0x040fe200078e0a07 */
[----:B------:R-:W-:Y:S02]  /*0ab0*/  LOP3.LUT R15, R3, 0xfffffffc, RZ, 0xc0, !PT ;  /* 0xfffffffc030f7812 */ /* 0x000fe400078ec0ff */
[----:B------:R-:W-:Y:S02]  /*0ac0*/  SHF.R.S32.HI R4, RZ, 0x1f, R4 ;  /* 0x0000001fff047819 */ /* 0x000fe40000011404 */
[----:B------:R-:W-:Y:S01]  /*0ad0*/  LOP3.LUT R3, R5, 0xffffff80, RZ, 0xc0, !PT ;  /* 0xffffff8005037812 */ /* 0x000fe200078ec0ff */
[----:B------:R-:W-:Y:S01]  /*0ae0*/  IMAD.IADD R15, R0, 0x1, -R15 ;  /* 0x00000001000f7824 */ /* 0x000fe200078e0a0f */
[----:B------:R-:W-:-:S02]  /*0af0*/  LOP3.LUT R2, R2, 0x1ffffffe, RZ, 0xc0, !PT ;  /* 0x1ffffffe02027812 */ /* 0x000fc400078ec0ff */
[----:B------:R-:W-:Y:S01]  /*0b00*/  LOP3.LUT R13, R6, 0xfffffff8, RZ, 0xc0, !PT ;  /* 0xfffffff8060d7812 */ /* 0x000fe200078ec0ff */
[----:B------:R-:W-:Y:S01]  /*0b10*/  IMAD.IADD R3, R0, 0x1, -R3 ;  /* 0x0000000100037824 */ /* 0x000fe200078e0a03 */
[----:B------:R-:W-:Y:S01]  /*0b20*/  LEA.HI R4, R4, R11, RZ, 0x2 ;  /* 0x0000000b04047211 */ /* 0x000fe200078f10ff */
[----:B------:R-:W-:Y:S01]  /*0b30*/  IMAD.IADD R9, R9, 0x1, -R2 ;  /* 0x0000000109097824 */ /* 0x000fe200078e0a02 */
[----:B------:R-:W-:Y:S01]  /*0b40*/  SHF.R.S32.HI R228, RZ, 0x7, R5 ;  /* 0x00000007ffe47819 */ /* 0x000fe20000011405 */
[----:B------:R-:W-:Y:S01]  /*0b50*/  IMAD.IADD R13, R0, 0x1, -R13 ;  /* 0x00000001000d7824 */ /* 0x000fe200078e0a0d */
[----:B------:R-:W-:Y:S01]  /*0b60*/  LOP3.LUT R4, R4, 0x3ffffc, RZ, 0xc0, !PT ;  /* 0x003ffffc04047812 */ /* 0x000fe200078ec0ff */
[----:B------:R-:W-:Y:S01]  /*0b70*/  IMAD.SHL.U32 R9, R9, 0x8, RZ ;  /* 0x0000000809097824 */ /* 0x000fe200078e00ff */
[--C-:B------:R-:W-:Y:S01]  /*0b80*/  SHF.R.S32.HI R2, RZ, 0x1f, R7.reuse ;  /* 0x0000001fff027819 */ /* 0x100fe20000011407 */
[----:B------:R-:W-:Y:S01]  /*0b90*/  IMAD R17, R228, 0x100, R7 ;  /* 0x00000100e4117824 */ /* 0x000fe200078e0207 */
[----:B------:R-:W-:Y:S01]  /*0ba0*/  SHF.R.S32.HI R0, RZ, 0x1f, R3 ;  /* 0x0000001fff007819 */ /* 0x000fe20000011403 */
[----:B------:R-:W-:Y:S01]  /*0bb0*/  IMAD.IADD R8, R11, 0x1, -R4 ;  /* 0x000000010b087824 */ /* 0x000fe200078e0a04 */
[----:B------:R-:W-:Y:S01]  /*0bc0*/  LEA.HI R6, R2, R7, RZ, 0x3 ;  /* 0x0000000702067211 */ /* 0x000fe200078f18ff */
[----:B------:R-:W-:Y:S01]  /*0bd0*/  IMAD.SHL.U32 R16, R13, 0x8, RZ ;  /* 0x000000080d107824 */ /* 0x000fe200078e00ff */
[-C--:B------:R-:W-:Y:S01]  /*0be0*/  LEA.HI R2, R0, R3.reuse, RZ, 0x2 ;  /* 0x0000000300027211 */ /* 0x080fe200078f10ff */
[----:B------:R-:W-:Y:S01]  /*0bf0*/  IMAD R14, R8, 0x10, R17 ;  /* 0x00000010080e7824 */ /* 0x000fe200078e0211 */
[C---:B------:R-:W-:Y:S01]  /*0c00*/  LOP3.LUT R4, R6.reuse, 0xfffffff8, RZ, 0xc0, !PT ;  /* 0xfffffff806047812 */ /* 0x040fe200078ec0ff */
[----:B------:R-:W-:Y:S01]  /*0c10*/  IMAD.SHL.U32 R6, R6, 0x40, RZ ;  /* 0x0000004006067824 */ /* 0x000fe200078e00ff */
[----:B------:R-:W-:Y:S01]  /*0c20*/  LOP3.LUT R8, R2, 0x7ffffffc, RZ, 0xc0, !PT ;  /* 0x7ffffffc02087812 */ /* 0x000fe200078ec0ff */
[----:B------:R-:W-:Y:S01]  /*0c30*/  IMAD.U32 R14, R14, 0x40, R9 ;  /* 0x000000400e0e7824 */ /* 0x000fe200078e0009 */
[----:B------:R-:W-:Y:S01]  /*0c40*/  LEA.HI R5, R5, R228, RZ, 0x1 ;  /* 0x000000e405057211 */ /* 0x000fe200078f08ff */
[----:B------:R-:W-:Y:S01]  /*0c50*/  IMAD.IADD R7, R7, 0x1, -R4 ;  /* 0x0000000107077824 */ /* 0x000fe200078e0a04 */
[----:B------:R-:W-:Y:S01]  /*0c60*/  LEA.HI R4, R0, R3, RZ, 0x5 ;  /* 0x0000000300047211 */ /* 0x000fe200078f28ff */
[----:B------:R-:W-:Y:S01]  /*0c70*/  IMAD.IADD R8, R3, 0x1, -R8 ;  /* 0x0000000103087824 */ /* 0x000fe200078e0a08 */
[--C-:B------:R-:W-:Y:S01]  /*0c80*/  SHF.R.S32.HI R0, RZ, 0x2, R2.reuse ;  /* 0x00000002ff007819 */ /* 0x100fe20000011402 */
[C---:B------:R-:W-:Y:S01]  /*0c90*/  VIADD R194, R16.reuse, 0x40 ;  /* 0x0000004010c27836 */ /* 0x040fe20000000000 */
[----:B------:R-:W-:Y:S01]  /*0ca0*/  SHF.R.S32.HI R3, RZ, 0x1f, R2 ;  /* 0x0000001fff037819 */ /* 0x000fe20000011402 */
[----:B------:R-:W-:Y:S01]  /*0cb0*/  IMAD.SHL.U32 R2, R7, 0x40, RZ ;  /* 0x0000004007027824 */ /* 0x000fe200078e00ff */
[----:B------:R-:W-:Y:S01]  /*0cc0*/  LEA.HI R12, R15, R15, RZ, 0x1 ;  /* 0x0000000f0f0c7211 */ /* 0x000fe200078f08ff */
[----:B------:R-:W-:Y:S01]  /*0cd0*/  STL [R1+0x30], R14 ;  /* 0x0000300e01007387 */ /* 0x000fe20000100800 */
[----:B------:R-:W-:Y:S01]  /*0ce0*/  LEA.HI R3, R3, R0, RZ, 0x3 ;  /* 0x0000000003037211 */ /* 0x000fe200078f18ff */
[----:B------:R-:W-:Y:S01]  /*0cf0*/  VIADD R193, R16, 0x80 ;  /* 0x0000008010c17836 */ /* 0x000fe20000000000 */
[----:B------:R-:W-:Y:S01]  /*0d00*/  LOP3.LUT R2, R2, 0x1c0, RZ, 0xc0, !PT ;  /* 0x000001c002027812 */ /* 0x000fe200078ec0ff */
[C---:B------:R-:W-:Y:S01]  /*0d10*/  VIADD R192, R16.reuse, 0xc0 ;  /* 0x000000c010c07836 */ /* 0x040fe20000000000 */
[----:B------:R-:W-:Y:S01]  /*0d20*/  LOP3.LUT R5, R5, 0xfffffe, RZ, 0xc0, !PT ;  /* 0x00fffffe05057812 */ /* 0x000fe200078ec0ff */
[----:B------:R-:W-:Y:S01]  /*0d30*/  VIADD R191, R16, 0x100 ;  /* 0x0000010010bf7836 */ /* 0x000fe20000000000 */
[----:B------:R-:W-:Y:S01]  /*0d40*/  LOP3.LUT R12, R12, 0x1ffffffe, RZ, 0xc0, !PT ;  /* 0x1ffffffe0c0c7812 */ /* 0x000fe200078ec0ff */
[----:B------:R-:W-:Y:S01]  /*0d50*/  VIADD R190, R16, 0x140 ;  /* 0x0000014010be7836 */ /* 0x000fe20000000000 */
[----:B------:R-:W-:Y:S01]  /*0d60*/  LOP3.LUT R3, R3, 0xfffffff8, RZ, 0xc0, !PT ;  /* 0xfffffff803037812 */ /* 0x000fe200078ec0ff */
[----:B------:R-:W-:Y:S01]  /*0d70*/  IMAD.IADD R5, R228, 0x1, -R5 ;  /* 0x00000001e4057824 */ /* 0x000fe200078e0a05 */
[----:B------:R-:W-:Y:S01]  /*0d80*/  LOP3.LUT R9, R2, 0x8, R9, 0xf8, !PT ;  /* 0x0000000802097812 */ /* 0x000fe200078ef809 */
[----:B------:R-:W-:Y:S01]  /*0d90*/  IMAD.IADD R12, R15, 0x1, -R12 ;  /* 0x000000010f0c7824 */ /* 0x000fe200078e0a0c */
[----:B------:R-:W-:Y:S01]  /*0da0*/  LOP3.LUT R6, R6, 0x7ffffe00, RZ, 0xc0, !PT ;  /* 0x7ffffe0006067812 */ /* 0x000fe200078ec0ff */
[----:B------:R-:W-:Y:S01]  /*0db0*/  IMAD.IADD R3, R0, 0x1, -R3 ;  /* 0x0000000100037824 */ /* 0x000fe200078e0a03 */
[----:B------:R-:W-:Y:S01]  /*0dc0*/  SHF.R.U32.HI R2, RZ, 0x3, R2 ;  /* 0x00000003ff027819 */ /* 0x000fe20000011602 */
[----:B------:R-:W-:Y:S01]  /*0dd0*/  IMAD.SHL.U32 R15, R5, 0x100, RZ ;  /* 0x00000100050f7824 */ /* 0x000fe200078e00ff */
[----:B------:R-:W-:Y:S01]  /*0de0*/  SHF.R.S32.HI R4, RZ, 0x5, R4 ;  /* 0x00000005ff047819 */ /* 0x000fe20000011404 */
[----:B------:R-:W-:Y:S01]  /*0df0*/  IMAD.SHL.U32 R0, R8, 0x2, RZ ;  /* 0x0000000208007824 */ /* 0x000fe200078e00ff */
[----:B------:R-:W-:Y:S01]  /*0e00*/  LOP3.LUT R9, R9, R2, RZ, 0x3c, !PT ;  /* 0x0000000209097212 */ /* 0x000fe200078e3cff */
[----:B------:R-:W-:Y:S01]  /*0e10*/  IMAD R6, R11, 0x400, R6 ;  /* 0x000004000b067824 */ /* 0x000fe200078e0206 */
[----:B------:R-:W-:Y:S01]  /*0e20*/  R2P PR, R7, 0x6 ;  /* 0x0000000607007804 */ /* 0x000fe20000000000 */
[----:B------:R-:W-:Y:S01]  /*0e30*/  IMAD.IADD R19, R0, 0x1, R15 ;  /* 0x0000000100137824 */ /* 0x000fe200078e020f */
[----:B------:R-:W-:Y:S01]  /*0e40*/  STL [R1+0x2c], R15 ;  /* 0x00002c0f01007387 */ /* 0x000fe20000100800 */
[----:B------:R-:W-:-:S02]  /*0e50*/  IMAD R17, R4, 0x10, R3 ;  /* 0x0000001004117824 */ /* 0x000fc400078e0203 */
[----:B------:R-:W-:Y:S01]  /*0e60*/  IMAD.IADD R9, R6, 0x1, R9 ;  /* 0x0000000106097824 */ /* 0x000fe200078e0209 */
[----:B------:R0:W-:Y:S01]  /*0e70*/  STL [R1+0x4], R0 ;  /* 0x0000040001007387 */ /* 0x0001e20000100800 */
[C---:B------:R-:W-:Y:S01]  /*0e80*/  VIADD R227, R19.reuse, 0x8 ;  /* 0x0000000813e37836 */ /* 0x040fe20000000000 */
[----:B------:R-:W-:Y:S01]  /*0e90*/  SEL R186, R186, 0xffffffc0, !P2 ;  /* 0xffffffc0baba7807 */ /* 0x000fe20005000000 */
[----:B------:R-:W-:Y:S01]  /*0ea0*/  VIADD R226, R19, 0x10 ;  /* 0x0000001013e27836 */ /* 0x000fe20000000000 */
[----:B------:R-:W-:Y:S01]  /*0eb0*/  LEA R184, R9, UR41, 0x1 ;  /* 0x0000002909b87c11 */ /* 0x000fe2000f8e08ff */
[C---:B------:R-:W-:Y:S02]  /*0ec0*/  VIADD R224, R19.reuse, 0x20 ;  /* 0x0000002013e07836 */ /* 0x040fe40000000000 */
[C---:B------:R-:W-:Y:S02]  /*0ed0*/  VIADD R223, R19.reuse, 0x28 ;  /* 0x0000002813df7836 */ /* 0x040fe40000000000 */
[----:B------:R-:W-:Y:S01]  /*0ee0*/  IMAD R4, R12, 0x8, R17 ;  /* 0x000000080c047824 */ /* 0x000fe200078e0211 */
[----:B0-----:R-:W-:Y:S01]  /*0ef0*/  SHF.R.S32.HI R0, RZ, 0x1f, R19 ;  /* 0x0000001fff007819 */ /* 0x001fe20000011413 */
[C---:B------:R-:W-:Y:S01]  /*0f00*/  VIADD R225, R19.reuse, 0x18 ;  /* 0x0000001813e17836 */ /* 0x040fe20000000000 */
[----:B------:R-:W-:Y:S01]  /*0f10*/  SHF.R.S32.HI R0, RZ, 0x1f, R226 ;  /* 0x0000001fff007819 */ /* 0x000fe200000114e2 */
[C---:B------:R-:W-:Y:S01]  /*0f20*/  VIADD R221, R19.reuse, 0x38 ;  /* 0x0000003813dd7836 */ /* 0x040fe20000000000 */
[----:B------:R0:W-:Y:S01]  /*0f30*/  STL [R1+0x28], R4 ;  /* 0x0000280401007387 */ /* 0x0001e20000100800 */
[C---:B------:R-:W-:Y:S01]  /*0f40*/  VIADD R220, R19.reuse, 0x40 ;  /* 0x0000004013dc7836 */ /* 0x040fe20000000000 */
[----:B------:R-:W-:Y:S01]  /*0f50*/  SHF.R.S32.HI R0, RZ, 0x1f, R223 ;  /* 0x0000001fff007819 */ /* 0x000fe200000114df */
[----:B------:R-:W-:Y:S01]  /*0f60*/  VIADD R3, R16, 0x180 ;  /* 0x0000018010037836 */ /* 0x000fe20000000000 */
[----:B------:R-:W-:Y:S01]  /*0f70*/  SHF.R.S32.HI R3, RZ, 0x1f, R194 ;  /* 0x0000001fff037819 */ /* 0x000fe200000114c2 */
[C---:B------:R-:W-:Y:S01]  /*0f80*/  VIADD R222, R19.reuse, 0x30 ;  /* 0x0000003013de7836 */ /* 0x040fe20000000000 */
[----:B------:R-:W-:Y:S01]  /*0f90*/  SHF.R.S32.HI R3, RZ, 0x1f, R227 ;  /* 0x0000001fff037819 */ /* 0x000fe200000114e3 */
        /* <DEDUP_REMOVED lines=54> */
[----:B------:R-:W-:Y:S01]  /*1300*/  IMAD.MOV.U32 R6, RZ, RZ, R10 ;  /* 0x000000ffff067224 */ /* 0x000fe200078e000a */
[----:B------:R-:W-:Y:S01]  /*1310*/  SHF.R.S32.HI R0, RZ, 0x1f, R196 ;  /* 0x0000001fff007819 */ /* 0x000fe200000114c4 */
[----:B------:R-:W-:-:S02]  /*1320*/  IMAD.MOV.U32 R2, RZ, RZ, RZ ;  /* 0x000000ffff027224 */ /* 0x000fc400078e00ff */
[----:B------:R-:W-:Y:S02]  /*1330*/  VIADD R229, R16, 0x1c0 ;  /* 0x000001c010e57836 */ /* 0x000fe40000000000 */
[----:B------:R-:W-:-:S07]  /*1340*/  IMAD.IADD R186, R186, 0x1, R185 ;  /* 0x00000001baba7824 */ /* 0x000fce00078e02b9 */
.L_x_1046:
[----:B------:R-:W-:Y:S01]  /*1350*/  ULDC.64 UR6, c[0x0][0xd88] ;  /* 0x0003620000067ab9 */ /* 0x000fe20000000a00 */
[----:B012---:R-:W0:Y:S01]  /*1360*/  LDC.64 R8, c[0x0][0x418] ;  /* 0x00010600ff087b82 */ /* 0x007e220000000a00 */
[----:B------:R-:W-:-:S06]  /*1370*/  UIMAD.WIDE UR6, UR5, 0x4, UR6 ;  /* 0x00000004050678a5 */ /* 0x000fcc000f8e0206 */
[----:B------:R-:W-:Y:S01]  /*1380*/  IMAD.U32 R188, RZ, RZ, UR6 ;  /* 0x00000006ffbc7e24 */ /* 0x000fe2000f8e00ff */
[----:B------:R-:W1:Y:S01]  /*1390*/  LDC R0, c[0x0][0x424] ;  /* 0x00010900ff007b82 */ /* 0x000e620000000800 */
[----:B------:R-:W-:Y:S01]  /*13a0*/  IMAD.U32 R189, RZ, RZ, UR7 ;  /* 0x00000007ffbd7e24 */ /* 0x000fe2000f8e00ff */
[----:B------:R-:W-:-:S04]  /*13b0*/  ULDC.64 UR6, c[0x0][0xb20] ;  /* 0x0002c80000067ab9 */ /* 0x000fc80000000a00 */
[----:B------:R-:W2:Y:S01]  /*13c0*/  LDG.E R188, desc[UR44][R188.64] ;  /* 0x0000002cbcbc7981 */ /* 0x000ea2000c1e1900 */
[----:B------:R-:W-:Y:S01]  /*13d0*/  ISETP.NE.U32.AND P0, PT, RZ, UR6, PT ;  /* 0x00000006ff007c0c */ /* 0x000fe2000bf05070 */
[----:B---3--:R-:W3:Y:S01]  /*13e0*/  LDC R153, c[0x0][0x2f0] ;  /* 0x0000bc00ff997b82 */ /* 0x008ee20000000800 */
[----:B------:R-:W-:Y:S02]  /*13f0*/  IMAD.MOV.U32 R10, RZ, RZ, RZ ;  /* 0x000000ffff0a7224 */ /* 0x000fe400078e00ff */
[----:B------:R-:W-:-:S05]  /*1400*/  ISETP.NE.AND.EX P0, PT, RZ, UR7, PT, P0 ;  /* 0x00000007ff007c0c */ /* 0x000fca000bf05300 */
[----:B----4-:R-:W4:Y:S01]  /*1410*/  LDC R7, c[0x0][0xae8] ;  /* 0x0002ba00ff077b82 */ /* 0x010f220000000800 */
[----:B--2---:R-:W-:-:S07]  /*1420*/  SHF.R.S32.HI R218, RZ, 0x1f, R188 ;  /* 0x0000001fffda7819 */ /* 0x004fce00000114bc */
[----:B------:R-:W-:-:S04]  /*1430*/  @P0 LEA R4, P1, R188, UR6, 0x2 ;  /* 0x00000006bc040c11 */ /* 0x000fc8000f8210ff */
[----:B------:R-:W-:Y:S01]  /*1440*/  @P0 LEA.HI.X R5, R188, UR7, R218, 0x2, P1 ;  /* 0x00000007bc050c11 */ /* 0x000fe200088f14da */
[----:B------:R-:W-:Y:S02]  /*1450*/  ULDC.64 UR6, c[0x0][0xb18] ;  /* 0x0002c60000067ab9 */ /* 0x000fe40000000a00 */
[----:B------:R-:W-:Y:S02]  /*1460*/  ISETP.NE.U32.AND P1, PT, RZ, UR6, PT ;  /* 0x00000006ff007c0c */ /* 0x000fe4000bf25070 */
[----:B-----5:R2:W5:Y:S01]  /*1470*/  @P0 LDG.E R10, desc[UR44][R4.64] ;  /* 0x0000002c040a0981 */ /* 0x020562000c1e1900 */
[----:B0-----:R-:W-:Y:S02]  /*1480*/  ISETP.NE.U32.AND P0, PT, R8, RZ, PT ;  /* 0x000000ff0800720c */ /* 0x001fe40003f05070 */
[----:B------:R-:W-:Y:S02]  /*1490*/  ISETP.NE.AND.EX P1, PT, RZ, UR7, PT, P1 ;  /* 0x00000007ff007c0c */ /* 0x000fe4000bf25310 */
[----:B------:R-:W-:-:S04]  /*14a0*/  ISETP.NE.AND.EX P0, PT, R9, RZ, PT, P0 ;  /* 0x000000ff0900720c */ /* 0x000fc80003f05300 */
[----:B-1----:R-:W-:-:S05]  /*14b0*/  SEL R0, R0, 0x1, P0 ;  /* 0x0000000100007807 */ /* 0x002fca0000000000 */
[----:B---3--:R-:W-:Y:S02]  /*14c0*/  IMAD R153, R0, R153, RZ ;  /* 0x0000009900997224 */ /* 0x008fe400078e02ff */
[----:B------:R-:W-:-:S04]  /*14d0*/  @P1 LEA R8, P0, R188, UR6, 0x2 ;  /* 0x00000006bc081c11 */ /* 0x000fc8000f8010ff */
[----:B------:R-:W-:-:S05]  /*14e0*/  @P1 LEA.HI.X R9, R188, UR7, R218, 0x2, P0 ;  /* 0x00000007bc091c11 */ /* 0x000fca00080f14da */
[----:B------:R2:W5:Y:S01]  /*14f0*/  @P1 LDG.E R153, desc[UR44][R8.64] ;  /* 0x0000002c08991981 */ /* 0x000562000c1e1900 */
[C---:B------:R-:W-:Y:S01]  /*1500*/  LOP3.LUT R0, R6.reuse, 0xff000000, RZ, 0xc0, !PT ;  /* 0xff00000006007812 */ /* 0x040fe200078ec0ff */
[----:B------:R-:W-:Y:S01]  /*1510*/  UMOV UR42, UR4 ;  /* 0x00000004002a7c82 */ /* 0x000fe20008000000 */
[----:B------:R-:W-:Y:S02]  /*1520*/  LOP3.LUT R3, R6, 0xff0000, RZ, 0xc0, !PT ;  /* 0x00ff000006037812 */ /* 0x000fe400078ec0ff */
[----:B------:R-:W-:Y:S01]  /*1530*/  SHF.R.U32.HI R12, RZ, 0x8, R0 ;  /* 0x00000008ff0c7819 */ /* 0x000fe20000011600 */
[----:B----4-:R-:W-:Y:S06]  /*1540*/  @P1 BRA `(.L_x_997) ;  /* 0x0000000000241947 */ /* 0x010fec0003800000 */
[----:B------:R-:W-:Y:S02]  /*1550*/  ULDC.64 UR4, c[0x0][0xb00] ;  /* 0x0002c00000047ab9 */ /* 0x000fe40000000a00 */
[----:B------:R-:W-:-:S04]  /*1560*/  ISETP.NE.U32.AND P0, PT, RZ, UR4, PT ;  /* 0x00000004ff007c0c */ /* 0x000fc8000bf05070 */
[----:B------:R-:W-:-:S13]  /*1570*/  ISETP.NE.AND.EX P0, PT, RZ, UR5, PT, P0 ;  /* 0x00000005ff007c0c */ /* 0x000fda000bf05300 */
[----:B------:R-:W-:Y:S05]  /*1580*/  @!P0 BRA `(.L_x_997) ;  /* 0x0000000000148947 */ /* 0x000fea0003800000 */
[----:B--2---:R-:W0:Y:S02]  /*1590*/  LDC.64 R4, c[0x0][0xb00] ;  /* 0x0002c000ff047b82 */ /* 0x004e240000000a00 */
[----:B0-----:R-:W-:-:S05]  /*15a0*/  IMAD.WIDE R4, R188, 0x4, R4 ;  /* 0x00000004bc047825 */ /* 0x001fca00078e0204 */
[----:B-----5:R-:W2:Y:S04]  /*15b0*/  LDG.E R153, desc[UR44][R4.64] ;  /* 0x0000002c04997981 */ /* 0x020ea8000c1e1900 */
[----:B------:R-:W2:Y:S02]  /*15c0*/  LDG.E R0, desc[UR44][R4.64+0x4] ;  /* 0x0000042c04007981 */ /* 0x000ea4000c1e1900 */
[----:B--2---:R-:W-:-:S07]  /*15d0*/  IMAD.IADD R153, R0, 0x1, -R153 ;  /* 0x0000000100997824 */ /* 0x004fce00078e0a99 */
.L_x_997:
[----:B------:R-:W-:Y:S01]  /*15e0*/  UISETP.NE.AND UP0, UPT, UR38, 0x1, UPT ;  /* 0x000000012600788c */ /* 0x000fe2000bf05270 */
[----:B-----5:R-:W-:Y:S01]  /*15f0*/  IMAD.IADD R153, R153, 0x1, -R10 ;  /* 0x0000000199997824 */ /* 0x020fe200078e0a0a */
[----:B------:R-:W-:Y:S02]  /*1600*/  LEA.HI R3, R3, R12, RZ, 0x10 ;  /* 0x0000000c03037211 */ /* 0x000fe400078f80ff */
[----:B------:R-:W-:Y:S01]  /*1610*/  LOP3.LUT R189, R6, 0xffff, RZ, 0xc0, !PT ;  /* 0x0000ffff06bd7812 */ /* 0x000fe200078ec0ff */
[----:B------:R-:W-:Y:S01]  /*1620*/  VIADD R0, R153, 0x3f ;  /* 0x0000003f99007836 */ /* 0x000fe20000000000 */
[----:B------:R-:W-:Y:S02]  /*1630*/  PLOP3.LUT P1, PT, PT, PT, UP0, 0x80, 0x0 ;  /* 0x000000000000781c */ /* 0x000fe40003f2f008 */
[----:B------:R-:W-:Y:S02]  /*1640*/  SHF.R.U32.HI R22, RZ, 0x10, R3 ;  /* 0x00000010ff167819 */ /* 0x000fe40000011603 */
[----:B--2---:R-:W-:-:S02]  /*1650*/  SHF.R.S32.HI R5, RZ, 0x1f, R0 ;  /* 0x0000001fff057819 */ /* 0x004fc40000011400 */
[C---:B------:R-:W-:Y:S02]  /*1660*/  ISETP.NE.AND P0, PT, R22.reuse, RZ, PT ;  /* 0x000000ff1600720c */ /* 0x040fe40003f05270 */
[----:B------:R-:W-:Y:S02]  /*1670*/  LEA.HI R5, R5, R0, RZ, 0x6 ;  /* 0x0000000005057211 */ /* 0x000fe400078f30ff */
[----:B------:R-:W-:Y:S02]  /*1680*/  LOP3.LUT R195, R3, 0xff, RZ, 0xc0, !PT ;  /* 0x000000ff03c37812 */ /* 0x000fe400078ec0ff */
[----:B------:R-:W-:Y:S02]  /*1690*/  SEL R10, R22, R7, P0 ;  /* 0x00000007160a7207 */ /* 0x000fe40000000000 */
[----:B------:R-:W-:Y:S01]  /*16a0*/  SHF.R.S32.HI R9, RZ, 0x6, R5 ;  /* 0x00000006ff097819 */ /* 0x000fe20000011405 */
[----:B------:R-:W-:Y:S06]  /*16b0*/  @!P1 BRA `(.L_x_998) ;  /* 0x0000001c00789947 */ /* 0x000fec0003800000 */
[----:B------:R-:W-:Y:S01]  /*16c0*/  ISETP.GE.AND P0, PT, R153, 0x1, PT ;  /* 0x000000019900780c */ /* 0x000fe20003f06270 */
[----:B------:R-:W-:-:S12]  /*16d0*/  IMAD.MOV.U32 R3, RZ, RZ, RZ ;  /* 0x000000ffff037224 */ /* 0x000fd800078e00ff */
[----:B------:R-:W-:Y:S05]  /*16e0*/  @!P0 BRA `(.L_x_999) ;  /* 0x0000000000688947 */ /* 0x000fea0003800000 */
[-C--:B------:R-:W-:Y:S02]  /*16f0*/  IABS R6, R10.reuse ;  /* 0x0000000a00067213 */ /* 0x080fe40000000000 */
[----:B------:R-:W-:Y:S02]  /*1700*/  IADD3 R0, R9, -0x1, R10 ;  /* 0xffffffff09007810 */ /* 0x000fe40007ffe00a */
[----:B------:R-:W0:Y:S01]  /*1710*/  I2F.RP R3, R6 ;  /* 0x0000000600037306 */ /* 0x000e220000209400 */
[----:B------:R-:W-:Y:S02]  /*1720*/  IABS R11, R10 ;  /* 0x0000000a000b7213 */ /* 0x000fe40000000000 */
        /* <DEDUP_REMOVED lines=22> */
.L_x_999:
[-C--:B------:R-:W-:Y:S01]  /*1890*/  IMAD R0, R195, R3.reuse, RZ ;  /* 0x00000003c3007224 */ /* 0x080fe200078e02ff */
[----:B------:R-:W-:Y:S01]  /*18a0*/  PLOP3.LUT P0, PT, PT, PT, PT, 0x80, 0x0 ;  /* 0x000000000000781c */ /* 0x000fe20003f0f070 */
[----:B------:R-:W-:Y:S01]  /*18b0*/  IMAD.MOV.U32 R152, RZ, RZ, RZ ;  /* 0x000000ffff987224 */ /* 0x000fe200078e00ff */
[----:B------:R-:W-:Y:S02]  /*18c0*/  CS2R R150, SRZ ;  /* 0x0000000000967805 */ /* 0x000fe4000001ff00 */
[----:B------:R-:W-:Y:S02]  /*18d0*/  CS2R R148, SRZ ;  /* 0x0000000000947805 */ /* 0x000fe4000001ff00 */
[----:B------:R-:W-:Y:S02]  /*18e0*/  VIADDMNMX R3, R0, R3, R9, PT ;  /* 0x0000000300037246 */ /* 0x000fe40003800109 */
[----:B------:R-:W-:Y:S02]  /*18f0*/  CS2R R146, SRZ ;  /* 0x0000000000927805 */ /* 0x000fe4000001ff00 */
[----:B------:R-:W-:-:S02]  /*1900*/  CS2R R144, SRZ ;  /* 0x0000000000907805 */ /* 0x000fc4000001ff00 */
[----:B------:R-:W-:Y:S02]  /*1910*/  CS2R R142, SRZ ;  /* 0x00000000008e7805 */ /* 0x000fe4000001ff00 */
[----:B------:R-:W-:Y:S01]  /*1920*/  R2UR UR21, R3 ;  /* 0x00000000031572ca */ /* 0x000fe200000e0000 */
[----:B------:R-:W-:Y:S01]  /*1930*/  IMAD.MOV.U32 R3, RZ, RZ, RZ ;  /* 0x000000ffff037224 */ /* 0x000fe200078e00ff */
        /* <DEDUP_REMOVED lines=11> */
[----:B------:R-:W-:Y:S02]  /*19f0*/  ISETP.LT.AND P1, PT, R0, UR21, PT ;  /* 0x0000001500007c0c */ /* 0x000fe4000bf21270 */
        /* <DEDUP_REMOVED lines=47> */
[----:B------:R-:W-:Y:S01]  /*1cf0*/  CS2R R24, SRZ ;  /* 0x0000000000187805 */ /* 0x000fe2000001ff00 */
[----:B------:R-:W-:Y:S06]  /*1d00*/  @!P1 BRA `(.L_x_1000) ;  /* 0x0000008000749947 */ /* 0x000fec0003800000 */
[----:B------:R-:W0:Y:S01]  /*1d10*/  SHFL.IDX PT, R3, R228, RZ, 0x1f ;  /* 0x00001fffe4037589 */ /* 0x000e2200000e0000 */
[----:B------:R-:W-:Y:S01]  /*1d20*/  UMOV UR9, 0x40000040 ;  /* 0x4000004000097882 */ /* 0x000fe20000000000 */
[----:B------:R-:W-:Y:S01]  /*1d30*/  UMOV UR11, 0x40000040 ;  /* 0x40000040000b7882 */ /* 0x000fe20000000000 */
[----:B------:R-:W-:Y:S01]  /*1d40*/  UMOV UR13, 0x40000040 ;  /* 0x40000040000d7882 */ /* 0x000fe20000000000 */
[----:B------:R-:W-:Y:S01]  /*1d50*/  BAR.SYNC.DEFER_BLOCKING 0xe, 0x100 ;  /* 0x0384000000007b1d */ /* 0x000fe20000010000 */
[----:B------:R-:W-:-:S05]  /*1d60*/  ISETP.NE.AND P0, PT, RZ, UR38, PT ;  /* 0x00000026ff007c0c */ /* 0x000fca000bf05270 */
[----:B------:R-:W-:Y:S01]  /*1d70*/  UMOV UR15, 0x40000040 ;  /* 0x40000040000f7882 */ /* 0x000fe20000000000 */
[----:B------:R-:W-:Y:S01]  /*1d80*/  UMOV UR17, 0x40000040 ;  /* 0x4000004000117882 */ /* 0x000fe20000000000 */
[----:B------:R-:W-:Y:S01]  /*1d90*/  UMOV UR19, 0x40000040 ;  /* 0x4000004000137882 */ /* 0x000fe20000000000 */
[----:B------:R-:W-:Y:S01]  /*1da0*/  UMOV UR7, 0x40000040 ;  /* 0x4000004000077882 */ /* 0x000fe20000000000 */
[----:B0-----:R-:W-:Y:S01]  /*1db0*/  R2UR UR4, R3 ;  /* 0x00000000030472ca */ /* 0x001fe200000e0000 */
[----:B------:R-:W-:Y:S01]  /*1dc0*/  IMAD.MOV.U32 R3, RZ, RZ, 0x1 ;  /* 0x00000001ff037424 */ /* 0x000fe200078e00ff */
[----:B------:R-:W-:-:S04]  /*1dd0*/  WARPGROUP.ARRIVE ;  /* 0x00000000000079c5 */ /* 0x000fc80000000000 */
[----:B------:R-:W-:-:S04]  /*1de0*/  SEL R3, R3, 0x2, !P0 ;  /* 0x0000000203037807 */ /* 0x000fc80004000000 */
[----:B------:R-:W-:-:S03]  /*1df0*/  LOP3.LUT R3, R3, 0x1, RZ, 0xfc, !PT ;  /* 0x0000000103037812 */ /* 0x000fc600078efcff */
[----:B------:R-:W-:Y:S01]  /*1e00*/  ULEA.HI UR5, UR4, UR4, URZ, 0x1 ;  /* 0x0000000404057291 */ /* 0x000fe2000f8f083f */
[----:B------:R-:W-:-:S03]  /*1e10*/  ISETP.NE.AND P1, PT, R3, 0x3, PT ;  /* 0x000000030300780c */ /* 0x000fc60003f25270 */
[----:B------:R-:W-:-:S04]  /*1e20*/  ULOP3.LUT UR5, UR5, 0x1fffe, URZ, 0xc0, !UPT ;  /* 0x0001fffe05057892 */ /* 0x000fc8000f8ec03f */
[----:B------:R-:W-:Y:S02]  /*1e30*/  UIADD3 UR5, UR4, -UR5, URZ ;  /* 0x8000000504057290 */ /* 0x000fe4000fffe03f */
[----:B------:R-:W-:Y:S02]  /*1e40*/  UIADD3 UR4, UR41, 0x36400, URZ ;  /* 0x0003640029047890 */ /* 0x000fe4000fffe03f */
[----:B------:R-:W-:Y:S02]  /*1e50*/  ULEA UR5, UR5, UR41, 0xf ;  /* 0x0000002905057291 */ /* 0x000fe4000f8e783f */
[----:B------:R-:W-:Y:S02]  /*1e60*/  USHF.R.U32.HI UR4, URZ, 0x4, UR4 ;  /* 0x000000043f047899 */ /* 0x000fe40008011604 */
[----:B------:R-:W-:Y:S02]  /*1e70*/  UIADD3 UR5, UR5, 0x400, URZ ;  /* 0x0000040005057890 */ /* 0x000fe4000fffe03f */
[----:B------:R-:W-:-:S02]  /*1e80*/  ULOP3.LUT UR4, UR4, 0x3fff, URZ, 0xc0, !UPT ;  /* 0x00003fff04047892 */ /* 0x000fc4000f8ec03f */
[----:B------:R-:W-:Y:S02]  /*1e90*/  USHF.R.U32.HI UR5, URZ, 0x4, UR5 ;  /* 0x000000043f057899 */ /* 0x000fe40008011605 */
[----:B------:R-:W-:Y:S02]  /*1ea0*/  ULOP3.LUT UR8, UR4, 0x10000, URZ, 0xfc, !UPT ;  /* 0x0001000004087892 */ /* 0x000fe4000f8efc3f */
[----:B------:R-:W-:Y:S02]  /*1eb0*/  ULOP3.LUT UR5, UR5, 0x3fff, URZ, 0xc0, !UPT ;  /* 0x00003fff05057892 */ /* 0x000fe4000f8ec03f */
[----:B------:R-:W-:Y:S02]  /*1ec0*/  UIADD3 UR12, UR8, 0x2, URZ ;  /* 0x00000002080c7890 */ /* 0x000fe4000fffe03f */
[----:B------:R-:W-:Y:S02]  /*1ed0*/  ULOP3.LUT UR20, UR5, 0x2000000, URZ, 0xfc, !UPT ;  /* 0x0200000005147892 */ /* 0x000fe4000f8efc3f */
[----:B------:R-:W-:-:S02]  /*1ee0*/  UIADD3 UR16, UR8, 0x4, URZ ;  /* 0x0000000408107890 */ /* 0x000fc4000fffe03f */
[----:B------:R-:W-:Y:S02]  /*1ef0*/  ULEA UR10, UR36, UR20, 0xc ;  /* 0x00000014240a7291 */ /* 0x000fe4000f8e603f */
[----:B------:R-:W-:Y:S02]  /*1f00*/  UIADD3 UR4, UR8, 0x6, URZ ;  /* 0x0000000608047890 */ /* 0x000fe4000fffe03f */
[----:B------:R-:W-:Y:S02]  /*1f10*/  UIADD3 UR14, UR10, 0x80, URZ ;  /* 0x000000800a0e7890 */ /* 0x000fe4000fffe03f */
[----:B------:R-:W-:Y:S02]  /*1f20*/  UIADD3 UR18, UR10, 0x100, URZ ;  /* 0x000001000a127890 */ /* 0x000fe4000fffe03f */
[----:B------:R-:W-:Y:S02]  /*1f30*/  UIADD3 UR6, UR10, 0x180, URZ ;  /* 0x000001800a067890 */ /* 0x000fe4000fffe03f */
[----:B------:R-:W-:Y:S01]  /*1f40*/  HGMMA.64x256x16.F32.BF16 R24, gdesc[UR8].tnspB, RZ, !UPT, gsb0 ;  /* 0x43e00000081879f0 */ /* 0x000fe2000c0018ff */
[----:B------:R-:W-:-:S02]  /*1f50*/  UMOV UR5, 0x40000040 ;  /* 0x4000004000057882 */ /* 0x000fc40000000000 */
        /* <DEDUP_REMOVED lines=16> */
.L_x_1001:
[----:B------:R-:W-:-:S04]  /*2060*/  ULEA UR6, UR36, UR41, 0x3 ;  /* 0x0000002924067291 */ /* 0x000fc8000f8e183f */
[----:B------:R-:W-:-:S04]  /*2070*/  UIADD3 UR6, UR6, 0x38860, URZ ;  /* 0x0003886006067890 */ /* 0x000fc8000fffe03f */
[----:B------:R-:W-:-:S09]  /*2080*/  UPRMT UR6, UR40, 0x654, UR6 ;  /* 0x0000065428067896 */ /* 0x000fd20008000006 */
[----:B------:R-:W-:Y:S01]  /*2090*/  SYNCS.ARRIVE.TRANS64.RED.A1T0 RZ, [UR6], RZ ;  /* 0x000000ffffff79a7 */ /* 0x000fe20008100406 */
[----:B------:R-:W-:-:S06]  /*20a0*/  UIADD3 UR6, UR21, -0x2, URZ ;  /* 0xfffffffe15067890 */ /* 0x000fcc000fffe03f */
[----:B------:R-:W-:-:S13]  /*20b0*/  ISETP.LE.AND P0, PT, R0, UR6, PT ;  /* 0x0000000600007c0c */ /* 0x000fda000bf03270 */
[----:B------:R-:W-:Y:S05]  /*20c0*/  @!P0 BRA `(.L_x_1002) ;  /* 0x0000000800b48947 */ /* 0x000fea0003800000 */
[----:B------:R-:W-:-:S05]  /*20d0*/  UMOV UR21, UR6 ;  /* 0x0000000600157c82 */ /* 0x000fca0008000000 */
.L_x_1004:
[----:B------:R-:W-:Y:S01]  /*20e0*/  BAR.SYNC.DEFER_BLOCKING 0xe, 0x100 ;  /* 0x0384000000007b1d */ /* 0x000fe20000010000 */
[----:B------:R-:W-:Y:S01]  /*20f0*/  IMAD.U32 R4, RZ, RZ, UR36 ;  /* 0x00000024ff047e24 */ /* 0x000fe2000f8e00ff */
[----:B------:R-:W-:Y:S01]  /*2100*/  UIADD3 UR36, UR36, 0x1, URZ ;  /* 0x0000000124247890 */ /* 0x000fe2000fffe03f */
[----:B------:R-:W-:Y:S01]  /*2110*/  ISETP.LT.AND P0, PT, R0, UR21, PT ;  /* 0x0000001500007c0c */ /* 0x000fe2000bf01270 */
[----:B------:R-:W-:Y:S01]  /*2120*/  UIADD3 UR21, UR21, -0x1, URZ ;  /* 0xffffffff15157890 */ /* 0x000fe2000fffe03f */
        /* <DEDUP_REMOVED lines=10> */
[----:B------:R-:W-:Y:S02]  /*21d0*/  UIADD3 UR18, UR10, 0x100, URZ ;  /* 0x000001000a127890 */ /* 0x000fe4000fffe03f */
[----:B------:R-:W-:Y:S01]  /*21e0*/  UIADD3 UR6, UR10, 0x180, URZ ;  /* 0x000001800a067890 */ /* 0x000fe2000fffe03f */
        /* <DEDUP_REMOVED lines=143> */
[----:B------:R-:W-:Y:S01]  /*2ae0*/  HGMMA.64x256x16.F32.BF16 R24, gdesc[UR4].tnspB, R24, gsb0 ;  /* 0x43e00000041879f0 */ /* 0x000fe20008001818 */
[----:B------:R-:W-:-:S06]  /*2af0*/  USEL UR6, URZ, 0x1, UP0 ;  /* 0x000000013f067887 */ /* 0x000fcc0008000000 */
[----:B------:R-:W-:Y:S01]  /*2b00*/  LOP3.LUT R2, R2, UR6, RZ, 0x3c, !PT ;  /* 0x0000000602027c12 */ /* 0x000fe2000f8e3cff */
[----:B------:R-:W-:Y:S02]  /*2b10*/  WARPGROUP.DEPBAR.LE gsb0, 0x0 ;  /* 0x00008000000079c5 */ /* 0x000fe40000010000 */
[----:B------:R-:W-:Y:S06]  /*2b20*/  BAR.ARV 0xf, 0x100 ;  /* 0x03c4000000007b1d */ /* 0x000fec0000002000 */
[----:B------:R-:W-:Y:S05]  /*2b30*/  @!P1 BRA `(.L_x_1003) ;  /* 0x0000000000049947 */ /* 0x000fea0003800000 */
[----:B------:R-:W-:Y:S01]  /*2b40*/  BPT.TRAP 0x1 ;  /* 0x000000040000795c */ /* 0x000fe20000300000 */
.L_x_1003:
[----:B------:R-:W-:-:S04]  /*2b50*/  ULEA UR6, UR36, UR41, 0x3 ;  /* 0x0000002924067291 */ /* 0x000fc8000f8e183f */
[----:B------:R-:W-:-:S04]  /*2b60*/  UIADD3 UR6, UR6, 0x38860, URZ ;  /* 0x0003886006067890 */ /* 0x000fc8000fffe03f */
[----:B------:R-:W-:-:S09]  /*2b70*/  UPRMT UR6, UR40, 0x654, UR6 ;  /* 0x0000065428067896 */ /* 0x000fd20008000006 */
[----:B------:R-:W-:Y:S01]  /*2b80*/  SYNCS.ARRIVE.TRANS64.RED.A1T0 RZ, [UR6], RZ ;  /* 0x000000ffffff79a7 */ /* 0x000fe20008100406 */
[----:B------:R-:W-:Y:S05]  /*2b90*/  @P0 BRA `(.L_x_1004) ;  /* 0xfffffff400500947 */ /* 0x000fea000383ffff */
.L_x_1002:
[----:B------:R-:W-:Y:S01]  /*2ba0*/  BAR.SYNC.DEFER_BLOCKING 0xe, 0x100 ;  /* 0x0384000000007b1d */ /* 0x000fe20000010000 */
[----:B------:R-:W-:Y:S01]  /*2bb0*/  IMAD.U32 R0, RZ, RZ, UR36 ;  /* 0x00000024ff007e24 */ /* 0x000fe2000f8e00ff */
[----:B------:R-:W-:Y:S01]  /*2bc0*/  UIADD3 UR36, UR36, 0x1, URZ ;  /* 0x0000000124247890 */ /* 0x000fe2000fffe03f */
[----:B------:R-:W-:Y:S01]  /*2bd0*/  PLOP3.LUT P0, PT, PT, PT, PT, 0x8, 0x0 ;  /* 0x000000000000781c */ /* 0x000fe20003f0e170 */
[----:B------:R-:W-:Y:S02]  /*2be0*/  IMAD.MOV.U32 R152, RZ, RZ, RZ ;  /* 0x000000ffff987224 */ /* 0x000fe400078e00ff */
        /* <DEDUP_REMOVED lines=136> */
[----:B------:R-:W-:Y:S01]  /*3470*/  IMAD.MOV.U32 R3, RZ, RZ, RZ ;  /* 0x000000ffff037224 */ /* 0x000fe200078e00ff */
[----:B------:R-:W-:Y:S06]  /*3480*/  BAR.ARV 0xf, 0x100 ;  /* 0x03c4000000007b1d */ /* 0x000fec0000002000 */
[----:B------:R-:W-:Y:S05]  /*3490*/  BRA `(.L_x_1000) ;  /* 0x0000006800907947 */ /* 0x000fea0003800000 */
.L_x_998:
[----:B------:R-:W-:Y:S01]  /*34a0*/  ISETP.GE.AND P0, PT, R153, 0x1, PT ;  /* 0x000000019900780c */ /* 0x000fe20003f06270 */
[----:B------:R-:W-:-:S12]  /*34b0*/  IMAD.MOV.U32 R23, RZ, RZ, RZ ;  /* 0x000000ffff177224 */ /* 0x000fd800078e00ff */
[----:B------:R-:W-:Y:S05]  /*34c0*/  @!P0 BRA `(.L_x_1005) ;  /* 0x0000000000688947 */ /* 0x000fea0003800000 */
[-C--:B------:R-:W-:Y:S02]  /*34d0*/  IABS R0, R10.reuse ;  /* 0x0000000a00007213 */ /* 0x080fe40000000000 */
[----:B------:R-:W-:Y:S02]  /*34e0*/  IADD3 R3, R9, -0x1, R10 ;  /* 0xffffffff09037810 */ /* 0x000fe40007ffe00a */
[----:B------:R-:W0:Y:S01]  /*34f0*/  I2F.RP R6, R0 ;  /* 0x0000000000067306 */ /* 0x000e220000209400 */
[----:B------:R-:W-:-:S05]  /*3500*/  IABS R8, R10 ;  /* 0x0000000a00087213 */ /* 0x000fca0000000000 */
[----:B------:R-:W-:Y:S02]  /*3510*/  IMAD.MOV R8, RZ, RZ, -R8 ;  /* 0x000000ffff087224 */ /* 0x000fe400078e0a08 */
[----:B0-----:R-:W0:Y:S02]  /*3520*/  MUFU.RCP R6, R6 ;  /* 0x0000000600067308 */ /* 0x001e240000001000 */
[----:B0-----:R-:W-:Y:S01]  /*3530*/  VIADD R4, R6, 0xffffffe ;  /* 0x0ffffffe06047836 */ /* 0x001fe20000000000 */
[----:B------:R-:W-:Y:S02]  /*3540*/  IABS R6, R3 ;  /* 0x0000000300067213 */ /* 0x000fe40000000000 */
[----:B------:R-:W-:-:S03]  /*3550*/  LOP3.LUT R3, R3, R10, RZ, 0x3c, !PT ;  /* 0x0000000a03037212 */ /* 0x000fc600078e3cff */
[----:B------:R0:W1:Y:S01]  /*3560*/  F2I.FTZ.U32.TRUNC.NTZ R5, R4 ;  /* 0x0000000400057305 */ /* 0x000062000021f000 */
[----:B------:R-:W-:Y:S01]  /*3570*/  ISETP.GE.AND P2, PT, R3, RZ, PT ;  /* 0x000000ff0300720c */ /* 0x000fe20003f46270 */
        /* <DEDUP_REMOVED lines=13> */
[----:B------:R-:W-:Y:S01]  /*3650*/  @!P2 IMAD.MOV R23, RZ, RZ, -R23 ;  /* 0x000000ffff17a224 */ /* 0x000fe200078e0a17 */
[----:B------:R-:W-:-:S07]  /*3660*/  @!P0 LOP3.LUT R23, RZ, R10, RZ, 0x33, !PT ;  /* 0x0000000aff178212 */ /* 0x000fce00078e33ff */
.L_x_1005:
[-C--:B------:R-:W-:Y:S01]  /*3670*/  IMAD R18, R195, R23.reuse, RZ ;  /* 0x00000017c3127224 */ /* 0x080fe200078e02ff */
[----:B------:R-:W-:Y:S01]  /*3680*/  PLOP3.LUT P0, PT, PT, PT, PT, 0x80, 0x0 ;  /* 0x000000000000781c */ /* 0x000fe20003f0f070 */
[----:B------:R-:W-:Y:S01]  /*3690*/  IMAD.MOV.U32 R152, RZ, RZ, RZ ;  /* 0x000000ffff987224 */ /* 0x000fe200078e00ff */
[----:B------:R-:W-:Y:S01]  /*36a0*/  CS2R R150, SRZ ;  /* 0x0000000000967805 */ /* 0x000fe2000001ff00 */
[----:B------:R-:W-:Y:S01]  /*36b0*/  IMAD.MOV.U32 R3, RZ, RZ, RZ ;  /* 0x000000ffff037224 */ /* 0x000fe200078e00ff */
[----:B------:R-:W-:Y:S02]  /*36c0*/  VIADDMNMX R23, R18, R23, R9, PT ;  /* 0x0000001712177246 */ /* 0x000fe40003800109 */
[----:B------:R-:W-:Y:S02]  /*36d0*/  CS2R R148, SRZ ;  /* 0x0000000000947805 */ /* 0x000fe4000001ff00 */
[----:B------:R-:W-:Y:S02]  /*36e0*/  CS2R R146, SRZ ;  /* 0x0000000000927805 */ /* 0x000fe4000001ff00 */
[----:B------:R-:W-:-:S02]  /*36f0*/  CS2R R144, SRZ ;  /* 0x0000000000907805 */ /* 0x000fc4000001ff00 */
[----:B------:R-:W-:Y:S02]  /*3700*/  ISETP.GT.AND P1, PT, R23, R18, PT ;  /* 0x000000121700720c */ /* 0x000fe40003f24270 */
        /* <DEDUP_REMOVED lines=90> */
.L_x_1006:
        /* <DEDUP_REMOVED lines=12> */
.L_x_1135:
[----:B------:R-:W-:Y:S05]  /*3d70*/  @!P0 BRA `(.L_x_1008) ;  /* 0x0000000000048947 */ /* 0x000fea0003800000 */
[----:B------:R-:W-:Y:S01]  /*3d80*/  BPT.TRAP 0x1 ;  /* 0x000000040000795c */ /* 0x000fe20000300000 */
.L_x_1008:
[----:B------:R-:W-:Y:S01]  /*3d90*/  IMAD.U32 R5, RZ, RZ, UR36 ;  /* 0x00000024ff057e24 */ /* 0x000fe2000f8e00ff */
[----:B------:R-:W-:-:S04]  /*3da0*/  SHF.L.U32 R4, R2, 0x1f, RZ ;  /* 0x0000001f02047819 */ /* 0x000fc800000006ff */
[----:B------:R-:W-:-:S04]  /*3db0*/  LEA R5, R5, UR41, 0x3 ;  /* 0x0000002905057c11 */ /* 0x000fc8000f8e18ff */
[----:B------:R1:W2:Y:S01]  /*3dc0*/  SYNCS.PHASECHK.TRANS64.TRYWAIT P1, [R5+URZ+0x38830], R4 ;  /* 0x03883004050075a7 */ /* 0x0002a2000802017f */
[----:B------:R-:W-:Y:S05]  /*3dd0*/  @!P0 BRA `(.L_x_1009) ;  /* 0x0000000000048947 */ /* 0x000fea0003800000 */
[----:B------:R-:W-:Y:S01]  /*3de0*/  BPT.TRAP 0x1 ;  /* 0x000000040000795c */ /* 0x000fe20000300000 */
.L_x_1009:
[----:B--2---:R-:W-:Y:S05]  /*3df0*/  @P1 BRA `(.L_x_1010) ;  /* 0x0000000000081947 */ /* 0x004fea0003800000 */
[----:B------:R-:W2:Y:S02]  /*3e00*/  SYNCS.PHASECHK.TRANS64.TRYWAIT P1, [R5+URZ+0x38830], R4 ;  /* 0x03883004050075a7 */ /* 0x000ea4000802017f */
[----:B--2---:R-:W-:Y:S05]  /*3e10*/  @!P1 BRA `(.L_x_1011) ;  /* 0x0000011000d09947 */ /* 0x004fea0003800000 */
.L_x_1010:
        /* <DEDUP_REMOVED lines=15> */
[----:B------:R-:W-:Y:S01]  /*3f10*/  UMOV UR15, 0x40000040 ;  /* 0x40000040000f7882 */ /* 0x000fe20000000000 */
[----:B------:R-:W-:-:S02]  /*3f20*/  UMOV UR13, 0x40000040 ;  /* 0x40000040000d7882 */ /* 0x000fc40000000000 */
[----:B------:R-:W-:Y:S02]  /*3f30*/  ULEA UR6, UR36, UR6, 0x9 ;  /* 0x0000000624067291 */ /* 0x000fe4000f8e483f */
[----:B------:R-:W-:Y:S02]  /*3f40*/  ULOP3.LUT UR4, UR4, 0x10000, URZ, 0xfc, !UPT ;  /* 0x0001000004047892 */ /* 0x000fe4000f8efc3f */
[----:B------:R-:W-:Y:S02]  /*3f50*/  UIADD3 UR10, UR6, 0x2, URZ ;  /* 0x00000002060a7890 */ /* 0x000fe4000fffe03f */
[----:B------:R-:W-:Y:S02]  /*3f60*/  UIADD3 UR8, UR4, 0x2, URZ ;  /* 0x0000000204087890 */ /* 0x000fe4000fffe03f */
[----:B------:R-:W-:Y:S02]  /*3f70*/  UIADD3 UR14, UR6, 0x4, URZ ;  /* 0x00000004060e7890 */ /* 0x000fe4000fffe03f */
[----:B------:R-:W-:-:S02]  /*3f80*/  UIADD3 UR12, UR4, 0x4, URZ ;  /* 0x00000004040c7890 */ /* 0x000fc4000fffe03f */
[----:B------:R-:W-:Y:S01]  /*3f90*/  HGMMA.64x64x16.F32.BF16 R24, gdesc[UR4], RZ, !UPT, gsb0 ;  /* 0x00e00000041879f0 */ /* 0x000fe2000c0018ff */
[----:B------:R-:W-:Y:S02]  /*3fa0*/  UIADD3 UR18, UR6, 0x6, URZ ;  /* 0x0000000606127890 */ /* 0x000fe4000fffe03f */
        /* <DEDUP_REMOVED lines=13> */
[----:B------:R-:W0:Y:S02]  /*4080*/  SYNCS.PHASECHK.TRANS64.TRYWAIT P1, [UR41+0x38810], R3 ;  /* 0x03881003ff0075a7 */ /* 0x000e240008020169 */
[----:B0-----:R-:W-:Y:S05]  /*4090*/  @!P1 BRA `(.L_x_1012) ;  /* 0x0000011000449947 */ /* 0x001fea0003800000 */
.L_x_1136:
[----:B------:R-:W-:Y:S05]  /*40a0*/  @!P0 BRA `(.L_x_1013) ;  /* 0x0000000000048947 */ /* 0x000fea0003800000 */
[----:B------:R-:W-:Y:S01]  /*40b0*/  BPT.TRAP 0x1 ;  /* 0x000000040000795c */ /* 0x000fe20000300000 */
.L_x_1013:
[----:B------:R3:W4:Y:S01]  /*40c0*/  SYNCS.PHASECHK.TRANS64.TRYWAIT P1, [R5+URZ+0x38850], R4 ;  /* 0x03885004050075a7 */ /* 0x000722000802017f */
[----:B------:R-:W-:Y:S05]  /*40d0*/  @!P0 BRA `(.L_x_1014) ;  /* 0x0000000000048947 */ /* 0x000fea0003800000 */
[----:B------:R-:W-:Y:S01]  /*40e0*/  BPT.TRAP 0x1 ;  /* 0x000000040000795c */ /* 0x000fe20000300000 */
.L_x_1014:
[----:B----4-:R-:W-:Y:S05]  /*40f0*/  @P1 BRA `(.L_x_1015) ;  /* 0x0000000000081947 */ /* 0x010fea0003800000 */
[----:B------:R-:W4:Y:S02]  /*4100*/  SYNCS.PHASECHK.TRANS64.TRYWAIT P1, [R5+URZ+0x38850], R4 ;  /* 0x03885004050075a7 */ /* 0x000f24000802017f */
[----:B----4-:R-:W-:Y:S05]  /*4110*/  @!P1 BRA `(.L_x_1016) ;  /* 0x00000110003c9947 */ /* 0x010fea0003800000 */
.L_x_1015:
[----:B------:R-:W-:Y:S01]  /*4120*/  UIADD3 UR4, UR41, 0x400, URZ ;  /* 0x0000040029047890 */ /* 0x000fe2000fffe03f */
[----:B------:R-:W-:Y:S01]  /*4130*/  WARPGROUP.ARRIVE ;  /* 0x00000000000079c5 */ /* 0x000fe20000000000 */
[----:B------:R-:W-:-:S05]  /*4140*/  UIADD3 UR5, UR41, 0x26400, URZ ;  /* 0x0002640029057890 */ /* 0x000fca000fffe03f */
[----:B0-----:R-:W0:Y:S01]  /*4150*/  S2R R3, SR_TID.X ;  /* 0x0000000000037919 */ /* 0x001e220000002100 */
[----:B------:R-:W-:Y:S02]  /*4160*/  USHF.R.U32.HI UR4, URZ, 0x4, UR4 ;  /* 0x000000043f047899 */ /* 0x000fe40008011604 */
[----:B------:R-:W-:Y:S02]  /*4170*/  USHF.R.U32.HI UR5, URZ, 0x4, UR5 ;  /* 0x000000043f057899 */ /* 0x000fe40008011605 */
[----:B------:R-:W-:Y:S02]  /*4180*/  ULOP3.LUT UR4, UR4, 0x3fff, URZ, 0xc0, !UPT ;  /* 0x00003fff04047892 */ /* 0x000fe4000f8ec03f */
[----:B------:R-:W-:Y:S02]  /*4190*/  ULOP3.LUT UR5, UR5, 0x3fff, URZ, 0xc0, !UPT ;  /* 0x00003fff05057892 */ /* 0x000fe4000f8ec03f */
[----:B------:R-:W-:Y:S02]  /*41a0*/  ULOP3.LUT UR4, UR4, 0x10000, URZ, 0xfc, !UPT ;  /* 0x0001000004047892 */ /* 0x000fe4000f8efc3f */
[----:B------:R-:W-:-:S02]  /*41b0*/  ULOP3.LUT UR6, UR5, 0x10000, URZ, 0xfc, !UPT ;  /* 0x0001000005067892 */ /* 0x000fc4000f8efc3f */
[----:B------:R-:W-:Y:S01]  /*41c0*/  ULEA UR5, UR36, UR4, 0xc ;  /* 0x0000000424057291 */ /* 0x000fe2000f8e603f */
[----:B------:R-:W-:Y:S01]  /*41d0*/  UMOV UR21, 0x40000040 ;  /* 0x4000004000157882 */ /* 0x000fe20000000000 */
[----:B------:R-:W-:Y:S01]  /*41e0*/  UMOV UR23, 0x40000040 ;  /* 0x4000004000177882 */ /* 0x000fe20000000000 */
[----:B------:R-:W-:Y:S02]  /*41f0*/  UIADD3 UR14, UR6, 0x800, URZ ;  /* 0x00000800060e7890 */ /* 0x000fe4000fffe03f */
[----:B------:R-:W-:Y:S02]  /*4200*/  UMOV UR20, UR6 ;  /* 0x0000000600147c82 */ /* 0x000fe40008000000 */
[----:B------:R-:W-:Y:S01]  /*4210*/  UMOV UR22, UR5 ;  /* 0x0000000500167c82 */ /* 0x000fe20008000000 */
[----:B------:R-:W-:Y:S01]  /*4220*/  UIADD3 UR15, UR5, 0x800, URZ ;  /* 0x00000800050f7890 */ /* 0x000fe2000fffe03f */
[----:B------:R-:W-:Y:S01]  /*4230*/  HGMMA.64x64x16.F32.BF16 R24, gdesc[UR20], R24, gsb0 ;  /* 0x00e00000141879f0 */ /* 0x000fe20008001818 */
[----:B------:R-:W-:-:S02]  /*4240*/  UIADD3 UR20, UR6, 0x2, URZ ;  /* 0x0000000206147890 */ /* 0x000fc4000fffe03f */
[----:B------:R-:W-:Y:S01]  /*4250*/  UIADD3 UR22, UR5, 0x2, URZ ;  /* 0x0000000205167890 */ /* 0x000fe2000fffe03f */
[----:B------:R-:W-:Y:S01]  /*4260*/  UMOV UR21, 0x40000040 ;  /* 0x4000004000157882 */ /* 0x000fe20000000000 */
[----:B------:R-:W-:Y:S01]  /*4270*/  UMOV UR23, 0x40000040 ;  /* 0x4000004000177882 */ /* 0x000fe20000000000 */
[----:B0-----:R-:W-:-:S06]  /*4280*/  SHF.R.U32.HI R3, RZ, 0x7, R3 ;  /* 0x00000007ff037819 */ /* 0x001fcc0000011603 */
[----:B------:R-:W0:Y:S02]  /*4290*/  SHFL.IDX PT, R3, R3, RZ, 0x1f ;  /* 0x00001fff03037589 */ /* 0x000e2400000e0000 */
[----:B0-----:R-:W-:-:S13]  /*42a0*/  R2UR UR7, R3 ;  /* 0x00000000030772ca */ /* 0x001fda00000e0000 */
[----:B------:R-:W-:-:S03]  /*42b0*/  UISETP.GT.AND UP0, UPT, UR7, 0x7f, UPT ;  /* 0x0000007f0700788c */ /* 0x000fc6000bf04270 */
[----:B------:R-:W-:Y:S01]  /*42c0*/  UMOV UR7, 0x4 ;  /* 0x0000000400077882 */ /* 0x000fe20000000000 */
[----:B------:R-:W-:Y:S02]  /*42d0*/  USEL UR11, URZ, 0x2, !UP0 ;  /* 0x000000023f0b7887 */ /* 0x000fe4000c000000 */
[----:B------:R-:W-:Y:S02]  /*42e0*/  USEL UR10, UR7, 0x2, UP0 ;  /* 0x00000002070a7887 */ /* 0x000fe40008000000 */
[----:B------:R-:W-:Y:S01]  /*42f0*/  USEL UR7, UR7, 0x6, !UP0 ;  /* 0x0000000607077887 */ /* 0x000fe2000c000000 */
[----:B------:R-:W-:Y:S02]  /*4300*/  WARPGROUP.DEPBAR.LE gsb0, 0x0 ;  /* 0x00008000000079c5 */ /* 0x000fe40000010000 */
[----:B------:R-:W-:-:S06]  /*4310*/  WARPGROUP.ARRIVE ;  /* 0x00000000000079c5 */ /* 0x000fcc0000000000 */
[----:B------:R-:W-:Y:S01]  /*4320*/  HGMMA.64x64x16.F32.BF16 R24, gdesc[UR20], R24, gsb0 ;  /* 0x00e00000141879f0 */ /* 0x000fe20008001818 */
[----:B------:R-:W-:Y:S02]  /*4330*/  UIADD3 UR20, UR6, 0x4, URZ ;  /* 0x0000000406147890 */ /* 0x000fe4000fffe03f */
[----:B------:R-:W-:Y:S01]  /*4340*/  UIADD3 UR22, UR5, 0x4, URZ ;  /* 0x0000000405167890 */ /* 0x000fe2000fffe03f */
[----:B------:R-:W-:Y:S01]  /*4350*/  UMOV UR21, 0x40000040 ;  /* 0x4000004000157882 */ /* 0x000fe20000000000 */
[----:B------:R-:W-:Y:S01]  /*4360*/  UMOV UR23, 0x40000040 ;  /* 0x4000004000177882 */ /* 0x000fe20000000000 */
        /* <DEDUP_REMOVED lines=94> */
[----:B------:R-:W-:Y:S02]  /*4950*/  UIADD3 UR20, UR11, UR14, URZ ;  /* 0x0000000e0b147290 */ /* 0x000fe4000fffe03f */
[----:B------:R-:W-:Y:S01]  /*4960*/  UIADD3 UR22, UR11, UR15, URZ ;  /* 0x0000000f0b167290 */ /* 0x000fe2000fffe03f */
        /* <DEDUP_REMOVED lines=16> */
[----:B------:R-:W-:Y:S01]  /*4a70*/  UMOV UR14, 0x28 ;  /* 0x00000028000e7882 */ /* 0x000fe20000000000 */
[----:B------:R-:W-:Y:S01]  /*4a80*/  UMOV UR15, 0xa00 ;  /* 0x00000a00000f7882 */ /* 0x000fe20000000000 */
[----:B------:R-:W-:Y:S02]  /*4a90*/  USEL UR14, UR14, 0x26, UP0 ;  /* 0x000000260e0e7887 */ /* 0x000fe40008000000 */
[----:B------:R-:W-:-:S02]  /*4aa0*/  USEL UR15, UR15, 0x980, UP0 ;  /* 0x000009800f0f7887 */ /* 0x000fc40008000000 */
[----:B------:R-:W-:Y:S02]  /*4ab0*/  ULOP3.LUT UR14, UR14, 0x6, URZ, 0xc0, !UPT ;  /* 0x000000060e0e7892 */ /* 0x000fe4000f8ec03f */
[----:B------:R-:W-:Y:S01]  /*4ac0*/  ULOP3.LUT UR15, UR15, 0xa00, URZ, 0xc0, !UPT ;  /* 0x00000a000f0f7892 */ /* 0x000fe2000f8ec03f */
[----:B------:R-:W-:Y:S02]  /*4ad0*/  WARPGROUP.DEPBAR.LE gsb0, 0x0 ;  /* 0x00008000000079c5 */ /* 0x000fe40000010000 */
[----:B------:R-:W-:-:S06]  /*4ae0*/  WARPGROUP.ARRIVE ;  /* 0x00000000000079c5 */ /* 0x000fcc0000000000 */
[----:B------:R-:W-:Y:S01]  /*4af0*/  HGMMA.64x64x16.F32.BF16 R24, gdesc[UR20], R24, gsb0 ;  /* 0x00e00000141879f0 */ /* 0x000fe20008001818 */
[----:B------:R-:W-:Y:S02]  /*4b00*/  UIADD3 UR20, UR14, UR15, UR6 ;  /* 0x0000000f0e147290 */ /* 0x000fe4000fffe006 */
[----:B------:R-:W-:Y:S01]  /*4b10*/  UIADD3 UR22, UR14, UR15, UR5 ;  /* 0x0000000f0e167290 */ /* 0x000fe2000fffe005 */
[----:B------:R-:W-:Y:S01]  /*4b20*/  UMOV UR21, 0x40000040 ;  /* 0x4000004000157882 */ /* 0x000fe20000000000 */
[----:B------:R-:W-:Y:S01]  /*4b30*/  UMOV UR23, 0x40000040 ;  /* 0x4000004000177882 */ /* 0x000fe20000000000 */
[----:B------:R-:W-:Y:S02]  /*4b40*/  UIADD3 UR14, UR6, 0xa00, URZ ;  /* 0x00000a00060e7890 */ /* 0x000fe4000fffe03f */
[----:B------:R-:W-:Y:S01]  /*4b50*/  UIADD3 UR15, UR5, 0xa00, URZ ;  /* 0x00000a00050f7890 */ /* 0x000fe2000fffe03f */
        /* <DEDUP_REMOVED lines=86> */
[----:B------:R-:W-:Y:S02]  /*50c0*/  UMOV UR10, 0x1000 ;  /* 0x00001000000a7882 */ /* 0x000fe40000000000 */
[----:B------:R-:W-:-:S04]  /*50d0*/  USEL UR10, UR10, 0xf80, UP0 ;  /* 0x00000f800a0a7887 */ /* 0x000fc80008000000 */
[----:B------:R-:W-:Y:S01]  /*50e0*/  ULOP3.LUT UR10, UR10, 0x1e00, URZ, 0xc0, !UPT ;  /* 0x00001e000a0a7892 */ /* 0x000fe2000f8ec03f */
        /* <DEDUP_REMOVED lines=17> */
[----:B------:R-:W-:Y:S02]  /*5200*/  WARPGROUP.DEPBAR.LE gsb0, 0x0 ;  /* 0x00008000000079c5 */ /* 0x000fe40000010000 */
[----:B------:R-:W-:-:S06]  /*5210*/  WARPGROUP.ARRIVE ;  /* 0x00000000000079c5 */ /* 0x000fcc0000000000 */
[----:B------:R-:W-:Y:S03]  /*5220*/  HGMMA.64x64x16.F32.BF16 R24, gdesc[UR20], R24, gsb0 ;  /* 0x00e00000141879f0 */ /* 0x000fe60008001818 */
[----:B------:R-:W-:Y:S02]  /*5230*/  WARPGROUP.DEPBAR.LE gsb0, 0x0 ;  /* 0x00008000000079c5 */ /* 0x000fe40000010000 */
[----:B------:R-:W-:Y:S05]  /*5240*/  @!P0 BRA `(.L_x_1017) ;  /* 0x0000000000048947 */ /* 0x000fea0003800000 */
[----:B------:R-:W-:Y:S01]  /*5250*/  BPT.TRAP 0x1 ;  /* 0x000000040000795c */ /* 0x000fe20000300000 */
.L_x_1017:
[----:B------:R-:W5:Y:S01]  /*5260*/  LDL R6, [R1+0x4] ;  /* 0x0000040001067983 */ /* 0x000f620000100800 */
[----:B------:R-:W-:Y:S01]  /*5270*/  ULDC UR5, c[0x0][0xad0] ;  /* 0x0002b40000057ab9 */ /* 0x000fe20000000800 */
[----:B------:R-:W-:Y:S02]  /*5280*/  IMAD R153, R23, -0x40, R153 ;  /* 0xffffffc017997824 */ /* 0x000fe400078e0299 */
        /* <DEDUP_REMOVED lines=36> */
[----:B------:R-:W-:Y:S01]  /*54d0*/  ULDC UR18, c[0x0][0xa80] ;  /* 0x0002a00000127ab9 */ /* 0x000fe20000000800 */
[----:B------:R-:W-:Y:S01]  /*54e0*/  R2UR UR5, R5 ;  /* 0x00000000050572ca */ /* 0x000fe200000e0000 */
[----:B------:R-:W0:Y:S01]  /*54f0*/  MUFU.TANH R32, R32 ;  /* 0x0000002000207308 */ /* 0x000e220000002400 */
[----:B------:R-:W-:Y:S01]  /*5500*/  ULOP3.LUT UR43, UR43, 0x2000000, URZ, 0xfc, !UPT ;  /* 0x020000002b2b7892 */ /* 0x000fe2000f8efc3f */
[----:B------:R-:W-:Y:S01]  /*5510*/  UMOV UR11, 0x40000040 ;  /* 0x40000040000b7882 */ /* 0x000fe20000000000 */
[----:B------:R-:W-:-:S02]  /*5520*/  UMOV UR15, 0x40000040 ;  /* 0x40000040000f7882 */ /* 0x000fc40000000000 */
[----:B------:R-:W-:-:S03]  /*5530*/  ULEA UR10, UR36, UR43, 0xc ;  /* 0x0000002b240a7291 */ /* 0x000fc6000f8e603f */
[----:B------:R-:W0:Y:S01]  /*5540*/  MUFU.TANH R3, R26 ;  /* 0x0000001a00037308 */ /* 0x000e220000002400 */
[----:B------:R-:W-:-:S03]  /*5550*/  UIADD3 UR14, UR10, 0x80, URZ ;  /* 0x000000800a0e7890 */ /* 0x000fc6000fffe03f */
[----:B------:R-:W-:-:S04]  /*5560*/  UIADD3 UR5, UR5, 0x38840, URZ ;  /* 0x0003884005057890 */ /* 0x000fc8000fffe03f */
[----:B------:R-:W0:Y:S01]  /*5570*/  MUFU.TANH R33, R33 ;  /* 0x0000002100217308 */ /* 0x000e220000002400 */
[----:B------:R-:W-:-:S07]  /*5580*/  UPRMT UR5, UR40, 0x654, UR5 ;  /* 0x0000065428057896 */ /* 0x000fce0008000005 */
[----:B-1234-:R-:W1:Y:S02]  /*5590*/  MUFU.TANH R4, R27 ;  /* 0x0000001b00047308 */ /* 0x01ee640000002400 */
[----:B------:R-:W-:Y:S06]  /*55a0*/  SYNCS.ARRIVE.TRANS64.RED.A1T0 RZ, [UR5], RZ ;  /* 0x000000ffffff79a7 */ /* 0x000fec0008100405 */
[----:B------:R-:W2:Y:S08]  /*55b0*/  MUFU.TANH R36, R36 ;  /* 0x0000002400247308 */ /* 0x000eb00000002400 */
[----:B------:R-:W3:Y:S08]  /*55c0*/  MUFU.TANH R8, R30 ;  /* 0x0000001e00087308 */ /* 0x000ef00000002400 */
[----:B------:R-:W4:Y:S08]  /*55d0*/  MUFU.TANH R37, R37 ;  /* 0x0000002500257308 */ /* 0x000f300000002400 */
        /* <DEDUP_REMOVED lines=20> */
[----:B------:R-:W4:Y:S01]  /*5720*/  MUFU.TANH R55, R55 ;  /* 0x0000003700377308 */ /* 0x000f220000002400 */
[----:B-----5:R-:W-:Y:S01]  /*5730*/  IADD3 R153, -R6, 0x40, R153 ;  /* 0x0000004006997810 */ /* 0x020fe20007ffe199 */
[----:B------:R-:W-:Y:S03]  /*5740*/  BAR.SYNC.DEFER_BLOCKING 0xf, 0x100 ;  /* 0x03c4000000007b1d */ /* 0x000fe60000010000 */
[----:B------:R-:W-:-:S02]  /*5750*/  ISETP.GT.AND P5, PT, R153, RZ, PT ;  /* 0x000000ff9900720c */ /* 0x000fc40003fa4270 */
[C---:B------:R-:W-:Y:S02]  /*5760*/  ISETP.GT.AND P4, PT, R153.reuse, 0x1, PT ;  /* 0x000000019900780c */ /* 0x040fe40003f84270 */
[----:B------:R-:W-:Y:S02]  /*5770*/  ISETP.GT.AND P3, PT, R153, 0x8, PT ;  /* 0x000000089900780c */ /* 0x000fe40003f64270 */
[----:B0-----:R-:W-:Y:S02]  /*5780*/  FSEL R24, R24, -INF , P5 ;  /* 0xff80000018187808 */ /* 0x001fe40002800000 */
[----:B------:R-:W-:Y:S02]  /*5790*/  FSEL R25, R25, -INF , P4 ;  /* 0xff80000019197808 */ /* 0x000fe40002000000 */
[----:B------:R-:W-:Y:S02]  /*57a0*/  ISETP.GT.AND P2, PT, R153, 0x9, PT ;  /* 0x000000099900780c */ /* 0x000fe40003f44270 */
[----:B------:R-:W-:-:S02]  /*57b0*/  FSEL R28, R28, -INF , P3 ;  /* 0xff8000001c1c7808 */ /* 0x000fc40001800000 */
[----:B------:R-:W-:Y:S02]  /*57c0*/  FMNMX.FTZ R7, R24, R25, !PT ;  /* 0x0000001918077209 */ /* 0x000fe40007810000 */
[----:B------:R-:W-:Y:S02]  /*57d0*/  ISETP.GT.AND P1, PT, R153, 0x10, PT ;  /* 0x000000109900780c */ /* 0x000fe40003f24270 */
[----:B------:R-:W-:Y:S02]  /*57e0*/  FSEL R29, R29, -INF , P2 ;  /* 0xff8000001d1d7808 */ /* 0x000fe40001000000 */
[----:B------:R-:W-:Y:S02]  /*57f0*/  FMNMX.FTZ R6, R28, R7, !PT ;  /* 0x000000071c067209 */ /* 0x000fe40007810000 */
[----:B------:R-:W-:Y:S02]  /*5800*/  ISETP.GT.AND P6, PT, R153, 0x11, PT ;  /* 0x000000119900780c */ /* 0x000fe40003fc4270 */
[----:B------:R-:W-:-:S02]  /*5810*/  FSEL R32, R32, -INF , P1 ;  /* 0xff80000020207808 */ /* 0x000fc40000800000 */
[----:B------:R-:W-:Y:S02]  /*5820*/  FMNMX.FTZ R7, R29, R6, !PT ;  /* 0x000000061d077209 */ /* 0x000fe40007810000 */
[----:B------:R-:W-:Y:S02]  /*5830*/  FSEL R3, R3, -INF , P5 ;  /* 0xff80000003037808 */ /* 0x000fe40002800000 */
[----:B------:R-:W-:Y:S02]  /*5840*/  ISETP.GT.AND P5, PT, R153, 0x18, PT ;  /* 0x000000189900780c */ /* 0x000fe40003fa4270 */
[----:B------:R-:W-:Y:S02]  /*5850*/  FSEL R33, R33, -INF , P6 ;  /* 0xff80000021217808 */ /* 0x000fe40003000000 */
[----:B------:R-:W-:Y:S02]  /*5860*/  FMNMX.FTZ R6, R32, R7, !PT ;  /* 0x0000000720067209 */ /* 0x000fe40007810000 */
[----:B-1----:R-:W-:-:S02]  /*5870*/  FSEL R4, R4, -INF , P4 ;  /* 0xff80000004047808 */ /* 0x002fc40002000000 */
[----:B------:R-:W-:Y:S02]  /*5880*/  ISETP.GT.AND P4, PT, R153, 0x19, PT ;  /* 0x000000199900780c */ /* 0x000fe40003f84270 */
[----:B--2---:R-:W-:Y:S02]  /*5890*/  FSEL R36, R36, -INF , P5 ;  /* 0xff80000024247808 */ /* 0x004fe40002800000 */
[----:B------:R-:W-:Y:S02]  /*58a0*/  FMNMX.FTZ R7, R33, R6, !PT ;  /* 0x0000000621077209 */ /* 0x000fe40007810000 */
[----:B---3--:R-:W-:Y:S02]  /*58b0*/  FSEL R8, R8, -INF , P3 ;  /* 0xff80000008087808 */ /* 0x008fe40001800000 */
[----:B------:R-:W-:Y:S02]  /*58c0*/  ISETP.GT.AND P3, PT, R153, 0x20, PT ;  /* 0x000000209900780c */ /* 0x000fe40003f64270 */
[----:B----4-:R-:W-:-:S02]  /*58d0*/  FSEL R37, R37, -INF , P4 ;  /* 0xff80000025257808 */ /* 0x010fc40002000000 */
[----:B------:R-:W-:Y:S02]  /*58e0*/  FMNMX.FTZ R6, R36, R7, !PT ;  /* 0x0000000724067209 */ /* 0x000fe40007810000 */
[----:B------:R-:W-:Y:S02]  /*58f0*/  FSEL R9, R9, -INF , P2 ;  /* 0xff80000009097808 */ /* 0x000fe40001000000 */
[----:B------:R-:W-:Y:S02]  /*5900*/  ISETP.GT.AND P2, PT, R153, 0x21, PT ;  /* 0x000000219900780c */ /* 0x000fe40003f44270 */
[----:B------:R-:W-:Y:S02]  /*5910*/  FSEL R40, R40, -INF , P3 ;  /* 0xff80000028287808 */ /* 0x000fe40001800000 */
[----:B------:R-:W-:Y:S02]  /*5920*/  FMNMX.FTZ R7, R37, R6, !PT ;  /* 0x0000000625077209 */ /* 0x000fe40007810000 */
[----:B------:R-:W-:-:S02]  /*5930*/  FSEL R10, R10, -INF , P1 ;  /* 0xff8000000a0a7808 */ /* 0x000fc40000800000 */
[----:B------:R-:W-:Y:S02]  /*5940*/  ISETP.GT.AND P1, PT, R153, 0x28, PT ;  /* 0x000000289900780c */ /* 0x000fe40003f24270 */
[----:B------:R-:W-:Y:S02]  /*5950*/  FSEL R41, R41, -INF , P2 ;  /* 0xff80000029297808 */ /* 0x000fe40001000000 */
[----:B------:R-:W-:Y:S02]  /*5960*/  FMNMX.FTZ R6, R40, R7, !PT ;  /* 0x0000000728067209 */ /* 0x000fe40007810000 */
[----:B------:R-:W-:Y:S02]  /*5970*/  FSEL R11, R11, -INF , P6 ;  /* 0xff8000000b0b7808 */ /* 0x000fe40003000000 */
[----:B------:R-:W-:Y:S02]  /*5980*/  ISETP.GT.AND P6, PT, R153, 0x29, PT ;  /* 0x000000299900780c */ /* 0x000fe40003fc4270 */
[----:B------:R-:W-:-:S02]  /*5990*/  FSEL R44, R44, -INF , P1 ;  /* 0xff8000002c2c7808 */ /* 0x000fc40000800000 */
        /* <DEDUP_REMOVED lines=18> */
[----:B------:R-:W-:Y:S02]  /*5ac0*/  FMNMX.FTZ R6, R52, R7, !PT ;  /* 0x0000000734067209 */ /* 0x000fe40007810000 */
[----:B------:R-:W-:Y:S02]  /*5ad0*/  FSEL R46, R46, -INF , P1 ;  /* 0xff8000002e2e7808 */ /* 0x000fe40000800000 */
[----:B------:R-:W-:Y:S02]  /*5ae0*/  FMNMX.FTZ R14, R53, R6, !PT ;  /* 0x00000006350e7209 */ /* 0x000fe40007810000 */
[----:B------:R-:W-:Y:S02]  /*5af0*/  FSEL R47, R47, -INF , P6 ;  /* 0xff8000002f2f7808 */ /* 0x000fe40003000000 */
[----:B------:R-:W-:Y:S01]  /*5b00*/  FSEL R50, R50, -INF , P5 ;  /* 0xff80000032327808 */ /* 0x000fe20002800000 */
[----:B------:R-:W0:Y:S01]  /*5b10*/  SHFL.BFLY PT, R7, R14, 0x2, 0x1f ;  /* 0x0c401f000e077f89 */ /* 0x000e2200000e0000 */
[----:B------:R-:W-:-:S02]  /*5b20*/  FSEL R51, R51, -INF , P4 ;  /* 0xff80000033337808 */ /* 0x000fc40002000000 */
[----:B------:R-:W-:Y:S02]  /*5b30*/  FSEL R54, R54, -INF , P3 ;  /* 0xff80000036367808 */ /* 0x000fe40001800000 */
[----:B------:R-:W-:Y:S02]  /*5b40*/  FSEL R55, R55, -INF , P2 ;  /* 0xff80000037377808 */ /* 0x000fe40001000000 */
[----:B0-----:R-:W-:Y:S02]  /*5b50*/  FMNMX.FTZ R15, R14, R7, !PT ;  /* 0x000000070e0f7209 */ /* 0x001fe40007810000 */
[----:B------:R-:W-:-:S03]  /*5b60*/  FMNMX.FTZ R7, R3, R4, !PT ;  /* 0x0000000403077209 */ /* 0x000fc60007810000 */
[----:B------:R-:W0:Y:S01]  /*5b70*/  SHFL.BFLY PT, R20, R15, 0x1, 0x1f ;  /* 0x0c201f000f147f89 */ /* 0x000e2200000e0000 */
[----:B------:R-:W-:-:S04]  /*5b80*/  FMNMX.FTZ R6, R8, R7, !PT ;  /* 0x0000000708067209 */ /* 0x000fc80007810000 */
[----:B------:R-:W-:-:S04]  /*5b90*/  FMNMX.FTZ R7, R9, R6, !PT ;  /* 0x0000000609077209 */ /* 0x000fc80007810000 */
[----:B------:R-:W-:-:S04]  /*5ba0*/  FMNMX.FTZ R6, R10, R7, !PT ;  /* 0x000000070a067209 */ /* 0x000fc80007810000 */
[----:B------:R-:W-:-:S04]  /*5bb0*/  FMNMX.FTZ R7, R11, R6, !PT ;  /* 0x000000060b077209 */ /* 0x000fc80007810000 */
[----:B------:R-:W-:-:S04]  /*5bc0*/  FMNMX.FTZ R14, R12, R7, !PT ;  /* 0x000000070c0e7209 */ /* 0x000fc80007810000 */
[----:B------:R-:W-:Y:S02]  /*5bd0*/  FMNMX.FTZ R7, R13, R14, !PT ;  /* 0x0000000e0d077209 */ /* 0x000fe40007810000 */
[----:B0-----:R-:W-:Y:S02]  /*5be0*/  FMNMX.FTZ R6, R15, R20, !PT ;  /* 0x000000140f067209 */ /* 0x001fe40007810000 */
[----:B------:R-:W-:Y:S02]  /*5bf0*/  FMNMX.FTZ R14, R42, R7, !PT ;  /* 0x000000072a0e7209 */ /* 0x000fe40007810000 */
        /* <DEDUP_REMOVED lines=24> */
[----:B------:R-:W1:Y:S01]  /*5d80*/  SHFL.BFLY PT, R7, R14, 0x2, 0x1f ;  /* 0x0c401f000e077f89 */ /* 0x000e6200000e0000 */
[--C-:B------:R-:W-:Y:S01]  /*5d90*/  FFMA.FTZ R48, R48, UR18, -R20.reuse ;  /* 0x0000001230307c23 */ /* 0x100fe20008010814 */
[--C-:B------:R-:W-:Y:S01]  /*5da0*/  FFMA.FTZ R49, R49, UR18, -R20.reuse ;  /* 0x0000001231317c23 */ /* 0x100fe20008010814 */
[--C-:B------:R-:W-:Y:S01]  /*5db0*/  FFMA.FTZ R52, R52, UR18, -R20.reuse ;  /* 0x0000001234347c23 */ /* 0x100fe20008010814 */
[----:B------:R-:W-:Y:S01]  /*5dc0*/  MUFU.EX2 R28, R28 ;  /* 0x0000001c001c7308 */ /* 0x000fe20000000800 */
[----:B------:R-:W-:-:S07]  /*5dd0*/  FFMA.FTZ R20, R53, UR18, -R20 ;  /* 0x0000001235147c23 */ /* 0x000fce0008010814 */
[----:B------:R-:W2:Y:S01]  /*5de0*/  MUFU.EX2 R29, R29 ;  /* 0x0000001d001d7308 */ /* 0x000ea20000000800 */
[----:B0-----:R-:W-:Y:S01]  /*5df0*/  FADD.FTZ R21, R24, R25 ;  /* 0x0000001918157221 */ /* 0x001fe20000010000 */
[----:B------:R-:W-:-:S06]  /*5e00*/  F2FP.BF16.F32.PACK_AB R152, R25, R24 ;  /* 0x000000181998723e */ /* 0x000fcc00000010ff */
[----:B------:R-:W-:Y:S01]  /*5e10*/  MUFU.EX2 R32, R32 ;  /* 0x0000002000207308 */ /* 0x000fe20000000800 */
[----:B-1----:R-:W-:-:S07]  /*5e20*/  FMNMX.FTZ R15, R14, R7, !PT ;  /* 0x000000070e0f7209 */ /* 0x002fce0007810000 */
[----:B------:R-:W0:Y:S01]  /*5e30*/  MUFU.EX2 R33, R33 ;  /* 0x0000002100217308 */ /* 0x000e220000000800 */
[----:B------:R-:W1:Y:S01]  /*5e40*/  SHFL.BFLY PT, R14, R15, 0x1, 0x1f ;  /* 0x0c201f000f0e7f89 */ /* 0x000e6200000e0000 */
[----:B--2---:R-:W-:-:S06]  /*5e50*/  F2FP.BF16.F32.PACK_AB R154, R29, R28 ;  /* 0x0000001c1d9a723e */ /* 0x004fcc00000010ff */
[----:B------:R-:W-:Y:S08]  /*5e60*/  MUFU.EX2 R36, R36 ;  /* 0x0000002400247308 */ /* 0x000ff00000000800 */
[----:B------:R-:W2:Y:S01]  /*5e70*/  MUFU.EX2 R37, R37 ;  /* 0x0000002500257308 */ /* 0x000ea20000000800 */
[----:B0-----:R-:W-:-:S07]  /*5e80*/  F2FP.BF16.F32.PACK_AB R156, R33, R32 ;  /* 0x00000020219c723e */ /* 0x001fce00000010ff */
[----:B------:R-:W-:Y:S01]  /*5e90*/  MUFU.EX2 R40, R40 ;  /* 0x0000002800287308 */ /* 0x000fe20000000800 */
[----:B-1----:R-:W-:-:S04]  /*5ea0*/  FMNMX.FTZ R7, R15, R14, !PT ;  /* 0x0000000e0f077209 */ /* 0x002fc80007810000 */
[C---:B------:R-:W-:Y:S01]  /*5eb0*/  FSETP.NEU.FTZ.AND P1, PT, R7.reuse, -INF , PT ;  /* 0xff8000000700780b */ /* 0x040fe20003f3d000 */
[----:B------:R-:W-:Y:S02]  /*5ec0*/  FMUL.FTZ R14, R7, UR18 ;  /* 0x00000012070e7c20 */ /* 0x000fe40008410000 */
[----:B------:R0:W-:Y:S01]  /*5ed0*/  MUFU.EX2 R15, R20 ;  /* 0x00000014000f7308 */ /* 0x0001e20000000800 */
[----:B--2---:R-:W-:Y:S02]  /*5ee0*/  F2FP.BF16.F32.PACK_AB R158, R37, R36 ;  /* 0x00000024259e723e */ /* 0x004fe400000010ff */
        /* <DEDUP_REMOVED lines=10> */
[----:B0-----:R-:W-:Y:S01]  /*5f90*/  FADD.FTZ R20, R28, R21 ;  /* 0x000000151c147221 */ /* 0x001fe20000010000 */
[--C-:B------:R-:W-:Y:S01]  /*5fa0*/  FFMA.FTZ R42, R42, UR18, -R14.reuse ;  /* 0x000000122a2a7c23 */ /* 0x100fe2000801080e */
[--C-:B------:R-:W-:Y:S01]  /*5fb0*/  FFMA.FTZ R43, R43, UR18, -R14.reuse ;  /* 0x000000122b2b7c23 */ /* 0x100fe2000801080e */
[----:B------:R-:W-:Y:S01]  /*5fc0*/  FFMA.FTZ R46, R46, UR18, -R14 ;  /* 0x000000122e2e7c23 */ /* 0x000fe2000801080e */
[----:B------:R-:W-:Y:S01]  /*5fd0*/  FADD.FTZ R21, R29, R20 ;  /* 0x000000141d157221 */ /* 0x000fe20000010000 */
[----:B------:R-:W0:Y:S01]  /*5fe0*/  MUFU.EX2 R4, R4 ;  /* 0x0000000400047308 */ /* 0x000e220000000800 */
[--C-:B------:R-:W-:Y:S01]  /*5ff0*/  FFMA.FTZ R47, R47, UR18, -R14.reuse ;  /* 0x000000122f2f7c23 */ /* 0x100fe2000801080e */
[--C-:B------:R-:W-:Y:S01]  /*6000*/  FFMA.FTZ R50, R50, UR18, -R14.reuse ;  /* 0x0000001232327c23 */ /* 0x100fe2000801080e */
[----:B------:R-:W-:Y:S01]  /*6010*/  FADD.FTZ R20, R32, R21 ;  /* 0x0000001520147221 */ /* 0x000fe20000010000 */
[--C-:B------:R-:W-:Y:S01]  /*6020*/  FFMA.FTZ R51, R51, UR18, -R14.reuse ;  /* 0x0000001233337c23 */ /* 0x100fe2000801080e */
[--C-:B------:R-:W-:Y:S01]  /*6030*/  FFMA.FTZ R54, R54, UR18, -R14.reuse ;  /* 0x0000001236367c23 */ /* 0x100fe2000801080e */
[----:B------:R-:W-:Y:S01]  /*6040*/  FFMA.FTZ R14, R55, UR18, -R14 ;  /* 0x00000012370e7c23 */ /* 0x000fe2000801080e */
[----:B------:R-:W-:Y:S01]  /*6050*/  FADD.FTZ R21, R33, R20 ;  /* 0x0000001421157221 */ /* 0x000fe20000010000 */
[----:B------:R-:W1:Y:S03]  /*6060*/  MUFU.EX2 R8, R8 ;  /* 0x0000000800087308 */ /* 0x000e660000000800 */
[----:B------:R-:W-:-:S05]  /*6070*/  FADD.FTZ R20, R36, R21 ;  /* 0x0000001524147221 */ /* 0x000fca0000010000 */
[----:B------:R-:W2:Y:S01]  /*6080*/  MUFU.EX2 R9, R9 ;  /* 0x0000000900097308 */ /* 0x000ea20000000800 */
[----:B0-----:R-:W-:Y:S01]  /*6090*/  FADD.FTZ R27, R3, R4 ;  /* 0x00000004031b7221 */ /* 0x001fe20000010000 */
[----:B------:R-:W-:Y:S01]  /*60a0*/  F2FP.BF16.F32.PACK_AB R153, R4, R3 ;  /* 0x000000030499723e */ /* 0x000fe200000010ff */
[----:B------:R-:W-:-:S05]  /*60b0*/  FADD.FTZ R3, R37, R20 ;  /* 0x0000001425037221 */ /* 0x000fca0000010000 */
[----:B------:R-:W0:Y:S01]  /*60c0*/  MUFU.EX2 R10, R10 ;  /* 0x0000000a000a7308 */ /* 0x000e220000000800 */
[----:B-1----:R-:W-:-:S07]  /*60d0*/  FADD.FTZ R26, R8, R27 ;  /* 0x0000001b081a7221 */ /* 0x002fce0000010000 */
[----:B------:R-:W1:Y:S01]  /*60e0*/  MUFU.EX2 R11, R11 ;  /* 0x0000000b000b7308 */ /* 0x000e620000000800 */
[C---:B--2---:R-:W-:Y:S01]  /*60f0*/  FADD.FTZ R27, R9.reuse, R26 ;  /* 0x0000001a091b7221 */ /* 0x044fe20000010000 */
[----:B------:R-:W-:-:S05]  /*6100*/  F2FP.BF16.F32.PACK_AB R155, R9, R8 ;  /* 0x00000008099b723e */ /* 0x000fca00000010ff */
[----:B------:R2:W-:Y:S01]  /*6110*/  STSM.16.M88.4 [R184+0x36400], R152 ;  /* 0x03640098b8007844 */ /* 0x0005e20000000200 */
[----:B------:R-:W3:Y:S01]  /*6120*/  MUFU.EX2 R12, R12 ;  /* 0x0000000c000c7308 */ /* 0x000ee20000000800 */
[----:B0-----:R-:W-:-:S07]  /*6130*/  FADD.FTZ R24, R10, R27 ;  /* 0x0000001b0a187221 */ /* 0x001fce0000010000 */
[----:B------:R-:W0:Y:S01]  /*6140*/  MUFU.EX2 R13, R13 ;  /* 0x0000000d000d7308 */ /* 0x000e220000000800 */
[C---:B-1----:R-:W-:Y:S01]  /*6150*/  FADD.FTZ R25, R11.reuse, R24 ;  /* 0x000000180b197221 */ /* 0x042fe20000010000 */
[----:B------:R-:W-:-:S06]  /*6160*/  F2FP.BF16.F32.PACK_AB R157, R11, R10 ;  /* 0x0000000a0b9d723e */ /* 0x000fcc00000010ff */
[----:B------:R-:W1:Y:S01]  /*6170*/  MUFU.EX2 R42, R42 ;  /* 0x0000002a002a7308 */ /* 0x000e620000000800 */
[----:B---3--:R-:W-:-:S07]  /*6180*/  FADD.FTZ R4, R12, R25 ;  /* 0x000000190c047221 */ /* 0x008fce0000010000 */
[----:B------:R-:W3:Y:S01]  /*6190*/  MUFU.EX2 R41, R41 ;  /* 0x0000002900297308 */ /* 0x000ee20000000800 */
[C---:B0-----:R-:W-:Y:S01]  /*61a0*/  FADD.FTZ R9, R13.reuse, R4 ;  /* 0x000000040d097221 */ /* 0x041fe20000010000 */
[----:B------:R-:W-:Y:S01]  /*61b0*/  FADD.FTZ R4, R40, R3 ;  /* 0x0000000328047221 */ /* 0x000fe20000010000 */
[----:B------:R-:W-:-:S05]  /*61c0*/  F2FP.BF16.F32.PACK_AB R159, R13, R12 ;  /* 0x0000000c0d9f723e */ /* 0x000fca00000010ff */
[----:B------:R-:W0:Y:S01]  /*61d0*/  MUFU.EX2 R43, R43 ;  /* 0x0000002b002b7308 */ /* 0x000e220000000800 */
[----:B-1----:R-:W-:Y:S01]  /*61e0*/  FADD.FTZ R8, R42, R9 ;  /* 0x000000092a087221 */ /* 0x002fe20000010000 */
[----:B------:R2:W-:Y:S06]  /*61f0*/  STSM.16.M88.4 [R185], R156 ;  /* 0x0000009cb9007844 */ /* 0x0005ec0000000200 */
[----:B------:R-:W1:Y:S01]  /*6200*/  MUFU.EX2 R44, R44 ;  /* 0x0000002c002c7308 */ /* 0x000e620000000800 */
[C---:B---3--:R-:W-:Y:S01]  /*6210*/  FADD.FTZ R3, R41.reuse, R4 ;  /* 0x0000000429037221 */ /* 0x048fe20000010000 */
[----:B------:R-:W-:-:S06]  /*6220*/  F2FP.BF16.F32.PACK_AB R160, R41, R40 ;  /* 0x0000002829a0723e */ /* 0x000fcc00000010ff */
[----:B------:R-:W3:Y:S01]  /*6230*/  MUFU.EX2 R46, R46 ;  /* 0x0000002e002e7308 */ /* 0x000ee20000000800 */
[C---:B0-----:R-:W-:Y:S01]  /*6240*/  FADD.FTZ R9, R43.reuse, R8 ;  /* 0x000000082b097221 */ /* 0x041fe20000010000 */
[----:B------:R-:W-:-:S06]  /*6250*/  F2FP.BF16.F32.PACK_AB R161, R43, R42 ;  /* 0x0000002a2ba1723e */ /* 0x000fcc00000010ff */
[----:B------:R-:W0:Y:S01]  /*6260*/  MUFU.EX2 R45, R45 ;  /* 0x0000002d002d7308 */ /* 0x000e220000000800 */
[----:B-1----:R-:W-:-:S07]  /*6270*/  FADD.FTZ R4, R44, R3 ;  /* 0x000000032c047221 */ /* 0x002fce0000010000 */
[----:B------:R-:W1:Y:S01]  /*6280*/  MUFU.EX2 R47, R47 ;  /* 0x0000002f002f7308 */ /* 0x000e620000000800 */
[----:B---3--:R-:W-:-:S07]  /*6290*/  FADD.FTZ R8, R46, R9 ;  /* 0x000000092e087221 */ /* 0x008fce0000010000 */
[----:B------:R-:W3:Y:S01]  /*62a0*/  MUFU.EX2 R48, R48 ;  /* 0x0000003000307308 */ /* 0x000ee20000000800 */
[C---:B0-----:R-:W-:Y:S01]  /*62b0*/  FADD.FTZ R3, R45.reuse, R4 ;  /* 0x000000042d037221 */ /* 0x041fe20000010000 */
[----:B------:R-:W-:-:S06]  /*62c0*/  F2FP.BF16.F32.PACK_AB R162, R45, R44 ;  /* 0x0000002c2da2723e */ /* 0x000fcc00000010ff */
[----:B------:R-:W0:Y:S01]  /*62d0*/  MUFU.EX2 R50, R50 ;  /* 0x0000003200327308 */ /* 0x000e220000000800 */
[C---:B-1----:R-:W-:Y:S01]  /*62e0*/  FADD.FTZ R9, R47.reuse, R8 ;  /* 0x000000082f097221 */ /* 0x042fe20000010000 */
[----:B------:R-:W-:-:S05]  /*62f0*/  F2FP.BF16.F32.PACK_AB R163, R47, R46 ;  /* 0x0000002e2fa3723e */ /* 0x000fca00000010ff */
[----:B------:R2:W-:Y:S01]  /*6300*/  STSM.16.M88.4 [R187], R160 ;  /* 0x000000a0bb007844 */ /* 0x0005e20000000200 */
[----:B------:R-:W1:Y:S01]  /*6310*/  MUFU.EX2 R49, R49 ;  /* 0x0000003100317308 */ /* 0x000e620000000800 */
[----:B---3--:R-:W-:-:S07]  /*6320*/  FADD.FTZ R4, R48, R3 ;  /* 0x0000000330047221 */ /* 0x008fce0000010000 */
[----:B------:R-:W3:Y:S01]  /*6330*/  MUFU.EX2 R51, R51 ;  /* 0x0000003300337308 */ /* 0x000ee20000000800 */
[----:B0-----:R-:W-:-:S07]  /*6340*/  FADD.FTZ R8, R50, R9 ;  /* 0x0000000932087221 */ /* 0x001fce0000010000 */
[----:B------:R-:W0:Y:S01]  /*6350*/  MUFU.EX2 R52, R52 ;  /* 0x0000003400347308 */ /* 0x000e220000000800 */
[C---:B-1----:R-:W-:Y:S01]  /*6360*/  FADD.FTZ R3, R49.reuse, R4 ;  /* 0x0000000431037221 */ /* 0x042fe20000010000 */
[----:B------:R-:W-:-:S06]  /*6370*/  F2FP.BF16.F32.PACK_AB R164, R49, R48 ;  /* 0x0000003031a4723e */ /* 0x000fcc00000010ff */
[----:B------:R-:W1:Y:S01]  /*6380*/  MUFU.EX2 R54, R54 ;  /* 0x0000003600367308 */ /* 0x000e620000000800 */
[C---:B---3--:R-:W-:Y:S01]  /*6390*/  FADD.FTZ R9, R51.reuse, R8 ;  /* 0x0000000833097221 */ /* 0x048fe20000010000 */
[----:B------:R-:W-:-:S06]  /*63a0*/  F2FP.BF16.F32.PACK_AB R165, R51, R50 ;  /* 0x0000003233a5723e */ /* 0x000fcc00000010ff */
[----:B------:R-:W3:Y:S01]  /*63b0*/  MUFU.EX2 R167, R14 ;  /* 0x0000000e00a77308 */ /* 0x000ee20000000800 */
[----:B0-----:R-:W-:Y:S01]  /*63c0*/  FADD.FTZ R4, R52, R3 ;  /* 0x0000000334047221 */ /* 0x001fe20000010000 */
[----:B------:R-:W-:-:S03]  /*63d0*/  F2FP.BF16.F32.PACK_AB R166, R15, R52 ;  /* 0x000000340fa6723e */ /* 0x000fc600000010ff */
[----:B------:R-:W-:Y:S01]  /*63e0*/  FADD.FTZ R3, R15, R4 ;  /* 0x000000040f037221 */ /* 0x000fe20000010000 */
[----:B-1----:R-:W-:-:S04]  /*63f0*/  FADD.FTZ R8, R54, R9 ;  /* 0x0000000936087221 */ /* 0x002fc80000010000 */
[C---:B---3--:R-:W-:Y:S01]  /*6400*/  FADD.FTZ R4, R167.reuse, R8 ;  /* 0x00000008a7047221 */ /* 0x048fe20000010000 */
[----:B------:R-:W-:-:S05]  /*6410*/  F2FP.BF16.F32.PACK_AB R167, R167, R54 ;  /* 0x00000036a7a7723e */ /* 0x000fca00000010ff */
[----:B------:R2:W-:Y:S01]  /*6420*/  STSM.16.M88.4 [R186], R164 ;  /* 0x000000a4ba007844 */ /* 0x0005e20000000200 */
[----:B------:R-:W-:-:S06]  /*6430*/  WARPGROUP.ARRIVE ;  /* 0x00000000000079c5 */ /* 0x000fcc0000000000 */
[----:B------:R-:W-:Y:S01]  /*6440*/  HGMMA.64x256x16.F32.BF16 R24, R152, gdesc[UR8].tnspB, RZ, !UPT, gsb0 ;  /* 0x43e0000898187df0 */ /* 0x000fe2000c0018ff */
        /* <DEDUP_REMOVED lines=17> */
[----:B------:R0:W-:Y:S06]  /*6560*/  MEMBAR.ALL.CTA ;  /* 0x0000000000007992 */ /* 0x0001ec0000008000 */
[----:B0-----:R-:W0:Y:S02]  /*6570*/  FENCE.VIEW.ASYNC.S ;  /* 0x00000000000073c6 */ /* 0x001e240000000000 */
[----:B0-----:R-:W-:Y:S01]  /*6580*/  NOP ;  /* 0x0000000000007918 */ /* 0x001fe20000000000 */
[----:B------:R-:W-:Y:S06]  /*6590*/  BAR.ARV 0xe, 0x100 ;  /* 0x0384000000007b1d */ /* 0x000fec0000002000 */
[----:B--2---:R-:W-:Y:S05]  /*65a0*/  @!P0 BRA `(.L_x_1018) ;  /* 0x0000000000048947 */ /* 0x004fea0003800000 */
[----:B------:R-:W-:Y:S01]  /*65b0*/  BPT.TRAP 0x1 ;  /* 0x000000040000795c */ /* 0x000fe20000300000 */
.L_x_1018:
[----:B------:R-:W-:Y:S01]  /*65c0*/  R2UR UR5, R5 ;  /* 0x00000000050572ca */ /* 0x000fe200000e0000 */
[----:B------:R-:W-:-:S05]  /*65d0*/  VIADD R5, R23, 0xfffffffe ;  /* 0xfffffffe17057836 */ /* 0x000fca0000000000 */
[----:B------:R-:W-:-:S07]  /*65e0*/  ISETP.GE.AND P1, PT, R5, R18, PT ;  /* 0x000000120500720c */ /* 0x000fce0003f26270 */
[----:B------:R-:W-:-:S04]  /*65f0*/  UIADD3 UR5, UR5, 0x38860, URZ ;  /* 0x0003886005057890 */ /* 0x000fc8000fffe03f */
[----:B------:R-:W-:-:S09]  /*6600*/  UPRMT UR5, UR40, 0x654, UR5 ;  /* 0x0000065428057896 */ /* 0x000fd20008000005 */
[----:B------:R-:W-:Y:S01]  /*6610*/  SYNCS.ARRIVE.TRANS64.RED.A1T0 RZ, [UR5], RZ ;  /* 0x000000ffffff79a7 */ /* 0x000fe20008100405 */
[----:B------:R-:W-:Y:S05]  /*6620*/  @!P1 BRA `(.L_x_1019) ;  /* 0x0000002c00849947 */ /* 0x000fea0003800000 */
[----:B------:R-:W-:Y:S01]  /*6630*/  IMAD.MOV.U32 R8, RZ, RZ, R7 ;  /* 0x000000ffff087224 */ /* 0x000fe200078e0007 */
[----:B------:R-:W-:Y:S01]  /*6640*/  UMOV UR7, UR36 ;  /* 0x0000002400077c82 */ /* 0x000fe20008000000 */
[----:B------:R-:W-:-:S07]  /*6650*/  IMAD.MOV.U32 R9, RZ, RZ, R6 ;  /* 0x000000ffff097224 */ /* 0x000fce00078e0006 */
.L_x_1030:
[----:B------:R-:W-:Y:S01]  /*6660*/  UIADD3 UR36, UR7, 0x1, URZ ;  /* 0x0000000107247890 */ /* 0x000fe2000fffe03f */
[C---:B------:R-:W-:Y:S01]  /*6670*/  ISETP.GT.AND P1, PT, R5.reuse, R18, PT ;  /* 0x000000120500720c */ /* 0x040fe20003f24270 */
[----:B------:R-:W-:Y:S02]  /*6680*/  VIADD R5, R5, 0xffffffff ;  /* 0xffffffff05057836 */ /* 0x000fe40000000000 */
[----:B------:R-:W-:-:S04]  /*6690*/  UISETP.NE.AND UP0, UPT, UR36, 0x2, UPT ;  /* 0x000000022400788c */ /* 0x000fc8000bf05270 */
[----:B------:R-:W-:Y:S02]  /*66a0*/  USEL UR5, URZ, 0x1, UP0 ;  /* 0x000000013f057887 */ /* 0x000fe40008000000 */
[----:B------:R-:W-:-:S04]  /*66b0*/  USEL UR36, UR36, URZ, UP0 ;  /* 0x0000003f24247287 */ /* 0x000fc80008000000 */
[----:B------:R-:W-:Y:S01]  /*66c0*/  LOP3.LUT R2, R2, UR5, RZ, 0x3c, !PT ;  /* 0x0000000502027c12 */ /* 0x000fe2000f8e3cff */
[----:B------:R-:W-:Y:S07]  /*66d0*/  @!P0 BRA `(.L_x_1020) ;  /* 0x0000000000048947 */ /* 0x000fee0003800000 */
[----:B------:R-:W-:Y:S01]  /*66e0*/  BPT.TRAP 0x1 ;  /* 0x000000040000795c */ /* 0x000fe20000300000 */
.L_x_1020:
[----:B------:R-:W-:Y:S01]  /*66f0*/  ULEA UR5, UR36, UR41, 0x3 ;  /* 0x0000002924057291 */ /* 0x000fe2000f8e183f */
[----:B------:R-:W-:-:S08]  /*6700*/  SHF.L.U32 R6, R2, 0x1f, RZ ;  /* 0x0000001f02067819 */ /* 0x000fd000000006ff */
[----:B------:R0:W1:Y:S01]  /*6710*/  SYNCS.PHASECHK.TRANS64.TRYWAIT P2, [UR5+0x38830], R6 ;  /* 0x03883006ff0075a7 */ /* 0x0000620008040145 */
[----:B------:R-:W-:Y:S05]  /*6720*/  @!P0 BRA `(.L_x_1021) ;  /* 0x0000000000048947 */ /* 0x000fea0003800000 */
[----:B------:R-:W-:Y:S01]  /*6730*/  BPT.TRAP 0x1 ;  /* 0x000000040000795c */ /* 0x000fe20000300000 */
.L_x_1021:
[----:B-1----:R-:W-:Y:S05]  /*6740*/  @P2 BRA `(.L_x_1022) ;  /* 0x0000000000082947 */ /* 0x002fea0003800000 */
[----:B------:R-:W1:Y:S02]  /*6750*/  SYNCS.PHASECHK.TRANS64.TRYWAIT P2, [UR5+0x38830], R6 ;  /* 0x03883006ff0075a7 */ /* 0x000e640008040145 */
[----:B-1----:R-:W-:Y:S05]  /*6760*/  @!P2 BRA `(.L_x_1023) ;  /* 0x000000e800bca947 */ /* 0x002fea0003800000 */
.L_x_1022:
        /* <DEDUP_REMOVED lines=28> */
.L_x_1024:
[----:B------:R2:W3:Y:S01]  /*6930*/  SYNCS.PHASECHK.TRANS64.TRYWAIT P2, [UR5+0x38850], R6 ;  /* 0x03885006ff0075a7 */ /* 0x0004e20008040145 */
[----:B------:R-:W-:Y:S05]  /*6940*/  @!P0 BRA `(.L_x_1025) ;  /* 0x0000000000048947 */ /* 0x000fea0003800000 */
[----:B------:R-:W-:Y:S01]  /*6950*/  BPT.TRAP 0x1 ;  /* 0x000000040000795c */ /* 0x000fe20000300000 */
.L_x_1025:
[----:B---3--:R-:W-:Y:S05]  /*6960*/  @P2 BRA `(.L_x_1026) ;  /* 0x0000000000082947 */ /* 0x008fea0003800000 */
[----:B------:R-:W3:Y:S02]  /*6970*/  SYNCS.PHASECHK.TRANS64.TRYWAIT P2, [UR5+0x38850], R6 ;  /* 0x03885006ff0075a7 */ /* 0x000ee40008040145 */
[----:B---3--:R-:W-:Y:S05]  /*6980*/  @!P2 BRA `(.L_x_1027) ;  /* 0x000000e8004ca947 */ /* 0x008fea0003800000 */
.L_x_1026:
[----:B------:R-:W-:Y:S01]  /*6990*/  UIADD3 UR10, UR41, 0x26400, URZ ;  /* 0x00026400290a7890 */ /* 0x000fe2000fffe03f */
[----:B------:R-:W-:Y:S01]  /*69a0*/  WARPGROUP.ARRIVE ;  /* 0x00000000000079c5 */ /* 0x000fe20000000000 */
[----:B------:R-:W-:-:S05]  /*69b0*/  UIADD3 UR15, UR6, 0x2, URZ ;  /* 0x00000002060f7890 */ /* 0x000fca000fffe03f */
[----:B-1----:R-:W1:Y:S01]  /*69c0*/  S2R R7, SR_TID.X ;  /* 0x0000000000077919 */ /* 0x002e620000002100 */
[----:B------:R-:W-:Y:S02]  /*69d0*/  USHF.R.U32.HI UR10, URZ, 0x4, UR10 ;  /* 0x000000043f0a7899 */ /* 0x000fe4000801160a */
[----:B------:R-:W-:Y:S02]  /*69e0*/  UIADD3 UR11, UR6, 0x606, URZ ;  /* 0x00000606060b7890 */ /* 0x000fe4000fffe03f */
[----:B------:R-:W-:Y:S02]  /*69f0*/  ULOP3.LUT UR18, UR10, 0x3fff, URZ, 0xc0, !UPT ;  /* 0x00003fff0a127892 */ /* 0x000fe4000f8ec03f */
[----:B------:R-:W-:Y:S02]  /*6a00*/  UIADD3 UR14, UR6, 0x4, URZ ;  /* 0x00000004060e7890 */ /* 0x000fe4000fffe03f */
[----:B------:R-:W-:Y:S02]  /*6a10*/  ULEA UR10, UR36, UR4, 0xc ;  /* 0x00000004240a7291 */ /* 0x000fe4000f8e603f */
[----:B------:R-:W-:Y:S01]  /*6a20*/  ULOP3.LUT UR6, UR18, 0x10000, URZ, 0xfc, !UPT ;  /* 0x0001000012067892 */ /* 0x000fe2000f8efc3f */
[----:B------:R-:W-:Y:S01]  /*6a30*/  UMOV UR23, 0x40000040 ;  /* 0x4000004000177882 */ /* 0x000fe20000000000 */
[----:B------:R-:W-:Y:S01]  /*6a40*/  UMOV UR21, 0x40000040 ;  /* 0x4000004000157882 */ /* 0x000fe20000000000 */
[----:B------:R-:W-:-:S02]  /*6a50*/  UIADD3 UR18, UR10, 0x800, URZ ;  /* 0x000008000a127890 */ /* 0x000fc4000fffe03f */
[----:B------:R-:W-:Y:S02]  /*6a60*/  UMOV UR22, UR10 ;  /* 0x0000000a00167c82 */ /* 0x000fe40008000000 */
[----:B------:R-:W-:Y:S01]  /*6a70*/  UMOV UR20, UR6 ;  /* 0x0000000600147c82 */ /* 0x000fe20008000000 */
[----:B------:R-:W-:Y:S01]  /*6a80*/  UIADD3 UR19, UR6, 0x800, URZ ;  /* 0x0000080006137890 */ /* 0x000fe2000fffe03f */
[----:B------:R-:W-:Y:S01]  /*6a90*/  HGMMA.64x64x16.F32.BF16 R152, gdesc[UR20], R152, gsb0 ;  /* 0x00e00000149879f0 */ /* 0x000fe20008001898 */
[----:B------:R-:W-:Y:S01]  /*6aa0*/  UIADD3 UR22, UR10, 0x2, URZ ;  /* 0x000000020a167890 */ /* 0x000fe2000fffe03f */
[----:B------:R-:W-:Y:S01]  /*6ab0*/  UMOV UR20, UR15 ;  /* 0x0000000f00147c82 */ /* 0x000fe20008000000 */
[----:B------:R-:W-:Y:S01]  /*6ac0*/  UMOV UR21, 0x40000040 ;  /* 0x4000004000157882 */ /* 0x000fe20000000000 */
[----:B------:R-:W-:Y:S01]  /*6ad0*/  UMOV UR23, 0x40000040 ;  /* 0x4000004000177882 */ /* 0x000fe20000000000 */
[----:B-1----:R-:W-:-:S05]  /*6ae0*/  SHF.R.U32.HI R7, RZ, 0x7, R7 ;  /* 0x00000007ff077819 */ /* 0x002fca0000011607 */
[----:B0-2---:R-:W0:Y:S01]  /*6af0*/  SHFL.IDX PT, R6, R7, RZ, 0x1f ;  /* 0x00001fff07067589 */ /* 0x005e2200000e0000 */
[----:B------:R-:W-:Y:S02]  /*6b00*/  WARPGROUP.DEPBAR.LE gsb0, 0x0 ;  /* 0x00008000000079c5 */ /* 0x000fe40000010000 */
[----:B------:R-:W-:-:S06]  /*6b10*/  WARPGROUP.ARRIVE ;  /* 0x00000000000079c5 */ /* 0x000fcc0000000000 */
[----:B------:R-:W-:Y:S01]  /*6b20*/  HGMMA.64x64x16.F32.BF16 R152, gdesc[UR20], R152, gsb0 ;  /* 0x00e00000149879f0 */ /* 0x000fe20008001898 */
[----:B------:R-:W-:Y:S01]  /*6b30*/  UIADD3 UR22, UR10, 0x4, URZ ;  /* 0x000000040a167890 */ /* 0x000fe2000fffe03f */
[----:B------:R-:W-:Y:S01]  /*6b40*/  UMOV UR20, UR14 ;  /* 0x0000000e00147c82 */ /* 0x000fe20008000000 */
        /* <DEDUP_REMOVED lines=89> */
[----:B------:R-:W-:Y:S01]  /*70e0*/  UIADD3 UR22, UR10, 0x606, URZ ;  /* 0x000006060a167890 */ /* 0x000fe2000fffe03f */
[----:B------:R-:W-:Y:S01]  /*70f0*/  UMOV UR20, UR11 ;  /* 0x0000000b00147c82 */ /* 0x000fe20008000000 */
[----:B------:R-:W-:Y:S01]  /*7100*/  UMOV UR21, 0x40000040 ;  /* 0x4000004000157882 */ /* 0x000fe20000000000 */
[----:B------:R-:W-:Y:S01]  /*7110*/  UMOV UR23, 0x40000040 ;  /* 0x4000004000177882 */ /* 0x000fe20000000000 */
        /* <DEDUP_REMOVED lines=154> */
.L_x_1028:
        /* <DEDUP_REMOVED lines=29> */
[----:B------:R-:W-:Y:S01]  /*7c90*/  ISETP.NE.AND P2, PT, R19, RZ, PT ;  /* 0x000000ff1300720c */ /* 0x000fe20003f45270 */
[----:B------:R-:W-:Y:S01]  /*7ca0*/  UMOV UR11, 0x40000040 ;  /* 0x40000040000b7882 */ /* 0x000fe20000000000 */
[----:B------:R-:W-:Y:S01]  /*7cb0*/  UMOV UR15, 0x40000040 ;  /* 0x40000040000f7882 */ /* 0x000fe20000000000 */
        /* <DEDUP_REMOVED lines=26> */
[----:B------:R-:W-:Y:S01]  /*7e60*/  MUFU.TANH R155, R155 ;  /* 0x0000009b009b7308 */ /* 0x000fe20000002400 */
[----:B--2---:R-:W-:-:S07]  /*7e70*/  FMNMX.FTZ R6, R161, R6, !PT ;  /* 0x00000006a1067209 */ /* 0x004fce0007810000 */
[----:B------:R-:W-:Y:S01]  /*7e80*/  MUFU.TANH R158, R158 ;  /* 0x0000009e009e7308 */ /* 0x000fe20000002400 */
[----:B0-----:R-:W-:-:S05]  /*7e90*/  FMNMX.FTZ R6, R164, R6, !PT ;  /* 0x00000006a4067209 */ /* 0x001fca0007810000 */
        /* <DEDUP_REMOVED lines=10> */
[C---:B------:R-:W-:Y:S01]  /*7f40*/  FMUL.FTZ R154, R6.reuse, UR18 ;  /* 0x00000012069a7c20 */ /* 0x040fe20008410000 */
[----:B------:R-:W-:Y:S02]  /*7f50*/  FADD.FTZ R165, -R6, R9 ;  /* 0x0000000906a57221 */ /* 0x000fe40000010100 */
[----:B------:R0:W-:Y:S01]  /*7f60*/  MUFU.TANH R9, R162 ;  /* 0x000000a200097308 */ /* 0x0001e20000002400 */
[--C-:B------:R-:W-:Y:S01]  /*7f70*/  FFMA.FTZ R7, R7, UR18, -R154.reuse ;  /* 0x0000001207077c23 */ /* 0x100fe2000801089a */
[--C-:B------:R-:W-:Y:S01]  /*7f80*/  FFMA.FTZ R11, R11, UR18, -R154.reuse ;  /* 0x000000120b0b7c23 */ /* 0x100fe2000801089a */
[--C-:B------:R-:W-:Y:S01]  /*7f90*/  FFMA.FTZ R12, R12, UR18, -R154.reuse ;  /* 0x000000120c0c7c23 */ /* 0x100fe2000801089a */
[--C-:B------:R-:W-:Y:S01]  /*7fa0*/  FFMA.FTZ R13, R13, UR18, -R154.reuse ;  /* 0x000000120d0d7c23 */ /* 0x100fe2000801089a */
[--C-:B------:R-:W-:Y:S01]  /*7fb0*/  FFMA.FTZ R14, R14, UR18, -R154.reuse ;  /* 0x000000120e0e7c23 */ /* 0x100fe2000801089a */
[--C-:B------:R-:W-:Y:S01]  /*7fc0*/  FFMA.FTZ R15, R15, UR18, -R154.reuse ;  /* 0x000000120f0f7c23 */ /* 0x100fe2000801089a */
[--C-:B------:R-:W-:Y:S01]  /*7fd0*/  FFMA.FTZ R20, R20, UR18, -R154.reuse ;  /* 0x0000001214147c23 */ /* 0x100fe2000801089a */
[----:B------:R-:W-:Y:S01]  /*7fe0*/  MUFU.EX2 R7, R7 ;  /* 0x0000000700077308 */ /* 0x000fe20000000800 */
[----:B0-----:R-:W-:Y:S01]  /*7ff0*/  FMUL.FTZ R162, R165, UR18 ;  /* 0x00000012a5a27c20 */ /* 0x001fe20008410000 */
[--C-:B------:R-:W-:Y:S01]  /*8000*/  FFMA.FTZ R165, R10, UR18, -R154.reuse ;  /* 0x000000120aa57c23 */ /* 0x100fe2000801089a */
[--C-:B------:R-:W-:Y:S01]  /*8010*/  FFMA.FTZ R21, R21, UR18, -R154.reuse ;  /* 0x0000001215157c23 */ /* 0x100fe2000801089a */
[--C-:B------:R-:W-:Y:S01]  /*8020*/  FFMA.FTZ R23, R23, UR18, -R154.reuse ;  /* 0x0000001217177c23 */ /* 0x100fe2000801089a */
[--C-:B------:R-:W-:Y:S01]  /*8030*/  FFMA.FTZ R153, R153, UR18, -R154.reuse ;  /* 0x0000001299997c23 */ /* 0x100fe2000801089a */
[--C-:B------:R-:W-:Y:S01]  /*8040*/  FFMA.FTZ R156, R156, UR18, -R154.reuse ;  /* 0x000000129c9c7c23 */ /* 0x100fe2000801089a */
[--C-:B------:R-:W-:Y:S01]  /*8050*/  FFMA.FTZ R157, R157, UR18, -R154.reuse ;  /* 0x000000129d9d7c23 */ /* 0x100fe2000801089a */
[----:B------:R0:W1:Y:S01]  /*8060*/  MUFU.EX2 R10, R162 ;  /* 0x000000a2000a7308 */ /* 0x0000620000000800 */
[--C-:B------:R-:W-:Y:S01]  /*8070*/  FFMA.FTZ R161, R161, UR18, -R154.reuse ;  /* 0x00000012a1a17c23 */ /* 0x100fe2000801089a */
[----:B------:R-:W-:-:S06]  /*8080*/  FFMA.FTZ R164, R164, UR18, -R154 ;  /* 0x00000012a4a47c23 */ /* 0x000fcc000801089a */
[----:B------:R-:W-:Y:S01]  /*8090*/  MUFU.EX2 R168, R12 ;  /* 0x0000000c00a87308 */ /* 0x000fe20000000800 */
[----:B0-----:R-:W-:-:S07]  /*80a0*/  FFMA.FTZ R162, R152, UR18, -R154 ;  /* 0x0000001298a27c23 */ /* 0x001fce000801089a */
[----:B------:R0:W2:Y:S01]  /*80b0*/  MUFU.EX2 R152, R165 ;  /* 0x000000a500987308 */ /* 0x0000a20000000800 */
[----:B-1----:R-:W-:Y:S01]  /*80c0*/  FFMA.FTZ R154, R10, R3, R7 ;  /* 0x000000030a9a7223 */ /* 0x002fe20000010007 */
[----:B------:R-:W-:Y:S01]  /*80d0*/  FMUL.FTZ R3, R167, UR10 ;  /* 0x0000000aa7037c20 */ /* 0x000fe20008410000 */
[----:B------:R-:W-:Y:S01]  /*80e0*/  FMUL.FTZ R167, R174, UR10 ;  /* 0x0000000aaea77c20 */ /* 0x000fe20008410000 */
[-C--:B------:R-:W-:Y:S01]  /*80f0*/  FMUL.FTZ R24, R24, R10.reuse ;  /* 0x0000000a18187220 */ /* 0x080fe20000410000 */
[-C--:B------:R-:W-:Y:S01]  /*8100*/  FMUL.FTZ R25, R25, R10.reuse ;  /* 0x0000000a19197220 */ /* 0x080fe20000410000 */
[-C--:B------:R-:W-:Y:S01]  /*8110*/  FMUL.FTZ R28, R28, R10.reuse ;  /* 0x0000000a1c1c7220 */ /* 0x080fe20000410000 */
[-C--:B------:R-:W-:Y:S01]  /*8120*/  FMUL.FTZ R29, R29, R10.reuse ;  /* 0x0000000a1d1d7220 */ /* 0x080fe20000410000 */
[----:B------:R-:W-:Y:S01]  /*8130*/  MUFU.TANH R3, R3 ;  /* 0x0000000300037308 */ /* 0x000fe20000002400 */
[----:B0-----:R-:W-:Y:S01]  /*8140*/  FMUL.FTZ R165, R166, UR10 ;  /* 0x0000000aa6a57c20 */ /* 0x001fe20008410000 */
[----:B------:R-:W-:Y:S01]  /*8150*/  FMUL.FTZ R166, R171, UR10 ;  /* 0x0000000aaba67c20 */ /* 0x000fe20008410000 */
[----:B------:R-:W-:Y:S01]  /*8160*/  FMUL.FTZ R171, R182, UR10 ;  /* 0x0000000ab6ab7c20 */ /* 0x000fe20008410000 */
[-C--:B------:R-:W-:Y:S01]  /*8170*/  FMUL.FTZ R32, R32, R10.reuse ;  /* 0x0000000a20207220 */ /* 0x080fe20000410000 */
[-C--:B------:R-:W-:Y:S01]  /*8180*/  FMUL.FTZ R33, R33, R10.reuse ;  /* 0x0000000a21217220 */ /* 0x080fe20000410000 */
[-C--:B------:R-:W-:Y:S01]  /*8190*/  FMUL.FTZ R36, R36, R10.reuse ;  /* 0x0000000a24247220 */ /* 0x080fe20000410000 */
[-C--:B------:R-:W-:Y:S01]  /*81a0*/  FMUL.FTZ R37, R37, R10.reuse ;  /* 0x0000000a25257220 */ /* 0x080fe20000410000 */
[----:B------:R-:W-:Y:S01]  /*81b0*/  MUFU.TANH R165, R165 ;  /* 0x000000a500a57308 */ /* 0x000fe20000002400 */
[C---:B--2---:R-:W-:Y:S01]  /*81c0*/  FADD.FTZ R154, R152.reuse, R154 ;  /* 0x0000009a989a7221 */ /* 0x044fe20000010000 */
[----:B------:R-:W-:Y:S01]  /*81d0*/  F2FP.BF16.F32.PACK_AB R152, R152, R7 ;  /* 0x000000079898723e */ /* 0x000fe200000010ff */
[-C--:B------:R-:W-:Y:S01]  /*81e0*/  FMUL.FTZ R40, R40, R10.reuse ;  /* 0x0000000a28287220 */ /* 0x080fe20000410000 */
[-C--:B------:R-:W-:Y:S01]  /*81f0*/  FMUL.FTZ R41, R41, R10.reuse ;  /* 0x0000000a29297220 */ /* 0x080fe20000410000 */
[-C--:B------:R-:W-:Y:S01]  /*8200*/  FMUL.FTZ R44, R44, R10.reuse ;  /* 0x0000000a2c2c7220 */ /* 0x080fe20000410000 */
[-C--:B------:R-:W-:Y:S01]  /*8210*/  FMUL.FTZ R45, R45, R10.reuse ;  /* 0x0000000a2d2d7220 */ /* 0x080fe20000410000 */
[-C--:B------:R-:W-:Y:S01]  /*8220*/  FMUL.FTZ R48, R48, R10.reuse ;  /* 0x0000000a30307220 */ /* 0x080fe20000410000 */
[----:B------:R0:W1:Y:S01]  /*8230*/  MUFU.EX2 R7, R11 ;  /* 0x0000000b00077308 */ /* 0x0000620000000800 */
[-C--:B------:R-:W-:Y:S01]  /*8240*/  FMUL.FTZ R49, R49, R10.reuse ;  /* 0x0000000a31317220 */ /* 0x080fe20000410000 */
[-C--:B------:R-:W-:Y:S01]  /*8250*/  FMUL.FTZ R52, R52, R10.reuse ;  /* 0x0000000a34347220 */ /* 0x080fe20000410000 */
[-C--:B------:R-:W-:Y:S01]  /*8260*/  FMUL.FTZ R53, R53, R10.reuse ;  /* 0x0000000a35357220 */ /* 0x080fe20000410000 */
[-C--:B------:R-:W-:Y:S01]  /*8270*/  FMUL.FTZ R56, R56, R10.reuse ;  /* 0x0000000a38387220 */ /* 0x080fe20000410000 */
[-C--:B------:R-:W-:Y:S01]  /*8280*/  FMUL.FTZ R57, R57, R10.reuse ;  /* 0x0000000a39397220 */ /* 0x080fe20000410000 */
[-C--:B------:R-:W-:Y:S01]  /*8290*/  FMUL.FTZ R60, R60, R10.reuse ;  /* 0x0000000a3c3c7220 */ /* 0x080fe20000410000 */
[-C--:B------:R-:W-:Y:S01]  /*82a0*/  FMUL.FTZ R61, R61, R10.reuse ;  /* 0x0000000a3d3d7220 */ /* 0x080fe20000410000 */
[----:B------:R-:W-:Y:S01]  /*82b0*/  MUFU.TANH R166, R166 ;  /* 0x000000a600a67308 */ /* 0x000fe20000002400 */
[----:B0-----:R-:W-:Y:S01]  /*82c0*/  FMUL.FTZ R11, R170, UR10 ;  /* 0x0000000aaa0b7c20 */ /* 0x001fe20008410000 */
[----:B------:R-:W-:Y:S01]  /*82d0*/  FMUL.FTZ R170, R179, UR10 ;  /* 0x0000000ab3aa7c20 */ /* 0x000fe20008410000 */
[-C--:B------:R-:W-:Y:S01]  /*82e0*/  FMUL.FTZ R64, R64, R10.reuse ;  /* 0x0000000a40407220 */ /* 0x080fe20000410000 */
[-C--:B------:R-:W-:Y:S01]  /*82f0*/  FMUL.FTZ R65, R65, R10.reuse ;  /* 0x0000000a41417220 */ /* 0x080fe20000410000 */
[-C--:B------:R-:W-:Y:S01]  /*8300*/  FMUL.FTZ R68, R68, R10.reuse ;  /* 0x0000000a44447220 */ /* 0x080fe20000410000 */
[-C--:B------:R-:W-:Y:S01]  /*8310*/  FMUL.FTZ R69, R69, R10.reuse ;  /* 0x0000000a45457220 */ /* 0x080fe20000410000 */
[-C--:B------:R-:W-:Y:S01]  /*8320*/  FMUL.FTZ R72, R72, R10.reuse ;  /* 0x0000000a48487220 */ /* 0x080fe20000410000 */
[----:B------:R-:W0:Y:S01]  /*8330*/  MUFU.TANH R11, R11 ;  /* 0x0000000b000b7308 */ /* 0x000e220000002400 */
[----:B-1----:R-:W-:Y:S01]  /*8340*/  FADD.FTZ R12, R7, R154 ;  /* 0x0000009a070c7221 */ /* 0x002fe20000010000 */
[----:B------:R-:W-:Y:S01]  /*8350*/  F2FP.BF16.F32.PACK_AB R154, R168, R7 ;  /* 0x00000007a89a723e */ /* 0x000fe200000010ff */
[----:B------:R-:W-:Y:S01]  /*8360*/  FMUL.FTZ R73, R73, R10 ;  /* 0x0000000a49497220 */ /* 0x000fe20000410000 */
[----:B------:R-:W-:Y:S01]  /*8370*/  FMNMX.FTZ R7, R160, R8, !PT ;  /* 0x00000008a0077209 */ /* 0x000fe20007810000 */
[----:B------:R-:W-:Y:S01]  /*8380*/  FADD.FTZ R12, R168, R12 ;  /* 0x0000000ca80c7221 */ /* 0x000fe20000010000 */
[----:B------:R-:W-:Y:S01]  /*8390*/  FMUL.FTZ R168, R175, UR10 ;  /* 0x0000000aafa87c20 */ /* 0x000fe20008410000 */
[----:B------:R-:W-:Y:S01]  /*83a0*/  UIADD3 UR10, UR5, 0x38840, URZ ;  /* 0x00038840050a7890 */ /* 0x000fe2000fffe03f */
[----:B------:R-:W-:Y:S01]  /*83b0*/  FMNMX.FTZ R7, R155, R7, !PT ;  /* 0x000000079b077209 */ /* 0x000fe20007810000 */
[----:B------:R-:W1:Y:S01]  /*83c0*/  MUFU.TANH R167, R167 ;  /* 0x000000a700a77308 */ /* 0x000e620000002400 */
[-C--:B------:R-:W-:Y:S01]  /*83d0*/  FMUL.FTZ R76, R76, R10.reuse ;  /* 0x0000000a4c4c7220 */ /* 0x080fe20000410000 */
[----:B------:R-:W-:Y:S01]  /*83e0*/  UPRMT UR10, UR40, 0x654, UR10 ;  /* 0x00000654280a7896 */ /* 0x000fe2000800000a */
[----:B------:R-:W-:Y:S01]  /*83f0*/  FMNMX.FTZ R7, R158, R7, !PT ;  /* 0x000000079e077209 */ /* 0x000fe20007810000 */
[-C--:B------:R-:W-:Y:S01]  /*8400*/  FMUL.FTZ R77, R77, R10.reuse ;  /* 0x0000000a4d4d7220 */ /* 0x080fe20000410000 */
[-C--:B------:R-:W-:Y:S01]  /*8410*/  FMUL.FTZ R80, R80, R10.reuse ;  /* 0x0000000a50507220 */ /* 0x080fe20000410000 */
[-C--:B------:R-:W-:Y:S01]  /*8420*/  FMUL.FTZ R81, R81, R10.reuse ;  /* 0x0000000a51517220 */ /* 0x080fe20000410000 */
[----:B------:R-:W-:Y:S01]  /*8430*/  FMNMX.FTZ R7, R159, R7, !PT ;  /* 0x000000079f077209 */ /* 0x000fe20007810000 */
[----:B------:R-:W2:Y:S01]  /*8440*/  MUFU.TANH R168, R168 ;  /* 0x000000a800a87308 */ /* 0x000ea20000002400 */
[-C--:B------:R-:W-:Y:S01]  /*8450*/  FMUL.FTZ R84, R84, R10.reuse ;  /* 0x0000000a54547220 */ /* 0x080fe20000410000 */
[-C--:B------:R-:W-:Y:S01]  /*8460*/  FMUL.FTZ R85, R85, R10.reuse ;  /* 0x0000000a55557220 */ /* 0x080fe20000410000 */
[----:B------:R-:W-:Y:S01]  /*8470*/  FMNMX.FTZ R7, R9, R7, !PT ;  /* 0x0000000709077209 */ /* 0x000fe20007810000 */
[----:B------:R-:W-:Y:S01]  /*8480*/  SYNCS.ARRIVE.TRANS64.RED.A1T0 RZ, [UR10], RZ ;  /* 0x000000ffffff79a7 */ /* 0x000fe2000810040a */
[-C--:B------:R-:W-:Y:S01]  /*8490*/  FMUL.FTZ R88, R88, R10.reuse ;  /* 0x0000000a58587220 */ /* 0x080fe20000410000 */
[-C--:B------:R-:W-:Y:S01]  /*84a0*/  FMUL.FTZ R89, R89, R10.reuse ;  /* 0x0000000a59597220 */ /* 0x080fe20000410000 */
[----:B------:R-:W-:Y:S01]  /*84b0*/  FMNMX.FTZ R7, R163, R7, !PT ;  /* 0x00000007a3077209 */ /* 0x000fe20007810000 */
[----:B------:R-:W3:Y:S01]  /*84c0*/  MUFU.TANH R170, R170 ;  /* 0x000000aa00aa7308 */ /* 0x000ee20000002400 */
        /* <DEDUP_REMOVED lines=10> */
[----:B0-----:R-:W-:Y:S01]  /*8570*/  FMNMX.FTZ R7, R11, R7, !PT ;  /* 0x000000070b077209 */ /* 0x001fe20007810000 */
[-C--:B------:R-:W-:Y:S01]  /*8580*/  FMUL.FTZ R105, R105, R10.reuse ;  /* 0x0000000a69697220 */ /* 0x080fe20000410000 */
[-C--:B------:R-:W-:Y:S01]  /*8590*/  FMUL.FTZ R108, R108, R10.reuse ;  /* 0x0000000a6c6c7220 */ /* 0x080fe20000410000 */
[-C--:B------:R-:W-:Y:S01]  /*85a0*/  FMUL.FTZ R109, R109, R10.reuse ;  /* 0x0000000a6d6d7220 */ /* 0x080fe20000410000 */
[----:B------:R-:W-:Y:S01]  /*85b0*/  FMNMX.FTZ R7, R166, R7, !PT ;  /* 0x00000007a6077209 */ /* 0x000fe20007810000 */
[----:B------:R-:W-:Y:S01]  /*85c0*/  MUFU.EX2 R13, R13 ;  /* 0x0000000d000d7308 */ /* 0x000fe20000000800 */
[-C--:B------:R-:W-:Y:S01]  /*85d0*/  FMUL.FTZ R112, R112, R10.reuse ;  /* 0x0000000a70707220 */ /* 0x080fe20000410000 */
[-C--:B------:R-:W-:Y:S01]  /*85e0*/  FMUL.FTZ R113, R113, R10.reuse ;  /* 0x0000000a71717220 */ /* 0x080fe20000410000 */
[----:B-1----:R-:W-:Y:S01]  /*85f0*/  FMNMX.FTZ R7, R167, R7, !PT ;  /* 0x00000007a7077209 */ /* 0x002fe20007810000 */
[-C--:B------:R-:W-:Y:S01]  /*8600*/  FMUL.FTZ R116, R116, R10.reuse ;  /* 0x0000000a74747220 */ /* 0x080fe20000410000 */
[-C--:B------:R-:W-:Y:S01]  /*8610*/  FMUL.FTZ R117, R117, R10.reuse ;  /* 0x0000000a75757220 */ /* 0x080fe20000410000 */
[-C--:B------:R-:W-:Y:S01]  /*8620*/  FMUL.FTZ R120, R120, R10.reuse ;  /* 0x0000000a78787220 */ /* 0x080fe20000410000 */
[----:B--2---:R-:W-:Y:S01]  /*8630*/  FMNMX.FTZ R7, R168, R7, !PT ;  /* 0x00000007a8077209 */ /* 0x004fe20007810000 */
[----:B------:R-:W-:Y:S01]  /*8640*/  MUFU.EX2 R14, R14 ;  /* 0x0000000e000e7308 */ /* 0x000fe20000000800 */
[-C--:B------:R-:W-:Y:S01]  /*8650*/  FMUL.FTZ R121, R121, R10.reuse ;  /* 0x0000000a79797220 */ /* 0x080fe20000410000 */
[-C--:B------:R-:W-:Y:S01]  /*8660*/  FMUL.FTZ R124, R124, R10.reuse ;  /* 0x0000000a7c7c7220 */ /* 0x080fe20000410000 */
[----:B------:R-:W-:Y:S01]  /*8670*/  FMNMX.FTZ R7, R169, R7, !PT ;  /* 0x00000007a9077209 */ /* 0x000fe20007810000 */
[-C--:B------:R-:W-:Y:S01]  /*8680*/  FMUL.FTZ R125, R125, R10.reuse ;  /* 0x0000000a7d7d7220 */ /* 0x080fe20000410000 */
[-C--:B------:R-:W-:Y:S01]  /*8690*/  FMUL.FTZ R128, R128, R10.reuse ;  /* 0x0000000a80807220 */ /* 0x080fe20000410000 */
[-C--:B------:R-:W-:Y:S01]  /*86a0*/  FMUL.FTZ R129, R129, R10.reuse ;  /* 0x0000000a81817220 */ /* 0x080fe20000410000 */
[----:B---3--:R-:W-:Y:S01]  /*86b0*/  FMNMX.FTZ R7, R170, R7, !PT ;  /* 0x00000007aa077209 */ /* 0x008fe20007810000 */
[----:B------:R-:W-:Y:S01]  /*86c0*/  MUFU.EX2 R15, R15 ;  /* 0x0000000f000f7308 */ /* 0x000fe20000000800 */
[-C--:B------:R-:W-:Y:S01]  /*86d0*/  FMUL.FTZ R132, R132, R10.reuse ;  /* 0x0000000a84847220 */ /* 0x080fe20000410000 */
[-C--:B------:R-:W-:Y:S01]  /*86e0*/  FMUL.FTZ R133, R133, R10.reuse ;  /* 0x0000000a85857220 */ /* 0x080fe20000410000 */
[----:B----4-:R-:W-:Y:S01]  /*86f0*/  FMNMX.FTZ R7, R171, R7, !PT ;  /* 0x00000007ab077209 */ /* 0x010fe20007810000 */
[-C--:B------:R-:W-:Y:S01]  /*8700*/  FMUL.FTZ R136, R136, R10.reuse ;  /* 0x0000000a88887220 */ /* 0x080fe20000410000 */
[-C--:B------:R-:W-:Y:S01]  /*8710*/  FMUL.FTZ R137, R137, R10.reuse ;  /* 0x0000000a89897220 */ /* 0x080fe20000410000 */
[-C--:B------:R-:W-:Y:S01]  /*8720*/  FMUL.FTZ R140, R140, R10.reuse ;  /* 0x0000000a8c8c7220 */ /* 0x080fe20000410000 */
[----:B------:R-:W-:Y:S01]  /*8730*/  FMNMX.FTZ R7, R172, R7, !PT ;  /* 0x00000007ac077209 */ /* 0x000fe20007810000 */
[----:B------:R-:W-:Y:S01]  /*8740*/  MUFU.EX2 R20, R20 ;  /* 0x0000001400147308 */ /* 0x000fe20000000800 */
[-C--:B------:R-:W-:Y:S01]  /*8750*/  FMUL.FTZ R141, R141, R10.reuse ;  /* 0x0000000a8d8d7220 */ /* 0x080fe20000410000 */
[-C--:B------:R-:W-:Y:S01]  /*8760*/  FMUL.FTZ R144, R144, R10.reuse ;  /* 0x0000000a90907220 */ /* 0x080fe20000410000 */
[-C--:B------:R-:W-:Y:S01]  /*8770*/  FMUL.FTZ R145, R145, R10.reuse ;  /* 0x0000000a91917220 */ /* 0x080fe20000410000 */
[----:B------:R-:W0:Y:S01]  /*8780*/  SHFL.BFLY PT, R173, R7, 0x2, 0x1f ;  /* 0x0c401f0007ad7f89 */ /* 0x000e2200000e0000 */
[-C--:B------:R-:W-:Y:S01]  /*8790*/  FMUL.FTZ R148, R148, R10.reuse ;  /* 0x0000000a94947220 */ /* 0x080fe20000410000 */
[----:B------:R-:W-:Y:S01]  /*87a0*/  FMUL.FTZ R149, R149, R10 ;  /* 0x0000000a95957220 */ /* 0x000fe20000410000 */
[----:B------:R-:W-:Y:S01]  /*87b0*/  ULEA UR10, UR36, UR43, 0xc ;  /* 0x0000002b240a7291 */ /* 0x000fe2000f8e603f */
[----:B------:R-:W-:Y:S03]  /*87c0*/  MUFU.EX2 R21, R21 ;  /* 0x0000001500157308 */ /* 0x000fe60000000800 */
[----:B------:R-:W-:-:S05]  /*87d0*/  UIADD3 UR14, UR10, 0x80, URZ ;  /* 0x000000800a0e7890 */ /* 0x000fca000fffe03f */
[----:B------:R-:W-:Y:S08]  /*87e0*/  MUFU.EX2 R174, R156 ;  /* 0x0000009c00ae7308 */ /* 0x000ff00000000800 */
[----:B------:R-:W-:Y:S01]  /*87f0*/  MUFU.EX2 R23, R23 ;  /* 0x0000001700177308 */ /* 0x000fe20000000800 */
[----:B0-----:R-:W-:-:S07]  /*8800*/  FMNMX.FTZ R7, R7, R173, !PT ;  /* 0x000000ad07077209 */ /* 0x001fce0007810000 */
[----:B------:R-:W-:Y:S01]  /*8810*/  MUFU.EX2 R162, R162 ;  /* 0x000000a200a27308 */ /* 0x000fe20000000800 */
[----:B------:R-:W0:Y:S07]  /*8820*/  SHFL.BFLY PT, R173, R7, 0x1, 0x1f ;  /* 0x0c201f0007ad7f89 */ /* 0x000e2e00000e0000 */
[----:B------:R-:W1:Y:S08]  /*8830*/  MUFU.EX2 R177, R157 ;  /* 0x0000009d00b17308 */ /* 0x000e700000000800 */
[----:B------:R-:W-:Y:S08]  /*8840*/  MUFU.EX2 R161, R161 ;  /* 0x000000a100a17308 */ /* 0x000ff00000000800 */
[----:B------:R1:W-:Y:S01]  /*8850*/  MUFU.EX2 R157, R164 ;  /* 0x000000a4009d7308 */ /* 0x0003e20000000800 */
[----:B0-----:R-:W-:-:S05]  /*8860*/  FMNMX.FTZ R7, R7, R173, !PT ;  /* 0x000000ad07077209 */ /* 0x001fca0007810000 */
[C---:B------:R-:W-:Y:S01]  /*8870*/  FADD.FTZ R173, -R7.reuse, R8 ;  /* 0x0000000807ad7221 */ /* 0x040fe20000010100 */
[----:B------:R-:W-:Y:S01]  /*8880*/  FMUL.FTZ R8, R7, UR18 ;  /* 0x0000001207087c20 */ /* 0x000fe20008410000 */
[----:B-1----:R-:W-:Y:S02]  /*8890*/  F2FP.BF16.F32.PACK_AB R164, R177, R174 ;  /* 0x000000aeb1a4723e */ /* 0x002fe400000010ff */
        /* <DEDUP_REMOVED lines=14> */
[----:B------:R-:W1:Y:S01]  /*8980*/  MUFU.EX2 R160, R160 ;  /* 0x000000a000a07308 */ /* 0x000e620000000800 */
[--C-:B------:R-:W-:Y:S01]  /*8990*/  FFMA.FTZ R169, R169, UR18, -R8.reuse ;  /* 0x00000012a9a97c23 */ /* 0x100fe20008010808 */
[--C-:B------:R-:W-:Y:S01]  /*89a0*/  FFMA.FTZ R170, R170, UR18, -R8.reuse ;  /* 0x00000012aaaa7c23 */ /* 0x100fe20008010808 */
[--C-:B------:R-:W-:Y:S01]  /*89b0*/  FFMA.FTZ R171, R171, UR18, -R8.reuse ;  /* 0x00000012abab7c23 */ /* 0x100fe20008010808 */
[----:B------:R-:W-:-:S04]  /*89c0*/  FFMA.FTZ R8, R172, UR18, -R8 ;  /* 0x00000012ac087c23 */ /* 0x000fc80008010808 */
[----:B------:R-:W2:Y:S01]  /*89d0*/  MUFU.EX2 R155, R155 ;  /* 0x0000009b009b7308 */ /* 0x000ea20000000800 */
        /* <DEDUP_REMOVED lines=8> */
[----:B-1----:R-:W-:Y:S01]  /*8a60*/  FFMA.FTZ R156, R173, R4, R160 ;  /* 0x00000004ad9c7223 */ /* 0x002fe200000100a0 */
[-C--:B------:R-:W-:Y:S01]  /*8a70*/  FMUL.FTZ R39, R39, R173.reuse ;  /* 0x000000ad27277220 */ /* 0x080fe20000410000 */
[-C--:B------:R-:W-:Y:S01]  /*8a80*/  FMUL.FTZ R42, R42, R173.reuse ;  /* 0x000000ad2a2a7220 */ /* 0x080fe20000410000 */
[-C--:B------:R-:W-:Y:S01]  /*8a90*/  FMUL.FTZ R43, R43, R173.reuse ;  /* 0x000000ad2b2b7220 */ /* 0x080fe20000410000 */
[-C--:B------:R-:W-:Y:S01]  /*8aa0*/  FMUL.FTZ R46, R46, R173.reuse ;  /* 0x000000ad2e2e7220 */ /* 0x080fe20000410000 */
[-C--:B------:R-:W-:Y:S01]  /*8ab0*/  FMUL.FTZ R47, R47, R173.reuse ;  /* 0x000000ad2f2f7220 */ /* 0x080fe20000410000 */
[-C--:B------:R-:W-:Y:S01]  /*8ac0*/  FMUL.FTZ R50, R50, R173.reuse ;  /* 0x000000ad32327220 */ /* 0x080fe20000410000 */
[----:B------:R1:W3:Y:S01]  /*8ad0*/  MUFU.EX2 R172, R153 ;  /* 0x0000009900ac7308 */ /* 0x0002e20000000800 */
[----:B0-----:R-:W-:Y:S01]  /*8ae0*/  FADD.FTZ R3, R13, R12 ;  /* 0x0000000c0d037221 */ /* 0x001fe20000010000 */
[----:B--2---:R-:W-:Y:S01]  /*8af0*/  FADD.FTZ R156, R155, R156 ;  /* 0x0000009c9b9c7221 */ /* 0x004fe20000010000 */
[-C--:B------:R-:W-:Y:S01]  /*8b00*/  FMUL.FTZ R51, R51, R173.reuse ;  /* 0x000000ad33337220 */ /* 0x080fe20000410000 */
[-C--:B------:R-:W-:Y:S01]  /*8b10*/  FMUL.FTZ R54, R54, R173.reuse ;  /* 0x000000ad36367220 */ /* 0x080fe20000410000 */
[----:B------:R-:W-:Y:S01]  /*8b20*/  FADD.FTZ R3, R14, R3 ;  /* 0x000000030e037221 */ /* 0x000fe20000010000 */
[-C--:B------:R-:W-:Y:S01]  /*8b30*/  FMUL.FTZ R55, R55, R173.reuse ;  /* 0x000000ad37377220 */ /* 0x080fe20000410000 */
[----:B------:R-:W-:Y:S01]  /*8b40*/  FMUL.FTZ R58, R58, R173 ;  /* 0x000000ad3a3a7220 */ /* 0x000fe20000410000 */
[----:B------:R-:W-:Y:S01]  /*8b50*/  MUFU.EX2 R159, R159 ;  /* 0x0000009f009f7308 */ /* 0x000fe20000000800 */
[----:B-1----:R-:W-:Y:S01]  /*8b60*/  F2FP.BF16.F32.PACK_AB R153, R155, R160 ;  /* 0x000000a09b99723e */ /* 0x002fe200000010ff */
[----:B------:R-:W-:Y:S01]  /*8b70*/  FADD.FTZ R3, R15, R3 ;  /* 0x000000030f037221 */ /* 0x000fe20000010000 */
[----:B------:R-:W-:Y:S01]  /*8b80*/  F2FP.BF16.F32.PACK_AB R160, R23, R21 ;  /* 0x0000001517a0723e */ /* 0x000fe200000010ff */
[-C--:B------:R-:W-:Y:S01]  /*8b90*/  FMUL.FTZ R59, R59, R173.reuse ;  /* 0x000000ad3b3b7220 */ /* 0x080fe20000410000 */
[-C--:B------:R-:W-:Y:S01]  /*8ba0*/  FMUL.FTZ R62, R62, R173.reuse ;  /* 0x000000ad3e3e7220 */ /* 0x080fe20000410000 */
[----:B------:R-:W-:Y:S01]  /*8bb0*/  FADD.FTZ R3, R20, R3 ;  /* 0x0000000314037221 */ /* 0x000fe20000010000 */
[-C--:B------:R-:W-:Y:S01]  /*8bc0*/  FMUL.FTZ R63, R63, R173.reuse ;  /* 0x000000ad3f3f7220 */ /* 0x080fe20000410000 */
[----:B------:R0:W1:Y:S01]  /*8bd0*/  MUFU.EX2 R155, R158 ;  /* 0x0000009e009b7308 */ /* 0x0000620000000800 */
[-C--:B------:R-:W-:Y:S01]  /*8be0*/  FMUL.FTZ R66, R66, R173.reuse ;  /* 0x000000ad42427220 */ /* 0x080fe20000410000 */
[----:B------:R-:W-:Y:S01]  /*8bf0*/  FADD.FTZ R3, R21, R3 ;  /* 0x0000000315037221 */ /* 0x000fe20000010000 */
[-C--:B------:R-:W-:Y:S01]  /*8c00*/  FMUL.FTZ R67, R67, R173.reuse ;  /* 0x000000ad43437220 */ /* 0x080fe20000410000 */
[-C--:B------:R-:W-:Y:S01]  /*8c10*/  FMUL.FTZ R70, R70, R173.reuse ;  /* 0x000000ad46467220 */ /* 0x080fe20000410000 */
[-C--:B------:R-:W-:Y:S01]  /*8c20*/  FMUL.FTZ R71, R71, R173.reuse ;  /* 0x000000ad47477220 */ /* 0x080fe20000410000 */
[----:B------:R-:W-:Y:S01]  /*8c30*/  FADD.FTZ R3, R23, R3 ;  /* 0x0000000317037221 */ /* 0x000fe20000010000 */
[----:B------:R-:W-:Y:S01]  /*8c40*/  FMUL.FTZ R74, R74, R173 ;  /* 0x000000ad4a4a7220 */ /* 0x000fe20000410000 */
[----:B------:R-:W-:Y:S01]  /*8c50*/  MUFU.EX2 R9, R9 ;  /* 0x0000000900097308 */ /* 0x000fe20000000800 */
[----:B0-----:R-:W-:-:S02]  /*8c60*/  IMAD.U32 R158, RZ, RZ, UR7 ;  /* 0x00000007ff9e7e24 */ /* 0x001fc4000f8e00ff */
[----:B------:R-:W-:Y:S01]  /*8c70*/  FADD.FTZ R3, R162, R3 ;  /* 0x00000003a2037221 */ /* 0x000fe20000010000 */
[----:B---3--:R-:W-:Y:S01]  /*8c80*/  F2FP.BF16.F32.PACK_AB R162, R172, R162 ;  /* 0x000000a2aca2723e */ /* 0x008fe200000010ff */
[-C--:B------:R-:W-:Y:S01]  /*8c90*/  FMUL.FTZ R75, R75, R173.reuse ;  /* 0x000000ad4b4b7220 */ /* 0x080fe20000410000 */
[----:B------:R-:W-:Y:S02]  /*8ca0*/  @!P2 IMAD R158, R158, 0x40, R17 ;  /* 0x000000409e9ea824 */ /* 0x000fe400078e0211 */
[----:B------:R-:W-:Y:S01]  /*8cb0*/  FADD.FTZ R3, R172, R3 ;  /* 0x00000003ac037221 */ /* 0x000fe20000010000 */
[----:B------:R-:W-:Y:S01]  /*8cc0*/  FMUL.FTZ R78, R78, R173 ;  /* 0x000000ad4e4e7220 */ /* 0x000fe20000410000 */
[----:B------:R-:W-:Y:S01]  /*8cd0*/  MUFU.EX2 R4, R163 ;  /* 0x000000a300047308 */ /* 0x000fe20000000800 */
[----:B-1----:R-:W-:Y:S01]  /*8ce0*/  FADD.FTZ R156, R155, R156 ;  /* 0x0000009c9b9c7221 */ /* 0x002fe20000010000 */
[----:B------:R-:W-:Y:S01]  /*8cf0*/  @!P2 LEA R158, R158, UR41, 0x2 ;  /* 0x000000299e9eac11 */ /* 0x000fe2000f8e10ff */
[----:B------:R-:W-:Y:S01]  /*8d00*/  FADD.FTZ R3, R174, R3 ;  /* 0x00000003ae037221 */ /* 0x000fe20000010000 */
[C---:B------:R-:W-:Y:S01]  /*8d10*/  F2FP.BF16.F32.PACK_AB R155, R159.reuse, R155 ;  /* 0x0000009b9f9b723e */ /* 0x040fe200000010ff */
[----:B------:R-:W-:Y:S01]  /*8d20*/  FADD.FTZ R12, R159, R156 ;  /* 0x0000009c9f0c7221 */ /* 0x000fe20000010000 */
[----:B------:R-:W-:Y:S01]  /*8d30*/  F2FP.BF16.F32.PACK_AB R156, R14, R13 ;  /* 0x0000000d0e9c723e */ /* 0x000fe200000010ff */
[----:B------:R-:W-:Y:S01]  /*8d40*/  @!P2 STS [R158+0x38400], R10 ;  /* 0x0384000a9e00a388 */ /* 0x000fe20000000800 */
[----:B------:R-:W0:Y:S01]  /*8d50*/  MUFU.EX2 R175, R165 ;  /* 0x000000a500af7308 */ /* 0x000e220000000800 */
[----:B------:R-:W-:Y:S01]  /*8d60*/  FADD.FTZ R3, R177, R3 ;  /* 0x00000003b1037221 */ /* 0x000fe20000010000 */
[-C--:B------:R-:W-:Y:S01]  /*8d70*/  FMUL.FTZ R79, R79, R173.reuse ;  /* 0x000000ad4f4f7220 */ /* 0x080fe20000410000 */
[----:B------:R1:W-:Y:S01]  /*8d80*/  @!P2 STS [R158+0x38420], R173 ;  /* 0x038420ad9e00a388 */ /* 0x0003e20000000800 */
[-C--:B------:R-:W-:Y:S01]  /*8d90*/  FMUL.FTZ R82, R82, R173.reuse ;  /* 0x000000ad52527220 */ /* 0x080fe20000410000 */
[----:B------:R-:W-:Y:S01]  /*8da0*/  FADD.FTZ R3, R161, R3 ;  /* 0x00000003a1037221 */ /* 0x000fe20000010000 */
[-C--:B------:R-:W-:Y:S01]  /*8db0*/  FMUL.FTZ R83, R83, R173.reuse ;  /* 0x000000ad53537220 */ /* 0x080fe20000410000 */
[----:B------:R-:W-:Y:S01]  /*8dc0*/  BAR.SYNC.DEFER_BLOCKING 0xf, 0x100 ;  /* 0x03c4000000007b1d */ /* 0x000fe20000010000 */
[-C--:B------:R-:W-:Y:S01]  /*8dd0*/  FMUL.FTZ R86, R86, R173.reuse ;  /* 0x000000ad56567220 */ /* 0x080fe20000410000 */
[----:B------:R-:W-:Y:S01]  /*8de0*/  FADD.FTZ R3, R157, R3 ;  /* 0x000000039d037221 */ /* 0x000fe20000010000 */
[-C--:B------:R-:W-:Y:S01]  /*8df0*/  FMUL.FTZ R87, R87, R173.reuse ;  /* 0x000000ad57577220 */ /* 0x080fe20000410000 */
[-C--:B------:R-:W-:Y:S01]  /*8e00*/  FMUL.FTZ R90, R90, R173.reuse ;  /* 0x000000ad5a5a7220 */ /* 0x080fe20000410000 */
[----:B------:R-:W-:Y:S01]  /*8e10*/  FMUL.FTZ R91, R91, R173 ;  /* 0x000000ad5b5b7220 */ /* 0x000fe20000410000 */
[----:B------:R-:W-:Y:S01]  /*8e20*/  MUFU.EX2 R11, R11 ;  /* 0x0000000b000b7308 */ /* 0x000fe20000000800 */
[----:B-1----:R-:W-:Y:S01]  /*8e30*/  F2FP.BF16.F32.PACK_AB R158, R20, R15 ;  /* 0x0000000f149e723e */ /* 0x002fe200000010ff */
[-C--:B------:R-:W-:Y:S01]  /*8e40*/  FMUL.FTZ R94, R94, R173.reuse ;  /* 0x000000ad5e5e7220 */ /* 0x080fe20000410000 */
[----:B------:R-:W-:Y:S01]  /*8e50*/  FMUL.FTZ R95, R95, R173 ;  /* 0x000000ad5f5f7220 */ /* 0x000fe20000410000 */
[----:B0-----:R-:W-:Y:S01]  /*8e60*/  F2FP.BF16.F32.PACK_AB R159, R176, R175 ;  /* 0x000000afb09f723e */ /* 0x001fe200000010ff */
        /* <DEDUP_REMOVED lines=10> */
[----:B------:R-:W-:Y:S01]  /*8f10*/  FMUL.FTZ R115, R115, R173 ;  /* 0x000000ad73737220 */ /* 0x000fe20000410000 */
[----:B------:R-:W-:Y:S01]  /*8f20*/  MUFU.EX2 R13, R167 ;  /* 0x000000a7000d7308 */ /* 0x000fe20000000800 */
[----:B0-----:R-:W-:Y:S01]  /*8f30*/  F2FP.BF16.F32.PACK_AB R166, R157, R161 ;  /* 0x000000a19da6723e */ /* 0x001fe200000010ff */
[----:B------:R-:W-:Y:S01]  /*8f40*/  FMUL.FTZ R118, R118, R173 ;  /* 0x000000ad76767220 */ /* 0x000fe20000410000 */
[----:B------:R-:W-:Y:S01]  /*8f50*/  F2FP.BF16.F32.PACK_AB R157, R4, R9 ;  /* 0x00000009049d723e */ /* 0x000fe200000010ff */
[-C--:B------:R-:W-:Y:S01]  /*8f60*/  FMUL.FTZ R119, R119, R173.reuse ;  /* 0x000000ad77777220 */ /* 0x080fe20000410000 */
[-C--:B------:R-:W-:Y:S01]  /*8f70*/  FMUL.FTZ R122, R122, R173.reuse ;  /* 0x000000ad7a7a7220 */ /* 0x080fe20000410000 */
[-C--:B------:R-:W-:Y:S01]  /*8f80*/  FMUL.FTZ R123, R123, R173.reuse ;  /* 0x000000ad7b7b7220 */ /* 0x080fe20000410000 */
[----:B------:R-:W-:Y:S01]  /*8f90*/  FMUL.FTZ R126, R126, R173 ;  /* 0x000000ad7e7e7220 */ /* 0x000fe20000410000 */
[----:B------:R-:W0:Y:S01]  /*8fa0*/  MUFU.EX2 R168, R168 ;  /* 0x000000a800a87308 */ /* 0x000e220000000800 */
[----:B-1----:R-:W-:Y:S01]  /*8fb0*/  F2FP.BF16.F32.PACK_AB R161, R178, R11 ;  /* 0x0000000bb2a1723e */ /* 0x002fe200000010ff */
        /* <DEDUP_REMOVED lines=13> */
[----:B------:R-:W-:Y:S01]  /*9090*/  FMUL.FTZ R151, R151, R173 ;  /* 0x000000ad97977220 */ /* 0x000fe20000410000 */
[----:B------:R-:W1:Y:S01]  /*90a0*/  MUFU.EX2 R170, R170 ;  /* 0x000000aa00aa7308 */ /* 0x000e620000000800 */
[----:B0-----:R-:W-:Y:S01]  /*90b0*/  F2FP.BF16.F32.PACK_AB R163, R168, R13 ;  /* 0x0000000da8a3723e */ /* 0x001fe200000010ff */
[----:B------:R0:W-:Y:S01]  /*90c0*/  STSM.16.M88.4 [R184+0x36400], R152 ;  /* 0x03640098b8007844 */ /* 0x0001e20000000200 */
[----:B------:R-:W-:-:S03]  /*90d0*/  FADD.FTZ R12, R9, R12 ;  /* 0x0000000c090c7221 */ /* 0x000fc60000010000 */
[----:B------:R0:W-:Y:S01]  /*90e0*/  STSM.16.M88.4 [R185], R156 ;  /* 0x0000009cb9007844 */ /* 0x0001e20000000200 */
[----:B------:R-:W-:Y:S01]  /*90f0*/  FADD.FTZ R12, R4, R12 ;  /* 0x0000000c040c7221 */ /* 0x000fe20000010000 */
[----:B------:R-:W-:Y:S02]  /*9100*/  MUFU.EX2 R171, R171 ;  /* 0x000000ab00ab7308 */ /* 0x000fe40000000800 */
[----:B------:R0:W-:Y:S01]  /*9110*/  STSM.16.M88.4 [R187], R160 ;  /* 0x000000a0bb007844 */ /* 0x0001e20000000200 */
[----:B------:R-:W-:-:S04]  /*9120*/  FADD.FTZ R12, R175, R12 ;  /* 0x0000000caf0c7221 */ /* 0x000fc80000010000 */
[----:B------:R-:W-:Y:S01]  /*9130*/  FADD.FTZ R12, R176, R12 ;  /* 0x0000000cb00c7221 */ /* 0x000fe20000010000 */
[----:B------:R-:W2:Y:S01]  /*9140*/  MUFU.EX2 R8, R8 ;  /* 0x0000000800087308 */ /* 0x000ea20000000800 */
[----:B-1----:R-:W-:Y:S02]  /*9150*/  F2FP.BF16.F32.PACK_AB R165, R170, R169 ;  /* 0x000000a9aaa5723e */ /* 0x002fe400000010ff */
[----:B------:R-:W-:-:S04]  /*9160*/  FADD.FTZ R12, R11, R12 ;  /* 0x0000000c0b0c7221 */ /* 0x000fc80000010000 */
[----:B------:R-:W-:-:S04]  /*9170*/  FADD.FTZ R12, R178, R12 ;  /* 0x0000000cb20c7221 */ /* 0x000fc80000010000 */
[----:B------:R-:W-:-:S04]  /*9180*/  FADD.FTZ R12, R13, R12 ;  /* 0x0000000c0d0c7221 */ /* 0x000fc80000010000 */
[----:B------:R-:W-:Y:S01]  /*9190*/  FADD.FTZ R12, R168, R12 ;  /* 0x0000000ca80c7221 */ /* 0x000fe20000010000 */
[----:B--2---:R-:W-:-:S03]  /*91a0*/  F2FP.BF16.F32.PACK_AB R167, R8, R171 ;  /* 0x000000ab08a7723e */ /* 0x004fc600000010ff */
[----:B------:R-:W-:Y:S02]  /*91b0*/  FADD.FTZ R169, R169, R12 ;  /* 0x0000000ca9a97221 */ /* 0x000fe40000010000 */
[----:B------:R0:W-:Y:S01]  /*91c0*/  STSM.16.M88.4 [R186], R164 ;  /* 0x000000a4ba007844 */ /* 0x0001e20000000200 */
[----:B------:R-:W-:Y:S01]  /*91d0*/  WARPGROUP.ARRIVE ;  /* 0x00000000000079c5 */ /* 0x000fe20000000000 */
[----:B------:R-:W-:-:S04]  /*91e0*/  FADD.FTZ R170, R170, R169 ;  /* 0x000000a9aaaa7221 */ /* 0x000fc80000010000 */
[----:B------:R-:W-:Y:S01]  /*91f0*/  FADD.FTZ R171, R171, R170 ;  /* 0x000000aaabab7221 */ /* 0x000fe20000010000 */
[----:B------:R-:W-:Y:S01]  /*9200*/  HGMMA.64x256x16.F32.BF16 R24, R152, gdesc[UR8].tnspB, R24, gsb0 ;  /* 0x43e0000898187df0 */ /* 0x000fe20008001818 */
[----:B------:R-:W-:Y:S02]  /*9210*/  UMOV UR11, 0x40000040 ;  /* 0x40000040000b7882 */ /* 0x000fe40000000000 */
[----:B------:R-:W-:Y:S01]  /*9220*/  FADD.FTZ R4, R8, R171 ;  /* 0x000000ab08047221 */ /* 0x000fe20000010000 */
[----:B------:R-:W-:Y:S02]  /*9230*/  WARPGROUP.DEPBAR.LE gsb0, 0x0 ;  /* 0x00008000000079c5 */ /* 0x000fe40000010000 */
[----:B------:R-:W-:-:S15]  /*9240*/  WARPGROUP.ARRIVE ;  /* 0x00000000000079c5 */ /* 0x000fde0000000000 */
[----:B------:R-:W-:-:S07]  /*9250*/  NOP ;  /* 0x0000000000007918 */ /* 0x000fce0000000000 */
        /* <DEDUP_REMOVED lines=18> */
[----:B-1----:R-:W1:Y:S02]  /*9380*/  FENCE.VIEW.ASYNC.S ;  /* 0x00000000000073c6 */ /* 0x002e640000000000 */
[----:B-1----:R-:W-:Y:S01]  /*9390*/  NOP ;  /* 0x0000000000007918 */ /* 0x002fe20000000000 */
[----:B------:R-:W-:Y:S06]  /*93a0*/  BAR.ARV 0xe, 0x100 ;  /* 0x0384000000007b1d */ /* 0x000fec0000002000 */
[----:B0-----:R-:W-:Y:S05]  /*93b0*/  @!P0 BRA `(.L_x_1029) ;  /* 0x0000000000048947 */ /* 0x001fea0003800000 */
[----:B------:R-:W-:Y:S01]  /*93c0*/  BPT.TRAP 0x1 ;  /* 0x000000040000795c */ /* 0x000fe20000300000 */
.L_x_1029:
[----:B------:R-:W-:Y:S01]  /*93d0*/  UIADD3 UR5, UR5, 0x38860, URZ ;  /* 0x0003886005057890 */ /* 0x000fe2000fffe03f */
[----:B------:R-:W-:Y:S01]  /*93e0*/  IMAD.MOV.U32 R8, RZ, RZ, R7 ;  /* 0x000000ffff087224 */ /* 0x000fe200078e0007 */
[----:B------:R-:W-:Y:S01]  /*93f0*/  UMOV UR7, UR36 ;  /* 0x0000002400077c82 */ /* 0x000fe20008000000 */
[----:B------:R-:W-:Y:S01]  /*9400*/  IMAD.MOV.U32 R9, RZ, RZ, R6 ;  /* 0x000000ffff097224 */ /* 0x000fe200078e0006 */
[----:B------:R-:W-:-:S09]  /*9410*/  UPRMT UR5, UR40, 0x654, UR5 ;  /* 0x0000065428057896 */ /* 0x000fd20008000005 */
[----:B------:R-:W-:Y:S01]  /*9420*/  SYNCS.ARRIVE.TRANS64.RED.A1T0 RZ, [UR5], RZ ;  /* 0x000000ffffff79a7 */ /* 0x000fe20008100405 */
[----:B------:R-:W-:Y:S05]  /*9430*/  @P1 BRA `(.L_x_1030) ;  /* 0xffffffd000881947 */ /* 0x000fea000383ffff */
.L_x_1019:
[----:B------:R-:W0:Y:S01]  /*9440*/  SHFL.BFLY PT, R0, R3, 0x2, 0x1f ;  /* 0x0c401f0003007f89 */ /* 0x000e2200000e0000 */
[----:B------:R-:W-:Y:S01]  /*9450*/  IMAD.MOV.U32 R152, RZ, RZ, -0x800000 ;  /* 0xff800000ff987424 */ /* 0x000fe200078e00ff */
[----:B------:R-:W-:Y:S02]  /*9460*/  UIADD3 UR37, UR37, 0x1, URZ ;  /* 0x0000000125257890 */ /* 0x000fe4000fffe03f */
[----:B------:R-:W1:Y:S01]  /*9470*/  SHFL.BFLY PT, R5, R4, 0x2, 0x1f ;  /* 0x0c401f0004057f89 */ /* 0x000e6200000e0000 */
[----:B------:R-:W-:Y:S08]  /*9480*/  BAR.ARV 0x8, 0x100 ;  /* 0x0204000000007b1d */ /* 0x000ff00000002000 */
[----:B------:R-:W-:Y:S01]  /*9490*/  BAR.SYNC.DEFER_BLOCKING 0xf, 0x100 ;  /* 0x03c4000000007b1d */ /* 0x000fe20000010000 */
[----:B0-----:R-:W-:Y:S01]  /*94a0*/  FADD.FTZ R9, R0, R3 ;  /* 0x0000000300097221 */ /* 0x001fe20000010000 */
[----:B------:R-:W-:-:S02]  /*94b0*/  IMAD.MOV.U32 R3, RZ, RZ, -0x800000 ;  /* 0xff800000ff037424 */ /* 0x000fc400078e00ff */
[----:B-1----:R-:W-:Y:S02]  /*94c0*/  FADD.FTZ R10, R5, R4 ;  /* 0x00000004050a7221 */ /* 0x002fe40000010000 */
[----:B------:R-:W0:Y:S01]  /*94d0*/  SHFL.BFLY PT, R0, R9, 0x1, 0x1f ;  /* 0x0c201f0009007f89 */ /* 0x000e2200000e0000 */
[----:B------:R-:W-:-:S03]  /*94e0*/  IMAD.MOV.U32 R4, RZ, RZ, RZ ;  /* 0x000000ffff047224 */ /* 0x000fc600078e00ff */
[----:B------:R-:W1:Y:S01]  /*94f0*/  SHFL.BFLY PT, R11, R10, 0x1, 0x1f ;  /* 0x0c201f000a0b7f89 */ /* 0x000e6200000e0000 */
[----:B0-----:R-:W-:Y:S01]  /*9500*/  FADD.FTZ R5, R9, R0 ;  /* 0x0000000009057221 */ /* 0x001fe20000010000 */
[----:B------:R-:W-:Y:S02]  /*9510*/  IMAD.U32 R9, RZ, RZ, UR18 ;  /* 0x00000012ff097e24 */ /* 0x000fe4000f8e00ff */
[----:B-1----:R-:W-:Y:S02]  /*9520*/  FADD.FTZ R8, R10, R11 ;  /* 0x0000000b0a087221 */ /* 0x002fe40000010000 */
[----:B------:R-:W-:Y:S01]  /*9530*/  FSETP.NE.FTZ.AND P0, PT, R5, RZ, PT ;  /* 0x000000ff0500720b */ /* 0x000fe20003f15000 */
[----:B------:R-:W-:Y:S02]  /*9540*/  IMAD.U32 R11, RZ, RZ, UR18 ;  /* 0x00000012ff0b7e24 */ /* 0x000fe4000f8e00ff */
[----:B------:R-:W-:-:S10]  /*9550*/  FSETP.NE.FTZ.AND P1, PT, R8, RZ, PT ;  /* 0x000000ff0800720b */ /* 0x000fd40003f35000 */
[----:B------:R-:W0:Y:S01]  /*9560*/  @P0 MUFU.LG2 R12, R5 ;  /* 0x00000005000c0308 */ /* 0x000e220000000c00 */
[----:B------:R-:W-:Y:S02]  /*9570*/  @P0 FMUL.FTZ R11, R11, 0.69314718246459960938 ;  /* 0x3f3172180b0b0820 */ /* 0x000fe40000410000 */
[----:B------:R-:W-:-:S05]  /*9580*/  @P1 FMUL.FTZ R9, R9, 0.69314718246459960938 ;  /* 0x3f31721809091820 */ /* 0x000fca0000410000 */
[----:B------:R-:W1:Y:S08]  /*9590*/  @P1 MUFU.LG2 R0, R8 ;  /* 0x0000000800001308 */ /* 0x000e700000000c00 */
[----:B------:R-:W2:Y:S01]  /*95a0*/  @P0 MUFU.RCP R4, R5 ;  /* 0x0000000500040308 */ /* 0x000ea20000001000 */
[----:B0-----:R-:W-:-:S04]  /*95b0*/  @P0 FMUL.FTZ R12, R12, 0.69314718246459960938 ;  /* 0x3f3172180c0c0820 */ /* 0x001fc80000410000 */
[----:B------:R-:W-:Y:S01]  /*95c0*/  @P0 FFMA.FTZ R3, R11, R6, R12 ;  /* 0x000000060b030223 */ /* 0x000fe2000001000c */
[----:B------:R-:W-:Y:S01]  /*95d0*/  ISETP.NE.AND P0, PT, R19, RZ, PT ;  /* 0x000000ff1300720c */ /* 0x000fe20003f05270 */
[----:B------:R-:W-:Y:S01]  /*95e0*/  IMAD.U32 R6, RZ, RZ, UR36 ;  /* 0x00000024ff067e24 */ /* 0x000fe2000f8e00ff */
[----:B------:R-:W-:Y:S01]  /*95f0*/  UIADD3 UR36, UR36, 0x1, URZ ;  /* 0x0000000124247890 */ /* 0x000fe2000fffe03f */
[----:B-1----:R-:W-:-:S03]  /*9600*/  @P1 FMUL.FTZ R0, R0, 0.69314718246459960938 ;  /* 0x3f31721800001820 */ /* 0x002fc60000410000 */
[----:B------:R-:W-:Y:S01]  /*9610*/  UISETP.NE.AND UP0, UPT, UR36, 0x2, UPT ;  /* 0x000000022400788c */ /* 0x000fe2000bf05270 */
[----:B------:R-:W-:Y:S01]  /*9620*/  @P1 FFMA.FTZ R152, R9, R7, R0 ;  /* 0x0000000709981223 */ /* 0x000fe20000010000 */
[----:B------:R-:W-:Y:S02]  /*9630*/  IMAD.MOV.U32 R0, RZ, RZ, RZ ;  /* 0x000000ffff007224 */ /* 0x000fe400078e00ff */
[----:B------:R-:W-:Y:S01]  /*9640*/  USEL UR4, URZ, 0x1, UP0 ;  /* 0x000000013f047887 */ /* 0x000fe20008000000 */
[-C--:B--2---:R-:W-:Y:S01]  /*9650*/  FMUL.FTZ R24, R24, R4.reuse ;  /* 0x0000000418187220 */ /* 0x084fe20000410000 */
[-C--:B------:R-:W-:Y:S01]  /*9660*/  FMUL.FTZ R25, R25, R4.reuse ;  /* 0x0000000419197220 */ /* 0x080fe20000410000 */
[----:B------:R-:W-:Y:S01]  /*9670*/  @!P0 IMAD R6, R6, 0x40, R17 ;  /* 0x0000004006068824 */ /* 0x000fe200078e0211 */
[----:B------:R-:W0:Y:S01]  /*9680*/  @P1 MUFU.RCP R0, R8 ;  /* 0x0000000800001308 */ /* 0x000e220000001000 */
[-C--:B------:R-:W-:Y:S01]  /*9690*/  FMUL.FTZ R28, R28, R4.reuse ;  /* 0x000000041c1c7220 */ /* 0x080fe20000410000 */
[-C--:B------:R-:W-:Y:S01]  /*96a0*/  FMUL.FTZ R29, R29, R4.reuse ;  /* 0x000000041d1d7220 */ /* 0x080fe20000410000 */
[-C--:B------:R-:W-:Y:S01]  /*96b0*/  FMUL.FTZ R32, R32, R4.reuse ;  /* 0x0000000420207220 */ /* 0x080fe20000410000 */
[----:B------:R-:W-:Y:S01]  /*96c0*/  @!P0 LEA R7, R6, UR41, 0x2 ;  /* 0x0000002906078c11 */ /* 0x000fe2000f8e10ff */
[-C--:B------:R-:W-:Y:S01]  /*96d0*/  FMUL.FTZ R33, R33, R4.reuse ;  /* 0x0000000421217220 */ /* 0x080fe20000410000 */
        /* <DEDUP_REMOVED lines=11> */
[----:B0-----:R1:W-:Y:S01]  /*9790*/  @!P0 STS [R7+0x38420], R0 ;  /* 0x0384200007008388 */ /* 0x0013e20000000800 */
        /* <DEDUP_REMOVED lines=113> */
[----:B------:R-:W-:Y:S01]  /*9eb0*/  LOP3.LUT R2, R2, UR4, RZ, 0x3c, !PT ;  /* 0x0000000402027c12 */ /* 0x000fe2000f8e3cff */
[----:B------:R-:W-:Y:S01]  /*9ec0*/  USEL UR36, UR36, URZ, UP0 ;  /* 0x0000003f24247287 */ /* 0x000fe20008000000 */
[----:B-1----:R-:W-:Y:S11]  /*9ed0*/  BAR.ARV 0xe, 0x100 ;  /* 0x0384000000007b1d */ /* 0x002ff60000002000 */
.L_x_1000:
[----:B------:R-:W0:Y:S08]  /*9ee0*/  S2UR UR40, SR_CgaCtaId ;  /* 0x00000000002879c3 */ /* 0x000e300000008800 */
[----:B------:R-:W-:Y:S06]  /*9ef0*/  BAR.SYNC.DEFER_BLOCKING 0x5, 0x180 ;  /* 0x0146000000007b1d */ /* 0x000fec0000010000 */
[----:B------:R-:W-:Y:S01]  /*9f00*/  UMOV UR41, 0x400 ;  /* 0x0000040000297882 */ /* 0x000fe20000000000 */
[----:B------:R-:W-:Y:S01]  /*9f10*/  BSSY B0, `(.L_x_1031) ;  /* 0x000048a000007945 */ /* 0x000fe20003800000 */
[----:B0-----:R-:W-:-:S09]  /*9f20*/  ULEA UR41, UR40, UR41, 0x18 ;  /* 0x0000002928297291 */ /* 0x001fd2000f8ec03f */
[----:B------:R-:W0:Y:S02]  /*9f30*/  LDS.128 R4, [UR41+0x388d0] ;  /* 0x0388d029ff047984 */ /* 0x000e240008000c00 */
[----:B0-----:R-:W-:Y:S02]  /*9f40*/  R2UR UR4, R5 ;  /* 0x00000000050472ca */ /* 0x001fe400000e0000 */
[----:B------:R-:W-:Y:S01]  /*9f50*/  R2UR UR5, R7 ;  /* 0x00000000070572ca */ /* 0x000fe200000e0000 */
[----:B------:R-:W-:Y:S06]  /*9f60*/  BAR.ARV 0x4, 0x180 ;  /* 0x0106000000007b1d */ /* 0x000fec0000002000 */
[----:B------:R-:W-:Y:S08]  /*9f70*/  @P0 BRA `(.L_x_1032) ;  /* 0x0000003800440947 */ /* 0x000ff00003800000 */
[----:B------:R-:W2:Y:S01]  /*9f80*/  LDL R0, [R1+0x30] ;  /* 0x0000300001007983 */ /* 0x000ea20000100800 */
[----:B------:R-:W0:Y:S01]  /*9f90*/  S2UR UR8, SR_SWINHI ;  /* 0x00000000000879c3 */ /* 0x000e220000002f00 */
[----:B------:R-:W-:Y:S01]  /*9fa0*/  F2FP.BF16.F32.PACK_AB R23, R71, R70 ;  /* 0x000000464717723e */ /* 0x000fe200000010ff */
[----:B------:R-:W-:Y:S01]  /*9fb0*/  UMOV UR6, UR41 ;  /* 0x0000002900067c82 */ /* 0x000fe20008000000 */
[----:B0-----:R-:W-:Y:S01]  /*9fc0*/  UMOV UR7, UR8 ;  /* 0x0000000800077c82 */ /* 0x001fe20008000000 */
[----:B------:R-:W-:Y:S02]  /*9fd0*/  IMAD.U32 R4, RZ, RZ, UR6 ;  /* 0x00000006ff047e24 */ /* 0x000fe4000f8e00ff */
[----:B------:R-:W-:Y:S01]  /*9fe0*/  IMAD.U32 R5, RZ, RZ, UR7 ;  /* 0x00000007ff057e24 */ /* 0x000fe2000f8e00ff */
[----:B------:R-:W-:Y:S01]  /*9ff0*/  ULDC.64 UR6, c[0x0][0xd08] ;  /* 0x0003420000067ab9 */ /* 0x000fe20000000a00 */
[----:B------:R-:W-:Y:S01]  /*a000*/  BAR.SYNC.DEFER_BLOCKING 0x1, 0x100 ;  /* 0x0044000000007b1d */ /* 0x000fe20000010000 */
[----:B--2---:R-:W-:-:S03]  /*a010*/  IMAD.WIDE R20, R0, 0x2, R4 ;  /* 0x0000000200147825 */ /* 0x004fc600078e0204 */
[C---:B------:R-:W-:Y:S02]  /*a020*/  IADD3 R9, P6, R20.reuse, 0x6060, RZ ;  /* 0x0000606014097810 */ /* 0x040fe40007fde0ff */
[C---:B------:R-:W-:Y:S02]  /*a030*/  IADD3 R12, P1, R20.reuse, 0x6020, RZ ;  /* 0x00006020140c7810 */ /* 0x040fe40007f3e0ff */
[----:B------:R-:W-:Y:S02]  /*a040*/  LOP3.LUT R8, R9, 0x380, RZ, 0xc0, !PT ;  /* 0x0000038009087812 */ /* 0x000fe400078ec0ff */
[----:B------:R-:W-:Y:S02]  /*a050*/  IADD3 R10, P0, R20, 0x6040, RZ ;  /* 0x00006040140a7810 */ /* 0x000fe40007f1e0ff */
[----:B------:R-:W-:Y:S02]  /*a060*/  SHF.R.U64 R8, R8, 0x3, RZ ;  /* 0x0000000308087819 */ /* 0x000fe400000012ff */
[----:B------:R-:W-:-:S02]  /*a070*/  LOP3.LUT R13, R12, 0x380, RZ, 0xc0, !PT ;  /* 0x000003800c0d7812 */ /* 0x000fc400078ec0ff */
[----:B------:R-:W-:Y:S01]  /*a080*/  LOP3.LUT R8, R8, R9, RZ, 0x3c, !PT ;  /* 0x0000000908087212 */ /* 0x000fe200078e3cff */
[----:B------:R-:W-:Y:S01]  /*a090*/  IMAD.X R9, RZ, RZ, R21, P6 ;  /* 0x000000ffff097224 */ /* 0x000fe200030e0615 */
[----:B------:R-:W-:Y:S02]  /*a0a0*/  LOP3.LUT R11, R10, 0x380, RZ, 0xc0, !PT ;  /* 0x000003800a0b7812 */ /* 0x000fe400078ec0ff */
[----:B------:R-:W-:Y:S02]  /*a0b0*/  LOP3.LUT R0, R20, 0x380, RZ, 0xc0, !PT ;  /* 0x0000038014007812 */ /* 0x000fe400078ec0ff */
[----:B------:R-:W-:Y:S02]  /*a0c0*/  SHF.R.U64 R13, R13, 0x3, RZ ;  /* 0x000000030d0d7819 */ /* 0x000fe400000012ff */
[----:B------:R-:W-:Y:S02]  /*a0d0*/  SHF.R.U64 R11, R11, 0x3, RZ ;  /* 0x000000030b0b7819 */ /* 0x000fe400000012ff */
[----:B------:R-:W-:-:S02]  /*a0e0*/  SHF.R.U64 R0, R0, 0x3, RZ ;  /* 0x0000000300007819 */ /* 0x000fc400000012ff */
[----:B------:R-:W-:Y:S01]  /*a0f0*/  LOP3.LUT R12, R13, R12, RZ, 0x3c, !PT ;  /* 0x0000000c0d0c7212 */ /* 0x000fe200078e3cff */
[--C-:B------:R-:W-:Y:S01]  /*a100*/  IMAD.X R13, RZ, RZ, R21.reuse, P1 ;  /* 0x000000ffff0d7224 */ /* 0x100fe200008e0615 */
[----:B------:R-:W-:Y:S01]  /*a110*/  MOV R165, R8 ;  /* 0x0000000800a57202 */ /* 0x000fe20000000f00 */
[--C-:B------:R-:W-:Y:S01]  /*a120*/  IMAD.MOV.U32 R9, RZ, RZ, R21.reuse ;  /* 0x000000ffff097224 */ /* 0x100fe200078e0015 */
[----:B------:R-:W-:Y:S01]  /*a130*/  LOP3.LUT R10, R11, R10, RZ, 0x3c, !PT ;  /* 0x0000000a0b0a7212 */ /* 0x000fe200078e3cff */
[----:B------:R-:W-:Y:S01]  /*a140*/  IMAD.X R11, RZ, RZ, R21, P0 ;  /* 0x000000ffff0b7224 */ /* 0x000fe200000e0615 */
[----:B------:R-:W-:Y:S02]  /*a150*/  LOP3.LUT R8, R0, R20, RZ, 0x3c, !PT ;  /* 0x0000001400087212 */ /* 0x000fe400078e3cff */
[----:B------:R-:W-:Y:S02]  /*a160*/  IADD3 R162, P0, R20, 0x2060, RZ ;  /* 0x0000206014a27810 */ /* 0x000fe40007f1e0ff */
[----:B------:R-:W-:-:S02]  /*a170*/  MOV R153, R12 ;  /* 0x0000000c00997202 */ /* 0x000fc40000000f00 */
[----:B------:R-:W-:Y:S02]  /*a180*/  MOV R12, R8 ;  /* 0x00000008000c7202 */ /* 0x000fe40000000f00 */
[----:B------:R-:W0:Y:S01]  /*a190*/  LDC R9, c[0x0][0xbd4] ;  /* 0x0002f500ff097b82 */ /* 0x000e220000000800 */
[----:B------:R-:W-:Y:S02]  /*a1a0*/  LOP3.LUT R163, R162, 0x380, RZ, 0xc0, !PT ;  /* 0x00000380a2a37812 */ /* 0x000fe400078ec0ff */
[----:B------:R-:W-:Y:S02]  /*a1b0*/  ISETP.NE.AND P1, PT, R22, RZ, PT ;  /* 0x000000ff1600720c */ /* 0x000fe40003f25270 */
[----:B------:R-:W-:Y:S02]  /*a1c0*/  SHF.R.U64 R163, R163, 0x3, RZ ;  /* 0x00000003a3a37819 */ /* 0x000fe400000012ff */
[C---:B------:R-:W-:Y:S02]  /*a1d0*/  IADD3 R154, P3, R20.reuse, 0x4060, RZ ;  /* 0x00004060149a7810 */ /* 0x040fe40007f7e0ff */
[----:B------:R-:W-:Y:S01]  /*a1e0*/  LOP3.LUT R162, R163, R162, RZ, 0x3c, !PT ;  /* 0x000000a2a3a27212 */ /* 0x000fe200078e3cff */
[----:B------:R-:W-:Y:S01]  /*a1f0*/  IMAD.X R163, RZ, RZ, R21, P0 ;  /* 0x000000ffffa37224 */ /* 0x000fe200000e0615 */
[----:B------:R-:W-:-:S02]  /*a200*/  IADD3 R8, P0, R20, 0x2040, RZ ;  /* 0x0000204014087810 */ /* 0x000fc40007f1e0ff */
[----:B------:R-:W-:Y:S02]  /*a210*/  LOP3.LUT R155, R154, 0x380, RZ, 0xc0, !PT ;  /* 0x000003809a9b7812 */ /* 0x000fe400078ec0ff */
[----:B------:R-:W-:Y:S02]  /*a220*/  LOP3.LUT R0, R8, 0x380, RZ, 0xc0, !PT ;  /* 0x0000038008007812 */ /* 0x000fe400078ec0ff */
[----:B------:R-:W-:Y:S02]  /*a230*/  SHF.R.U64 R155, R155, 0x3, RZ ;  /* 0x000000039b9b7819 */ /* 0x000fe400000012ff */
[----:B------:R-:W-:Y:S02]  /*a240*/  SHF.R.U64 R0, R0, 0x3, RZ ;  /* 0x0000000300007819 */ /* 0x000fe400000012ff */
[----:B------:R-:W-:Y:S01]  /*a250*/  LOP3.LUT R154, R155, R154, RZ, 0x3c, !PT ;  /* 0x0000009a9b9a7212 */ /* 0x000fe200078e3cff */
[----:B------:R-:W-:Y:S01]  /*a260*/  IMAD.X R155, RZ, RZ, R21, P3 ;  /* 0x000000ffff9b7224 */ /* 0x000fe200018e0615 */
[----:B------:R-:W-:-:S02]  /*a270*/  LOP3.LUT R8, R0, R8, RZ, 0x3c, !PT ;  /* 0x0000000800087212 */ /* 0x000fc400078e3cff */
[----:B0-----:R-:W-:Y:S01]  /*a280*/  SEL R0, R22, R9, P1 ;  /* 0x0000000916007207 */ /* 0x001fe20000800000 */
[----:B------:R-:W-:Y:S01]  /*a290*/  IMAD.X R9, RZ, RZ, R21, P0 ;  /* 0x000000ffff097224 */ /* 0x000fe200000e0615 */
[----:B------:R-:W-:Y:S02]  /*a2a0*/  MOV R154, R154 ;  /* 0x0000009a009a7202 */ /* 0x000fe40000000f00 */
[----:B------:R-:W-:Y:S02]  /*a2b0*/  MOV R164, R10 ;  /* 0x0000000a00a47202 */ /* 0x000fe40000000f00 */
[----:B------:R-:W-:Y:S02]  /*a2c0*/  MOV R18, R8 ;  /* 0x0000000800127202 */ /* 0x000fe40000000f00 */
[----:B------:R-:W-:Y:S02]  /*a2d0*/  IADD3 R8, P0, R20, 0x2020, RZ ;  /* 0x0000202014087810 */ /* 0x000fe40007f1e0ff */
[----:B------:R-:W-:-:S02]  /*a2e0*/  F2FP.BF16.F32.PACK_AB R10, R29, R28 ;  /* 0x0000001c1d0a723e */ /* 0x000fc400000010ff */
[----:B------:R-:W-:Y:S02]  /*a2f0*/  LOP3.LUT R9, R8, 0x380, RZ, 0xc0, !PT ;  /* 0x0000038008097812 */ /* 0x000fe400078ec0ff */
[----:B------:R-:W-:Y:S02]  /*a300*/  F2FP.BF16.F32.PACK_AB R11, R31, R30 ;  /* 0x0000001e1f0b723e */ /* 0x000fe400000010ff */
[----:B------:R-:W-:Y:S02]  /*a310*/  SHF.R.U64 R9, R9, 0x3, RZ ;  /* 0x0000000309097819 */ /* 0x000fe400000012ff */
[----:B------:R-:W-:Y:S02]  /*a320*/  IADD3 R14, P2, R20, 0x6000, RZ ;  /* 0x00006000140e7810 */ /* 0x000fe40007f5e0ff */
[----:B------:R-:W-:Y:S01]  /*a330*/  LOP3.LUT R8, R9, R8, RZ, 0x3c, !PT ;  /* 0x0000000809087212 */ /* 0x000fe200078e3cff */
[----:B------:R-:W-:Y:S01]  /*a340*/  IMAD.X R9, RZ, RZ, R21, P0 ;  /* 0x000000ffff097224 */ /* 0x000fe200000e0615 */
[----:B------:R-:W-:-:S02]  /*a350*/  LOP3.LUT R15, R14, 0x380, RZ, 0xc0, !PT ;  /* 0x000003800e0f7812 */ /* 0x000fc400078ec0ff */
[----:B------:R-:W-:Y:S02]  /*a360*/  F2FP.BF16.F32.PACK_AB R13, R35, R34 ;  /* 0x00000022230d723e */ /* 0x000fe400000010ff */
[----:B------:R-:W-:Y:S02]  /*a370*/  MOV R155, R8 ;  /* 0x00000008009b7202 */ /* 0x000fe40000000f00 */
[----:B------:R-:W-:Y:S02]  /*a380*/  F2FP.BF16.F32.PACK_AB R8, R25, R24 ;  /* 0x000000181908723e */ /* 0x000fe400000010ff */
[----:B------:R-:W-:Y:S02]  /*a390*/  F2FP.BF16.F32.PACK_AB R9, R27, R26 ;  /* 0x0000001a1b09723e */ /* 0x000fe400000010ff */
[----:B------:R-:W-:Y:S02]  /*a3a0*/  SHF.R.U64 R15, R15, 0x3, RZ ;  /* 0x000000030f0f7819 */ /* 0x000fe400000012ff */
[C---:B------:R-:W-:Y:S01]  /*a3b0*/  IADD3 R156, P4, R20.reuse, 0x4040, RZ ;  /* 0x00004040149c7810 */ /* 0x040fe20007f9e0ff */
[----:B------:R0:W-:Y:S01]  /*a3c0*/  STSM.16.M88.4 [R12], R8 ;  /* 0x000000080c007844 */ /* 0x0001e20000000200 */
[----:B------:R-:W-:Y:S01]  /*a3d0*/  LOP3.LUT R14, R15, R14, RZ, 0x3c, !PT ;  /* 0x0000000e0f0e7212 */ /* 0x000fe200078e3cff */
[----:B------:R-:W-:Y:S01]  /*a3e0*/  IMAD.X R15, RZ, RZ, R21, P2 ;  /* 0x000000ffff0f7224 */ /* 0x000fe200010e0615 */
[----:B------:R-:W-:-:S02]  /*a3f0*/  IADD3 R158, P5, R20, 0x4020, RZ ;  /* 0x00004020149e7810 */ /* 0x000fc40007fbe0ff */
[----:B------:R-:W-:Y:S02]  /*a400*/  IADD3 R160, P6, R20, 0x4000, RZ ;  /* 0x0000400014a07810 */ /* 0x000fe40007fde0ff */
[----:B------:R-:W-:Y:S02]  /*a410*/  MOV R7, R14 ;  /* 0x0000000e00077202 */ /* 0x000fe40000000f00 */
[----:B------:R-:W-:Y:S02]  /*a420*/  F2FP.BF16.F32.PACK_AB R14, R37, R36 ;  /* 0x00000024250e723e */ /* 0x000fe400000010ff */
[----:B------:R-:W-:Y:S02]  /*a430*/  F2FP.BF16.F32.PACK_AB R15, R39, R38 ;  /* 0x00000026270f723e */ /* 0x000fe400000010ff */
[----:B------:R-:W-:Y:S02]  /*a440*/  LOP3.LUT R157, R156, 0x380, RZ, 0xc0, !PT ;  /* 0x000003809c9d7812 */ /* 0x000fe400078ec0ff */
[----:B------:R-:W-:-:S02]  /*a450*/  LOP3.LUT R159, R158, 0x380, RZ, 0xc0, !PT ;  /* 0x000003809e9f7812 */ /* 0x000fc400078ec0ff */
[----:B0-----:R-:W-:Y:S02]  /*a460*/  IADD3 R8, P0, R20, 0x20, RZ ;  /* 0x0000002014087810 */ /* 0x001fe40007f1e0ff */
[----:B------:R-:W-:Y:S02]  /*a470*/  F2FP.BF16.F32.PACK_AB R12, R33, R32 ;  /* 0x00000020210c723e */ /* 0x000fe400000010ff */
[----:B------:R-:W-:Y:S02]  /*a480*/  LOP3.LUT R9, R8, 0x380, RZ, 0xc0, !PT ;  /* 0x0000038008097812 */ /* 0x000fe400078ec0ff */
[----:B------:R-:W-:Y:S02]  /*a490*/  F2FP.BF16.F32.PACK_AB R10, R45, R44 ;  /* 0x0000002c2d0a723e */ /* 0x000fe400000010ff */
[----:B------:R-:W-:Y:S02]  /*a4a0*/  SHF.R.U64 R9, R9, 0x3, RZ ;  /* 0x0000000309097819 */ /* 0x000fe400000012ff */
[----:B------:R-:W-:-:S02]  /*a4b0*/  F2FP.BF16.F32.PACK_AB R11, R47, R46 ;  /* 0x0000002e2f0b723e */ /* 0x000fc400000010ff */
[----:B------:R-:W-:Y:S01]  /*a4c0*/  LOP3.LUT R8, R9, R8, RZ, 0x3c, !PT ;  /* 0x0000000809087212 */ /* 0x000fe200078e3cff */
[--C-:B------:R-:W-:Y:S01]  /*a4d0*/  IMAD.X R9, RZ, RZ, R21.reuse, P0 ;  /* 0x000000ffff097224 */ /* 0x100fe200000e0615 */
[----:B------:R-:W-:Y:S02]  /*a4e0*/  LOP3.LUT R161, R160, 0x380, RZ, 0xc0, !PT ;  /* 0x00000380a0a17812 */ /* 0x000fe400078ec0ff */
[----:B------:R-:W-:Y:S02]  /*a4f0*/  SHF.R.U64 R157, R157, 0x3, RZ ;  /* 0x000000039d9d7819 */ /* 0x000fe400000012ff */
[----:B------:R-:W-:Y:S02]  /*a500*/  MOV R8, R8 ;  /* 0x0000000800087202 */ /* 0x000fe40000000f00 */
[----:B------:R-:W-:Y:S02]  /*a510*/  SHF.R.U64 R159, R159, 0x3, RZ ;  /* 0x000000039f9f7819 */ /* 0x000fe400000012ff */
[----:B------:R-:W-:Y:S01]  /*a520*/  SHF.R.U64 R161, R161, 0x3, RZ ;  /* 0x00000003a1a17819 */ /* 0x000fe200000012ff */
[----:B------:R0:W-:Y:S01]  /*a530*/  STSM.16.M88.4 [R8], R12 ;  /* 0x0000000c08007844 */ /* 0x0001e20000000200 */
[----:B------:R-:W-:Y:S01]  /*a540*/  LOP3.LUT R156, R157, R156, RZ, 0x3c, !PT ;  /* 0x0000009c9d9c7212 */ /* 0x000fe200078e3cff */
[--C-:B------:R-:W-:Y:S01]  /*a550*/  IMAD.X R157, RZ, RZ, R21.reuse, P4 ;  /* 0x000000ffff9d7224 */ /* 0x100fe200020e0615 */
[----:B------:R-:W-:Y:S01]  /*a560*/  LOP3.LUT R158, R159, R158, RZ, 0x3c, !PT ;  /* 0x0000009e9f9e7212 */ /* 0x000fe200078e3cff */
[--C-:B------:R-:W-:Y:S01]  /*a570*/  IMAD.X R159, RZ, RZ, R21.reuse, P5 ;  /* 0x000000ffff9f7224 */ /* 0x100fe200028e0615 */
[----:B------:R-:W-:Y:S01]  /*a580*/  LOP3.LUT R160, R161, R160, RZ, 0x3c, !PT ;  /* 0x000000a0a1a07212 */ /* 0x000fe200078e3cff */
[----:B------:R-:W-:Y:S01]  /*a590*/  IMAD.X R161, RZ, RZ, R21, P6 ;  /* 0x000000ffffa17224 */ /* 0x000fe200030e0615 */
[----:B------:R-:W-:-:S02]  /*a5a0*/  MOV R162, R162 ;  /* 0x000000a200a27202 */ /* 0x000fc40000000f00 */
[----:B------:R-:W-:Y:S02]  /*a5b0*/  MOV R158, R158 ;  /* 0x0000009e009e7202 */ /* 0x000fe40000000f00 */
[----:B------:R-:W-:Y:S02]  /*a5c0*/  MOV R160, R160 ;  /* 0x000000a000a07202 */ /* 0x000fe40000000f00 */
[----:B------:R-:W-:Y:S02]  /*a5d0*/  MOV R156, R156 ;  /* 0x0000009c009c7202 */ /* 0x000fe40000000f00 */
[----:B0-----:R-:W-:Y:S02]  /*a5e0*/  IADD3 R8, P0, R20, 0x40, RZ ;  /* 0x0000004014087810 */ /* 0x001fe40007f1e0ff */
[----:B------:R-:W-:Y:S02]  /*a5f0*/  F2FP.BF16.F32.PACK_AB R13, R59, R58 ;  /* 0x0000003a3b0d723e */ /* 0x000fe400000010ff */
[----:B------:R-:W-:-:S02]  /*a600*/  LOP3.LUT R9, R8, 0x380, RZ, 0xc0, !PT ;  /* 0x0000038008097812 */ /* 0x000fc400078ec0ff */
[----:B------:R-:W-:Y:S02]  /*a610*/  F2FP.BF16.F32.PACK_AB R14, R61, R60 ;  /* 0x0000003c3d0e723e */ /* 0x000fe400000010ff */
[----:B------:R-:W-:Y:S02]  /*a620*/  SHF.R.U64 R9, R9, 0x3, RZ ;  /* 0x0000000309097819 */ /* 0x000fe400000012ff */
[----:B------:R-:W-:Y:S02]  /*a630*/  F2FP.BF16.F32.PACK_AB R15, R63, R62 ;  /* 0x0000003e3f0f723e */ /* 0x000fe400000010ff */
[----:B------:R-:W-:Y:S01]  /*a640*/  LOP3.LUT R8, R9, R8, RZ, 0x3c, !PT ;  /* 0x0000000809087212 */ /* 0x000fe200078e3cff */
[----:B------:R-:W-:-:S05]  /*a650*/  IMAD.X R9, RZ, RZ, R21, P0 ;  /* 0x000000ffff097224 */ /* 0x000fca00000e0615 */
[----:B------:R-:W-:Y:S02]  /*a660*/  MOV R12, R8 ;  /* 0x00000008000c7202 */ /* 0x000fe40000000f00 */
[----:B------:R-:W-:Y:S02]  /*a670*/  F2FP.BF16.F32.PACK_AB R8, R41, R40 ;  /* 0x000000282908723e */ /* 0x000fe400000010ff */
[----:B------:R-:W-:-:S05]  /*a680*/  F2FP.BF16.F32.PACK_AB R9, R43, R42 ;  /* 0x0000002a2b09723e */ /* 0x000fca00000010ff */
[----:B------:R0:W-:Y:S02]  /*a690*/  STSM.16.M88.4 [R12], R8 ;  /* 0x000000080c007844 */ /* 0x0001e40000000200 */
[C---:B0-----:R-:W-:Y:S02]  /*a6a0*/  IADD3 R8, P0, R20.reuse, 0x2000, RZ ;  /* 0x0000200014087810 */ /* 0x041fe40007f1e0ff */
[----:B------:R-:W-:Y:S02]  /*a6b0*/  IADD3 R10, P1, R20, 0x60, RZ ;  /* 0x00000060140a7810 */ /* 0x000fe40007f3e0ff */
[----:B------:R-:W-:Y:S02]  /*a6c0*/  LOP3.LUT R9, R8, 0x380, RZ, 0xc0, !PT ;  /* 0x0000038008097812 */ /* 0x000fe400078ec0ff */
[----:B------:R-:W-:Y:S02]  /*a6d0*/  F2FP.BF16.F32.PACK_AB R11, R55, R54 ;  /* 0x00000036370b723e */ /* 0x000fe400000010ff */
[----:B------:R-:W-:-:S02]  /*a6e0*/  SHF.R.U64 R9, R9, 0x3, RZ ;  /* 0x0000000309097819 */ /* 0x000fc400000012ff */
[----:B------:R-:W-:Y:S02]  /*a6f0*/  F2FP.BF16.F32.PACK_AB R12, R57, R56 ;  /* 0x00000038390c723e */ /* 0x000fe400000010ff */
[----:B------:R-:W-:Y:S01]  /*a700*/  LOP3.LUT R8, R9, R8, RZ, 0x3c, !PT ;  /* 0x0000000809087212 */ /* 0x000fe200078e3cff */
[--C-:B------:R-:W-:Y:S01]  /*a710*/  IMAD.X R9, RZ, RZ, R21.reuse, P0 ;  /* 0x000000ffff097224 */ /* 0x100fe200000e0615 */
[----:B------:R-:W-:Y:S01]  /*a720*/  ISETP.NE.U32.AND P0, PT, RZ, UR6, PT ;  /* 0x00000006ff007c0c */ /* 0x000fe2000bf05070 */
[----:B------:R-:W-:-:S03]  /*a730*/  IMAD.X R21, RZ, RZ, R21, P1 ;  /* 0x000000ffff157224 */ /* 0x000fc600008e0615 */
[----:B------:R-:W-:Y:S02]  /*a740*/  MOV R22, R8 ;  /* 0x0000000800167202 */ /* 0x000fe40000000f00 */
[----:B------:R-:W-:Y:S02]  /*a750*/  LOP3.LUT R8, R10, 0x380, RZ, 0xc0, !PT ;  /* 0x000003800a087812 */ /* 0x000fe400078ec0ff */
[----:B------:R-:W-:Y:S02]  /*a760*/  F2FP.BF16.F32.PACK_AB R9, R51, R50 ;  /* 0x000000323309723e */ /* 0x000fe400000010ff */
[----:B------:R-:W-:Y:S02]  /*a770*/  SHF.R.U64 R8, R8, 0x3, RZ ;  /* 0x0000000308087819 */ /* 0x000fe400000012ff */
[----:B------:R-:W-:Y:S02]  /*a780*/  ISETP.NE.AND.EX P0, PT, RZ, UR7, PT, P0 ;  /* 0x00000007ff007c0c */ /* 0x000fe4000bf05300 */
[----:B------:R-:W-:-:S02]  /*a790*/  LOP3.LUT R20, R8, R10, RZ, 0x3c, !PT ;  /* 0x0000000a08147212 */ /* 0x000fc400078e3cff */
[----:B------:R-:W-:Y:S02]  /*a7a0*/  F2FP.BF16.F32.PACK_AB R8, R49, R48 ;  /* 0x000000303108723e */ /* 0x000fe400000010ff */
[----:B------:R-:W-:Y:S02]  /*a7b0*/  MOV R20, R20 ;  /* 0x0000001400147202 */ /* 0x000fe40000000f00 */
[----:B------:R-:W-:Y:S02]  /*a7c0*/  F2FP.BF16.F32.PACK_AB R10, R53, R52 ;  /* 0x00000034350a723e */ /* 0x000fe400000010ff */
[----:B------:R-:W-:-:S03]  /*a7d0*/  F2FP.BF16.F32.PACK_AB R21, R67, R66 ;  /* 0x000000424315723e */ /* 0x000fc600000010ff */
[----:B------:R0:W-:Y:S04]  /*a7e0*/  STSM.16.M88.4 [R20], R8 ;  /* 0x0000000814007844 */ /* 0x0001e80000000200 */
[----:B------:R1:W-:Y:S01]  /*a7f0*/  STSM.16.M88.4 [R22], R12 ;  /* 0x0000000c16007844 */ /* 0x0003e20000000200 */
[----:B0-----:R-:W-:Y:S02]  /*a800*/  F2FP.BF16.F32.PACK_AB R20, R65, R64 ;  /* 0x000000404114723e */ /* 0x001fe400000010ff */
[----:B------:R-:W-:Y:S02]  /*a810*/  F2FP.BF16.F32.PACK_AB R8, R73, R72 ;  /* 0x000000484908723e */ /* 0x000fe400000010ff */
[----:B-1----:R-:W-:Y:S02]  /*a820*/  F2FP.BF16.F32.PACK_AB R22, R69, R68 ;  /* 0x000000444516723e */ /* 0x002fe400000010ff */
[----:B------:R-:W-:-:S02]  /*a830*/  F2FP.BF16.F32.PACK_AB R9, R75, R74 ;  /* 0x0000004a4b09723e */ /* 0x000fc400000010ff */
[----:B------:R-:W-:Y:S01]  /*a840*/  F2FP.BF16.F32.PACK_AB R10, R77, R76 ;  /* 0x0000004c4d0a723e */ /* 0x000fe200000010ff */
[----:B------:R0:W-:Y:S01]  /*a850*/  STSM.16.M88.4 [R155], R20 ;  /* 0x000000149b007844 */ /* 0x0001e20000000200 */
[----:B------:R-:W-:Y:S02]  /*a860*/  F2FP.BF16.F32.PACK_AB R11, R79, R78 ;  /* 0x0000004e4f0b723e */ /* 0x000fe400000010ff */
[----:B------:R-:W-:Y:S02]  /*a870*/  F2FP.BF16.F32.PACK_AB R12, R81, R80 ;  /* 0x00000050510c723e */ /* 0x000fe400000010ff */
[----:B------:R-:W-:Y:S01]  /*a880*/  F2FP.BF16.F32.PACK_AB R13, R83, R82 ;  /* 0x00000052530d723e */ /* 0x000fe200000010ff */
[----:B------:R1:W-:Y:S01]  /*a890*/  STSM.16.M88.4 [R18], R8 ;  /* 0x0000000812007844 */ /* 0x0003e20000000200 */
[----:B------:R-:W-:Y:S02]  /*a8a0*/  F2FP.BF16.F32.PACK_AB R14, R85, R84 ;  /* 0x00000054550e723e */ /* 0x000fe400000010ff */
[----:B------:R-:W-:-:S05]  /*a8b0*/  F2FP.BF16.F32.PACK_AB R15, R87, R86 ;  /* 0x00000056570f723e */ /* 0x000fca00000010ff */
[----:B------:R2:W-:Y:S01]  /*a8c0*/  STSM.16.M88.4 [R162], R12 ;  /* 0x0000000ca2007844 */ /* 0x0005e20000000200 */
[----:B0-----:R-:W-:Y:S02]  /*a8d0*/  F2FP.BF16.F32.PACK_AB R20, R89, R88 ;  /* 0x000000585914723e */ /* 0x001fe400000010ff */
[----:B------:R-:W-:Y:S02]  /*a8e0*/  F2FP.BF16.F32.PACK_AB R21, R91, R90 ;  /* 0x0000005a5b15723e */ /* 0x000fe400000010ff */
[----:B------:R-:W-:Y:S02]  /*a8f0*/  F2FP.BF16.F32.PACK_AB R22, R93, R92 ;  /* 0x0000005c5d16723e */ /* 0x000fe400000010ff */
[----:B------:R-:W-:Y:S02]  /*a900*/  F2FP.BF16.F32.PACK_AB R23, R95, R94 ;  /* 0x0000005e5f17723e */ /* 0x000fe400000010ff */
[----:B-1----:R-:W-:Y:S02]  /*a910*/  F2FP.BF16.F32.PACK_AB R8, R97, R96 ;  /* 0x000000606108723e */ /* 0x002fe400000010ff */
[----:B------:R-:W-:Y:S01]  /*a920*/  F2FP.BF16.F32.PACK_AB R9, R99, R98 ;  /* 0x000000626309723e */ /* 0x000fe200000010ff */
[----:B------:R0:W-:Y:S01]  /*a930*/  STSM.16.M88.4 [R160], R20 ;  /* 0x00000014a0007844 */ /* 0x0001e20000000200 */
[----:B------:R-:W-:-:S02]  /*a940*/  F2FP.BF16.F32.PACK_AB R10, R101, R100 ;  /* 0x00000064650a723e */ /* 0x000fc400000010ff */
[----:B------:R-:W-:Y:S02]  /*a950*/  F2FP.BF16.F32.PACK_AB R11, R103, R102 ;  /* 0x00000066670b723e */ /* 0x000fe400000010ff */
[----:B--2---:R-:W-:Y:S02]  /*a960*/  F2FP.BF16.F32.PACK_AB R12, R105, R104 ;  /* 0x00000068690c723e */ /* 0x004fe400000010ff */
[----:B------:R-:W-:Y:S01]  /*a970*/  F2FP.BF16.F32.PACK_AB R13, R107, R106 ;  /* 0x0000006a6b0d723e */ /* 0x000fe200000010ff */
[----:B------:R1:W-:Y:S01]  /*a980*/  STSM.16.M88.4 [R158], R8 ;  /* 0x000000089e007844 */ /* 0x0003e20000000200 */
[----:B------:R-:W-:Y:S02]  /*a990*/  F2FP.BF16.F32.PACK_AB R14, R109, R108 ;  /* 0x0000006c6d0e723e */ /* 0x000fe400000010ff */
[----:B------:R-:W-:Y:S02]  /*a9a0*/  F2FP.BF16.F32.PACK_AB R15, R111, R110 ;  /* 0x0000006e6f0f723e */ /* 0x000fe400000010ff */
[----:B0-----:R-:W-:-:S03]  /*a9b0*/  F2FP.BF16.F32.PACK_AB R20, R113, R112 ;  /* 0x000000707114723e */ /* 0x001fc600000010ff */
[----:B------:R0:W-:Y:S01]  /*a9c0*/  STSM.16.M88.4 [R156], R12 ;  /* 0x0000000c9c007844 */ /* 0x0001e20000000200 */
        /* <DEDUP_REMOVED lines=8> */
[----:B0-----:R-:W-:Y:S02]  /*aa50*/  F2FP.BF16.F32.PACK_AB R12, R129, R128 ;  /* 0x00000080810c723e */ /* 0x001fe400000010ff */
[----:B------:R-:W-:Y:S01]  /*aa60*/  F2FP.BF16.F32.PACK_AB R13, R131, R130 ;  /* 0x00000082830d723e */ /* 0x000fe200000010ff */
[----:B------:R0:W-:Y:S01]  /*aa70*/  STSM.16.M88.4 [R7], R8 ;  /* 0x0000000807007844 */ /* 0x0001e20000000200 */
[----:B------:R-:W-:Y:S02]  /*aa80*/  F2FP.BF16.F32.PACK_AB R14, R133, R132 ;  /* 0x00000084850e723e */ /* 0x000fe400000010ff */
[----:B------:R-:W-:Y:S02]  /*aa90*/  F2FP.BF16.F32.PACK_AB R15, R135, R134 ;  /* 0x00000086870f723e */ /* 0x000fe400000010ff */
[----:B-1----:R-:W-:-:S03]  /*aaa0*/  F2FP.BF16.F32.PACK_AB R20, R137, R136 ;  /* 0x000000888914723e */ /* 0x002fc600000010ff */
[----:B------:R1:W-:Y:S01]  /*aab0*/  STSM.16.M88.4 [R153], R12 ;  /* 0x0000000c99007844 */ /* 0x0003e20000000200 */
[----:B------:R-:W-:Y:S02]  /*aac0*/  F2FP.BF16.F32.PACK_AB R21, R139, R138 ;  /* 0x0000008a8b15723e */ /* 0x000fe400000010ff */
[----:B------:R-:W-:Y:S02]  /*aad0*/  F2FP.BF16.F32.PACK_AB R22, R141, R140 ;  /* 0x0000008c8d16723e */ /* 0x000fe400000010ff */
[----:B------:R-:W-:Y:S02]  /*aae0*/  F2FP.BF16.F32.PACK_AB R23, R143, R142 ;  /* 0x0000008e8f17723e */ /* 0x000fe400000010ff */
[----:B0-----:R-:W-:Y:S02]  /*aaf0*/  F2FP.BF16.F32.PACK_AB R8, R145, R144 ;  /* 0x000000909108723e */ /* 0x001fe400000010ff */
[----:B------:R-:W-:Y:S01]  /*ab00*/  F2FP.BF16.F32.PACK_AB R9, R147, R146 ;  /* 0x000000929309723e */ /* 0x000fe200000010ff */
[----:B------:R-:W-:Y:S01]  /*ab10*/  STSM.16.M88.4 [R164], R20 ;  /* 0x00000014a4007844 */ /* 0x000fe20000000200 */
[----:B------:R-:W-:-:S02]  /*ab20*/  F2FP.BF16.F32.PACK_AB R10, R149, R148 ;  /* 0x00000094950a723e */ /* 0x000fc400000010ff */
[----:B------:R-:W-:Y:S01]  /*ab30*/  F2FP.BF16.F32.PACK_AB R11, R151, R150 ;  /* 0x00000096970b723e */ /* 0x000fe200000010ff */
[C---:B-1----:R-:W-:Y:S01]  /*ab40*/  IMAD.SHL.U32 R13, R188.reuse, 0x4, RZ ;  /* 0x00000004bc0d7824 */ /* 0x042fe200078e00ff */
[----:B------:R-:W-:-:S03]  /*ab50*/  SHF.L.U64.HI R7, R188, 0x2, R218 ;  /* 0x00000002bc077819 */ /* 0x000fc600000102da */
[----:B------:R0:W-:Y:S02]  /*ab60*/  STSM.16.M88.4 [R165], R8 ;  /* 0x00000008a5007844 */ /* 0x0001e40000000200 */
[----:B0-----:R-:W0:Y:S08]  /*ab70*/  LDC.64 R10, c[0x0][0xd00] ;  /* 0x00034000ff0a7b82 */ /* 0x001e300000000a00 */
[----:B------:R-:W-:Y:S01]  /*ab80*/  BAR.SYNC.DEFER_BLOCKING 0x1, 0x100 ;  /* 0x0044000000007b1d */ /* 0x000fe20000010000 */
[----:B------:R-:W-:-:S04]  /*ab90*/  @P0 IADD3 R8, P2, R13, UR6, RZ ;  /* 0x000000060d080c10 */ /* 0x000fc8000ff5e0ff */
[----:B------:R-:W-:Y:S02]  /*aba0*/  @P0 IADD3.X R9, R7, UR7, RZ, P2, !PT ;  /* 0x0000000707090c10 */ /* 0x000fe400097fe4ff */
[----:B0-----:R-:W-:-:S04]  /*abb0*/  ISETP.NE.U32.AND P1, PT, R10, RZ, PT ;  /* 0x000000ff0a00720c */ /* 0x001fc80003f25070 */
[----:B------:R0:W2:Y:S01]  /*abc0*/  @P0 LDG.E R9, desc[UR44][R8.64] ;  /* 0x0000002c08090981 */ /* 0x0000a2000c1e1900 */
[----:B------:R-:W-:Y:S02]  /*abd0*/  IADD3 R12, P2, R13, R10, RZ ;  /* 0x0000000a0d0c7210 */ /* 0x000fe40007f5e0ff */
[----:B------:R-:W-:-:S03]  /*abe0*/  ISETP.NE.AND.EX P1, PT, R11, RZ, PT, P1 ;  /* 0x000000ff0b00720c */ /* 0x000fc60003f25310 */
[----:B------:R-:W-:Y:S02]  /*abf0*/  IMAD.X R13, R7, 0x1, R11, P2 ;  /* 0x00000001070d7824 */ /* 0x000fe400010e060b */
[----:B0-----:R-:W-:-:S08]  /*ac00*/  IMAD.MOV.U32 R8, RZ, RZ, RZ ;  /* 0x000000ffff087224 */ /* 0x001fd000078e00ff */
[----:B------:R0:W5:Y:S01]  /*ac10*/  @P1 LDG.E R8, desc[UR44][R12.64] ;  /* 0x0000002c0c081981 */ /* 0x000162000c1e1900 */
[----:B------:R-:W-:Y:S01]  /*ac20*/  ULDC UR6, c[0x0][0xb88] ;  /* 0x0002e20000067ab9 */ /* 0x000fe20000000800 */
[----:B--2---:R-:W-:Y:S01]  /*ac30*/  @P0 R2UR UR6, R9 ;  /* 0x00000000090602ca */ /* 0x004fe200000e0000 */
[----:B0-----:R-:W-:-:S14]  /*ac40*/  @P0 BRA `(.L_x_1033) ;  /* 0x0000000000180947 */ /* 0x001fdc0003800000 */
[----:B------:R-:W-:Y:S05]  /*ac50*/  @!P1 BRA `(.L_x_1033) ;  /* 0x0000000000149947 */ /* 0x000fea0003800000 */
[----:B------:R-:W2:Y:S04]  /*ac60*/  LDG.E R7, desc[UR44][R12.64] ;  /* 0x0000002c0c077981 */ /* 0x000ea8000c1e1900 */
[----:B------:R-:W3:Y:S01]  /*ac70*/  LDG.E R9, desc[UR44][R12.64+0x4] ;  /* 0x0000042c0c097981 */ /* 0x000ee2000c1e1900 */
[----:B--2---:R-:W-:Y:S02]  /*ac80*/  R2UR UR7, R7 ;  /* 0x00000000070772ca */ /* 0x004fe400000e0000 */
[----:B---3--:R-:W-:-:S13]  /*ac90*/  R2UR UR6, R9 ;  /* 0x00000000090672ca */ /* 0x008fda00000e0000 */
[----:B------:R-:W-:-:S12]  /*aca0*/  UIADD3 UR6, -UR7, UR6, URZ ;  /* 0x0000000607067290 */ /* 0x000fd8000fffe13f */
.L_x_1033:
[----:B------:R-:W0:Y:S02]  /*acb0*/  SHFL.IDX PT, R7, R228, RZ, 0x1f ;  /* 0x00001fffe4077589 */ /* 0x000e2400000e0000 */
[----:B0-----:R-:W-:Y:S02]  /*acc0*/  ISETP.NE.AND P0, PT, R7, RZ, PT ;  /* 0x000000ff0700720c */ /* 0x001fe40003f05270 */
[----:B-----5:R-:W-:-:S11]  /*acd0*/  SHF.R.S32.HI R7, RZ, 0x1f, R8 ;  /* 0x0000001fff077819 */ /* 0x020fd60000011408 */
[----:B------:R-:W-:Y:S05]  /*ace0*/  @P0 BRA `(.L_x_1034) ;  /* 0x0000000400040947 */ /* 0x000fea0003800000 */
[----:B------:R-:W2:Y:S04]  /*acf0*/  LDL R23, [R1+0x28] ;  /* 0x0000280001177983 */ /* 0x000ea80000100800 */
[----:B------:R-:W3:Y:S04]  /*ad00*/  LDL R155, [R1+0x2c] ;  /* 0x00002c00019b7983 */ /* 0x000ee80000100800 */
[----:B------:R-:W4:Y:S01]  /*ad10*/  LDL R154, [R1+0x4] ;  /* 0x00000400019a7983 */ /* 0x000f220000100800 */
[----:B------:R-:W-:Y:S01]  /*ad20*/  IMAD.MOV.U32 R9, RZ, RZ, 0xab8 ;  /* 0x00000ab8ff097424 */ /* 0x000fe200078e00ff */
[----:B------:R-:W-:Y:S01]  /*ad30*/  ISETP.GT.AND P1, PT, R0, 0x1, PT ;  /* 0x000000010000780c */ /* 0x000fe20003f24270 */
[----:B------:R-:W0:Y:S01]  /*ad40*/  LDC R153, c[0x0][0xce8] ;  /* 0x00033a00ff997b82 */ /* 0x000e220000000800 */
[----:B------:R-:W-:Y:S01]  /*ad50*/  ISETP.NE.U32.AND P0, PT, R10, RZ, PT ;  /* 0x000000ff0a00720c */ /* 0x000fe20003f05070 */
[----:B------:R-:W-:Y:S01]  /*ad60*/  IMAD.U32 R22, RZ, RZ, UR42 ;  /* 0x0000002aff167e24 */ /* 0x000fe2000f8e00ff */
[----:B------:R-:W-:-:S02]  /*ad70*/  SEL R9, R9, 0xa78, P1 ;  /* 0x00000a7809097807 */ /* 0x000fc40000800000 */
[----:B------:R-:W-:-:S03]  /*ad80*/  ISETP.NE.AND.EX P0, PT, R11, RZ, PT, P0 ;  /* 0x000000ff0b00720c */ /* 0x000fc60003f05300 */
[----:B------:R-:W1:Y:S01]  /*ad90*/  LDC.64 R12, c[0x0][R9+0x220] ;  /* 0x00008800090c7b82 */ /* 0x000e620000000a00 */
[----:B------:R-:W-:Y:S02]  /*ada0*/  SEL R20, R188, RZ, !P0 ;  /* 0x000000ffbc147207 */ /* 0x000fe40004000000 */
[----:B------:R-:W-:-:S05]  /*adb0*/  SEL R18, R218, RZ, !P0 ;  /* 0x000000ffda127207 */ /* 0x000fca0004000000 */
[----:B------:R-:W5:Y:S01]  /*adc0*/  LDC.64 R14, c[0x0][R9+0x218] ;  /* 0x00008600090e7b82 */ /* 0x000f620000000a00 */
[----:B0-----:R-:W-:Y:S01]  /*add0*/  ISETP.NE.AND P0, PT, R153, 0x1, PT ;  /* 0x000000019900780c */ /* 0x001fe20003f05270 */
[----:B-1----:R-:W-:-:S04]  /*ade0*/  IMAD R13, R13, R20, RZ ;  /* 0x000000140d0d7224 */ /* 0x002fc800078e02ff */
[C---:B------:R-:W-:Y:S02]  /*adf0*/  IMAD R18, R12.reuse, R18, R13 ;  /* 0x000000120c127224 */ /* 0x040fe400078e020d */
[----:B------:R-:W-:-:S04]  /*ae00*/  IMAD.WIDE.U32 R12, R12, R20, RZ ;  /* 0x000000140c0c7225 */ /* 0x000fc800078e00ff */
[-C--:B-----5:R-:W-:Y:S02]  /*ae10*/  IMAD R20, R15, R189.reuse, RZ ;  /* 0x000000bd0f147224 */ /* 0x0a0fe400078e02ff */
[----:B------:R-:W-:-:S04]  /*ae20*/  IMAD.WIDE.U32 R14, R14, R189, RZ ;  /* 0x000000bd0e0e7225 */ /* 0x000fc800078e00ff */
[----:B------:R-:W-:Y:S01]  /*ae30*/  IMAD.IADD R18, R13, 0x1, R18 ;  /* 0x000000010d127824 */ /* 0x000fe200078e0212 */
[----:B------:R-:W-:Y:S01]  /*ae40*/  IADD3 R21, P2, P3, R12, R14, R8 ;  /* 0x0000000e0c157210 */ /* 0x000fe20007b5e008 */
[----:B------:R-:W0:Y:S01]  /*ae50*/  @P0 LDC R13, c[0x0][0xcec] ;  /* 0x00033b00ff0d0b82 */ /* 0x000e220000000800 */
[----:B------:R-:W-:-:S05]  /*ae60*/  IMAD.IADD R20, R15, 0x1, R20 ;  /* 0x000000010f147824 */ /* 0x000fca00078e0214 */
[----:B------:R-:W-:Y:S02]  /*ae70*/  IADD3.X R18, R18, R20, R7, P2, P3 ;  /* 0x0000001412127210 */ /* 0x000fe400017e6407 */
[----:B------:R-:W1:Y:S01]  /*ae80*/  @P0 LDC R12, c[0x0][0xcf0] ;  /* 0x00033c00ff0c0b82 */ /* 0x000e620000000800 */
[----:B--2---:R-:W-:Y:S01]  /*ae90*/  IMAD R22, R22, 0x40, R23 ;  /* 0x0000004016167824 */ /* 0x004fe200078e0217 */
[----:B------:R-:W-:-:S03]  /*aea0*/  SEL R23, R195, RZ, P1 ;  /* 0x000000ffc3177207 */ /* 0x000fc60000800000 */
[----:B0-----:R-:W-:-:S04]  /*aeb0*/  @P0 IMAD.HI.U32 R13, R22, R13, RZ ;  /* 0x0000000d160d0227 */ /* 0x001fc800078e00ff */
[----:B------:R-:W-:Y:S01]  /*aec0*/  IMAD.MOV.U32 R20, RZ, RZ, R22 ;  /* 0x000000ffff147224 */ /* 0x000fe200078e0016 */
[----:B-1----:R-:W-:Y:S02]  /*aed0*/  @P0 SHF.R.U32.HI R20, RZ, R12, R13 ;  /* 0x0000000cff140219 */ /* 0x002fe4000001160d */
[----:B------:R-:W0:Y:S02]  /*aee0*/  LDC.64 R12, c[0x0][R9+0x228] ;  /* 0x00008a00090c7b82 */ /* 0x000e240000000a00 */
[----:B0-----:R-:W-:-:S04]  /*aef0*/  IMAD.WIDE.U32 R14, R12, R23, RZ ;  /* 0x000000170c0e7225 */ /* 0x001fc800078e00ff */
[----:B------:R-:W-:Y:S01]  /*af00*/  IMAD R12, R13, R23, RZ ;  /* 0x000000170d0c7224 */ /* 0x000fe200078e02ff */
[----:B------:R-:W-:Y:S01]  /*af10*/  IADD3 R14, P0, P2, R20, R21, R14 ;  /* 0x00000015140e7210 */ /* 0x000fe20007a1e00e */
[--C-:B------:R-:W-:Y:S01]  /*af20*/  IMAD.MOV R21, RZ, RZ, -R20.reuse ;  /* 0x000000ffff157224 */ /* 0x100fe200078e0a14 */
[----:B------:R-:W-:Y:S01]  /*af30*/  SHF.R.S32.HI R20, RZ, 0x1f, R20 ;  /* 0x0000001fff147819 */ /* 0x000fe20000011414 */
[----:B------:R-:W-:Y:S02]  /*af40*/  IMAD.IADD R15, R15, 0x1, R12 ;  /* 0x000000010f0f7824 */ /* 0x000fe400078e020c */
[----:B------:R0:W1:Y:S01]  /*af50*/  LDC.64 R12, c[0x0][R9+0x210] ;  /* 0x00008400090c7b82 */ /* 0x0000620000000a00 */
[----:B------:R-:W-:Y:S02]  /*af60*/  IMAD R21, R153, R21, R22 ;  /* 0x0000001599157224 */ /* 0x000fe400078e0216 */
[----:B------:R-:W-:Y:S01]  /*af70*/  IADD3.X R15, R20, R18, R15, P0, P2 ;  /* 0x00000012140f7210 */ /* 0x000fe200007e440f */
[----:B------:R-:W-:-:S02]  /*af80*/  IMAD.U32 R18, RZ, RZ, UR42 ;  /* 0x0000002aff127e24 */ /* 0x000fc4000f8e00ff */
[----:B0-----:R-:W-:Y:S02]  /*af90*/  SHF.R.S32.HI R9, RZ, 0x1f, R21 ;  /* 0x0000001fff097819 */ /* 0x001fe40000011415 */
[----:B------:R-:W-:Y:S02]  /*afa0*/  IMAD R18, R18, 0x40, R17 ;  /* 0x0000004012127824 */ /* 0x000fe400078e0211 */
[-C--:B-1----:R-:W-:Y:S02]  /*afb0*/  IMAD R13, R13, R21.reuse, RZ ;  /* 0x000000150d0d7224 */ /* 0x082fe400078e02ff */
[----:B------:R-:W-:-:S04]  /*afc0*/  IMAD.WIDE.U32 R14, R12, R21, R14 ;  /* 0x000000150c0e7225 */ /* 0x000fc800078e000e */
[----:B------:R-:W-:Y:S02]  /*afd0*/  IMAD R9, R12, R9, R13 ;  /* 0x000000090c097224 */ /* 0x000fe400078e020d */
[----:B------:R-:W0:Y:S02]  /*afe0*/  LDC.64 R12, c[0x0][0xca8] ;  /* 0x00032a00ff0c7b82 */ /* 0x000e240000000a00 */
[----:B------:R-:W-:-:S06]  /*aff0*/  IMAD.IADD R9, R15, 0x1, R9 ;  /* 0x000000010f097824 */ /* 0x000fcc00078e0209 */
[----:B0-----:R-:W0:Y:S08]  /*b000*/  @!P1 LDC R12, c[0x0][0xc50] ;  /* 0x00031400ff0c9b82 */ /* 0x001e300000000800 */
[----:B------:R-:W1:Y:S01]  /*b010*/  @!P1 LDC R13, c[0x0][0xc54] ;  /* 0x00031500ff0d9b82 */ /* 0x000e620000000800 */
[----:B0-----:R-:W-:Y:S01]  /*b020*/  LEA R15, P0, R14, R12, 0x2 ;  /* 0x0000000c0e0f7211 */ /* 0x001fe200078010ff */
[----:B---3--:R-:W-:-:S03]  /*b030*/  IMAD.MOV R12, RZ, RZ, -R155 ;  /* 0x000000ffff0c7224 */ /* 0x008fc600078e0a9b */
[----:B-1----:R-:W-:Y:S02]  /*b040*/  LEA.HI.X R9, R14, R13, R9, 0x2, P0 ;  /* 0x0000000d0e097211 */ /* 0x002fe400000f1409 */
[----:B----4-:R-:W-:Y:S01]  /*b050*/  ISETP.NE.AND P0, PT, R154, R12, PT ;  /* 0x0000000c9a00720c */ /* 0x010fe20003f05270 */
[----:B------:R-:W-:Y:S04]  /*b060*/  SHFL.IDX PT, R14, R15, 0x1, 0x1c1f ;  /* 0x003c1f000f0e7f89 */ /* 0x000fe800000e0000 */
[----:B------:R-:W-:Y:S04]  /*b070*/  SHFL.IDX PT, R12, R15, RZ, 0x1c1f ;  /* 0x001c1fff0f0c7589 */ /* 0x000fe800000e0000 */
[----:B------:R-:W0:Y:S04]  /*b080*/  SHFL.IDX PT, R13, R9, RZ, 0x1c1f ;  /* 0x001c1fff090d7589 */ /* 0x000e2800000e0000 */
[----:B------:R1:W2:Y:S02]  /*b090*/  SHFL.IDX PT, R15, R9, 0x1, 0x1c1f ;  /* 0x003c1f00090f7f89 */ /* 0x0002a400000e0000 */
[----:B-1----:R-:W-:-:S05]  /*b0a0*/  IMAD R9, R153, UR6, RZ ;  /* 0x0000000699097c24 */ /* 0x002fca000f8e02ff */
[C---:B------:R-:W-:Y:S01]  /*b0b0*/  ISETP.GE.OR P1, PT, R18.reuse, R9, P0 ;  /* 0x000000091200720c */ /* 0x040fe20000726670 */
[----:B------:R-:W-:-:S05]  /*b0c0*/  VIADD R18, R18, 0x8 ;  /* 0x0000000812127836 */ /* 0x000fca0000000000 */
[----:B------:R-:W-:-:S07]  /*b0d0*/  ISETP.GE.OR P0, PT, R18, R9, P0 ;  /* 0x000000091200720c */ /* 0x000fce0000706670 */
[----:B0-----:R0:W-:Y:S06]  /*b0e0*/  @!P1 ST.E desc[UR44][R12.64], R3 ;  /* 0x000000030c009985 */ /* 0x0011ec000c10192c */
[----:B--2---:R0:W-:Y:S02]  /*b0f0*/  @!P0 ST.E desc[UR44][R14.64], R152 ;  /* 0x000000980e008985 */ /* 0x0041e4000c10192c */
.L_x_1034:
[----:B------:R-:W-:Y:S02]  /*b100*/  ISETP.GT.AND P1, PT, R0, 0x1, PT ;  /* 0x000000010000780c */ /* 0x000fe40003f24270 */
[----:B------:R-:W-:-:S04]  /*b110*/  ISETP.NE.U32.AND P0, PT, R10, RZ, PT ;  /* 0x000000ff0a00720c */ /* 0x000fc80003f05070 */
[----:B------:R-:W-:-:S04]  /*b120*/  ISETP.NE.AND.EX P0, PT, R11, RZ, PT, P0 ;  /* 0x000000ff0b00720c */ /* 0x000fc80003f05300 */
[----:B------:R-:W-:-:S03]  /*b130*/  SEL R188, R188, RZ, !P0 ;  /* 0x000000ffbcbc7207 */ /* 0x000fc60004000000 */
[----:B------:R-:W-:Y:S06]  /*b140*/  @P1 BRA `(.L_x_1035) ;  /* 0x0000001000481947 */ /* 0x000fec0003800000 */
[----:B------:R-:W1:Y:S01]  /*b150*/  S2R R0, SR_TID.X ;  /* 0x0000000000007919 */ /* 0x000e620000002100 */
[----:B------:R-:W2:Y:S01]  /*b160*/  LDC R18, c[0x0][0xce8] ;  /* 0x00033a00ff127b82 */ /* 0x000ea20000000800 */
[----:B------:R-:W-:Y:S01]  /*b170*/  ULDC.64 UR8, c[0x0][0xba0] ;  /* 0x0002e80000087ab9 */ /* 0x000fe20000000a00 */
[----:B------:R-:W-:Y:S01]  /*b180*/  ULDC UR10, c[0x0][0xbc8] ;  /* 0x0002f200000a7ab9 */ /* 0x000fe20000000800 */
[----:B-1----:R-:W-:-:S05]  /*b190*/  VIADD R0, R0, 0xffffff80 ;  /* 0xffffff8000007836 */ /* 0x002fca0000000000 */
[----:B0-----:R-:W-:-:S04]  /*b1a0*/  SHF.R.S32.HI R3, RZ, 0x1f, R0 ;  /* 0x0000001fff037819 */ /* 0x001fc80000011400 */
[----:B------:R-:W-:-:S04]  /*b1b0*/  LEA.HI R10, R3, R0, RZ, 0x3 ;  /* 0x00000000030a7211 */ /* 0x000fc800078f18ff */
[----:B------:R-:W-:-:S05]  /*b1c0*/  SHF.R.S32.HI R3, RZ, 0x3, R10 ;  /* 0x00000003ff037819 */ /* 0x000fca000001140a */
[----:B------:R-:W-:-:S04]  /*b1d0*/  IMAD R9, R3, 0x40, R16 ;  /* 0x0000004003097824 */ /* 0x000fc800078e0210 */
[----:B------:R-:W-:-:S03]  /*b1e0*/  IMAD.WIDE R4, R9, 0x2, R4 ;  /* 0x0000000209047825 */ /* 0x000fc600078e0204 */
[C---:B------:R-:W-:Y:S02]  /*b1f0*/  IADD3 R21, P3, R4.reuse, 0x1000, RZ ;  /* 0x0000100004157810 */ /* 0x040fe40007f7e0ff */
[----:B------:R-:W-:Y:S02]  /*b200*/  IADD3 R45, P2, R4, 0x7000, RZ ;  /* 0x00007000042d7810 */ /* 0x000fe40007f5e0ff */
[----:B------:R-:W-:Y:S02]  /*b210*/  LOP3.LUT R20, R21, 0x380, RZ, 0xc0, !PT ;  /* 0x0000038015147812 */ /* 0x000fe400078ec0ff */
[----:B------:R-:W-:Y:S02]  /*b220*/  LOP3.LUT R44, R45, 0x380, RZ, 0xc0, !PT ;  /* 0x000003802d2c7812 */ /* 0x000fe400078ec0ff */
[----:B------:R-:W-:Y:S02]  /*b230*/  SHF.R.U64 R20, R20, 0x3, RZ ;  /* 0x0000000314147819 */ /* 0x000fe400000012ff */
[----:B------:R-:W-:-:S02]  /*b240*/  IADD3 R37, P0, R4, 0x5000, RZ ;  /* 0x0000500004257810 */ /* 0x000fc40007f1e0ff */
[----:B------:R-:W-:Y:S02]  /*b250*/  SHF.R.U64 R44, R44, 0x3, RZ ;  /* 0x000000032c2c7819 */ /* 0x000fe400000012ff */
[----:B------:R-:W-:Y:S01]  /*b260*/  LOP3.LUT R20, R20, R21, RZ, 0x3c, !PT ;  /* 0x0000001514147212 */ /* 0x000fe200078e3cff */
[----:B------:R-:W-:Y:S01]  /*b270*/  IMAD.X R21, RZ, RZ, R5, P3 ;  /* 0x000000ffff157224 */ /* 0x000fe200018e0605 */
[C---:B------:R-:W-:Y:S02]  /*b280*/  IADD3 R25, P4, R4.reuse, 0x2000, RZ ;  /* 0x0000200004197810 */ /* 0x040fe40007f9e0ff */
[C---:B------:R-:W-:Y:S02]  /*b290*/  IADD3 R29, P5, R4.reuse, 0x3000, RZ ;  /* 0x00003000041d7810 */ /* 0x040fe40007fbe0ff */
[C---:B------:R-:W-:Y:S01]  /*b2a0*/  IADD3 R33, P6, R4.reuse, 0x4000, RZ ;  /* 0x0000400004217810 */ /* 0x040fe20007fde0ff */
[----:B------:R-:W-:Y:S01]  /*b2b0*/  IMAD R7, R7, UR8, RZ ;  /* 0x0000000807077c24 */ /* 0x000fe2000f8e02ff */
[----:B------:R-:W-:Y:S01]  /*b2c0*/  IADD3 R41, P1, R4, 0x6000, RZ ;  /* 0x0000600004297810 */ /* 0x000fe20007f3e0ff */
[----:B------:R-:W-:Y:S01]  /*b2d0*/  VIADD R152, R16, 0x180 ;  /* 0x0000018010987836 */ /* 0x000fe20000000000 */
[----:B------:R-:W-:Y:S01]  /*b2e0*/  LOP3.LUT R36, R37, 0x380, RZ, 0xc0, !PT ;  /* 0x0000038025247812 */ /* 0x000fe200078ec0ff */
[----:B------:R-:W5:Y:S01]  /*b2f0*/  LD.E.128 R20, desc[UR44][R20.64] ;  /* 0x0000002c14147980 */ /* 0x000f62000c101d00 */
[----:B------:R-:W-:-:S02]  /*b300*/  IADD3 R49, P3, R4, 0x8000, RZ ;  /* 0x0000800004317810 */ /* 0x000fc40007f7e0ff */
[----:B------:R-:W-:Y:S01]  /*b310*/  LOP3.LUT R44, R44, R45, RZ, 0x3c, !PT ;  /* 0x0000002d2c2c7212 */ /* 0x000fe200078e3cff */
[----:B------:R-:W-:Y:S01]  /*b320*/  IMAD.X R45, RZ, RZ, R5, P2 ;  /* 0x000000ffff2d7224 */ /* 0x000fe200010e0605 */
[C---:B------:R-:W-:Y:S02]  /*b330*/  IADD3 R73, P2, R4.reuse, 0xe000, RZ ;  /* 0x0000e00004497810 */ /* 0x040fe40007f5e0ff */
[----:B------:R-:W-:Y:S02]  /*b340*/  LOP3.LUT R24, R25, 0x380, RZ, 0xc0, !PT ;  /* 0x0000038019187812 */ /* 0x000fe400078ec0ff */
[----:B------:R-:W-:Y:S02]  /*b350*/  LOP3.LUT R28, R29, 0x380, RZ, 0xc0, !PT ;  /* 0x000003801d1c7812 */ /* 0x000fe400078ec0ff */
[----:B------:R-:W-:Y:S02]  /*b360*/  LOP3.LUT R32, R33, 0x380, RZ, 0xc0, !PT ;  /* 0x0000038021207812 */ /* 0x000fe400078ec0ff */
[----:B------:R-:W-:Y:S01]  /*b370*/  LOP3.LUT R11, R4, 0x380, RZ, 0xc0, !PT ;  /* 0x00000380040b7812 */ /* 0x000fe200078ec0ff */
[----:B------:R-:W-:Y:S01]  /*b380*/  IMAD R7, R8, UR9, R7 ;  /* 0x0000000908077c24 */ /* 0x000fe2000f8e0207 */
[----:B------:R-:W-:Y:S01]  /*b390*/  LOP3.LUT R40, R41, 0x380, RZ, 0xc0, !PT ;  /* 0x0000038029287812 */ /* 0x000fe200078ec0ff */
[----:B------:R-:W5:Y:S01]  /*b3a0*/  LD.E.128 R44, desc[UR44][R44.64] ;  /* 0x0000002c2c2c7980 */ /* 0x000f62000c101d00 */
[----:B------:R-:W-:-:S02]  /*b3b0*/  SHF.R.U64 R36, R36, 0x3, RZ ;  /* 0x0000000324247819 */ /* 0x000fc400000012ff */
[----:B------:R-:W-:Y:S02]  /*b3c0*/  LOP3.LUT R48, R49, 0x380, RZ, 0xc0, !PT ;  /* 0x0000038031307812 */ /* 0x000fe400078ec0ff */
[----:B------:R-:W-:Y:S02]  /*b3d0*/  LOP3.LUT R72, R73, 0x380, RZ, 0xc0, !PT ;  /* 0x0000038049487812 */ /* 0x000fe400078ec0ff */
[----:B------:R-:W-:Y:S02]  /*b3e0*/  SHF.R.U64 R24, R24, 0x3, RZ ;  /* 0x0000000318187819 */ /* 0x000fe400000012ff */
[----:B------:R-:W-:Y:S02]  /*b3f0*/  SHF.R.U64 R28, R28, 0x3, RZ ;  /* 0x000000031c1c7819 */ /* 0x000fe400000012ff */
[----:B------:R-:W-:Y:S02]  /*b400*/  SHF.R.U64 R32, R32, 0x3, RZ ;  /* 0x0000000320207819 */ /* 0x000fe400000012ff */
[----:B------:R-:W-:-:S02]  /*b410*/  SHF.R.U64 R40, R40, 0x3, RZ ;  /* 0x0000000328287819 */ /* 0x000fc400000012ff */
[----:B------:R-:W-:Y:S01]  /*b420*/  LOP3.LUT R36, R36, R37, RZ, 0x3c, !PT ;  /* 0x0000002524247212 */ /* 0x000fe200078e3cff */
[--C-:B------:R-:W-:Y:S01]  /*b430*/  IMAD.X R37, RZ, RZ, R5.reuse, P0 ;  /* 0x000000ffff257224 */ /* 0x100fe200000e0605 */
[----:B------:R-:W-:Y:S02]  /*b440*/  SHF.R.U64 R48, R48, 0x3, RZ ;  /* 0x0000000330307819 */ /* 0x000fe400000012ff */
[----:B------:R-:W-:Y:S02]  /*b450*/  IADD3 R65, P0, R4, 0xc000, RZ ;  /* 0x0000c00004417810 */ /* 0x000fe40007f1e0ff */
[----:B------:R-:W-:Y:S01]  /*b460*/  SHF.R.U64 R72, R72, 0x3, RZ ;  /* 0x0000000348487819 */ /* 0x000fe200000012ff */
[----:B------:R-:W5:Y:S01]  /*b470*/  LD.E.128 R36, desc[UR44][R36.64] ;  /* 0x0000002c24247980 */ /* 0x000f62000c101d00 */
[----:B------:R-:W-:Y:S01]  /*b480*/  LOP3.LUT R24, R24, R25, RZ, 0x3c, !PT ;  /* 0x0000001918187212 */ /* 0x000fe200078e3cff */
[--C-:B------:R-:W-:Y:S01]  /*b490*/  IMAD.X R25, RZ, RZ, R5.reuse, P4 ;  /* 0x000000ffff197224 */ /* 0x100fe200020e0605 */
        /* <DEDUP_REMOVED lines=8> */
[C---:B------:R-:W-:Y:S01]  /*b520*/  IADD3 R53, P4, R4.reuse, 0x9000, RZ ;  /* 0x0000900004357810 */ /* 0x040fe20007f9e0ff */
[----:B------:R-:W5:Y:S01]  /*b530*/  LD.E.128 R24, desc[UR44][R24.64] ;  /* 0x0000002c18187980 */ /* 0x000f62000c101d00 */
[----:B------:R-:W-:-:S02]  /*b540*/  IADD3 R57, P5, R4, 0xa000, RZ ;  /* 0x0000a00004397810 */ /* 0x000fc40007fbe0ff */
[C---:B------:R-:W-:Y:S01]  /*b550*/  IADD3 R61, P6, R4.reuse, 0xb000, RZ ;  /* 0x0000b000043d7810 */ /* 0x040fe20007fde0ff */
[----:B------:R-:W5:Y:S01]  /*b560*/  LD.E.128 R28, desc[UR44][R28.64] ;  /* 0x0000002c1c1c7980 */ /* 0x000f62000c101d00 */
[----:B------:R-:W-:Y:S02]  /*b570*/  IADD3 R69, P1, R4, 0xd000, RZ ;  /* 0x0000d00004457810 */ /* 0x000fe40007f3e0ff */
[----:B------:R-:W-:Y:S01]  /*b580*/  LOP3.LUT R64, R65, 0x380, RZ, 0xc0, !PT ;  /* 0x0000038041407812 */ /* 0x000fe200078ec0ff */
[----:B------:R-:W5:Y:S01]  /*b590*/  LD.E.128 R32, desc[UR44][R32.64] ;  /* 0x0000002c20207980 */ /* 0x000f62000c101d00 */
[----:B------:R-:W-:Y:S01]  /*b5a0*/  LOP3.LUT R72, R72, R73, RZ, 0x3c, !PT ;  /* 0x0000004948487212 */ /* 0x000fe200078e3cff */
[----:B------:R-:W-:Y:S01]  /*b5b0*/  IMAD.X R73, RZ, RZ, R5, P2 ;  /* 0x000000ffff497224 */ /* 0x000fe200010e0605 */
[----:B------:R-:W-:Y:S01]  /*b5c0*/  IADD3 R12, P3, R4, 0xf000, RZ ;  /* 0x0000f000040c7810 */ /* 0x000fe20007f7e0ff */
[----:B------:R-:W5:Y:S01]  /*b5d0*/  LD.E.128 R40, desc[UR44][R40.64] ;  /* 0x0000002c28287980 */ /* 0x000f62000c101d00 */
[----:B--2---:R-:W-:-:S02]  /*b5e0*/  ISETP.NE.AND P2, PT, R18, 0x1, PT ;  /* 0x000000011200780c */ /* 0x004fc40003f45270 */
[----:B------:R-:W-:Y:S01]  /*b5f0*/  LOP3.LUT R52, R53, 0x380, RZ, 0xc0, !PT ;  /* 0x0000038035347812 */ /* 0x000fe200078ec0ff */
[----:B------:R-:W-:Y:S01]  /*b600*/  IMAD.X R77, RZ, RZ, R5, P3 ;  /* 0x000000ffff4d7224 */ /* 0x000fe200018e0605 */
[----:B------:R-:W-:Y:S01]  /*b610*/  LOP3.LUT R56, R57, 0x380, RZ, 0xc0, !PT ;  /* 0x0000038039387812 */ /* 0x000fe200078ec0ff */
[----:B------:R-:W5:Y:S01]  /*b620*/  LD.E.128 R48, desc[UR44][R48.64] ;  /* 0x0000002c30307980 */ /* 0x000f62000c101d00 */
[----:B------:R-:W-:Y:S02]  /*b630*/  LOP3.LUT R60, R61, 0x380, RZ, 0xc0, !PT ;  /* 0x000003803d3c7812 */ /* 0x000fe400078ec0ff */
[----:B------:R-:W-:Y:S01]  /*b640*/  LOP3.LUT R68, R69, 0x380, RZ, 0xc0, !PT ;  /* 0x0000038045447812 */ /* 0x000fe200078ec0ff */
[----:B------:R-:W5:Y:S01]  /*b650*/  LD.E.128 R72, desc[UR44][R72.64] ;  /* 0x0000002c48487980 */ /* 0x000f62000c101d00 */
[----:B------:R-:W-:Y:S02]  /*b660*/  SHF.R.U64 R64, R64, 0x3, RZ ;  /* 0x0000000340407819 */ /* 0x000fe400000012ff */
[----:B------:R-:W-:Y:S01]  /*b670*/  SHF.R.U64 R11, R11, 0x3, RZ ;  /* 0x000000030b0b7819 */ /* 0x000fe200000012ff */
[----:B------:R-:W0:Y:S01]  /*b680*/  @P2 LDC R81, c[0x0][0xcec] ;  /* 0x00033b00ff512b82 */ /* 0x000e220000000800 */
[----:B------:R-:W-:-:S02]  /*b690*/  LOP3.LUT R9, R12, 0x380, RZ, 0xc0, !PT ;  /* 0x000003800c097812 */ /* 0x000fc400078ec0ff */
[----:B------:R-:W-:Y:S02]  /*b6a0*/  SHF.R.U64 R52, R52, 0x3, RZ ;  /* 0x0000000334347819 */ /* 0x000fe400000012ff */
[----:B------:R-:W-:Y:S02]  /*b6b0*/  SHF.R.U64 R56, R56, 0x3, RZ ;  /* 0x0000000338387819 */ /* 0x000fe400000012ff */
[----:B------:R-:W-:Y:S01]  /*b6c0*/  SHF.R.U64 R60, R60, 0x3, RZ ;  /* 0x000000033c3c7819 */ /* 0x000fe200000012ff */
[----:B------:R-:W1:Y:S01]  /*b6d0*/  @P2 LDC R83, c[0x0][0xcf0] ;  /* 0x00033c00ff532b82 */ /* 0x000e620000000800 */
[----:B------:R-:W-:Y:S02]  /*b6e0*/  SHF.R.U64 R68, R68, 0x3, RZ ;  /* 0x0000000344447819 */ /* 0x000fe400000012ff */
[----:B------:R-:W-:Y:S01]  /*b6f0*/  LOP3.LUT R64, R64, R65, RZ, 0x3c, !PT ;  /* 0x0000004140407212 */ /* 0x000fe200078e3cff */
[----:B------:R-:W-:Y:S01]  /*b700*/  IMAD.X R65, RZ, RZ, R5, P0 ;  /* 0x000000ffff417224 */ /* 0x000fe200000e0605 */
[----:B------:R-:W-:-:S02]  /*b710*/  LOP3.LUT R4, R11, R4, RZ, 0x3c, !PT ;  /* 0x000000040b047212 */ /* 0x000fc400078e3cff */
[----:B------:R-:W-:Y:S02]  /*b720*/  SHF.R.U64 R9, R9, 0x3, RZ ;  /* 0x0000000309097819 */ /* 0x000fe400000012ff */
[----:B------:R-:W-:Y:S01]  /*b730*/  ISETP.GE.AND P0, PT, R194, UR10, PT ;  /* 0x0000000ac2007c0c */ /* 0x000fe2000bf06270 */
        /* <DEDUP_REMOVED lines=9> */
[----:B------:R-:W-:Y:S01]  /*b7d0*/  LOP3.LUT R76, R9, R12, RZ, 0x3c, !PT ;  /* 0x0000000c094c7212 */ /* 0x000fe200078e3cff */
[----:B------:R-:W-:Y:S01]  /*b7e0*/  IMAD.WIDE.U32 R8, R8, UR8, RZ ;  /* 0x0000000808087c25 */ /* 0x000fe2000f8e00ff */
[----:B------:R2:W5:Y:S01]  /*b7f0*/  LD.E.128 R12, desc[UR44][R4.64] ;  /* 0x0000002c040c7980 */ /* 0x000562000c101d00 */
[----:B------:R-:W-:Y:S01]  /*b800*/  ISETP.GE.AND P1, PT, R16, UR10, PT ;  /* 0x0000000a10007c0c */ /* 0x000fe2000bf26270 */
[----:B------:R-:W-:Y:S01]  /*b810*/  ULDC.64 UR8, c[0x0][0xbe8] ;  /* 0x0002fa0000087ab9 */ /* 0x000fe20000000a00 */
[----:B------:R-:W-:Y:S01]  /*b820*/  IMAD.IADD R9, R9, 0x1, R7 ;  /* 0x0000000109097824 */ /* 0x000fe200078e0207 */
[----:B------:R-:W-:Y:S01]  /*b830*/  LOP3.LUT R7, R10, 0xfffffff8, RZ, 0xc0, !PT ;  /* 0xfffffff80a077812 */ /* 0x000fe200078ec0ff */
[----:B------:R-:W5:Y:S04]  /*b840*/  LD.E.128 R52, desc[UR44][R52.64] ;  /* 0x0000002c34347980 */ /* 0x000f68000c101d00 */
[----:B------:R-:W5:Y:S01]  /*b850*/  LD.E.128 R56, desc[UR44][R56.64] ;  /* 0x0000002c38387980 */ /* 0x000f62000c101d00 */
[----:B--2---:R-:W-:-:S02]  /*b860*/  SEL R5, RZ, 0xffffffff, P0 ;  /* 0xffffffffff057807 */ /* 0x004fc40000000000 */
[----:B------:R-:W-:Y:S01]  /*b870*/  ISETP.GE.AND P0, PT, R193, UR10, PT ;  /* 0x0000000ac1007c0c */ /* 0x000fe2000bf06270 */
[----:B------:R-:W5:Y:S02]  /*b880*/  LD.E.128 R60, desc[UR44][R60.64] ;  /* 0x0000002c3c3c7980 */ /* 0x000f64000c101d00 */
[----:B------:R-:W-:Y:S01]  /*b890*/  IMAD.SHL.U32 R11, R5, 0x2, RZ ;  /* 0x00000002050b7824 */ /* 0x000fe200078e00ff */
[----:B------:R-:W-:Y:S01]  /*b8a0*/  SEL R5, RZ, 0xffffffff, P0 ;  /* 0xffffffffff057807 */ /* 0x000fe20000000000 */
[----:B------:R-:W5:Y:S01]  /*b8b0*/  LD.E.128 R68, desc[UR44][R68.64] ;  /* 0x0000002c44447980 */ /* 0x000f62000c101d00 */
[----:B------:R-:W-:Y:S01]  /*b8c0*/  ISETP.GE.AND P0, PT, R192, UR10, PT ;  /* 0x0000000ac0007c0c */ /* 0x000fe2000bf06270 */
[----:B------:R-:W-:Y:S01]  /*b8d0*/  IMAD.IADD R10, R0, 0x1, -R7 ;  /* 0x00000001000a7824 */ /* 0x000fe200078e0a07 */
[----:B------:R-:W-:Y:S01]  /*b8e0*/  SEL R4, RZ, 0x1, P1 ;  /* 0x00000001ff047807 */ /* 0x000fe20000800000 */
[----:B------:R-:W5:Y:S01]  /*b8f0*/  LD.E.128 R76, desc[UR44][R76.64] ;  /* 0x0000002c4c4c7980 */ /* 0x000f62000c101d00 */
[----:B------:R-:W-:Y:S01]  /*b900*/  SEL R0, RZ, 0xffffffff, P0 ;  /* 0xffffffffff007807 */ /* 0x000fe20000000000 */
[----:B------:R-:W-:Y:S01]  /*b910*/  IMAD.SHL.U32 R5, R5, 0x4, RZ ;  /* 0x0000000405057824 */ /* 0x000fe200078e00ff */
[----:B------:R-:W-:Y:S01]  /*b920*/  LOP3.LUT R4, R11, 0x2, R4, 0xe2, !PT ;  /* 0x000000020b047812 */ /* 0x000fe200078ee204 */
[----:B------:R-:W-:Y:S01]  /*b930*/  IMAD.WIDE.U32 R8, R189, UR8, R8 ;  /* 0x00000008bd087c25 */ /* 0x000fe2000f8e0008 */
[----:B------:R-:W-:Y:S01]  /*b940*/  ISETP.GE.AND P1, PT, R191, UR10, PT ;  /* 0x0000000abf007c0c */ /* 0x000fe2000bf26270 */
[----:B------:R-:W-:Y:S01]  /*b950*/  @!PT LDS RZ, [RZ] ;  /* 0x00000000fffff984 */ /* 0x000fe20000000800 */
[----:B------:R-:W-:Y:S01]  /*b960*/  @!PT LDS RZ, [RZ] ;  /* 0x00000000fffff984 */ /* 0x000fe20000000800 */
[----:B------:R-:W-:Y:S01]  /*b970*/  @!PT LDS RZ, [RZ] ;  /* 0x00000000fffff984 */ /* 0x000fe20000000800 */
[----:B------:R-:W-:Y:S01]  /*b980*/  @!PT LDS RZ, [RZ] ;  /* 0x00000000fffff984 */ /* 0x000fe20000000800 */
[----:B------:R2:W-:Y:S06]  /*b990*/  MEMBAR.ALL.CTA ;  /* 0x0000000000007992 */ /* 0x0005ec0000008000 */
[----:B--2---:R-:W2:Y:S01]  /*b9a0*/  FENCE.VIEW.ASYNC.S ;  /* 0x00000000000073c6 */ /* 0x004ea20000000000 */
[----:B------:R-:W-:Y:S01]  /*b9b0*/  IMAD.SHL.U32 R7, R0, 0x8, RZ ;  /* 0x0000000800077824 */ /* 0x000fe200078e00ff */
[----:B------:R-:W-:Y:S01]  /*b9c0*/  LOP3.LUT R4, R5, 0x4, R4, 0xe2, !PT ;  /* 0x0000000405047812 */ /* 0x000fe200078ee204 */
[----:B------:R-:W-:-:S02]  /*b9d0*/  IMAD.U32 R11, RZ, RZ, UR42 ;  /* 0x0000002aff0b7e24 */ /* 0x000fc4000f8e00ff */
[----:B------:R-:W-:Y:S01]  /*b9e0*/  IMAD R0, R10, 0x20, R3 ;  /* 0x000000200a007824 */ /* 0x000fe200078e0203 */
[----:B------:R-:W-:Y:S01]  /*b9f0*/  SHF.R.S32.HI R5, RZ, 0x1f, R188 ;  /* 0x0000001fff057819 */ /* 0x000fe200000114bc */
[----:B------:R-:W-:Y:S01]  /*ba00*/  IMAD R9, R189, UR9, R9 ;  /* 0x00000009bd097c24 */ /* 0x000fe2000f8e0209 */
[----:B------:R-:W-:Y:S01]  /*ba10*/  LOP3.LUT R4, R7, 0x8, R4, 0xe2, !PT ;  /* 0x0000000807047812 */ /* 0x000fe200078ee204 */
[----:B------:R-:W-:Y:S01]  /*ba20*/  IMAD R10, R11, 0x40, R0 ;  /* 0x000000400b0a7824 */ /* 0x000fe200078e0200 */
[----:B------:R-:W-:Y:S01]  /*ba30*/  ULDC.64 UR8, c[0x0][0xbf0] ;  /* 0x0002fc0000087ab9 */ /* 0x000fe20000000a00 */
[----:B------:R-:W-:Y:S01]  /*ba40*/  SEL R7, RZ, 0xffffffff, P1 ;  /* 0xffffffffff077807 */ /* 0x000fe20000800000 */
[----:B------:R-:W-:Y:S01]  /*ba50*/  IMAD R5, R5, UR8, RZ ;  /* 0x0000000805057c24 */ /* 0x000fe2000f8e02ff */
[----:B------:R-:W-:Y:S01]  /*ba60*/  ISETP.GE.AND P0, PT, R190, UR10, PT ;  /* 0x0000000abe007c0c */ /* 0x000fe2000bf06270 */
[----:B0-----:R-:W-:-:S04]  /*ba70*/  @P2 IMAD.HI.U32 R0, R10, R81, RZ ;  /* 0x000000510a002227 */ /* 0x001fc800078e00ff */
[----:B------:R-:W-:Y:S02]  /*ba80*/  IMAD R11, R188, UR9, R5 ;  /* 0x00000009bc0b7c24 */ /* 0x000fe4000f8e0205 */
[----:B------:R-:W-:Y:S01]  /*ba90*/  IMAD.SHL.U32 R81, R7, 0x10, RZ ;  /* 0x0000001007517824 */ /* 0x000fe200078e00ff */
[----:B------:R-:W-:Y:S01]  /*baa0*/  SEL R7, RZ, 0xffffffff, P0 ;  /* 0xffffffffff077807 */ /* 0x000fe20000000000 */
[----:B------:R-:W-:Y:S01]  /*bab0*/  IMAD.MOV.U32 R5, RZ, RZ, R10 ;  /* 0x000000ffff057224 */ /* 0x000fe200078e000a */
[----:B-1----:R-:W-:Y:S02]  /*bac0*/  @P2 SHF.R.U32.HI R5, RZ, R83, R0 ;  /* 0x00000053ff052219 */ /* 0x002fe40000011600 */
[----:B------:R-:W-:Y:S01]  /*bad0*/  LOP3.LUT R4, R81, 0x10, R4, 0xe2, !PT ;  /* 0x0000001051047812 */ /* 0x000fe200078ee204 */
[----:B------:R-:W-:Y:S01]  /*bae0*/  IMAD.SHL.U32 R81, R7, 0x20, RZ ;  /* 0x0000002007517824 */ /* 0x000fe200078e00ff */
[--C-:B------:R-:W-:Y:S01]  /*baf0*/  SHF.R.S32.HI R0, RZ, 0x1f, R5.reuse ;  /* 0x0000001fff007819 */ /* 0x100fe20000011405 */
[----:B------:R-:W-:-:S02]  /*bb00*/  IMAD.MOV R7, RZ, RZ, -R5 ;  /* 0x000000ffff077224 */ /* 0x000fc400078e0a05 */
[----:B------:R-:W-:Y:S01]  /*bb10*/  IMAD.WIDE.U32 R8, R188, UR8, R8 ;  /* 0x00000008bc087c25 */ /* 0x000fe2000f8e0008 */
[----:B------:R-:W-:-:S03]  /*bb20*/  ULDC.64 UR8, c[0x0][0xbe0] ;  /* 0x0002f80000087ab9 */ /* 0x000fc60000000a00 */
[----:B------:R-:W-:Y:S02]  /*bb30*/  IMAD R0, R0, UR8, RZ ;  /* 0x0000000800007c24 */ /* 0x000fe4000f8e02ff */
[----:B------:R-:W-:Y:S02]  /*bb40*/  IMAD R7, R18, R7, R10 ;  /* 0x0000000712077224 */ /* 0x000fe400078e020a */
[----:B------:R-:W-:Y:S01]  /*bb50*/  IMAD.IADD R9, R9, 0x1, R11 ;  /* 0x0000000109097824 */ /* 0x000fe200078e020b */
[----:B------:R-:W-:Y:S01]  /*bb60*/  ISETP.GE.AND P0, PT, R152, UR10, PT ;  /* 0x0000000a98007c0c */ /* 0x000fe2000bf06270 */
[C---:B------:R-:W-:Y:S01]  /*bb70*/  IMAD R11, R5.reuse, UR9, R0 ;  /* 0x00000009050b7c24 */ /* 0x040fe2000f8e0200 */
[----:B------:R-:W-:Y:S01]  /*bb80*/  SHF.R.S32.HI R0, RZ, 0x1f, R7 ;  /* 0x0000001fff007819 */ /* 0x000fe20000011407 */
[----:B------:R-:W-:Y:S01]  /*bb90*/  IMAD.WIDE.U32 R8, R5, UR8, R8 ;  /* 0x0000000805087c25 */ /* 0x000fe2000f8e0008 */
[----:B------:R-:W-:Y:S01]  /*bba0*/  ULDC.64 UR8, c[0x0][0xbd8] ;  /* 0x0002f60000087ab9 */ /* 0x000fe20000000a00 */
[----:B------:R-:W-:-:S02]  /*bbb0*/  LOP3.LUT R4, R81, 0x20, R4, 0xe2, !PT ;  /* 0x0000002051047812 */ /* 0x000fc400078ee204 */
[----:B------:R-:W-:Y:S01]  /*bbc0*/  IMAD.U32 R80, RZ, RZ, UR42 ;  /* 0x0000002aff507e24 */ /* 0x000fe2000f8e00ff */
[----:B------:R-:W-:Y:S01]  /*bbd0*/  SEL R5, RZ, 0x40, P0 ;  /* 0x00000040ff057807 */ /* 0x000fe20000000000 */
[----:B------:R-:W-:Y:S01]  /*bbe0*/  IMAD.IADD R9, R9, 0x1, R11 ;  /* 0x0000000109097824 */ /* 0x000fe200078e020b */
[----:B------:R-:W-:Y:S01]  /*bbf0*/  ISETP.GE.AND P0, PT, R229, UR10, PT ;  /* 0x0000000ae5007c0c */ /* 0x000fe2000bf06270 */
[----:B------:R-:W-:Y:S02]  /*bc00*/  IMAD R10, R0, UR8, RZ ;  /* 0x00000008000a7c24 */ /* 0x000fe4000f8e02ff */
[----:B------:R-:W-:Y:S02]  /*bc10*/  IMAD R81, R80, 0x40, R3 ;  /* 0x0000004050517824 */ /* 0x000fe400078e0203 */
        /* <DEDUP_REMOVED lines=12> */
[----:B--2---:R0:W1:Y:S01]  /*bce0*/  SHFL.IDX PT, R4, R18, RZ, 0x181f ;  /* 0x00181fff12047589 */ /* 0x00406200000e0000 */
[----:B------:R-:W-:Y:S02]  /*bcf0*/  BSSY B1, `(.L_x_1036) ;  /* 0x000002b000017945 */ /* 0x000fe40003800000 */
[----:B------:R-:W-:Y:S01]  /*bd00*/  SYNCS.ARRIVE.TRANS64.RED.A1T0 RZ, [UR7], RZ ;  /* 0x000000ffffff79a7 */ /* 0x000fe20008100407 */
        /* <DEDUP_REMOVED lines=11> */
[----:B-1----:R-:W-:Y:S01]  /*bdc0*/  @!P1 LEA R8, P2, R194, R4, 0x1 ;  /* 0x00000004c2089211 */ /* 0x002fe200078408ff */
[----:B--2---:R-:W-:-:S03]  /*bdd0*/  @!P0 IMAD.WIDE R10, R16, 0x2, R4 ;  /* 0x00000002100a8825 */ /* 0x004fc600078e0204 */
[----:B------:R-:W-:Y:S02]  /*bde0*/  @!P1 LEA.HI.X R9, R194, R5, R153, 0x1, P2 ;  /* 0x00000005c2099211 */ /* 0x000fe400010f0c99 */
[----:B------:R-:W-:Y:S01]  /*bdf0*/  ISETP.GE.AND P2, PT, R191, UR10, PT ;  /* 0x0000000abf007c0c */ /* 0x000fe2000bf46270 */
[----:B-----5:R1:W-:Y:S01]  /*be00*/  @!P0 ST.E.128 desc[UR44][R10.64], R12 ;  /* 0x0000000c0a008985 */ /* 0x0203e2000c101d2c */
[----:B------:R-:W-:-:S03]  /*be10*/  LOP3.LUT P0, RZ, R0, 0x40, RZ, 0xc0, !PT ;  /* 0x0000004000ff7812 */ /* 0x000fc6000780c0ff */
[----:B------:R2:W-:Y:S01]  /*be20*/  @!P1 ST.E.128 desc[UR44][R8.64], R24 ;  /* 0x0000001808009985 */ /* 0x0005e2000c101d2c */
[----:B------:R-:W-:Y:S02]  /*be30*/  ISETP.GE.AND P1, PT, R190, UR10, PT ;  /* 0x0000000abe007c0c */ /* 0x000fe4000bf26270 */
[CC--:B-1----:R-:W-:Y:S02]  /*be40*/  @!P3 LEA R14, P6, R192.reuse, R4.reuse, 0x1 ;  /* 0x00000004c00eb211 */ /* 0x0c2fe400078c08ff */
[CC--:B--2---:R-:W-:Y:S02]  /*be50*/  @!P4 LEA R24, P5, R193.reuse, R4.reuse, 0x1 ;  /* 0x00000004c118c211 */ /* 0x0c4fe400078a08ff */
[-C--:B------:R-:W-:Y:S02]  /*be60*/  @!P3 LEA.HI.X R15, R192, R5.reuse, R85, 0x1, P6 ;  /* 0x00000005c00fb211 */ /* 0x080fe400030f0c55 */
[----:B------:R-:W-:Y:S02]  /*be70*/  @!P4 LEA.HI.X R25, R193, R5, R7, 0x1, P5 ;  /* 0x00000005c119c211 */ /* 0x000fe400028f0c07 */
[----:B------:R-:W-:-:S02]  /*be80*/  @!P2 LEA R12, P5, R191, R4, 0x1 ;  /* 0x00000004bf0ca211 */ /* 0x000fc400078a08ff */
[----:B------:R-:W-:Y:S01]  /*be90*/  LOP3.LUT P6, RZ, R3, 0x80, RZ, 0xc0, !PT ;  /* 0x0000008003ff7812 */ /* 0x000fe200078cc0ff */
[----:B------:R3:W-:Y:S01]  /*bea0*/  @!P4 ST.E.128 desc[UR44][R24.64], R32 ;  /* 0x000000201800c985 */ /* 0x0007e2000c101d2c */
[-C--:B------:R-:W-:Y:S02]  /*beb0*/  @!P2 LEA.HI.X R13, R191, R5.reuse, R83, 0x1, P5 ;  /* 0x00000005bf0da211 */ /* 0x080fe400028f0c53 */
[----:B------:R-:W-:Y:S01]  /*bec0*/  SHF.R.S32.HI R7, RZ, 0x1f, R190 ;  /* 0x0000001fff077819 */ /* 0x000fe200000114be */
[----:B------:R3:W-:Y:S01]  /*bed0*/  @!P3 ST.E.128 desc[UR44][R14.64], R40 ;  /* 0x000000280e00b985 */ /* 0x0007e2000c101d2c */
[C---:B------:R-:W-:Y:S02]  /*bee0*/  @!P1 LEA R10, P5, R190.reuse, R4, 0x1 ;  /* 0x00000004be0a9211 */ /* 0x040fe400078a08ff */
[----:B------:R-:W-:Y:S01]  /*bef0*/  SHF.R.S32.HI R9, RZ, 0x1f, R152 ;  /* 0x0000001fff097819 */ /* 0x000fe20000011498 */
[----:B------:R3:W-:Y:S01]  /*bf00*/  @!P2 ST.E.128 desc[UR44][R12.64], R48 ;  /* 0x000000300c00a985 */ /* 0x0007e2000c101d2c */
[----:B------:R-:W-:-:S02]  /*bf10*/  @!P1 LEA.HI.X R11, R190, R5, R7, 0x1, P5 ;  /* 0x00000005be0b9211 */ /* 0x000fc400028f0c07 */
[CC--:B------:R-:W-:Y:S02]  /*bf20*/  @P0 LEA R8, P5, R152.reuse, R4.reuse, 0x1 ;  /* 0x0000000498080211 */ /* 0x0c0fe400078a08ff */
[----:B------:R-:W-:Y:S01]  /*bf30*/  SHF.R.S32.HI R7, RZ, 0x1f, R229 ;  /* 0x0000001fff077819 */ /* 0x000fe200000114e5 */
[----:B------:R3:W-:Y:S01]  /*bf40*/  @!P1 ST.E.128 desc[UR44][R10.64], R56 ;  /* 0x000000380a009985 */ /* 0x0007e2000c101d2c */
[----:B------:R-:W-:Y:S02]  /*bf50*/  @P0 LEA.HI.X R9, R152, R5, R9, 0x1, P5 ;  /* 0x0000000598090211 */ /* 0x000fe400028f0c09 */
[----:B------:R-:W-:-:S03]  /*bf60*/  @P6 LEA R4, P5, R229, R4, 0x1 ;  /* 0x00000004e5046211 */ /* 0x000fc600078a08ff */
[----:B------:R3:W-:Y:S01]  /*bf70*/  @P0 ST.E.128 desc[UR44][R8.64], R64 ;  /* 0x0000004008000985 */ /* 0x0007e2000c101d2c */
[----:B------:R-:W-:-:S05]  /*bf80*/  @P6 LEA.HI.X R5, R229, R5, R7, 0x1, P5 ;  /* 0x00000005e5056211 */ /* 0x000fca00028f0c07 */
[----:B------:R3:W-:Y:S04]  /*bf90*/  @P6 ST.E.128 desc[UR44][R4.64], R72 ;  /* 0x0000004804006985 */ /* 0x0007e8000c101d2c */
.L_x_1037:
[----:B------:R-:W-:Y:S05]  /*bfa0*/  BSYNC B1 ;  /* 0x0000000000017941 */ /* 0x000fea0003800000 */
.L_x_1036:
[----:B------:R-:W-:Y:S01]  /*bfb0*/  VIADD R7, R81, 0x20 ;  /* 0x0000002051077836 */ /* 0x000fe20000000000 */
[----:B--23--:R2:W3:Y:S04]  /*bfc0*/  SHFL.IDX PT, R5, R80, 0x1, 0x181f ;  /* 0x00381f0050057f89 */ /* 0x00c4e800000e0000 */
[----:B------:R-:W-:Y:S01]  /*bfd0*/  ISETP.GE.AND P0, PT, R7, R82, PT ;  /* 0x000000520700720c */ /* 0x000fe20003f06270 */
[----:B-1----:R2:W1:-:S12]  /*bfe0*/  SHFL.IDX PT, R4, R18, 0x1, 0x181f ;  /* 0x00381f0012047f89 */ /* 0x00245800000e0000 */
[----:B--2---:R-:W-:Y:S05]  /*bff0*/  @P0 BRA `(.L_x_1038) ;  /* 0x0000002400ec0947 */ /* 0x004fea0003800000 */
[----:B------:R-:W-:Y:S02]  /*c000*/  ISETP.GE.AND P0, PT, R194, UR10, PT ;  /* 0x0000000ac2007c0c */ /* 0x000fe4000bf06270 */
[----:B------:R-:W-:Y:S02]  /*c010*/  ISETP.GE.AND P5, PT, R16, UR10, PT ;  /* 0x0000000a10007c0c */ /* 0x000fe4000bfa6270 */
[----:B------:R-:W-:Y:S02]  /*c020*/  ISETP.GE.AND P2, PT, R193, UR10, PT ;  /* 0x0000000ac1007c0c */ /* 0x000fe4000bf46270 */
[----:B------:R-:W-:Y:S02]  /*c030*/  ISETP.GE.AND P1, PT, R192, UR10, PT ;  /* 0x0000000ac0007c0c */ /* 0x000fe4000bf26270 */
[----:B------:R-:W-:Y:S02]  /*c040*/  ISETP.GE.AND P3, PT, R191, UR10, PT ;  /* 0x0000000abf007c0c */ /* 0x000fe4000bf66270 */
[----:B------:R-:W-:-:S02]  /*c050*/  SHF.R.S32.HI R7, RZ, 0x1f, R193 ;  /* 0x0000001fff077819 */ /* 0x000fc400000114c1 */
[----:B-----5:R-:W-:Y:S02]  /*c060*/  SHF.R.S32.HI R15, RZ, 0x1f, R192 ;  /* 0x0000001fff0f7819 */ /* 0x020fe400000114c0 */
[----:B-1----:R-:W-:Y:S01]  /*c070*/  @!P0 LEA R10, P4, R194, R4, 0x1 ;  /* 0x00000004c20a8211 */ /* 0x002fe200078808ff */
[----:B---3--:R-:W-:Y:S01]  /*c080*/  @!P5 IMAD.WIDE R8, R16, 0x2, R4 ;  /* 0x000000021008d825 */ /* 0x008fe200078e0204 */
[----:B------:R-:W-:Y:S02]  /*c090*/  SHF.R.S32.HI R27, RZ, 0x1f, R190 ;  /* 0x0000001fff1b7819 */ /* 0x000fe400000114be */
[----:B------:R-:W-:Y:S02]  /*c0a0*/  @!P0 LEA.HI.X R11, R194, R5, R153, 0x1, P4 ;  /* 0x00000005c20b8211 */ /* 0x000fe400020f0c99 */
[----:B------:R-:W-:Y:S01]  /*c0b0*/  ISETP.GE.AND P4, PT, R190, UR10, PT ;  /* 0x0000000abe007c0c */ /* 0x000fe2000bf86270 */
[----:B------:R1:W-:Y:S01]  /*c0c0*/  @!P5 ST.E.128 desc[UR44][R8.64], R20 ;  /* 0x000000140800d985 */ /* 0x0003e2000c101d2c */
[----:B------:R-:W-:-:S02]  /*c0d0*/  LOP3.LUT P5, RZ, R0, 0x40, RZ, 0xc0, !PT ;  /* 0x0000004000ff7812 */ /* 0x000fc400078ac0ff */
[CC--:B------:R-:W-:Y:S01]  /*c0e0*/  @!P2 LEA R12, P6, R193.reuse, R4.reuse, 0x1 ;  /* 0x00000004c10ca211 */ /* 0x0c0fe200078c08ff */
[----:B------:R2:W-:Y:S01]  /*c0f0*/  @!P0 ST.E.128 desc[UR44][R10.64], R28 ;  /* 0x0000001c0a008985 */ /* 0x0005e2000c101d2c */
[----:B------:R-:W-:Y:S02]  /*c100*/  SHF.R.S32.HI R0, RZ, 0x1f, R191 ;  /* 0x0000001fff007819 */ /* 0x000fe400000114bf */
[----:B------:R-:W-:Y:S02]  /*c110*/  @!P2 LEA.HI.X R13, R193, R5, R7, 0x1, P6 ;  /* 0x00000005c10da211 */ /* 0x000fe400030f0c07 */
[-C--:B------:R-:W-:Y:S02]  /*c120*/  @!P1 LEA R14, P6, R192, R4.reuse, 0x1 ;  /* 0x00000004c00e9211 */ /* 0x080fe400078c08ff */
[----:B------:R-:W-:Y:S01]  /*c130*/  SHF.R.S32.HI R7, RZ, 0x1f, R152 ;  /* 0x0000001fff077819 */ /* 0x000fe20000011498 */
[----:B------:R2:W-:Y:S01]  /*c140*/  @!P2 ST.E.128 desc[UR44][R12.64], R36 ;  /* 0x000000240c00a985 */ /* 0x0005e2000c101d2c */
[----:B------:R-:W-:-:S02]  /*c150*/  @!P3 LEA R24, P2, R191, R4, 0x1 ;  /* 0x00000004bf18b211 */ /* 0x000fc400078408ff */
[-C--:B------:R-:W-:Y:S02]  /*c160*/  @!P4 LEA R26, P0, R190, R4.reuse, 0x1 ;  /* 0x00000004be1ac211 */ /* 0x080fe400078008ff */
[-C--:B------:R-:W-:Y:S02]  /*c170*/  @!P1 LEA.HI.X R15, R192, R5.reuse, R15, 0x1, P6 ;  /* 0x00000005c00f9211 */ /* 0x080fe400030f0c0f */
[----:B-1----:R-:W-:Y:S02]  /*c180*/  @P5 LEA R8, P6, R152, R4, 0x1 ;  /* 0x0000000498085211 */ /* 0x002fe400078c08ff */
[-C--:B------:R-:W-:Y:S01]  /*c190*/  @!P3 LEA.HI.X R25, R191, R5.reuse, R0, 0x1, P2 ;  /* 0x00000005bf19b211 */ /* 0x080fe200010f0c00 */
[----:B------:R2:W-:Y:S01]  /*c1a0*/  @!P1 ST.E.128 desc[UR44][R14.64], R44 ;  /* 0x0000002c0e009985 */ /* 0x0005e2000c101d2c */
[-C--:B------:R-:W-:Y:S02]  /*c1b0*/  @!P4 LEA.HI.X R27, R190, R5.reuse, R27, 0x1, P0 ;  /* 0x00000005be1bc211 */ /* 0x080fe400000f0c1b */
[----:B------:R-:W-:Y:S01]  /*c1c0*/  @P5 LEA.HI.X R9, R152, R5, R7, 0x1, P6 ;  /* 0x0000000598095211 */ /* 0x000fe200030f0c07 */
[----:B------:R2:W-:Y:S01]  /*c1d0*/  @!P3 ST.E.128 desc[UR44][R24.64], R52 ;  /* 0x000000341800b985 */ /* 0x0005e2000c101d2c */
[----:B------:R-:W-:-:S03]  /*c1e0*/  LOP3.LUT P0, RZ, R3, 0x80, RZ, 0xc0, !PT ;  /* 0x0000008003ff7812 */ /* 0x000fc6000780c0ff */
[----:B------:R2:W-:Y:S04]  /*c1f0*/  @!P4 ST.E.128 desc[UR44][R26.64], R60 ;  /* 0x0000003c1a00c985 */ /* 0x0005e8000c101d2c */
[----:B------:R2:W-:Y:S06]  /*c200*/  @P5 ST.E.128 desc[UR44][R8.64], R68 ;  /* 0x0000004408005985 */ /* 0x0005ec000c101d2c */
[----:B------:R-:W-:Y:S05]  /*c210*/  @!P0 BRA `(.L_x_1038) ;  /* 0x0000002400648947 */ /* 0x000fea0003800000 */
[----:B------:R-:W-:Y:S02]  /*c220*/  LEA R4, P0, R229, R4, 0x1 ;  /* 0x00000004e5047211 */ /* 0x000fe400078008ff */
[----:B------:R-:W-:-:S04]  /*c230*/  SHF.R.S32.HI R0, RZ, 0x1f, R229 ;  /* 0x0000001fff007819 */ /* 0x000fc800000114e5 */
[----:B------:R-:W-:-:S05]  /*c240*/  LEA.HI.X R5, R229, R5, R0, 0x1, P0 ;  /* 0x00000005e5057211 */ /* 0x000fca00000f0c00 */
[----:B------:R4:W-:Y:S01]  /*c250*/  ST.E.128 desc[UR44][R4.64], R76 ;  /* 0x0000004c04007985 */ /* 0x0009e2000c101d2c */
[----:B------:R-:W-:Y:S05]  /*c260*/  BRA `(.L_x_1038) ;  /* 0x0000002400507947 */ /* 0x000fea0003800000 */
.L_x_1035:
[----:B------:R-:W2:Y:S01]  /*c270*/  LDL R0, [R1+0x28] ;  /* 0x0000280001007983 */ /* 0x000ea20000100800 */
[----:B------:R-:W-:Y:S01]  /*c280*/  ULDC.64 UR8, c[0x0][0xc08] ;  /* 0x0003020000087ab9 */ /* 0x000fe20000000a00 */
[----:B0-----:R-:W-:Y:S01]  /*c290*/  SHF.R.S32.HI R3, RZ, 0x1f, R188 ;  /* 0x0000001fff037819 */ /* 0x001fe200000114bc */
[----:B------:R-:W-:Y:S01]  /*c2a0*/  IMAD R7, R7, UR8, RZ ;  /* 0x0000000807077c24 */ /* 0x000fe2000f8e02ff */
[----:B------:R-:W-:Y:S01]  /*c2b0*/  ULDC.64 UR10, c[0x0][0xc40] ;  /* 0x00031000000a7ab9 */ /* 0x000fe20000000a00 */
[----:B------:R-:W-:Y:S01]  /*c2c0*/  IMAD.U32 R4, RZ, RZ, UR42 ;  /* 0x0000002aff047e24 */ /* 0x000fe2000f8e00ff */
[----:B------:R-:W-:Y:S01]  /*c2d0*/  ULDC.64 UR12, c[0x0][0xc30] ;  /* 0x00030c00000c7ab9 */ /* 0x000fe20000000a00 */
[C---:B------:R-:W-:Y:S01]  /*c2e0*/  IMAD R7, R8.reuse, UR9, R7 ;  /* 0x0000000908077c24 */ /* 0x040fe2000f8e0207 */
[----:B------:R-:W-:Y:S01]  /*c2f0*/  BSSY B1, `(.L_x_1039) ;  /* 0x00000d1000017945 */ /* 0x000fe20003800000 */
[----:B------:R-:W-:Y:S01]  /*c300*/  IMAD.WIDE.U32 R8, R8, UR8, RZ ;  /* 0x0000000808087c25 */ /* 0x000fe2000f8e00ff */
[----:B------:R-:W-:Y:S01]  /*c310*/  ULDC.64 UR8, c[0x0][0xc38] ;  /* 0x00030e0000087ab9 */ /* 0x000fe20000000a00 */
[----:B------:R-:W-:-:S02]  /*c320*/  SHF.R.S32.HI R22, RZ, 0x1f, R196 ;  /* 0x0000001fff167819 */ /* 0x000fc400000114c4 */
[----:B------:R-:W-:Y:S01]  /*c330*/  IMAD.IADD R9, R9, 0x1, R7 ;  /* 0x0000000109097824 */ /* 0x000fe200078e0207 */
[----:B------:R-:W-:Y:S01]  /*c340*/  SHF.R.S32.HI R23, RZ, 0x1f, R197 ;  /* 0x0000001fff177819 */ /* 0x000fe200000114c5 */
[----:B------:R-:W-:Y:S01]  /*c350*/  IMAD R3, R3, UR10, RZ ;  /* 0x0000000a03037c24 */ /* 0x000fe2000f8e02ff */
[----:B------:R-:W-:Y:S01]  /*c360*/  SHF.R.S32.HI R152, RZ, 0x1f, R198 ;  /* 0x0000001fff987819 */ /* 0x000fe200000114c6 */
[C---:B------:R-:W-:Y:S01]  /*c370*/  IMAD.WIDE.U32 R8, R189.reuse, UR8, R8 ;  /* 0x00000008bd087c25 */ /* 0x040fe2000f8e0008 */
[----:B------:R-:W-:Y:S01]  /*c380*/  ULDC UR8, c[0x0][0xce8] ;  /* 0x00033a0000087ab9 */ /* 0x000fe20000000800 */
[----:B------:R-:W-:Y:S01]  /*c390*/  SHF.R.S32.HI R153, RZ, 0x1f, R199 ;  /* 0x0000001fff997819 */ /* 0x000fe200000114c7 */
[----:B------:R-:W-:Y:S01]  /*c3a0*/  UISETP.NE.AND UP0, UPT, UR8, 0x1, UPT ;  /* 0x000000010800788c */ /* 0x000fe2000bf05270 */
[----:B------:R-:W-:Y:S01]  /*c3b0*/  IMAD R9, R189, UR9, R9 ;  /* 0x00000009bd097c24 */ /* 0x000fe2000f8e0209 */
[----:B------:R-:W-:Y:S01]  /*c3c0*/  UIMAD UR6, UR6, UR8, URZ ;  /* 0x00000008060672a4 */ /* 0x000fe2000f8e023f */
[C---:B------:R-:W-:Y:S01]  /*c3d0*/  IMAD R3, R188.reuse, UR11, R3 ;  /* 0x0000000bbc037c24 */ /* 0x040fe2000f8e0203 */
[----:B------:R-:W-:Y:S01]  /*c3e0*/  SHF.R.S32.HI R154, RZ, 0x1f, R200 ;  /* 0x0000001fff9a7819 */ /* 0x000fe200000114c8 */
[----:B------:R-:W-:Y:S01]  /*c3f0*/  IMAD.WIDE.U32 R8, R188, UR10, R8 ;  /* 0x0000000abc087c25 */ /* 0x000fe2000f8e0008 */
[----:B------:R-:W-:Y:S01]  /*c400*/  PLOP3.LUT P0, PT, PT, PT, UP0, 0x80, 0x0 ;  /* 0x000000000000781c */ /* 0x000fe20003f0f008 */
[----:B------:R-:W-:Y:S01]  /*c410*/  ULDC.64 UR10, c[0x0][0xc48] ;  /* 0x00031200000a7ab9 */ /* 0x000fe20000000a00 */
[----:B------:R-:W-:Y:S01]  /*c420*/  SHF.R.S32.HI R155, RZ, 0x1f, R201 ;  /* 0x0000001fff9b7819 */ /* 0x000fe200000114c9 */
[----:B------:R-:W-:Y:S01]  /*c430*/  IMAD.IADD R9, R9, 0x1, R3 ;  /* 0x0000000109097824 */ /* 0x000fe200078e0203 */
[----:B------:R-:W-:Y:S01]  /*c440*/  SHF.R.S32.HI R156, RZ, 0x1f, R202 ;  /* 0x0000001fff9c7819 */ /* 0x000fe200000114ca */
[----:B------:R-:W-:Y:S01]  /*c450*/  @UP0 ULDC UR7, c[0x0][0xcec] ;  /* 0x00033b0000070ab9 */ /* 0x000fe20000000800 */
[----:B------:R-:W-:Y:S01]  /*c460*/  SHF.R.S32.HI R157, RZ, 0x1f, R203 ;  /* 0x0000001fff9d7819 */ /* 0x000fe200000114cb */
[----:B------:R-:W-:Y:S01]  /*c470*/  IMAD.WIDE.U32 R8, R195, UR10, R8 ;  /* 0x0000000ac3087c25 */ /* 0x000fe2000f8e0008 */
[----:B------:R-:W-:-:S02]  /*c480*/  SHF.R.S32.HI R158, RZ, 0x1f, R204 ;  /* 0x0000001fff9e7819 */ /* 0x000fc400000114cc */
[----:B------:R-:W-:Y:S01]  /*c490*/  SHF.R.S32.HI R159, RZ, 0x1f, R205 ;  /* 0x0000001fff9f7819 */ /* 0x000fe200000114cd */
[----:B------:R-:W-:Y:S01]  /*c4a0*/  IMAD R9, R195, UR11, R9 ;  /* 0x0000000bc3097c24 */ /* 0x000fe2000f8e0209 */
[----:B------:R-:W-:Y:S01]  /*c4b0*/  ULDC.64 UR10, c[0x0][0xc28] ;  /* 0x00030a00000a7ab9 */ /* 0x000fe20000000a00 */
        /* <DEDUP_REMOVED lines=23> */
[----:B------:R-:W-:Y:S01]  /*c630*/  @P0 IMAD.HI.U32 R0, R4, UR7, RZ ;  /* 0x0000000704000c27 */ /* 0x000fe2000f8e00ff */
[----:B------:R-:W-:-:S03]  /*c640*/  @UP0 ULDC UR7, c[0x0][0xcf0] ;  /* 0x00033c0000070ab9 */ /* 0x000fc60000000800 */
[----:B------:R-:W-:Y:S01]  /*c650*/  IMAD.MOV.U32 R3, RZ, RZ, R4 ;  /* 0x000000ffff037224 */ /* 0x000fe200078e0004 */
[----:B------:R-:W-:Y:S01]  /*c660*/  @P0 SHF.R.U32.HI R3, RZ, UR7, R0 ;  /* 0x00000007ff030c19 */ /* 0x000fe20008011600 */
[----:B------:R-:W-:-:S03]  /*c670*/  UIADD3 UR7, UR41, 0x38820, URZ ;  /* 0x0003882029077890 */ /* 0x000fc6000fffe03f */
[--C-:B------:R-:W-:Y:S01]  /*c680*/  SHF.R.S32.HI R0, RZ, 0x1f, R3.reuse ;  /* 0x0000001fff007819 */ /* 0x100fe20000011403 */
[----:B------:R-:W-:Y:S01]  /*c690*/  IMAD.MOV R5, RZ, RZ, -R3 ;  /* 0x000000ffff057224 */ /* 0x000fe200078e0a03 */
[----:B------:R-:W-:Y:S01]  /*c6a0*/  UPRMT UR7, URZ, 0x654, UR7 ;  /* 0x000006543f077896 */ /* 0x000fe20008000007 */
[----:B------:R-:W-:-:S04]  /*c6b0*/  IMAD.WIDE.U32 R8, R3, UR12, R8 ;  /* 0x0000000c03087c25 */ /* 0x000fc8000f8e0008 */
[----:B------:R-:W-:Y:S02]  /*c6c0*/  IMAD R0, R0, UR12, RZ ;  /* 0x0000000c00007c24 */ /* 0x000fe4000f8e02ff */
[----:B------:R-:W-:Y:S02]  /*c6d0*/  IMAD R5, R5, UR8, R4 ;  /* 0x0000000805057c24 */ /* 0x000fe4000f8e0204 */
[----:B------:R-:W-:Y:S01]  /*c6e0*/  IMAD R7, R3, UR13, R0 ;  /* 0x0000000d03077c24 */ /* 0x000fe2000f8e0200 */
[----:B------:R-:W-:Y:S01]  /*c6f0*/  SYNCS.ARRIVE.TRANS64.RED.A1T0 RZ, [UR7], RZ ;  /* 0x000000ffffff79a7 */ /* 0x000fe20008100407 */
[----:B------:R-:W-:Y:S01]  /*c700*/  IMAD.U32 R4, RZ, RZ, UR42 ;  /* 0x0000002aff047e24 */ /* 0x000fe2000f8e00ff */
[----:B------:R-:W-:Y:S01]  /*c710*/  SHF.R.S32.HI R0, RZ, 0x1f, R5 ;  /* 0x0000001fff007819 */ /* 0x000fe20000011405 */
[----:B------:R-:W-:Y:S02]  /*c720*/  IMAD.IADD R9, R9, 0x1, R7 ;  /* 0x0000000109097824 */ /* 0x000fe400078e0207 */
[----:B------:R-:W-:-:S02]  /*c730*/  IMAD R7, R4, 0x40, R17 ;  /* 0x0000004004077824 */ /* 0x000fc400078e0211 */
[----:B------:R-:W-:Y:S02]  /*c740*/  IMAD R0, R0, UR10, RZ ;  /* 0x0000000a00007c24 */ /* 0x000fe4000f8e02ff */
[----:B------:R-:W-:-:S04]  /*c750*/  IMAD.WIDE.U32 R8, R5, UR10, R8 ;  /* 0x0000000a05087c25 */ /* 0x000fc8000f8e0008 */
[----:B------:R-:W-:Y:S01]  /*c760*/  IMAD R3, R5, UR11, R0 ;  /* 0x0000000b05037c24 */ /* 0x000fe2000f8e0200 */
[----:B------:R-:W-:Y:S02]  /*c770*/  ULDC.64 UR10, c[0x0][0xc00] ;  /* 0x00030000000a7ab9 */ /* 0x000fe40000000a00 */
[----:B------:R-:W-:Y:S01]  /*c780*/  LEA R0, P0, R8, UR10, 0x2 ;  /* 0x0000000a08007c11 */ /* 0x000fe2000f8010ff */
[----:B------:R-:W-:-:S04]  /*c790*/  IMAD.IADD R3, R9, 0x1, R3 ;  /* 0x0000000109037824 */ /* 0x000fc800078e0203 */
[----:B------:R0:W1:Y:S01]  /*c7a0*/  SHFL.IDX PT, R13, R0, RZ, 0x1c1f ;  /* 0x001c1fff000d7589 */ /* 0x00006200000e0000 */
[----:B------:R-:W-:Y:S02]  /*c7b0*/  LEA.HI.X R3, R8, UR11, R3, 0x2, P0 ;  /* 0x0000000b08037c11 */ /* 0x000fe400080f1403 */
[----:B------:R-:W-:-:S03]  /*c7c0*/  ISETP.GE.AND P0, PT, R7, UR6, PT ;  /* 0x0000000607007c0c */ /* 0x000fc6000bf06270 */
[----:B------:R0:W2:Y:S10]  /*c7d0*/  SHFL.IDX PT, R12, R3, RZ, 0x1c1f ;  /* 0x001c1fff030c7589 */ /* 0x0000b400000e0000 */
[----:B0-----:R-:W-:Y:S05]  /*c7e0*/  @P0 BRA `(.L_x_1040) ;  /* 0x0000000800040947 */ /* 0x001fea0003800000 */
[----:B------:R-:W-:Y:S02]  /*c7f0*/  ULDC UR7, c[0x0][0xbc8] ;  /* 0x0002f20000077ab9 */ /* 0x000fe40000000800 */
[----:B------:R-:W-:Y:S02]  /*c800*/  ISETP.GE.AND P0, PT, R19, UR7, PT ;  /* 0x0000000713007c0c */ /* 0x000fe4000bf06270 */
[----:B------:R-:W-:Y:S02]  /*c810*/  ISETP.GE.AND P1, PT, R227, UR7, PT ;  /* 0x00000007e3007c0c */ /* 0x000fe4000bf26270 */
[----:B------:R-:W-:Y:S02]  /*c820*/  ISETP.GE.AND P4, PT, R219, UR7, PT ;  /* 0x00000007db007c0c */ /* 0x000fe4000bf86270 */
[----:B------:R-:W-:-:S07]  /*c830*/  ISETP.GE.AND P5, PT, R217, UR7, PT ;  /* 0x00000007d9007c0c */ /* 0x000fce000bfa6270 */
[----:B-1----:R-:W-:-:S04]  /*c840*/  @!P0 LEA R4, P2, R19, R13, 0x2 ;  /* 0x0000000d13048211 */ /* 0x002fc800078410ff */
[----:B--2---:R-:W-:-:S05]  /*c850*/  @!P0 LEA.HI.X R5, R19, R12, R179, 0x2, P2 ;  /* 0x0000000c13058211 */ /* 0x004fca00010f14b3 */
[----:B------:R0:W-:Y:S01]  /*c860*/  @!P0 ST.E.64 desc[UR44][R4.64], R24 ;  /* 0x0000001804008985 */ /* 0x0001e2000c101b2c */
[----:B------:R-:W-:Y:S02]  /*c870*/  ISETP.GE.AND P0, PT, R226, UR7, PT ;  /* 0x00000007e2007c0c */ /* 0x000fe4000bf06270 */
[----:B0-----:R-:W-:-:S04]  /*c880*/  @!P1 LEA R4, P2, R227, R13, 0x2 ;  /* 0x0000000de3049211 */ /* 0x001fc800078410ff */
[----:B------:R-:W-:-:S05]  /*c890*/  @!P1 LEA.HI.X R5, R227, R12, R178, 0x2, P2 ;  /* 0x0000000ce3059211 */ /* 0x000fca00010f14b2 */
[----:B------:R0:W-:Y:S01]  /*c8a0*/  @!P1 ST.E.64 desc[UR44][R4.64], R28 ;  /* 0x0000001c04009985 */ /* 0x0001e2000c101b2c */
[----:B------:R-:W-:Y:S02]  /*c8b0*/  ISETP.GE.AND P1, PT, R225, UR7, PT ;  /* 0x00000007e1007c0c */ /* 0x000fe4000bf26270 */
[----:B0-----:R-:W-:-:S04]  /*c8c0*/  @!P0 LEA R4, P2, R226, R13, 0x2 ;  /* 0x0000000de2048211 */ /* 0x001fc800078410ff */
[----:B------:R-:W-:-:S05]  /*c8d0*/  @!P0 LEA.HI.X R5, R226, R12, R177, 0x2, P2 ;  /* 0x0000000ce2058211 */ /* 0x000fca00010f14b1 */
[----:B------:R0:W-:Y:S01]  /*c8e0*/  @!P0 ST.E.64 desc[UR44][R4.64], R32 ;  /* 0x0000002004008985 */ /* 0x0001e2000c101b2c */
[----:B------:R-:W-:Y:S02]  /*c8f0*/  ISETP.GE.AND P0, PT, R224, UR7, PT ;  /* 0x00000007e0007c0c */ /* 0x000fe4000bf06270 */
[----:B0-----:R-:W-:-:S04]  /*c900*/  @!P1 LEA R4, P2, R225, R13, 0x2 ;  /* 0x0000000de1049211 */ /* 0x001fc800078410ff */
[----:B------:R-:W-:Y:S02]  /*c910*/  @!P1 LEA.HI.X R5, R225, R12, R176, 0x2, P2 ;  /* 0x0000000ce1059211 */ /* 0x000fe400010f14b0 */
[----:B------:R-:W-:-:S03]  /*c920*/  ISETP.GE.AND P2, PT, R223, UR7, PT ;  /* 0x00000007df007c0c */ /* 0x000fc6000bf46270 */
[----:B------:R0:W-:Y:S02]  /*c930*/  @!P1 ST.E.64 desc[UR44][R4.64], R36 ;  /* 0x0000002404009985 */ /* 0x0001e4000c101b2c */
[----:B0-----:R-:W-:-:S04]  /*c940*/  @!P0 LEA R4, P1, R224, R13, 0x2 ;  /* 0x0000000de0048211 */ /* 0x001fc800078210ff */
[----:B------:R-:W-:Y:S02]  /*c950*/  @!P0 LEA.HI.X R5, R224, R12, R175, 0x2, P1 ;  /* 0x0000000ce0058211 */ /* 0x000fe400008f14af */
[----:B------:R-:W-:-:S03]  /*c960*/  ISETP.GE.AND P1, PT, R221, UR7, PT ;  /* 0x00000007dd007c0c */ /* 0x000fc6000bf26270 */
[----:B------:R0:W-:Y:S01]  /*c970*/  @!P0 ST.E.64 desc[UR44][R4.64], R40 ;  /* 0x0000002804008985 */ /* 0x0001e2000c101b2c */
[----:B------:R-:W-:-:S09]  /*c980*/  ISETP.GE.AND P0, PT, R222, UR7, PT ;  /* 0x00000007de007c0c */ /* 0x000fd2000bf06270 */
[-C--:B------:R-:W-:Y:S02]  /*c990*/  @!P1 LEA R8, P6, R221, R13.reuse, 0x2 ;  /* 0x0000000ddd089211 */ /* 0x080fe400078c10ff */
[----:B0-----:R-:W-:Y:S02]  /*c9a0*/  @!P2 LEA R4, P3, R223, R13, 0x2 ;  /* 0x0000000ddf04a211 */ /* 0x001fe400078610ff */
[-C--:B------:R-:W-:Y:S02]  /*c9b0*/  @!P1 LEA.HI.X R9, R221, R12.reuse, R20, 0x2, P6 ;  /* 0x0000000cdd099211 */ /* 0x080fe400030f1414 */
[----:B------:R-:W-:Y:S02]  /*c9c0*/  @!P2 LEA.HI.X R5, R223, R12, R174, 0x2, P3 ;  /* 0x0000000cdf05a211 */ /* 0x000fe400018f14ae */
[----:B------:R-:W-:-:S03]  /*c9d0*/  ISETP.GE.AND P3, PT, R220, UR7, PT ;  /* 0x00000007dc007c0c */ /* 0x000fc6000bf66270 */
[----:B------:R0:W-:Y:S02]  /*c9e0*/  @!P2 ST.E.64 desc[UR44][R4.64], R44 ;  /* 0x0000002c0400a985 */ /* 0x0001e4000c101b2c */
[----:B0-----:R-:W-:-:S04]  /*c9f0*/  @!P0 LEA R4, P2, R222, R13, 0x2 ;  /* 0x0000000dde048211 */ /* 0x001fc800078410ff */
[----:B------:R-:W-:-:S05]  /*ca00*/  @!P0 LEA.HI.X R5, R222, R12, R21, 0x2, P2 ;  /* 0x0000000cde058211 */ /* 0x000fca00010f1415 */
[----:B------:R0:W-:Y:S01]  /*ca10*/  @!P0 ST.E.64 desc[UR44][R4.64], R48 ;  /* 0x0000003004008985 */ /* 0x0001e2000c101b2c */
[----:B------:R-:W-:-:S03]  /*ca20*/  ISETP.GE.AND P0, PT, R216, UR7, PT ;  /* 0x00000007d8007c0c */ /* 0x000fc6000bf06270 */
[----:B------:R1:W-:Y:S01]  /*ca30*/  @!P1 ST.E.64 desc[UR44][R8.64], R52 ;  /* 0x0000003408009985 */ /* 0x0003e2000c101b2c */
[----:B------:R-:W-:Y:S02]  /*ca40*/  ISETP.GE.AND P1, PT, R215, UR7, PT ;  /* 0x00000007d7007c0c */ /* 0x000fe4000bf26270 */
[CC--:B0-----:R-:W-:Y:S02]  /*ca50*/  @!P3 LEA R4, P6, R220.reuse, R13.reuse, 0x2 ;  /* 0x0000000ddc04b211 */ /* 0x0c1fe400078c10ff */
[-C--:B-1----:R-:W-:Y:S02]  /*ca60*/  @!P4 LEA R8, P2, R219, R13.reuse, 0x2 ;  /* 0x0000000ddb08c211 */ /* 0x082fe400078410ff */
[-C--:B------:R-:W-:Y:S02]  /*ca70*/  @!P3 LEA.HI.X R5, R220, R12.reuse, R173, 0x2, P6 ;  /* 0x0000000cdc05b211 */ /* 0x080fe400030f14ad */
[----:B------:R-:W-:Y:S02]  /*ca80*/  @!P5 LEA R10, P6, R217, R13, 0x2 ;  /* 0x0000000dd90ad211 */ /* 0x000fe400078c10ff */
        /* <DEDUP_REMOVED lines=8> */
[CC--:B0-----:R-:W-:Y:S02]  /*cb10*/  @!P0 LEA R4, P6, R216.reuse, R13.reuse, 0x2 ;  /* 0x0000000dd8048211 */ /* 0x0c1fe400078c10ff */
[----:B-1----:R-:W-:Y:S02]  /*cb20*/  @!P1 LEA R8, P5, R215, R13, 0x2 ;  /* 0x0000000dd7089211 */ /* 0x002fe400078a10ff */
[----:B------:R-:W-:-:S02]  /*cb30*/  @!P0 LEA.HI.X R5, R216, R12, R170, 0x2, P6 ;  /* 0x0000000cd8058211 */ /* 0x000fc400030f14aa */
[-C--:B------:R-:W-:Y:S02]  /*cb40*/  @!P1 LEA.HI.X R9, R215, R12.reuse, R169, 0x2, P5 ;  /* 0x0000000cd7099211 */ /* 0x080fe400028f14a9 */
[----:B------:R-:W-:Y:S01]  /*cb50*/  ISETP.GE.AND P5, PT, R211, UR7, PT ;  /* 0x00000007d3007c0c */ /* 0x000fe2000bfa6270 */
[----:B------:R0:W-:Y:S01]  /*cb60*/  @!P0 ST.E.64 desc[UR44][R4.64], R68 ;  /* 0x0000004404008985 */ /* 0x0001e2000c101b2c */
[----:B--2---:R-:W-:Y:S02]  /*cb70*/  @!P2 LEA R10, P6, R214, R13, 0x2 ;  /* 0x0000000dd60aa211 */ /* 0x004fe400078c10ff */
[----:B------:R-:W-:Y:S01]  /*cb80*/  ISETP.GE.AND P0, PT, R210, UR7, PT ;  /* 0x00000007d2007c0c */ /* 0x000fe2000bf06270 */
[----:B------:R1:W-:Y:S01]  /*cb90*/  @!P1 ST.E.64 desc[UR44][R8.64], R72 ;  /* 0x0000004808009985 */ /* 0x0003e2000c101b2c */
[----:B------:R-:W-:-:S05]  /*cba0*/  @!P2 LEA.HI.X R11, R214, R12, R168, 0x2, P6 ;  /* 0x0000000cd60ba211 */ /* 0x000fca00030f14a8 */
[----:B------:R2:W-:Y:S01]  /*cbb0*/  @!P2 ST.E.64 desc[UR44][R10.64], R76 ;  /* 0x0000004c0a00a985 */ /* 0x0005e2000c101b2c */
[----:B0-----:R-:W-:-:S04]  /*cbc0*/  @!P3 LEA R4, P1, R213, R13, 0x2 ;  /* 0x0000000dd504b211 */ /* 0x001fc800078210ff */
[-C--:B------:R-:W-:Y:S02]  /*cbd0*/  @!P3 LEA.HI.X R5, R213, R12.reuse, R167, 0x2, P1 ;  /* 0x0000000cd505b211 */ /* 0x080fe400008f14a7 */
[----:B------:R-:W-:Y:S02]  /*cbe0*/  ISETP.GE.AND P1, PT, R209, UR7, PT ;  /* 0x00000007d1007c0c */ /* 0x000fe4000bf26270 */
[CC--:B-1----:R-:W-:Y:S01]  /*cbf0*/  @!P4 LEA R8, P2, R212.reuse, R13.reuse, 0x2 ;  /* 0x0000000dd408c211 */ /* 0x0c2fe200078410ff */
[----:B------:R0:W-:Y:S01]  /*cc00*/  @!P3 ST.E.64 desc[UR44][R4.64], R80 ;  /* 0x000000500400b985 */ /* 0x0001e2000c101b2c */
[----:B--2---:R-:W-:Y:S02]  /*cc10*/  @!P5 LEA R10, P6, R211, R13, 0x2 ;  /* 0x0000000dd30ad211 */ /* 0x004fe400078c10ff */
[----:B------:R-:W-:Y:S02]  /*cc20*/  @!P4 LEA.HI.X R9, R212, R12, R166, 0x2, P2 ;  /* 0x0000000cd409c211 */ /* 0x000fe400010f14a6 */
[----:B------:R-:W-:-:S02]  /*cc30*/  ISETP.GE.AND P2, PT, R208, UR7, PT ;  /* 0x00000007d0007c0c */ /* 0x000fc4000bf46270 */
[----:B------:R-:W-:Y:S01]  /*cc40*/  @!P5 LEA.HI.X R11, R211, R12, R165, 0x2, P6 ;  /* 0x0000000cd30bd211 */ /* 0x000fe200030f14a5 */
[----:B------:R1:W-:Y:S01]  /*cc50*/  @!P4 ST.E.64 desc[UR44][R8.64], R84 ;  /* 0x000000540800c985 */ /* 0x0003e2000c101b2c */
[----:B------:R-:W-:-:S03]  /*cc60*/  ISETP.GE.AND P4, PT, R206, UR7, PT ;  /* 0x00000007ce007c0c */ /* 0x000fc6000bf86270 */
[----:B------:R2:W-:Y:S01]  /*cc70*/  @!P5 ST.E.64 desc[UR44][R10.64], R88 ;  /* 0x000000580a00d985 */ /* 0x0005e2000c101b2c */
[----:B------:R-:W-:Y:S02]  /*cc80*/  ISETP.GE.AND P5, PT, R207, UR7, PT ;  /* 0x00000007cf007c0c */ /* 0x000fe4000bfa6270 */
[----:B0-----:R-:W-:-:S04]  /*cc90*/  @!P0 LEA R4, P6, R210, R13, 0x2 ;  /* 0x0000000dd2048211 */ /* 0x001fc800078c10ff */
[----:B------:R-:W-:Y:S02]  /*cca0*/  @!P0 LEA.HI.X R5, R210, R12, R164, 0x2, P6 ;  /* 0x0000000cd2058211 */ /* 0x000fe400030f14a4 */
[----:B-1----:R-:W-:-:S03]  /*ccb0*/  @!P1 LEA R8, P3, R209, R13, 0x2 ;  /* 0x0000000dd1089211 */ /* 0x002fc600078610ff */
[----:B------:R0:W-:Y:S01]  /*ccc0*/  @!P0 ST.E.64 desc[UR44][R4.64], R92 ;  /* 0x0000005c04008985 */ /* 0x0001e2000c101b2c */
[-C--:B------:R-:W-:Y:S02]  /*ccd0*/  @!P1 LEA.HI.X R9, R209, R12.reuse, R163, 0x2, P3 ;  /* 0x0000000cd1099211 */ /* 0x080fe400018f14a3 */
[----:B------:R-:W-:Y:S02]  /*cce0*/  ISETP.GE.AND P3, PT, R205, UR7, PT ;  /* 0x00000007cd007c0c */ /* 0x000fe4000bf66270 */
[CC--:B--2---:R-:W-:Y:S01]  /*ccf0*/  @!P2 LEA R10, P6, R208.reuse, R13.reuse, 0x2 ;  /* 0x0000000dd00aa211 */ /* 0x0c4fe200078c10ff */
[----:B------:R1:W-:Y:S01]  /*cd00*/  @!P1 ST.E.64 desc[UR44][R8.64], R96 ;  /* 0x0000006008009985 */ /* 0x0003e2000c101b2c */
[----:B------:R-:W-:Y:S02]  /*cd10*/  ISETP.GE.AND P1, PT, R203, UR7, PT ;  /* 0x00000007cb007c0c */ /* 0x000fe4000bf26270 */
[----:B------:R-:W-:Y:S02]  /*cd20*/  @!P2 LEA.HI.X R11, R208, R12, R162, 0x2, P6 ;  /* 0x0000000cd00ba211 */ /* 0x000fe400030f14a2 */
[----:B0-----:R-:W-:-:S03]  /*cd30*/  @!P5 LEA R4, P6, R207, R13, 0x2 ;  /* 0x0000000dcf04d211 */ /* 0x001fc600078c10ff */
[----:B------:R0:W-:Y:S01]  /*cd40*/  @!P2 ST.E.64 desc[UR44][R10.64], R100 ;  /* 0x000000640a00a985 */ /* 0x0001e2000c101b2c */
[----:B------:R-:W-:Y:S02]  /*cd50*/  ISETP.GE.AND P2, PT, R204, UR7, PT ;  /* 0x00000007cc007c0c */ /* 0x000fe4000bf46270 */
[----:B------:R-:W-:Y:S02]  /*cd60*/  @!P5 LEA.HI.X R5, R207, R12, R161, 0x2, P6 ;  /* 0x0000000ccf05d211 */ /* 0x000fe400030f14a1 */
[----:B-1----:R-:W-:-:S03]  /*cd70*/  @!P4 LEA R8, P0, R206, R13, 0x2 ;  /* 0x0000000dce08c211 */ /* 0x002fc600078010ff */
[----:B------:R1:W-:Y:S01]  /*cd80*/  @!P5 ST.E.64 desc[UR44][R4.64], R104 ;  /* 0x000000680400d985 */ /* 0x0003e2000c101b2c */
[-C--:B------:R-:W-:Y:S02]  /*cd90*/  @!P4 LEA.HI.X R9, R206, R12.reuse, R160, 0x2, P0 ;  /* 0x0000000cce09c211 */ /* 0x080fe400000f14a0 */
[----:B------:R-:W-:Y:S02]  /*cda0*/  ISETP.GE.AND P0, PT, R202, UR7, PT ;  /* 0x00000007ca007c0c */ /* 0x000fe4000bf06270 */
[CC--:B0-----:R-:W-:Y:S01]  /*cdb0*/  @!P3 LEA R10, P6, R205.reuse, R13.reuse, 0x2 ;  /* 0x0000000dcd0ab211 */ /* 0x0c1fe200078c10ff */
[----:B------:R0:W-:Y:S03]  /*cdc0*/  @!P4 ST.E.64 desc[UR44][R8.64], R108 ;  /* 0x0000006c0800c985 */ /* 0x0001e6000c101b2c */
[----:B------:R-:W-:Y:S02]  /*cdd0*/  @!P3 LEA.HI.X R11, R205, R12, R159, 0x2, P6 ;  /* 0x0000000ccd0bb211 */ /* 0x000fe400030f149f */
[----:B-1----:R-:W-:-:S03]  /*cde0*/  @!P2 LEA R4, P4, R204, R13, 0x2 ;  /* 0x0000000dcc04a211 */ /* 0x002fc600078810ff */
[----:B------:R1:W-:Y:S01]  /*cdf0*/  @!P3 ST.E.64 desc[UR44][R10.64], R112 ;  /* 0x000000700a00b985 */ /* 0x0003e2000c101b2c */
[----:B------:R-:W-:Y:S02]  /*ce00*/  ISETP.GE.AND P3, PT, R201, UR7, PT ;  /* 0x00000007c9007c0c */ /* 0x000fe4000bf66270 */
[-C--:B------:R-:W-:Y:S02]  /*ce10*/  @!P2 LEA.HI.X R5, R204, R12.reuse, R158, 0x2, P4 ;  /* 0x0000000ccc05a211 */ /* 0x080fe400020f149e */
[----:B------:R-:W-:Y:S02]  /*ce20*/  ISETP.GE.AND P4, PT, R200, UR7, PT ;  /* 0x00000007c8007c0c */ /* 0x000fe4000bf86270 */
[----:B0-----:R-:W-:Y:S01]  /*ce30*/  @!P1 LEA R8, P5, R203, R13, 0x2 ;  /* 0x0000000dcb089211 */ /* 0x001fe200078a10ff */
[----:B------:R0:W-:Y:S01]  /*ce40*/  @!P2 ST.E.64 desc[UR44][R4.64], R116 ;  /* 0x000000740400a985 */ /* 0x0001e2000c101b2c */
[----:B------:R-:W-:Y:S02]  /*ce50*/  ISETP.GE.AND P2, PT, R199, UR7, PT ;  /* 0x00000007c7007c0c */ /* 0x000fe4000bf46270 */
[----:B------:R-:W-:-:S02]  /*ce60*/  @!P1 LEA.HI.X R9, R203, R12, R157, 0x2, P5 ;  /* 0x0000000ccb099211 */ /* 0x000fc400028f149d */
[----:B-1----:R-:W-:-:S03]  /*ce70*/  @!P0 LEA R10, P6, R202, R13, 0x2 ;  /* 0x0000000dca0a8211 */ /* 0x002fc600078c10ff */
[----:B------:R1:W-:Y:S01]  /*ce80*/  @!P1 ST.E.64 desc[UR44][R8.64], R120 ;  /* 0x0000007808009985 */ /* 0x0003e2000c101b2c */
[----:B------:R-:W-:Y:S02]  /*ce90*/  ISETP.GE.AND P1, PT, R198, UR7, PT ;  /* 0x00000007c6007c0c */ /* 0x000fe4000bf26270 */
[----:B------:R-:W-:Y:S02]  /*cea0*/  @!P0 LEA.HI.X R11, R202, R12, R156, 0x2, P6 ;  /* 0x0000000cca0b8211 */ /* 0x000fe400030f149c */
[----:B0-----:R-:W-:-:S03]  /*ceb0*/  @!P3 LEA R4, P5, R201, R13, 0x2 ;  /* 0x0000000dc904b211 */ /* 0x001fc600078a10ff */
[----:B------:R0:W-:Y:S01]  /*cec0*/  @!P0 ST.E.64 desc[UR44][R10.64], R124 ;  /* 0x0000007c0a008985 */ /* 0x0001e2000c101b2c */
[----:B------:R-:W-:Y:S02]  /*ced0*/  ISETP.GE.AND P0, PT, R197, UR7, PT ;  /* 0x00000007c5007c0c */ /* 0x000fe4000bf06270 */
[-C--:B------:R-:W-:Y:S02]  /*cee0*/  @!P3 LEA.HI.X R5, R201, R12.reuse, R155, 0x2, P5 ;  /* 0x0000000cc905b211 */ /* 0x080fe400028f149b */
[----:B------:R-:W-:Y:S02]  /*cef0*/  ISETP.GE.AND P5, PT, R196, UR7, PT ;  /* 0x00000007c4007c0c */ /* 0x000fe4000bfa6270 */
[C---:B-1----:R-:W-:Y:S01]  /*cf00*/  @!P4 LEA R8, P6, R200.reuse, R13, 0x2 ;  /* 0x0000000dc808c211 */ /* 0x042fe200078c10ff */
[----:B------:R1:W-:Y:S03]  /*cf10*/  @!P3 ST.E.64 desc[UR44][R4.64], R128 ;  /* 0x000000800400b985 */ /* 0x0003e6000c101b2c */
[----:B------:R-:W-:-:S02]  /*cf20*/  @!P4 LEA.HI.X R9, R200, R12, R154, 0x2, P6 ;  /* 0x0000000cc809c211 */ /* 0x000fc400030f149a */
[----:B0-----:R-:W-:-:S03]  /*cf30*/  @!P1 LEA R10, P6, R198, R13, 0x2 ;  /* 0x0000000dc60a9211 */ /* 0x001fc600078c10ff */
[----:B------:R0:W-:Y:S01]  /*cf40*/  @!P4 ST.E.64 desc[UR44][R8.64], R132 ;  /* 0x000000840800c985 */ /* 0x0001e2000c101b2c */
[----:B------:R-:W-:Y:S02]  /*cf50*/  @!P1 LEA.HI.X R11, R198, R12, R152, 0x2, P6 ;  /* 0x0000000cc60b9211 */ /* 0x000fe400030f1498 */
[----:B-1----:R-:W-:-:S04]  /*cf60*/  @!P2 LEA R4, P3, R199, R13, 0x2 ;  /* 0x0000000dc704a211 */ /* 0x002fc800078610ff */
[-C--:B------:R-:W-:Y:S02]  /*cf70*/  @!P2 LEA.HI.X R5, R199, R12.reuse, R153, 0x2, P3 ;  /* 0x0000000cc705a211 */ /* 0x080fe400018f1499 */
[CC--:B------:R-:W-:Y:S02]  /*cf80*/  @!P5 LEA R14, P3, R196.reuse, R13.reuse, 0x2 ;  /* 0x0000000dc40ed211 */ /* 0x0c0fe400078610ff */
[C---:B0-----:R-:W-:Y:S01]  /*cf90*/  @!P0 LEA R8, P4, R197.reuse, R13, 0x2 ;  /* 0x0000000dc5088211 */ /* 0x041fe200078810ff */
[----:B------:R0:W-:Y:S01]  /*cfa0*/  @!P2 ST.E.64 desc[UR44][R4.64], R136 ;  /* 0x000000880400a985 */ /* 0x0001e2000c101b2c */
[-C--:B------:R-:W-:Y:S02]  /*cfb0*/  @!P5 LEA.HI.X R15, R196, R12.reuse, R22, 0x2, P3 ;  /* 0x0000000cc40fd211 */ /* 0x080fe400018f1416 */
[----:B------:R-:W-:Y:S01]  /*cfc0*/  @!P0 LEA.HI.X R9, R197, R12, R23, 0x2, P4 ;  /* 0x0000000cc5098211 */ /* 0x000fe200020f1417 */
[----:B------:R0:W-:Y:S04]  /*cfd0*/  @!P1 ST.E.64 desc[UR44][R10.64], R140 ;  /* 0x0000008c0a009985 */ /* 0x0001e8000c101b2c */
[----:B------:R0:W-:Y:S04]  /*cfe0*/  @!P0 ST.E.64 desc[UR44][R8.64], R144 ;  /* 0x0000009008008985 */ /* 0x0001e8000c101b2c */
[----:B------:R0:W-:Y:S02]  /*cff0*/  @!P5 ST.E.64 desc[UR44][R14.64], R148 ;  /* 0x000000940e00d985 */ /* 0x0001e4000c101b2c */
.L_x_1040:
[----:B------:R-:W-:Y:S05]  /*d000*/  BSYNC B1 ;  /* 0x0000000000017941 */ /* 0x000fea0003800000 */
.L_x_1039:
[----:B------:R-:W-:Y:S01]  /*d010*/  VIADD R7, R7, 0x8 ;  /* 0x0000000807077836 */ /* 0x000fe20000000000 */
[----:B------:R3:W4:Y:S04]  /*d020*/  SHFL.IDX PT, R18, R3, 0x1, 0x1c1f ;  /* 0x003c1f0003127f89 */ /* 0x00072800000e0000 */
[----:B------:R-:W-:Y:S01]  /*d030*/  ISETP.GE.AND P0, PT, R7, UR6, PT ;  /* 0x0000000607007c0c */ /* 0x000fe2000bf06270 */
[----:B------:R-:W0:-:S12]  /*d040*/  SHFL.IDX PT, R0, R0, 0x1, 0x1c1f ;  /* 0x003c1f0000007f89 */ /* 0x000e1800000e0000 */
[----:B---3--:R-:W-:Y:S05]  /*d050*/  @P0 BRA `(.L_x_1038) ;  /* 0x0000001400d40947 */ /* 0x008fea0003800000 */
[----:B------:R-:W-:Y:S02]  /*d060*/  ULDC UR6, c[0x0][0xbc8] ;  /* 0x0002f20000067ab9 */ /* 0x000fe40000000800 */
[----:B------:R-:W-:Y:S02]  /*d070*/  ISETP.GE.AND P4, PT, R19, UR6, PT ;  /* 0x0000000613007c0c */ /* 0x000fe4000bf86270 */
[----:B------:R-:W-:Y:S02]  /*d080*/  ISETP.GE.AND P2, PT, R227, UR6, PT ;  /* 0x00000006e3007c0c */ /* 0x000fe4000bf46270 */
[----:B------:R-:W-:Y:S02]  /*d090*/  ISETP.GE.AND P1, PT, R226, UR6, PT ;  /* 0x00000006e2007c0c */ /* 0x000fe4000bf26270 */
[----:B------:R-:W-:-:S07]  /*d0a0*/  ISETP.GE.AND P0, PT, R225, UR6, PT ;  /* 0x00000006e1007c0c */ /* 0x000fce000bf06270 */
[----:B0-----:R-:W-:-:S04]  /*d0b0*/  @!P4 LEA R4, P3, R19, R0, 0x2 ;  /* 0x000000001304c211 */ /* 0x001fc800078610ff */
[----:B----4-:R-:W-:Y:S02]  /*d0c0*/  @!P4 LEA.HI.X R5, R19, R18, R179, 0x2, P3 ;  /* 0x000000121305c211 */ /* 0x010fe400018f14b3 */
[----:B------:R-:W-:Y:S02]  /*d0d0*/  ISETP.GE.AND P3, PT, R224, UR6, PT ;  /* 0x00000006e0007c0c */ /* 0x000fe4000bf66270 */
[C---:B------:R-:W-:Y:S01]  /*d0e0*/  @!P1 LEA R8, P5, R226.reuse, R0, 0x2 ;  /* 0x00000000e2089211 */ /* 0x040fe200078a10ff */
[----:B------:R0:W-:Y:S01]  /*d0f0*/  @!P4 ST.E.64 desc[UR44][R4.64], R26 ;  /* 0x0000001a0400c985 */ /* 0x0001e2000c101b2c */
[----:B------:R-:W-:Y:S02]  /*d100*/  ISETP.GE.AND P4, PT, R223, UR6, PT ;  /* 0x00000006df007c0c */ /* 0x000fe4000bf86270 */
[----:B------:R-:W-:Y:S02]  /*d110*/  @!P1 LEA.HI.X R9, R226, R18, R177, 0x2, P5 ;  /* 0x00000012e2099211 */ /* 0x000fe400028f14b1 */
[----:B------:R-:W-:-:S02]  /*d120*/  ISETP.GE.AND P5, PT, R222, UR6, PT ;  /* 0x00000006de007c0c */ /* 0x000fc4000bfa6270 */
[----:B0-----:R-:W-:-:S04]  /*d130*/  @!P2 LEA R4, P6, R227, R0, 0x2 ;  /* 0x00000000e304a211 */ /* 0x001fc800078c10ff */
[----:B------:R-:W-:Y:S02]  /*d140*/  @!P2 LEA.HI.X R5, R227, R18, R178, 0x2, P6 ;  /* 0x00000012e305a211 */ /* 0x000fe400030f14b2 */
[----:B------:R-:W-:-:S03]  /*d150*/  @!P0 LEA R10, P6, R225, R0, 0x2 ;  /* 0x00000000e10a8211 */ /* 0x000fc600078c10ff */
[----:B------:R0:W-:Y:S01]  /*d160*/  @!P2 ST.E.64 desc[UR44][R4.64], R30 ;  /* 0x0000001e0400a985 */ /* 0x0001e2000c101b2c */
[----:B------:R-:W-:-:S03]  /*d170*/  @!P0 LEA.HI.X R11, R225, R18, R176, 0x2, P6 ;  /* 0x00000012e10b8211 */ /* 0x000fc600030f14b0 */
[----:B------:R3:W-:Y:S04]  /*d180*/  @!P1 ST.E.64 desc[UR44][R8.64], R34 ;  /* 0x0000002208009985 */ /* 0x0007e8000c101b2c */
[----:B------:R4:W-:Y:S01]  /*d190*/  @!P0 ST.E.64 desc[UR44][R10.64], R38 ;  /* 0x000000260a008985 */ /* 0x0009e2000c101b2c */
[----:B------:R-:W-:Y:S02]  /*d1a0*/  ISETP.GE.AND P0, PT, R221, UR6, PT ;  /* 0x00000006dd007c0c */ /* 0x000fe4000bf06270 */
[CC--:B0-----:R-:W-:Y:S02]  /*d1b0*/  @!P3 LEA R4, P1, R224.reuse, R0.reuse, 0x2 ;  /* 0x00000000e004b211 */ /* 0x0c1fe400078210ff */
[----:B---3--:R-:W-:Y:S02]  /*d1c0*/  @!P4 LEA R8, P2, R223, R0, 0x2 ;  /* 0x00000000df08c211 */ /* 0x008fe400078410ff */
[----:B------:R-:W-:-:S02]  /*d1d0*/  @!P3 LEA.HI.X R5, R224, R18, R175, 0x2, P1 ;  /* 0x00000012e005b211 */ /* 0x000fc400008f14af */
[----:B------:R-:W-:Y:S02]  /*d1e0*/  ISETP.GE.AND P1, PT, R220, UR6, PT ;  /* 0x00000006dc007c0c */ /* 0x000fe4000bf26270 */
[----:B------:R-:W-:Y:S01]  /*d1f0*/  @!P4 LEA.HI.X R9, R223, R18, R174, 0x2, P2 ;  /* 0x00000012df09c211 */ /* 0x000fe200010f14ae */
[----:B------:R0:W-:Y:S01]  /*d200*/  @!P3 ST.E.64 desc[UR44][R4.64], R42 ;  /* 0x0000002a0400b985 */ /* 0x0001e2000c101b2c */
[----:B------:R-:W-:Y:S02]  /*d210*/  ISETP.GE.AND P2, PT, R219, UR6, PT ;  /* 0x00000006db007c0c */ /* 0x000fe4000bf46270 */
[C---:B----4-:R-:W-:Y:S01]  /*d220*/  @!P5 LEA R10, P6, R222.reuse, R0, 0x2 ;  /* 0x00000000de0ad211 */ /* 0x050fe200078c10ff */
[----:B------:R3:W-:Y:S01]  /*d230*/  @!P4 ST.E.64 desc[UR44][R8.64], R46 ;  /* 0x0000002e0800c985 */ /* 0x0007e2000c101b2c */
[----:B------:R-:W-:Y:S02]  /*d240*/  ISETP.GE.AND P3, PT, R217, UR6, PT ;  /* 0x00000006d9007c0c */ /* 0x000fe4000bf66270 */
[----:B------:R-:W-:-:S02]  /*d250*/  @!P5 LEA.HI.X R11, R222, R18, R21, 0x2, P6 ;  /* 0x00000012de0bd211 */ /* 0x000fc400030f1415 */
[CC--:B--2---:R-:W-:Y:S02]  /*d260*/  @!P0 LEA R12, P6, R221.reuse, R0.reuse, 0x2 ;  /* 0x00000000dd0c8211 */ /* 0x0c4fe400078c10ff */
[----:B------:R-:W-:Y:S01]  /*d270*/  ISETP.GE.AND P4, PT, R216, UR6, PT ;  /* 0x00000006d8007c0c */ /* 0x000fe2000bf86270 */
[----:B------:R2:W-:Y:S01]  /*d280*/  @!P5 ST.E.64 desc[UR44][R10.64], R50 ;  /* 0x000000320a00d985 */ /* 0x0005e2000c101b2c */
[C---:B------:R-:W-:Y:S02]  /*d290*/  @!P1 LEA R14, P5, R220.reuse, R0, 0x2 ;  /* 0x00000000dc0e9211 */ /* 0x040fe400078a10ff */
[----:B-1----:R-:W-:Y:S02]  /*d2a0*/  @!P0 LEA.HI.X R13, R221, R18, R20, 0x2, P6 ;  /* 0x00000012dd0d8211 */ /* 0x002fe400030f1414 */
[----:B------:R-:W-:Y:S02]  /*d2b0*/  @!P2 LEA R20, P6, R219, R0, 0x2 ;  /* 0x00000000db14a211 */ /* 0x000fe400078c10ff */
[----:B------:R-:W-:Y:S01]  /*d2c0*/  @!P1 LEA.HI.X R15, R220, R18, R173, 0x2, P5 ;  /* 0x00000012dc0f9211 */ /* 0x000fe200028f14ad */
[----:B------:R1:W-:Y:S01]  /*d2d0*/  @!P0 ST.E.64 desc[UR44][R12.64], R54 ;  /* 0x000000360c008985 */ /* 0x0003e2000c101b2c */
[----:B------:R-:W-:-:S02]  /*d2e0*/  ISETP.GE.AND P5, PT, R215, UR6, PT ;  /* 0x00000006d7007c0c */ /* 0x000fc4000bfa6270 */
[----:B------:R-:W-:Y:S01]  /*d2f0*/  @!P2 LEA.HI.X R21, R219, R18, R172, 0x2, P6 ;  /* 0x00000012db15a211 */ /* 0x000fe200030f14ac */
[----:B------:R4:W-:Y:S01]  /*d300*/  @!P1 ST.E.64 desc[UR44][R14.64], R58 ;  /* 0x0000003a0e009985 */ /* 0x0009e2000c101b2c */
[----:B------:R-:W-:Y:S02]  /*d310*/  ISETP.GE.AND P0, PT, R214, UR6, PT ;  /* 0x00000006d6007c0c */ /* 0x000fe4000bf06270 */
[-C--:B0-----:R-:W-:Y:S01]  /*d320*/  @!P3 LEA R4, P6, R217, R0.reuse, 0x2 ;  /* 0x00000000d904b211 */ /* 0x081fe200078c10ff */
[----:B------:R0:W-:Y:S01]  /*d330*/  @!P2 ST.E.64 desc[UR44][R20.64], R62 ;  /* 0x0000003e1400a985 */ /* 0x0001e2000c101b2c */
[----:B---3--:R-:W-:Y:S02]  /*d340*/  @!P4 LEA R8, P2, R216, R0, 0x2 ;  /* 0x00000000d808c211 */ /* 0x008fe400078410ff */
[----:B------:R-:W-:Y:S02]  /*d350*/  ISETP.GE.AND P1, PT, R213, UR6, PT ;  /* 0x00000006d5007c0c */ /* 0x000fe4000bf26270 */
[----:B------:R-:W-:-:S02]  /*d360*/  @!P3 LEA.HI.X R5, R217, R18, R171, 0x2, P6 ;  /* 0x00000012d905b211 */ /* 0x000fc400030f14ab */
[----:B------:R-:W-:Y:S02]  /*d370*/  @!P4 LEA.HI.X R9, R216, R18, R170, 0x2, P2 ;  /* 0x00000012d809c211 */ /* 0x000fe400010f14aa */
[----:B------:R-:W-:Y:S01]  /*d380*/  ISETP.GE.AND P2, PT, R212, UR6, PT ;  /* 0x00000006d4007c0c */ /* 0x000fe2000bf46270 */
[----:B------:R-:W-:Y:S01]  /*d390*/  @!P3 ST.E.64 desc[UR44][R4.64], R66 ;  /* 0x000000420400b985 */ /* 0x000fe2000c101b2c */
[----:B--2---:R-:W-:-:S03]  /*d3a0*/  @!P5 LEA R10, P6, R215, R0, 0x2 ;  /* 0x00000000d70ad211 */ /* 0x004fc600078c10ff */
[----:B------:R2:W-:Y:S01]  /*d3b0*/  @!P4 ST.E.64 desc[UR44][R8.64], R70 ;  /* 0x000000460800c985 */ /* 0x0005e2000c101b2c */
[----:B------:R-:W-:Y:S02]  /*d3c0*/  @!P5 LEA.HI.X R11, R215, R18, R169, 0x2, P6 ;  /* 0x00000012d70bd211 */ /* 0x000fe400030f14a9 */
[CC--:B-1----:R-:W-:Y:S02]  /*d3d0*/  @!P0 LEA R12, P4, R214.reuse, R0.reuse, 0x2 ;  /* 0x00000000d60c8211 */ /* 0x0c2fe400078810ff */
[----:B----4-:R-:W-:Y:S01]  /*d3e0*/  @!P1 LEA R14, P3, R213, R0, 0x2 ;  /* 0x00000000d50e9211 */ /* 0x010fe200078610ff */
[----:B------:R1:W-:Y:S01]  /*d3f0*/  @!P5 ST.E.64 desc[UR44][R10.64], R74 ;  /* 0x0000004a0a00d985 */ /* 0x0003e2000c101b2c */
[----:B------:R-:W-:Y:S02]  /*d400*/  @!P0 LEA.HI.X R13, R214, R18, R168, 0x2, P4 ;  /* 0x00000012d60d8211 */ /* 0x000fe400020f14a8 */
[----:B------:R-:W-:Y:S02]  /*d410*/  ISETP.GE.AND P4, PT, R210, UR6, PT ;  /* 0x00000006d2007c0c */ /* 0x000fe4000bf86270 */
[----:B------:R-:W-:Y:S01]  /*d420*/  ISETP.GE.AND P5, PT, R211, UR6, PT ;  /* 0x00000006d3007c0c */ /* 0x000fe2000bfa6270 */
[----:B------:R3:W-:Y:S01]  /*d430*/  @!P0 ST.E.64 desc[UR44][R12.64], R78 ;  /* 0x0000004e0c008985 */ /* 0x0007e2000c101b2c */
[----:B0-----:R-:W-:-:S02]  /*d440*/  @!P2 LEA R20, P6, R212, R0, 0x2 ;  /* 0x00000000d414a211 */ /* 0x001fc400078c10ff */
[-C--:B------:R-:W-:Y:S02]  /*d450*/  @!P1 LEA.HI.X R15, R213, R18.reuse, R167, 0x2, P3 ;  /* 0x00000012d50f9211 */ /* 0x080fe400018f14a7 */
[----:B------:R-:W-:Y:S02]  /*d460*/  ISETP.GE.AND P3, PT, R209, UR6, PT ;  /* 0x00000006d1007c0c */ /* 0x000fe4000bf66270 */
[----:B------:R-:W-:Y:S01]  /*d470*/  @!P2 LEA.HI.X R21, R212, R18, R166, 0x2, P6 ;  /* 0x00000012d415a211 */ /* 0x000fe200030f14a6 */
[----:B------:R0:W-:Y:S01]  /*d480*/  @!P1 ST.E.64 desc[UR44][R14.64], R82 ;  /* 0x000000520e009985 */ /* 0x0001e2000c101b2c */
[----:B------:R-:W-:Y:S02]  /*d490*/  ISETP.GE.AND P1, PT, R207, UR6, PT ;  /* 0x00000006cf007c0c */ /* 0x000fe4000bf26270 */
[----:B--2---:R-:W-:Y:S01]  /*d4a0*/  @!P4 LEA R8, P0, R210, R0, 0x2 ;  /* 0x00000000d208c211 */ /* 0x004fe200078010ff */
[----:B------:R2:W-:Y:S01]  /*d4b0*/  @!P2 ST.E.64 desc[UR44][R20.64], R86 ;  /* 0x000000561400a985 */ /* 0x0005e2000c101b2c */
[----:B------:R-:W-:-:S02]  /*d4c0*/  ISETP.GE.AND P2, PT, R208, UR6, PT ;  /* 0x00000006d0007c0c */ /* 0x000fc4000bf46270 */
[C---:B------:R-:W-:Y:S02]  /*d4d0*/  @!P5 LEA R4, P6, R211.reuse, R0, 0x2 ;  /* 0x00000000d304d211 */ /* 0x040fe400078c10ff */
[-C--:B------:R-:W-:Y:S02]  /*d4e0*/  @!P4 LEA.HI.X R9, R210, R18.reuse, R164, 0x2, P0 ;  /* 0x00000012d209c211 */ /* 0x080fe400000f14a4 */
[----:B------:R-:W-:Y:S02]  /*d4f0*/  @!P5 LEA.HI.X R5, R211, R18, R165, 0x2, P6 ;  /* 0x00000012d305d211 */ /* 0x000fe400030f14a5 */
[----:B------:R-:W-:Y:S02]  /*d500*/  ISETP.GE.AND P0, PT, R206, UR6, PT ;  /* 0x00000006ce007c0c */ /* 0x000fe4000bf06270 */
[----:B-1----:R-:W-:Y:S01]  /*d510*/  @!P3 LEA R10, P6, R209, R0, 0x2 ;  /* 0x00000000d10ab211 */ /* 0x002fe200078c10ff */
[----:B------:R1:W-:Y:S01]  /*d520*/  @!P5 ST.E.64 desc[UR44][R4.64], R90 ;  /* 0x0000005a0400d985 */ /* 0x0003e2000c101b2c */
[----:B------:R-:W-:-:S02]  /*d530*/  ISETP.GE.AND P5, PT, R205, UR6, PT ;  /* 0x00000006cd007c0c */ /* 0x000fc4000bfa6270 */
[----:B------:R-:W-:Y:S01]  /*d540*/  @!P3 LEA.HI.X R11, R209, R18, R163, 0x2, P6 ;  /* 0x00000012d10bb211 */ /* 0x000fe200030f14a3 */
[----:B------:R4:W-:Y:S01]  /*d550*/  @!P4 ST.E.64 desc[UR44][R8.64], R94 ;  /* 0x0000005e0800c985 */ /* 0x0009e2000c101b2c */
[-C--:B---3--:R-:W-:Y:S02]  /*d560*/  @!P2 LEA R12, P6, R208, R0.reuse, 0x2 ;  /* 0x00000000d00ca211 */ /* 0x088fe400078c10ff */
[----:B------:R-:W-:Y:S01]  /*d570*/  ISETP.GE.AND P4, PT, R204, UR6, PT ;  /* 0x00000006cc007c0c */ /* 0x000fe2000bf86270 */
[----:B------:R3:W-:Y:S01]  /*d580*/  @!P3 ST.E.64 desc[UR44][R10.64], R98 ;  /* 0x000000620a00b985 */ /* 0x0007e2000c101b2c */
[----:B0-----:R-:W-:Y:S02]  /*d590*/  @!P1 LEA R14, P3, R207, R0, 0x2 ;  /* 0x00000000cf0e9211 */ /* 0x001fe400078610ff */
[----:B------:R-:W-:Y:S02]  /*d5a0*/  @!P2 LEA.HI.X R13, R208, R18, R162, 0x2, P6 ;  /* 0x00000012d00da211 */ /* 0x000fe400030f14a2 */
[----:B--2---:R-:W-:-:S02]  /*d5b0*/  @!P0 LEA R20, P6, R206, R0, 0x2 ;  /* 0x00000000ce148211 */ /* 0x004fc400078c10ff */
[-C--:B------:R-:W-:Y:S01]  /*d5c0*/  @!P1 LEA.HI.X R15, R207, R18.reuse, R161, 0x2, P3 ;  /* 0x00000012cf0f9211 */ /* 0x080fe200018f14a1 */
[----:B------:R0:W-:Y:S01]  /*d5d0*/  @!P2 ST.E.64 desc[UR44][R12.64], R102 ;  /* 0x000000660c00a985 */ /* 0x0001e2000c101b2c */
[----:B------:R-:W-:Y:S02]  /*d5e0*/  ISETP.GE.AND P3, PT, R203, UR6, PT ;  /* 0x00000006cb007c0c */ /* 0x000fe4000bf66270 */
[----:B------:R-:W-:Y:S01]  /*d5f0*/  @!P0 LEA.HI.X R21, R206, R18, R160, 0x2, P6 ;  /* 0x00000012ce158211 */ /* 0x000fe200030f14a0 */
[----:B------:R2:W-:Y:S01]  /*d600*/  @!P1 ST.E.64 desc[UR44][R14.64], R106 ;  /* 0x0000006a0e009985 */ /* 0x0005e2000c101b2c */
[-C--:B-1----:R-:W-:Y:S02]  /*d610*/  @!P5 LEA R4, P1, R205, R0.reuse, 0x2 ;  /* 0x00000000cd04d211 */ /* 0x082fe400078210ff */
[----:B----4-:R-:W-:Y:S01]  /*d620*/  @!P4 LEA R8, P2, R204, R0, 0x2 ;  /* 0x00000000cc08c211 */ /* 0x010fe200078410ff */
[----:B------:R-:W-:Y:S01]  /*d630*/  @!P0 ST.E.64 desc[UR44][R20.64], R110 ;  /* 0x0000006e14008985 */ /* 0x000fe2000c101b2c */
[----:B------:R-:W-:-:S02]  /*d640*/  ISETP.GE.AND P0, PT, R202, UR6, PT ;  /* 0x00000006ca007c0c */ /* 0x000fc4000bf06270 */
[----:B------:R-:W-:Y:S02]  /*d650*/  @!P5 LEA.HI.X R5, R205, R18, R159, 0x2, P1 ;  /* 0x00000012cd05d211 */ /* 0x000fe400008f149f */
[----:B------:R-:W-:Y:S02]  /*d660*/  ISETP.GE.AND P1, PT, R201, UR6, PT ;  /* 0x00000006c9007c0c */ /* 0x000fe4000bf26270 */
[C---:B---3--:R-:W-:Y:S01]  /*d670*/  @!P3 LEA R10, P6, R203.reuse, R0, 0x2 ;  /* 0x00000000cb0ab211 */ /* 0x048fe200078c10ff */
[----:B------:R1:W-:Y:S01]  /*d680*/  @!P5 ST.E.64 desc[UR44][R4.64], R114 ;  /* 0x000000720400d985 */ /* 0x0003e2000c101b2c */
[-C--:B------:R-:W-:Y:S02]  /*d690*/  @!P4 LEA.HI.X R9, R204, R18.reuse, R158, 0x2, P2 ;  /* 0x00000012cc09c211 */ /* 0x080fe400010f149e */
[----:B------:R-:W-:Y:S02]  /*d6a0*/  @!P3 LEA.HI.X R11, R203, R18, R157, 0x2, P6 ;  /* 0x00000012cb0bb211 */ /* 0x000fe400030f149d */
[----:B------:R-:W-:Y:S01]  /*d6b0*/  ISETP.GE.AND P2, PT, R198, UR6, PT ;  /* 0x00000006c6007c0c */ /* 0x000fe2000bf46270 */
[----:B------:R3:W-:Y:S01]  /*d6c0*/  @!P4 ST.E.64 desc[UR44][R8.64], R118 ;  /* 0x000000760800c985 */ /* 0x0007e2000c101b2c */
[----:B------:R-:W-:-:S02]  /*d6d0*/  ISETP.GE.AND P4, PT, R200, UR6, PT ;  /* 0x00000006c8007c0c */ /* 0x000fc4000bf86270 */
[C---:B0-----:R-:W-:Y:S01]  /*d6e0*/  @!P0 LEA R12, P5, R202.reuse, R0, 0x2 ;  /* 0x00000000ca0c8211 */ /* 0x041fe200078a10ff */
[----:B------:R0:W-:Y:S01]  /*d6f0*/  @!P3 ST.E.64 desc[UR44][R10.64], R122 ;  /* 0x0000007a0a00b985 */ /* 0x0001e2000c101b2c */
[----:B------:R-:W-:Y:S02]  /*d700*/  ISETP.GE.AND P3, PT, R199, UR6, PT ;  /* 0x00000006c7007c0c */ /* 0x000fe4000bf66270 */
[----:B------:R-:W-:Y:S02]  /*d710*/  @!P0 LEA.HI.X R13, R202, R18, R156, 0x2, P5 ;  /* 0x00000012ca0d8211 */ /* 0x000fe400028f149c */
[----:B------:R-:W-:Y:S02]  /*d720*/  ISETP.GE.AND P5, PT, R197, UR6, PT ;  /* 0x00000006c5007c0c */ /* 0x000fe4000bfa6270 */
[-C--:B--2---:R-:W-:Y:S01]  /*d730*/  @!P1 LEA R14, P6, R201, R0.reuse, 0x2 ;  /* 0x00000000c90e9211 */ /* 0x084fe200078c10ff */
[----:B------:R2:W-:Y:S02]  /*d740*/  @!P0 ST.E.64 desc[UR44][R12.64], R126 ;  /* 0x0000007e0c008985 */ /* 0x0005e4000c101b2c */
[----:B-1----:R-:W-:-:S02]  /*d750*/  @!P4 LEA R4, P0, R200, R0, 0x2 ;  /* 0x00000000c804c211 */ /* 0x002fc400078010ff */
[----:B------:R-:W-:Y:S02]  /*d760*/  @!P1 LEA.HI.X R15, R201, R18, R155, 0x2, P6 ;  /* 0x00000012c90f9211 */ /* 0x000fe400030f149b */
[----:B---3--:R-:W-:Y:S02]  /*d770*/  @!P3 LEA R8, P6, R199, R0, 0x2 ;  /* 0x00000000c708b211 */ /* 0x008fe400078c10ff */
[----:B------:R-:W-:Y:S01]  /*d780*/  @!P4 LEA.HI.X R5, R200, R18, R154, 0x2, P0 ;  /* 0x00000012c805c211 */ /* 0x000fe200000f149a */
[----:B------:R2:W-:Y:S01]  /*d790*/  @!P1 ST.E.64 desc[UR44][R14.64], R130 ;  /* 0x000000820e009985 */ /* 0x0005e2000c101b2c */
[-C--:B0-----:R-:W-:Y:S02]  /*d7a0*/  @!P2 LEA R10, P1, R198, R0.reuse, 0x2 ;  /* 0x00000000c60aa211 */ /* 0x081fe400078210ff */
[----:B------:R-:W-:Y:S01]  /*d7b0*/  @!P5 LEA R20, P0, R197, R0, 0x2 ;  /* 0x00000000c514d211 */ /* 0x000fe200078010ff */
        /* <DEDUP_REMOVED lines=9> */
[----:B--2---:R-:W-:-:S04]  /*d850*/  LEA R4, P0, R196, R0, 0x2 ;  /* 0x00000000c4047211 */ /* 0x004fc800078010ff */
[----:B------:R-:W-:-:S05]  /*d860*/  LEA.HI.X R5, R196, R18, R22, 0x2, P0 ;  /* 0x00000012c4057211 */ /* 0x000fca00000f1416 */
[----:B------:R0:W-:Y:S01]  /*d870*/  ST.E.64 desc[UR44][R4.64], R150 ;  /* 0x0000009604007985 */ /* 0x0001e2000c101b2c */
[----:B------:R-:W-:Y:S05]  /*d880*/  BRA `(.L_x_1038) ;  /* 0x0000000c00c87947 */ /* 0x000fea0003800000 */
.L_x_1032:
[----:B------:R-:W0:Y:S01]  /*d890*/  LDC.64 R8, c[0x0][0xd00] ;  /* 0x00034000ff087b82 */ /* 0x000e220000000a00 */
[----:B------:R-:W-:Y:S01]  /*d8a0*/  ULDC.64 UR6, c[0x0][0xd08] ;  /* 0x0003420000067ab9 */ /* 0x000fe20000000a00 */
[----:B------:R-:W-:Y:S01]  /*d8b0*/  IMAD.MOV.U32 R3, RZ, RZ, RZ ;  /* 0x000000ffff037224 */ /* 0x000fe200078e00ff */
[----:B------:R-:W-:-:S04]  /*d8c0*/  ISETP.NE.U32.AND P0, PT, RZ, UR6, PT ;  /* 0x00000006ff007c0c */ /* 0x000fc8000bf05070 */
[----:B------:R-:W-:Y:S01]  /*d8d0*/  ISETP.NE.AND.EX P1, PT, RZ, UR7, PT, P0 ;  /* 0x00000007ff007c0c */ /* 0x000fe2000bf25300 */
[----:B------:R-:W1:Y:S01]  /*d8e0*/  LDC.64 R4, c[0x0][0xd00] ;  /* 0x00034000ff047b82 */ /* 0x000e620000000a00 */
[----:B0-----:R-:W-:-:S04]  /*d8f0*/  ISETP.NE.U32.AND P0, PT, R8, RZ, PT ;  /* 0x000000ff0800720c */ /* 0x001fc80003f05070 */
[----:B------:R-:W-:-:S07]  /*d900*/  ISETP.NE.AND.EX P0, PT, R9, RZ, PT, P0 ;  /* 0x000000ff0900720c */ /* 0x000fce0003f05300 */
[----:B------:R-:W0:Y:S01]  /*d910*/  @P1 LDC.64 R8, c[0x0][0xd08] ;  /* 0x00034200ff081b82 */ /* 0x000e220000000a00 */
[----:B------:R-:W-:Y:S01]  /*d920*/  ULDC UR6, c[0x0][0xb88] ;  /* 0x0002e20000067ab9 */ /* 0x000fe20000000800 */
[----:B-1----:R-:W-:-:S04]  /*d930*/  IMAD.WIDE R10, R188, 0x4, R4 ;  /* 0x00000004bc0a7825 */ /* 0x002fc800078e0204 */
[----:B------:R-:W-:Y:S01]  /*d940*/  IMAD.U32 R0, RZ, RZ, UR6 ;  /* 0x00000006ff007e24 */ /* 0x000fe2000f8e00ff */
[----:B------:R1:W5:Y:S01]  /*d950*/  @P0 LDG.E R3, desc[UR44][R10.64] ;  /* 0x0000002c0a030981 */ /* 0x000362000c1e1900 */
[----:B0-----:R-:W-:-:S05]  /*d960*/  @P1 IMAD.WIDE R4, R188, 0x4, R8 ;  /* 0x00000004bc041825 */ /* 0x001fca00078e0208 */
[----:B------:R1:W5:Y:S01]  /*d970*/  @P1 LDG.E R0, desc[UR44][R4.64] ;  /* 0x0000002c04001981 */ /* 0x000362000c1e1900 */
[----:B------:R-:W-:Y:S01]  /*d980*/  ISETP.NE.AND P2, PT, R22, RZ, PT ;  /* 0x000000ff1600720c */ /* 0x000fe20003f45270 */
[----:B------:R-:W0:-:S12]  /*d990*/  S2R R7, SR_TID.X ;  /* 0x0000000000077919 */ /* 0x000e180000002100 */
[----:B------:R-:W2:Y:S01]  /*d9a0*/  @!P2 LDC R22, c[0x0][0xbd4] ;  /* 0x0002f500ff16ab82 */ /* 0x000ea20000000800 */
[----:B0-----:R-:W-:Y:S01]  /*d9b0*/  VIADD R28, R7, 0xffffff80 ;  /* 0xffffff80071c7836 */ /* 0x001fe20000000000 */
[----:B--2---:R-:W-:-:S04]  /*d9c0*/  ISETP.GT.AND P2, PT, R22, 0x1, PT ;  /* 0x000000011600780c */ /* 0x004fc80003f44270 */
[----:B------:R-:W-:Y:S01]  /*d9d0*/  ISETP.GT.AND P3, PT, R28, 0x3f, PT ;  /* 0x0000003f1c00780c */ /* 0x000fe20003f64270 */
[----:B-1----:R-:W-:-:S12]  /*d9e0*/  @P1 BRA `(.L_x_1041) ;  /* 0x0000000000101947 */ /* 0x002fd80003800000 */
[----:B------:R-:W-:Y:S05]  /*d9f0*/  @!P0 BRA `(.L_x_1041) ;  /* 0x00000000000c8947 */ /* 0x000fea0003800000 */
[----:B------:R-:W2:Y:S04]  /*da00*/  LDG.E R5, desc[UR44][R10.64] ;  /* 0x0000002c0a057981 */ /* 0x000ea8000c1e1900 */
[----:B-----5:R-:W2:Y:S02]  /*da10*/  LDG.E R0, desc[UR44][R10.64+0x4] ;  /* 0x0000042c0a007981 */ /* 0x020ea4000c1e1900 */
[----:B--2---:R-:W-:-:S07]  /*da20*/  IMAD.IADD R0, R0, 0x1, -R5 ;  /* 0x0000000100007824 */ /* 0x004fce00078e0a05 */
.L_x_1041:
[----:B------:R-:W-:Y:S01]  /*da30*/  BSSY B1, `(.L_x_1042) ;  /* 0x0000038000017945 */ /* 0x000fe20003800000 */
[----:B------:R-:W-:Y:S02]  /*da40*/  SEL R25, R188, RZ, !P0 ;  /* 0x000000ffbc197207 */ /* 0x000fe40004000000 */
[----:B------:R-:W-:Y:S02]  /*da50*/  SEL R218, R218, RZ, !P0 ;  /* 0x000000ffdada7207 */ /* 0x000fe40004000000 */
[----:B-----5:R-:W-:Y:S01]  /*da60*/  SHF.R.S32.HI R24, RZ, 0x1f, R3 ;  /* 0x0000001fff187819 */ /* 0x020fe20000011403 */
[----:B------:R-:W-:Y:S06]  /*da70*/  @P3 BRA `(.L_x_1043) ;  /* 0x0000000000cc3947 */ /* 0x000fec0003800000 */
[----:B------:R-:W0:Y:S01]  /*da80*/  S2R R4, SR_TID.X ;  /* 0x0000000000047919 */ /* 0x000e220000002100 */
[----:B------:R-:W1:Y:S01]  /*da90*/  LDC R27, c[0x0][0xce8] ;  /* 0x00033a00ff1b7b82 */ /* 0x000e620000000800 */
[----:B------:R-:W-:-:S04]  /*daa0*/  IMAD.U32 R5, RZ, RZ, UR42 ;  /* 0x0000002aff057e24 */ /* 0x000fc8000f8e00ff */
[----:B0-----:R-:W-:Y:S02]  /*dab0*/  IMAD R4, R5, 0x40, R4 ;  /* 0x0000004005047824 */ /* 0x001fe400078e0204 */
[----:B-1----:R-:W-:Y:S02]  /*dac0*/  IMAD R5, R0, R27, RZ ;  /* 0x0000001b00057224 */ /* 0x002fe400078e02ff */
[----:B------:R-:W-:-:S05]  /*dad0*/  VIADD R26, R4, 0xffffff80 ;  /* 0xffffff80041a7836 */ /* 0x000fca0000000000 */
[----:B------:R-:W-:-:S13]  /*dae0*/  ISETP.GE.AND P0, PT, R26, R5, PT ;  /* 0x000000051a00720c */ /* 0x000fda0003f06270 */
[----:B------:R-:W-:Y:S05]  /*daf0*/  @P0 BRA `(.L_x_1043) ;  /* 0x0000000000ac0947 */ /* 0x000fea0003800000 */
[----:B------:R-:W-:Y:S01]  /*db00*/  ISETP.NE.AND P1, PT, R27, 0x1, PT ;  /* 0x000000011b00780c */ /* 0x000fe20003f25270 */
[----:B------:R-:W0:Y:S01]  /*db10*/  LDC.64 R4, c[0x0][0xca8] ;  /* 0x00032a00ff047b82 */ /* 0x000e220000000a00 */
[----:B------:R-:W-:Y:S01]  /*db20*/  ISETP.GT.AND P0, PT, R22, 0x1, PT ;  /* 0x000000011600780c */ /* 0x000fe20003f04270 */
[----:B------:R-:W-:Y:S02]  /*db30*/  IMAD.MOV.U32 R22, RZ, RZ, 0xab8 ;  /* 0x00000ab8ff167424 */ /* 0x000fe400078e00ff */
[----:B------:R-:W-:Y:S01]  /*db40*/  IMAD.MOV.U32 R7, RZ, RZ, R26 ;  /* 0x000000ffff077224 */ /* 0x000fe200078e001a */
[----:B------:R-:W-:Y:S02]  /*db50*/  SEL R195, R195, RZ, P0 ;  /* 0x000000ffc3c37207 */ /* 0x000fe40000000000 */
[----:B------:R-:W-:-:S04]  /*db60*/  SEL R22, R22, 0xa78, P0 ;  /* 0x00000a7816167807 */ /* 0x000fc80000000000 */
[----:B------:R-:W1:Y:S08]  /*db70*/  LDC.64 R14, c[0x0][R22+0x220] ;  /* 0x00008800160e7b82 */ /* 0x000e700000000a00 */
[----:B------:R-:W2:Y:S08]  /*db80*/  @P1 LDC R21, c[0x0][0xcec] ;  /* 0x00033b00ff151b82 */ /* 0x000eb00000000800 */
[----:B------:R-:W3:Y:S08]  /*db90*/  LDC.64 R12, c[0x0][R22+0x218] ;  /* 0x00008600160c7b82 */ /* 0x000ef00000000a00 */
[----:B------:R-:W4:Y:S01]  /*dba0*/  @P1 LDC R29, c[0x0][0xcf0] ;  /* 0x00033c00ff1d1b82 */ /* 0x000f220000000800 */
[----:B-1----:R-:W-:-:S04]  /*dbb0*/  IMAD R15, R15, R25, RZ ;  /* 0x000000190f0f7224 */ /* 0x002fc800078e02ff */
[----:B------:R-:W-:-:S03]  /*dbc0*/  IMAD R15, R14, R218, R15 ;  /* 0x000000da0e0f7224 */ /* 0x000fc600078e020f */
[----:B------:R-:W1:Y:S01]  /*dbd0*/  LDC.64 R10, c[0x0][R22+0x228] ;  /* 0x00008a00160a7b82 */ /* 0x000e620000000a00 */
[----:B--2---:R-:W-:-:S04]  /*dbe0*/  @P1 IMAD.HI.U32 R18, R26, R21, RZ ;  /* 0x000000151a121227 */ /* 0x004fc800078e00ff */
[----:B------:R-:W-:-:S03]  /*dbf0*/  IMAD.WIDE.U32 R20, R14, R25, RZ ;  /* 0x000000190e147225 */ /* 0x000fc600078e00ff */
[----:B------:R-:W2:Y:S01]  /*dc00*/  LDC.64 R8, c[0x0][R22+0x210] ;  /* 0x0000840016087b82 */ /* 0x000ea20000000a00 */
[-C--:B---3--:R-:W-:Y:S02]  /*dc10*/  IMAD R23, R13, R189.reuse, RZ ;  /* 0x000000bd0d177224 */ /* 0x088fe400078e02ff */
[----:B------:R-:W-:-:S04]  /*dc20*/  IMAD.WIDE.U32 R12, R12, R189, RZ ;  /* 0x000000bd0c0c7225 */ /* 0x000fc800078e00ff */
[----:B------:R-:W-:Y:S01]  /*dc30*/  IMAD.IADD R14, R21, 0x1, R15 ;  /* 0x00000001150e7824 */ /* 0x000fe200078e020f */
[----:B----4-:R-:W-:Y:S01]  /*dc40*/  @P1 SHF.R.U32.HI R7, RZ, R29, R18 ;  /* 0x0000001dff071219 */ /* 0x010fe20000011612 */
[----:B0-----:R-:W0:Y:S01]  /*dc50*/  @!P0 LDC R4, c[0x0][0xc50] ;  /* 0x00031400ff048b82 */ /* 0x001e220000000800 */
[----:B------:R-:W-:Y:S01]  /*dc60*/  IMAD.IADD R23, R13, 0x1, R23 ;  /* 0x000000010d177824 */ /* 0x000fe200078e0217 */
[----:B------:R-:W-:Y:S02]  /*dc70*/  IADD3 R12, P1, P3, R20, R12, R3 ;  /* 0x0000000c140c7210 */ /* 0x000fe40007b3e003 */
[----:B------:R-:W-:Y:S02]  /*dc80*/  IMAD.MOV R13, RZ, RZ, -R7 ;  /* 0x000000ffff0d7224 */ /* 0x000fe400078e0a07 */
[----:B------:R-:W-:Y:S01]  /*dc90*/  IADD3.X R14, R14, R23, R24, P1, P3 ;  /* 0x000000170e0e7210 */ /* 0x000fe20000fe6418 */
[-C--:B-1----:R-:W-:Y:S01]  /*dca0*/  IMAD R15, R11, R195.reuse, RZ ;  /* 0x000000c30b0f7224 */ /* 0x082fe200078e02ff */
[----:B------:R-:W1:Y:S01]  /*dcb0*/  @!P0 LDC R5, c[0x0][0xc54] ;  /* 0x00031500ff058b82 */ /* 0x000e620000000800 */
[----:B------:R-:W-:-:S04]  /*dcc0*/  IMAD.WIDE.U32 R10, R10, R195, RZ ;  /* 0x000000c30a0a7225 */ /* 0x000fc800078e00ff */
[----:B------:R-:W-:Y:S01]  /*dcd0*/  IMAD.IADD R15, R11, 0x1, R15 ;  /* 0x000000010b0f7824 */ /* 0x000fe200078e020f */
[----:B------:R-:W-:Y:S01]  /*dce0*/  IADD3 R10, P0, P1, R7, R12, R10 ;  /* 0x0000000c070a7210 */ /* 0x000fe2000791e00a */
[----:B------:R-:W-:Y:S01]  /*dcf0*/  IMAD R13, R27, R13, R26 ;  /* 0x0000000d1b0d7224 */ /* 0x000fe200078e021a */
[----:B------:R-:W-:-:S03]  /*dd00*/  SHF.R.S32.HI R7, RZ, 0x1f, R7 ;  /* 0x0000001fff077819 */ /* 0x000fc60000011407 */
[----:B--2---:R-:W-:Y:S01]  /*dd10*/  IMAD R9, R9, R13, RZ ;  /* 0x0000000d09097224 */ /* 0x004fe200078e02ff */
[----:B------:R-:W-:Y:S02]  /*dd20*/  IADD3.X R11, R7, R14, R15, P0, P1 ;  /* 0x0000000e070b7210 */ /* 0x000fe400007e240f */
[----:B------:R-:W-:-:S05]  /*dd30*/  SHF.R.S32.HI R7, RZ, 0x1f, R13 ;  /* 0x0000001fff077819 */ /* 0x000fca000001140d */
[C---:B------:R-:W-:Y:S02]  /*dd40*/  IMAD R7, R8.reuse, R7, R9 ;  /* 0x0000000708077224 */ /* 0x040fe400078e0209 */
[----:B------:R-:W-:-:S04]  /*dd50*/  IMAD.WIDE.U32 R8, R8, R13, R10 ;  /* 0x0000000d08087225 */ /* 0x000fc800078e000a */
[----:B------:R-:W-:Y:S01]  /*dd60*/  IMAD.IADD R7, R9, 0x1, R7 ;  /* 0x0000000109077824 */ /* 0x000fe200078e0207 */
[----:B0-----:R-:W-:-:S04]  /*dd70*/  LEA R4, P0, R8, R4, 0x2 ;  /* 0x0000000408047211 */ /* 0x001fc800078010ff */
[----:B-1----:R-:W-:Y:S01]  /*dd80*/  LEA.HI.X R5, R8, R5, R7, 0x2, P0 ;  /* 0x0000000508057211 */ /* 0x002fe200000f1407 */
[----:B------:R-:W-:-:S05]  /*dd90*/  IMAD.MOV.U32 R7, RZ, RZ, -0x800000 ;  /* 0xff800000ff077424 */ /* 0x000fca00078e00ff */
[----:B------:R0:W-:Y:S03]  /*dda0*/  STG.E desc[UR44][R4.64], R7 ;  /* 0x0000000704007986 */ /* 0x0001e6000c10192c */
.L_x_1043:
[----:B------:R-:W-:Y:S05]  /*ddb0*/  BSYNC B1 ;  /* 0x0000000000017941 */ /* 0x000fea0003800000 */
.L_x_1042:
[----:B------:R-:W-:Y:S05]  /*ddc0*/  @P2 BRA `(.L_x_1038) ;  /* 0x0000000800782947 */ /* 0x000fea0003800000 */
[----:B------:R-:W1:Y:S01]  /*ddd0*/  LDC R11, c[0x0][0xce8] ;  /* 0x00033a00ff0b7b82 */ /* 0x000e620000000800 */
[----:B------:R-:W-:Y:S01]  /*dde0*/  ULDC.64 UR6, c[0x0][0xba0] ;  /* 0x0002e80000067ab9 */ /* 0x000fe20000000a00 */
[----:B0-----:R-:W-:Y:S01]  /*ddf0*/  SHF.R.S32.HI R7, RZ, 0x1f, R28 ;  /* 0x0000001fff077819 */ /* 0x001fe2000001141c */
[----:B------:R-:W-:Y:S01]  /*de00*/  IMAD R8, R24, UR6, RZ ;  /* 0x0000000618087c24 */ /* 0x000fe2000f8e02ff */
[----:B------:R-:W-:Y:S01]  /*de10*/  ULDC UR8, c[0x0][0xbc8] ;  /* 0x0002f20000087ab9 */ /* 0x000fe20000000800 */
[----:B------:R-:W-:Y:S01]  /*de20*/  IMAD.WIDE.U32 R4, R3, UR6, RZ ;  /* 0x0000000603047c25 */ /* 0x000fe2000f8e00ff */
[----:B------:R-:W-:Y:S01]  /*de30*/  ISETP.GE.AND P2, PT, R194, UR8, PT ;  /* 0x00000008c2007c0c */ /* 0x000fe2000bf46270 */
[----:B------:R-:W-:Y:S01]  /*de40*/  BSSY B1, `(.L_x_1044) ;  /* 0x0000072000017945 */ /* 0x000fe20003800000 */
[----:B------:R-:W-:Y:S01]  /*de50*/  ISETP.GE.AND P1, PT, R193, UR8, PT ;  /* 0x00000008c1007c0c */ /* 0x000fe2000bf26270 */
[----:B------:R-:W-:Y:S01]  /*de60*/  IMAD R3, R3, UR7, R8 ;  /* 0x0000000703037c24 */ /* 0x000fe2000f8e0208 */
[----:B------:R-:W-:Y:S01]  /*de70*/  LEA.HI R8, R7, R28, RZ, 0x3 ;  /* 0x0000001c07087211 */ /* 0x000fe200078f18ff */
[----:B------:R-:W-:Y:S01]  /*de80*/  ULDC.64 UR6, c[0x0][0xbe8] ;  /* 0x0002fa0000067ab9 */ /* 0x000fe20000000a00 */
[----:B------:R-:W-:Y:S01]  /*de90*/  IMAD.U32 R10, RZ, RZ, UR42 ;  /* 0x0000002aff0a7e24 */ /* 0x000fe2000f8e00ff */
[----:B------:R-:W-:Y:S01]  /*dea0*/  SEL R13, RZ, 0xffffffff, P2 ;  /* 0xffffffffff0d7807 */ /* 0x000fe20001000000 */
[----:B------:R-:W-:Y:S01]  /*deb0*/  IMAD.IADD R5, R5, 0x1, R3 ;  /* 0x0000000105057824 */ /* 0x000fe200078e0203 */
[----:B------:R-:W-:Y:S01]  /*dec0*/  LOP3.LUT R3, R8, 0xfffffff8, RZ, 0xc0, !PT ;  /* 0xfffffff808037812 */ /* 0x000fe200078ec0ff */
[C---:B------:R-:W-:Y:S01]  /*ded0*/  VIADD R30, R16.reuse, 0x180 ;  /* 0x00000180101e7836 */ /* 0x040fe20000000000 */
[----:B------:R-:W-:Y:S01]  /*dee0*/  SHF.R.S32.HI R24, RZ, 0x3, R8 ;  /* 0x00000003ff187819 */ /* 0x000fe20000011408 */
[----:B------:R-:W-:Y:S01]  /*def0*/  IMAD.WIDE.U32 R4, R189, UR6, R4 ;  /* 0x00000006bd047c25 */ /* 0x000fe2000f8e0004 */
[----:B------:R-:W-:-:S02]  /*df00*/  ISETP.GE.AND P3, PT, R16, UR8, PT ;  /* 0x0000000810007c0c */ /* 0x000fc4000bf66270 */
[----:B------:R-:W-:Y:S01]  /*df10*/  SHF.R.S32.HI R26, RZ, 0x1f, R193 ;  /* 0x0000001fff1a7819 */ /* 0x000fe200000114c1 */
[----:B------:R-:W-:Y:S01]  /*df20*/  IMAD.IADD R3, R28, 0x1, -R3 ;  /* 0x000000011c037824 */ /* 0x000fe200078e0a03 */
[----:B------:R-:W-:Y:S01]  /*df30*/  SEL R12, RZ, 0x1, P3 ;  /* 0x00000001ff0c7807 */ /* 0x000fe20001800000 */
[----:B------:R-:W-:Y:S01]  /*df40*/  IMAD R5, R189, UR7, R5 ;  /* 0x00000007bd057c24 */ /* 0x000fe2000f8e0205 */
[----:B-1----:R-:W-:Y:S01]  /*df50*/  ISETP.NE.AND P0, PT, R11, 0x1, PT ;  /* 0x000000010b00780c */ /* 0x002fe20003f05270 */
[----:B------:R-:W-:Y:S01]  /*df60*/  IMAD R3, R3, 0x20, R24 ;  /* 0x0000002003037824 */ /* 0x000fe200078e0218 */
[----:B------:R-:W-:Y:S01]  /*df70*/  ULDC.64 UR6, c[0x0][0xbf0] ;  /* 0x0002fc0000067ab9 */ /* 0x000fe20000000a00 */
[----:B------:R-:W-:Y:S01]  /*df80*/  IMAD.SHL.U32 R15, R13, 0x2, RZ ;  /* 0x000000020d0f7824 */ /* 0x000fe200078e00ff */
[----:B------:R-:W-:Y:S01]  /*df90*/  SEL R13, RZ, 0xffffffff, P1 ;  /* 0xffffffffff0d7807 */ /* 0x000fe20000800000 */
[----:B------:R-:W-:Y:S01]  /*dfa0*/  IMAD R10, R10, 0x40, R3 ;  /* 0x000000400a0a7824 */ /* 0x000fe200078e0203 */
[----:B------:R-:W-:Y:S01]  /*dfb0*/  ISETP.GE.AND P1, PT, R229, UR8, PT ;  /* 0x00000008e5007c0c */ /* 0x000fe2000bf26270 */
[----:B------:R-:W-:Y:S01]  /*dfc0*/  IMAD R3, R218, UR6, RZ ;  /* 0x00000006da037c24 */ /* 0x000fe2000f8e02ff */
[----:B------:R-:W-:Y:S01]  /*dfd0*/  LOP3.LUT R12, R15, 0x2, R12, 0xe2, !PT ;  /* 0x000000020f0c7812 */ /* 0x000fe200078ee20c */
[----:B------:R-:W-:Y:S01]  /*dfe0*/  IMAD.WIDE.U32 R4, R25, UR6, R4 ;  /* 0x0000000619047c25 */ /* 0x000fe2000f8e0004 */
[----:B------:R-:W-:-:S02]  /*dff0*/  SHF.R.S32.HI R27, RZ, 0x1f, R30 ;  /* 0x0000001fff1b7819 */ /* 0x000fc4000001141e */
[----:B------:R-:W-:Y:S01]  /*e000*/  SHF.R.S32.HI R29, RZ, 0x1f, R192 ;  /* 0x0000001fff1d7819 */ /* 0x000fe200000114c0 */
[----:B------:R-:W0:Y:S01]  /*e010*/  @P0 LDC R7, c[0x0][0xcec] ;  /* 0x00033b00ff070b82 */ /* 0x000e220000000800 */
[----:B------:R-:W-:Y:S01]  /*e020*/  IMAD R9, R25, UR7, R3 ;  /* 0x0000000719097c24 */ /* 0x000fe2000f8e0203 */
[----:B------:R-:W-:Y:S01]  /*e030*/  ULDC.64 UR6, c[0x0][0xbe0] ;  /* 0x0002f80000067ab9 */ /* 0x000fe20000000a00 */
[----:B------:R-:W-:Y:S01]  /*e040*/  IMAD.MOV.U32 R3, RZ, RZ, R10 ;  /* 0x000000ffff037224 */ /* 0x000fe200078e000a */
[----:B------:R-:W-:Y:S01]  /*e050*/  SHF.R.S32.HI R25, RZ, 0x1f, R191 ;  /* 0x0000001fff197819 */ /* 0x000fe200000114bf */
[----:B------:R-:W-:Y:S01]  /*e060*/  IMAD.SHL.U32 R13, R13, 0x4, RZ ;  /* 0x000000040d0d7824 */ /* 0x000fe200078e00ff */
[----:B------:R-:W-:Y:S01]  /*e070*/  SHF.R.S32.HI R31, RZ, 0x1f, R190 ;  /* 0x0000001fff1f7819 */ /* 0x000fe200000114be */
[----:B------:R-:W-:Y:S01]  /*e080*/  IMAD.IADD R5, R5, 0x1, R9 ;  /* 0x0000000105057824 */ /* 0x000fe200078e0209 */
[----:B------:R-:W1:Y:S01]  /*e090*/  @P0 LDC R8, c[0x0][0xcf0] ;  /* 0x00033c00ff080b82 */ /* 0x000e620000000800 */
[----:B------:R-:W-:Y:S01]  /*e0a0*/  IMAD R23, R0, R11, RZ ;  /* 0x0000000b00177224 */ /* 0x000fe200078e02ff */
[----:B------:R-:W-:-:S02]  /*e0b0*/  LOP3.LUT R12, R13, 0x4, R12, 0xe2, !PT ;  /* 0x000000040d0c7812 */ /* 0x000fc400078ee20c */
[----:B------:R-:W-:Y:S02]  /*e0c0*/  SHF.R.S32.HI R28, RZ, 0x1f, R229 ;  /* 0x0000001fff1c7819 */ /* 0x000fe400000114e5 */
[----:B------:R-:W-:Y:S01]  /*e0d0*/  SHF.R.S32.HI R32, RZ, 0x1f, R194 ;  /* 0x0000001fff207819 */ /* 0x000fe200000114c2 */
[----:B0-----:R-:W-:-:S05]  /*e0e0*/  @P0 IMAD.HI.U32 R7, R10, R7, RZ ;  /* 0x000000070a070227 */ /* 0x001fca00078e00ff */
[----:B-1----:R-:W-:Y:S02]  /*e0f0*/  @P0 SHF.R.U32.HI R3, RZ, R8, R7 ;  /* 0x00000008ff030219 */ /* 0x002fe40000011607 */
[----:B------:R-:W-:Y:S02]  /*e100*/  ISETP.GE.AND P0, PT, R192, UR8, PT ;  /* 0x00000008c0007c0c */ /* 0x000fe4000bf06270 */
[--C-:B------:R-:W-:Y:S01]  /*e110*/  SHF.R.S32.HI R7, RZ, 0x1f, R3.reuse ;  /* 0x0000001fff077819 */ /* 0x100fe20000011403 */
[----:B------:R-:W-:Y:S01]  /*e120*/  IMAD.MOV R9, RZ, RZ, -R3 ;  /* 0x000000ffff097224 */ /* 0x000fe200078e0a03 */
[----:B------:R-:W-:Y:S01]  /*e130*/  SEL R13, RZ, 0xffffffff, P0 ;  /* 0xffffffffff0d7807 */ /* 0x000fe20000000000 */
[----:B------:R-:W-:Y:S01]  /*e140*/  IMAD.WIDE.U32 R4, R3, UR6, R4 ;  /* 0x0000000603047c25 */ /* 0x000fe2000f8e0004 */
[----:B------:R-:W-:-:S03]  /*e150*/  ISETP.GE.AND P0, PT, R191, UR8, PT ;  /* 0x00000008bf007c0c */ /* 0x000fc6000bf06270 */
[----:B------:R-:W-:Y:S02]  /*e160*/  IMAD R8, R7, UR6, RZ ;  /* 0x0000000607087c24 */ /* 0x000fe4000f8e02ff */
[----:B------:R-:W-:Y:S02]  /*e170*/  IMAD R7, R11, R9, R10 ;  /* 0x000000090b077224 */ /* 0x000fe400078e020a */
[----:B------:R-:W-:Y:S01]  /*e180*/  IMAD R9, R3, UR7, R8 ;  /* 0x0000000703097c24 */ /* 0x000fe2000f8e0208 */
[----:B------:R-:W-:Y:S01]  /*e190*/  SEL R8, RZ, 0xffffffff, P0 ;  /* 0xffffffffff087807 */ /* 0x000fe20000000000 */
[----:B------:R-:W-:Y:S01]  /*e1a0*/  IMAD.SHL.U32 R13, R13, 0x8, RZ ;  /* 0x000000080d0d7824 */ /* 0x000fe200078e00ff */
[----:B------:R-:W-:Y:S01]  /*e1b0*/  ISETP.GE.AND P0, PT, R190, UR8, PT ;  /* 0x00000008be007c0c */ /* 0x000fe2000bf06270 */
[----:B------:R-:W-:Y:S01]  /*e1c0*/  IMAD.IADD R5, R5, 0x1, R9 ;  /* 0x0000000105057824 */ /* 0x000fe200078e0209 */
[----:B------:R-:W-:Y:S01]  /*e1d0*/  SHF.R.S32.HI R3, RZ, 0x1f, R7 ;  /* 0x0000001fff037819 */ /* 0x000fe20000011407 */
[----:B------:R-:W-:Y:S01]  /*e1e0*/  ULDC.64 UR6, c[0x0][0xbd8] ;  /* 0x0002f60000067ab9 */ /* 0x000fe20000000a00 */
[----:B------:R-:W-:Y:S01]  /*e1f0*/  LOP3.LUT R12, R13, 0x8, R12, 0xe2, !PT ;  /* 0x000000080d0c7812 */ /* 0x000fe200078ee20c */
[----:B------:R-:W-:Y:S01]  /*e200*/  IMAD.SHL.U32 R13, R8, 0x10, RZ ;  /* 0x00000010080d7824 */ /* 0x000fe200078e00ff */
[----:B------:R-:W-:Y:S01]  /*e210*/  SEL R9, RZ, 0xffffffff, P0 ;  /* 0xffffffffff097807 */ /* 0x000fe20000000000 */
[----:B------:R-:W-:Y:S01]  /*e220*/  IMAD R8, R3, UR6, RZ ;  /* 0x0000000603087c24 */ /* 0x000fe2000f8e02ff */
[----:B------:R-:W-:Y:S01]  /*e230*/  ISETP.GE.AND P0, PT, R30, UR8, PT ;  /* 0x000000081e007c0c */ /* 0x000fe2000bf06270 */
[----:B------:R-:W-:Y:S01]  /*e240*/  IMAD.WIDE.U32 R4, R7, UR6, R4 ;  /* 0x0000000607047c25 */ /* 0x000fe2000f8e0004 */
[----:B------:R-:W-:-:S03]  /*e250*/  LOP3.LUT R12, R13, 0x10, R12, 0xe2, !PT ;  /* 0x000000100d0c7812 */ /* 0x000fc600078ee20c */
[----:B------:R-:W-:Y:S02]  /*e260*/  IMAD.SHL.U32 R9, R9, 0x20, RZ ;  /* 0x0000002009097824 */ /* 0x000fe400078e00ff */
[----:B------:R-:W-:Y:S01]  /*e270*/  IMAD R3, R7, UR7, R8 ;  /* 0x0000000707037c24 */ /* 0x000fe2000f8e0208 */
[----:B------:R-:W-:Y:S01]  /*e280*/  ULDC.64 UR6, c[0x0][0xb80] ;  /* 0x0002e00000067ab9 */ /* 0x000fe20000000a00 */
[----:B------:R-:W-:Y:S01]  /*e290*/  IMAD.U32 R13, RZ, RZ, UR42 ;  /* 0x0000002aff0d7e24 */ /* 0x000fe2000f8e00ff */
[----:B------:R-:W-:Y:S01]  /*e2a0*/  LOP3.LUT R12, R9, 0x20, R12, 0xe2, !PT ;  /* 0x00000020090c7812 */ /* 0x000fe200078ee20c */
[----:B------:R-:W-:Y:S01]  /*e2b0*/  IMAD.IADD R3, R5, 0x1, R3 ;  /* 0x0000000105037824 */ /* 0x000fe200078e0203 */
[----:B------:R-:W-:Y:S01]  /*e2c0*/  SEL R9, RZ, 0x40, P0 ;  /* 0x00000040ff097807 */ /* 0x000fe20000000000 */
[----:B------:R-:W-:Y:S01]  /*e2d0*/  IMAD R24, R13, 0x40, R24 ;  /* 0x000000400d187824 */ /* 0x000fe200078e0218 */
[----:B------:R-:W-:Y:S02]  /*e2e0*/  LEA R7, P0, R4, UR6, 0x1 ;  /* 0x0000000604077c11 */ /* 0x000fe4000f8008ff */
[----:B------:R-:W-:-:S02]  /*e2f0*/  LOP3.LUT R18, R12, R9, RZ, 0xfc, !PT ;  /* 0x000000090c127212 */ /* 0x000fc400078efcff */
[----:B------:R-:W-:Y:S01]  /*e300*/  LEA.HI.X R3, R4, UR7, R3, 0x1, P0 ;  /* 0x0000000704037c11 */ /* 0x000fe200080f0c03 */
[----:B------:R0:W1:Y:S01]  /*e310*/  SHFL.IDX PT, R8, R7, RZ, 0x181f ;  /* 0x00181fff07087589 */ /* 0x00006200000e0000 */
[----:B------:R-:W-:Y:S02]  /*e320*/  ISETP.GE.AND P0, PT, R24, R23, PT ;  /* 0x000000171800720c */ /* 0x000fe40003f06270 */
[----:B------:R-:W-:Y:S01]  /*e330*/  SEL R5, RZ, 0x80, P1 ;  /* 0x00000080ff057807 */ /* 0x000fe20000800000 */
[----:B------:R0:W2:Y:S03]  /*e340*/  SHFL.IDX PT, R9, R3, RZ, 0x181f ;  /* 0x00181fff03097589 */ /* 0x0000a600000e0000 */
[----:B------:R-:W-:-:S07]  /*e350*/  LOP3.LUT R22, R18, R5, RZ, 0xfc, !PT ;  /* 0x0000000512167212 */ /* 0x000fce00078efcff */
[----:B0-----:R-:W-:Y:S05]  /*e360*/  @P0 BRA `(.L_x_1045) ;  /* 0x00000000007c0947 */ /* 0x001fea0003800000 */
[----:B------:R-:W-:Y:S02]  /*e370*/  ISETP.GE.AND P2, PT, R194, UR8, PT ;  /* 0x00000008c2007c0c */ /* 0x000fe4000bf46270 */
[----:B------:R-:W-:Y:S02]  /*e380*/  ISETP.GE.AND P1, PT, R16, UR8, PT ;  /* 0x0000000810007c0c */ /* 0x000fe4000bf26270 */
[----:B------:R-:W-:Y:S02]  /*e390*/  ISETP.GE.AND P5, PT, R193, UR8, PT ;  /* 0x00000008c1007c0c */ /* 0x000fe4000bfa6270 */
[----:B------:R-:W-:-:S07]  /*e3a0*/  ISETP.GE.AND P3, PT, R192, UR8, PT ;  /* 0x00000008c0007c0c */ /* 0x000fce000bf66270 */
[-C--:B-1----:R-:W-:Y:S02]  /*e3b0*/  @!P2 LEA R10, P0, R194, R8.reuse, 0x1 ;  /* 0x00000008c20aa211 */ /* 0x082fe400078008ff */
        /* <DEDUP_REMOVED lines=14> */
[CC--:B------:R-:W-:Y:S01]  /*e4a0*/  @!P2 LEA R4, P5, R191.reuse, R8.reuse, 0x1 ;  /* 0x00000008bf04a211 */ /* 0x0c0fe200078a08ff */
        /* <DEDUP_REMOVED lines=11> */
.L_x_1045:
[----:B------:R-:W-:Y:S05]  /*e560*/  BSYNC B1 ;  /* 0x0000000000017941 */ /* 0x000fea0003800000 */
.L_x_1044:
        /* <DEDUP_REMOVED lines=20> */
[CC--:B------:R-:W-:Y:S02]  /*e6b0*/  @!P2 LEA R20, P6, R191.reuse, R8.reuse, 0x1 ;  /* 0x00000008bf14a211 */ /* 0x0c0fe400078c08ff */
        /* <DEDUP_REMOVED lines=15> */
.L_x_1038:
[----:B------:R-:W-:Y:S05]  /*e7b0*/  BSYNC B0 ;  /* 0x0000000000007941 */ /* 0x000fea0003800000 */
.L_x_1031:
[----:B------:R-:W-:Y:S02]  /*e7c0*/  ULDC UR6, c[0x0][0xd3c] ;  /* 0x00034f0000067ab9 */ /* 0x000fe40000000800 */
[----:B------:R-:W-:-:S06]  /*e7d0*/  UISETP.GE.AND UP0, UPT, UR5, UR6, UPT ;  /* 0x000000060500728c */ /* 0x000fcc000bf06270 */
[----:B------:R-:W-:-:S13]  /*e7e0*/  PLOP3.LUT P0, PT, PT, PT, UP0, 0x80, 0x0 ;  /* 0x000000000000781c */ /* 0x000fda0003f0f008 */
[----:B------:R-:W-:Y:S05]  /*e7f0*/  @!P0 BRA `(.L_x_1046) ;  /* 0xffffff2800d48947 */ /* 0x000fea000383ffff */
[----:B------:R-:W-:Y:S05]  /*e800*/  EXIT ;  /* 0x000000000000794d */ /* 0x000fea0003800000 */
.L_x_995:
        /* <DEDUP_REMOVED lines=16> */
.L_x_1047:
        /* <DEDUP_REMOVED lines=43> */
.L_x_1051:
        /* <DEDUP_REMOVED lines=35> */
.L_x_1049:
        /* <DEDUP_REMOVED lines=18> */
.L_x_1052:
        /* <DEDUP_REMOVED lines=57> */
.L_x_1050:
[----:B------:R-:W-:Y:S01]  /*f2a0*/  ULDC UR4, c[0x0][0xd3c] ;  /* 0x00034f0000047ab9 */ /* 0x000fe20000000800 */
[----:B------:R-:W-:Y:S02]  /*f2b0*/  IMAD.MOV.U32 R25, RZ, RZ, RZ ;  /* 0x000000ffff197224 */ /* 0x000fe400078e00ff */
[----:B------:R-:W-:Y:S02]  /*f2c0*/  IMAD.U32 R24, RZ, RZ, UR6 ;  /* 0x00000006ff187e24 */ /* 0x000fe4000f8e00ff */
[----:B------:R-:W-:Y:S02]  /*f2d0*/  IMAD.MOV.U32 R26, RZ, RZ, RZ ;  /* 0x000000ffff1a7224 */ /* 0x000fe400078e00ff */
[----:B------:R-:W-:-:S07]  /*f2e0*/  IMAD.U32 R27, RZ, RZ, UR4 ;  /* 0x00000004ff1b7e24 */ /* 0x000fce000f8e00ff */
.L_x_1053:
[----:B------:R-:W-:-:S13]  /*f2f0*/  ISETP.NE.AND P0, PT, R7, RZ, PT ;  /* 0x000000ff0700720c */ /* 0x000fda0003f05270 */
[----:B------:R-:W0:Y:S01]  /*f300*/  @!P0 S2R R3, SR_CgaCtaId ;  /* 0x0000000000038919 */ /* 0x000e220000008800 */
[----:B------:R-:W-:-:S04]  /*f310*/  @!P0 MOV R2, 0x400 ;  /* 0x0000040000028802 */ /* 0x000fc80000000f00 */
[----:B0-----:R-:W-:-:S05]  /*f320*/  @!P0 LEA R2, R3, R2, 0x18 ;  /* 0x0000000203028211 */ /* 0x001fca00078ec0ff */
[----:B------:R1:W-:Y:S01]  /*f330*/  @!P0 STS.128 [R2+0x388d0], R24 ;  /* 0x0388d01802008388 */ /* 0x0003e20000000c00 */
[----:B------:R-:W-:Y:S06]  /*f340*/  BAR.ARV 0x5, 0x180 ;  /* 0x0146000000007b1d */ /* 0x000fec0000002000 */
.L_x_1048:
[----:B------:R2:W-:Y:S01]  /*f350*/  STL [R1+0x20], RZ ;  /* 0x000020ff01007387 */ /* 0x0005e20000100800 */
[----:B------:R-:W-:Y:S01]  /*f360*/  ULDC UR4, c[0x0][0xd3c] ;  /* 0x00034f0000047ab9 */ /* 0x000fe20000000800 */
[----:B------:R-:W-:Y:S01]  /*f370*/  IMAD.MOV.U32 R23, RZ, RZ, 0x1 ;  /* 0x00000001ff177424 */ /* 0x000fe200078e00ff */
[----:B0-----:R-:W-:Y:S01]  /*f380*/  ISETP.GE.AND P0, PT, R27, UR4, PT ;  /* 0x000000041b007c0c */ /* 0x001fe2000bf06270 */
[----:B------:R-:W-:-:S12]  /*f390*/  IMAD.MOV.U32 R18, RZ, RZ, RZ ;  /* 0x000000ffff127224 */ /* 0x000fd800078e00ff */
[----:B--2---:R-:W-:Y:S05]  /*f3a0*/  @P0 BRA `(.L_x_1054) ;  /* 0x00000058006c0947 */ /* 0x004fea0003800000 */
[----:B------:R-:W0:Y:S01]  /*f3b0*/  S2UR UR5, SR_CgaCtaId ;  /* 0x00000000000579c3 */ /* 0x000e220000008800 */
[----:B------:R2:W-:Y:S01]  /*f3c0*/  STL [R1+0x20], RZ ;  /* 0x000020ff01007387 */ /* 0x0005e20000100800 */
[C---:B-1----:R-:W-:Y:S01]  /*f3d0*/  IMAD.SHL.U32 R2, R0.reuse, 0x8, RZ ;  /* 0x0000000800027824 */ /* 0x042fe200078e00ff */
[----:B------:R-:W-:Y:S01]  /*f3e0*/  UMOV UR4, 0x400 ;  /* 0x0000040000047882 */ /* 0x000fe20000000000 */
[----:B------:R-:W-:Y:S01]  /*f3f0*/  LOP3.LUT R4, R0, 0x7f, RZ, 0xc0, !PT ;  /* 0x0000007f00047812 */ /* 0x000fe200078ec0ff */
[----:B------:R-:W-:Y:S01]  /*f400*/  BSSY B8, `(.L_x_1054) ;  /* 0x0000595000087945 */ /* 0x000fe20003800000 */
[----:B------:R-:W-:Y:S01]  /*f410*/  IMAD.MOV.U32 R23, RZ, RZ, 0x1 ;  /* 0x00000001ff177424 */ /* 0x000fe200078e00ff */
[----:B------:R-:W-:Y:S01]  /*f420*/  LOP3.LUT R3, R2, 0x1f8, RZ, 0xc0, !PT ;  /* 0x000001f802037812 */ /* 0x000fe200078ec0ff */
[----:B------:R-:W-:Y:S01]  /*f430*/  IMAD.MOV.U32 R18, RZ, RZ, RZ ;  /* 0x000000ffff127224 */ /* 0x000fe200078e00ff */
[----:B------:R-:W-:Y:S01]  /*f440*/  SHF.R.U32.HI R5, RZ, 0x3, R4 ;  /* 0x00000003ff057819 */ /* 0x000fe20000011604 */
[----:B------:R-:W-:Y:S01]  /*f450*/  ULOP3.LUT UR36, UR39, 0x2, URZ, 0xfc, !UPT ;  /* 0x0000000227247892 */ /* 0x000fe2000f8efc3f */
[----:B------:R-:W-:Y:S01]  /*f460*/  LOP3.LUT R3, R3, 0x38, R0, 0x78, !PT ;  /* 0x0000003803037812 */ /* 0x000fe200078e7800 */
[----:B------:R-:W-:Y:S01]  /*f470*/  IMAD.SHL.U32 R0, R0, 0x10, RZ ;  /* 0x0000001000007824 */ /* 0x000fe200078e00ff */
[----:B------:R-:W-:Y:S01]  /*f480*/  LOP3.LUT R4, R2, 0x38, RZ, 0xc0, !PT ;  /* 0x0000003802047812 */ /* 0x000fe200078ec0ff */
[----:B------:R-:W-:Y:S01]  /*f490*/  ULDC UR37, c[0x0][0xc] ;  /* 0x0000030000257ab9 */ /* 0x000fe20000000800 */
[----:B------:R-:W-:-:S02]  /*f4a0*/  LOP3.LUT R34, R3, 0x200, R2, 0xf8, !PT ;  /* 0x0000020003227812 */ /* 0x000fc400078ef802 */
[----:B------:R-:W-:Y:S02]  /*f4b0*/  LOP3.LUT R2, R5, 0x70, R0, 0xf8, !PT ;  /* 0x0000007005027812 */ /* 0x000fe400078ef800 */
[C---:B------:R-:W-:Y:S02]  /*f4c0*/  LOP3.LUT R0, R4.reuse, 0x40, RZ, 0xfc, !PT ;  /* 0x0000004004007812 */ /* 0x040fe400078efcff */
[C---:B------:R-:W-:Y:S02]  /*f4d0*/  LOP3.LUT R3, R4.reuse, 0x80, RZ, 0xfc, !PT ;  /* 0x0000008004037812 */ /* 0x040fe400078efcff */
[C---:B------:R-:W-:Y:S01]  /*f4e0*/  LOP3.LUT R2, R4.reuse, 0xc0, RZ, 0xfc, !PT ;  /* 0x000000c004027812 */ /* 0x040fe200078efcff */
[----:B0-----:R-:W-:Y:S01]  /*f4f0*/  ULEA UR4, UR5, UR4, 0x18 ;  /* 0x0000000405047291 */ /* 0x001fe2000f8ec03f */
[C---:B------:R-:W-:Y:S02]  /*f500*/  LOP3.LUT R0, R4.reuse, 0x100, RZ, 0xfc, !PT ;  /* 0x0000010004007812 */ /* 0x040fe400078efcff */
[----:B------:R-:W-:-:S02]  /*f510*/  LOP3.LUT R3, R4, 0x140, RZ, 0xfc, !PT ;  /* 0x0000014004037812 */ /* 0x000fc400078efcff */
[C---:B------:R-:W-:Y:S01]  /*f520*/  LOP3.LUT R2, R4.reuse, 0x180, RZ, 0xfc, !PT ;  /* 0x0000018004027812 */ /* 0x040fe200078efcff */
[----:B------:R-:W-:Y:S01]  /*f530*/  IMAD.U32 R17, RZ, RZ, UR4 ;  /* 0x00000004ff117e24 */ /* 0x000fe2000f8e00ff */
[----:B------:R-:W-:-:S03]  /*f540*/  LOP3.LUT R0, R4, 0x1c0, RZ, 0xfc, !PT ;  /* 0x000001c004007812 */ /* 0x000fc600078efcff */
[----:B--2---:R-:W-:-:S07]  /*f550*/  IMAD R19, R34, 0x2, R17 ;  /* 0x0000000222137824 */ /* 0x004fce00078e0211 */
.L_x_1121:
[----:B------:R-:W0:Y:S02]  /*f560*/  LDC.64 R2, c[0x0][0xd88] ;  /* 0x00036200ff027b82 */ /* 0x000e240000000a00 */
[----:B0-----:R-:W-:-:S05]  /*f570*/  IMAD.WIDE R2, R27, 0x4, R2 ;  /* 0x000000041b027825 */ /* 0x001fca00078e0202 */
[----:B--2---:R-:W2:Y:S01]  /*f580*/  LDG.E R35, desc[UR44][R2.64] ;  /* 0x0000002c02237981 */ /* 0x004ea2000c1e1900 */
[----:B------:R-:W-:Y:S05]  /*f590*/  YIELD ;  /* 0x0000000000007946 */ /* 0x000fea0003800000 */
[----:B------:R-:W-:Y:S01]  /*f5a0*/  ULDC.64 UR4, c[0x0][0xb20] ;  /* 0x0002c80000047ab9 */ /* 0x000fe20000000a00 */
[----:B------:R-:W-:Y:S01]  /*f5b0*/  IMAD.MOV.U32 R32, RZ, RZ, RZ ;  /* 0x000000ffff207224 */ /* 0x000fe200078e00ff */
[----:B------:R-:W-:Y:S01]  /*f5c0*/  ISETP.NE.U32.AND P0, PT, RZ, UR4, PT ;  /* 0x00000004ff007c0c */ /* 0x000fe2000bf05070 */
[----:B------:R-:W-:-:S03]  /*f5d0*/  ULDC.64 UR6, c[0x0][0xb10] ;  /* 0x0002c40000067ab9 */ /* 0x000fc60000000a00 */
[----:B------:R-:W-:Y:S01]  /*f5e0*/  ISETP.NE.AND.EX P0, PT, RZ, UR5, PT, P0 ;  /* 0x00000005ff007c0c */ /* 0x000fe2000bf05300 */
[----:B------:R-:W-:Y:S01]  /*f5f0*/  IMAD.MOV.U32 R36, RZ, RZ, RZ ;  /* 0x000000ffff247224 */ /* 0x000fe200078e00ff */
[----:B--2---:R-:W-:-:S11]  /*f600*/  SHF.R.S32.HI R0, RZ, 0x1f, R35 ;  /* 0x0000001fff007819 */ /* 0x004fd60000011423 */
[C---:B------:R-:W-:Y:S01]  /*f610*/  @P0 LEA R2, P1, R35.reuse, UR4, 0x2 ;  /* 0x0000000423020c11 */ /* 0x040fe2000f8210ff */
[C---:B------:R-:W-:Y:S01]  /*f620*/  IMAD.SHL.U32 R22, R35.reuse, 0x4, RZ ;  /* 0x0000000423167824 */ /* 0x040fe200078e00ff */
[C-C-:B------:R-:W-:Y:S01]  /*f630*/  SHF.L.U64.HI R30, R35.reuse, 0x2, R0.reuse ;  /* 0x00000002231e7819 */ /* 0x140fe20000010200 */
[----:B------:R0:W-:Y:S01]  /*f640*/  STL [R1+0x8], R0 ;  /* 0x0000080001007387 */ /* 0x0001e20000100800 */
[----:B------:R-:W-:Y:S01]  /*f650*/  @P0 LEA.HI.X R3, R35, UR5, R0, 0x2, P1 ;  /* 0x0000000523030c11 */ /* 0x000fe200088f1400 */
[----:B------:R-:W-:-:S04]  /*f660*/  ULDC.64 UR4, c[0x0][0xaf8] ;  /* 0x0002be0000047ab9 */ /* 0x000fc80000000a00 */
[----:B-1----:R1:W5:Y:S01]  /*f670*/  @P0 LDG.E R32, desc[UR44][R2.64] ;  /* 0x0000002c02200981 */ /* 0x002362000c1e1900 */
        /* <DEDUP_REMOVED lines=12> */
[----:B0-----:R-:W2:Y:S01]  /*f740*/  @P0 LDG.E R0, desc[UR44][R4.64] ;  /* 0x0000002c04000981 */ /* 0x001ea2000c1e1900 */
        /* <DEDUP_REMOVED lines=17> */
.L_x_1055:
        /* <DEDUP_REMOVED lines=9> */
.L_x_1056:
[----:B------:R-:W-:Y:S02]  /*f8f0*/  ULDC.64 UR4, c[0x0][0xb00] ;  /* 0x0002c00000047ab9 */ /* 0x000fe40000000a00 */
[----:B------:R-:W-:-:S04]  /*f900*/  ISETP.NE.U32.AND P0, PT, RZ, UR4, PT ;  /* 0x00000004ff007c0c */ /* 0x000fc8000bf05070 */
[----:B------:R-:W-:-:S13]  /*f910*/  ISETP.NE.AND.EX P0, PT, RZ, UR5, PT, P0 ;  /* 0x00000005ff007c0c */ /* 0x000fda000bf05300 */
[----:B------:R-:W-:Y:S05]  /*f920*/  @!P0 BRA `(.L_x_1057) ;  /* 0x0000000000148947 */ /* 0x000fea0003800000 */
[----:B-1----:R-:W1:Y:S02]  /*f930*/  LDC.64 R2, c[0x0][0xb00] ;  /* 0x0002c000ff027b82 */ /* 0x002e640000000a00 */
[----:B-1----:R-:W-:-:S05]  /*f940*/  IMAD.WIDE R2, R28, 0x4, R2 ;  /* 0x000000041c027825 */ /* 0x002fca00078e0202 */
[----:B------:R-:W3:Y:S04]  /*f950*/  LDG.E R29, desc[UR44][R2.64] ;  /* 0x0000002c021d7981 */ /* 0x000ee8000c1e1900 */
[----:B0-2---:R-:W3:Y:S02]  /*f960*/  LDG.E R0, desc[UR44][R2.64+0x4] ;  /* 0x0000042c02007981 */ /* 0x005ee4000c1e1900 */
[----:B---3--:R-:W-:-:S07]  /*f970*/  IMAD.IADD R29, R0, 0x1, -R29 ;  /* 0x00000001001d7824 */ /* 0x008fce00078e0a1d */
.L_x_1057:
[----:B-----5:R-:W-:Y:S01]  /*f980*/  IMAD.IADD R29, R29, 0x1, -R32 ;  /* 0x000000011d1d7824 */ /* 0x020fe200078e0a20 */
[C---:B012---:R-:W-:Y:S01]  /*f990*/  LOP3.LUT R0, R26.reuse, 0xff000000, RZ, 0xc0, !PT ;  /* 0xff0000001a007812 */ /* 0x047fe200078ec0ff */
[----:B------:R-:W-:Y:S01]  /*f9a0*/  BSSY B0, `(.L_x_1058) ;  /* 0x0000028000007945 */ /* 0x000fe20003800000 */
[----:B------:R-:W-:Y:S01]  /*f9b0*/  LOP3.LUT R4, R26, 0xff0000, RZ, 0xc0, !PT ;  /* 0x00ff00001a047812 */ /* 0x000fe200078ec0ff */
[----:B------:R-:W-:Y:S01]  /*f9c0*/  IMAD.MOV.U32 R2, RZ, RZ, RZ ;  /* 0x000000ffff027224 */ /* 0x000fe200078e00ff */
[C---:B------:R-:W-:Y:S02]  /*f9d0*/  ISETP.GE.AND P0, PT, R29.reuse, 0x1, PT ;  /* 0x000000011d00780c */ /* 0x040fe40003f06270 */
[----:B------:R-:W-:Y:S01]  /*f9e0*/  SHF.R.U32.HI R3, RZ, 0x8, R0 ;  /* 0x00000008ff037819 */ /* 0x000fe20000011600 */
[----:B------:R-:W-:-:S03]  /*f9f0*/  VIADD R0, R29, 0x3f ;  /* 0x0000003f1d007836 */ /* 0x000fc60000000000 */
[----:B------:R-:W-:Y:S02]  /*fa00*/  LEA.HI R4, R4, R3, RZ, 0x10 ;  /* 0x0000000304047211 */ /* 0x000fe400078f80ff */
[----:B------:R-:W-:-:S04]  /*fa10*/  SHF.R.S32.HI R3, RZ, 0x1f, R0 ;  /* 0x0000001fff037819 */ /* 0x000fc80000011400 */
[----:B------:R-:W-:-:S04]  /*fa20*/  LEA.HI R0, R3, R0, RZ, 0x6 ;  /* 0x0000000003007211 */ /* 0x000fc800078f30ff */
        /* <DEDUP_REMOVED lines=31> */
.L_x_1059:
[----:B------:R-:W-:Y:S05]  /*fc20*/  BSYNC B0 ;  /* 0x0000000000007941 */ /* 0x000fea0003800000 */
.L_x_1058:
        /* <DEDUP_REMOVED lines=24> */
.L_x_1061:
        /* <DEDUP_REMOVED lines=20> */
.L_x_1064:
[----:B------:R-:W-:Y:S05]  /*fef0*/  BSYNC B6 ;  /* 0x0000000000067941 */ /* 0x000fea0003800000 */
.L_x_1063:
        /* <DEDUP_REMOVED lines=20> */
.L_x_1067:
        /* <DEDUP_REMOVED lines=15> */
.L_x_1066:
[----:B------:R-:W-:Y:S05]  /*10130*/  BSYNC B6 ;  /* 0x0000000000067941 */ /* 0x000fea0003800000 */
.L_x_1065:
[----:B------:R-:W2:Y:S01]  /*10140*/  LDL R33, [R1+0x14] ;  /* 0x0000140001217983 */ /* 0x000ea20000100800 */
[----:B------:R-:W-:Y:S01]  /*10150*/  ULDC.64 UR4, c[0x0][0xaf0] ;  /* 0x0002bc0000047ab9 */ /* 0x000fe20000000a00 */
[----:B------:R-:W0:Y:S01]  /*10160*/  LDC R20, c[0x0][0x430] ;  /* 0x00010c00ff147b82 */ /* 0x000e220000000800 */
[----:B------:R-:W-:Y:S01]  /*10170*/  ISETP.NE.U32.AND P0, PT, RZ, UR4, PT ;  /* 0x00000004ff007c0c */ /* 0x000fe2000bf05070 */
[----:B------:R-:W1:Y:S03]  /*10180*/  S2R R4, SR_TID.X ;  /* 0x0000000000047919 */ /* 0x000e660000002100 */
[----:B------:R-:W-:Y:S01]  /*10190*/  ISETP.NE.AND.EX P0, PT, RZ, UR5, PT, P0 ;  /* 0x00000005ff007c0c */ /* 0x000fe2000bf05300 */
[----:B------:R-:W3:-:S12]  /*101a0*/  S2R R0, SR_TID.X ;  /* 0x0000000000007919 */ /* 0x000ed80000002100 */
[----:B------:R-:W-:Y:S01]  /*101b0*/  @P0 IADD3 R2, P1, R22, UR4, RZ ;  /* 0x0000000416020c10 */ /* 0x000fe2000ff3e0ff */
[----:B------:R-:W-:-:S03]  /*101c0*/  ULDC UR4, c[0x0][0x320] ;  /* 0x0000c80000047ab9 */ /* 0x000fc60000000800 */
[----:B------:R-:W-:Y:S01]  /*101d0*/  @P0 IADD3.X R3, R30, UR5, RZ, P1, !PT ;  /* 0x000000051e030c10 */ /* 0x000fe20008ffe4ff */
[----:B------:R-:W4:Y:S04]  /*101e0*/  S2R R21, SR_TID.X ;  /* 0x0000000000157919 */ /* 0x000f280000002100 */
[----:B------:R0:W5:Y:S01]  /*101f0*/  @P0 LDG.E R28, desc[UR44][R2.64] ;  /* 0x0000002c021c0981 */ /* 0x000162000c1e1900 */
[----:B------:R-:W-:Y:S01]  /*10200*/  LOP3.LUT R16, R16, 0xfffffdff, RZ, 0xc0, !PT ;  /* 0xfffffdff10107812 */ /* 0x000fe200078ec0ff */
[----:B------:R-:W-:Y:S01]  /*10210*/  UMOV UR5, 0xffffffff ;  /* 0xffffffff00057882 */ /* 0x000fe20000000000 */
[----:B-1----:R-:W-:Y:S02]  /*10220*/  IMAD.SHL.U32 R4, R4, 0x8, RZ ;  /* 0x0000000804047824 */ /* 0x002fe400078e00ff */
[----:B---3--:R-:W-:-:S03]  /*10230*/  IMAD.SHL.U32 R0, R0, 0x8, RZ ;  /* 0x0000000800007824 */ /* 0x008fc600078e00ff */
[----:B------:R-:W-:-:S04]  /*10240*/  LOP3.LUT R4, R4, 0x38, RZ, 0xc0, !PT ;  /* 0x0000003804047812 */ /* 0x000fc800078ec0ff */
[C---:B------:R-:W-:Y:S02]  /*10250*/  LOP3.LUT R5, R4.reuse, 0x40, RZ, 0xfc, !PT ;  /* 0x0000004004057812 */ /* 0x040fe400078efcff */
[----:B------:R-:W-:Y:S02]  /*10260*/  LOP3.LUT R4, R4, 0x180, RZ, 0xfc, !PT ;  /* 0x0000018004047812 */ /* 0x000fe400078efcff */
[----:B------:R-:W-:Y:S02]  /*10270*/  ISETP.GE.AND P0, PT, R5, UR4, PT ;  /* 0x0000000405007c0c */ /* 0x000fe4000bf06270 */
[----:B------:R-:W-:Y:S02]  /*10280*/  LOP3.LUT R0, R0, 0x38, RZ, 0xc0, !PT ;  /* 0x0000003800007812 */ /* 0x000fe400078ec0ff */
[----:B------:R-:W-:Y:S02]  /*10290*/  ISETP.GE.AND P1, PT, R4, UR4, PT ;  /* 0x0000000404007c0c */ /* 0x000fe4000bf26270 */
[----:B------:R-:W-:-:S02]  /*102a0*/  LOP3.LUT R4, R0, 0x1c0, RZ, 0xfc, !PT ;  /* 0x000001c000047812 */ /* 0x000fc400078efcff */
[----:B------:R-:W-:Y:S01]  /*102b0*/  LOP3.LUT R0, R0, 0x80, RZ, 0xfc, !PT ;  /* 0x0000008000007812 */ /* 0x000fe200078efcff */
[----:B----4-:R-:W-:Y:S01]  /*102c0*/  IMAD.SHL.U32 R21, R21, 0x8, RZ ;  /* 0x0000000815157824 */ /* 0x010fe200078e00ff */
[----:B------:R-:W-:Y:S02]  /*102d0*/  SEL R8, RZ, 0x40, P1 ;  /* 0x00000040ff087807 */ /* 0x000fe40000800000 */
[----:B------:R-:W-:Y:S02]  /*102e0*/  ISETP.GE.AND P5, PT, R0, UR4, PT ;  /* 0x0000000400007c0c */ /* 0x000fe4000bfa6270 */
[----:B------:R-:W-:Y:S01]  /*102f0*/  @P0 LOP3.LUT R16, R16, 0x200, RZ, 0xfc, !PT ;  /* 0x0000020010100812 */ /* 0x000fe200078efcff */
[----:B------:R-:W1:Y:S01]  /*10300*/  S2R R0, SR_TID.X ;  /* 0x0000000000007919 */ /* 0x000e620000002100 */
[----:B------:R-:W-:Y:S02]  /*10310*/  ISETP.GE.AND P0, PT, R4, UR4, PT ;  /* 0x0000000404007c0c */ /* 0x000fe4000bf06270 */
[----:B------:R-:W-:Y:S01]  /*10320*/  LOP3.LUT R21, R21, 0x38, RZ, 0xc0, !PT ;  /* 0x0000003815157812 */ /* 0x000fe200078ec0ff */
[----:B------:R-:W3:Y:S01]  /*10330*/  S2R R4, SR_TID.X ;  /* 0x0000000000047919 */ /* 0x000ee20000002100 */
        /* <DEDUP_REMOVED lines=8> */
[----:B-1----:R-:W-:-:S03]  /*103c0*/  IMAD.SHL.U32 R0, R0, 0x8, RZ ;  /* 0x0000000800007824 */ /* 0x002fc600078e00ff */
[----:B------:R-:W-:Y:S01]  /*103d0*/  LOP3.LUT R16, R16, 0xffffffef, RZ, 0xc0, !PT ;  /* 0xffffffef10107812 */ /* 0x000fe200078ec0ff */
[----:B---3--:R-:W-:Y:S01]  /*103e0*/  IMAD.SHL.U32 R4, R4, 0x8, RZ ;  /* 0x0000000804047824 */ /* 0x008fe200078e00ff */
[----:B------:R-:W-:-:S04]  /*103f0*/  LOP3.LUT R0, R0, 0x38, RZ, 0xc0, !PT ;  /* 0x0000003800007812 */ /* 0x000fc800078ec0ff */
[----:B------:R-:W-:Y:S02]  /*10400*/  LOP3.LUT R4, R4, 0x38, RZ, 0xc0, !PT ;  /* 0x0000003804047812 */ /* 0x000fe400078ec0ff */
[----:B------:R-:W-:Y:S02]  /*10410*/  LOP3.LUT R0, R0, 0x100, RZ, 0xfc, !PT ;  /* 0x0000010000007812 */ /* 0x000fe400078efcff */
[----:B------:R-:W-:Y:S02]  /*10420*/  LOP3.LUT R4, R4, 0xc0, RZ, 0xfc, !PT ;  /* 0x000000c004047812 */ /* 0x000fe400078efcff */
[----:B------:R-:W-:Y:S02]  /*10430*/  ISETP.GE.AND P3, PT, R0, UR4, PT ;  /* 0x0000000400007c0c */ /* 0x000fe4000bf66270 */
[----:B------:R-:W-:-:S13]  /*10440*/  ISETP.GE.AND P4, PT, R4, UR4, PT ;  /* 0x0000000404007c0c */ /* 0x000fda000bf86270 */
[----:B------:R-:W-:-:S04]  /*10450*/  @P4 LOP3.LUT R16, R16, 0x10, RZ, 0xfc, !PT ;  /* 0x0000001010104812 */ /* 0x000fc800078efcff */
[----:B------:R-:W-:-:S04]  /*10460*/  LOP3.LUT R16, R16, 0xfffffffb, RZ, 0xc0, !PT ;  /* 0xfffffffb10107812 */ /* 0x000fc800078ec0ff */
[----:B------:R-:W-:-:S04]  /*10470*/  LOP3.LUT R16, R16, 0xfffffff7, RZ, 0xc0, !PT ;  /* 0xfffffff710107812 */ /* 0x000fc800078ec0ff */
[----:B------:R-:W-:-:S04]  /*10480*/  @P3 LOP3.LUT R16, R16, 0x8, RZ, 0xfc, !PT ;  /* 0x0000000810103812 */ /* 0x000fc800078efcff */
[----:B------:R-:W-:Y:S02]  /*10490*/  @P2 LOP3.LUT R16, R16, 0x4, RZ, 0xfc, !PT ;  /* 0x0000000410102812 */ /* 0x000fe400078efcff */
[----:B--2---:R-:W-:Y:S01]  /*104a0*/  LEA R0, R33, 0xffffffc0, 0x6 ;  /* 0xffffffc021007811 */ /* 0x004fe200078e30ff */
[----:B0-----:R-:W-:Y:S06]  /*104b0*/  BRA.DIV UR5, `(.L_x_1068) ;  /* 0x0000004e05987947 */ /* 0x001fec000b800000 */
.L_x_1139:
[----:B------:R-:W0:Y:S01]  /*104c0*/  S2R R2, SR_TID.X ;  /* 0x0000000000027919 */ /* 0x000e220000002100 */
[----:B------:R-:W-:Y:S01]  /*104d0*/  ISETP.NE.AND P1, PT, R20, 0x1, PT ;  /* 0x000000011400780c */ /* 0x000fe20003f25270 */
[----:B------:R-:W-:Y:S01]  /*104e0*/  IMAD.MOV.U32 R37, RZ, RZ, RZ ;  /* 0x000000ffff257224 */ /* 0x000fe200078e00ff */
[----:B-----5:R-:W-:Y:S01]  /*104f0*/  SHF.R.S32.HI R33, RZ, 0x1f, R28 ;  /* 0x0000001fff217819 */ /* 0x020fe2000001141c */
[----:B------:R-:W1:Y:S01]  /*10500*/  S2R R10, SR_TID.X ;  /* 0x00000000000a7919 */ /* 0x000e620000002100 */
[C---:B------:R-:W-:Y:S02]  /*10510*/  LOP3.LUT P6, RZ, R16.reuse, 0x400, RZ, 0xc0, !PT ;  /* 0x0000040010ff7812 */ /* 0x040fe400078cc0ff */
[----:B------:R-:W-:-:S07]  /*10520*/  LOP3.LUT R16, R16, 0xffffdfff, RZ, 0xc0, !PT ;  /* 0xffffdfff10107812 */ /* 0x000fce00078ec0ff */
[----:B------:R-:W2:Y:S01]  /*10530*/  @P1 LDC R3, c[0x0][0x434] ;  /* 0x00010d00ff031b82 */ /* 0x000ea20000000800 */
[----:B------:R-:W-:Y:S02]  /*10540*/  @P1 LOP3.LUT R16, R16, 0x2000, RZ, 0xfc, !PT ;  /* 0x0000200010101812 */ /* 0x000fe400078efcff */
[----:B0-----:R-:W-:Y:S01]  /*10550*/  LOP3.LUT R2, R2, 0x7f, RZ, 0xc0, !PT ;  /* 0x0000007f02027812 */ /* 0x001fe200078ec0ff */
[----:B-1----:R-:W-:-:S03]  /*10560*/  IMAD.SHL.U32 R10, R10, 0x10, RZ ;  /* 0x000000100a0a7824 */ /* 0x002fc600078e00ff */
[----:B------:R-:W-:-:S04]  /*10570*/  SHF.R.U32.HI R2, RZ, 0x3, R2 ;  /* 0x00000003ff027819 */ /* 0x000fc80000011602 */
[----:B------:R-:W-:Y:S02]  /*10580*/  LOP3.LUT R10, R2, 0x70, R10, 0xf8, !PT ;  /* 0x00000070020a7812 */ /* 0x000fe400078ef80a */
[----:B------:R-:W0:Y:S03]  /*10590*/  @P1 LDC R2, c[0x0][0x438] ;  /* 0x00010e00ff021b82 */ /* 0x000e260000000800 */
[----:B------:R-:W-:-:S05]  /*105a0*/  IMAD.IADD R6, R10, 0x1, R0 ;  /* 0x000000010a067824 */ /* 0x000fca00078e0200 */
[C---:B------:R-:W-:Y:S01]  /*105b0*/  ISETP.GE.AND P0, PT, R6.reuse, R29, PT ;  /* 0x0000001d0600720c */ /* 0x040fe20003f06270 */
[----:B------:R-:W-:-:S03]  /*105c0*/  IMAD.IADD R6, R6, 0x1, R32 ;  /* 0x0000000106067824 */ /* 0x000fc600078e0220 */
[----:B------:R-:W-:Y:S01]  /*105d0*/  ISETP.GT.U32.OR P0, PT, R10, 0x3f, P0 ;  /* 0x0000003f0a00780c */ /* 0x000fe20000704470 */
[----:B--2---:R-:W-:-:S04]  /*105e0*/  @P1 IMAD.HI.U32 R3, R6, R3, RZ ;  /* 0x0000000306031227 */ /* 0x004fc800078e00ff */
[----:B------:R-:W-:Y:S01]  /*105f0*/  IMAD.MOV.U32 R7, RZ, RZ, R6 ;  /* 0x000000ffff077224 */ /* 0x000fe200078e0006 */
[----:B0-----:R-:W-:-:S07]  /*10600*/  @P1 SHF.R.U32.HI R7, RZ, R2, R3 ;  /* 0x00000002ff071219 */ /* 0x001fce0000011603 */
        /* <DEDUP_REMOVED lines=28> */
[----:B------:R-:W-:Y:S02]  /*107d0*/  ISETP.NE.AND P0, PT, R3, 0x3, PT ;  /* 0x000000030300780c */ /* 0x000fe40003f05270 */
[----:B------:R-:W-:Y:S01]  /*107e0*/  LOP3.LUT R30, R8, R30, RZ, 0xfc, !PT ;  /* 0x0000001e081e7212 */ /* 0x000fe200078efcff */
[----:B------:R-:W-:Y:S01]  /*107f0*/  IMAD R2, R20, R2, R6 ;  /* 0x0000000214027224 */ /* 0x000fe200078e0206 */
[----:B------:R0:W-:Y:S04]  /*10800*/  STL [R1+0x24], R8 ;  /* 0x0000240801007387 */ /* 0x0001e80000100800 */
[----:B------:R0:W-:Y:S05]  /*10810*/  STL [R1], R2 ;  /* 0x0000000201007387 */ /* 0x0001ea0000100800 */
[----:B------:R-:W-:-:S04]  /*10820*/  @P0 LOP3.LUT R16, R16, 0x1000, RZ, 0xfc, !PT ;  /* 0x0000100010100812 */ /* 0x000fc800078efcff */
[----:B------:R-:W-:-:S04]  /*10830*/  LOP3.LUT R16, R16, 0xfffffffe, RZ, 0xc0, !PT ;  /* 0xfffffffe10107812 */ /* 0x000fc800078ec0ff */
[----:B------:R-:W-:Y:S01]  /*10840*/  @P1 LOP3.LUT R16, R16, 0x1, RZ, 0xfc, !PT ;  /* 0x0000000110101812 */ /* 0x000fe200078efcff */
[----:B0-----:R-:W-:Y:S06]  /*10850*/  @!P0 BRA `(.L_x_1069) ;  /* 0x0000000000048947 */ /* 0x001fec0003800000 */
[----:B------:R-:W-:Y:S01]  /*10860*/  BPT.TRAP 0x1 ;  /* 0x000000040000795c */ /* 0x000fe20000300000 */
.L_x_1069:
        /* <DEDUP_REMOVED lines=9> */
.L_x_1140:
[----:B------:R-:W-:Y:S05]  /*10900*/  BSYNC B0 ;  /* 0x0000000000007941 */ /* 0x000fea0003800000 */
.L_x_1070:
[----:B------:R-:W0:Y:S01]  /*10910*/  LDL R2, [R1] ;  /* 0x0000000001027983 */ /* 0x000e220000100800 */
[----:B------:R-:W-:Y:S01]  /*10920*/  ULDC.64 UR4, c[0x0][0x300] ;  /* 0x0000c00000047ab9 */ /* 0x000fe20000000a00 */
[----:B-----5:R-:W-:Y:S01]  /*10930*/  SHF.R.S32.HI R4, RZ, 0x1f, R37 ;  /* 0x0000001fff047819 */ /* 0x020fe20000011425 */
[----:B------:R-:W-:Y:S01]  /*10940*/  ULDC.64 UR6, c[0x0][0x2e8] ;  /* 0x0000ba0000067ab9 */ /* 0x000fe20000000a00 */
[----:B------:R-:W1:Y:S01]  /*10950*/  S2R R7, SR_TID.X ;  /* 0x0000000000077919 */ /* 0x000e620000002100 */
[----:B------:R-:W-:Y:S01]  /*10960*/  LOP3.LUT R16, R16, 0xfffffffd, RZ, 0xc0, !PT ;  /* 0xfffffffd10107812 */ /* 0x000fe200078ec0ff */
[----:B-1----:R-:W-:-:S05]  /*10970*/  IMAD.SHL.U32 R7, R7, 0x8, RZ ;  /* 0x0000000807077824 */ /* 0x002fca00078e00ff */
[----:B------:R-:W-:Y:S02]  /*10980*/  LOP3.LUT R7, R7, 0x38, RZ, 0xc0, !PT ;  /* 0x0000003807077812 */ /* 0x000fe400078ec0ff */
[----:B0-----:R-:W-:-:S05]  /*10990*/  SHF.R.S32.HI R0, RZ, 0x1f, R2 ;  /* 0x0000001fff007819 */ /* 0x001fca0000011402 */
[----:B------:R0:W-:Y:S04]  /*109a0*/  STL [R1+0x18], R0 ;  /* 0x0000180001007387 */ /* 0x0001e80000100800 */
[----:B------:R1:W-:Y:S01]  /*109b0*/  STL [R1+0x1c], R4 ;  /* 0x00001c0401007387 */ /* 0x0003e20000100800 */
[----:B0-----:R-:W-:-:S04]  /*109c0*/  IMAD R0, R0, UR4, RZ ;  /* 0x0000000400007c24 */ /* 0x001fc8000f8e02ff */
[C---:B------:R-:W-:Y:S02]  /*109d0*/  IMAD R0, R2.reuse, UR5, R0 ;  /* 0x0000000502007c24 */ /* 0x040fe4000f8e0200 */
[----:B------:R-:W-:Y:S01]  /*109e0*/  IMAD.WIDE.U32 R2, R2, UR4, RZ ;  /* 0x0000000402027c25 */ /* 0x000fe2000f8e00ff */
[----:B------:R-:W-:-:S03]  /*109f0*/  ULDC.64 UR4, c[0x0][0x310] ;  /* 0x0000c40000047ab9 */ /* 0x000fc60000000a00 */
[----:B------:R-:W-:Y:S02]  /*10a00*/  IMAD.IADD R3, R3, 0x1, R0 ;  /* 0x0000000103037824 */ /* 0x000fe400078e0200 */
[----:B------:R-:W-:Y:S02]  /*10a10*/  IMAD R0, R4, UR4, RZ ;  /* 0x0000000404007c24 */ /* 0x000fe4000f8e02ff */
[----:B------:R-:W-:-:S04]  /*10a20*/  IMAD.WIDE.U32 R2, R37, UR4, R2 ;  /* 0x0000000425027c25 */ /* 0x000fc8000f8e0002 */
[----:B------:R-:W-:Y:S01]  /*10a30*/  IMAD R0, R37, UR5, R0 ;  /* 0x0000000525007c24 */ /* 0x000fe2000f8e0200 */
[----:B------:R-:W-:Y:S01]  /*10a40*/  ULDC.64 UR4, c[0x0][0x308] ;  /* 0x0000c20000047ab9 */ /* 0x000fe20000000a00 */
[----:B-1----:R-:W-:Y:S02]  /*10a50*/  IMAD R4, R18, 0x1000, R34 ;  /* 0x0000100012047824 */ /* 0x002fe400078e0222 */
[----:B------:R-:W-:Y:S02]  /*10a60*/  IMAD.IADD R3, R3, 0x1, R0 ;  /* 0x0000000103037824 */ /* 0x000fe400078e0200 */
        /* <DEDUP_REMOVED lines=42> */
.L_x_1150:
        /* <DEDUP_REMOVED lines=10> */
.L_x_1073:
        /* <DEDUP_REMOVED lines=11> */
.L_x_1074:
[----:B------:R1:W5:Y:S01]  /*10e60*/  LDL.LU R0, [R1+0x8] ;  /* 0x0000080001007983 */ /* 0x0003620000300800 */
[----:B------:R-:W-:Y:S01]  /*10e70*/  LOP3.LUT P0, RZ, R16, 0x40, RZ, 0xc0, !PT ;  /* 0x0000004010ff7812 */ /* 0x000fe2000780c0ff */
[----:B------:R1:W-:-:S12]  /*10e80*/  SYNCS.ARRIVE.TRANS64.A1T0 RZ, [R22+URZ+0x38830], RZ ;  /* 0x038830ff16ff79a7 */ /* 0x0003d8000810003f */
[----:B------:R-:W-:Y:S05]  /*10e90*/  WARPSYNC.ALL ;  /* 0x0000000000007948 */ /* 0x000fea0003800000 */
[----:B0-----:R-:W-:Y:S01]  /*10ea0*/  SEL R2, R35, RZ, !P0 ;  /* 0x000000ff23027207 */ /* 0x001fe20004000000 */
[----:B------:R-:W-:Y:S04]  /*10eb0*/  BSSY B6, `(.L_x_1075) ;  /* 0x000001a000067945 */ /* 0x000fe80003800000 */
[----:B------:R0:W-:Y:S01]  /*10ec0*/  STL [R1+0x4], R2 ;  /* 0x0000040201007387 */ /* 0x0001e20000100800 */
[----:B------:R-:W-:Y:S01]  /*10ed0*/  BAR.SYNC.DEFER_BLOCKING 0x8, 0x100 ;  /* 0x0204000000007b1d */ /* 0x000fe20000010000 */
[----:B-----5:R-:W-:Y:S01]  /*10ee0*/  SEL R35, R0, RZ, !P0 ;  /* 0x000000ff00237207 */ /* 0x020fe20004000000 */
[----:B------:R-:W-:-:S04]  /*10ef0*/  VIADD R0, R17, 0x20400 ;  /* 0x0002040011007836 */ /* 0x000fc80000000000 */
[----:B------:R0:W-:Y:S01]  /*10f00*/  STL [R1+0x10], R35 ;  /* 0x0000102301007387 */ /* 0x0001e20000100800 */
[----:B------:R-:W-:Y:S02]  /*10f10*/  LOP3.LUT P0, RZ, R0, 0x3ff, RZ, 0xc0, !PT ;  /* 0x000003ff00ff7812 */ /* 0x000fe4000780c0ff */
[----:B------:R-:W-:-:S05]  /*10f20*/  SHF.R.S32.HI R0, RZ, 0x1f, R36 ;  /* 0x0000001fff007819 */ /* 0x000fca0000011424 */
[----:B------:R0:W-:Y:S06]  /*10f30*/  STL [R1+0x8], R0 ;  /* 0x0000080001007387 */ /* 0x0001ec0000100800 */
[----:B------:R-:W-:Y:S05]  /*10f40*/  @!P0 BRA `(.L_x_1076) ;  /* 0x0000000000408947 */ /* 0x000fea0003800000 */
[----:B0-----:R-:W-:Y:S01]  /*10f50*/  MOV R2, 0x0 ;  /* 0x0000000000027802 */ /* 0x001fe20000000f00 */
        /* <DEDUP_REMOVED lines=15> */
.L_x_1076:
[----:B------:R-:W-:Y:S05]  /*11050*/  BSYNC B6 ;  /* 0x0000000000067941 */ /* 0x000fea0003800000 */
.L_x_1075:
[----:B------:R-:W2:Y:S01]  /*11060*/  LDL R4, [R1+0x8] ;  /* 0x0000080001047983 */ /* 0x000ea20000100800 */
[----:B------:R-:W3:Y:S01]  /*11070*/  LDC R10, c[0x0][0x448] ;  /* 0x00011200ff0a7b82 */ /* 0x000ee20000000800 */
[----:B------:R-:W-:Y:S01]  /*11080*/  IMAD.MOV.U32 R21, RZ, RZ, R35 ;  /* 0x000000ffff157224 */ /* 0x000fe200078e0023 */
[----:B------:R-:W-:Y:S01]  /*11090*/  ULDC.64 UR4, c[0x0][0x298] ;  /* 0x0000a60000047ab9 */ /* 0x000fe20000000a00 */
[----:B------:R-:W4:Y:S04]  /*110a0*/  LDL R20, [R1+0x4] ;  /* 0x0000040001147983 */ /* 0x000f280000100800 */
[----:B------:R1:W5:Y:S01]  /*110b0*/  LDL R9, [R1+0xc] ;  /* 0x00000c0001097983 */ /* 0x0003620000100800 */
[----:B0-----:R-:W0:Y:S01]  /*110c0*/  S2R R2, SR_TID.X ;  /* 0x0000000000027919 */ /* 0x001e220000002100 */
[----:B------:R-:W1:Y:S01]  /*110d0*/  S2R R35, SR_TID.X ;  /* 0x0000000000237919 */ /* 0x000e620000002100 */
[----:B---3--:R-:W-:-:S13]  /*110e0*/  ISETP.NE.AND P0, PT, R10, 0x1, PT ;  /* 0x000000010a00780c */ /* 0x008fda0003f05270 */
[----:B------:R-:W3:Y:S01]  /*110f0*/  @P0 LDC R3, c[0x0][0x44c] ;  /* 0x00011300ff030b82 */ /* 0x000ee20000000800 */
[----:B0-----:R-:W-:-:S04]  /*11100*/  LOP3.LUT R2, R2, 0x7f, RZ, 0xc0, !PT ;  /* 0x0000007f02027812 */ /* 0x001fc800078ec0ff */
[----:B------:R-:W-:Y:S01]  /*11110*/  SHF.R.U32.HI R2, RZ, 0x3, R2 ;  /* 0x00000003ff027819 */ /* 0x000fe20000011602 */
[----:B-1----:R-:W-:-:S05]  /*11120*/  IMAD.SHL.U32 R35, R35, 0x10, RZ ;  /* 0x0000001023237824 */ /* 0x002fca00078e00ff */
[----:B------:R-:W-:Y:S02]  /*11130*/  LOP3.LUT R35, R2, 0x70, R35, 0xf8, !PT ;  /* 0x0000007002237812 */ /* 0x000fe400078ef823 */
[----:B------:R-:W0:Y:S03]  /*11140*/  @P0 LDC R2, c[0x0][0x450] ;  /* 0x00011400ff020b82 */ /* 0x000e260000000800 */
[----:B------:R-:W-:-:S04]  /*11150*/  IMAD R35, R25, 0x40, R35 ;  /* 0x0000004019237824 */ /* 0x000fc800078e0223 */
[----:B---3--:R-:W-:-:S04]  /*11160*/  @P0 IMAD.HI.U32 R3, R35, R3, RZ ;  /* 0x0000000323030227 */ /* 0x008fc800078e00ff */
[----:B------:R-:W-:Y:S01]  /*11170*/  IMAD.MOV.U32 R0, RZ, RZ, R35 ;  /* 0x000000ffff007224 */ /* 0x000fe200078e0023 */
[----:B0-----:R-:W-:Y:S01]  /*11180*/  @P0 SHF.R.U32.HI R0, RZ, R2, R3 ;  /* 0x00000002ff000219 */ /* 0x001fe20000011603 */
[----:B------:R-:W-:Y:S01]  /*11190*/  IMAD.WIDE.U32 R2, R36, UR4, RZ ;  /* 0x0000000424027c25 */ /* 0x000fe2000f8e00ff */
[----:B------:R-:W0:Y:S01]  /*111a0*/  S2R R7, SR_TID.X ;  /* 0x0000000000077919 */ /* 0x000e220000002100 */
[----:B------:R-:W-:-:S04]  /*111b0*/  LOP3.LUT R16, R16, 0xfffff7ff, RZ, 0xc0, !PT ;  /* 0xfffff7ff10107812 */ /* 0x000fc800078ec0ff */
[----:B------:R-:W-:Y:S01]  /*111c0*/  @P0 LOP3.LUT R16, R16, 0x800, RZ, 0xfc, !PT ;  /* 0x0000080010100812 */ /* 0x000fe200078efcff */
[----:B0-----:R-:W-:-:S05]  /*111d0*/  IMAD.SHL.U32 R7, R7, 0x8, RZ ;  /* 0x0000000807077824 */ /* 0x001fca00078e00ff */
[----:B------:R-:W-:Y:S01]  /*111e0*/  LOP3.LUT R7, R7, 0x38, RZ, 0xc0, !PT ;  /* 0x0000003807077812 */ /* 0x000fe200078ec0ff */
[----:B--2---:R-:W-:-:S04]  /*111f0*/  IMAD R4, R4, UR4, RZ ;  /* 0x0000000404047c24 */ /* 0x004fc8000f8e02ff */
[----:B------:R-:W-:Y:S01]  /*11200*/  IMAD R4, R36, UR5, R4 ;  /* 0x0000000524047c24 */ /* 0x000fe2000f8e0204 */
[----:B------:R-:W-:-:S03]  /*11210*/  ULDC.64 UR4, c[0x0][0x2d8] ;  /* 0x0000b60000047ab9 */ /* 0x000fc60000000a00 */
[----:B------:R-:W-:Y:S02]  /*11220*/  IMAD.IADD R3, R3, 0x1, R4 ;  /* 0x0000000103037824 */ /* 0x000fe400078e0204 */
[----:B------:R-:W-:-:S04]  /*11230*/  IMAD.WIDE.U32 R2, R26, UR4, R2 ;  /* 0x000000041a027c25 */ /* 0x000fc8000f8e0002 */
[----:B------:R-:W-:Y:S01]  /*11240*/  IMAD R3, R26, UR5, R3 ;  /* 0x000000051a037c24 */ /* 0x000fe2000f8e0203 */
[----:B------:R-:W-:Y:S02]  /*11250*/  ULDC.64 UR4, c[0x0][0x2e0] ;  /* 0x0000b80000047ab9 */ /* 0x000fe40000000a00 */
[----:B------:R-:W-:Y:S02]  /*11260*/  IMAD R4, R21, UR4, RZ ;  /* 0x0000000415047c24 */ /* 0x000fe4000f8e02ff */
[----:B----4-:R-:W-:-:S04]  /*11270*/  IMAD.WIDE.U32 R2, R20, UR4, R2 ;  /* 0x0000000414027c25 */ /* 0x010fc8000f8e0002 */
[----:B------:R-:W-:Y:S01]  /*11280*/  IMAD R4, R20, UR5, R4 ;  /* 0x0000000514047c24 */ /* 0x000fe2000f8e0204 */
[----:B------:R-:W-:-:S03]  /*11290*/  ULDC.64 UR4, c[0x0][0x2d0] ;  /* 0x0000b40000047ab9 */ /* 0x000fc60000000a00 */
[----:B------:R-:W-:Y:S01]  /*112a0*/  IMAD.IADD R3, R3, 0x1, R4 ;  /* 0x0000000103037824 */ /* 0x000fe200078e0204 */
[----:B------:R-:W-:Y:S01]  /*112b0*/  SHF.R.S32.HI R4, RZ, 0x1f, R0 ;  /* 0x0000001fff047819 */ /* 0x000fe20000011400 */
[----:B------:R-:W0:Y:S04]  /*112c0*/  S2R R20, SR_TID.X ;  /* 0x0000000000147919 */ /* 0x000e280000002100 */
[----:B------:R-:W-:Y:S02]  /*112d0*/  IMAD R4, R4, UR4, RZ ;  /* 0x0000000404047c24 */ /* 0x000fe4000f8e02ff */
[----:B------:R-:W-:-:S04]  /*112e0*/  IMAD.WIDE.U32 R2, R0, UR4, R2 ;  /* 0x0000000400027c25 */ /* 0x000fc8000f8e0002 */
[----:B------:R-:W-:Y:S01]  /*112f0*/  IMAD R4, R0, UR5, R4 ;  /* 0x0000000500047c24 */ /* 0x000fe2000f8e0204 */
[----:B------:R-:W-:Y:S01]  /*11300*/  ULDC.64 UR4, c[0x0][0x2c8] ;  /* 0x0000b20000047ab9 */ /* 0x000fe20000000a00 */
[----:B------:R-:W-:-:S04]  /*11310*/  IMAD.MOV R0, RZ, RZ, -R0 ;  /* 0x000000ffff007224 */ /* 0x000fc800078e0a00 */
[----:B------:R-:W-:Y:S02]  /*11320*/  IMAD R0, R10, R0, R35 ;  /* 0x000000000a007224 */ /* 0x000fe400078e0223 */
[----:B------:R-:W-:-:S03]  /*11330*/  IMAD.IADD R3, R3, 0x1, R4 ;  /* 0x0000000103037824 */ /* 0x000fc600078e0204 */
[----:B------:R-:W-:Y:S01]  /*11340*/  SHF.R.S32.HI R4, RZ, 0x1f, R0 ;  /* 0x0000001fff047819 */ /* 0x000fe20000011400 */
[----:B------:R-:W-:-:S04]  /*11350*/  IMAD.WIDE.U32 R2, R0, UR4, R2 ;  /* 0x0000000400027c25 */ /* 0x000fc8000f8e0002 */
[----:B------:R-:W-:-:S04]  /*11360*/  IMAD R4, R4, UR4, RZ ;  /* 0x0000000404047c24 */ /* 0x000fc8000f8e02ff */
[----:B------:R-:W-:Y:S01]  /*11370*/  IMAD R4, R0, UR5, R4 ;  /* 0x0000000500047c24 */ /* 0x000fe2000f8e0204 */
[----:B------:R-:W-:Y:S02]  /*11380*/  ULDC.64 UR4, c[0x0][0x280] ;  /* 0x0000a00000047ab9 */ /* 0x000fe40000000a00 */
[----:B------:R-:W-:Y:S01]  /*11390*/  LEA R0, P0, R2, UR4, 0x1 ;  /* 0x0000000402007c11 */ /* 0x000fe2000f8008ff */
[----:B------:R-:W-:Y:S01]  /*113a0*/  IMAD.IADD R3, R3, 0x1, R4 ;  /* 0x0000000103037824 */ /* 0x000fe200078e0204 */
[----:B------:R-:W-:Y:S01]  /*113b0*/  ULDC UR4, c[0x0][0x2b8] ;  /* 0x0000ae0000047ab9 */ /* 0x000fe20000000800 */
[----:B0-----:R-:W-:-:S03]  /*113c0*/  LOP3.LUT R20, R20, 0x7f, RZ, 0xc0, !PT ;  /* 0x0000007f14147812 */ /* 0x001fc600078ec0ff */
[----:B------:R-:W-:Y:S01]  /*113d0*/  LEA.HI.X R2, R2, UR5, R3, 0x1, P0 ;  /* 0x0000000502027c11 */ /* 0x000fe200080f0c03 */
[----:B------:R-:W-:Y:S01]  /*113e0*/  UMOV UR5, 0xffffffff ;  /* 0xffffffff00057882 */ /* 0x000fe20000000000 */
[----:B------:R-:W-:Y:S02]  /*113f0*/  ISETP.GE.AND P0, PT, R7, UR4, PT ;  /* 0x0000000407007c0c */ /* 0x000fe4000bf06270 */
[----:B------:R-:W-:Y:S01]  /*11400*/  SHF.R.U32.HI R8, RZ, 0x3, R20 ;  /* 0x00000003ff087819 */ /* 0x000fe20000011614 */
[----:B------:R-:W-:Y:S10]  /*11410*/  BRA.DIV UR5, `(.L_x_1077) ;  /* 0x0000004605587947 */ /* 0x000ff4000b800000 */
[----:B------:R-:W0:Y:S01]  /*11420*/  SHFL.IDX PT, R5, R0, RZ, 0x181f ;  /* 0x00181fff00057589 */ /* 0x000e2200000e0000 */
[----:B-----5:R-:W-:Y:S01]  /*11430*/  IMAD R3, R9, R10, RZ ;  /* 0x0000000a09037224 */ /* 0x020fe200078e02ff */
[----:B------:R-:W-:Y:S01]  /*11440*/  LOP3.LUT R16, R16, 0xfffffeff, RZ, 0xc0, !PT ;  /* 0xfffffeff10107812 */ /* 0x000fe200078ec0ff */
[----:B------:R-:W-:Y:S01]  /*11450*/  IMAD R25, R25, 0x40, R8 ;  /* 0x0000004019197824 */ /* 0x000fe200078e0208 */
[----:B------:R-:W1:Y:S04]  /*11460*/  SHFL.IDX PT, R4, R2, RZ, 0x181f ;  /* 0x00181fff02047589 */ /* 0x000e6800000e0000 */
[----:B------:R-:W-:-:S13]  /*11470*/  ISETP.GE.AND P2, PT, R25, R3, PT ;  /* 0x000000031900720c */ /* 0x000fda0003f46270 */
[----:B------:R-:W-:Y:S02]  /*11480*/  @P2 LOP3.LUT R16, R16, 0x100, RZ, 0xfc, !PT ;  /* 0x0000010010102812 */ /* 0x000fe400078efcff */
[----:B0-----:R-:W-:Y:S02]  /*11490*/  @!P2 LEA R5, P1, R7, R5, 0x1 ;  /* 0x000000050705a211 */ /* 0x001fe400078208ff */
[----:B------:R-:W-:-:S03]  /*114a0*/  LOP3.LUT R16, R16, 0xffffff7f, RZ, 0xc0, !PT ;  /* 0xffffff7f10107812 */ /* 0x000fc600078ec0ff */
        /* <DEDUP_REMOVED lines=10> */
[----:B------:R-:W-:-:S04]  /*11550*/  @P2 LOP3.LUT R16, R16, 0x80, RZ, 0xfc, !PT ;  /* 0x0000008010102812 */ /* 0x000fc800078efcff */
[----:B------:R-:W-:Y:S02]  /*11560*/  LOP3.LUT R16, R16, 0xffffffbf, RZ, 0xc0, !PT ;  /* 0xffffffbf10107812 */ /* 0x000fe400078ec0ff */
        /* <DEDUP_REMOVED lines=11> */
[----:B------:R-:W-:-:S02]  /*11620*/  @P2 LOP3.LUT R16, R16, 0x40, RZ, 0xfc, !PT ;  /* 0x0000004010102812 */ /* 0x000fc400078efcff */
[----:B0-----:R-:W-:-:S05]  /*11630*/  @!P2 LEA R5, P1, R7, R5, 0x1 ;  /* 0x000000050705a211 */ /* 0x001fca00078208ff */
[----:B-1----:R-:W-:-:S05]  /*11640*/  @!P2 IMAD.X R4, RZ, RZ, R4, P1 ;  /* 0x000000ffff04a224 */ /* 0x002fca00008e0604 */
[----:B------:R-:W-:-:S04]  /*11650*/  @!P2 LOP3.LUT R5, R5, R4, RZ, 0x3c, !PT ;  /* 0x000000040505a212 */ /* 0x000fc800078e3cff */
[----:B------:R-:W-:-:S04]  /*11660*/  @!P2 LOP3.LUT R4, R5, R4, RZ, 0x3c, !PT ;  /* 0x000000040504a212 */ /* 0x000fc800078e3cff */
[----:B------:R-:W-:-:S05]  /*11670*/  @!P2 LOP3.LUT R5, R5, R4, RZ, 0x3c, !PT ;  /* 0x000000040505a212 */ /* 0x000fca00078e3cff */
[----:B------:R0:W-:Y:S04]  /*11680*/  @!P2 LDGSTS.E.BYPASS.LTC128B.128 [R19+0x21400], desc[UR44][R4.64], !P0 ;  /* 0x214000000413afae */ /* 0x0001e8000c101d6c */
[----:B0-----:R0:W1:Y:S02]  /*11690*/  SHFL.IDX PT, R4, R2, 0x3, 0x181f ;  /* 0x00781f0002047f89 */ /* 0x00106400000e0000 */
.L_x_1159:
[----:B------:R-:W-:Y:S01]  /*116a0*/  VIADD R25, R25, 0x30 ;  /* 0x0000003019197836 */ /* 0x000fe20000000000 */
[----:B------:R-:W-:-:S04]  /*116b0*/  LOP3.LUT R16, R16, 0xfffeffff, RZ, 0xc0, !PT ;  /* 0xfffeffff10107812 */ /* 0x000fc800078ec0ff */
[----:B------:R-:W-:-:S13]  /*116c0*/  ISETP.GE.AND P2, PT, R25, R3, PT ;  /* 0x000000031900720c */ /* 0x000fda0003f46270 */
[----:B0-----:R-:W-:Y:S02]  /*116d0*/  @!P2 LEA R2, P1, R7, R0, 0x1 ;  /* 0x000000000702a211 */ /* 0x001fe400078208ff */
[----:B------:R-:W-:-:S03]  /*116e0*/  @P2 LOP3.LUT R16, R16, 0x10000, RZ, 0xfc, !PT ;  /* 0x0001000010102812 */ /* 0x000fc600078efcff */
[----:B-1----:R-:W-:-:S05]  /*116f0*/  @!P2 IMAD.X R3, RZ, RZ, R4, P1 ;  /* 0x000000ffff03a224 */ /* 0x002fca00008e0604 */
[----:B------:R-:W-:Y:S01]  /*11700*/  @!PT LDS RZ, [RZ] ;  /* 0x00000000fffff984 */ /* 0x000fe20000000800 */
[----:B------:R-:W-:Y:S01]  /*11710*/  @!PT LDS RZ, [RZ] ;  /* 0x00000000fffff984 */ /* 0x000fe20000000800 */
[----:B------:R-:W-:Y:S01]  /*11720*/  @!PT LDS RZ, [RZ] ;  /* 0x00000000fffff984 */ /* 0x000fe20000000800 */
[----:B------:R0:W-:Y:S01]  /*11730*/  @!P2 LDGSTS.E.BYPASS.LTC128B.128 [R19+0x21c00], desc[UR44][R2.64], !P0 ;  /* 0x21c000000213afae */ /* 0x0001e2000c101d6c */
[----:B------:R-:W-:Y:S01]  /*11740*/  PLOP3.LUT P0, PT, PT, PT, PT, 0x80, 0x0 ;  /* 0x000000000000781c */ /* 0x000fe20003f0f070 */
[----:B------:R-:W-:-:S12]  /*11750*/  NOP ;  /* 0x0000000000007918 */ /* 0x000fd80000000000 */
.L_x_1078:
[----:B------:R-:W-:Y:S02]  /*11760*/  PLOP3.LUT P1, PT, P1, P0, PT, 0xa2, 0x0 ;  /* 0x000000000000781c */ /* 0x000fe40000f21472 */
[----:B------:R-:W-:-:S08]  /*11770*/  @P0 R2UR P1, UR4, R17 ;  /* 0x00000000110402ca */ /* 0x000fd00000020000 */
[----:B------:R-:W-:-:S05]  /*11780*/  @P0 PLOP3.LUT P0, PT, P1, PT, PT, 0x80, 0x0 ;  /* 0x000000000000081c */ /* 0x000fca0000f0f070 */
[----:B------:R-:W-:Y:S01]  /*11790*/  @!P1 SYNCS.ARRIVE.TRANS64.RED.A0T1 RZ, [UR4+0x38800], RZ ;  /* 0x038800ffffff99a7 */ /* 0x000fe20008200404 */
[----:B------:R-:W-:Y:S07]  /*117a0*/  @!P1 ARRIVES.LDGSTSBAR.64.TRANSCNT [UR4+0x38800] ;  /* 0x03880000ff0099b0 */ /* 0x000fee0008000a84 */
[----:B------:R-:W-:Y:S05]  /*117b0*/  @P0 BRA.U.ANY `(.L_x_1078) ;  /* 0xfffffffd00e80947 */ /* 0x000fea000393ffff */
[----:B------:R-:W-:Y:S01]  /*117c0*/  NOP ;  /* 0x0000000000007918 */ /* 0x000fe20000000000 */
[----:B------:R-:W-:Y:S01]  /*117d0*/  VIADD R0, R17, 0x26400 ;  /* 0x0002640011007836 */ /* 0x000fe20000000000 */
[----:B------:R1:W-:Y:S01]  /*117e0*/  SYNCS.ARRIVE.TRANS64.A1T0 RZ, [R17+URZ+0x38800], RZ ;  /* 0x038800ff11ff79a7 */ /* 0x0003e2000810003f */
[----:B------:R-:W-:Y:S03]  /*117f0*/  BSSY B6, `(.L_x_1079) ;  /* 0x0000013000067945 */ /* 0x000fe60003800000 */
[----:B------:R-:W-:-:S13]  /*11800*/  LOP3.LUT P0, RZ, R0, 0x3ff, RZ, 0xc0, !PT ;  /* 0x000003ff00ff7812 */ /* 0x000fda000780c0ff */
[----:B-1----:R-:W-:Y:S05]  /*11810*/  @!P0 BRA `(.L_x_1080) ;  /* 0x0000000000408947 */ /* 0x002fea0003800000 */
        /* <DEDUP_REMOVED lines=16> */
.L_x_1080:
[----:B------:R-:W-:Y:S05]  /*11920*/  BSYNC B6 ;  /* 0x0000000000067941 */ /* 0x000fea0003800000 */
.L_x_1079:
[----:B------:R-:W2:Y:S01]  /*11930*/  LDL.LU R25, [R1+0x8] ;  /* 0x0000080001197983 */ /* 0x000ea20000300800 */
[----:B0-----:R-:W0:Y:S01]  /*11940*/  LDC R2, c[0x0][0x448] ;  /* 0x00011200ff027b82 */ /* 0x001e220000000800 */
[----:B------:R-:W-:Y:S02]  /*11950*/  ULDC.64 UR4, c[0x0][0x398] ;  /* 0x0000e60000047ab9 */ /* 0x000fe40000000a00 */
[----:B------:R-:W3:Y:S04]  /*11960*/  LDL.LU R21, [R1+0x10] ;  /* 0x0000100001157983 */ /* 0x000ee80000300800 */
[----:B------:R-:W4:Y:S01]  /*11970*/  LDL.LU R20, [R1+0x4] ;  /* 0x0000040001147983 */ /* 0x000f220000300800 */
[----:B0-----:R-:W-:-:S13]  /*11980*/  ISETP.NE.AND P6, PT, R2, 0x1, PT ;  /* 0x000000010200780c */ /* 0x001fda0003fc5270 */
[----:B------:R-:W0:Y:S08]  /*11990*/  @P6 LDC R3, c[0x0][0x44c] ;  /* 0x00011300ff036b82 */ /* 0x000e300000000800 */
[----:B------:R-:W1:Y:S01]  /*119a0*/  @P6 LDC R2, c[0x0][0x450] ;  /* 0x00011400ff026b82 */ /* 0x000e620000000800 */
[----:B------:R-:W-:Y:S02]  /*119b0*/  IMAD.MOV.U32 R0, RZ, RZ, R35 ;  /* 0x000000ffff007224 */ /* 0x000fe400078e0023 */
[----:B0-----:R-:W-:-:S05]  /*119c0*/  @P6 IMAD.HI.U32 R3, R35, R3, RZ ;  /* 0x0000000323036227 */ /* 0x001fca00078e00ff */
[----:B-1----:R-:W-:Y:S01]  /*119d0*/  @P6 SHF.R.U32.HI R0, RZ, R2, R3 ;  /* 0x00000002ff006219 */ /* 0x002fe20000011603 */
[----:B------:R-:W-:-:S03]  /*119e0*/  IMAD.WIDE.U32 R2, R36, UR4, RZ ;  /* 0x0000000424027c25 */ /* 0x000fc6000f8e00ff */
[----:B------:R-:W-:Y:S01]  /*119f0*/  SHF.R.S32.HI R5, RZ, 0x1f, R0 ;  /* 0x0000001fff057819 */ /* 0x000fe20000011400 */
[----:B------:R-:W0:Y:S01]  /*11a00*/  S2R R8, SR_TID.X ;  /* 0x0000000000087919 */ /* 0x000e220000002100 */
[----:B------:R-:W-:Y:S01]  /*11a10*/  LOP3.LUT R16, R16, 0xfffff7ff, RZ, 0xc0, !PT ;  /* 0xfffff7ff10107812 */ /* 0x000fe200078ec0ff */
        /* <DEDUP_REMOVED lines=9> */
[----:B---3--:R-:W-:Y:S02]  /*11ab0*/  IMAD R4, R21, UR4, RZ ;  /* 0x0000000415047c24 */ /* 0x008fe4000f8e02ff */
[----:B------:R-:W0:Y:S01]  /*11ac0*/  S2R R21, SR_TID.X ;  /* 0x0000000000157919 */ /* 0x000e220000002100 */
[----:B----4-:R-:W-:Y:S01]  /*11ad0*/  IMAD.WIDE.U32 R2, R20, UR4, R2 ;  /* 0x0000000414027c25 */ /* 0x010fe2000f8e0002 */
[----:B------:R-:W-:-:S03]  /*11ae0*/  ULDC UR4, c[0x0][0x448] ;  /* 0x0001120000047ab9 */ /* 0x000fc60000000800 */
[----:B------:R-:W-:Y:S02]  /*11af0*/  IMAD R4, R20, UR5, R4 ;  /* 0x0000000514047c24 */ /* 0x000fe4000f8e0204 */
[----:B------:R-:W1:Y:S02]  /*11b00*/  S2R R20, SR_TID.X ;  /* 0x0000000000147919 */ /* 0x000e640000002100 */
[----:B------:R-:W-:Y:S02]  /*11b10*/  IMAD.IADD R3, R3, 0x1, R4 ;  /* 0x0000000103037824 */ /* 0x000fe400078e0204 */
[----:B------:R-:W-:-:S04]  /*11b20*/  IMAD.MOV R4, RZ, RZ, -R0 ;  /* 0x000000ffff047224 */ /* 0x000fc800078e0a00 */
[----:B------:R-:W-:Y:S01]  /*11b30*/  IMAD R4, R4, UR4, R35 ;  /* 0x0000000404047c24 */ /* 0x000fe2000f8e0223 */
[----:B------:R-:W-:Y:S02]  /*11b40*/  ULDC.64 UR4, c[0x0][0x3d0] ;  /* 0x0000f40000047ab9 */ /* 0x000fe40000000a00 */
[----:B------:R-:W-:Y:S02]  /*11b50*/  IMAD R5, R5, UR4, RZ ;  /* 0x0000000405057c24 */ /* 0x000fe4000f8e02ff */
[----:B------:R-:W-:-:S04]  /*11b60*/  IMAD.WIDE.U32 R2, R0, UR4, R2 ;  /* 0x0000000400027c25 */ /* 0x000fc8000f8e0002 */
[----:B------:R-:W-:Y:S01]  /*11b70*/  IMAD R5, R0, UR5, R5 ;  /* 0x0000000500057c24 */ /* 0x000fe2000f8e0205 */
[----:B------:R-:W-:Y:S01]  /*11b80*/  SHF.R.S32.HI R0, RZ, 0x1f, R4 ;  /* 0x0000001fff007819 */ /* 0x000fe20000011404 */
[----:B------:R-:W-:Y:S02]  /*11b90*/  ULDC.64 UR4, c[0x0][0x3c8] ;  /* 0x0000f20000047ab9 */ /* 0x000fe40000000a00 */
[----:B------:R-:W-:Y:S02]  /*11ba0*/  IMAD.IADD R3, R3, 0x1, R5 ;  /* 0x0000000103037824 */ /* 0x000fe400078e0205 */
[----:B------:R-:W-:Y:S02]  /*11bb0*/  IMAD R0, R0, UR4, RZ ;  /* 0x0000000400007c24 */ /* 0x000fe4000f8e02ff */
[----:B0-----:R-:W-:Y:S02]  /*11bc0*/  IMAD.SHL.U32 R21, R21, 0x8, RZ ;  /* 0x0000000815157824 */ /* 0x001fe400078e00ff */
[----:B------:R-:W-:-:S02]  /*11bd0*/  IMAD R0, R4, UR5, R0 ;  /* 0x0000000504007c24 */ /* 0x000fc4000f8e0200 */
[----:B------:R-:W-:Y:S01]  /*11be0*/  IMAD.WIDE.U32 R2, R4, UR4, R2 ;  /* 0x0000000404027c25 */ /* 0x000fe2000f8e0002 */
[----:B------:R-:W-:Y:S01]  /*11bf0*/  LOP3.LUT R21, R21, 0x38, RZ, 0xc0, !PT ;  /* 0x0000003815157812 */ /* 0x000fe200078ec0ff */
[----:B------:R-:W-:Y:S02]  /*11c00*/  ULDC.64 UR4, c[0x0][0x390] ;  /* 0x0000e40000047ab9 */ /* 0x000fe40000000a00 */
[----:B-1----:R-:W-:Y:S01]  /*11c10*/  IMAD.SHL.U32 R20, R20, 0x8, RZ ;  /* 0x0000000814147824 */ /* 0x002fe200078e00ff */
[----:B------:R-:W-:Y:S01]  /*11c20*/  LOP3.LUT R7, R21, 0x80, RZ, 0xfc, !PT ;  /* 0x0000008015077812 */ /* 0x000fe200078efcff */
[----:B------:R-:W-:Y:S01]  /*11c30*/  IMAD.IADD R6, R3, 0x1, R0 ;  /* 0x0000000103067824 */ /* 0x000fe200078e0200 */
[----:B------:R-:W0:Y:S01]  /*11c40*/  S2R R25, SR_TID.X ;  /* 0x0000000000197919 */ /* 0x000e220000002100 */
[----:B------:R-:W-:Y:S01]  /*11c50*/  LEA R0, P0, R2, UR4, 0x1 ;  /* 0x0000000402007c11 */ /* 0x000fe2000f8008ff */
[----:B------:R-:W-:Y:S01]  /*11c60*/  ULDC UR4, c[0x0][0x3b8] ;  /* 0x0000ee0000047ab9 */ /* 0x000fe20000000800 */
[----:B------:R-:W-:Y:S01]  /*11c70*/  LOP3.LUT R20, R20, 0x38, RZ, 0xc0, !PT ;  /* 0x0000003814147812 */ /* 0x000fe200078ec0ff */
[----:B------:R-:W1:Y:S01]  /*11c80*/  S2R R21, SR_TID.X ;  /* 0x0000000000157919 */ /* 0x000e620000002100 */
[----:B------:R-:W-:-:S02]  /*11c90*/  ISETP.GE.AND P4, PT, R7, UR4, PT ;  /* 0x0000000407007c0c */ /* 0x000fc4000bf86270 */
[C---:B------:R-:W-:Y:S02]  /*11ca0*/  LOP3.LUT R9, R20.reuse, 0x40, RZ, 0xfc, !PT ;  /* 0x0000004014097812 */ /* 0x040fe400078efcff */
[----:B------:R-:W-:Y:S02]  /*11cb0*/  LOP3.LUT R7, R20, 0x100, RZ, 0xfc, !PT ;  /* 0x0000010014077812 */ /* 0x000fe400078efcff */
[----:B------:R-:W2:Y:S01]  /*11cc0*/  S2R R20, SR_TID.X ;  /* 0x0000000000147919 */ /* 0x000ea20000002100 */
[----:B------:R-:W-:Y:S02]  /*11cd0*/  ISETP.GE.AND P1, PT, R8, UR4, PT ;  /* 0x0000000408007c0c */ /* 0x000fe4000bf26270 */
[----:B------:R-:W-:Y:S02]  /*11ce0*/  ISETP.GE.AND P5, PT, R9, UR4, PT ;  /* 0x0000000409007c0c */ /* 0x000fe4000bfa6270 */
[----:B------:R-:W-:Y:S02]  /*11cf0*/  ISETP.GE.AND P2, PT, R7, UR4, PT ;  /* 0x0000000407007c0c */ /* 0x000fe4000bf46270 */
[----:B------:R-:W-:-:S02]  /*11d00*/  LEA.HI.X R6, R2, UR5, R6, 0x1, P0 ;  /* 0x0000000502067c11 */ /* 0x000fc400080f0c06 */
[----:B------:R-:W-:Y:S01]  /*11d10*/  SEL R2, RZ, 0x1, P1 ;  /* 0x00000001ff027807 */ /* 0x000fe20000800000 */
[----:B0-----:R-:W-:Y:S02]  /*11d20*/  IMAD.SHL.U32 R25, R25, 0x8, RZ ;  /* 0x0000000819197824 */ /* 0x001fe400078e00ff */
[----:B-1----:R-:W-:-:S03]  /*11d30*/  IMAD.SHL.U32 R21, R21, 0x8, RZ ;  /* 0x0000000815157824 */ /* 0x002fc600078e00ff */
[----:B------:R-:W-:Y:S01]  /*11d40*/  LOP3.LUT R25, R25, 0x38, RZ, 0xc0, !PT ;  /* 0x0000003819197812 */ /* 0x000fe200078ec0ff */
[----:B--2---:R-:W-:-:S03]  /*11d50*/  IMAD.SHL.U32 R20, R20, 0x8, RZ ;  /* 0x0000000814147824 */ /* 0x004fc600078e00ff */
[----:B------:R-:W-:Y:S02]  /*11d60*/  LOP3.LUT R7, R25, 0xc0, RZ, 0xfc, !PT ;  /* 0x000000c019077812 */ /* 0x000fe400078efcff */
[----:B------:R-:W-:Y:S02]  /*11d70*/  LOP3.LUT R21, R21, 0x38, RZ, 0xc0, !PT ;  /* 0x0000003815157812 */ /* 0x000fe400078ec0ff */
[----:B------:R-:W-:Y:S02]  /*11d80*/  LOP3.LUT R20, R20, 0x38, RZ, 0xc0, !PT ;  /* 0x0000003814147812 */ /* 0x000fe400078ec0ff */
[----:B------:R-:W-:Y:S02]  /*11d90*/  SEL R3, RZ, 0x4, P4 ;  /* 0x00000004ff037807 */ /* 0x000fe40002000000 */
[----:B------:R-:W-:Y:S02]  /*11da0*/  SEL R4, RZ, 0x2, P5 ;  /* 0x00000002ff047807 */ /* 0x000fe40002800000 */
[----:B------:R-:W-:-:S02]  /*11db0*/  ISETP.GE.AND P3, PT, R7, UR4, PT ;  /* 0x0000000407007c0c */ /* 0x000fc4000bf66270 */
[----:B------:R-:W-:Y:S02]  /*11dc0*/  LOP3.LUT R7, R21, 0x180, RZ, 0xfc, !PT ;  /* 0x0000018015077812 */ /* 0x000fe400078efcff */
[----:B------:R-:W-:Y:S02]  /*11dd0*/  LOP3.LUT R9, R20, 0x140, RZ, 0xfc, !PT ;  /* 0x0000014014097812 */ /* 0x000fe400078efcff */
[----:B------:R-:W-:Y:S02]  /*11de0*/  IADD3 R2, R3, R4, R2 ;  /* 0x0000000403027210 */ /* 0x000fe40007ffe002 */
[----:B------:R-:W-:Y:S02]  /*11df0*/  SEL R3, RZ, 0x10, P2 ;  /* 0x00000010ff037807 */ /* 0x000fe40001000000 */
[----:B------:R-:W-:Y:S02]  /*11e00*/  SEL R4, RZ, 0x8, P3 ;  /* 0x00000008ff047807 */ /* 0x000fe40001800000 */
[----:B------:R-:W-:-:S02]  /*11e10*/  @P1 LOP3.LUT R16, R16, 0x800, RZ, 0xfc, !PT ;  /* 0x0000080010101812 */ /* 0x000fc400078efcff */
[----:B------:R-:W-:Y:S02]  /*11e20*/  ISETP.GE.AND P0, PT, R7, UR4, PT ;  /* 0x0000000407007c0c */ /* 0x000fe4000bf06270 */
[----:B------:R-:W-:Y:S02]  /*11e30*/  LOP3.LUT R7, R20, 0x1c0, RZ, 0xfc, !PT ;  /* 0x000001c014077812 */ /* 0x000fe400078efcff */
[----:B------:R-:W-:Y:S02]  /*11e40*/  ISETP.GE.AND P1, PT, R9, UR4, PT ;  /* 0x0000000409007c0c */ /* 0x000fe4000bf26270 */
[----:B------:R-:W-:Y:S02]  /*11e50*/  IADD3 R4, R3, R2, R4 ;  /* 0x0000000203047210 */ /* 0x000fe40007ffe004 */
[----:B------:R-:W-:Y:S02]  /*11e60*/  SEL R2, RZ, 0x40, P0 ;  /* 0x00000040ff027807 */ /* 0x000fe40000000000 */
[----:B------:R-:W-:-:S02]  /*11e70*/  SEL R3, RZ, 0x20, P1 ;  /* 0x00000020ff037807 */ /* 0x000fc40000800000 */
[----:B------:R-:W-:Y:S01]  /*11e80*/  ISETP.GE.AND P0, PT, R7, UR4, PT ;  /* 0x0000000407007c0c */ /* 0x000fe2000bf06270 */
[----:B------:R-:W-:Y:S01]  /*11e90*/  UMOV UR4, 0xffffffff ;  /* 0xffffffff00047882 */ /* 0x000fe20000000000 */
[----:B------:R-:W-:Y:S02]  /*11ea0*/  IADD3 R4, R2, R4, R3 ;  /* 0x0000000402047210 */ /* 0x000fe40007ffe003 */
[----:B------:R-:W-:-:S05]  /*11eb0*/  SEL R5, RZ, 0x80, P0 ;  /* 0x00000080ff057807 */ /* 0x000fca0000000000 */
[----:B------:R-:W-:Y:S01]  /*11ec0*/  IMAD.IADD R5, R4, 0x1, R5 ;  /* 0x0000000104057824 */ /* 0x000fe200078e0205 */
[----:B------:R-:W-:Y:S06]  /*11ed0*/  BRA.DIV UR4, `(.L_x_1081) ;  /* 0x0000004204047947 */ /* 0x000fec000b800000 */
[C---:B------:R-:W-:Y:S01]  /*11ee0*/  LOP3.LUT P6, RZ, R16.reuse, 0x40, RZ, 0xc0, !PT ;  /* 0x0000004010ff7812 */ /* 0x040fe200078cc0ff */
[----:B------:R-:W0:Y:S01]  /*11ef0*/  SHFL.IDX PT, R3, R0, RZ, 0x181f ;  /* 0x00181fff00037589 */ /* 0x000e2200000e0000 */
[----:B------:R-:W-:-:S03]  /*11f00*/  LOP3.LUT R16, R16, 0xffbfffff, RZ, 0xc0, !PT ;  /* 0xffbfffff10107812 */ /* 0x000fc600078ec0ff */
[----:B------:R-:W1:Y:S08]  /*11f10*/  SHFL.IDX PT, R2, R6, RZ, 0x181f ;  /* 0x00181fff06027589 */ /* 0x000e7000000e0000 */
[----:B------:R-:W-:-:S04]  /*11f20*/  @P6 LOP3.LUT R16, R16, 0x400000, RZ, 0xfc, !PT ;  /* 0x0040000010106812 */ /* 0x000fc800078efcff */
[C---:B------:R-:W-:Y:S02]  /*11f30*/  LOP3.LUT P6, RZ, R16.reuse, 0x80, RZ, 0xc0, !PT ;  /* 0x0000008010ff7812 */ /* 0x040fe400078cc0ff */
[----:B------:R-:W-:-:S11]  /*11f40*/  LOP3.LUT R16, R16, 0xff7fffff, RZ, 0xc0, !PT ;  /* 0xff7fffff10107812 */ /* 0x000fd600078ec0ff */
[----:B------:R-:W-:-:S04]  /*11f50*/  @P6 LOP3.LUT R16, R16, 0x800000, RZ, 0xfc, !PT ;  /* 0x0080000010106812 */ /* 0x000fc800078efcff */
[----:B------:R-:W-:-:S13]  /*11f60*/  LOP3.LUT P6, RZ, R16, 0x100, RZ, 0xc0, !PT ;  /* 0x0000010010ff7812 */ /* 0x000fda00078cc0ff */
[----:B0-----:R-:W-:Y:S02]  /*11f70*/  @!P6 LEA R3, P0, R8, R3, 0x1 ;  /* 0x000000030803e211 */ /* 0x001fe400078008ff */
[----:B------:R-:W-:-:S03]  /*11f80*/  @!P6 LOP3.LUT R7, R4, 0x40, RZ, 0xc0, !PT ;  /* 0x000000400407e812 */ /* 0x000fc600078ec0ff */
[----:B-1----:R-:W-:Y:S01]  /*11f90*/  @!P6 IMAD.X R2, RZ, RZ, R2, P0 ;  /* 0x000000ffff02e224 */ /* 0x002fe200000e0602 */
[----:B------:R-:W-:Y:S02]  /*11fa0*/  LOP3.LUT P0, RZ, R16, 0x800, RZ, 0xc0, !PT ;  /* 0x0000080010ff7812 */ /* 0x000fe4000780c0ff */
[----:B------:R-:W-:Y:S02]  /*11fb0*/  @!P6 SHF.R.U32.HI R7, RZ, 0x2, R7 ;  /* 0x00000002ff07e819 */ /* 0x000fe40000011607 */
[----:B------:R-:W-:-:S04]  /*11fc0*/  @!P6 LOP3.LUT R3, R3, R2, RZ, 0x3c, !PT ;  /* 0x000000020303e212 */ /* 0x000fc800078e3cff */
[----:B------:R-:W-:-:S04]  /*11fd0*/  @!P6 LOP3.LUT R2, R3, R2, RZ, 0x3c, !PT ;  /* 0x000000020302e212 */ /* 0x000fc800078e3cff */
[----:B------:R-:W-:-:S05]  /*11fe0*/  @!P6 LOP3.LUT R3, R3, R2, RZ, 0x3c, !PT ;  /* 0x000000020303e212 */ /* 0x000fca00078e3cff */
[----:B------:R-:W-:Y:S01]  /*11ff0*/  @!PT LDS RZ, [RZ] ;  /* 0x00000000fffff984 */ /* 0x000fe20000000800 */
[----:B------:R-:W-:Y:S01]  /*12000*/  @!P6 LDGSTS.E.BYPASS.LTC128B.128 [R19+0x26400], desc[UR44][R2.64], !P0 ;  /* 0x264000000213efae */ /* 0x000fe2000c101d6c */
[----:B------:R-:W-:Y:S02]  /*12010*/  @!P6 ISETP.NE.U32.AND P0, PT, R7, RZ, PT ;  /* 0x000000ff0700e20c */ /* 0x000fe40003f05070 */
[----:B------:R-:W-:Y:S01]  /*12020*/  @!P6 LOP3.LUT R7, R5, 0x80, RZ, 0xc0, !PT ;  /* 0x000000800507e812 */ /* 0x000fe200078ec0ff */
[----:B------:R-:W-:Y:S03]  /*12030*/  @!P6 LDGSTS.E.BYPASS.LTC128B.128 [R19+0x28400], desc[UR44][R2.64+0x80], !P5 ;  /* 0x284000800213efae */ /* 0x000fe6000e901d6c */
[----:B------:R-:W-:Y:S01]  /*12040*/  @!P6 SHF.R.U32.HI R7, RZ, 0x3, R7 ;  /* 0x00000003ff07e819 */ /* 0x000fe20000011607 */
[----:B------:R-:W-:Y:S04]  /*12050*/  @!P6 LDGSTS.E.BYPASS.LTC128B.128 [R19+0x2a400], desc[UR44][R2.64+0x100], !P4 ;  /* 0x2a4001000213efae */ /* 0x000fe8000e101d6c */
[----:B------:R-:W-:Y:S04]  /*12060*/  @!P6 LDGSTS.E.BYPASS.LTC128B.128 [R19+0x2c400], desc[UR44][R2.64+0x180], !P3 ;  /* 0x2c4001800213efae */ /* 0x000fe8000d901d6c */
[----:B------:R-:W-:Y:S04]  /*12070*/  @!P6 LDGSTS.E.BYPASS.LTC128B.128 [R19+0x2e400], desc[UR44][R2.64+0x200], !P2 ;  /* 0x2e4002000213efae */ /* 0x000fe8000d101d6c */
[----:B------:R-:W-:Y:S04]  /*12080*/  @!P6 LDGSTS.E.BYPASS.LTC128B.128 [R19+0x30400], desc[UR44][R2.64+0x280], !P1 ;  /* 0x304002800213efae */ /* 0x000fe8000c901d6c */
[----:B------:R-:W-:Y:S01]  /*12090*/  @!P6 LDGSTS.E.BYPASS.LTC128B.128 [R19+0x32400], desc[UR44][R2.64+0x300], P0 ;  /* 0x324003000213efae */ /* 0x000fe20008101d6c */
[----:B------:R-:W-:-:S03]  /*120a0*/  @!P6 ISETP.NE.U32.AND P0, PT, R7, RZ, PT ;  /* 0x000000ff0700e20c */ /* 0x000fc60003f05070 */
[----:B------:R-:W-:Y:S10]  /*120b0*/  SHFL.IDX PT, R7, R6, 0x1, 0x181f ;  /* 0x00381f0006077f89 */ /* 0x000ff400000e0000 */
[----:B------:R0:W-:Y:S01]  /*120c0*/  @!P6 LDGSTS.E.BYPASS.LTC128B.128 [R19+0x34400], desc[UR44][R2.64+0x380], P0 ;  /* 0x344003800213efae */ /* 0x0001e20008101d6c */
[----:B------:R-:W-:-:S03]  /*120d0*/  LOP3.LUT P6, RZ, R16, 0x800000, RZ, 0xc0, !PT ;  /* 0x0080000010ff7812 */ /* 0x000fc600078cc0ff */
[----:B0-----:R-:W0:Y:S10]  /*120e0*/  SHFL.IDX PT, R2, R0, 0x1, 0x181f ;  /* 0x00381f0000027f89 */ /* 0x001e3400000e0000 */
[----:B0-----:R-:W-:-:S05]  /*120f0*/  @!P6 LEA R2, P0, R8, R2, 0x1 ;  /* 0x000000020802e211 */ /* 0x001fca00078008ff */
[----:B------:R-:W-:Y:S01]  /*12100*/  @!P6 IMAD.X R3, RZ, RZ, R7, P0 ;  /* 0x000000ffff03e224 */ /* 0x000fe200000e0607 */
[----:B------:R-:W-:Y:S02]  /*12110*/  LOP3.LUT P0, RZ, R16, 0x800, RZ, 0xc0, !PT ;  /* 0x0000080010ff7812 */ /* 0x000fe4000780c0ff */
[----:B------:R-:W-:-:S04]  /*12120*/  @!P6 LOP3.LUT R7, R4, 0x40, RZ, 0xc0, !PT ;  /* 0x000000400407e812 */ /* 0x000fc800078ec0ff */
[----:B------:R-:W-:-:S07]  /*12130*/  @!P6 SHF.R.U32.HI R7, RZ, 0x2, R7 ;  /* 0x00000002ff07e819 */ /* 0x000fce0000011607 */
        /* <DEDUP_REMOVED lines=11> */
[----:B------:R-:W-:Y:S04]  /*121f0*/  SHFL.IDX PT, R7, R6, 0x2, 0x181f ;  /* 0x00581f0006077f89 */ /* 0x000fe800000e0000 */
[----:B------:R-:W-:Y:S06]  /*12200*/  SHFL.IDX PT, R6, R6, 0x3, 0x181f ;  /* 0x00781f0006067f89 */ /* 0x000fec00000e0000 */
[----:B------:R0:W-:Y:S01]  /*12210*/  @!P6 LDGSTS.E.BYPASS.LTC128B.128 [R19+0x34c00], desc[UR44][R2.64+0x380], P0 ;  /* 0x34c003800213efae */ /* 0x0001e20008101d6c */
[----:B------:R-:W-:-:S03]  /*12220*/  LOP3.LUT P6, RZ, R16, 0x400000, RZ, 0xc0, !PT ;  /* 0x0040000010ff7812 */ /* 0x000fc600078cc0ff */
[----:B0-----:R-:W0:Y:S04]  /*12230*/  SHFL.IDX PT, R2, R0, 0x2, 0x181f ;  /* 0x00581f0000027f89 */ /* 0x001e2800000e0000 */
[----:B------:R-:W1:Y:S06]  /*12240*/  SHFL.IDX PT, R0, R0, 0x3, 0x181f ;  /* 0x00781f0000007f89 */ /* 0x000e6c00000e0000 */
[----:B0-----:R-:W-:-:S05]  /*12250*/  @!P6 LEA R2, P0, R8, R2, 0x1 ;  /* 0x000000020802e211 */ /* 0x001fca00078008ff */
[----:B------:R-:W-:Y:S01]  /*12260*/  @!P6 IMAD.X R3, RZ, RZ, R7, P0 ;  /* 0x000000ffff03e224 */ /* 0x000fe200000e0607 */
[----:B------:R-:W-:Y:S02]  /*12270*/  LOP3.LUT P0, RZ, R16, 0x800, RZ, 0xc0, !PT ;  /* 0x0000080010ff7812 */ /* 0x000fe4000780c0ff */
[----:B------:R-:W-:-:S04]  /*12280*/  @!P6 LOP3.LUT R7, R4, 0x40, RZ, 0xc0, !PT ;  /* 0x000000400407e812 */ /* 0x000fc800078ec0ff */
[----:B------:R-:W-:-:S07]  /*12290*/  @!P6 SHF.R.U32.HI R7, RZ, 0x2, R7 ;  /* 0x00000002ff07e819 */ /* 0x000fce0000011607 */
[----:B------:R0:W-:Y:S01]  /*122a0*/  @!P6 LDGSTS.E.BYPASS.LTC128B.128 [R19+0x27400], desc[UR44][R2.64], !P0 ;  /* 0x274000000213efae */ /* 0x0001e2000c101d6c */
[----:B------:R-:W-:Y:S02]  /*122b0*/  @!P6 ISETP.NE.U32.AND P0, PT, R7, RZ, PT ;  /* 0x000000ff0700e20c */ /* 0x000fe40003f05070 */
[----:B------:R-:W-:Y:S01]  /*122c0*/  @!P6 LOP3.LUT R7, R5, 0x80, RZ, 0xc0, !PT ;  /* 0x000000800507e812 */ /* 0x000fe200078ec0ff */
[----:B------:R0:W-:Y:S03]  /*122d0*/  @!P6 LDGSTS.E.BYPASS.LTC128B.128 [R19+0x29400], desc[UR44][R2.64+0x80], !P5 ;  /* 0x294000800213efae */ /* 0x0001e6000e901d6c */
[----:B------:R-:W-:Y:S01]  /*122e0*/  @!P6 SHF.R.U32.HI R7, RZ, 0x3, R7 ;  /* 0x00000003ff07e819 */ /* 0x000fe20000011607 */
[----:B------:R0:W-:Y:S04]  /*122f0*/  @!P6 LDGSTS.E.BYPASS.LTC128B.128 [R19+0x2b400], desc[UR44][R2.64+0x100], !P4 ;  /* 0x2b4001000213efae */ /* 0x0001e8000e101d6c */
[----:B------:R0:W-:Y:S04]  /*12300*/  @!P6 LDGSTS.E.BYPASS.LTC128B.128 [R19+0x2d400], desc[UR44][R2.64+0x180], !P3 ;  /* 0x2d4001800213efae */ /* 0x0001e8000d901d6c */
[----:B------:R0:W-:Y:S04]  /*12310*/  @!P6 LDGSTS.E.BYPASS.LTC128B.128 [R19+0x2f400], desc[UR44][R2.64+0x200], !P2 ;  /* 0x2f4002000213efae */ /* 0x0001e8000d101d6c */
[----:B------:R0:W-:Y:S04]  /*12320*/  @!P6 LDGSTS.E.BYPASS.LTC128B.128 [R19+0x31400], desc[UR44][R2.64+0x280], !P1 ;  /* 0x314002800213efae */ /* 0x0001e8000c901d6c */
[----:B------:R0:W-:Y:S01]  /*12330*/  @!P6 LDGSTS.E.BYPASS.LTC128B.128 [R19+0x33400], desc[UR44][R2.64+0x300], P0 ;  /* 0x334003000213efae */ /* 0x0001e20008101d6c */
[----:B------:R-:W-:-:S13]  /*12340*/  @!P6 ISETP.NE.U32.AND P0, PT, R7, RZ, PT ;  /* 0x000000ff0700e20c */ /* 0x000fda0003f05070 */
[----:B-1----:R0:W-:Y:S02]  /*12350*/  @!P6 LDGSTS.E.BYPASS.LTC128B.128 [R19+0x35400], desc[UR44][R2.64+0x380], P0 ;  /* 0x354003800213efae */ /* 0x0021e40008101d6c */
.L_x_1169:
[----:B------:R-:W-:Y:S01]  /*12360*/  LOP3.LUT P0, RZ, R16, 0x10000, RZ, 0xc0, !PT ;  /* 0x0001000010ff7812 */ /* 0x000fe2000780c0ff */
[----:B------:R-:W-:-:S12]  /*12370*/  BSSY B0, `(.L_x_1082) ;  /* 0x0000016000007945 */ /* 0x000fd80003800000 */
[----:B------:R-:W-:Y:S05]  /*12380*/  @P0 BRA `(.L_x_1083) ;  /* 0x0000000000500947 */ /* 0x000fea0003800000 */
[----:B------:R-:W-:Y:S02]  /*12390*/  LOP3.LUT R4, R4, 0x40, RZ, 0xc0, !PT ;  /* 0x0000004004047812 */ /* 0x000fe400078ec0ff */
[----:B------:R-:W-:Y:S02]  /*123a0*/  LOP3.LUT P6, RZ, R16, 0x800, RZ, 0xc0, !PT ;  /* 0x0000080010ff7812 */ /* 0x000fe400078cc0ff */
[----:B0-----:R-:W-:Y:S02]  /*123b0*/  LEA R2, P0, R8, R0, 0x1 ;  /* 0x0000000008027211 */ /* 0x001fe400078008ff */
[----:B------:R-:W-:Y:S02]  /*123c0*/  SHF.R.U32.HI R4, RZ, 0x2, R4 ;  /* 0x00000002ff047819 */ /* 0x000fe40000011604 */
[----:B------:R-:W-:Y:S01]  /*123d0*/  LOP3.LUT R5, R5, 0x80, RZ, 0xc0, !PT ;  /* 0x0000008005057812 */ /* 0x000fe200078ec0ff */
[----:B------:R-:W-:Y:S01]  /*123e0*/  IMAD.X R3, RZ, RZ, R6, P0 ;  /* 0x000000ffff037224 */ /* 0x000fe200000e0606 */
[----:B------:R-:W-:-:S02]  /*123f0*/  ISETP.NE.U32.AND P0, PT, R4, RZ, PT ;  /* 0x000000ff0400720c */ /* 0x000fc40003f05070 */
[----:B------:R-:W-:-:S03]  /*12400*/  SHF.R.U32.HI R5, RZ, 0x3, R5 ;  /* 0x00000003ff057819 */ /* 0x000fc60000011605 */
[----:B------:R-:W-:Y:S01]  /*12410*/  @!PT LDS RZ, [RZ] ;  /* 0x00000000fffff984 */ /* 0x000fe20000000800 */
[----:B------:R-:W-:Y:S01]  /*12420*/  @!PT LDS RZ, [RZ] ;  /* 0x00000000fffff984 */ /* 0x000fe20000000800 */
[----:B------:R-:W-:Y:S01]  /*12430*/  @!PT LDS RZ, [RZ] ;  /* 0x00000000fffff984 */ /* 0x000fe20000000800 */
[----:B------:R1:W-:Y:S04]  /*12440*/  LDGSTS.E.BYPASS.LTC128B.128 [R19+0x27c00], desc[UR44][R2.64], !P6 ;  /* 0x27c0000002137fae */ /* 0x0003e8000f101d6c */
        /* <DEDUP_REMOVED lines=8> */
.L_x_1083:
[----:B------:R-:W-:Y:S05]  /*124d0*/  BSYNC B0 ;  /* 0x0000000000007941 */ /* 0x000fea0003800000 */
.L_x_1082:
[----:B------:R-:W-:Y:S01]  /*124e0*/  NOP ;  /* 0x0000000000007918 */ /* 0x000fe20000000000 */
[----:B------:R-:W-:-:S13]  /*124f0*/  PLOP3.LUT P0, PT, PT, PT, PT, 0x80, 0x0 ;  /* 0x000000000000781c */ /* 0x000fda0003f0f070 */
.L_x_1084:
[----:B------:R-:W-:Y:S02]  /*12500*/  PLOP3.LUT P1, PT, P1, P0, PT, 0xa2, 0x0 ;  /* 0x000000000000781c */ /* 0x000fe40000f21472 */
[----:B------:R-:W-:-:S08]  /*12510*/  @P0 R2UR P1, UR4, R17 ;  /* 0x00000000110402ca */ /* 0x000fd00000020000 */
[----:B------:R-:W-:-:S05]  /*12520*/  @P0 PLOP3.LUT P0, PT, P1, PT, PT, 0x80, 0x0 ;  /* 0x000000000000081c */ /* 0x000fca0000f0f070 */
[----:B------:R-:W-:Y:S01]  /*12530*/  @!P1 SYNCS.ARRIVE.TRANS64.RED.A0T1 RZ, [UR4+0x38810], RZ ;  /* 0x038810ffffff99a7 */ /* 0x000fe20008200404 */
[----:B------:R-:W-:Y:S07]  /*12540*/  @!P1 ARRIVES.LDGSTSBAR.64.TRANSCNT [UR4+0x38810] ;  /* 0x03881000ff0099b0 */ /* 0x000fee0008000a84 */
[----:B------:R-:W-:Y:S05]  /*12550*/  @P0 BRA.U.ANY `(.L_x_1084) ;  /* 0xfffffffd00e80947 */ /* 0x000fea000393ffff */
[----:B01----:R-:W2:Y:S02]  /*12560*/  LDL.LU R2, [R1+0x20] ;  /* 0x0000200001027983 */ /* 0x003ea40000300800 */
        /* <DEDUP_REMOVED lines=11> */
.L_x_1170:
[----:B------:R-:W-:Y:S05]  /*12620*/  BSYNC B0 ;  /* 0x0000000000007941 */ /* 0x000fea0003800000 */
.L_x_1085:
[----:B------:R-:W-:-:S05]  /*12630*/  IMAD.U32 R2, RZ, RZ, UR36 ;  /* 0x00000024ff027e24 */ /* 0x000fca000f8e00ff */
[----:B------:R-:W-:-:S13]  /*12640*/  ISETP.NE.AND P0, PT, R2, 0x3, PT ;  /* 0x000000030200780c */ /* 0x000fda0003f05270 */
[----:B------:R-:W-:Y:S05]  /*12650*/  @!P0 BRA `(.L_x_1087) ;  /* 0x0000000000048947 */ /* 0x000fea0003800000 */
[----:B------:R-:W-:Y:S01]  /*12660*/  BPT.TRAP 0x1 ;  /* 0x000000040000795c */ /* 0x000fe20000300000 */
.L_x_1087:
[----:B0-----:R-:W-:Y:S01]  /*12670*/  SHF.L.U32 R0, R23, 0x1f, RZ ;  /* 0x0000001f17007819 */ /* 0x001fe200000006ff */
[----:B------:R-:W-:Y:S03]  /*12680*/  BSSY B0, `(.L_x_1088) ;  /* 0x0000003000007945 */ /* 0x000fe60003800000 */
[----:B------:R-:W0:Y:S02]  /*12690*/  SYNCS.PHASECHK.TRANS64.TRYWAIT P0, [R22+URZ+0x38860], R0 ;  /* 0x03886000160075a7 */ /* 0x000e24000800017f */
[----:B0-----:R-:W-:Y:S05]  /*126a0*/  @!P0 BRA `(.L_x_1089) ;  /* 0x0000004000e08947 */ /* 0x001fea0003800000 */
.L_x_1171:
[----:B------:R-:W-:Y:S05]  /*126b0*/  BSYNC B0 ;  /* 0x0000000000007941 */ /* 0x000fea0003800000 */
.L_x_1088:
[----:B------:R-:W0:Y:S01]  /*126c0*/  LDL.LU R3, [R1+0x18] ;  /* 0x0000180001037983 */ /* 0x000e220000300800 */
[----:B------:R-:W-:Y:S01]  /*126d0*/  ULDC.64 UR4, c[0x0][0x328] ;  /* 0x0000ca0000047ab9 */ /* 0x000fe20000000a00 */
[----:B------:R-:W-:Y:S02]  /*126e0*/  ULDC.64 UR6, c[0x0][0x318] ;  /* 0x0000c60000067ab9 */ /* 0x000fe40000000a00 */
[----:B------:R-:W2:Y:S04]  /*126f0*/  LDL.LU R2, [R1] ;  /* 0x0000000001027983 */ /* 0x000ea80000300800 */
[----:B------:R-:W3:Y:S01]  /*12700*/  LDL.LU R4, [R1+0x1c] ;  /* 0x00001c0001047983 */ /* 0x000ee20000300800 */
[----:B------:R-:W-:Y:S02]  /*12710*/  IMAD R5, R18, 0x8000, R34 ;  /* 0x0000800012057824 */ /* 0x000fe400078e0222 */
[----:B0-----:R-:W-:-:S04]  /*12720*/  IMAD R0, R3, UR4, RZ ;  /* 0x0000000403007c24 */ /* 0x001fc8000f8e02ff */
[C---:B--2---:R-:W-:Y:S02]  /*12730*/  IMAD R0, R2.reuse, UR5, R0 ;  /* 0x0000000502007c24 */ /* 0x044fe4000f8e0200 */
[----:B------:R-:W-:Y:S01]  /*12740*/  IMAD.WIDE.U32 R2, R2, UR4, RZ ;  /* 0x0000000402027c25 */ /* 0x000fe2000f8e00ff */
[----:B------:R-:W-:-:S03]  /*12750*/  ULDC.64 UR4, c[0x0][0x338] ;  /* 0x0000ce0000047ab9 */ /* 0x000fc60000000a00 */
[----:B------:R-:W-:Y:S02]  /*12760*/  IMAD.IADD R3, R3, 0x1, R0 ;  /* 0x0000000103037824 */ /* 0x000fe400078e0200 */
[----:B---3--:R-:W-:Y:S02]  /*12770*/  IMAD R0, R4, UR4, RZ ;  /* 0x0000000404007c24 */ /* 0x008fe4000f8e02ff */
        /* <DEDUP_REMOVED lines=10> */
[----:B------:R-:W0:Y:S01]  /*12820*/  S2R R7, SR_TID.X ;  /* 0x0000000000077919 */ /* 0x000e220000002100 */
[----:B------:R-:W-:Y:S01]  /*12830*/  IMAD R5, R5, 0x2, R17 ;  /* 0x0000000205057824 */ /* 0x000fe200078e0211 */
[C---:B------:R-:W-:Y:S01]  /*12840*/  LOP3.LUT P5, RZ, R30.reuse, 0x2, RZ, 0xc0, !PT ;  /* 0x000000021eff7812 */ /* 0x040fe200078ac0ff */
[----:B------:R-:W1:Y:S01]  /*12850*/  SHFL.IDX PT, R2, R4, RZ, 0x181f ;  /* 0x00181fff04027589 */ /* 0x000e6200000e0000 */
[C---:B------:R-:W-:Y:S02]  /*12860*/  LOP3.LUT P4, RZ, R30.reuse, 0x4, RZ, 0xc0, !PT ;  /* 0x000000041eff7812 */ /* 0x040fe4000788c0ff */
[C---:B------:R-:W-:Y:S01]  /*12870*/  LOP3.LUT P3, RZ, R30.reuse, 0x8, RZ, 0xc0, !PT ;  /* 0x000000081eff7812 */ /* 0x040fe2000786c0ff */
[----:B------:R-:W2:Y:S01]  /*12880*/  SHFL.IDX PT, R3, R6, RZ, 0x181f ;  /* 0x00181fff06037589 */ /* 0x000ea200000e0000 */
[----:B------:R-:W-:Y:S02]  /*12890*/  LOP3.LUT P2, RZ, R30, 0x10, RZ, 0xc0, !PT ;  /* 0x000000101eff7812 */ /* 0x000fe4000784c0ff */
[----:B------:R-:W-:Y:S01]  /*128a0*/  LOP3.LUT R16, R16, 0xffffffbf, RZ, 0xc0, !PT ;  /* 0xffffffbf10107812 */ /* 0x000fe200078ec0ff */
[----:B0-----:R-:W-:-:S05]  /*128b0*/  IMAD.SHL.U32 R7, R7, 0x8, RZ ;  /* 0x0000000807077824 */ /* 0x001fca00078e00ff */
[----:B------:R-:W-:-:S05]  /*128c0*/  LOP3.LUT R7, R7, 0x38, RZ, 0xc0, !PT ;  /* 0x0000003807077812 */ /* 0x000fca00078ec0ff */
[----:B------:R-:W-:Y:S01]  /*128d0*/  IMAD.SHL.U32 R0, R7, 0x2, RZ ;  /* 0x0000000207007824 */ /* 0x000fe200078e00ff */
[----:B------:R-:W-:-:S04]  /*128e0*/  LOP3.LUT R7, R30, 0x1, RZ, 0xc0, !PT ;  /* 0x000000011e077812 */ /* 0x000fc800078ec0ff */
[----:B-1----:R-:W-:Y:S02]  /*128f0*/  IADD3 R2, P0, R2, R0, RZ ;  /* 0x0000000002027210 */ /* 0x002fe40007f1e0ff */
[----:B------:R-:W-:Y:S02]  /*12900*/  ISETP.NE.U32.AND P1, PT, R7, 0x1, PT ;  /* 0x000000010700780c */ /* 0x000fe40003f25070 */
[----:B------:R-:W-:Y:S01]  /*12910*/  PRMT R7, R30, 0x8880, RZ ;  /* 0x000088801e077816 */ /* 0x000fe200000000ff */
[----:B--2---:R-:W-:Y:S01]  /*12920*/  IMAD.X R3, RZ, RZ, R3, P0 ;  /* 0x000000ffff037224 */ /* 0x004fe200000e0603 */
[----:B------:R-:W-:-:S09]  /*12930*/  ISETP.LT.OR P0, PT, R29, 0x1, P1 ;  /* 0x000000011d00780c */ /* 0x000fd20000f01670 */
[----:B------:R-:W-:Y:S02]  /*12940*/  @P1 LOP3.LUT R16, R16, 0x40, RZ, 0xfc, !PT ;  /* 0x0000004010101812 */ /* 0x000fe400078efcff */
[----:B------:R-:W-:Y:S02]  /*12950*/  LOP3.LUT P1, RZ, R30, 0x20, RZ, 0xc0, !PT ;  /* 0x000000201eff7812 */ /* 0x000fe4000782c0ff */
[----:B------:R-:W-:Y:S01]  /*12960*/  @!PT LDS RZ, [RZ] ;  /* 0x00000000fffff984 */ /* 0x000fe20000000800 */
[----:B------:R-:W-:Y:S01]  /*12970*/  LDGSTS.E.BYPASS.LTC128B.128 [R5+0x400], desc[UR44][R2.64], !P0 ;  /* 0x0040000002057fae */ /* 0x000fe2000c101d6c */
[----:B------:R-:W-:Y:S02]  /*12980*/  ISETP.LT.OR P0, PT, R29, 0x1, !P5 ;  /* 0x000000011d00780c */ /* 0x000fe40006f01670 */
[----:B------:R-:W-:-:S11]  /*12990*/  LOP3.LUT R16, R16, 0xffffff7f, RZ, 0xc0, !PT ;  /* 0xffffff7f10107812 */ /* 0x000fd600078ec0ff */
        /* <DEDUP_REMOVED lines=62> */
.L_x_1181:
        /* <DEDUP_REMOVED lines=34> */
.L_x_1091:
        /* <DEDUP_REMOVED lines=11> */
.L_x_1092:
[----:B------:R-:W2:Y:S01]  /*13050*/  LDL.LU R2, [R1+0x14] ;  /* 0x0000140001027983 */ /* 0x000ea20000300800 */
[----:B------:R1:W-:Y:S01]  /*13060*/  SYNCS.ARRIVE.TRANS64.A1T0 RZ, [R22+URZ+0x38850], RZ ;  /* 0x038850ff16ff79a7 */ /* 0x0003e2000810003f */
[----:B------:R-:W-:Y:S01]  /*13070*/  BSSY B0, `(.L_x_1093) ;  /* 0x00000f3000007945 */ /* 0x000fe20003800000 */
[----:B--2---:R-:W-:-:S05]  /*13080*/  VIADD R7, R2, 0xfffffffe ;  /* 0xfffffffe02077836 */ /* 0x004fca0000000000 */
[----:B------:R-:W-:-:S13]  /*13090*/  ISETP.GE.AND P0, PT, R7, R31, PT ;  /* 0x0000001f0700720c */ /* 0x000fda0003f06270 */
[----:B-1----:R-:W-:Y:S05]  /*130a0*/  @!P0 BRA `(.L_x_1094) ;  /* 0x0000000c00bc8947 */ /* 0x002fea0003800000 */
[----:B------:R-:W2:Y:S01]  /*130b0*/  LDL.LU R2, [R1+0x24] ;  /* 0x0000240001027983 */ /* 0x000ea20000300800 */
[----:B------:R-:W-:-:S04]  /*130c0*/  LOP3.LUT R29, R30, 0x80, RZ, 0xc0, !PT ;  /* 0x000000801e1d7812 */ /* 0x000fc800078ec0ff */
[----:B------:R-:W-:Y:S02]  /*130d0*/  SHF.R.U32.HI R29, RZ, 0x3, R29 ;  /* 0x00000003ff1d7819 */ /* 0x000fe4000001161d */
[----:B--2---:R-:W-:-:S04]  /*130e0*/  LOP3.LUT R2, R2, 0x40, RZ, 0xc0, !PT ;  /* 0x0000004002027812 */ /* 0x004fc800078ec0ff */
[----:B------:R-:W-:-:S07]  /*130f0*/  SHF.R.U32.HI R30, RZ, 0x2, R2 ;  /* 0x00000002ff1e7819 */ /* 0x000fce0000011602 */
.L_x_1107:
[----:B-1----:R-:W1:Y:S01]  /*13100*/  S2R R2, SR_TID.X ;  /* 0x0000000000027919 */ /* 0x002e620000002100 */
[----:B--2---:R-:W2:Y:S01]  /*13110*/  LDC R3, c[0x0][0x430] ;  /* 0x00010c00ff037b82 */ /* 0x004ea20000000800 */
[----:B---3--:R-:W-:Y:S01]  /*13120*/  IMAD R6, R7, 0x40, R32 ;  /* 0x0000004007067824 */ /* 0x008fe200078e0220 */
[----:B------:R-:W-:Y:S05]  /*13130*/  YIELD ;  /* 0x0000000000007946 */ /* 0x000fea0003800000 */
[----:B0-----:R-:W0:Y:S01]  /*13140*/  S2R R4, SR_TID.X ;  /* 0x0000000000047919 */ /* 0x001e220000002100 */
[----:B------:R-:W-:Y:S01]  /*13150*/  IMAD.U32 R11, RZ, RZ, UR36 ;  /* 0x00000024ff0b7e24 */ /* 0x000fe2000f8e00ff */
[----:B------:R-:W-:Y:S01]  /*13160*/  ULDC UR4, c[0x0][0x430] ;  /* 0x00010c0000047ab9 */ /* 0x000fe20000000800 */
[----:B------:R-:W-:Y:S01]  /*13170*/  VIADD R18, R18, 0x1 ;  /* 0x0000000112127836 */ /* 0x000fe20000000000 */
[----:B--2---:R-:W-:-:S02]  /*13180*/  ISETP.NE.AND P0, PT, R3, 0x1, PT ;  /* 0x000000010300780c */ /* 0x004fc40003f05270 */
[----:B-1----:R-:W-:-:S04]  /*13190*/  LOP3.LUT R2, R2, 0x7f, RZ, 0xc0, !PT ;  /* 0x0000007f02027812 */ /* 0x002fc800078ec0ff */
[----:B------:R-:W-:-:S07]  /*131a0*/  SHF.R.U32.HI R2, RZ, 0x3, R2 ;  /* 0x00000003ff027819 */ /* 0x000fce0000011602 */
[----:B------:R-:W1:Y:S01]  /*131b0*/  @P0 LDC R3, c[0x0][0x434] ;  /* 0x00010d00ff030b82 */ /* 0x000e620000000800 */
[----:B0-----:R-:W-:-:S05]  /*131c0*/  IMAD.SHL.U32 R4, R4, 0x10, RZ ;  /* 0x0000001004047824 */ /* 0x001fca00078e00ff */
[----:B------:R-:W-:Y:S02]  /*131d0*/  LOP3.LUT R4, R2, 0x70, R4, 0xf8, !PT ;  /* 0x0000007002047812 */ /* 0x000fe400078ef804 */
[----:B------:R-:W0:Y:S02]  /*131e0*/  @P0 LDC R2, c[0x0][0x438] ;  /* 0x00010e00ff020b82 */ /* 0x000e240000000800 */
[C---:B------:R-:W-:Y:S01]  /*131f0*/  ISETP.GT.U32.AND P1, PT, R4.reuse, 0x3f, PT ;  /* 0x0000003f0400780c */ /* 0x040fe20003f24070 */
[----:B------:R-:W-:-:S04]  /*13200*/  IMAD.IADD R6, R4, 0x1, R6 ;  /* 0x0000000104067824 */ /* 0x000fc800078e0206 */
[----:B------:R-:W-:-:S08]  /*13210*/  IMAD.MOV.U32 R10, RZ, RZ, R6 ;  /* 0x000000ffff0a7224 */ /* 0x000fd000078e0006 */
[----:B------:R-:W2:Y:S01]  /*13220*/  @!P1 LDC.64 R4, c[0x0][0x428] ;  /* 0x00010a00ff049b82 */ /* 0x000ea20000000a00 */
[----:B-1----:R-:W-:-:S07]  /*13230*/  @P0 IMAD.HI.U32 R3, R6, R3, RZ ;  /* 0x0000000306030227 */ /* 0x002fce00078e00ff */
[----:B------:R-:W1:Y:S01]  /*13240*/  @!P1 LDC.64 R8, c[0x0][0x418] ;  /* 0x00010600ff089b82 */ /* 0x000e620000000a00 */
[----:B0-----:R-:W-:-:S04]  /*13250*/  @P0 SHF.R.U32.HI R10, RZ, R2, R3 ;  /* 0x00000002ff0a0219 */ /* 0x001fc80000011603 */
[--C-:B------:R-:W-:Y:S01]  /*13260*/  @!P1 SHF.R.S32.HI R3, RZ, 0x1f, R10.reuse ;  /* 0x0000001fff039819 */ /* 0x100fe2000001140a */
[----:B------:R-:W-:-:S04]  /*13270*/  @!P1 IMAD.MOV.U32 R2, RZ, RZ, R10 ;  /* 0x000000ffff029224 */ /* 0x000fc800078e000a */
[----:B--2---:R-:W-:-:S04]  /*13280*/  @!P1 IMAD.WIDE.U32 R2, R28, R4, R2 ;  /* 0x000000041c029225 */ /* 0x004fc800078e0002 */
[----:B------:R-:W-:-:S04]  /*13290*/  @!P1 IMAD R4, R33, R4, RZ ;  /* 0x0000000421049224 */ /* 0x000fc800078e02ff */
[----:B------:R-:W-:Y:S01]  /*132a0*/  @!P1 IMAD R5, R28, R5, R4 ;  /* 0x000000051c059224 */ /* 0x000fe200078e0204 */
[----:B-1----:R-:W-:Y:S01]  /*132b0*/  @!P1 LEA R8, P0, R2, R8, 0x2 ;  /* 0x0000000802089211 */ /* 0x002fe200078010ff */
[----:B------:R-:W-:Y:S02]  /*132c0*/  IMAD.MOV.U32 R4, RZ, RZ, RZ ;  /* 0x000000ffff047224 */ /* 0x000fe400078e00ff */
[----:B------:R-:W-:Y:S02]  /*132d0*/  @!P1 IMAD.IADD R3, R5, 0x1, R3 ;  /* 0x0000000105039824 */ /* 0x000fe400078e0203 */
[----:B------:R-:W-:-:S03]  /*132e0*/  IMAD.MOV R5, RZ, RZ, -R10 ;  /* 0x000000ffff057224 */ /* 0x000fc600078e0a0a */
[----:B------:R-:W-:Y:S01]  /*132f0*/  @!P1 LEA.HI.X R9, R2, R9, R3, 0x2, P0 ;  /* 0x0000000902099211 */ /* 0x000fe200000f1403 */
[----:B------:R-:W-:Y:S01]  /*13300*/  IMAD R5, R5, UR4, R6 ;  /* 0x0000000405057c24 */ /* 0x000fe2000f8e0206 */
[----:B------:R-:W-:-:S03]  /*13310*/  ISETP.NE.AND P0, PT, R18, 0x2, PT ;  /* 0x000000021200780c */ /* 0x000fc60003f05270 */
[----:B------:R0:W5:Y:S01]  /*13320*/  @!P1 LDG.E R4, desc[UR44][R8.64] ;  /* 0x0000002c08049981 */ /* 0x000162000c1e1900 */
[----:B------:R-:W-:Y:S02]  /*13330*/  ISETP.NE.AND P1, PT, R11, 0x3, PT ;  /* 0x000000030b00780c */ /* 0x000fe40003f25270 */
[----:B------:R-:W-:Y:S02]  /*13340*/  SEL R2, RZ, 0x1, P0 ;  /* 0x00000001ff027807 */ /* 0x000fe40000000000 */
[----:B------:R-:W-:Y:S02]  /*13350*/  SEL R18, R18, RZ, P0 ;  /* 0x000000ff12127207 */ /* 0x000fe40000000000 */
[----:B------:R-:W-:Y:S01]  /*13360*/  LOP3.LUT R23, R23, R2, RZ, 0x3c, !PT ;  /* 0x0000000217177212 */ /* 0x000fe200078e3cff */
[----:B------:R-:W-:Y:S02]  /*13370*/  IMAD.MOV.U32 R2, RZ, RZ, R7 ;  /* 0x000000ffff027224 */ /* 0x000fe400078e0007 */
[----:B------:R-:W-:-:S03]  /*13380*/  VIADD R7, R7, 0xffffffff ;  /* 0xffffffff07077836 */ /* 0x000fc60000000000 */
[----:B------:R-:W-:Y:S01]  /*13390*/  ISETP.GT.AND P3, PT, R2, R31, PT ;  /* 0x0000001f0200720c */ /* 0x000fe20003f64270 */
[----:B0-----:R-:W-:-:S12]  /*133a0*/  @!P1 BRA `(.L_x_1095) ;  /* 0x0000000000049947 */ /* 0x001fd80003800000 */
[----:B------:R-:W-:Y:S01]  /*133b0*/  BPT.TRAP 0x1 ;  /* 0x000000040000795c */ /* 0x000fe20000300000 */
.L_x_1095:
[----:B------:R-:W-:Y:S01]  /*133c0*/  IMAD R6, R18, 0x8, R17 ;  /* 0x0000000812067824 */ /* 0x000fe200078e0211 */
[----:B------:R-:W-:Y:S01]  /*133d0*/  SHF.L.U32 R20, R23, 0x1f, RZ ;  /* 0x0000001f17147819 */ /* 0x000fe200000006ff */
[----:B------:R-:W-:Y:S01]  /*133e0*/  BSSY B1, `(.L_x_1096) ;  /* 0x0000004000017945 */ /* 0x000fe20003800000 */
[----:B------:R-:W-:Y:S02]  /*133f0*/  SHF.R.S32.HI R9, RZ, 0x1f, R5 ;  /* 0x0000001fff097819 */ /* 0x000fe40000011405 */
[----:B------:R-:W0:Y:S02]  /*13400*/  SYNCS.PHASECHK.TRANS64.TRYWAIT P0, [R6+URZ+0x38840], R20 ;  /* 0x03884014060075a7 */ /* 0x000e24000800017f */
[----:B0-----:R-:W-:Y:S05]  /*13410*/  @!P0 BRA `(.L_x_1097) ;  /* 0x0000003c00c08947 */ /* 0x001fea0003800000 */
.L_x_1182:
[----:B------:R-:W-:Y:S05]  /*13420*/  BSYNC B1 ;  /* 0x0000000000017941 */ /* 0x000fea0003800000 */
.L_x_1096:
        /* <DEDUP_REMOVED lines=40> */
.L_x_1192:
        /* <DEDUP_REMOVED lines=8> */
.L_x_1099:
        /* <DEDUP_REMOVED lines=11> */
.L_x_1100:
[----:B------:R2:W-:Y:S01]  /*137e0*/  SYNCS.ARRIVE.TRANS64.A1T0 RZ, [R6+URZ+0x38830], RZ ;  /* 0x038830ff06ff79a7 */ /* 0x0005e2000810003f */
[----:B------:R-:W-:Y:S05]  /*137f0*/  @!P2 BRA `(.L_x_1101) ;  /* 0x000000000004a947 */ /* 0x000fea0003800000 */
[----:B------:R-:W-:Y:S01]  /*13800*/  BPT.TRAP 0x1 ;  /* 0x000000040000795c */ /* 0x000fe20000300000 */
.L_x_1101:
[----:B------:R-:W3:Y:S01]  /*13810*/  SYNCS.PHASECHK.TRANS64.TRYWAIT P0, [R6+URZ+0x38860], R20 ;  /* 0x03886014060075a7 */ /* 0x000ee2000800017f */
[----:B------:R-:W-:Y:S04]  /*13820*/  BSSY B1, `(.L_x_1102) ;  /* 0x0000002000017945 */ /* 0x000fe80003800000 */
[----:B---3--:R-:W-:Y:S05]  /*13830*/  @!P0 BRA `(.L_x_1103) ;  /* 0x0000003c00e88947 */ /* 0x008fea0003800000 */
.L_x_1193:
[----:B------:R-:W-:Y:S05]  /*13840*/  BSYNC B1 ;  /* 0x0000000000017941 */ /* 0x000fea0003800000 */
.L_x_1102:
        /* <DEDUP_REMOVED lines=79> */
.L_x_1203:
        /* <DEDUP_REMOVED lines=25> */
.L_x_1105:
        /* <DEDUP_REMOVED lines=11> */
.L_x_1106:
[----:B------:R1:W-:Y:S01]  /*13f80*/  SYNCS.ARRIVE.TRANS64.A1T0 RZ, [R6+URZ+0x38850], RZ ;  /* 0x038850ff06ff79a7 */ /* 0x0003e2000810003f */
[----:B------:R-:W-:Y:S05]  /*13f90*/  @P3 BRA `(.L_x_1107) ;  /* 0xfffffff000583947 */ /* 0x000fea000383ffff */
.L_x_1094:
[----:B------:R-:W-:Y:S05]  /*13fa0*/  BSYNC B0 ;  /* 0x0000000000007941 */ /* 0x000fea0003800000 */
.L_x_1093:
        /* <DEDUP_REMOVED lines=21> */
.L_x_1109:
[----:B------:R-:W-:Y:S05]  /*14100*/  BSYNC B0 ;  /* 0x0000000000007941 */ /* 0x000fea0003800000 */
.L_x_1108:
[----:B------:R-:W-:-:S07]  /*14110*/  SEL R18, R18, RZ, P0 ;  /* 0x000000ff12127207 */ /* 0x000fce0000000000 */
.L_x_1062:
[----:B------:R-:W-:Y:S05]  /*14120*/  BSYNC B7 ;  /* 0x0000000000077941 */ /* 0x000fea0003800000 */
.L_x_1060:
        /* <DEDUP_REMOVED lines=11> */
.L_x_1110:
        /* <DEDUP_REMOVED lines=43> */
.L_x_1213:
[----:B------:R-:W-:Y:S02]  /*14490*/  ULDC UR4, c[0x0][0xd38] ;  /* 0x00034e0000047ab9 */ /* 0x000fe40000000800 */
[----:B------:R-:W-:-:S04]  /*144a0*/  IMAD.U32 R5, RZ, RZ, UR4 ;  /* 0x00000004ff057e24 */ /* 0x000fc8000f8e00ff */
[----:B-1----:R-:W-:-:S04]  /*144b0*/  IMAD R9, R14, R5, RZ ;  /* 0x000000050e097224 */ /* 0x002fc800078e02ff */
[----:B------:R-:W-:-:S05]  /*144c0*/  IMAD.IADD R6, R6, 0x1, R9 ;  /* 0x0000000106067824 */ /* 0x000fca00078e0209 */
[----:B------:R-:W-:-:S13]  /*144d0*/  ISETP.GT.AND P6, PT, R6, R0, PT ;  /* 0x000000000600720c */ /* 0x000fda0003fc4270 */
[----:B------:R-:W-:Y:S05]  /*144e0*/  @P6 BRA `(.L_x_1113) ;  /* 0x0000000000a46947 */ /* 0x000fea0003800000 */
.L_x_1116:
        /* <DEDUP_REMOVED lines=35> */
.L_x_1221:
[----:B------:R-:W-:Y:S02]  /*14720*/  ULDC UR4, c[0x0][0xd38] ;  /* 0x00034e0000047ab9 */ /* 0x000fe40000000800 */
[----:B------:R-:W-:-:S04]  /*14730*/  IMAD.U32 R5, RZ, RZ, UR4 ;  /* 0x00000004ff057e24 */ /* 0x000fc8000f8e00ff */
[----:B-1----:R-:W-:-:S04]  /*14740*/  IMAD R9, R14, R5, RZ ;  /* 0x000000050e097224 */ /* 0x002fc800078e02ff */
[----:B------:R-:W-:-:S05]  /*14750*/  IMAD.IADD R6, R9, 0x1, R6 ;  /* 0x0000000109067824 */ /* 0x000fca00078e0206 */
[----:B------:R-:W-:-:S13]  /*14760*/  ISETP.GT.AND P6, PT, R6, R0, PT ;  /* 0x000000000600720c */ /* 0x000fda0003fc4270 */
[----:B------:R-:W-:Y:S05]  /*14770*/  @!P6 BRA `(.L_x_1116) ;  /* 0xfffffffc005ce947 */ /* 0x000fea000383ffff */
.L_x_1113:
        /* <DEDUP_REMOVED lines=9> */
.L_x_1226:
[----:B------:R-:W-:-:S13]  /*14810*/  ISETP.NE.AND P0, PT, R8, RZ, PT ;  /* 0x000000ff0800720c */ /* 0x000fda0003f05270 */
[----:B------:R-:W-:Y:S05]  /*14820*/  @!P0 BRA `(.L_x_1118) ;  /* 0x0000000000108947 */ /* 0x000fea0003800000 */
[----:B------:R-:W-:Y:S01]  /*14830*/  UMOV UR4, 0xffffffff ;  /* 0xffffffff00047882 */ /* 0x000fe20000000000 */
[----:B------:R-:W-:Y:S02]  /*14840*/  VIADD R12, R6, 0xffffffff ;  /* 0xffffffff060c7836 */ /* 0x000fe40000000000 */
[----:B------:R-:W-:Y:S05]  /*14850*/  BRA.DIV UR4, `(.L_x_1119) ;  /* 0x0000004204207947 */ /* 0x000fea000b800000 */
[----:B------:R4:W0:Y:S02]  /*14860*/  SHFL.IDX PT, R24, R3, R12, 0x1f ;  /* 0x00001f0c03187589 */ /* 0x00082400000e0000 */
.L_x_1118:
        /* <DEDUP_REMOVED lines=58> */
.L_x_1114:
[----:B------:R-:W-:Y:S01]  /*14c10*/  UMOV UR4, URZ ;  /* 0x0000003f00047c82 */ /* 0x000fe20008000000 */
[----:B------:R-:W-:Y:S01]  /*14c20*/  UMOV UR5, URZ ;  /* 0x0000003f00057c82 */ /* 0x000fe20008000000 */
[----:B------:R-:W-:Y:S01]  /*14c30*/  ULDC UR6, c[0x0][0xd3c] ;  /* 0x00034f0000067ab9 */ /* 0x000fe20000000800 */
[----:B------:R-:W-:Y:S02]  /*14c40*/  IMAD.MOV.U32 R24, RZ, RZ, R0 ;  /* 0x000000ffff187224 */ /* 0x000fe400078e0000 */
[----:B------:R-:W-:Y:S02]  /*14c50*/  IMAD.U32 R25, RZ, RZ, UR4 ;  /* 0x00000004ff197e24 */ /* 0x000fe4000f8e00ff */
[----:B------:R-:W-:Y:S02]  /*14c60*/  IMAD.U32 R26, RZ, RZ, UR5 ;  /* 0x00000005ff1a7e24 */ /* 0x000fe4000f8e00ff */
[----:B------:R-:W-:-:S07]  /*14c70*/  IMAD.U32 R27, RZ, RZ, UR6 ;  /* 0x00000006ff1b7e24 */ /* 0x000fce000f8e00ff */
.L_x_1120:
        /* <DEDUP_REMOVED lines=10> */
.L_x_1111:
[----:B------:R-:W-:Y:S02]  /*14d20*/  ULDC UR4, c[0x0][0xd3c] ;  /* 0x00034f0000047ab9 */ /* 0x000fe40000000800 */
[----:B0-----:R-:W-:-:S13]  /*14d30*/  ISETP.GE.AND P0, PT, R27, UR4, PT ;  /* 0x000000041b007c0c */ /* 0x001fda000bf06270 */
[----:B------:R-:W-:Y:S05]  /*14d40*/  @!P0 BRA `(.L_x_1121) ;  /* 0xffffffa800048947 */ /* 0x000fea000383ffff */
[----:B------:R-:W-:Y:S05]  /*14d50*/  BSYNC B8 ;  /* 0x0000000000087941 */ /* 0x000fea0003800000 */
.L_x_1054:
        /* <DEDUP_REMOVED lines=12> */
.L_x_1229:
[----:B------:R-:W-:Y:S05]  /*14e20*/  BSYNC B0 ;  /* 0x0000000000007941 */ /* 0x000fea0003800000 */
.L_x_1122:
[----:B------:R-:W-:-:S03]  /*14e30*/  UMOV UR4, 0xffffffff ;  /* 0xffffffff00047882 */ /* 0x000fc60000000000 */
[----:B------:R-:W-:Y:S05]  /*14e40*/  BRA.DIV UR4, `(.L_x_1124) ;  /* 0x0000003a04e07947 */ /* 0x000fea000b800000 */
[----:B0-----:R-:W0:Y:S02]  /*14e50*/  S2R R0, SR_TID.X ;  /* 0x0000000000007919 */ /* 0x001e240000002100 */
[----:B0-----:R-:W-:-:S04]  /*14e60*/  SHF.R.U32.HI R0, RZ, 0x5, R0 ;  /* 0x00000005ff007819 */ /* 0x001fc80000011600 */
[----:B------:R-:W-:-:S05]  /*14e70*/  LOP3.LUT R0, R0, 0x3, RZ, 0xc0, !PT ;  /* 0x0000000300007812 */ /* 0x000fca00078ec0ff */
[----:B------:R0:W1:Y:S02]  /*14e80*/  SHFL.IDX PT, R14, R0, RZ, 0x1f ;  /* 0x00001fff000e7589 */ /* 0x00006400000e0000 */
.L_x_1232:
[----:B-1----:R-:W-:Y:S01]  /*14e90*/  ISETP.NE.AND P0, PT, R14, RZ, PT ;  /* 0x000000ff0e00720c */ /* 0x002fe20003f05270 */
[----:B------:R-:W-:-:S12]  /*14ea0*/  BSSY B0, `(.L_x_1125) ;  /* 0x0000024000007945 */ /* 0x000fd80003800000 */
[----:B------:R-:W-:Y:S05]  /*14eb0*/  @P0 BRA `(.L_x_1126) ;  /* 0x0000000000880947 */ /* 0x000fea0003800000 */
[----:B------:R-:W-:-:S03]  /*14ec0*/  UMOV UR4, 0xffffffff ;  /* 0xffffffff00047882 */ /* 0x000fc60000000000 */
[----:B------:R-:W-:Y:S05]  /*14ed0*/  BRA.DIV UR4, `(.L_x_1127) ;  /* 0x0000003a04f07947 */ /* 0x000fea000b800000 */
[----:B------:R-:W-:-:S13]  /*14ee0*/  ELECT P6, URZ, PT ;  /* 0x00000000003f782f */ /* 0x000fda00038c0000 */
.L_x_1235:
[----:B------:R-:W-:Y:S05]  /*14ef0*/  @!P6 BRA `(.L_x_1126) ;  /* 0x000000000078e947 */ /* 0x000fea0003800000 */
[----:B------:R-:W-:-:S06]  /*14f00*/  ULOP3.LUT UR4, UR39, 0x2, URZ, 0xfc, !UPT ;  /* 0x0000000227047892 */ /* 0x000fcc000f8efc3f */
[----:B0-----:R-:W-:-:S05]  /*14f10*/  IMAD.U32 R0, RZ, RZ, UR4 ;  /* 0x00000004ff007e24 */ /* 0x001fca000f8e00ff */
[----:B------:R-:W-:-:S13]  /*14f20*/  ISETP.NE.AND P0, PT, R0, 0x3, PT ;  /* 0x000000030000780c */ /* 0x000fda0003f05270 */
[----:B------:R-:W-:Y:S05]  /*14f30*/  @!P0 BRA `(.L_x_1128) ;  /* 0x0000000000048947 */ /* 0x000fea0003800000 */
[----:B------:R-:W-:Y:S01]  /*14f40*/  BPT.TRAP 0x1 ;  /* 0x000000040000795c */ /* 0x000fe20000300000 */
.L_x_1128:
[C---:B------:R-:W-:Y:S01]  /*14f50*/  IMAD R3, R18.reuse, 0x8, R5 ;  /* 0x0000000812037824 */ /* 0x040fe200078e0205 */
[----:B------:R-:W-:Y:S01]  /*14f60*/  SHF.L.U32 R2, R23, 0x1f, RZ ;  /* 0x0000001f17027819 */ /* 0x000fe200000006ff */
[----:B------:R-:W-:-:S03]  /*14f70*/  VIADD R18, R18, 0x1 ;  /* 0x0000000112127836 */ /* 0x000fc60000000000 */
[----:B------:R-:W0:Y:S02]  /*14f80*/  SYNCS.PHASECHK.TRANS64.TRYWAIT P1, [R3+URZ+0x38840], R2 ;  /* 0x03884002030075a7 */ /* 0x000e24000802017f */
[----:B------:R-:W-:-:S04]  /*14f90*/  ISETP.NE.AND P2, PT, R18, 0x2, PT ;  /* 0x000000021200780c */ /* 0x000fc80003f45270 */
[----:B------:R-:W-:Y:S01]  /*14fa0*/  SEL R0, RZ, 0x1, P2 ;  /* 0x00000001ff007807 */ /* 0x000fe20001000000 */
[----:B0-----:R-:W-:Y:S08]  /*14fb0*/  @!P1 BRA `(.L_x_1129) ;  /* 0x0000003800d89947 */ /* 0x001ff00003800000 */
.L_x_1236:
[----:B------:R-:W-:Y:S02]  /*14fc0*/  SEL R18, R18, RZ, P2 ;  /* 0x000000ff12127207 */ /* 0x000fe40001000000 */
[----:B------:R-:W-:Y:S01]  /*14fd0*/  LOP3.LUT R0, R23, R0, RZ, 0x3c, !PT ;  /* 0x0000000017007212 */ /* 0x000fe200078e3cff */
[----:B------:R-:W-:Y:S06]  /*14fe0*/  @!P0 BRA `(.L_x_1130) ;  /* 0x0000000000048947 */ /* 0x000fec0003800000 */
[----:B------:R-:W-:Y:S01]  /*14ff0*/  BPT.TRAP 0x1 ;  /* 0x000000040000795c */ /* 0x000fe20000300000 */
.L_x_1130:
[----:B------:R-:W-:Y:S01]  /*15000*/  IMAD R5, R18, 0x8, R5 ;  /* 0x0000000812057824 */ /* 0x000fe200078e0205 */
[----:B------:R-:W-:-:S04]  /*15010*/  SHF.L.U32 R0, R0, 0x1f, RZ ;  /* 0x0000001f00007819 */ /* 0x000fc800000006ff */
[----:B------:R-:W1:Y:S02]  /*15020*/  SYNCS.PHASECHK.TRANS64.TRYWAIT P1, [R5+URZ+0x38840], R0 ;  /* 0x03884000050075a7 */ /* 0x000e64000802017f */
[----:B-1----:R-:W-:Y:S05]  /*15030*/  @!P1 BRA `(.L_x_1131) ;  /* 0x0000003800cc9947 */ /* 0x002fea0003800000 */
.L_x_1237:
[----:B------:R-:W-:Y:S05]  /*15040*/  @!P0 BRA `(.L_x_1132) ;  /* 0x0000000000048947 */ /* 0x000fea0003800000 */
[----:B------:R-:W-:Y:S01]  /*15050*/  BPT.TRAP 0x1 ;  /* 0x000000040000795c */ /* 0x000fe20000300000 */
.L_x_1132:
[----:B------:R-:W5:Y:S02]  /*15060*/  SYNCS.PHASECHK.TRANS64.TRYWAIT P1, [R3+URZ+0x38860], R2 ;  /* 0x03886002030075a7 */ /* 0x000f64000802017f */
[----:B-----5:R-:W-:Y:S05]  /*15070*/  @!P1 BRA `(.L_x_1133) ;  /* 0x0000003800d09947 */ /* 0x020fea0003800000 */
.L_x_1238:
[----:B------:R-:W-:Y:S05]  /*15080*/  @!P0 BRA `(.L_x_1134) ;  /* 0x0000000000048947 */ /* 0x000fea0003800000 */
[----:B------:R-:W-:Y:S01]  /*15090*/  BPT.TRAP 0x1 ;  /* 0x000000040000795c */ /* 0x000fe20000300000 */
.L_x_1134:
[----:B------:R0:W0:Y:S02]  /*150a0*/  SYNCS.PHASECHK.TRANS64.TRYWAIT P0, [R5+URZ+0x38860], R0 ;  /* 0x03886000050075a7 */ /* 0x000024000800017f */
[----:B0-----:R-:W-:Y:S05]  /*150b0*/  @!P0 NANOSLEEP.SYNCS 0x989680 ;  /* 0x009896800000895d */ /* 0x001fea0003900000 */
[----:B------:R-:W0:Y:S02]  /*150c0*/  @!P0 SYNCS.PHASECHK.TRANS64 P0, [R5+URZ+0x38860], R0 ;  /* 0x03886000050085a7 */ /* 0x000e24000800007f */
[----:B0-----:R-:W-:Y:S05]  /*150d0*/  @!P0 BRA `(.L_x_1134) ;  /* 0xfffffffc00f08947 */ /* 0x001fea000383ffff */
.L_x_1126:
[----:B------:R-:W-:Y:S05]  /*150e0*/  BSYNC B0 ;  /* 0x0000000000007941 */ /* 0x000fea0003800000 */
.L_x_1125:
[----:B------:R-:W-:Y:S05]  /*150f0*/  EXIT ;  /* 0x000000000000794d */ /* 0x000fea0003800000 */
.L_x_1007:
[----:B0-----:R-:W-:-:S04]  /*15100*/  IMAD.U32 R0, RZ, RZ, UR41 ;  /* 0x00000029ff007e24 */ /* 0x001fc8000f8e00ff */
[----:B------:R0:W1:Y:S03]  /*15110*/  SYNCS.PHASECHK.TRANS64.TRYWAIT P1, [R0+URZ+0x38800], R3 ;  /* 0x03880003000075a7 */ /* 0x000066000802017f */
[----:B-1----:R-:W-:Y:S05]  /*15120*/  @!P1 NANOSLEEP.SYNCS 0x989680 ;  /* 0x009896800000995d */ /* 0x002fea0003900000 */
[----:B------:R-:W1:Y:S02]  /*15130*/  @!P1 SYNCS.PHASECHK.TRANS64 P1, [R0+URZ+0x38800], R3 ;  /* 0x03880003000095a7 */ /* 0x000e64000802007f */
[----:B-1----:R-:W-:Y:S05]  /*15140*/  @!P1 BRA `(.L_x_1007) ;  /* 0xfffffffc00ec9947 */ /* 0x002fea000383ffff */
[----:B------:R-:W-:Y:S05]  /*15150*/  BRA `(.L_x_1135) ;  /* 0xfffffeec00047947 */ /* 0x000fea000383ffff */
.L_x_1011:
[----:B--2---:R2:W3:Y:S02]  /*15160*/  SYNCS.PHASECHK.TRANS64.TRYWAIT P1, [R5+URZ+0x38830], R4 ;  /* 0x03883004050075a7 */ /* 0x0044e4000802017f */
[----:B---3--:R-:W-:Y:S05]  /*15170*/  @!P1 NANOSLEEP.SYNCS 0x989680 ;  /* 0x009896800000995d */ /* 0x008fea0003900000 */
[----:B------:R-:W3:Y:S02]  /*15180*/  @!P1 SYNCS.PHASECHK.TRANS64 P1, [R5+URZ+0x38830], R4 ;  /* 0x03883004050095a7 */ /* 0x000ee4000802007f */
[----:B---3--:R-:W-:Y:S05]  /*15190*/  @!P1 BRA `(.L_x_1011) ;  /* 0xfffffffc00f09947 */ /* 0x008fea000383ffff */
[----:B------:R-:W-:Y:S05]  /*151a0*/  BRA `(.L_x_1010) ;  /* 0xfffffeec001c7947 */ /* 0x000fea000383ffff */
.L_x_1012:
[----:B0-----:R-:W-:-:S04]  /*151b0*/  IMAD.U32 R6, RZ, RZ, UR41 ;  /* 0x00000029ff067e24 */ /* 0x001fc8000f8e00ff */
[----:B------:R0:W3:Y:S03]  /*151c0*/  SYNCS.PHASECHK.TRANS64.TRYWAIT P1, [R6+URZ+0x38810], R3 ;  /* 0x03881003060075a7 */ /* 0x0000e6000802017f */
[----:B---3--:R-:W-:Y:S05]  /*151d0*/  @!P1 NANOSLEEP.SYNCS 0x989680 ;  /* 0x009896800000995d */ /* 0x008fea0003900000 */
[----:B------:R-:W3:Y:S02]  /*151e0*/  @!P1 SYNCS.PHASECHK.TRANS64 P1, [R6+URZ+0x38810], R3 ;  /* 0x03881003060095a7 */ /* 0x000ee4000802007f */
[----:B---3--:R-:W-:Y:S05]  /*151f0*/  @!P1 BRA `(.L_x_1012) ;  /* 0xfffffffc00ec9947 */ /* 0x008fea000383ffff */
[----:B------:R-:W-:Y:S05]  /*15200*/  BRA `(.L_x_1136) ;  /* 0xfffffeec00a47947 */ /* 0x000fea000383ffff */
.L_x_1016:
[----:B----4-:R4:W0:Y:S02]  /*15210*/  SYNCS.PHASECHK.TRANS64.TRYWAIT P1, [R5+URZ+0x38850], R4 ;  /* 0x03885004050075a7 */ /* 0x010824000802017f */
[----:B0-----:R-:W-:Y:S05]  /*15220*/  @!P1 NANOSLEEP.SYNCS 0x989680 ;  /* 0x009896800000995d */ /* 0x001fea0003900000 */
[----:B------:R-:W0:Y:S02]  /*15230*/  @!P1 SYNCS.PHASECHK.TRANS64 P1, [R5+URZ+0x38850], R4 ;  /* 0x03885004050095a7 */ /* 0x000e24000802007f */
[----:B0-----:R-:W-:Y:S05]  /*15240*/  @!P1 BRA `(.L_x_1016) ;  /* 0xfffffffc00f09947 */ /* 0x001fea000383ffff */
[----:B------:R-:W-:Y:S05]  /*15250*/  BRA `(.L_x_1015) ;  /* 0xfffffeec00b07947 */ /* 0x000fea000383ffff */
.L_x_1023:
[----:B-1----:R-:W-:-:S04]  /*15260*/  IMAD.U32 R7, RZ, RZ, UR5 ;  /* 0x00000005ff077e24 */ /* 0x002fc8000f8e00ff */
[----:B------:R1:W2:Y:S03]  /*15270*/  SYNCS.PHASECHK.TRANS64.TRYWAIT P2, [R7+URZ+0x38830], R6 ;  /* 0x03883006070075a7 */ /* 0x0002a6000804017f */
[----:B--2---:R-:W-:Y:S05]  /*15280*/  @!P2 NANOSLEEP.SYNCS 0x989680 ;  /* 0x009896800000a95d */ /* 0x004fea0003900000 */
[----:B------:R-:W2:Y:S02]  /*15290*/  @!P2 SYNCS.PHASECHK.TRANS64 P2, [R7+URZ+0x38830], R6 ;  /* 0x038830060700a5a7 */ /* 0x000ea4000804007f */
[----:B--2---:R-:W-:Y:S05]  /*152a0*/  @!P2 BRA `(.L_x_1023) ;  /* 0xfffffffc00eca947 */ /* 0x004fea000383ffff */
[----:B------:R-:W-:Y:S05]  /*152b0*/  BRA `(.L_x_1022) ;  /* 0xffffff14002c7947 */ /* 0x000fea000383ffff */
.L_x_1027:
[----:B-1----:R-:W-:-:S04]  /*152c0*/  IMAD.U32 R7, RZ, RZ, UR5 ;  /* 0x00000005ff077e24 */ /* 0x002fc8000f8e00ff */
[----:B------:R1:W3:Y:S03]  /*152d0*/  SYNCS.PHASECHK.TRANS64.TRYWAIT P2, [R7+URZ+0x38850], R6 ;  /* 0x03885006070075a7 */ /* 0x0002e6000804017f */
[----:B---3--:R-:W-:Y:S05]  /*152e0*/  @!P2 NANOSLEEP.SYNCS 0x989680 ;  /* 0x009896800000a95d */ /* 0x008fea0003900000 */
[----:B------:R-:W3:Y:S02]  /*152f0*/  @!P2 SYNCS.PHASECHK.TRANS64 P2, [R7+URZ+0x38850], R6 ;  /* 0x038850060700a5a7 */ /* 0x000ee4000804007f */
[----:B---3--:R-:W-:Y:S05]  /*15300*/  @!P2 BRA `(.L_x_1027) ;  /* 0xfffffffc00eca947 */ /* 0x008fea000383ffff */
[----:B------:R-:W-:Y:S05]  /*15310*/  BRA `(.L_x_1026) ;  /* 0xffffff14009c7947 */ /* 0x000fea000383ffff */
.L_x_1068:
        /* <DEDUP_REMOVED lines=11> */
.L_x_1138:
[----:B------:R-:W-:Y:S05]  /*153d0*/  BSYNC B0 ;  /* 0x0000000000007941 */ /* 0x000fea0003800000 */
.L_x_1137:
[----:B------:R-:W-:Y:S05]  /*153e0*/  BRA `(.L_x_1139) ;  /* 0xffffffb000347947 */ /* 0x000fea000383ffff */
.L_x_1071:
[----:B0-----:R0:W1:Y:S02]  /*153f0*/  SYNCS.PHASECHK.TRANS64.TRYWAIT P0, [R22+URZ+0x38840], R0 ;  /* 0x03884000160075a7 */ /* 0x001064000800017f */
[----:B-1----:R-:W-:Y:S05]  /*15400*/  @!P0 NANOSLEEP.SYNCS 0x989680 ;  /* 0x009896800000895d */ /* 0x002fea0003900000 */
[----:B------:R-:W1:Y:S02]  /*15410*/  @!P0 SYNCS.PHASECHK.TRANS64 P0, [R22+URZ+0x38840], R0 ;  /* 0x03884000160085a7 */ /* 0x000e64000800007f */
[----:B-1----:R-:W-:Y:S05]  /*15420*/  @!P0 BRA `(.L_x_1071) ;  /* 0xfffffffc00f08947 */ /* 0x002fea000383ffff */
[----:B------:R-:W-:Y:S05]  /*15430*/  BRA `(.L_x_1140) ;  /* 0xffffffb400307947 */ /* 0x000fea000383ffff */
.L_x_1072:
        /* <DEDUP_REMOVED lines=8> */
.L_x_1142:
[----:B------:R-:W-:Y:S05]  /*154c0*/  BSYNC B0 ;  /* 0x0000000000007941 */ /* 0x000fea0003800000 */
.L_x_1141:
        /* <DEDUP_REMOVED lines=9> */
.L_x_1143:
[----:B------:R-:W-:Y:S02]  /*15560*/  IMAD.MOV.U32 R13, RZ, RZ, R5 ;  /* 0x000000ffff0d7224 */ /* 0x000fe400078e0005 */
[----:B------:R-:W-:Y:S02]  /*15570*/  IMAD.MOV.U32 R12, RZ, RZ, 0x1 ;  /* 0x00000001ff0c7424 */ /* 0x000fe400078e00ff */
[----:B------:R-:W-:-:S07]  /*15580*/  IMAD.MOV.U32 R3, RZ, RZ, R14 ;  /* 0x000000ffff037224 */ /* 0x000fce00078e000e */
[----:B------:R-:W-:Y:S05]  /*15590*/  WARPSYNC.COLLECTIVE R15, `(.L_x_1144) ;  /* 0x000000000f087348 */ /* 0x000fea0003c00000 */
[----:B------:R0:W1:Y:S02]  /*155a0*/  SHFL.IDX P6, R14, R13, R12, R11 ;  /* 0x0000000c0d0e7389 */ /* 0x00006400000c000b */
[----:B01----:R-:W-:Y:S01]  /*155b0*/  ENDCOLLECTIVE ;  /* 0x000000000000791b */ /* 0x003fe20003800000 */
.L_x_1144:
        /* <DEDUP_REMOVED lines=15> */
.L_x_1145:
[----:B------:R-:W-:Y:S02]  /*156b0*/  @P0 IMAD R6, R4, 0x2, R17 ;  /* 0x0000000204060824 */ /* 0x000fe400078e0211 */
[----:B------:R-:W-:Y:S02]  /*156c0*/  IMAD.MOV.U32 R13, RZ, RZ, R5 ;  /* 0x000000ffff0d7224 */ /* 0x000fe400078e0005 */
[----:B------:R-:W-:Y:S02]  /*156d0*/  IMAD.MOV.U32 R12, RZ, RZ, 0x2 ;  /* 0x00000002ff0c7424 */ /* 0x000fe400078e00ff */
[----:B------:R-:W-:-:S07]  /*156e0*/  IMAD.MOV.U32 R3, RZ, RZ, R14 ;  /* 0x000000ffff037224 */ /* 0x000fce00078e000e */
[----:B------:R-:W-:Y:S05]  /*156f0*/  WARPSYNC.COLLECTIVE R15, `(.L_x_1146) ;  /* 0x000000000f087348 */ /* 0x000fea0003c00000 */
[----:B------:R0:W1:Y:S02]  /*15700*/  SHFL.IDX P6, R14, R13, R12, R11 ;  /* 0x0000000c0d0e7389 */ /* 0x00006400000c000b */
[----:B01----:R-:W-:Y:S01]  /*15710*/  ENDCOLLECTIVE ;  /* 0x000000000000791b */ /* 0x003fe20003800000 */
.L_x_1146:
        /* <DEDUP_REMOVED lines=15> */
.L_x_1147:
[----:B------:R-:W-:Y:S02]  /*15810*/  @P0 IMAD R6, R4, 0x2, R17 ;  /* 0x0000000204060824 */ /* 0x000fe400078e0211 */
[----:B------:R-:W-:Y:S02]  /*15820*/  IMAD.MOV.U32 R13, RZ, RZ, R5 ;  /* 0x000000ffff0d7224 */ /* 0x000fe400078e0005 */
[----:B------:R-:W-:Y:S02]  /*15830*/  IMAD.MOV.U32 R12, RZ, RZ, 0x3 ;  /* 0x00000003ff0c7424 */ /* 0x000fe400078e00ff */
[----:B------:R-:W-:-:S07]  /*15840*/  IMAD.MOV.U32 R3, RZ, RZ, R14 ;  /* 0x000000ffff037224 */ /* 0x000fce00078e000e */
[----:B------:R-:W-:Y:S05]  /*15850*/  WARPSYNC.COLLECTIVE R15, `(.L_x_1148) ;  /* 0x000000000f087348 */ /* 0x000fea0003c00000 */
[----:B------:R0:W1:Y:S02]  /*15860*/  SHFL.IDX P6, R14, R13, R12, R11 ;  /* 0x0000000c0d0e7389 */ /* 0x00006400000c000b */
[----:B01----:R-:W-:Y:S01]  /*15870*/  ENDCOLLECTIVE ;  /* 0x000000000000791b */ /* 0x003fe20003800000 */
.L_x_1148:
        /* <DEDUP_REMOVED lines=10> */
.L_x_1149:
[----:B------:R-:W-:Y:S01]  /*15920*/  @!PT LDS RZ, [RZ] ;  /* 0x00000000fffff984 */ /* 0x000fe20000000800 */
[----:B------:R-:W-:Y:S01]  /*15930*/  @!PT LDS RZ, [RZ] ;  /* 0x00000000fffff984 */ /* 0x000fe20000000800 */
[----:B------:R-:W-:Y:S01]  /*15940*/  @!PT LDS RZ, [RZ] ;  /* 0x00000000fffff984 */ /* 0x000fe20000000800 */
[----:B------:R0:W-:Y:S01]  /*15950*/  @P0 LDGSTS.E.BYPASS.LTC128B.128 [R6+0x23400], desc[UR44][R2.64], !P2 ;  /* 0x2340000002060fae */ /* 0x0001e2000d101d6c */
[----:B------:R-:W-:Y:S01]  /*15960*/  IMAD.MOV.U32 R0, RZ, RZ, R14 ;  /* 0x000000ffff007224 */ /* 0x000fe200078e000e */
[----:B------:R-:W-:Y:S06]  /*15970*/  BRA `(.L_x_1150) ;  /* 0xffffffb000e47947 */ /* 0x000fec000383ffff */
.L_x_1077:
[----:B------:R-:W-:Y:S01]  /*15980*/  IMAD.MOV.U32 R13, RZ, RZ, R2 ;  /* 0x000000ffff0d7224 */ /* 0x000fe200078e0002 */
[----:B------:R-:W-:Y:S01]  /*15990*/  LOP3.LUT R16, R16, 0xfffffeff, RZ, 0xc0, !PT ;  /* 0xfffffeff10107812 */ /* 0x000fe200078ec0ff */
        /* <DEDUP_REMOVED lines=8> */
.L_x_1151:
[C---:B------:R-:W-:Y:S01]  /*15a20*/  VIADD R6, R25.reuse, 0x10 ;  /* 0x0000001019067836 */ /* 0x040fe20000000000 */
[----:B------:R-:W-:Y:S01]  /*15a30*/  ISETP.GE.AND P2, PT, R25, R3, PT ;  /* 0x000000031900720c */ /* 0x000fe20003f46270 */
[----:B------:R-:W-:-:S12]  /*15a40*/  IMAD.MOV.U32 R13, RZ, RZ, R0 ;  /* 0x000000ffff0d7224 */ /* 0x000fd800078e0000 */
[----:B------:R-:W-:-:S04]  /*15a50*/  @P2 LOP3.LUT R16, R16, 0x100, RZ, 0xfc, !PT ;  /* 0x0000010010102812 */ /* 0x000fc800078efcff */
[----:B------:R-:W-:Y:S01]  /*15a60*/  LOP3.LUT R16, R16, 0xffffff7f, RZ, 0xc0, !PT ;  /* 0xffffff7f10107812 */ /* 0x000fe200078ec0ff */
[----:B------:R-:W-:-:S07]  /*15a70*/  IMAD.MOV.U32 R4, RZ, RZ, R14 ;  /* 0x000000ffff047224 */ /* 0x000fce00078e000e */
[----:B------:R-:W-:Y:S05]  /*15a80*/  WARPSYNC.COLLECTIVE R15, `(.L_x_1152) ;  /* 0x000000000f087348 */ /* 0x000fea0003c00000 */
[----:B------:R0:W1:Y:S02]  /*15a90*/  SHFL.IDX P6, R14, R13, R12, R11 ;  /* 0x0000000c0d0e7389 */ /* 0x00006400000c000b */
[----:B01----:R-:W-:Y:S01]  /*15aa0*/  ENDCOLLECTIVE ;  /* 0x000000000000791b */ /* 0x003fe20003800000 */
.L_x_1152:
[----:B------:R-:W-:Y:S02]  /*15ab0*/  IMAD.MOV.U32 R13, RZ, RZ, R2 ;  /* 0x000000ffff0d7224 */ /* 0x000fe400078e0002 */
[----:B------:R-:W-:Y:S02]  /*15ac0*/  IMAD.MOV.U32 R12, RZ, RZ, 0x1 ;  /* 0x00000001ff0c7424 */ /* 0x000fe400078e00ff */
[----:B------:R-:W-:-:S07]  /*15ad0*/  IMAD.MOV.U32 R5, RZ, RZ, R14 ;  /* 0x000000ffff057224 */ /* 0x000fce00078e000e */
[----:B------:R-:W-:Y:S05]  /*15ae0*/  WARPSYNC.COLLECTIVE R15, `(.L_x_1153) ;  /* 0x000000000f087348 */ /* 0x000fea0003c00000 */
[----:B------:R0:W1:Y:S02]  /*15af0*/  SHFL.IDX P6, R14, R13, R12, R11 ;  /* 0x0000000c0d0e7389 */ /* 0x00006400000c000b */
[----:B01----:R-:W-:Y:S01]  /*15b00*/  ENDCOLLECTIVE ;  /* 0x000000000000791b */ /* 0x003fe20003800000 */
.L_x_1153:
        /* <DEDUP_REMOVED lines=15> */
.L_x_1154:
[----:B------:R-:W-:-:S04]  /*15c00*/  @P2 LOP3.LUT R16, R16, 0x80, RZ, 0xfc, !PT ;  /* 0x0000008010102812 */ /* 0x000fc800078efcff */
[----:B------:R-:W-:Y:S01]  /*15c10*/  LOP3.LUT R16, R16, 0xffffffbf, RZ, 0xc0, !PT ;  /* 0xffffffbf10107812 */ /* 0x000fe200078ec0ff */
[----:B------:R-:W-:Y:S02]  /*15c20*/  IMAD.MOV.U32 R13, RZ, RZ, R2 ;  /* 0x000000ffff0d7224 */ /* 0x000fe400078e0002 */
[----:B------:R-:W-:Y:S02]  /*15c30*/  IMAD.MOV.U32 R12, RZ, RZ, 0x2 ;  /* 0x00000002ff0c7424 */ /* 0x000fe400078e00ff */
[----:B------:R-:W-:-:S07]  /*15c40*/  IMAD.MOV.U32 R5, RZ, RZ, R14 ;  /* 0x000000ffff057224 */ /* 0x000fce00078e000e */
[----:B------:R-:W-:Y:S05]  /*15c50*/  WARPSYNC.COLLECTIVE R15, `(.L_x_1155) ;  /* 0x000000000f087348 */ /* 0x000fea0003c00000 */
[----:B------:R0:W1:Y:S02]  /*15c60*/  SHFL.IDX P6, R14, R13, R12, R11 ;  /* 0x0000000c0d0e7389 */ /* 0x00006400000c000b */
[----:B01----:R-:W-:Y:S01]  /*15c70*/  ENDCOLLECTIVE ;  /* 0x000000000000791b */ /* 0x003fe20003800000 */
.L_x_1155:
        /* <DEDUP_REMOVED lines=16> */
.L_x_1156:
[----:B------:R-:W-:Y:S01]  /*15d80*/  @P2 LOP3.LUT R16, R16, 0x40, RZ, 0xfc, !PT ;  /* 0x0000004010102812 */ /* 0x000fe200078efcff */
[----:B------:R-:W-:Y:S02]  /*15d90*/  IMAD.MOV.U32 R13, RZ, RZ, R2 ;  /* 0x000000ffff0d7224 */ /* 0x000fe400078e0002 */
[----:B------:R-:W-:Y:S02]  /*15da0*/  IMAD.MOV.U32 R12, RZ, RZ, 0x3 ;  /* 0x00000003ff0c7424 */ /* 0x000fe400078e00ff */
[----:B------:R-:W-:-:S07]  /*15db0*/  IMAD.MOV.U32 R5, RZ, RZ, R14 ;  /* 0x000000ffff057224 */ /* 0x000fce00078e000e */
[----:B------:R-:W-:Y:S05]  /*15dc0*/  WARPSYNC.COLLECTIVE R15, `(.L_x_1157) ;  /* 0x000000000f087348 */ /* 0x000fea0003c00000 */
[----:B------:R0:W1:Y:S02]  /*15dd0*/  SHFL.IDX P6, R14, R13, R12, R11 ;  /* 0x0000000c0d0e7389 */ /* 0x00006400000c000b */
[----:B01----:R-:W-:Y:S01]  /*15de0*/  ENDCOLLECTIVE ;  /* 0x000000000000791b */ /* 0x003fe20003800000 */
.L_x_1157:
        /* <DEDUP_REMOVED lines=14> */
.L_x_1158:
[----:B------:R-:W-:Y:S01]  /*15ed0*/  IMAD.MOV.U32 R0, RZ, RZ, R14 ;  /* 0x000000ffff007224 */ /* 0x000fe200078e000e */
[----:B------:R-:W-:Y:S06]  /*15ee0*/  BRA `(.L_x_1159) ;  /* 0xffffffb400ec7947 */ /* 0x000fec000383ffff */
.L_x_1081:
[----:B------:R-:W-:Y:S01]  /*15ef0*/  LOP3.LUT R16, R16, 0xff7fffff, RZ, 0xc0, !PT ;  /* 0xff7fffff10107812 */ /* 0x000fe200078ec0ff */
[----:B------:R-:W-:Y:S01]  /*15f00*/  BSSY B0, `(.L_x_1160) ;  /* 0x000002e000007945 */ /* 0x000fe20003800000 */
[----:B------:R-:W-:Y:S02]  /*15f10*/  IMAD.MOV.U32 R13, RZ, RZ, R6 ;  /* 0x000000ffff0d7224 */ /* 0x000fe400078e0006 */
[----:B------:R-:W-:Y:S01]  /*15f20*/  @P2 LOP3.LUT R16, R16, 0x800000, RZ, 0xfc, !PT ;  /* 0x0080000010102812 */ /* 0x000fe200078efcff */
[----:B------:R-:W-:Y:S02]  /*15f30*/  IMAD.MOV.U32 R12, RZ, RZ, RZ ;  /* 0x000000ffff0c7224 */ /* 0x000fe400078e00ff */
[----:B------:R-:W-:Y:S01]  /*15f40*/  IMAD.MOV.U32 R11, RZ, RZ, 0x181f ;  /* 0x0000181fff0b7424 */ /* 0x000fe200078e00ff */
[----:B------:R-:W-:Y:S01]  /*15f50*/  LOP3.LUT R16, R16, 0xffbfffff, RZ, 0xc0, !PT ;  /* 0xffbfffff10107812 */ /* 0x000fe200078ec0ff */
[----:B------:R-:W-:-:S03]  /*15f60*/  IMAD.MOV.U32 R15, RZ, RZ, -0x1 ;  /* 0xffffffffff0f7424 */ /* 0x000fc600078e00ff */
[----:B------:R-:W-:-:S04]  /*15f70*/  @P1 LOP3.LUT R16, R16, 0x400000, RZ, 0xfc, !PT ;  /* 0x0040000010101812 */ /* 0x000fc800078efcff */
[C---:B------:R-:W-:Y:S02]  /*15f80*/  LOP3.LUT P1, RZ, R16.reuse, 0x100, RZ, 0xc0, !PT ;  /* 0x0000010010ff7812 */ /* 0x040fe4000782c0ff */
[C---:B------:R-:W-:Y:S02]  /*15f90*/  LOP3.LUT P0, RZ, R16.reuse, 0x80, RZ, 0xc0, !PT ;  /* 0x0000008010ff7812 */ /* 0x040fe4000780c0ff */
[C---:B------:R-:W-:Y:S02]  /*15fa0*/  LOP3.LUT P6, RZ, R16.reuse, 0x40, RZ, 0xc0, !PT ;  /* 0x0000004010ff7812 */ /* 0x040fe400078cc0ff */
[----:B------:R-:W-:-:S07]  /*15fb0*/  LOP3.LUT R16, R16, 0xffff7fff, RZ, 0xc0, !PT ;  /* 0xffff7fff10107812 */ /* 0x000fce00078ec0ff */
[----:B------:R-:W-:-:S04]  /*15fc0*/  @!P1 LOP3.LUT R7, R4, 0x40, RZ, 0xc0, !PT ;  /* 0x0000004004079812 */ /* 0x000fc800078ec0ff */
[----:B------:R-:W-:-:S04]  /*15fd0*/  @!P1 SHF.R.U32.HI R7, RZ, 0x2, R7 ;  /* 0x00000002ff079819 */ /* 0x000fc80000011607 */
[----:B------:R-:W-:Y:S02]  /*15fe0*/  @!P1 ISETP.NE.U32.AND P2, PT, R7, RZ, PT ;  /* 0x000000ff0700920c */ /* 0x000fe40003f45070 */
[----:B------:R-:W-:-:S04]  /*15ff0*/  @!P1 LOP3.LUT R7, R5, 0x80, RZ, 0xc0, !PT ;  /* 0x0000008005079812 */ /* 0x000fc800078ec0ff */
[----:B------:R-:W-:-:S04]  /*16000*/  @!P1 SHF.R.U32.HI R7, RZ, 0x3, R7 ;  /* 0x00000003ff079819 */ /* 0x000fc80000011607 */
[----:B------:R-:W-:Y:S02]  /*16010*/  @!P1 ISETP.NE.U32.AND P1, PT, R7, RZ, PT ;  /* 0x000000ff0700920c */ /* 0x000fe40003f25070 */
[----:B------:R-:W-:Y:S02]  /*16020*/  @!P0 LOP3.LUT R7, R4, 0x40, RZ, 0xc0, !PT ;  /* 0x0000004004078812 */ /* 0x000fe400078ec0ff */
[----:B------:R-:W-:Y:S02]  /*16030*/  @P2 LOP3.LUT R16, R16, 0x8000, RZ, 0xfc, !PT ;  /* 0x0000800010102812 */ /* 0x000fe400078efcff */
[----:B------:R-:W-:Y:S02]  /*16040*/  @!P0 SHF.R.U32.HI R7, RZ, 0x2, R7 ;  /* 0x00000002ff078819 */ /* 0x000fe40000011607 */
[C---:B------:R-:W-:Y:S02]  /*16050*/  LOP3.LUT P2, RZ, R16.reuse, 0x800000, RZ, 0xc0, !PT ;  /* 0x0080000010ff7812 */ /* 0x040fe4000784c0ff */
[----:B------:R-:W-:-:S04]  /*16060*/  LOP3.LUT R16, R16, 0xffffbfff, RZ, 0xc0, !PT ;  /* 0xffffbfff10107812 */ /* 0x000fc800078ec0ff */
[----:B------:R-:W-:Y:S02]  /*16070*/  @P1 LOP3.LUT R16, R16, 0x4000, RZ, 0xfc, !PT ;  /* 0x0000400010101812 */ /* 0x000fe400078efcff */
[----:B------:R-:W-:Y:S02]  /*16080*/  @!P0 ISETP.NE.U32.AND P1, PT, R7, RZ, PT ;  /* 0x000000ff0700820c */ /* 0x000fe40003f25070 */
[----:B------:R-:W-:Y:S02]  /*16090*/  @!P0 LOP3.LUT R7, R5, 0x80, RZ, 0xc0, !PT ;  /* 0x0000008005078812 */ /* 0x000fe400078ec0ff */
[----:B------:R-:W-:Y:S02]  /*160a0*/  LOP3.LUT R16, R16, 0xfffbffff, RZ, 0xc0, !PT ;  /* 0xfffbffff10107812 */ /* 0x000fe400078ec0ff */
        /* <DEDUP_REMOVED lines=11> */
[----:B------:R-:W-:-:S07]  /*16160*/  @!P6 SHF.R.U32.HI R7, RZ, 0x3, R7 ;  /* 0x00000003ff07e819 */ /* 0x000fce0000011607 */
[----:B------:R-:W-:Y:S02]  /*16170*/  @P0 LOP3.LUT R16, R16, 0x100000, RZ, 0xfc, !PT ;  /* 0x0010000010100812 */ /* 0x000fe400078efcff */
[----:B------:R-:W-:Y:S02]  /*16180*/  @!P6 ISETP.NE.U32.AND P0, PT, R7, RZ, PT ;  /* 0x000000ff0700e20c */ /* 0x000fe40003f05070 */
[----:B------:R-:W-:-:S11]  /*16190*/  LOP3.LUT R16, R16, 0xfff7ffff, RZ, 0xc0, !PT ;  /* 0xfff7ffff10107812 */ /* 0x000fd600078ec0ff */
[----:B------:R-:W-:-:S07]  /*161a0*/  @P0 LOP3.LUT R16, R16, 0x80000, RZ, 0xfc, !PT ;  /* 0x0008000010100812 */ /* 0x000fce00078efcff */
[----:B------:R-:W-:Y:S05]  /*161b0*/  WARPSYNC.COLLECTIVE R15, `(.L_x_1161) ;  /* 0x000000000f087348 */ /* 0x000fea0003c00000 */
[----:B------:R0:W1:Y:S02]  /*161c0*/  SHFL.IDX P6, R14, R13, R12, R11 ;  /* 0x0000000c0d0e7389 */ /* 0x00006400000c000b */
[----:B01----:R-:W-:Y:S01]  /*161d0*/  ENDCOLLECTIVE ;  /* 0x000000000000791b */ /* 0x003fe20003800000 */
.L_x_1161:
[----:B------:R-:W-:Y:S05]  /*161e0*/  BSYNC B0 ;  /* 0x0000000000007941 */ /* 0x000fea0003800000 */
.L_x_1160:
[----:B------:R-:W-:Y:S01]  /*161f0*/  IMAD.MOV.U32 R13, RZ, RZ, R0 ;  /* 0x000000ffff0d7224 */ /* 0x000fe200078e0000 */
[----:B------:R-:W-:Y:S01]  /*16200*/  LOP3.LUT R16, R16, 0xbfffffff, RZ, 0xc0, !PT ;  /* 0xbfffffff10107812 */ /* 0x000fe200078ec0ff */
[----:B------:R-:W-:Y:S02]  /*16210*/  IMAD.MOV.U32 R12, RZ, RZ, RZ ;  /* 0x000000ffff0c7224 */ /* 0x000fe400078e00ff */
[----:B------:R-:W-:Y:S01]  /*16220*/  IMAD.MOV.U32 R11, RZ, RZ, 0x181f ;  /* 0x0000181fff0b7424 */ /* 0x000fe200078e00ff */
[----:B------:R-:W-:Y:S01]  /*16230*/  @P2 LOP3.LUT R16, R16, 0x40000000, RZ, 0xfc, !PT ;  /* 0x4000000010102812 */ /* 0x000fe200078efcff */
[----:B------:R-:W-:Y:S02]  /*16240*/  IMAD.MOV.U32 R15, RZ, RZ, -0x1 ;  /* 0xffffffffff0f7424 */ /* 0x000fe400078e00ff */
[----:B------:R-:W-:Y:S01]  /*16250*/  IMAD.MOV.U32 R2, RZ, RZ, R14 ;  /* 0x000000ffff027224 */ /* 0x000fe200078e000e */
[----:B------:R-:W-:-:S13]  /*16260*/  LOP3.LUT P2, RZ, R16, 0x100, RZ, 0xc0, !PT ;  /* 0x0000010010ff7812 */ /* 0x000fda000784c0ff */
[----:B------:R-:W-:Y:S05]  /*16270*/  WARPSYNC.COLLECTIVE R15, `(.L_x_1162) ;  /* 0x000000000f087348 */ /* 0x000fea0003c00000 */
[----:B------:R0:W1:Y:S02]  /*16280*/  SHFL.IDX P6, R14, R13, R12, R11 ;  /* 0x0000000c0d0e7389 */ /* 0x00006400000c000b */
[----:B01----:R-:W-:Y:S01]  /*16290*/  ENDCOLLECTIVE ;  /* 0x000000000000791b */ /* 0x003fe20003800000 */
.L_x_1162:
[----:B------:R-:W-:-:S04]  /*162a0*/  LOP3.LUT R16, R16, 0xdfffffff, RZ, 0xc0, !PT ;  /* 0xdfffffff10107812 */ /* 0x000fc800078ec0ff */
[----:B------:R-:W-:-:S04]  /*162b0*/  @P1 LOP3.LUT R16, R16, 0x20000000, RZ, 0xfc, !PT ;  /* 0x2000000010101812 */ /* 0x000fc800078efcff */
[C---:B------:R-:W-:Y:S01]  /*162c0*/  LOP3.LUT P1, RZ, R16.reuse, 0x800, RZ, 0xc0, !PT ;  /* 0x0000080010ff7812 */ /* 0x040fe2000782c0ff */
[----:B------:R-:W-:Y:S02]  /*162d0*/  IMAD.MOV.U32 R13, RZ, RZ, R6 ;  /* 0x000000ffff0d7224 */ /* 0x000fe400078e0006 */
[----:B------:R-:W-:Y:S01]  /*162e0*/  IMAD.MOV.U32 R12, RZ, RZ, 0x1 ;  /* 0x00000001ff0c7424 */ /* 0x000fe200078e00ff */
[C---:B------:R-:W-:Y:S01]  /*162f0*/  LOP3.LUT P6, RZ, R16.reuse, 0x4000, RZ, 0xc0, !PT ;  /* 0x0000400010ff7812 */ /* 0x040fe200078cc0ff */
[----:B------:R-:W-:Y:S01]  /*16300*/  IMAD.MOV.U32 R3, RZ, RZ, R14 ;  /* 0x000000ffff037224 */ /* 0x000fe200078e000e */
[----:B------:R-:W-:-:S04]  /*16310*/  LOP3.LUT R16, R16, 0xefffffff, RZ, 0xc0, !PT ;  /* 0xefffffff10107812 */ /* 0x000fc800078ec0ff */
[----:B------:R-:W-:-:S05]  /*16320*/  @!P2 LEA R3, P0, R8, R3, 0x1 ;  /* 0x000000030803a211 */ /* 0x000fca00078008ff */
[----:B------:R-:W-:Y:S02]  /*16330*/  @!P2 IMAD.X R2, RZ, RZ, R2, P0 ;  /* 0x000000ffff02a224 */ /* 0x000fe400000e0602 */
[----:B------:R-:W-:-:S04]  /*16340*/  @P6 LOP3.LUT R16, R16, 0x10000000, RZ, 0xfc, !PT ;  /* 0x1000000010106812 */ /* 0x000fc800078efcff */
[C---:B------:R-:W-:Y:S02]  /*16350*/  LOP3.LUT P0, RZ, R16.reuse, 0x100, RZ, 0xc0, !PT ;  /* 0x0000010010ff7812 */ /* 0x040fe4000780c0ff */
[C---:B------:R-:W-:Y:S02]  /*16360*/  LOP3.LUT P6, RZ, R16.reuse, 0x8000, RZ, 0xc0, !PT ;  /* 0x0000800010ff7812 */ /* 0x040fe400078cc0ff */
[----:B------:R-:W-:-:S09]  /*16370*/  LOP3.LUT P2, RZ, R16, 0x40000000, RZ, 0xc0, !PT ;  /* 0x4000000010ff7812 */ /* 0x000fd2000784c0ff */
[----:B------:R-:W-:-:S04]  /*16380*/  @!P0 LOP3.LUT R3, R3, R2, RZ, 0x3c, !PT ;  /* 0x0000000203038212 */ /* 0x000fc800078e3cff */
[----:B------:R-:W-:-:S04]  /*16390*/  @!P0 LOP3.LUT R2, R3, R2, RZ, 0x3c, !PT ;  /* 0x0000000203028212 */ /* 0x000fc800078e3cff */
[----:B------:R-:W-:-:S05]  /*163a0*/  @!P0 LOP3.LUT R3, R3, R2, RZ, 0x3c, !PT ;  /* 0x0000000203038212 */ /* 0x000fca00078e3cff */
[----:B------:R-:W-:Y:S01]  /*163b0*/  @!PT LDS RZ, [RZ] ;  /* 0x00000000fffff984 */ /* 0x000fe20000000800 */
[----:B------:R-:W-:Y:S01]  /*163c0*/  @!PT LDS RZ, [RZ] ;  /* 0x00000000fffff984 */ /* 0x000fe20000000800 */
[----:B------:R-:W-:Y:S01]  /*163d0*/  @!PT LDS RZ, [RZ] ;  /* 0x00000000fffff984 */ /* 0x000fe20000000800 */
[----:B------:R0:W-:Y:S01]  /*163e0*/  @!P0 LDGSTS.E.BYPASS.LTC128B.128 [R19+0x26400], desc[UR44][R2.64], !P1 ;  /* 0x2640000002138fae */ /* 0x0001e2000c901d6c */
[C---:B------:R-:W-:Y:S02]  /*163f0*/  LOP3.LUT P1, RZ, R16.reuse, 0x20000000, RZ, 0xc0, !PT ;  /* 0x2000000010ff7812 */ /* 0x040fe4000782c0ff */
[----:B------:R-:W-:Y:S01]  /*16400*/  LOP3.LUT R16, R16, 0xfbffffff, RZ, 0xc0, !PT ;  /* 0xfbffffff10107812 */ /* 0x000fe200078ec0ff */
[----:B------:R0:W-:Y:S03]  /*16410*/  @!P0 LDGSTS.E.BYPASS.LTC128B.128 [R19+0x28400], desc[UR44][R2.64+0x80], !P5 ;  /* 0x2840008002138fae */ /* 0x0001e6000e901d6c */
[----:B------:R-:W-:Y:S01]  /*16420*/  @P5 LOP3.LUT R16, R16, 0x4000000, RZ, 0xfc, !PT ;  /* 0x0400000010105812 */ /* 0x000fe200078efcff */
[----:B------:R0:W-:Y:S03]  /*16430*/  @!P0 LDGSTS.E.BYPASS.LTC128B.128 [R19+0x2a400], desc[UR44][R2.64+0x100], !P4 ;  /* 0x2a40010002138fae */ /* 0x0001e6000e101d6c */
[C---:B------:R-:W-:Y:S01]  /*16440*/  LOP3.LUT P5, RZ, R16.reuse, 0x800, RZ, 0xc0, !PT ;  /* 0x0000080010ff7812 */ /* 0x040fe200078ac0ff */
[----:B------:R0:W-:Y:S01]  /*16450*/  @!P0 LDGSTS.E.BYPASS.LTC128B.128 [R19+0x2c400], desc[UR44][R2.64+0x180], !P3 ;  /* 0x2c40018002138fae */ /* 0x0001e2000d901d6c */
[----:B------:R-:W-:-:S03]  /*16460*/  LOP3.LUT R16, R16, 0xf7ffffff, RZ, 0xc0, !PT ;  /* 0xf7ffffff10107812 */ /* 0x000fc600078ec0ff */
[----:B------:R0:W-:Y:S04]  /*16470*/  @!P0 LDGSTS.E.BYPASS.LTC128B.128 [R19+0x2e400], desc[UR44][R2.64+0x200], !P2 ;  /* 0x2e40020002138fae */ /* 0x0001e8000d101d6c */
[----:B------:R0:W-:Y:S04]  /*16480*/  @!P0 LDGSTS.E.BYPASS.LTC128B.128 [R19+0x30400], desc[UR44][R2.64+0x280], !P1 ;  /* 0x3040028002138fae */ /* 0x0001e8000c901d6c */
[----:B------:R-:W-:Y:S01]  /*16490*/  @P5 LOP3.LUT R16, R16, 0x8000000, RZ, 0xfc, !PT ;  /* 0x0800000010105812 */ /* 0x000fe200078efcff */
[----:B------:R0:W-:Y:S03]  /*164a0*/  @!P0 LDGSTS.E.BYPASS.LTC128B.128 [R19+0x32400], desc[UR44][R2.64+0x300], P6 ;  /* 0x3240030002138fae */ /* 0x0001e6000b101d6c */
[----:B------:R-:W-:-:S02]  /*164b0*/  LOP3.LUT P6, RZ, R16, 0x10000000, RZ, 0xc0, !PT ;  /* 0x1000000010ff7812 */ /* 0x000fc400078cc0ff */
[----:B------:R-:W-:-:S11]  /*164c0*/  LOP3.LUT P5, RZ, R16, 0x80, RZ, 0xc0, !PT ;  /* 0x0000008010ff7812 */ /* 0x000fd600078ac0ff */
[----:B------:R0:W-:Y:S02]  /*164d0*/  @!P0 LDGSTS.E.BYPASS.LTC128B.128 [R19+0x34400], desc[UR44][R2.64+0x380], P6 ;  /* 0x3440038002138fae */ /* 0x0001e4000b101d6c */
[----:B0-----:R-:W-:Y:S05]  /*164e0*/  WARPSYNC.COLLECTIVE R15, `(.L_x_1163) ;  /* 0x000000000f087348 */ /* 0x001fea0003c00000 */
[----:B------:R1:W2:Y:S02]  /*164f0*/  SHFL.IDX P6, R14, R13, R12, R11 ;  /* 0x0000000c0d0e7389 */ /* 0x0002a400000c000b */
[----:B012---:R-:W-:Y:S01]  /*16500*/  ENDCOLLECTIVE ;  /* 0x000000000000791b */ /* 0x007fe20003800000 */
.L_x_1163:
[----:B------:R-:W-:Y:S02]  /*16510*/  IMAD.MOV.U32 R13, RZ, RZ, R0 ;  /* 0x000000ffff0d7224 */ /* 0x000fe400078e0000 */
[----:B------:R-:W-:-:S07]  /*16520*/  IMAD.MOV.U32 R7, RZ, RZ, R14 ;  /* 0x000000ffff077224 */ /* 0x000fce00078e000e */
[----:B------:R-:W-:Y:S05]  /*16530*/  WARPSYNC.COLLECTIVE R15, `(.L_x_1164) ;  /* 0x000000000f087348 */ /* 0x000fea0003c00000 */
[----:B------:R0:W1:Y:S02]  /*16540*/  SHFL.IDX P6, R14, R13, R12, R11 ;  /* 0x0000000c0d0e7389 */ /* 0x00006400000c000b */
[----:B01----:R-:W-:Y:S01]  /*16550*/  ENDCOLLECTIVE ;  /* 0x000000000000791b */ /* 0x003fe20003800000 */
.L_x_1164:
        /* <DEDUP_REMOVED lines=10> */
[----:B------:R-:W-:-:S11]  /*16600*/  LOP3.LUT P6, RZ, R16, 0x40000, RZ, 0xc0, !PT ;  /* 0x0004000010ff7812 */ /* 0x000fd600078cc0ff */
[----:B------:R-:W-:Y:S01]  /*16610*/  @!PT LDS RZ, [RZ] ;  /* 0x00000000fffff984 */ /* 0x000fe20000000800 */
[----:B------:R-:W-:Y:S01]  /*16620*/  @!PT LDS RZ, [RZ] ;  /* 0x00000000fffff984 */ /* 0x000fe20000000800 */
[----:B------:R-:W-:Y:S01]  /*16630*/  @!PT LDS RZ, [RZ] ;  /* 0x00000000fffff984 */ /* 0x000fe20000000800 */
[----:B------:R0:W-:Y:S01]  /*16640*/  @!P0 LDGSTS.E.BYPASS.LTC128B.128 [R19+0x26c00], desc[UR44][R2.64], !P5 ;  /* 0x26c0000002138fae */ /* 0x0001e2000e901d6c */
[C---:B------:R-:W-:Y:S02]  /*16650*/  LOP3.LUT P5, RZ, R16.reuse, 0x4000000, RZ, 0xc0, !PT ;  /* 0x0400000010ff7812 */ /* 0x040fe400078ac0ff */
[----:B------:R-:W-:-:S11]  /*16660*/  LOP3.LUT R16, R16, 0xff7fffff, RZ, 0xc0, !PT ;  /* 0xff7fffff10107812 */ /* 0x000fd600078ec0ff */
        /* <DEDUP_REMOVED lines=8> */
[----:B------:R0:W-:Y:S03]  /*166f0*/  @!P0 LDGSTS.E.BYPASS.LTC128B.128 [R19+0x30c00], desc[UR44][R2.64+0x280], !P1 ;  /* 0x30c0028002138fae */ /* 0x0001e6000c901d6c */
[C---:B------:R-:W-:Y:S01]  /*16700*/  LOP3.LUT P5, RZ, R16.reuse, 0x40, RZ, 0xc0, !PT ;  /* 0x0000004010ff7812 */ /* 0x040fe200078ac0ff */
[----:B------:R0:W-:Y:S01]  /*16710*/  @!P0 LDGSTS.E.BYPASS.LTC128B.128 [R19+0x32c00], desc[UR44][R2.64+0x300], P6 ;  /* 0x32c0030002138fae */ /* 0x0001e2000b101d6c */
[----:B------:R-:W-:-:S13]  /*16720*/  LOP3.LUT P6, RZ, R16, 0x2000000, RZ, 0xc0, !PT ;  /* 0x0200000010ff7812 */ /* 0x000fda00078cc0ff */
[----:B------:R0:W-:Y:S02]  /*16730*/  @!P0 LDGSTS.E.BYPASS.LTC128B.128 [R19+0x34c00], desc[UR44][R2.64+0x380], P6 ;  /* 0x34c0038002138fae */ /* 0x0001e4000b101d6c */
[----:B0-----:R-:W-:Y:S05]  /*16740*/  WARPSYNC.COLLECTIVE R15, `(.L_x_1165) ;  /* 0x000000000f087348 */ /* 0x001fea0003c00000 */
[----:B------:R1:W2:Y:S02]  /*16750*/  SHFL.IDX P6, R14, R13, R12, R11 ;  /* 0x0000000c0d0e7389 */ /* 0x0002a400000c000b */
[----:B012---:R-:W-:Y:S01]  /*16760*/  ENDCOLLECTIVE ;  /* 0x000000000000791b */ /* 0x007fe20003800000 */
.L_x_1165:
[----:B------:R-:W-:Y:S02]  /*16770*/  IMAD.MOV.U32 R13, RZ, RZ, R0 ;  /* 0x000000ffff0d7224 */ /* 0x000fe400078e0000 */
[----:B------:R-:W-:-:S07]  /*16780*/  IMAD.MOV.U32 R7, RZ, RZ, R14 ;  /* 0x000000ffff077224 */ /* 0x000fce00078e000e */
[----:B------:R-:W-:Y:S05]  /*16790*/  WARPSYNC.COLLECTIVE R15, `(.L_x_1166) ;  /* 0x000000000f087348 */ /* 0x000fea0003c00000 */
[----:B------:R0:W1:Y:S02]  /*167a0*/  SHFL.IDX P6, R14, R13, R12, R11 ;  /* 0x0000000c0d0e7389 */ /* 0x00006400000c000b */
[----:B01----:R-:W-:Y:S01]  /*167b0*/  ENDCOLLECTIVE ;  /* 0x000000000000791b */ /* 0x003fe20003800000 */
.L_x_1166:
        /* <DEDUP_REMOVED lines=15> */
[----:B------:R-:W-:-:S13]  /*168b0*/  LOP3.LUT P5, RZ, R16, 0x800000, RZ, 0xc0, !PT ;  /* 0x0080000010ff7812 */ /* 0x000fda00078ac0ff */
[----:B------:R0:W-:Y:S04]  /*168c0*/  @!P0 LDGSTS.E.BYPASS.LTC128B.128 [R19+0x29400], desc[UR44][R2.64+0x80], !P5 ;  /* 0x2940008002138fae */ /* 0x0001e8000e901d6c */
[----:B------:R0:W-:Y:S04]  /*168d0*/  @!P0 LDGSTS.E.BYPASS.LTC128B.128 [R19+0x2b400], desc[UR44][R2.64+0x100], !P4 ;  /* 0x2b40010002138fae */ /* 0x0001e8000e101d6c */
[----:B------:R0:W-:Y:S04]  /*168e0*/  @!P0 LDGSTS.E.BYPASS.LTC128B.128 [R19+0x2d400], desc[UR44][R2.64+0x180], !P3 ;  /* 0x2d40018002138fae */ /* 0x0001e8000d901d6c */
[----:B------:R0:W-:Y:S04]  /*168f0*/  @!P0 LDGSTS.E.BYPASS.LTC128B.128 [R19+0x2f400], desc[UR44][R2.64+0x200], !P2 ;  /* 0x2f40020002138fae */ /* 0x0001e8000d101d6c */
[----:B------:R0:W-:Y:S04]  /*16900*/  @!P0 LDGSTS.E.BYPASS.LTC128B.128 [R19+0x31400], desc[UR44][R2.64+0x280], !P1 ;  /* 0x3140028002138fae */ /* 0x0001e8000c901d6c */
[----:B------:R0:W-:Y:S01]  /*16910*/  @!P0 LDGSTS.E.BYPASS.LTC128B.128 [R19+0x33400], desc[UR44][R2.64+0x300], P6 ;  /* 0x3340030002138fae */ /* 0x0001e2000b101d6c */
[----:B------:R-:W-:-:S13]  /*16920*/  LOP3.LUT P6, RZ, R16, 0x400000, RZ, 0xc0, !PT ;  /* 0x0040000010ff7812 */ /* 0x000fda00078cc0ff */
[----:B------:R0:W-:Y:S02]  /*16930*/  @!P0 LDGSTS.E.BYPASS.LTC128B.128 [R19+0x35400], desc[UR44][R2.64+0x380], P6 ;  /* 0x3540038002138fae */ /* 0x0001e4000b101d6c */
[----:B0-----:R-:W-:Y:S05]  /*16940*/  WARPSYNC.COLLECTIVE R15, `(.L_x_1167) ;  /* 0x000000000f087348 */ /* 0x001fea0003c00000 */
[----:B------:R1:W2:Y:S02]  /*16950*/  SHFL.IDX P6, R14, R13, R12, R11 ;  /* 0x0000000c0d0e7389 */ /* 0x0002a400000c000b */
[----:B012---:R-:W-:Y:S01]  /*16960*/  ENDCOLLECTIVE ;  /* 0x000000000000791b */ /* 0x007fe20003800000 */
.L_x_1167:
[----:B------:R-:W-:Y:S02]  /*16970*/  IMAD.MOV.U32 R13, RZ, RZ, R0 ;  /* 0x000000ffff0d7224 */ /* 0x000fe400078e0000 */
[----:B------:R-:W-:-:S07]  /*16980*/  IMAD.MOV.U32 R6, RZ, RZ, R14 ;  /* 0x000000ffff067224 */ /* 0x000fce00078e000e */
[----:B------:R-:W-:Y:S05]  /*16990*/  WARPSYNC.COLLECTIVE R15, `(.L_x_1168) ;  /* 0x000000000f087348 */ /* 0x000fea0003c00000 */
[----:B------:R0:W1:Y:S02]  /*169a0*/  SHFL.IDX P6, R14, R13, R12, R11 ;  /* 0x0000000c0d0e7389 */ /* 0x00006400000c000b */
[----:B01----:R-:W-:Y:S01]  /*169b0*/  ENDCOLLECTIVE ;  /* 0x000000000000791b */ /* 0x003fe20003800000 */
.L_x_1168:
[----:B------:R-:W-:Y:S01]  /*169c0*/  IMAD.MOV.U32 R0, RZ, RZ, R14 ;  /* 0x000000ffff007224 */ /* 0x000fe200078e000e */
[----:B------:R-:W-:Y:S06]  /*169d0*/  BRA `(.L_x_1169) ;  /* 0xffffffb800607947 */ /* 0x000fec000383ffff */
.L_x_1086:
[----:B0-----:R0:W1:Y:S02]  /*169e0*/  SYNCS.PHASECHK.TRANS64.TRYWAIT P0, [R17+URZ+0x38820], R0 ;  /* 0x03882000110075a7 */ /* 0x001064000800017f */
[----:B-1----:R-:W-:Y:S05]  /*169f0*/  @!P0 NANOSLEEP.SYNCS 0x989680 ;  /* 0x009896800000895d */ /* 0x002fea0003900000 */
[----:B------:R-:W1:Y:S02]  /*16a00*/  @!P0 SYNCS.PHASECHK.TRANS64 P0, [R17+URZ+0x38820], R0 ;  /* 0x03882000110085a7 */ /* 0x000e64000800007f */
[----:B-1----:R-:W-:Y:S05]  /*16a10*/  @!P0 BRA `(.L_x_1086) ;  /* 0xfffffffc00f08947 */ /* 0x002fea000383ffff */
[----:B------:R-:W-:Y:S05]  /*16a20*/  BRA `(.L_x_1170) ;  /* 0xffffffb800fc7947 */ /* 0x000fea000383ffff */
.L_x_1089:
[----:B0-----:R0:W1:Y:S02]  /*16a30*/  SYNCS.PHASECHK.TRANS64.TRYWAIT P0, [R22+URZ+0x38860], R0 ;  /* 0x03886000160075a7 */ /* 0x001064000800017f */
[----:B-1----:R-:W-:Y:S05]  /*16a40*/  @!P0 NANOSLEEP.SYNCS 0x989680 ;  /* 0x009896800000895d */ /* 0x002fea0003900000 */
[----:B------:R-:W1:Y:S02]  /*16a50*/  @!P0 SYNCS.PHASECHK.TRANS64 P0, [R22+URZ+0x38860], R0 ;  /* 0x03886000160085a7 */ /* 0x000e64000800007f */
[----:B-1----:R-:W-:Y:S05]  /*16a60*/  @!P0 BRA `(.L_x_1089) ;  /* 0xfffffffc00f08947 */ /* 0x002fea000383ffff */
[----:B------:R-:W-:Y:S05]  /*16a70*/  BRA `(.L_x_1171) ;  /* 0xffffffbc000c7947 */ /* 0x000fea000383ffff */
.L_x_1090:
        /* <DEDUP_REMOVED lines=8> */
.L_x_1173:
[----:B------:R-:W-:Y:S05]  /*16b00*/  BSYNC B0 ;  /* 0x0000000000007941 */ /* 0x000fea0003800000 */
.L_x_1172:
[----:B------:R-:W0:Y:S01]  /*16b10*/  S2R R7, SR_TID.X ;  /* 0x0000000000077919 */ /* 0x000e220000002100 */
[----:B------:R-:W-:Y:S01]  /*16b20*/  IMAD.MOV.U32 R13, RZ, RZ, R4 ;  /* 0x000000ffff0d7224 */ /* 0x000fe200078e0004 */
[C---:B------:R-:W-:Y:S01]  /*16b30*/  LOP3.LUT P5, RZ, R30.reuse, 0x2, RZ, 0xc0, !PT ;  /* 0x000000021eff7812 */ /* 0x040fe200078ac0ff */
[----:B------:R-:W-:Y:S01]  /*16b40*/  IMAD.MOV.U32 R12, RZ, RZ, RZ ;  /* 0x000000ffff0c7224 */ /* 0x000fe200078e00ff */
[C---:B------:R-:W-:Y:S01]  /*16b50*/  LOP3.LUT P4, RZ, R30.reuse, 0x4, RZ, 0xc0, !PT ;  /* 0x000000041eff7812 */ /* 0x040fe2000788c0ff */
[----:B------:R-:W-:Y:S01]  /*16b60*/  IMAD.MOV.U32 R11, RZ, RZ, 0x181f ;  /* 0x0000181fff0b7424 */ /* 0x000fe200078e00ff */
[C---:B------:R-:W-:Y:S01]  /*16b70*/  LOP3.LUT P3, RZ, R30.reuse, 0x8, RZ, 0xc0, !PT ;  /* 0x000000081eff7812 */ /* 0x040fe2000786c0ff */
[----:B------:R-:W-:Y:S01]  /*16b80*/  IMAD.MOV.U32 R15, RZ, RZ, -0x1 ;  /* 0xffffffffff0f7424 */ /* 0x000fe200078e00ff */
[----:B------:R-:W-:Y:S01]  /*16b90*/  LOP3.LUT P2, RZ, R30, 0x10, RZ, 0xc0, !PT ;  /* 0x000000101eff7812 */ /* 0x000fe2000784c0ff */
[----:B------:R-:W-:Y:S01]  /*16ba0*/  IMAD.MOV.U32 R3, RZ, RZ, R14 ;  /* 0x000000ffff037224 */ /* 0x000fe200078e000e */
[----:B------:R-:W-:Y:S01]  /*16bb0*/  LOP3.LUT R16, R16, 0xffffffbf, RZ, 0xc0, !PT ;  /* 0xffffffbf10107812 */ /* 0x000fe200078ec0ff */
[----:B------:R-:W-:-:S10]  /*16bc0*/  IMAD R5, R5, 0x2, R17 ;  /* 0x0000000205057824 */ /* 0x000fd400078e0211 */
[----:B0-----:R-:W-:Y:S05]  /*16bd0*/  WARPSYNC.COLLECTIVE R15, `(.L_x_1174) ;  /* 0x000000000f087348 */ /* 0x001fea0003c00000 */
[----:B------:R1:W2:Y:S02]  /*16be0*/  SHFL.IDX P6, R14, R13, R12, R11 ;  /* 0x0000000c0d0e7389 */ /* 0x0002a400000c000b */
[----:B012---:R-:W-:Y:S01]  /*16bf0*/  ENDCOLLECTIVE ;  /* 0x000000000000791b */ /* 0x007fe20003800000 */
.L_x_1174:
        /* <DEDUP_REMOVED lines=8> */
[----:B------:R-:W-:Y:S02]  /*16c80*/  ISETP.NE.U32.AND P1, PT, R7, 0x1, PT ;  /* 0x000000010700780c */ /* 0x000fe40003f25070 */
[----:B------:R-:W-:Y:S01]  /*16c90*/  PRMT R7, R30, 0x8880, RZ ;  /* 0x000088801e077816 */ /* 0x000fe200000000ff */
        /* <DEDUP_REMOVED lines=8> */
[----:B------:R-:W-:Y:S02]  /*16d20*/  ISETP.LT.OR P0, PT, R29, 0x1, !P5 ;  /* 0x000000011d00780c */ /* 0x000fe40006f01670 */
[----:B------:R-:W-:-:S11]  /*16d30*/  LOP3.LUT R16, R16, 0xffffff7f, RZ, 0xc0, !PT ;  /* 0xffffff7f10107812 */ /* 0x000fd600078ec0ff */
        /* <DEDUP_REMOVED lines=12> */
[----:B------:R-:W-:-:S13]  /*16e00*/  ISETP.GT.AND P6, PT, R7, -0x1, PT ;  /* 0xffffffff0700780c */ /* 0x000fda0003fc4270 */
[----:B------:R-:W-:Y:S02]  /*16e10*/  @P6 LOP3.LUT R16, R16, 0x80, RZ, 0xfc, !PT ;  /* 0x0000008010106812 */ /* 0x000fe400078efcff */
[----:B------:R-:W-:-:S13]  /*16e20*/  ISETP.LT.OR P6, PT, R29, 0x1, P6 ;  /* 0x000000011d00780c */ /* 0x000fda00037c1670 */
[----:B------:R0:W-:Y:S02]  /*16e30*/  LDGSTS.E.BYPASS.LTC128B.128 [R5+0xe400], desc[UR44][R2.64+0x380], !P6 ;  /* 0x0e40038002057fae */ /* 0x0001e4000f101d6c */
[----:B0-----:R-:W-:Y:S05]  /*16e40*/  WARPSYNC.COLLECTIVE R15, `(.L_x_1175) ;  /* 0x000000000f087348 */ /* 0x001fea0003c00000 */
[----:B------:R1:W2:Y:S02]  /*16e50*/  SHFL.IDX P6, R14, R13, R12, R11 ;  /* 0x0000000c0d0e7389 */ /* 0x0002a400000c000b */
[----:B012---:R-:W-:Y:S01]  /*16e60*/  ENDCOLLECTIVE ;  /* 0x000000000000791b */ /* 0x007fe20003800000 */
.L_x_1175:
[----:B------:R-:W-:Y:S02]  /*16e70*/  IMAD.MOV.U32 R13, RZ, RZ, R4 ;  /* 0x000000ffff0d7224 */ /* 0x000fe400078e0004 */
[----:B------:R-:W-:-:S07]  /*16e80*/  IMAD.MOV.U32 R3, RZ, RZ, R14 ;  /* 0x000000ffff037224 */ /* 0x000fce00078e000e */
[----:B------:R-:W-:Y:S05]  /*16e90*/  WARPSYNC.COLLECTIVE R15, `(.L_x_1176) ;  /* 0x000000000f087348 */ /* 0x000fea0003c00000 */
[----:B------:R0:W1:Y:S02]  /*16ea0*/  SHFL.IDX P6, R14, R13, R12, R11 ;  /* 0x0000000c0d0e7389 */ /* 0x00006400000c000b */
[----:B01----:R-:W-:Y:S01]  /*16eb0*/  ENDCOLLECTIVE ;  /* 0x000000000000791b */ /* 0x003fe20003800000 */
.L_x_1176:
        /* <DEDUP_REMOVED lines=29> */
.L_x_1177:
[----:B------:R-:W-:Y:S02]  /*17090*/  IMAD.MOV.U32 R13, RZ, RZ, R4 ;  /* 0x000000ffff0d7224 */ /* 0x000fe400078e0004 */
[----:B------:R-:W-:-:S07]  /*170a0*/  IMAD.MOV.U32 R7, RZ, RZ, R14 ;  /* 0x000000ffff077224 */ /* 0x000fce00078e000e */
[----:B------:R-:W-:Y:S05]  /*170b0*/  WARPSYNC.COLLECTIVE R15, `(.L_x_1178) ;  /* 0x000000000f087348 */ /* 0x000fea0003c00000 */
[----:B------:R0:W1:Y:S02]  /*170c0*/  SHFL.IDX P6, R14, R13, R12, R11 ;  /* 0x0000000c0d0e7389 */ /* 0x00006400000c000b */
[----:B01----:R-:W-:Y:S01]  /*170d0*/  ENDCOLLECTIVE ;  /* 0x000000000000791b */ /* 0x003fe20003800000 */
.L_x_1178:
        /* <DEDUP_REMOVED lines=29> */
.L_x_1179:
[----:B------:R-:W-:Y:S02]  /*172b0*/  IMAD.MOV.U32 R13, RZ, RZ, R4 ;  /* 0x000000ffff0d7224 */ /* 0x000fe400078e0004 */
[----:B------:R-:W-:-:S07]  /*172c0*/  IMAD.MOV.U32 R6, RZ, RZ, R14 ;  /* 0x000000ffff067224 */ /* 0x000fce00078e000e */
[----:B------:R-:W-:Y:S05]  /*172d0*/  WARPSYNC.COLLECTIVE R15, `(.L_x_1180) ;  /* 0x000000000f087348 */ /* 0x000fea0003c00000 */
[----:B------:R0:W1:Y:S02]  /*172e0*/  SHFL.IDX P6, R14, R13, R12, R11 ;  /* 0x0000000c0d0e7389 */ /* 0x00006400000c000b */
[----:B01----:R-:W-:Y:S01]  /*172f0*/  ENDCOLLECTIVE ;  /* 0x000000000000791b */ /* 0x003fe20003800000 */
.L_x_1180:
[----:B------:R-:W-:Y:S01]  /*17300*/  IMAD.MOV.U32 R2, RZ, RZ, R14 ;  /* 0x000000ffff027224 */ /* 0x000fe200078e000e */
[----:B------:R-:W-:Y:S06]  /*17310*/  BRA `(.L_x_1181) ;  /* 0xffffffb800987947 */ /* 0x000fec000383ffff */
.L_x_1097:
[----:B0-----:R0:W1:Y:S02]  /*17320*/  SYNCS.PHASECHK.TRANS64.TRYWAIT P0, [R6+URZ+0x38840], R20 ;  /* 0x03884014060075a7 */ /* 0x001064000800017f */
[----:B-1----:R-:W-:Y:S05]  /*17330*/  @!P0 NANOSLEEP.SYNCS 0x989680 ;  /* 0x009896800000895d */ /* 0x002fea0003900000 */
[----:B------:R-:W1:Y:S02]  /*17340*/  @!P0 SYNCS.PHASECHK.TRANS64 P0, [R6+URZ+0x38840], R20 ;  /* 0x03884014060085a7 */ /* 0x000e64000800007f */
[----:B-1----:R-:W-:Y:S05]  /*17350*/  @!P0 BRA `(.L_x_1097) ;  /* 0xfffffffc00f08947 */ /* 0x002fea000383ffff */
[----:B------:R-:W-:Y:S05]  /*17360*/  BRA `(.L_x_1182) ;  /* 0xffffffc0002c7947 */ /* 0x000fea000383ffff */
.L_x_1098:
        /* <DEDUP_REMOVED lines=8> */
.L_x_1184:
[----:B------:R-:W-:Y:S05]  /*173f0*/  BSYNC B1 ;  /* 0x0000000000017941 */ /* 0x000fea0003800000 */
.L_x_1183:
        /* <DEDUP_REMOVED lines=9> */
.L_x_1185:
[----:B------:R-:W-:Y:S02]  /*17490*/  IMAD.MOV.U32 R13, RZ, RZ, R25 ;  /* 0x000000ffff0d7224 */ /* 0x000fe400078e0019 */
[----:B------:R-:W-:Y:S02]  /*174a0*/  IMAD.MOV.U32 R12, RZ, RZ, 0x1 ;  /* 0x00000001ff0c7424 */ /* 0x000fe400078e00ff */
[----:B------:R-:W-:-:S07]  /*174b0*/  IMAD.MOV.U32 R2, RZ, RZ, R14 ;  /* 0x000000ffff027224 */ /* 0x000fce00078e000e */
[----:B------:R-:W-:Y:S05]  /*174c0*/  WARPSYNC.COLLECTIVE R15, `(.L_x_1186) ;  /* 0x000000000f087348 */ /* 0x000fea0003c00000 */
[----:B------:R0:W1:Y:S02]  /*174d0*/  SHFL.IDX P6, R14, R13, R12, R11 ;  /* 0x0000000c0d0e7389 */ /* 0x00006400000c000b */
[----:B01----:R-:W-:Y:S01]  /*174e0*/  ENDCOLLECTIVE ;  /* 0x000000000000791b */ /* 0x003fe20003800000 */
.L_x_1186:
        /* <DEDUP_REMOVED lines=11> */
.L_x_1187:
[----:B------:R-:W-:Y:S02]  /*175a0*/  IMAD.MOV.U32 R13, RZ, RZ, R25 ;  /* 0x000000ffff0d7224 */ /* 0x000fe400078e0019 */
[----:B------:R-:W-:Y:S02]  /*175b0*/  IMAD.MOV.U32 R12, RZ, RZ, 0x2 ;  /* 0x00000002ff0c7424 */ /* 0x000fe400078e00ff */
[----:B------:R-:W-:-:S07]  /*175c0*/  IMAD.MOV.U32 R2, RZ, RZ, R14 ;  /* 0x000000ffff027224 */ /* 0x000fce00078e000e */
[----:B------:R-:W-:Y:S05]  /*175d0*/  WARPSYNC.COLLECTIVE R15, `(.L_x_1188) ;  /* 0x000000000f087348 */ /* 0x000fea0003c00000 */
[----:B------:R0:W1:Y:S02]  /*175e0*/  SHFL.IDX P6, R14, R13, R12, R11 ;  /* 0x0000000c0d0e7389 */ /* 0x00006400000c000b */
[----:B01----:R-:W-:Y:S01]  /*175f0*/  ENDCOLLECTIVE ;  /* 0x000000000000791b */ /* 0x003fe20003800000 */
.L_x_1188:
        /* <DEDUP_REMOVED lines=11> */
.L_x_1189:
[----:B------:R-:W-:Y:S02]  /*176b0*/  IMAD.MOV.U32 R13, RZ, RZ, R25 ;  /* 0x000000ffff0d7224 */ /* 0x000fe400078e0019 */
[----:B------:R-:W-:Y:S02]  /*176c0*/  IMAD.MOV.U32 R12, RZ, RZ, 0x3 ;  /* 0x00000003ff0c7424 */ /* 0x000fe400078e00ff */
[----:B------:R-:W-:-:S07]  /*176d0*/  IMAD.MOV.U32 R2, RZ, RZ, R14 ;  /* 0x000000ffff027224 */ /* 0x000fce00078e000e */
[----:B------:R-:W-:Y:S05]  /*176e0*/  WARPSYNC.COLLECTIVE R15, `(.L_x_1190) ;  /* 0x000000000f087348 */ /* 0x000fea0003c00000 */
[----:B------:R0:W1:Y:S02]  /*176f0*/  SHFL.IDX P6, R14, R13, R12, R11 ;  /* 0x0000000c0d0e7389 */ /* 0x00006400000c000b */
[----:B01----:R-:W-:Y:S01]  /*17700*/  ENDCOLLECTIVE ;  /* 0x000000000000791b */ /* 0x003fe20003800000 */
.L_x_1190:
        /* <DEDUP_REMOVED lines=11> */
.L_x_1191:
[----:B------:R-:W-:Y:S01]  /*177c0*/  IMAD.MOV.U32 R2, RZ, RZ, R14 ;  /* 0x000000ffff027224 */ /* 0x000fe200078e000e */
[----:B------:R-:W-:Y:S06]  /*177d0*/  BRA `(.L_x_1192) ;  /* 0xffffffbc00b47947 */ /* 0x000fec000383ffff */
.L_x_1103:
[----:B---3--:R3:W4:Y:S02]  /*177e0*/  SYNCS.PHASECHK.TRANS64.TRYWAIT P0, [R6+URZ+0x38860], R20 ;  /* 0x03886014060075a7 */ /* 0x008724000800017f */
[----:B----4-:R-:W-:Y:S05]  /*177f0*/  @!P0 NANOSLEEP.SYNCS 0x989680 ;  /* 0x009896800000895d */ /* 0x010fea0003900000 */
[----:B------:R-:W4:Y:S02]  /*17800*/  @!P0 SYNCS.PHASECHK.TRANS64 P0, [R6+URZ+0x38860], R20 ;  /* 0x03886014060085a7 */ /* 0x000f24000800007f */
[----:B----4-:R-:W-:Y:S05]  /*17810*/  @!P0 BRA `(.L_x_1103) ;  /* 0xfffffffc00f08947 */ /* 0x010fea000383ffff */
[----:B------:R-:W-:Y:S05]  /*17820*/  BRA `(.L_x_1193) ;  /* 0xffffffc000047947 */ /* 0x000fea000383ffff */
.L_x_1104:
        /* <DEDUP_REMOVED lines=8> */
.L_x_1195:
[----:B------:R-:W-:Y:S05]  /*178b0*/  BSYNC B1 ;  /* 0x0000000000017941 */ /* 0x000fea0003800000 */
.L_x_1194:
        /* <DEDUP_REMOVED lines=13> */
.L_x_1196:
        /* <DEDUP_REMOVED lines=17> */
.L_x_1197:
        /* <DEDUP_REMOVED lines=16> */
.L_x_1198:
        /* <DEDUP_REMOVED lines=19> */
.L_x_1199:
        /* <DEDUP_REMOVED lines=14> */
.L_x_1200:
        /* <DEDUP_REMOVED lines=16> */
.L_x_1201:
        /* <DEDUP_REMOVED lines=14> */
.L_x_1202:
[----:B------:R-:W-:Y:S05]  /*17f90*/  BRA `(.L_x_1203) ;  /* 0xffffffbc00687947 */ /* 0x000fea000383ffff */
.L_x_1112:
        /* <DEDUP_REMOVED lines=8> */
.L_x_1205:
[----:B------:R-:W-:Y:S05]  /*18020*/  BSYNC B0 ;  /* 0x0000000000007941 */ /* 0x000fea0003800000 */
.L_x_1204:
        /* <DEDUP_REMOVED lines=9> */
.L_x_1206:
        /* <DEDUP_REMOVED lines=24> */
.L_x_1207:
[----:B------:R-:W-:Y:S01]  /*18240*/  IMAD.MOV.U32 R12, RZ, RZ, 0x2 ;  /* 0x00000002ff0c7424 */ /* 0x000fe200078e00ff */
[----:B------:R-:W-:-:S05]  /*18250*/  SEL R14, R14, RZ, P1 ;  /* 0x000000ff0e0e7207 */ /* 0x000fca0000800000 */
[----:B------:R-:W-:-:S04]  /*18260*/  IMAD.IADD R5, R13, 0x1, R14 ;  /* 0x000000010d057824 */ /* 0x000fc800078e020e */
[----:B------:R-:W-:-:S07]  /*18270*/  IMAD.MOV.U32 R13, RZ, RZ, R5 ;  /* 0x000000ffff0d7224 */ /* 0x000fce00078e0005 */
[----:B------:R-:W-:Y:S05]  /*18280*/  WARPSYNC.COLLECTIVE R15, `(.L_x_1208) ;  /* 0x000000000f087348 */ /* 0x000fea0003c00000 */
[----:B------:R0:W1:Y:S02]  /*18290*/  SHFL.UP P6, R14, R13, R12, R11 ;  /* 0x0400000c0d0e7389 */ /* 0x00006400000c000b */
[----:B01----:R-:W-:Y:S01]  /*182a0*/  ENDCOLLECTIVE ;  /* 0x000000000000791b */ /* 0x003fe20003800000 */
.L_x_1208:
[----:B------:R-:W-:Y:S01]  /*182b0*/  IMAD.MOV.U32 R12, RZ, RZ, 0x4 ;  /* 0x00000004ff0c7424 */ /* 0x000fe200078e00ff */
[----:B------:R-:W-:-:S05]  /*182c0*/  SEL R2, R14, RZ, P2 ;  /* 0x000000ff0e027207 */ /* 0x000fca0001000000 */
[----:B------:R-:W-:-:S04]  /*182d0*/  IMAD.IADD R2, R5, 0x1, R2 ;  /* 0x0000000105027824 */ /* 0x000fc800078e0202 */
[----:B------:R-:W-:-:S07]  /*182e0*/  IMAD.MOV.U32 R13, RZ, RZ, R2 ;  /* 0x000000ffff0d7224 */ /* 0x000fce00078e0002 */
[----:B------:R-:W-:Y:S05]  /*182f0*/  WARPSYNC.COLLECTIVE R15, `(.L_x_1209) ;  /* 0x000000000f087348 */ /* 0x000fea0003c00000 */
[----:B------:R0:W1:Y:S02]  /*18300*/  SHFL.UP P6, R14, R13, R12, R11 ;  /* 0x0400000c0d0e7389 */ /* 0x00006400000c000b */
[----:B01----:R-:W-:Y:S01]  /*18310*/  ENDCOLLECTIVE ;  /* 0x000000000000791b */ /* 0x003fe20003800000 */
.L_x_1209:
[----:B------:R-:W-:Y:S01]  /*18320*/  IMAD.MOV.U32 R12, RZ, RZ, 0x8 ;  /* 0x00000008ff0c7424 */ /* 0x000fe200078e00ff */
[----:B------:R-:W-:-:S05]  /*18330*/  SEL R3, R14, RZ, P3 ;  /* 0x000000ff0e037207 */ /* 0x000fca0001800000 */
[----:B------:R-:W-:-:S04]  /*18340*/  IMAD.IADD R3, R2, 0x1, R3 ;  /* 0x0000000102037824 */ /* 0x000fc800078e0203 */
[----:B------:R-:W-:-:S07]  /*18350*/  IMAD.MOV.U32 R13, RZ, RZ, R3 ;  /* 0x000000ffff0d7224 */ /* 0x000fce00078e0003 */
[----:B------:R-:W-:Y:S05]  /*18360*/  WARPSYNC.COLLECTIVE R15, `(.L_x_1210) ;  /* 0x000000000f087348 */ /* 0x000fea0003c00000 */
[----:B------:R0:W1:Y:S02]  /*18370*/  SHFL.UP P6, R14, R13, R12, R11 ;  /* 0x0400000c0d0e7389 */ /* 0x00006400000c000b */
[----:B01----:R-:W-:Y:S01]  /*18380*/  ENDCOLLECTIVE ;  /* 0x000000000000791b */ /* 0x003fe20003800000 */
.L_x_1210:
[----:B------:R-:W-:Y:S01]  /*18390*/  IMAD.MOV.U32 R12, RZ, RZ, 0x10 ;  /* 0x00000010ff0c7424 */ /* 0x000fe200078e00ff */
[----:B------:R-:W-:-:S05]  /*183a0*/  SEL R14, R14, RZ, P4 ;  /* 0x000000ff0e0e7207 */ /* 0x000fca0002000000 */
[----:B------:R-:W-:-:S04]  /*183b0*/  IMAD.IADD R5, R3, 0x1, R14 ;  /* 0x0000000103057824 */ /* 0x000fc800078e020e */
[----:B------:R-:W-:-:S07]  /*183c0*/  IMAD.MOV.U32 R13, RZ, RZ, R5 ;  /* 0x000000ffff0d7224 */ /* 0x000fce00078e0005 */
[----:B------:R-:W-:Y:S05]  /*183d0*/  WARPSYNC.COLLECTIVE R15, `(.L_x_1211) ;  /* 0x000000000f087348 */ /* 0x000fea0003c00000 */
[----:B------:R0:W1:Y:S02]  /*183e0*/  SHFL.UP P6, R14, R13, R12, R11 ;  /* 0x0400000c0d0e7389 */ /* 0x00006400000c000b */
[----:B01----:R-:W-:Y:S01]  /*183f0*/  ENDCOLLECTIVE ;  /* 0x000000000000791b */ /* 0x003fe20003800000 */
.L_x_1211:
        /* <DEDUP_REMOVED lines=8> */
.L_x_1212:
[----:B------:R-:W-:Y:S05]  /*18480*/  BRA `(.L_x_1213) ;  /* 0xffffffc000007947 */ /* 0x000fea000383ffff */
.L_x_1115:
[----:B------:R-:W-:Y:S01]  /*18490*/  BSSY B0, `(.L_x_1214) ;  /* 0x0000007000007945 */ /* 0x000fe20003800000 */
[----:B------:R-:W-:Y:S02]  /*184a0*/  IMAD.MOV.U32 R12, RZ, RZ, 0x1 ;  /* 0x00000001ff0c7424 */ /* 0x000fe400078e00ff */
[----:B------:R-:W-:Y:S02]  /*184b0*/  IMAD.MOV.U32 R11, RZ, RZ, RZ ;  /* 0x000000ffff0b7224 */ /* 0x000fe400078e00ff */
[----:B------:R-:W-:-:S07]  /*184c0*/  IMAD.MOV.U32 R15, RZ, RZ, -0x1 ;  /* 0xffffffffff0f7424 */ /* 0x000fce00078e00ff */
[----:B------:R-:W-:Y:S05]  /*184d0*/  WARPSYNC.COLLECTIVE R15, `(.L_x_1215) ;  /* 0x000000000f087348 */ /* 0x000fea0003c00000 */
[----:B------:R0:W1:Y:S02]  /*184e0*/  SHFL.UP P6, R14, R13, R12, R11 ;  /* 0x0400000c0d0e7389 */ /* 0x00006400000c000b */
[----:B01----:R-:W-:Y:S01]  /*184f0*/  ENDCOLLECTIVE ;  /* 0x000000000000791b */ /* 0x003fe20003800000 */
.L_x_1215:
[----:B------:R-:W-:Y:S05]  /*18500*/  BSYNC B0 ;  /* 0x0000000000007941 */ /* 0x000fea0003800000 */
.L_x_1214:
        /* <DEDUP_REMOVED lines=8> */
.L_x_1216:
[----:B------:R-:W-:Y:S01]  /*18590*/  IMAD.MOV.U32 R12, RZ, RZ, 0x4 ;  /* 0x00000004ff0c7424 */ /* 0x000fe200078e00ff */
[----:B------:R-:W-:-:S05]  /*185a0*/  SEL R2, R14, RZ, P2 ;  /* 0x000000ff0e027207 */ /* 0x000fca0001000000 */
[----:B------:R-:W-:-:S04]  /*185b0*/  IMAD.IADD R2, R13, 0x1, R2 ;  /* 0x000000010d027824 */ /* 0x000fc800078e0202 */
[----:B------:R-:W-:-:S07]  /*185c0*/  IMAD.MOV.U32 R13, RZ, RZ, R2 ;  /* 0x000000ffff0d7224 */ /* 0x000fce00078e0002 */
[----:B------:R-:W-:Y:S05]  /*185d0*/  WARPSYNC.COLLECTIVE R15, `(.L_x_1217) ;  /* 0x000000000f087348 */ /* 0x000fea0003c00000 */
[----:B------:R0:W1:Y:S02]  /*185e0*/  SHFL.UP P6, R14, R13, R12, R11 ;  /* 0x0400000c0d0e7389 */ /* 0x00006400000c000b */
[----:B01----:R-:W-:Y:S01]  /*185f0*/  ENDCOLLECTIVE ;  /* 0x000000000000791b */ /* 0x003fe20003800000 */
.L_x_1217:
[----:B------:R-:W-:Y:S01]  /*18600*/  IMAD.MOV.U32 R12, RZ, RZ, 0x8 ;  /* 0x00000008ff0c7424 */ /* 0x000fe200078e00ff */
[----:B------:R-:W-:-:S05]  /*18610*/  SEL R3, R14, RZ, P3 ;  /* 0x000000ff0e037207 */ /* 0x000fca0001800000 */
[----:B------:R-:W-:-:S04]  /*18620*/  IMAD.IADD R3, R2, 0x1, R3 ;  /* 0x0000000102037824 */ /* 0x000fc800078e0203 */
[----:B------:R-:W-:-:S07]  /*18630*/  IMAD.MOV.U32 R13, RZ, RZ, R3 ;  /* 0x000000ffff0d7224 */ /* 0x000fce00078e0003 */
[----:B------:R-:W-:Y:S05]  /*18640*/  WARPSYNC.COLLECTIVE R15, `(.L_x_1218) ;  /* 0x000000000f087348 */ /* 0x000fea0003c00000 */
[----:B------:R0:W1:Y:S02]  /*18650*/  SHFL.UP P6, R14, R13, R12, R11 ;  /* 0x0400000c0d0e7389 */ /* 0x00006400000c000b */
[----:B01----:R-:W-:Y:S01]  /*18660*/  ENDCOLLECTIVE ;  /* 0x000000000000791b */ /* 0x003fe20003800000 */
.L_x_1218:
[----:B------:R-:W-:Y:S01]  /*18670*/  IMAD.MOV.U32 R12, RZ, RZ, 0x10 ;  /* 0x00000010ff0c7424 */ /* 0x000fe200078e00ff */
[----:B------:R-:W-:-:S05]  /*18680*/  SEL R14, R14, RZ, P4 ;  /* 0x000000ff0e0e7207 */ /* 0x000fca0002000000 */
[----:B------:R-:W-:-:S04]  /*18690*/  IMAD.IADD R5, R3, 0x1, R14 ;  /* 0x0000000103057824 */ /* 0x000fc800078e020e */
[----:B------:R-:W-:-:S07]  /*186a0*/  IMAD.MOV.U32 R13, RZ, RZ, R5 ;  /* 0x000000ffff0d7224 */ /* 0x000fce00078e0005 */
[----:B------:R-:W-:Y:S05]  /*186b0*/  WARPSYNC.COLLECTIVE R15, `(.L_x_1219) ;  /* 0x000000000f087348 */ /* 0x000fea0003c00000 */
[----:B------:R0:W1:Y:S02]  /*186c0*/  SHFL.UP P6, R14, R13, R12, R11 ;  /* 0x0400000c0d0e7389 */ /* 0x00006400000c000b */
[----:B01----:R-:W-:Y:S01]  /*186d0*/  ENDCOLLECTIVE ;  /* 0x000000000000791b */ /* 0x003fe20003800000 */
.L_x_1219:
        /* <DEDUP_REMOVED lines=8> */
.L_x_1220:
[----:B------:R-:W-:Y:S05]  /*18760*/  BRA `(.L_x_1221) ;  /* 0xffffffbc00ec7947 */ /* 0x000fea000383ffff */
.L_x_1117:
[----:B------:R-:W-:Y:S01]  /*18770*/  BSSY B0, `(.L_x_1222) ;  /* 0x0000006000007945 */ /* 0x000fe20003800000 */
[----:B------:R-:W-:Y:S01]  /*18780*/  PLOP3.LUT P6, PT, P6, PT, PT, 0x8, 0x0 ;  /* 0x000000000000781c */ /* 0x000fe200037ce170 */
[----:B------:R-:W-:-:S12]  /*18790*/  IMAD.MOV.U32 R15, RZ, RZ, -0x1 ;  /* 0xffffffffff0f7424 */ /* 0x000fd800078e00ff */
[----:B0-----:R-:W-:Y:S05]  /*187a0*/  WARPSYNC.COLLECTIVE R15, `(.L_x_1223) ;  /* 0x000000000f087348 */ /* 0x001fea0003c00000 */
[----:B------:R-:W-:Y:S01]  /*187b0*/  VOTE.ANY R14, PT, P6 ;  /* 0x00000000000e7806 */ /* 0x000fe200030e0100 */
[----:B0-----:R-:W-:Y:S06]  /*187c0*/  ENDCOLLECTIVE ;  /* 0x000000000000791b */ /* 0x001fec0003800000 */
.L_x_1223:
[----:B------:R-:W-:Y:S05]  /*187d0*/  BSYNC B0 ;  /* 0x0000000000007941 */ /* 0x000fea0003800000 */
.L_x_1222:
        /* <DEDUP_REMOVED lines=9> */
.L_x_1224:
[----:B------:R-:W-:Y:S02]  /*18870*/  IMAD.MOV.U32 R13, RZ, RZ, R4 ;  /* 0x000000ffff0d7224 */ /* 0x000fe400078e0004 */
[----:B------:R-:W-:-:S07]  /*18880*/  IMAD.MOV.U32 R7, RZ, RZ, R14 ;  /* 0x000000ffff077224 */ /* 0x000fce00078e000e */
[----:B------:R-:W-:Y:S05]  /*18890*/  WARPSYNC.COLLECTIVE R15, `(.L_x_1225) ;  /* 0x000000000f087348 */ /* 0x000fea0003c00000 */
[----:B------:R0:W1:Y:S02]  /*188a0*/  SHFL.IDX P6, R14, R13, R12, R11 ;  /* 0x0000000c0d0e7389 */ /* 0x00006400000c000b */
[----:B01----:R-:W-:Y:S01]  /*188b0*/  ENDCOLLECTIVE ;  /* 0x000000000000791b */ /* 0x003fe20003800000 */
.L_x_1225:
[----:B------:R-:W-:Y:S01]  /*188c0*/  IMAD.MOV.U32 R4, RZ, RZ, R14 ;  /* 0x000000ffff047224 */ /* 0x000fe200078e000e */
[----:B------:R-:W-:Y:S06]  /*188d0*/  BRA `(.L_x_1226) ;  /* 0xffffffbc00cc7947 */ /* 0x000fec000383ffff */
.L_x_1119:
[----:B------:R-:W-:Y:S01]  /*188e0*/  BSSY B0, `(.L_x_1227) ;  /* 0x0000007000007945 */ /* 0x000fe20003800000 */
[----:B------:R-:W-:Y:S02]  /*188f0*/  IMAD.MOV.U32 R13, RZ, RZ, R3 ;  /* 0x000000ffff0d7224 */ /* 0x000fe400078e0003 */
[----:B------:R-:W-:Y:S02]  /*18900*/  IMAD.MOV.U32 R11, RZ, RZ, 0x1f ;  /* 0x0000001fff0b7424 */ /* 0x000fe400078e00ff */
[----:B------:R-:W-:-:S07]  /*18910*/  IMAD.MOV.U32 R15, RZ, RZ, -0x1 ;  /* 0xffffffffff0f7424 */ /* 0x000fce00078e00ff */
[----:B0123--:R-:W-:Y:S05]  /*18920*/  WARPSYNC.COLLECTIVE R15, `(.L_x_1228) ;  /* 0x000000000f087348 */ /* 0x00ffea0003c00000 */
[----:B------:R4:W0:Y:S02]  /*18930*/  SHFL.IDX P6, R14, R13, R12, R11 ;  /* 0x0000000c0d0e7389 */ /* 0x00082400000c000b */
[----:B01234-:R-:W-:Y:S01]  /*18940*/  ENDCOLLECTIVE ;  /* 0x000000000000791b */ /* 0x01ffe20003800000 */
.L_x_1228:
[----:B------:R-:W-:Y:S05]  /*18950*/  BSYNC B0 ;  /* 0x0000000000007941 */ /* 0x000fea0003800000 */
.L_x_1227:
[----:B------:R-:W-:Y:S01]  /*18960*/  IMAD.MOV.U32 R24, RZ, RZ, R14 ;  /* 0x000000ffff187224 */ /* 0x000fe200078e000e */
[----:B------:R-:W-:Y:S06]  /*18970*/  BRA `(.L_x_1118) ;  /* 0xffffffbc00bc7947 */ /* 0x000fec000383ffff */
.L_x_1123:
[----:B0-----:R0:W1:Y:S02]  /*18980*/  SYNCS.PHASECHK.TRANS64.TRYWAIT P0, [R5+URZ+0x38820], R0 ;  /* 0x03882000050075a7 */ /* 0x001064000800017f */
[----:B-1----:R-:W-:Y:S05]  /*18990*/  @!P0 NANOSLEEP.SYNCS 0x989680 ;  /* 0x009896800000895d */ /* 0x002fea0003900000 */
[----:B------:R-:W1:Y:S02]  /*189a0*/  @!P0 SYNCS.PHASECHK.TRANS64 P0, [R5+URZ+0x38820], R0 ;  /* 0x03882000050085a7 */ /* 0x000e64000800007f */
[----:B-1----:R-:W-:Y:S05]  /*189b0*/  @!P0 BRA `(.L_x_1123) ;  /* 0xfffffffc00f08947 */ /* 0x002fea000383ffff */
[----:B------:R-:W-:Y:S05]  /*189c0*/  BRA `(.L_x_1229) ;  /* 0xffffffc400147947 */ /* 0x000fea000383ffff */
.L_x_1124:
        /* <DEDUP_REMOVED lines=11> */
.L_x_1231:
[----:B------:R-:W-:Y:S05]  /*18a80*/  BSYNC B0 ;  /* 0x0000000000007941 */ /* 0x000fea0003800000 */
.L_x_1230:
[----:B------:R-:W-:Y:S05]  /*18a90*/  BRA `(.L_x_1232) ;  /* 0xffffffc000fc7947 */ /* 0x000fea000383ffff */
.L_x_1127:
[----:B------:R-:W-:Y:S01]  /*18aa0*/  BSSY B1, `(.L_x_1233) ;  /* 0x0000006000017945 */ /* 0x000fe20003800000 */
[----:B------:R-:W-:-:S07]  /*18ab0*/  IMAD.MOV.U32 R15, RZ, RZ, -0x1 ;  /* 0xffffffffff0f7424 */ /* 0x000fce00078e00ff */
[----:B0-234-:R-:W-:Y:S05]  /*18ac0*/  WARPSYNC.COLLECTIVE R15, `(.L_x_1234) ;  /* 0x000000000f0c7348 */ /* 0x01dfea0003c00000 */
[----:B------:R-:W-:Y:S02]  /*18ad0*/  ELECT P6, UR62, PT ;  /* 0x00000000003e782f */ /* 0x000fe400038c0000 */
[----:B------:R-:W-:Y:S01]  /*18ae0*/  MOV R14, UR62 ;  /* 0x0000003e000e7c02 */ /* 0x000fe20008000f00 */
[----:B0-234-:R-:W-:Y:S10]  /*18af0*/  ENDCOLLECTIVE ;  /* 0x000000000000791b */ /* 0x01dff40003800000 */
.L_x_1234:
[----:B------:R-:W-:Y:S05]  /*18b00*/  BSYNC B1 ;  /* 0x0000000000017941 */ /* 0x000fea0003800000 */
.L_x_1233:
[----:B------:R-:W-:Y:S05]  /*18b10*/  BRA `(.L_x_1235) ;  /* 0xffffffc000f47947 */ /* 0x000fea000383ffff */
.L_x_1129:
[----:B0-----:R0:W1:Y:S02]  /*18b20*/  SYNCS.PHASECHK.TRANS64.TRYWAIT P1, [R3+URZ+0x38840], R2 ;  /* 0x03884002030075a7 */ /* 0x001064000802017f */
[----:B-1----:R-:W-:Y:S05]  /*18b30*/  @!P1 NANOSLEEP.SYNCS 0x989680 ;  /* 0x009896800000995d */ /* 0x002fea0003900000 */
[----:B------:R-:W1:Y:S02]  /*18b40*/  @!P1 SYNCS.PHASECHK.TRANS64 P1, [R3+URZ+0x38840], R2 ;  /* 0x03884002030095a7 */ /* 0x000e64000802007f */
[----:B-1----:R-:W-:Y:S05]  /*18b50*/  @!P1 BRA `(.L_x_1129) ;  /* 0xfffffffc00f09947 */ /* 0x002fea000383ffff */
[----:B------:R-:W-:Y:S05]  /*18b60*/  BRA `(.L_x_1236) ;  /* 0xffffffc400147947 */ /* 0x000fea000383ffff */
.L_x_1131:
[----:B-1----:R1:W0:Y:S02]  /*18b70*/  SYNCS.PHASECHK.TRANS64.TRYWAIT P1, [R5+URZ+0x38840], R0 ;  /* 0x03884000050075a7 */ /* 0x002224000802017f */
[----:B0-----:R-:W-:Y:S05]  /*18b80*/  @!P1 NANOSLEEP.SYNCS 0x989680 ;  /* 0x009896800000995d */ /* 0x001fea0003900000 */
[----:B------:R-:W0:Y:S02]  /*18b90*/  @!P1 SYNCS.PHASECHK.TRANS64 P1, [R5+URZ+0x38840], R0 ;  /* 0x03884000050095a7 */ /* 0x000e24000802007f */
[----:B0-----:R-:W-:Y:S05]  /*18ba0*/  @!P1 BRA `(.L_x_1131) ;  /* 0xfffffffc00f09947 */ /* 0x001fea000383ffff */
[----:B------:R-:W-:Y:S05]  /*18bb0*/  BRA `(.L_x_1237) ;  /* 0xffffffc400207947 */ /* 0x000fea000383ffff */
.L_x_1133:
[----:B------:R0:W0:Y:S02]  /*18bc0*/  SYNCS.PHASECHK.TRANS64.TRYWAIT P1, [R3+URZ+0x38860], R2 ;  /* 0x03886002030075a7 */ /* 0x000024000802017f */
[----:B0-----:R-:W-:Y:S05]  /*18bd0*/  @!P1 NANOSLEEP.SYNCS 0x989680 ;  /* 0x009896800000995d */ /* 0x001fea0003900000 */
[----:B------:R-:W0:Y:S02]  /*18be0*/  @!P1 SYNCS.PHASECHK.TRANS64 P1, [R3+URZ+0x38860], R2 ;  /* 0x03886002030095a7 */ /* 0x000e24000802007f */
[----:B0-----:R-:W-:Y:S05]  /*18bf0*/  @!P1 BRA `(.L_x_1133) ;  /* 0xfffffffc00f09947 */ /* 0x001fea000383ffff */
[----:B------:R-:W-:Y:S05]  /*18c00*/  BRA `(.L_x_1238) ;  /* 0xffffffc4001c7947 */ /* 0x000fea000383ffff */
.L_x_1239:
        /* <DEDUP_REMOVED lines=15> */
.L_x_5831:


//--------------------- .text._ZN7cutlass13device_kernelIN5flash11enable_sm90INS1_16FlashAttnFwdSm90INS1_25CollectiveMainloopFwdSm90ILi2EN4cute5tupleIJNS5_1CILi1EEES8_S8_EEENS6_IJNS7_ILi64EEESA_SA_EEELi512ENS_10bfloat16_tEfNS_4arch4Sm90ELb0ELb0ELb1ELb1ELb1ELb1ELb1ELb0ELb0ELb1ELb1ELb0EEENS1_21CollectiveEpilogueFwdINS6_IJSA_NS7_ILi512EEESA_EEES9_SC_SE_Li256ELb1ELb1ELb1ELb0EEENS1_36VarlenDynamicPersistentTileSchedulerILi64ELi64ELi256ELi128ELb1ELb1ELb1ELb0ELb1ELb1EEEEEEEEEvNT_6ParamsE --------------------------
	.section	.text._ZN7cutlass13device_kernelIN5flash11enable_sm90INS1_16FlashAttnFwdSm90INS1_25CollectiveMainloopFwdSm90ILi2EN4cute5tupleIJNS5_1CILi1EEES8_S8_EEENS6_IJNS7_ILi64EEESA_SA_EEELi512ENS_10bfloat16_tEfNS_4arch4Sm90ELb0ELb0ELb1ELb1ELb1ELb1ELb1ELb0ELb0ELb1ELb1ELb0EEENS1_21CollectiveEpilogueFwdINS6_IJSA_NS7_ILi512EEESA_EEES9_SC_SE_Li256ELb1ELb1ELb1ELb0EEENS1_36VarlenDynamicPersistentTileSchedulerILi64ELi64ELi256ELi128ELb1ELb1ELb1ELb0ELb1ELb1EEEEEEEEEvNT_6ParamsE,"ax",@progbits
	.align	128
.text._ZN7cutlass13device_kernelIN5flash11enable_sm90INS1_16FlashAttnFwdSm90INS1_25CollectiveMainloopFwdSm90ILi2EN4cute5tupleIJNS5_1CILi1EEES8_S8_EEENS6_IJNS7_ILi64EEESA_SA_EEELi512ENS_10bfloat16_tEfNS_4arch4Sm90ELb0ELb0ELb1ELb1ELb1ELb1ELb1ELb0ELb0ELb1ELb1ELb0EEENS1_21CollectiveEpilogueFwdINS6_IJSA_NS7_ILi512EEESA_EEES9_SC_SE_Li256ELb1ELb1ELb1ELb0EEENS1_36VarlenDynamicPersistentTileSchedulerILi64ELi64ELi256ELi128ELb1ELb1ELb1ELb0ELb1ELb1EEEEEEEEEvNT_6ParamsE:
        .type           _ZN7cutlass13device_kernelIN5flash11enable_sm90INS1_16FlashAttnFwdSm90INS1_25CollectiveMainloopFwdSm90ILi2EN4cute5tupleIJNS5_1CILi1EEES8_S8_EEENS6_IJNS7_ILi64EEESA_SA_EEELi512ENS_10bfloat16_tEfNS_4arch4Sm90ELb0ELb0ELb1ELb1ELb1ELb1ELb1ELb0ELb0ELb1ELb1ELb0EEENS1_21CollectiveEpilogueFwdINS6_IJSA_NS7_ILi512EEESA_EEES9_SC_SE_Li256ELb1ELb1ELb1ELb0EEENS1_36VarlenDynamicPersistentTileSchedulerILi64ELi64ELi256ELi128ELb1ELb1ELb1ELb0ELb1ELb1EEEEEEEEEvNT_6ParamsE,@function
        .size           _ZN7cutlass13device_kernelIN5flash11enable_sm90INS1_16FlashAttnFwdSm90INS1_25CollectiveMainloopFwdSm90ILi2EN4cute5tupleIJNS5_1CILi1EEES8_S8_EEENS6_IJNS7_ILi64EEESA_SA_EEELi512ENS_10bfloat16_tEfNS_4arch4Sm90ELb0ELb0ELb1ELb1ELb1ELb1ELb1ELb0ELb0ELb1ELb1ELb0EEENS1_21CollectiveEpilogueFwdINS6_IJSA_NS7_ILi512EEESA_EEES9_SC_SE_Li256ELb1ELb1ELb1ELb0EEENS1_36VarlenDynamicPersistentTileSchedulerILi64ELi64ELi256ELi128ELb1ELb1ELb1ELb0ELb1ELb1EEEEEEEEEvNT_6ParamsE,(.L_x_5832 - _ZN7cutlass13device_kernelIN5flash11enable_sm90INS1_16FlashAttnFwdSm90INS1_25CollectiveMainloopFwdSm90ILi2EN4cute5tupleIJNS5_1CILi1EEES8_S8_EEENS6_IJNS7_ILi64EEESA_SA_EEELi512ENS_10bfloat16_tEfNS_4arch4Sm90ELb0ELb0ELb1ELb1ELb1ELb1ELb1ELb0ELb0ELb1ELb1ELb0EEENS1_21CollectiveEpilogueFwdINS6_IJSA_NS7_ILi512EEESA_EEES9_SC_SE_Li256ELb1ELb1ELb1ELb0EEENS1_36VarlenDynamicPersistentTileSchedulerILi64ELi64ELi256ELi128ELb1ELb1ELb1ELb0ELb1ELb1EEEEEEEEEvNT_6ParamsE)
        .other          _ZN7cutlass13device_kernelIN5flash11enable_sm90INS1_16FlashAttnFwdSm90INS1_25CollectiveMainloopFwdSm90ILi2EN4cute5tupleIJNS5_1CILi1EEES8_S8_EEENS6_IJNS7_ILi64EEESA_SA_EEELi512ENS_10bfloat16_tEfNS_4arch4Sm90ELb0ELb0ELb1ELb1ELb1ELb1ELb1ELb0ELb0ELb1ELb1ELb0EEENS1_21CollectiveEpilogueFwdINS6_IJSA_NS7_ILi512EEESA_EEES9_SC_SE_Li256ELb1ELb1ELb1ELb0EEENS1_36VarlenDynamicPersistentTileSchedulerILi64ELi64ELi256ELi128ELb1ELb1ELb1ELb0ELb1ELb1EEEEEEEEEvNT_6ParamsE,@"STO_CUDA_ENTRY STV_DEFAULT"
_ZN7cutlass13device_kernelIN5flash11enable_sm90INS1_16FlashAttnFwdSm90INS1_25CollectiveMainloopFwdSm90ILi2EN4cute5tupleIJNS5_1CILi1EEES8_S8_EEENS6_IJNS7_ILi64EEESA_SA_EEELi512ENS_10bfloat16_tEfNS_4arch4Sm90ELb0ELb0ELb1ELb1ELb1ELb1ELb1ELb0ELb0ELb1ELb1ELb0EEENS1_21CollectiveEpilogueFwdINS6_IJSA_NS7_ILi512EEESA_EEES9_SC_SE_Li256ELb1ELb1ELb1ELb0EEENS1_36VarlenDynamicPersistentTileSchedulerILi64ELi64ELi256ELi128ELb1ELb1ELb1ELb0ELb1ELb1EEEEEEEEEvNT_6ParamsE:
[----:B------:R-:W0:Y:S02]  /*0000*/  LDC R1, c[0x0][0x28] ;  /* 0x00000a00ff017b82 */ /* 0x000e240000000800 */
[----:B0-----:R-:W-:Y:S01]  /*0010*/  VIADD R1, R1, 0xffffff90 ;  /* 0xffffff9001017836 */ /* 0x001fe20000000000 */
[----:B------:R-:W0:Y:S01]  /*0020*/  S2R R0, SR_TID.X ;  /* 0x0000000000007919 */ /* 0x000e220000002100 */
[----:B------:R-:W-:Y:S01]  /*0030*/  ELECT P0, URZ, PT ;  /* 0x00000000003f782f */ /* 0x000fe20003800000 */
[----:B------:R-:W-:Y:S01]  /*0040*/  BSSY B0, `(.L_x_1240) ;  /* 0x000000e000007945 */ /* 0x000fe20003800000 */
[--C-:B0-----:R-:W-:Y:S02]  /*0050*/  SHF.R.U32.HI R2, RZ, 0x5, R0.reuse ;  /* 0x00000005ff027819 */ /* 0x101fe40000011600 */
[----:B------:R-:W-:-:S03]  /*0060*/  SHF.R.U32.HI R4, RZ, 0x7, R0 ;  /* 0x00000007ff047819 */ /* 0x000fc60000011600 */
[----:B------:R-:W0:Y:S02]  /*0070*/  SHFL.IDX PT, R3, R2, RZ, 0x1f ;  /* 0x00001fff02037589 */ /* 0x000e2400000e0000 */
[----:B0-----:R-:W-:-:S13]  /*0080*/  ISETP.EQ.AND P0, PT, R3, RZ, P0 ;  /* 0x000000ff0300720c */ /* 0x001fda0000702270 */
        /* <DEDUP_REMOVED lines=9> */
.L_x_1241:
[----:B------:R-:W-:Y:S05]  /*0120*/  BSYNC B0 ;  /* 0x0000000000007941 */ /* 0x000fea0003800000 */
.L_x_1240:
        /* <DEDUP_REMOVED lines=21> */
[----:B0-----:R0:W1:Y:S01]  /*0280*/  @UP1 SYNCS.EXCH.64 URZ, [UR8+0x38800], UR4 ;  /* 0x03880004083f15b2 */ /* 0x0010620008000100 */
[----:B------:R0:W2:Y:S04]  /*0290*/  @UP2 SYNCS.EXCH.64 URZ, [UR8+0x38810], UR4 ;  /* 0x03881004083f25b2 */ /* 0x0000a80008000100 */
[----:B------:R0:W3:Y:S01]  /*02a0*/  @UP3 SYNCS.EXCH.64 URZ, [UR8+0x38820], UR6 ;  /* 0x03882006083f35b2 */ /* 0x0000e20008000100 */
        /* <DEDUP_REMOVED lines=14> */
[----:B----4-:R-:W-:Y:S01]  /*0390*/  NOP ;  /* 0x0000000000007918 */ /* 0x010fe20000000000 */
.L_x_1242:
[----:B------:R-:W4:Y:S01]  /*03a0*/  SHFL.IDX PT, R3, R2, RZ, 0x1f ;  /* 0x00001fff02037589 */ /* 0x000f2200000e0000 */
[----:B------:R-:W-:Y:S01]  /*03b0*/  NOP ;  /* 0x0000000000007918 */ /* 0x000fe20000000000 */
[----:B----4-:R-:W-:-:S13]  /*03c0*/  ISETP.NE.AND P0, PT, R3, RZ, PT ;  /* 0x000000ff0300720c */ /* 0x010fda0003f05270 */
        /* <DEDUP_REMOVED lines=18> */
[----:B----4-:R-:W-:Y:S01]  /*04f0*/  NOP ;  /* 0x0000000000007918 */ /* 0x010fe20000000000 */
.L_x_1243:
[----:B------:R-:W4:Y:S01]  /*0500*/  SHFL.IDX PT, R3, R2, RZ, 0x1f ;  /* 0x00001fff02037589 */ /* 0x000f2200000e0000 */
[----:B------:R-:W-:Y:S01]  /*0510*/  NOP ;  /* 0x0000000000007918 */ /* 0x000fe20000000000 */
[----:B----4-:R-:W-:-:S13]  /*0520*/  ISETP.NE.AND P0, PT, R3, RZ, PT ;  /* 0x000000ff0300720c */ /* 0x010fda0003f05270 */
        /* <DEDUP_REMOVED lines=15> */
.L_x_1244:
        /* <DEDUP_REMOVED lines=22> */
.L_x_1245:
        /* <DEDUP_REMOVED lines=22> */
.L_x_1246:
[----:B------:R-:W-:Y:S01]  /*08e0*/  PLOP3.LUT P0, PT, PT, PT, UP0, 0x80, 0x0 ;  /* 0x000000000000781c */ /* 0x000fe20003f0f008 */
[----:B------:R-:W-:Y:S01]  /*08f0*/  UMOV UR36, 0x1 ;  /* 0x0000000100247882 */ /* 0x000fe20000000000 */
[----:B------:R-:W-:Y:S01]  /*0900*/  NOP ;  /* 0x0000000000007918 */ /* 0x000fe20000000000 */
[----:B------:R-:W-:Y:S01]  /*0910*/  USEL UR36, UR36, 0x2, !UP0 ;  /* 0x0000000224247887 */ /* 0x000fe2000c000000 */
[----:B------:R-:W-:Y:S01]  /*0920*/  BSSY B9, `(.L_x_1247) ;  /* 0x0001e1e000097945 */ /* 0x000fe20003800000 */
[----:B------:R-:W-:Y:S01]  /*0930*/  ULDC.64 UR42, c[0x0][0x208] ;  /* 0x00008200002a7ab9 */ /* 0x000fe20000000a00 */
[----:B0123--:R-:W-:Y:S07]  /*0940*/  BAR.SYNC.DEFER_BLOCKING 0x0 ;  /* 0x0000000000007b1d */ /* 0x00ffee0000010000 */
[----:B------:R-:W-:Y:S05]  /*0950*/  @!P0 BRA `(.L_x_1248) ;  /* 0x0000015800688947 */ /* 0x000fea0003800000 */
.L_x_1249:
[----:B------:R-:W-:-:S08]  /*0960*/  NOP ;  /* 0x0000000000007918 */ /* 0x000fd00000000000 */
[----:B------:R-:W0:Y:S02]  /*0970*/  USETMAXREG.TRY_ALLOC.CTAPOOL UP0, 0xe8 ;  /* 0x000000e8000079c8 */ /* 0x000e240008000600 */
[----:B0-----:R-:W-:-:S13]  /*0980*/  PLOP3.LUT P0, PT, PT, PT, UP0, 0x80, 0x0 ;  /* 0x000000000000781c */ /* 0x001fda0003f0f008 */
[----:B------:R-:W-:Y:S05]  /*0990*/  @!P0 BRA `(.L_x_1249) ;  /* 0xfffffffc00f08947 */ /* 0x000fea000383ffff */
[----:B------:R-:W-:Y:S01]  /*09a0*/  SHF.R.U32.HI R2, RZ, 0x7, R0 ;  /* 0x00000007ff027819 */ /* 0x000fe20000011600 */
[----:B------:R-:W0:Y:S01]  /*09b0*/  S2UR UR4, SR_CgaCtaId ;  /* 0x00000000000479c3 */ /* 0x000e220000008800 */
[----:B------:R-:W-:Y:S02]  /*09c0*/  MOV R3, 0x400 ;  /* 0x0000040000037802 */ /* 0x000fe40000000f00 */
[----:B------:R-:W-:-:S13]  /*09d0*/  ISETP.NE.AND P0, PT, R2, 0x1, PT ;  /* 0x000000010200780c */ /* 0x000fda0003f05270 */
        /* <DEDUP_REMOVED lines=12> */
[----:B------:R-:W-:Y:S01]  /*0aa0*/  CS2R R186, SRZ ;  /* 0x0000000000ba7805 */ /* 0x000fe2000001ff00 */
[----:B------:R-:W-:Y:S01]  /*0ab0*/  IMAD.MOV.U32 R227, RZ, RZ, 0x40 ;  /* 0x00000040ffe37424 */ /* 0x000fe200078e00ff */
[----:B------:R-:W-:Y:S01]  /*0ac0*/  ULOP3.LUT UR37, UR36, 0x1, URZ, 0xfc, !UPT ;  /* 0x0000000124257892 */ /* 0x000fe2000f8efc3f */
[----:B------:R-:W-:Y:S01]  /*0ad0*/  IMAD.MOV.U32 R23, RZ, RZ, RZ ;  /* 0x000000ffff177224 */ /* 0x000fe200078e00ff */
[----:B------:R-:W-:-:S04]  /*0ae0*/  SHF.R.S32.HI R3, RZ, 0x1f, R0 ;  /* 0x0000001fff037819 */ /* 0x000fc80000011400 */
[CC--:B------:R-:W-:Y:S02]  /*0af0*/  LEA.HI R7, R3.reuse, R0.reuse, RZ, 0x5 ;  /* 0x0000000003077211 */ /* 0x0c0fe400078f28ff */
[CC--:B------:R-:W-:Y:S02]  /*0b00*/  LEA.HI R5, R3.reuse, R0.reuse, RZ, 0x4 ;  /* 0x0000000003057211 */ /* 0x0c0fe400078f20ff */
[CC--:B------:R-:W-:Y:S02]  /*0b10*/  LEA.HI R4, R3.reuse, R0.reuse, RZ, 0x7 ;  /* 0x0000000003047211 */ /* 0x0c0fe400078f38ff */
[CC--:B------:R-:W-:Y:S02]  /*0b20*/  LEA.HI R13, R3.reuse, R0.reuse, RZ, 0x2 ;  /* 0x00000000030d7211 */ /* 0x0c0fe400078f10ff */
[----:B------:R-:W-:Y:S02]  /*0b30*/  LEA.HI R3, R3, R0, RZ, 0x3 ;  /* 0x0000000003037211 */ /* 0x000fe400078f18ff */
[----:B------:R-:W-:-:S02]  /*0b40*/  SHF.R.S32.HI R224, RZ, 0x5, R7 ;  /* 0x00000005ffe07819 */ /* 0x000fc40000011407 */
[----:B------:R-:W-:Y:S02]  /*0b50*/  SHF.R.S32.HI R9, RZ, 0x1f, R7 ;  /* 0x0000001fff097819 */ /* 0x000fe40000011407 */
[----:B------:R-:W-:Y:S02]  /*0b60*/  LOP3.LUT R7, R5, 0xfffffff0, RZ, 0xc0, !PT ;  /* 0xfffffff005077812 */ /* 0x000fe400078ec0ff */
[----:B------:R-:W-:Y:S02]  /*0b70*/  LOP3.LUT R15, R3, 0xfffffff8, RZ, 0xc0, !PT ;  /* 0xfffffff8030f7812 */ /* 0x000fe400078ec0ff */
[----:B------:R-:W-:Y:S01]  /*0b80*/  SHF.R.S32.HI R6, RZ, 0x4, R5 ;  /* 0x00000004ff067819 */ /* 0x000fe20000011405 */
[----:B------:R-:W-:Y:S01]  /*0b90*/  IMAD.IADD R8, R0, 0x1, -R7 ;  /* 0x0000000100087824 */ /* 0x000fe200078e0a07 */
[----:B------:R-:W-:Y:S01]  /*0ba0*/  LOP3.LUT R3, R4, 0xffffff80, RZ, 0xc0, !PT ;  /* 0xffffff8004037812 */ /* 0x000fe200078ec0ff */
[----:B------:R-:W-:Y:S01]  /*0bb0*/  IMAD.IADD R15, R0, 0x1, -R15 ;  /* 0x00000001000f7824 */ /* 0x000fe200078e0a0f */
[----:B------:R-:W-:-:S02]  /*0bc0*/  LEA.HI R5, R5, R6, RZ, 0x1 ;  /* 0x0000000605057211 */ /* 0x000fc400078f08ff */
[----:B------:R-:W-:Y:S01]  /*0bd0*/  LOP3.LUT R11, R13, 0xfffffffc, RZ, 0xc0, !PT ;  /* 0xfffffffc0d0b7812 */ /* 0x000fe200078ec0ff */
[C---:B------:R-:W-:Y:S01]  /*0be0*/  IMAD.IADD R3, R0.reuse, 0x1, -R3 ;  /* 0x0000000100037824 */ /* 0x040fe200078e0a03 */
[----:B------:R-:W-:Y:S01]  /*0bf0*/  LEA.HI R9, R9, R224, RZ, 0x2 ;  /* 0x000000e009097211 */ /* 0x000fe200078f10ff */
[----:B------:R-:W-:Y:S01]  /*0c00*/  IMAD.SHL.U32 R192, R15, 0x8, RZ ;  /* 0x000000080fc07824 */ /* 0x000fe200078e00ff */
[----:B------:R-:W-:Y:S01]  /*0c10*/  LOP3.LUT R5, R5, 0x1ffffffe, RZ, 0xc0, !PT ;  /* 0x1ffffffe05057812 */ /* 0x000fe200078ec0ff */
[----:B------:R-:W-:Y:S01]  /*0c20*/  IMAD.IADD R188, R0, 0x1, -R11 ;  /* 0x0000000100bc7824 */ /* 0x000fe200078e0a0b */
[----:B------:R-:W-:Y:S01]  /*0c30*/  SHF.R.S32.HI R7, RZ, 0x1f, R8 ;  /* 0x0000001fff077819 */ /* 0x000fe20000011408 */
[----:B------:R-:W-:Y:S01]  /*0c40*/  VIADD R24, R192, 0x1c0 ;  /* 0x000001c0c0187836 */ /* 0x000fe20000000000 */
[----:B------:R-:W-:Y:S01]  /*0c50*/  SHF.R.S32.HI R0, RZ, 0x1f, R3 ;  /* 0x0000001fff007819 */ /* 0x000fe20000011403 */
[----:B------:R-:W-:Y:S01]  /*0c60*/  IMAD.IADD R10, R6, 0x1, -R5 ;  /* 0x00000001060a7824 */ /* 0x000fe200078e0a05 */
[----:B------:R-:W-:Y:S01]  /*0c70*/  LOP3.LUT R11, R9, 0x3ffffc, RZ, 0xc0, !PT ;  /* 0x003ffffc090b7812 */ /* 0x000fe200078ec0ff */
[----:B------:R-:W-:Y:S01]  /*0c80*/  IMAD.SHL.U32 R18, R188, 0x8, RZ ;  /* 0x00000008bc127824 */ /* 0x000fe200078e00ff */
[----:B------:R-:W-:Y:S01]  /*0c90*/  LEA.HI R9, R7, R8, RZ, 0x3 ;  /* 0x0000000807097211 */ /* 0x000fe200078f18ff */
[----:B------:R-:W-:Y:S01]  /*0ca0*/  IMAD.SHL.U32 R10, R10, 0x8, RZ ;  /* 0x000000080a0a7824 */ /* 0x000fe200078e00ff */
[-C--:B------:R-:W-:Y:S01]  /*0cb0*/  LEA.HI R5, R0, R3.reuse, RZ, 0x2 ;  /* 0x0000000300057211 */ /* 0x080fe200078f10ff */
[----:B------:R-:W-:Y:S01]  /*0cc0*/  IMAD.IADD R12, R224, 0x1, -R11 ;  /* 0x00000001e00c7824 */ /* 0x000fe200078e0a0b */
[----:B------:R-:W-:Y:S01]  /*0cd0*/  SHF.R.S32.HI R14, RZ, 0x7, R4 ;  /* 0x00000007ff0e7819 */ /* 0x000fe20000011404 */
[----:B------:R-:W-:Y:S01]  /*0ce0*/  VIADD R211, R18, 0x60 ;  /* 0x0000006012d37836 */ /* 0x000fe20000000000 */
[C---:B------:R-:W-:Y:S01]  /*0cf0*/  LOP3.LUT R11, R9.reuse, 0xfffffff8, RZ, 0xc0, !PT ;  /* 0xfffffff8090b7812 */ /* 0x040fe200078ec0ff */
[----:B------:R-:W-:Y:S01]  /*0d00*/  IMAD.SHL.U32 R9, R9, 0x40, RZ ;  /* 0x0000004009097824 */ /* 0x000fe200078e00ff */
[--C-:B------:R-:W-:Y:S01]  /*0d10*/  SHF.R.S32.HI R6, RZ, 0x2, R5.reuse ;  /* 0x00000002ff067819 */ /* 0x100fe20000011405 */
[----:B------:R-:W-:Y:S01]  /*0d20*/  IMAD R17, R14, 0x100, R8 ;  /* 0x000001000e117824 */ /* 0x000fe200078e0208 */
[----:B------:R-:W-:Y:S01]  /*0d30*/  SHF.R.S32.HI R7, RZ, 0x1f, R5 ;  /* 0x0000001fff077819 */ /* 0x000fe20000011405 */
[----:B------:R-:W-:Y:S01]  /*0d40*/  IMAD.IADD R11, R8, 0x1, -R11 ;  /* 0x00000001080b7824 */ /* 0x000fe200078e0a0b */
[----:B------:R-:W-:Y:S01]  /*0d50*/  SHF.R.S32.HI R185, RZ, 0x2, R13 ;  /* 0x00000002ffb97819 */ /* 0x000fe2000001140d */
[----:B------:R-:W-:Y:S01]  /*0d60*/  IMAD R17, R12, 0x10, R17 ;  /* 0x000000100c117824 */ /* 0x000fe200078e0211 */
[----:B------:R-:W-:Y:S01]  /*0d70*/  LEA.HI R7, R7, R6, RZ, 0x3 ;  /* 0x0000000607077211 */ /* 0x000fe200078f18ff */
[C---:B------:R-:W-:Y:S01]  /*0d80*/  VIADD R210, R18.reuse, 0x80 ;  /* 0x0000008012d27836 */ /* 0x040fe20000000000 */
[----:B------:R-:W-:Y:S01]  /*0d90*/  LOP3.LUT R8, R5, 0x7ffffffc, RZ, 0xc0, !PT ;  /* 0x7ffffffc05087812 */ /* 0x000fe200078ec0ff */
[----:B------:R-:W-:Y:S01]  /*0da0*/  VIADD R16, R185, 0x20 ;  /* 0x00000020b9107836 */ /* 0x000fe20000000000 */
[----:B------:R-:W-:Y:S01]  /*0db0*/  LOP3.LUT R7, R7, 0xfffffff8, RZ, 0xc0, !PT ;  /* 0xfffffff807077812 */ /* 0x000fe200078ec0ff */
[----:B------:R-:W-:Y:S01]  /*0dc0*/  VIADD R209, R18, 0xa0 ;  /* 0x000000a012d17836 */ /* 0x000fe20000000000 */
[----:B------:R-:W-:Y:S01]  /*0dd0*/  LEA.HI R0, R0, R3, RZ, 0x5 ;  /* 0x0000000300007211 */ /* 0x000fe200078f28ff */
[----:B------:R-:W-:Y:S01]  /*0de0*/  IMAD.IADD R8, R3, 0x1, -R8 ;  /* 0x0000000103087824 */ /* 0x000fe200078e0a08 */
[----:B------:R-:W-:Y:S01]  /*0df0*/  SHF.R.S32.HI R3, RZ, 0x1f, R16 ;  /* 0x0000001fff037819 */ /* 0x000fe20000011410 */
[----:B------:R-:W-:Y:S01]  /*0e00*/  IMAD.IADD R7, R6, 0x1, -R7 ;  /* 0x0000000106077824 */ /* 0x000fe200078e0a07 */
[----:B------:R-:W-:Y:S01]  /*0e10*/  SHF.R.S32.HI R0, RZ, 0x5, R0 ;  /* 0x00000005ff007819 */ /* 0x000fe20000011400 */
[----:B------:R-:W-:Y:S01]  /*0e20*/  IMAD.SHL.U32 R5, R16, 0x40, RZ ;  /* 0x0000004010057824 */ /* 0x000fe200078e00ff */
[----:B------:R-:W-:Y:S01]  /*0e30*/  LEA.HI R6, R3, R16, RZ, 0x3 ;  /* 0x0000001003067211 */ /* 0x000fe200078f18ff */
[----:B------:R-:W-:Y:S01]  /*0e40*/  IMAD.SHL.U32 R3, R11, 0x40, RZ ;  /* 0x000000400b037824 */ /* 0x000fe200078e00ff */
[----:B------:R-:W-:Y:S01]  /*0e50*/  LEA.HI R4, R4, R14, RZ, 0x1 ;  /* 0x0000000e04047211 */ /* 0x000fe200078f08ff */
[--C-:B------:R-:W-:Y:S01]  /*0e60*/  IMAD.U32 R16, R17, 0x40, R10.reuse ;  /* 0x0000004011107824 */ /* 0x100fe200078e000a */
[----:B------:R-:W-:Y:S01]  /*0e70*/  LOP3.LUT R5, R5, 0x1c0, RZ, 0xc0, !PT ;  /* 0x000001c005057812 */ /* 0x000fe200078ec0ff */
[----:B------:R-:W-:Y:S01]  /*0e80*/  IMAD R195, R0, 0x10, R7 ;  /* 0x0000001000c37824 */ /* 0x000fe200078e0207 */
[----:B------:R-:W-:Y:S01]  /*0e90*/  LOP3.LUT R3, R3, 0x1c0, RZ, 0xc0, !PT ;  /* 0x000001c003037812 */ /* 0x000fe200078ec0ff */
[----:B------:R-:W-:Y:S01]  /*0ea0*/  IMAD.SHL.U32 R6, R6, 0x40, RZ ;  /* 0x0000004006067824 */ /* 0x000fe200078e00ff */
[----:B------:R-:W-:Y:S01]  /*0eb0*/  SHF.R.S32.HI R0, RZ, 0x1f, R13 ;  /* 0x0000001fff007819 */ /* 0x000fe2000001140d */
[C---:B------:R-:W-:Y:S01]  /*0ec0*/  VIADD R208, R18.reuse, 0xc0 ;  /* 0x000000c012d07836 */ /* 0x040fe20000000000 */
[----:B------:R-:W-:Y:S01]  /*0ed0*/  LOP3.LUT R10, R3, 0x8, R10, 0xf8, !PT ;  /* 0x00000008030a7812 */ /* 0x000fe200078ef80a */
[C---:B------:R-:W-:Y:S01]  /*0ee0*/  VIADD R207, R18.reuse, 0xe0 ;  /* 0x000000e012cf7836 */ /* 0x040fe20000000000 */
[----:B------:R-:W-:Y:S01]  /*0ef0*/  SHF.R.U32.HI R3, RZ, 0x3, R3 ;  /* 0x00000003ff037819 */ /* 0x000fe20000011603 */
[----:B------:R-:W-:Y:S01]  /*0f00*/  VIADD R206, R18, 0x100 ;  /* 0x0000010012ce7836 */ /* 0x000fe20000000000 */
[----:B------:R-:W-:Y:S01]  /*0f10*/  LEA.HI R0, R0, R185, RZ, 0x3 ;  /* 0x000000b900007211 */ /* 0x000fe200078f18ff */
[----:B------:R-:W-:Y:S01]  /*0f20*/  STL [R1+0x54], R14 ;  /* 0x0000540e01007387 */ /* 0x000fe20000100800 */
[----:B------:R-:W-:Y:S01]  /*0f30*/  LOP3.LUT R10, R10, R3, RZ, 0x3c, !PT ;  /* 0x000000030a0a7212 */ /* 0x000fe200078e3cff */
[----:B------:R-:W-:Y:S01]  /*0f40*/  VIADD R205, R18, 0x120 ;  /* 0x0000012012cd7836 */ /* 0x000fe20000000000 */
[----:B------:R-:W-:Y:S01]  /*0f50*/  LEA.HI R3, R188, R188, RZ, 0x1 ;  /* 0x000000bcbc037211 */ /* 0x000fe200078f08ff */
[----:B------:R-:W-:Y:S01]  /*0f60*/  STL [R1+0x68], R16 ;  /* 0x0000681001007387 */ /* 0x000fe20000100800 */
[----:B------:R-:W-:Y:S01]  /*0f70*/  LOP3.LUT R4, R4, 0xfffffe, RZ, 0xc0, !PT ;  /* 0x00fffffe04047812 */ /* 0x000fe200078ec0ff */
[----:B------:R-:W-:Y:S01]  /*0f80*/  VIADD R204, R18, 0x140 ;  /* 0x0000014012cc7836 */ /* 0x000fe20000000000 */
[----:B------:R-:W-:Y:S01]  /*0f90*/  SHF.R.U32.HI R12, RZ, 0x3, R5 ;  /* 0x00000003ff0c7819 */ /* 0x000fe20000011605 */
[----:B------:R-:W-:Y:S01]  /*0fa0*/  STL [R1+0x4c], RZ ;  /* 0x00004cff01007387 */ /* 0x000fe20000100800 */
[----:B------:R-:W-:Y:S01]  /*0fb0*/  LOP3.LUT R0, R0, 0xfffffff8, RZ, 0xc0, !PT ;  /* 0xfffffff800007812 */ /* 0x000fe200078ec0ff */
[----:B------:R-:W-:Y:S01]  /*0fc0*/  IMAD.IADD R4, R14, 0x1, -R4 ;  /* 0x000000010e047824 */ /* 0x000fe200078e0a04 */
[----:B------:R-:W-:Y:S01]  /*0fd0*/  LOP3.LUT R5, R5, 0x38, R18, 0xf8, !PT ;  /* 0x0000003805057812 */ /* 0x000fe200078ef812 */
[----:B------:R-:W-:Y:S01]  /*0fe0*/  VIADD R203, R18, 0x160 ;  /* 0x0000016012cb7836 */ /* 0x000fe20000000000 */
[----:B------:R-:W-:Y:S01]  /*0ff0*/  LOP3.LUT R6, R6, 0xfffffe00, RZ, 0xc0, !PT ;  /* 0xfffffe0006067812 */ /* 0x000fe200078ec0ff */
[----:B------:R-:W-:Y:S01]  /*1000*/  IMAD.IADD R191, R185, 0x1, -R0 ;  /* 0x00000001b9bf7824 */ /* 0x000fe200078e0a00 */
[----:B------:R-:W-:Y:S01]  /*1010*/  LOP3.LUT R3, R3, 0x1ffffffe, RZ, 0xc0, !PT ;  /* 0x1ffffffe03037812 */ /* 0x000fe200078ec0ff */
[----:B------:R-:W-:Y:S01]  /*1020*/  IMAD.SHL.U32 R20, R4, 0x100, RZ ;  /* 0x0000010004147824 */ /* 0x000fe200078e00ff */
[----:B------:R-:W-:Y:S01]  /*1030*/  LOP3.LUT R9, R9, 0x7ffffe00, RZ, 0xc0, !PT ;  /* 0x7ffffe0009097812 */ /* 0x000fe200078ec0ff */
[----:B------:R-:W-:Y:S01]  /*1040*/  VIADD R202, R18, 0x180 ;  /* 0x0000018012ca7836 */ /* 0x000fe20000000000 */
[----:B------:R-:W-:Y:S01]  /*1050*/  LOP3.LUT R5, R6, R5, R12, 0xf6, !PT ;  /* 0x0000000506057212 */ /* 0x000fe200078ef60c */
[----:B------:R-:W-:Y:S01]  /*1060*/  IMAD.IADD R6, R188, 0x1, -R3 ;  /* 0x00000001bc067824 */ /* 0x000fe200078e0a03 */
[----:B------:R-:W-:Y:S01]  /*1070*/  SHF.R.S32.HI R0, RZ, 0x1f, R211 ;  /* 0x0000001fff007819 */ /* 0x000fe200000114d3 */
[----:B------:R-:W-:Y:S01]  /*1080*/  IMAD R9, R224, 0x400, R9 ;  /* 0x00000400e0097824 */ /* 0x000fe200078e0209 */
[----:B------:R-:W-:Y:S01]  /*1090*/  SHF.R.S32.HI R3, RZ, 0x1f, R210 ;  /* 0x0000001fff037819 */ /* 0x000fe200000114d2 */
[----:B------:R-:W-:Y:S01]  /*10a0*/  STL [R1+0x64], R20 ;  /* 0x0000641401007387 */ /* 0x000fe20000100800 */
[----:B------:R-:W-:Y:S01]  /*10b0*/  SHF.R.S32.HI R4, RZ, 0x1f, R209 ;  /* 0x0000001fff047819 */ /* 0x000fe200000114d1 */
[----:B------:R-:W-:Y:S01]  /*10c0*/  IMAD.IADD R9, R9, 0x1, R10 ;  /* 0x0000000109097824 */ /* 0x000fe200078e020a */
[----:B------:R-:W-:Y:S01]  /*10d0*/  SHF.R.S32.HI R24, RZ, 0x1f, R24 ;  /* 0x0000001fff187819 */ /* 0x000fe20000011418 */
[C---:B------:R-:W-:Y:S01]  /*10e0*/  VIADD R216, R18.reuse, 0x1a0 ;  /* 0x000001a012d87836 */ /* 0x040fe20000000000 */
[----:B------:R-:W-:Y:S01]  /*10f0*/  SHF.L.U64.HI R0, R211, 0x1, R0 ;  /* 0x00000001d3007819 */ /* 0x000fe20000010200 */
[----:B------:R-:W-:Y:S01]  /*1100*/  VIADD R215, R18, 0x1c0 ;  /* 0x000001c012d77836 */ /* 0x000fe20000000000 */
[----:B------:R-:W-:Y:S01]  /*1110*/  SHF.L.U64.HI R24, R210, 0x1, R3 ;  /* 0x00000001d2187819 */ /* 0x000fe20000010203 */
[----:B------:R-:W-:Y:S01]  /*1120*/  VIADD R214, R18, 0x1e0 ;  /* 0x000001e012d67836 */ /* 0x000fe20000000000 */
[----:B------:R-:W-:Y:S01]  /*1130*/  SHF.R.S32.HI R7, RZ, 0x1f, R208 ;  /* 0x0000001fff077819 */ /* 0x000fe200000114d0 */
[----:B------:R0:W-:Y:S01]  /*1140*/  STL [R1], R0 ;  /* 0x0000000001007387 */ /* 0x0001e20000100800 */
[----:B------:R-:W-:Y:S01]  /*1150*/  SHF.L.U64.HI R3, R209, 0x1, R4 ;  /* 0x00000001d1037819 */ /* 0x000fe20000010204 */
[C---:B------:R-:W-:Y:S01]  /*1160*/  VIADD R29, R192.reuse, 0xc0 ;  /* 0x000000c0c01d7836 */ /* 0x040fe20000000000 */
[----:B------:R-:W-:Y:S01]  /*1170*/  R2P PR, R11, 0x6 ;  /* 0x000000060b007804 */ /* 0x000fe20000000000 */
[----:B------:R-:W-:Y:S01]  /*1180*/  STL [R1+0x4], R24 ;  /* 0x0000041801007387 */ /* 0x000fe20000100800 */
[----:B------:R-:W-:Y:S01]  /*1190*/  SHF.R.S32.HI R10, RZ, 0x1f, R207 ;  /* 0x0000001fff0a7819 */ /* 0x000fe200000114cf */
[----:B------:R-:W-:Y:S01]  /*11a0*/  VIADD R26, R192, 0x180 ;  /* 0x00000180c01a7836 */ /* 0x000fe20000000000 */
[----:B------:R-:W-:Y:S01]  /*11b0*/  SHF.R.S32.HI R11, RZ, 0x1f, R206 ;  /* 0x0000001fff0b7819 */ /* 0x000fe200000114ce */
[----:B------:R1:W-:Y:S01]  /*11c0*/  STL [R1+0x8], R3 ;  /* 0x0000080301007387 */ /* 0x0003e20000100800 */
[----:B------:R-:W-:Y:S01]  /*11d0*/  SHF.L.U64.HI R4, R207, 0x1, R10 ;  /* 0x00000001cf047819 */ /* 0x000fe2000001020a */
[----:B------:R-:W-:Y:S01]  /*11e0*/  IMAD R6, R6, 0x8, R195 ;  /* 0x0000000806067824 */ /* 0x000fe200078e02c3 */
[----:B0-----:R-:W-:Y:S01]  /*11f0*/  SHF.L.U64.HI R0, R208, 0x1, R7 ;  /* 0x00000001d0007819 */ /* 0x001fe20000010207 */
[----:B------:R-:W-:Y:S01]  /*1200*/  IMAD R225, R9, 0x2, R2 ;  /* 0x0000000209e17824 */ /* 0x000fe200078e0202 */
[----:B------:R-:W-:Y:S01]  /*1210*/  SHF.R.S32.HI R12, RZ, 0x1f, R205 ;  /* 0x0000001fff0c7819 */ /* 0x000fe200000114cd */
[C---:B------:R-:W-:Y:S01]  /*1220*/  VIADD R31, R192.reuse, 0x40 ;  /* 0x00000040c01f7836 */ /* 0x040fe20000000000 */
[----:B------:R-:W-:Y:S01]  /*1230*/  SHF.R.S32.HI R13, RZ, 0x1f, R204 ;  /* 0x0000001fff0d7819 */ /* 0x000fe200000114cc */
[----:B------:R0:W-:Y:S01]  /*1240*/  STL [R1+0xc], R0 ;  /* 0x00000c0001007387 */ /* 0x0001e20000100800 */
[----:B------:R-:W-:Y:S01]  /*1250*/  SHF.R.S32.HI R14, RZ, 0x1f, R203 ;  /* 0x0000001fff0e7819 */ /* 0x000fe200000114cb */
[----:B------:R-:W-:Y:S01]  /*1260*/  VIADD R30, R192, 0x80 ;  /* 0x00000080c01e7836 */ /* 0x000fe20000000000 */
[----:B-1----:R-:W-:Y:S01]  /*1270*/  SHF.L.U64.HI R3, R206, 0x1, R11 ;  /* 0x00000001ce037819 */ /* 0x002fe2000001020b */
[----:B------:R1:W-:Y:S01]  /*1280*/  STL [R1+0x10], R4 ;  /* 0x0000100401007387 */ /* 0x0003e20000100800 */
[----:B------:R-:W-:Y:S01]  /*1290*/  SHF.R.S32.HI R15, RZ, 0x1f, R202 ;  /* 0x0000001fff0f7819 */ /* 0x000fe200000114ca */
[C---:B------:R-:W-:Y:S01]  /*12a0*/  VIADD R28, R192.reuse, 0x100 ;  /* 0x00000100c01c7836 */ /* 0x040fe20000000000 */
[----:B------:R-:W-:Y:S01]  /*12b0*/  SHF.R.S32.HI R21, RZ, 0x1f, R216 ;  /* 0x0000001fff157819 */ /* 0x000fe200000114d8 */
[----:B------:R2:W-:Y:S01]  /*12c0*/  STL [R1+0x14], R3 ;  /* 0x0000140301007387 */ /* 0x0005e20000100800 */
[----:B------:R-:W-:Y:S01]  /*12d0*/  SHF.R.S32.HI R16, RZ, 0x1f, R215 ;  /* 0x0000001fff107819 */ /* 0x000fe200000114d7 */
[----:B------:R-:W-:Y:S01]  /*12e0*/  VIADD R27, R192, 0x140 ;  /* 0x00000140c01b7836 */ /* 0x000fe20000000000 */
[----:B0-----:R-:W-:Y:S01]  /*12f0*/  SHF.L.U64.HI R0, R205, 0x1, R12 ;  /* 0x00000001cd007819 */ /* 0x001fe2000001020c */
[----:B------:R-:W-:Y:S01]  /*1300*/  VIADD R212, R18, 0x40 ;  /* 0x0000004012d47836 */ /* 0x000fe20000000000 */
[----:B------:R-:W-:Y:S01]  /*1310*/  SHF.L.U64.HI R7, R202, 0x1, R15 ;  /* 0x00000001ca077819 */ /* 0x000fe2000001020f */
[----:B------:R-:W-:Y:S01]  /*1320*/  VIADD R228, R225, 0x36400 ;  /* 0x00036400e1e47836 */ /* 0x000fe20000000000 */
[----:B-1----:R-:W-:Y:S01]  /*1330*/  SHF.L.U64.HI R4, R204, 0x1, R13 ;  /* 0x00000001cc047819 */ /* 0x002fe2000001020d */
[----:B------:R0:W-:Y:S01]  /*1340*/  STL [R1+0x18], R0 ;  /* 0x0000180001007387 */ /* 0x0001e20000100800 */
[----:B------:R-:W-:Y:S01]  /*1350*/  SHF.R.S32.HI R25, RZ, 0x1f, R214 ;  /* 0x0000001fff197819 */ /* 0x000fe200000114d6 */
[----:B------:R-:W-:Y:S01]  /*1360*/  VIADD R22, R18, 0x20 ;  /* 0x0000002012167836 */ /* 0x000fe20000000000 */
[----:B--2---:R-:W-:Y:S01]  /*1370*/  SHF.L.U64.HI R3, R203, 0x1, R14 ;  /* 0x00000001cb037819 */ /* 0x004fe2000001020e */
[----:B------:R1:W-:Y:S01]  /*1380*/  STL [R1+0x1c], R4 ;  /* 0x00001c0401007387 */ /* 0x0003e20000100800 */
[----:B------:R-:W-:Y:S01]  /*1390*/  SHF.R.S32.HI R29, RZ, 0x1f, R29 ;  /* 0x0000001fff1d7819 */ /* 0x000fe2000001141d */
[----:B------:R-:W-:Y:S01]  /*13a0*/  VIADD R226, R225, 0x36420 ;  /* 0x00036420e1e27836 */ /* 0x000fe20000000000 */
[----:B------:R-:W-:Y:S01]  /*13b0*/  SHF.R.S32.HI R26, RZ, 0x1f, R26 ;  /* 0x0000001fff1a7819 */ /* 0x000fe2000001141a */
[----:B------:R2:W-:Y:S01]  /*13c0*/  STL [R1+0x20], R3 ;  /* 0x0000200301007387 */ /* 0x0005e20000100800 */
[----:B------:R-:W-:Y:S01]  /*13d0*/  SHF.R.S32.HI R31, RZ, 0x1f, R31 ;  /* 0x0000001fff1f7819 */ /* 0x000fe2000001141f */
[----:B0-----:R-:W-:Y:S01]  /*13e0*/  IMAD.SHL.U32 R0, R8, 0x2, RZ ;  /* 0x0000000208007824 */ /* 0x001fe200078e00ff */
[----:B------:R-:W-:Y:S01]  /*13f0*/  SHF.R.S32.HI R30, RZ, 0x1f, R30 ;  /* 0x0000001fff1e7819 */ /* 0x000fe2000001141e */
[----:B------:R-:W-:Y:S01]  /*1400*/  STL [R1+0x24], R7 ;  /* 0x0000240701007387 */ /* 0x000fe20000100800 */
[----:B------:R-:W-:Y:S01]  /*1410*/  SHF.R.S32.HI R28, RZ, 0x1f, R28 ;  /* 0x0000001fff1c7819 */ /* 0x000fe2000001141c */
[----:B------:R-:W-:Y:S01]  /*1420*/  IMAD.IADD R223, R0, 0x1, R20 ;  /* 0x0000000100df7824 */ /* 0x000fe200078e0214 */
[----:B-1----:R-:W-:Y:S01]  /*1430*/  SHF.L.U64.HI R4, R216, 0x1, R21 ;  /* 0x00000001d8047819 */ /* 0x002fe20000010215 */
[----:B------:R0:W-:Y:S01]  /*1440*/  STL [R1+0x58], R0 ;  /* 0x0000580001007387 */ /* 0x0001e20000100800 */
[----:B------:R-:W-:Y:S01]  /*1450*/  SHF.R.S32.HI R27, RZ, 0x1f, R27 ;  /* 0x0000001fff1b7819 */ /* 0x000fe2000001141b */
[----:B------:R-:W-:Y:S01]  /*1460*/  VIADD R38, R223, 0x10 ;  /* 0x00000010df267836 */ /* 0x000fe20000000000 */
[----:B--2---:R-:W-:Y:S01]  /*1470*/  SHF.L.U64.HI R3, R215, 0x1, R16 ;  /* 0x00000001d7037819 */ /* 0x004fe20000010210 */
[----:B------:R-:W-:Y:S01]  /*1480*/  STL [R1+0x28], R4 ;  /* 0x0000280401007387 */ /* 0x000fe20000100800 */
[----:B------:R-:W-:Y:S01]  /*1490*/  VIADD R35, R223, 0x28 ;  /* 0x00000028df237836 */ /* 0x000fe20000000000 */
[----:B------:R-:W-:Y:S01]  /*14a0*/  SEL R227, R227, 0xffffffc0, !P2 ;  /* 0xffffffc0e3e37807 */ /* 0x000fe20005000000 */
[C---:B------:R-:W-:Y:S01]  /*14b0*/  VIADD R32, R223.reuse, 0x40 ;  /* 0x00000040df207836 */ /* 0x040fe20000000000 */
[----:B------:R1:W-:Y:S01]  /*14c0*/  STL [R1+0x2c], R3 ;  /* 0x00002c0301007387 */ /* 0x0003e20000100800 */
[C---:B------:R-:W-:Y:S01]  /*14d0*/  VIADD R29, R223.reuse, 0x58 ;  /* 0x00000058df1d7836 */ /* 0x040fe20000000000 */
[----:B0-----:R-:W-:Y:S01]  /*14e0*/  SHF.L.U64.HI R0, R214, 0x1, R25 ;  /* 0x00000001d6007819 */ /* 0x001fe20000010219 */
[C---:B------:R-:W-:Y:S01]  /*14f0*/  VIADD R26, R223.reuse, 0x70 ;  /* 0x00000070df1a7836 */ /* 0x040fe20000000000 */
[----:B------:R-:W-:Y:S01]  /*1500*/  SHF.R.S32.HI R229, RZ, 0x1f, R212 ;  /* 0x0000001fffe57819 */ /* 0x000fe200000114d4 */
[C---:B------:R-:W-:Y:S01]  /*1510*/  VIADD R21, R223.reuse, 0x88 ;  /* 0x00000088df157836 */ /* 0x040fe20000000000 */
[----:B------:R-:W-:Y:S01]  /*1520*/  SHF.R.S32.HI R19, RZ, 0x1f, R18 ;  /* 0x0000001fff137819 */ /* 0x000fe20000011412 */
[----:B------:R0:W-:Y:S01]  /*1530*/  STL [R1+0x30], R0 ;  /* 0x0000300001007387 */ /* 0x0001e20000100800 */
[----:B------:R-:W-:Y:S01]  /*1540*/  VIADD R15, R223, 0xa0 ;  /* 0x000000a0df0f7836 */ /* 0x000fe20000000000 */
[----:B------:R-:W-:Y:S01]  /*1550*/  SHF.R.S32.HI R193, RZ, 0x1f, R22 ;  /* 0x0000001fffc17819 */ /* 0x000fe20000011416 */
[----:B-1----:R-:W-:Y:S01]  /*1560*/  IMAD R3, R5, 0x2, R2 ;  /* 0x0000000205037824 */ /* 0x002fe200078e0202 */
[----:B------:R-:W-:Y:S01]  /*1570*/  SHF.L.U64.HI R229, R212, 0x1, R229 ;  /* 0x00000001d4e57819 */ /* 0x000fe200000102e5 */
[----:B------:R-:W-:-:S02]  /*1580*/  VIADD R12, R223, 0xb8 ;  /* 0x000000b8df0c7836 */ /* 0x000fc40000000000 */
[C---:B------:R-:W-:Y:S01]  /*1590*/  VIADD R8, R223.reuse, 0xd0 ;  /* 0x000000d0df087836 */ /* 0x040fe20000000000 */
[----:B------:R-:W-:Y:S01]  /*15a0*/  STL [R1+0x5c], R3 ;  /* 0x00005c0301007387 */ /* 0x000fe20000100800 */
[C---:B------:R-:W-:Y:S01]  /*15b0*/  VIADD R39, R223.reuse, 0x8 ;  /* 0x00000008df277836 */ /* 0x040fe20000000000 */
[----:B0-----:R-:W-:Y:S01]  /*15c0*/  SHF.R.S32.HI R0, RZ, 0x1f, R223 ;  /* 0x0000001fff007819 */ /* 0x001fe200000114df */
[C---:B------:R-:W-:Y:S01]  /*15d0*/  VIADD R37, R223.reuse, 0x18 ;  /* 0x00000018df257836 */ /* 0x040fe20000000000 */
[----:B------:R0:W-:Y:S01]  /*15e0*/  STL [R1+0x60], R6 ;  /* 0x0000600601007387 */ /* 0x0001e20000100800 */
        /* <DEDUP_REMOVED lines=46> */
[----:B------:R-:W-:Y:S01]  /*18d0*/  IMAD.MOV.U32 R17, RZ, RZ, RZ ;  /* 0x000000ffff117224 */ /* 0x000fe200078e00ff */
        /* <DEDUP_REMOVED lines=9> */
[----:B------:R-:W-:-:S07]  /*1970*/  SHF.R.S32.HI R0, RZ, 0x1f, R0 ;  /* 0x0000001fff007819 */ /* 0x000fce0000011400 */
.L_x_1380:
[----:B01-34-:R-:W0:Y:S01]  /*1980*/  LDC.64 R4, c[0x0][0xd88] ;  /* 0x00036200ff047b82 */ /* 0x01be220000000a00 */
[----:B------:R-:W-:Y:S01]  /*1990*/  ULDC.64 UR4, c[0x0][0xb20] ;  /* 0x0002c80000047ab9 */ /* 0x000fe20000000a00 */
[----:B------:R-:W-:Y:S01]  /*19a0*/  ULDC.64 UR8, c[0x0][0xb10] ;  /* 0x0002c40000087ab9 */ /* 0x000fe20000000a00 */
[----:B------:R-:W-:Y:S01]  /*19b0*/  ULDC.64 UR6, c[0x0][0xb00] ;  /* 0x0002c00000067ab9 */ /* 0x000fe20000000a00 */
[----:B0-----:R-:W-:-:S05]  /*19c0*/  IMAD.WIDE R4, R87, 0x4, R4 ;  /* 0x0000000457047825 */ /* 0x001fca00078e0204 */
[----:B--2---:R-:W2:Y:S01]  /*19d0*/  LDG.E R26, desc[UR42][R4.64] ;  /* 0x0000002a041a7981 */ /* 0x004ea2000c1e1900 */
[----:B------:R-:W-:Y:S01]  /*19e0*/  ISETP.NE.U32.AND P2, PT, RZ, UR4, PT ;  /* 0x00000004ff007c0c */ /* 0x000fe2000bf45070 */
[----:B------:R-:W-:Y:S01]  /*19f0*/  IMAD.MOV.U32 R8, RZ, RZ, RZ ;  /* 0x000000ffff087224 */ /* 0x000fe200078e00ff */
        /* <DEDUP_REMOVED lines=51> */
.L_x_1251:
[----:B------:R-:W-:Y:S02]  /*1d30*/  IMAD.U32 R36, RZ, RZ, UR5 ;  /* 0x00000005ff247e24 */ /* 0x000fe4000f8e00ff */
[----:B------:R-:W-:Y:S01]  /*1d40*/  IMAD.U32 R25, RZ, RZ, UR4 ;  /* 0x00000004ff197e24 */ /* 0x000fe2000f8e00ff */
[----:B------:R-:W-:Y:S06]  /*1d50*/  @!P2 BRA `(.L_x_1252) ;  /* 0x000000000010a947 */ /* 0x000fec0003800000 */
[----:B------:R-:W-:-:S04]  /*1d60*/  IADD3 R4, P0, R28, UR8, RZ ;  /* 0x000000081c047c10 */ /* 0x000fc8000ff1e0ff */
[----:B------:R-:W-:-:S05]  /*1d70*/  IADD3.X R5, R27, UR9, RZ, P0, !PT ;  /* 0x000000091b057c10 */ /* 0x000fca00087fe4ff */
[----:B------:R0:W5:Y:S01]  /*1d80*/  LDG.E R25, desc[UR42][R4.64] ;  /* 0x0000002a04197981 */ /* 0x000162000c1e1900 */
[----:B------:R-:W-:Y:S05]  /*1d90*/  BRA `(.L_x_1253) ;  /* 0x0000000000107947 */ /* 0x000fea0003800000 */
.L_x_1252:
[----:B------:R-:W-:Y:S05]  /*1da0*/  @!P0 BRA `(.L_x_1253) ;  /* 0x00000000000c8947 */ /* 0x000fea0003800000 */
[----:B------:R-:W2:Y:S04]  /*1db0*/  LDG.E R0, desc[UR42][R4.64] ;  /* 0x0000002a04007981 */ /* 0x000ea8000c1e1900 */
[----:B------:R-:W2:Y:S02]  /*1dc0*/  LDG.E R25, desc[UR42][R4.64+0x4] ;  /* 0x0000042a04197981 */ /* 0x000ea4000c1e1900 */
[----:B--2---:R-:W-:-:S07]  /*1dd0*/  IMAD.IADD R25, R25, 0x1, -R0 ;  /* 0x0000000119197824 */ /* 0x004fce00078e0a00 */
.L_x_1253:
        /* <DEDUP_REMOVED lines=60> */
.L_x_1255:
[----:B------:R-:W-:Y:S05]  /*21a0*/  BSYNC B0 ;  /* 0x0000000000007941 */ /* 0x000fea0003800000 */
.L_x_1254:
        /* <DEDUP_REMOVED lines=36> */
.L_x_1258:
[----:B------:R-:W-:Y:S05]  /*23f0*/  BSYNC B6 ;  /* 0x0000000000067941 */ /* 0x000fea0003800000 */
.L_x_1257:
        /* <DEDUP_REMOVED lines=20> */
.L_x_1260:
[----:B------:R-:W-:Y:S05]  /*2540*/  BSYNC B6 ;  /* 0x0000000000067941 */ /* 0x000fea0003800000 */
.L_x_1259:
        /* <DEDUP_REMOVED lines=15> */
[-C--:B-1----:R-:W-:Y:S01]  /*2640*/  IMAD R6, R7, R40.reuse, RZ ;  /* 0x0000002807067224 */ /* 0x082fe200078e02ff */
[----:B------:R-:W-:Y:S01]  /*2650*/  LOP3.LUT R38, R38, 0x1c0, RZ, 0xc0, !PT ;  /* 0x000001c026267812 */ /* 0x000fe200078ec0ff */
[-C--:B------:R-:W-:Y:S01]  /*2660*/  IMAD.WIDE.U32 R20, R185, R40.reuse, R188 ;  /* 0x00000028b9147225 */ /* 0x080fe200078e00bc */
[----:B------:R-:W-:Y:S02]  /*2670*/  SHF.L.U64.HI R39, R40, 0x6, R41 ;  /* 0x0000000628277819 */ /* 0x000fe40000010229 */
[----:B--2---:R-:W-:Y:S01]  /*2680*/  ISETP.GE.AND P2, PT, R18, R45, PT ;  /* 0x0000002d1200720c */ /* 0x004fe20003f46270 */
[----:B0-----:R-:W-:Y:S01]  /*2690*/  VIADD R8, R3, 0xffffff80 ;  /* 0xffffff8003087836 */ /* 0x001fe20000000000 */
[----:B------:R-:W-:Y:S01]  /*26a0*/  SHF.R.U32.HI R42, RZ, 0x3, R38 ;  /* 0x00000003ff2a7819 */ /* 0x000fe20000011626 */
[----:B------:R-:W-:Y:S01]  /*26b0*/  IMAD.WIDE.U32 R28, R185, R40, R18 ;  /* 0x00000028b91c7225 */ /* 0x000fe200078e0012 */
[----:B----4-:R-:W0:Y:S01]  /*26c0*/  LDC.64 R4, c[0x0][0x408] ;  /* 0x00010200ff047b82 */ /* 0x010e220000000a00 */
[----:B------:R-:W-:-:S02]  /*26d0*/  ISETP.GE.AND P1, PT, R22, UR4, PT ;  /* 0x0000000416007c0c */ /* 0x000fc4000bf26270 */
[----:B------:R-:W-:Y:S02]  /*26e0*/  SHF.R.S32.HI R3, RZ, 0x1f, R8 ;  /* 0x0000001fff037819 */ /* 0x000fe40000011408 */
[----:B------:R-:W-:Y:S02]  /*26f0*/  LOP3.LUT R16, R16, 0xfffffffe, RZ, 0xc0, !PT ;  /* 0xfffffffe10107812 */ /* 0x000fe400078ec0ff */
[----:B------:R-:W-:Y:S01]  /*2700*/  LEA.HI R9, R3, R8, RZ, 0x2 ;  /* 0x0000000803097211 */ /* 0x000fe200078f10ff */
[----:B------:R-:W-:Y:S01]  /*2710*/  IMAD.IADD R3, R24, 0x1, R25 ;  /* 0x0000000118037824 */ /* 0x000fe200078e0219 */
[----:B------:R-:W-:Y:S02]  /*2720*/  @P2 LOP3.LUT R16, R16, 0x1, RZ, 0xfc, !PT ;  /* 0x0000000110102812 */ /* 0x000fe400078efcff */
[----:B------:R-:W-:Y:S01]  /*2730*/  LOP3.LUT R11, R9, 0xfffffffc, RZ, 0xc0, !PT ;  /* 0xfffffffc090b7812 */ /* 0x000fe200078ec0ff */
[----:B------:R-:W-:Y:S01]  /*2740*/  IMAD R9, R185, R41, R6 ;  /* 0x00000029b9097224 */ /* 0x000fe200078e0206 */
[----:B------:R-:W-:-:S02]  /*2750*/  LOP3.LUT R16, R16, 0xfffffffd, RZ, 0xc0, !PT ;  /* 0xfffffffd10107812 */ /* 0x000fc400078ec0ff */
[----:B------:R-:W-:Y:S01]  /*2760*/  ISETP.GE.AND P0, PT, R18, UR4, PT ;  /* 0x0000000412007c0c */ /* 0x000fe2000bf06270 */
[----:B------:R-:W-:Y:S01]  /*2770*/  IMAD.IADD R21, R21, 0x1, R9 ;  /* 0x0000000115157824 */ /* 0x000fe200078e0209 */
[----:B---3--:R-:W-:Y:S01]  /*2780*/  SHF.R.U32.HI R12, RZ, 0x7, R12 ;  /* 0x00000007ff0c7819 */ /* 0x008fe2000001160c */
[----:B------:R-:W-:Y:S01]  /*2790*/  IMAD.IADD R29, R9, 0x1, R29 ;  /* 0x00000001091d7824 */ /* 0x000fe200078e021d */
[----:B-----5:R-:W-:Y:S01]  /*27a0*/  SHF.R.S32.HI R9, RZ, 0x1f, R86 ;  /* 0x0000001fff097819 */ /* 0x020fe20000011456 */
[----:B------:R-:W-:Y:S01]  /*27b0*/  IMAD.IADD R10, R8, 0x1, -R11 ;  /* 0x00000001080a7824 */ /* 0x000fe200078e0a0b */
[----:B------:R-:W-:Y:S01]  /*27c0*/  @P1 LOP3.LUT R16, R16, 0x2, RZ, 0xfc, !PT ;  /* 0x0000000210101812 */ /* 0x000fe200078efcff */
[----:B------:R-:W-:-:S04]  /*27d0*/  IMAD.WIDE.U32 R20, R86, R40, R20 ;  /* 0x0000002856147225 */ /* 0x000fc800078e0014 */
[----:B0-----:R-:W-:Y:S01]  /*27e0*/  IMAD R6, R7, R4, RZ ;  /* 0x0000000407067224 */ /* 0x001fe200078e02ff */
[----:B------:R-:W-:Y:S01]  /*27f0*/  SEL R7, R45, RZ, P2 ;  /* 0x000000ff2d077207 */ /* 0x000fe20001000000 */
[C---:B------:R-:W-:Y:S02]  /*2800*/  IMAD R8, R9.reuse, R40, RZ ;  /* 0x0000002809087224 */ /* 0x040fe400078e02ff */
[-C--:B------:R-:W-:Y:S02]  /*2810*/  IMAD R9, R9, R4.reuse, RZ ;  /* 0x0000000409097224 */ /* 0x080fe400078e02ff */
[----:B------:R-:W-:Y:S02]  /*2820*/  IMAD.IADD R7, R18, 0x1, R7 ;  /* 0x0000000112077824 */ /* 0x000fe400078e0207 */
[----:B------:R-:W-:Y:S01]  /*2830*/  IMAD R49, R86, R41, R8 ;  /* 0x0000002956317224 */ /* 0x000fe200078e0208 */
[----:B------:R-:W-:Y:S01]  /*2840*/  SHF.L.U64.HI R41, R4, 0x6, R5 ;  /* 0x0000000604297819 */ /* 0x000fe20000010205 */
[CC--:B------:R-:W-:Y:S01]  /*2850*/  IMAD R11, R185.reuse, R5.reuse, R6 ;  /* 0x00000005b90b7224 */ /* 0x0c0fe200078e0206 */
[----:B------:R-:W-:Y:S01]  /*2860*/  SHF.R.S32.HI R6, RZ, 0x1f, R7 ;  /* 0x0000001fff067819 */ /* 0x000fe20000011407 */
[----:B------:R-:W-:Y:S01]  /*2870*/  IMAD R9, R86, R5, R9 ;  /* 0x0000000556097224 */ /* 0x000fe200078e0209 */
[----:B------:R-:W-:Y:S01]  /*2880*/  LOP3.LUT R5, R38, 0x18, R18, 0xf8, !PT ;  /* 0x0000001826057812 */ /* 0x000fe200078ef812 */
[----:B------:R-:W-:Y:S01]  /*2890*/  IMAD.WIDE.U32 R30, R185, R4, R188 ;  /* 0x00000004b91e7225 */ /* 0x000fe200078e00bc */
[----:B------:R-:W-:-:S02]  /*28a0*/  LEA.HI R37, R6, R7, RZ, 0x3 ;  /* 0x0000000706257211 */ /* 0x000fc400078f18ff */
[----:B------:R-:W-:Y:S01]  /*28b0*/  LOP3.LUT R5, R5, R42, RZ, 0x3c, !PT ;  /* 0x0000002a05057212 */ /* 0x000fe200078e3cff */
[----:B------:R-:W-:Y:S01]  /*28c0*/  IMAD.WIDE.U32 R32, R185, R4, R18 ;  /* 0x00000004b9207225 */ /* 0x000fe200078e0012 */
[----:B------:R-:W-:-:S03]  /*28d0*/  LOP3.LUT R51, R37, 0xfffffff8, RZ, 0xc0, !PT ;  /* 0xfffffff825337812 */ /* 0x000fc600078ec0ff */
[----:B------:R-:W-:Y:S01]  /*28e0*/  IMAD R46, R224, 0x200, R5 ;  /* 0x00000200e02e7824 */ /* 0x000fe200078e0205 */
[----:B------:R-:W-:Y:S01]  /*28f0*/  LOP3.LUT R5, R38, 0x38, R37, 0xf8, !PT ;  /* 0x0000003826057812 */ /* 0x000fe200078ef825 */
[----:B------:R-:W-:Y:S01]  /*2900*/  IMAD.IADD R31, R31, 0x1, R11 ;  /* 0x000000011f1f7824 */ /* 0x000fe200078e020b */
[----:B------:R-:W-:Y:S01]  /*2910*/  SHF.R.S32.HI R54, RZ, 0x1f, R51 ;  /* 0x0000001fff367819 */ /* 0x000fe20000011433 */
[----:B------:R-:W-:Y:S01]  /*2920*/  IMAD.IADD R33, R11, 0x1, R33 ;  /* 0x000000010b217824 */ /* 0x000fe200078e0221 */
[----:B------:R-:W-:Y:S01]  /*2930*/  LOP3.LUT R5, R5, R42, RZ, 0x3c, !PT ;  /* 0x0000002a05057212 */ /* 0x000fe200078e3cff */
[----:B------:R-:W-:-:S04]  /*2940*/  IMAD.WIDE.U32 R28, R86, R40, R28 ;  /* 0x00000028561c7225 */ /* 0x000fc800078e001c */
[----:B------:R-:W-:-:S04]  /*2950*/  IMAD.WIDE.U32 R30, R86, R4, R30 ;  /* 0x00000004561e7225 */ /* 0x000fc800078e001e */
[----:B------:R-:W-:-:S04]  /*2960*/  IMAD.WIDE.U32 R32, R86, R4, R32 ;  /* 0x0000000456207225 */ /* 0x000fc800078e0020 */
[----:B------:R-:W-:Y:S02]  /*2970*/  IMAD.IADD R48, R21, 0x1, R49 ;  /* 0x0000000115307824 */ /* 0x000fe400078e0231 */
[----:B------:R-:W-:Y:S02]  /*2980*/  IMAD.SHL.U32 R40, R40, 0x40, RZ ;  /* 0x0000004028287824 */ /* 0x000fe400078e00ff */
[----:B------:R-:W-:Y:S02]  /*2990*/  IMAD.SHL.U32 R43, R4, 0x40, RZ ;  /* 0x00000040042b7824 */ /* 0x000fe400078e00ff */
[----:B------:R-:W-:Y:S02]  /*29a0*/  VIADD R44, R12, 0x8 ;  /* 0x000000080c2c7836 */ /* 0x000fe40000000000 */
[----:B------:R-:W-:Y:S02]  /*29b0*/  IMAD.SHL.U32 R45, R45, 0x2, RZ ;  /* 0x000000022d2d7824 */ /* 0x000fe400078e00ff */
[----:B------:R-:W-:-:S02]  /*29c0*/  IMAD R47, R10, 0x40, R185 ;  /* 0x000000400a2f7824 */ /* 0x000fc400078e02b9 */
[----:B------:R-:W-:Y:S02]  /*29d0*/  IMAD.IADD R49, R49, 0x1, R29 ;  /* 0x0000000131317824 */ /* 0x000fe400078e021d */
[----:B------:R-:W-:Y:S02]  /*29e0*/  IMAD.IADD R50, R31, 0x1, R9 ;  /* 0x000000011f327824 */ /* 0x000fe400078e0209 */
[----:B------:R-:W-:Y:S02]  /*29f0*/  IMAD.IADD R52, R9, 0x1, R33 ;  /* 0x0000000109347824 */ /* 0x000fe400078e0221 */
[----:B------:R-:W-:Y:S01]  /*2a00*/  IMAD R55, R224, 0x200, R5 ;  /* 0x00000200e0377824 */ /* 0x000fe200078e0205 */
[----:B------:R-:W-:-:S07]  /*2a10*/  SHF.R.S32.HI R53, RZ, 0x1f, R0 ;  /* 0x0000001fff357819 */ /* 0x000fce0000011400 */
.L_x_1293:
        /* <DEDUP_REMOVED lines=91> */
.L_x_1265:
[----:B------:R-:W-:Y:S05]  /*2fd0*/  BSYNC B1 ;  /* 0x0000000000017941 */ /* 0x000fea0003800000 */
.L_x_1264:
[----:B------:R-:W-:Y:S01]  /*2fe0*/  UISETP.NE.AND UP0, UPT, UR37, 0x3, UPT ;  /* 0x000000032500788c */ /* 0x000fe2000bf05270 */
[----:B0----5:R-:W-:Y:S02]  /*2ff0*/  IMAD.MOV.U32 R4, RZ, RZ, R8 ;  /* 0x000000ffff047224 */ /* 0x021fe400078e0008 */
[----:B------:R-:W-:Y:S02]  /*3000*/  IMAD.MOV.U32 R5, RZ, RZ, R9 ;  /* 0x000000ffff057224 */ /* 0x000fe400078e0009 */
[----:B------:R-:W-:Y:S01]  /*3010*/  IMAD.MOV.U32 R6, RZ, RZ, R26 ;  /* 0x000000ffff067224 */ /* 0x000fe200078e001a */
[----:B------:R-:W-:Y:S01]  /*3020*/  PLOP3.LUT P3, PT, PT, PT, UP0, 0x80, 0x0 ;  /* 0x000000000000781c */ /* 0x000fe20003f6f008 */
[----:B------:R-:W-:Y:S01]  /*3030*/  IMAD.MOV.U32 R7, RZ, RZ, R57 ;  /* 0x000000ffff077224 */ /* 0x000fe200078e0039 */
[----:B------:R-:W-:Y:S01]  /*3040*/  PRMT R71, R5, 0x5410, R4 ;  /* 0x0000541005477816 */ /* 0x000fe20000000004 */
[----:B------:R-:W-:Y:S01]  /*3050*/  IMAD.MOV.U32 R4, RZ, RZ, R27 ;  /* 0x000000ffff047224 */ /* 0x000fe200078e001b */
[----:B------:R-:W-:Y:S01]  /*3060*/  PRMT R70, R6, 0x7610, R70 ;  /* 0x0000761006467816 */ /* 0x000fe20000000046 */
[----:B------:R-:W-:-:S02]  /*3070*/  IMAD.MOV.U32 R5, RZ, RZ, R25 ;  /* 0x000000ffff057224 */ /* 0x000fc400078e0019 */
[----:B------:R-:W-:Y:S01]  /*3080*/  IMAD.MOV.U32 R6, RZ, RZ, R56 ;  /* 0x000000ffff067224 */ /* 0x000fe200078e0038 */
[----:B------:R-:W-:Y:S01]  /*3090*/  PRMT R72, R4, 0x7610, R72 ;  /* 0x0000761004487816 */ /* 0x000fe20000000048 */
[----:B------:R-:W-:Y:S01]  /*30a0*/  IMAD.MOV.U32 R4, RZ, RZ, R24 ;  /* 0x000000ffff047224 */ /* 0x000fe200078e0018 */
[----:B------:R-:W-:Y:S02]  /*30b0*/  PRMT R70, R70, 0x5410, R7 ;  /* 0x0000541046467816 */ /* 0x000fe40000000007 */
[----:B------:R-:W-:Y:S02]  /*30c0*/  PRMT R73, R6, 0x5410, R5 ;  /* 0x0000541006497816 */ /* 0x000fe40000000005 */
[----:B------:R-:W-:Y:S01]  /*30d0*/  PRMT R72, R72, 0x5410, R4 ;  /* 0x0000541048487816 */ /* 0x000fe20000000004 */
[----:B------:R-:W-:Y:S06]  /*30e0*/  @!P3 BRA `(.L_x_1266) ;  /* 0x000000000004b947 */ /* 0x000fec0003800000 */
[----:B------:R-:W-:Y:S01]  /*30f0*/  BPT.TRAP 0x1 ;  /* 0x000000040000795c */ /* 0x000fe20000300000 */
.L_x_1266:
[----:B------:R-:W-:Y:S01]  /*3100*/  IMAD R58, R23, 0x8, R2 ;  /* 0x00000008173a7824 */ /* 0x000fe200078e0202 */
[----:B------:R-:W-:Y:S01]  /*3110*/  SHF.L.U32 R65, R187, 0x1f, RZ ;  /* 0x0000001fbb417819 */ /* 0x000fe200000006ff */
[----:B------:R-:W-:Y:S03]  /*3120*/  BSSY B1, `(.L_x_1267) ;  /* 0x0000003000017945 */ /* 0x000fe60003800000 */
[----:B------:R-:W0:Y:S02]  /*3130*/  SYNCS.PHASECHK.TRANS64.TRYWAIT P4, [R58+URZ+0x38890], R65 ;  /* 0x038890413a0075a7 */ /* 0x000e24000808017f */
[----:B0-----:R-:W-:Y:S05]  /*3140*/  @!P4 BRA `(.L_x_1268) ;  /* 0x000001b80074c947 */ /* 0x001fea0003800000 */
.L_x_1515:
[----:B------:R-:W-:Y:S05]  /*3150*/  BSYNC B1 ;  /* 0x0000000000017941 */ /* 0x000fea0003800000 */
.L_x_1267:
[----:B------:R-:W-:-:S03]  /*3160*/  UMOV UR4, 0xffffffff ;  /* 0xffffffff00047882 */ /* 0x000fc60000000000 */
[----:B------:R-:W-:Y:S05]  /*3170*/  BRA.DIV UR4, `(.L_x_1269) ;  /* 0x000001ba047c7947 */ /* 0x000fea000b800000 */
[----:B------:R1:W2:Y:S04]  /*3180*/  SHFL.IDX PT, R69, R13, RZ, 0x1c1f ;  /* 0x001c1fff0d457589 */ /* 0x0002a800000e0000 */
[----:B------:R1:W3:Y:S02]  /*3190*/  SHFL.IDX PT, R14, R67, RZ, 0x1c1f ;  /* 0x001c1fff430e7589 */ /* 0x0002e400000e0000 */
.L_x_1519:
        /* <DEDUP_REMOVED lines=9> */
[----:B------:R-:W-:Y:S01]  /*3230*/  SHF.R.U64 R15, R56, 0x10, R57 ;  /* 0x00000010380f7819 */ /* 0x000fe20000001239 */
[----:B0-----:R-:W-:Y:S01]  /*3240*/  IMAD.U32 R12, R5, 0x10000, RZ ;  /* 0x00010000050c7824 */ /* 0x001fe200078e00ff */
[----:B-1----:R-:W-:Y:S02]  /*3250*/  SHF.R.U64 R13, R26, 0x10, R27 ;  /* 0x000000101a0d7819 */ /* 0x002fe4000000121b */
[----:B------:R-:W-:Y:S02]  /*3260*/  PRMT R15, R73, 0x5410, R15 ;  /* 0x00005410490f7816 */ /* 0x000fe4000000000f */
[----:B------:R-:W-:Y:S02]  /*3270*/  PRMT R13, R70, 0x5410, R13 ;  /* 0x00005410460d7816 */ /* 0x000fe4000000000d */
[----:B------:R-:W-:Y:S02]  /*3280*/  SHF.R.U32.HI R66, RZ, 0x10, R57 ;  /* 0x00000010ff427819 */ /* 0x000fe40000011639 */
[----:B------:R-:W-:-:S02]  /*3290*/  SHF.R.U32.HI R67, RZ, 0x10, R27 ;  /* 0x00000010ff437819 */ /* 0x000fc4000001161b */
[----:B------:R-:W-:Y:S02]  /*32a0*/  LOP3.LUT R26, R5, 0xffff0000, RZ, 0xc0, !PT ;  /* 0xffff0000051a7812 */ /* 0x000fe400078ec0ff */
[C---:B------:R-:W-:Y:S01]  /*32b0*/  LOP3.LUT R57, R15.reuse, 0xffff0000, RZ, 0xc0, !PT ;  /* 0xffff00000f397812 */ /* 0x040fe200078ec0ff */
[----:B------:R-:W-:Y:S01]  /*32c0*/  IMAD.U32 R15, R15, 0x10000, RZ ;  /* 0x000100000f0f7824 */ /* 0x000fe200078e00ff */
[C---:B------:R-:W-:Y:S01]  /*32d0*/  LOP3.LUT R27, R13.reuse, 0xffff0000, RZ, 0xc0, !PT ;  /* 0xffff00000d1b7812 */ /* 0x040fe200078ec0ff */
[----:B------:R-:W-:Y:S01]  /*32e0*/  IMAD.U32 R13, R13, 0x10000, RZ ;  /* 0x000100000d0d7824 */ /* 0x000fe200078e00ff */
[----:B------:R-:W-:Y:S01]  /*32f0*/  PRMT R66, R70, 0x5432, R66 ;  /* 0x0000543246427816 */ /* 0x000fe20000000042 */
[----:B------:R-:W-:Y:S01]  /*3300*/  FMUL.FTZ R5, R26, R57 ;  /* 0x000000391a057220 */ /* 0x000fe20000410000 */
[----:B------:R-:W-:Y:S01]  /*3310*/  PRMT R56, R72, 0x5410, R67 ;  /* 0x0000541048387816 */ /* 0x000fe20000000043 */
[-C--:B------:R-:W-:Y:S02]  /*3320*/  FMUL.FTZ R26, R26, R27.reuse ;  /* 0x0000001b1a1a7220 */ /* 0x080fe40000410000 */
[----:B------:R-:W-:Y:S01]  /*3330*/  FFMA.FTZ R5, R12, R27, -R5 ;  /* 0x0000001b0c057223 */ /* 0x000fe20000010805 */
[----:B------:R-:W-:-:S02]  /*3340*/  IMAD.U32 R67, R66, 0x10000, RZ ;  /* 0x0001000042437824 */ /* 0x000fc400078e00ff */
[----:B------:R-:W-:Y:S01]  /*3350*/  FFMA.FTZ R12, R12, R57, R26 ;  /* 0x000000390c0c7223 */ /* 0x000fe2000001001a */
[----:B------:R-:W-:Y:S01]  /*3360*/  LOP3.LUT R26, R6, 0xffff0000, RZ, 0xc0, !PT ;  /* 0xffff0000061a7812 */ /* 0x000fe200078ec0ff */
[C---:B------:R-:W-:Y:S01]  /*3370*/  IMAD.U32 R57, R56.reuse, 0x10000, RZ ;  /* 0x0001000038397824 */ /* 0x040fe200078e00ff */
[----:B------:R-:W-:Y:S01]  /*3380*/  LOP3.LUT R56, R56, 0xffff0000, RZ, 0xc0, !PT ;  /* 0xffff000038387812 */ /* 0x000fe200078ec0ff */
[----:B------:R-:W-:Y:S01]  /*3390*/  IMAD.U32 R27, R6, 0x10000, RZ ;  /* 0x00010000061b7824 */ /* 0x000fe200078e00ff */
[----:B------:R-:W-:Y:S01]  /*33a0*/  LOP3.LUT R66, R66, 0xffff0000, RZ, 0xc0, !PT ;  /* 0xffff000042427812 */ /* 0x000fe200078ec0ff */
[C---:B------:R-:W-:Y:S01]  /*33b0*/  FMUL.FTZ R6, R26.reuse, R67 ;  /* 0x000000431a067220 */ /* 0x040fe20000410000 */
[----:B------:R-:W-:Y:S01]  /*33c0*/  FMUL.FTZ R26, R26, R57 ;  /* 0x000000391a1a7220 */ /* 0x000fe20000410000 */
[----:B------:R-:W-:Y:S02]  /*33d0*/  F2FP.BF16.F32.PACK_AB R5, R12, R5 ;  /* 0x000000050c05723e */ /* 0x000fe400000010ff */
[C---:B------:R-:W-:Y:S01]  /*33e0*/  FFMA.FTZ R6, R27.reuse, R57, -R6 ;  /* 0x000000391b067223 */ /* 0x040fe20000010806 */
[----:B------:R-:W-:Y:S01]  /*33f0*/  FFMA.FTZ R27, R27, R67, R26 ;  /* 0x000000431b1b7223 */ /* 0x000fe2000001001a */
[C---:B------:R-:W-:Y:S01]  /*3400*/  LOP3.LUT R26, R7.reuse, 0xffff0000, RZ, 0xc0, !PT ;  /* 0xffff0000071a7812 */ /* 0x040fe200078ec0ff */
[----:B------:R-:W-:-:S03]  /*3410*/  IMAD.U32 R7, R7, 0x10000, RZ ;  /* 0x0001000007077824 */ /* 0x000fc600078e00ff */
[----:B------:R-:W-:Y:S01]  /*3420*/  F2FP.BF16.F32.PACK_AB R6, R27, R6 ;  /* 0x000000061b06723e */ /* 0x000fe200000010ff */
[C---:B------:R-:W-:Y:S01]  /*3430*/  FMUL.FTZ R70, R26.reuse, R66 ;  /* 0x000000421a467220 */ /* 0x040fe20000410000 */
[----:B------:R-:W-:-:S03]  /*3440*/  FMUL.FTZ R57, R26, R56 ;  /* 0x000000381a397220 */ /* 0x000fc60000410000 */
[C---:B------:R-:W-:Y:S01]  /*3450*/  FFMA.FTZ R70, R7.reuse, R56, -R70 ;  /* 0x0000003807467223 */ /* 0x040fe20000010846 */
[----:B------:R-:W-:Y:S01]  /*3460*/  FFMA.FTZ R67, R7, R66, R57 ;  /* 0x0000004207437223 */ /* 0x000fe20000010039 */
[C---:B------:R-:W-:Y:S01]  /*3470*/  LOP3.LUT R7, R4.reuse, 0xffff0000, RZ, 0xc0, !PT ;  /* 0xffff000004077812 */ /* 0x040fe200078ec0ff */
[----:B------:R-:W-:-:S04]  /*3480*/  IMAD.U32 R4, R4, 0x10000, RZ ;  /* 0x0001000004047824 */ /* 0x000fc800078e00ff */
[C---:B------:R-:W-:Y:S01]  /*3490*/  FMUL.FTZ R57, R7.reuse, R15 ;  /* 0x0000000f07397220 */ /* 0x040fe20000410000 */
[-C--:B------:R-:W-:Y:S01]  /*34a0*/  FMUL.FTZ R26, R7, R13.reuse ;  /* 0x0000000d071a7220 */ /* 0x080fe20000410000 */
[----:B------:R-:W-:Y:S02]  /*34b0*/  F2FP.BF16.F32.PACK_AB R7, R67, R70 ;  /* 0x000000464307723e */ /* 0x000fe400000010ff */
[C---:B------:R-:W-:Y:S01]  /*34c0*/  FFMA.FTZ R57, R4.reuse, R13, -R57 ;  /* 0x0000000d04397223 */ /* 0x040fe20000010839 */
[----:B------:R-:W-:-:S05]  /*34d0*/  FFMA.FTZ R26, R4, R15, R26 ;  /* 0x0000000f041a7223 */ /* 0x000fca000001001a */
[----:B------:R-:W-:-:S07]  /*34e0*/  F2FP.BF16.F32.PACK_AB R4, R26, R57 ;  /* 0x000000391a04723e */ /* 0x000fce00000010ff */
.L_x_1274:
[----:B------:R-:W-:Y:S05]  /*34f0*/  BSYNC B2 ;  /* 0x0000000000027941 */ /* 0x000fea0003800000 */
.L_x_1273:
[----:B0-----:R4:W-:Y:S02]  /*3500*/  ST.E.128 desc[UR42][R10.64], R4 ;  /* 0x000000040a007985 */ /* 0x0019e4000c101d2a */
.L_x_1272:
[----:B------:R-:W-:Y:S05]  /*3510*/  BSYNC B1 ;  /* 0x0000000000017941 */ /* 0x000fea0003800000 */
.L_x_1271:
        /* <DEDUP_REMOVED lines=58> */
.L_x_1276:
[----:B------:R-:W-:Y:S05]  /*38c0*/  BSYNC B1 ;  /* 0x0000000000017941 */ /* 0x000fea0003800000 */
.L_x_1275:
[----:B--2---:R2:W-:Y:S01]  /*38d0*/  ST.E.128 desc[UR42][R10.64], R4 ;  /* 0x000000040a007985 */ /* 0x0045e2000c101d2a */
[----:B------:R-:W-:Y:S05]  /*38e0*/  BRA `(.L_x_1270) ;  /* 0x0000000c00a47947 */ /* 0x000fea0003800000 */
.L_x_1263:
        /* <DEDUP_REMOVED lines=43> */
.L_x_1277:
[----:B------:R-:W-:Y:S01]  /*3ba0*/  IMAD R58, R23, 0x8, R2 ;  /* 0x00000008173a7824 */ /* 0x000fe200078e0202 */
[----:B------:R-:W-:Y:S01]  /*3bb0*/  SHF.L.U32 R65, R187, 0x1f, RZ ;  /* 0x0000001fbb417819 */ /* 0x000fe200000006ff */
[----:B------:R-:W-:Y:S03]  /*3bc0*/  BSSY B1, `(.L_x_1278) ;  /* 0x0000003000017945 */ /* 0x000fe60003800000 */
[----:B------:R-:W0:Y:S02]  /*3bd0*/  SYNCS.PHASECHK.TRANS64.TRYWAIT P4, [R58+URZ+0x38890], R65 ;  /* 0x038890413a0075a7 */ /* 0x000e24000808017f */
[----:B0-----:R-:W-:Y:S05]  /*3be0*/  @!P4 BRA `(.L_x_1279) ;  /* 0x000001b00024c947 */ /* 0x001fea0003800000 */
.L_x_1520:
[----:B------:R-:W-:Y:S05]  /*3bf0*/  BSYNC B1 ;  /* 0x0000000000017941 */ /* 0x000fea0003800000 */
.L_x_1278:
[----:B------:R-:W-:-:S03]  /*3c00*/  UMOV UR4, 0xffffffff ;  /* 0xffffffff00047882 */ /* 0x000fc60000000000 */
[----:B------:R-:W-:Y:S05]  /*3c10*/  BRA.DIV UR4, `(.L_x_1280) ;  /* 0x000001b2042c7947 */ /* 0x000fea000b800000 */
[----:B------:R1:W2:Y:S04]  /*3c20*/  SHFL.IDX PT, R56, R13, RZ, 0x1c1f ;  /* 0x001c1fff0d387589 */ /* 0x0002a800000e0000 */
[----:B------:R-:W3:Y:S02]  /*3c30*/  SHFL.IDX PT, R67, R67, RZ, 0x1c1f ;  /* 0x001c1fff43437589 */ /* 0x000ee400000e0000 */
.L_x_1524:
[----:B------:R-:W-:-:S13]  /*3c40*/  ISETP.GE.OR P4, PT, R185, R63, P0 ;  /* 0x0000003fb900720c */ /* 0x000fda0000786670 */
[----:B------:R-:W-:Y:S05]  /*3c50*/  @P4 BRA `(.L_x_1270) ;  /* 0x0000000800c84947 */ /* 0x000fea0003800000 */
[----:B------:R-:W4:Y:S01]  /*3c60*/  LDC R66, c[0x0][0x2f4] ;  /* 0x0000bd00ff427b82 */ /* 0x000f220000000800 */
[----:B------:R-:W-:Y:S01]  /*3c70*/  LOP3.LUT P5, RZ, R16, 0x1, RZ, 0xc0, !PT ;  /* 0x0000000110ff7812 */ /* 0x000fe200078ac0ff */
[----:B------:R-:W-:Y:S01]  /*3c80*/  BSSY B1, `(.L_x_1281) ;  /* 0x0000070000017945 */ /* 0x000fe20003800000 */
        /* <DEDUP_REMOVED lines=14> */
[----:B------:R-:W4:Y:S04]  /*3d70*/  LDS.128 R8, [R9+0x22400] ;  /* 0x0224000009087984 */ /* 0x000f280000000c00 */
[----:B-1----:R-:W1:Y:S01]  /*3d80*/  LDS.128 R12, [R12+0x22400] ;  /* 0x022400000c0c7984 */ /* 0x002e620000000c00 */
[----:B------:R-:W-:Y:S05]  /*3d90*/  @P2 BRA `(.L_x_1282) ;  /* 0x0000000400782947 */ /* 0x000fea0003800000 */
[----:B------:R-:W-:Y:S01]  /*3da0*/  SHF.R.U32.HI R72, RZ, 0x10, R25 ;  /* 0x00000010ff487819 */ /* 0x000fe20000011619 */
[----:B-1----:R-:W-:Y:S01]  /*3db0*/  IMAD.U32 R64, R13, 0x10000, RZ ;  /* 0x000100000d407824 */ /* 0x002fe200078e00ff */
[----:B------:R-:W-:Y:S02]  /*3dc0*/  SHF.R.U32.HI R69, RZ, 0x10, R5 ;  /* 0x00000010ff457819 */ /* 0x000fe40000011605 */
[C---:B------:R-:W-:Y:S02]  /*3dd0*/  PRMT R72, R68.reuse, 0x5432, R72 ;  /* 0x0000543244487816 */ /* 0x040fe40000000048 */
[----:B------:R-:W-:Y:S01]  /*3de0*/  PRMT R69, R68, 0x5410, R69 ;  /* 0x0000541044457816 */ /* 0x000fe20000000045 */
[----:B----4-:R-:W-:Y:S01]  /*3df0*/  IMAD.U32 R68, R9, 0x10000, RZ ;  /* 0x0001000009447824 */ /* 0x010fe200078e00ff */
        /* <DEDUP_REMOVED lines=88> */
.L_x_1282:
[----:B------:R-:W-:Y:S05]  /*4380*/  BSYNC B1 ;  /* 0x0000000000017941 */ /* 0x000fea0003800000 */
.L_x_1281:
[----:B---3--:R-:W-:-:S04]  /*4390*/  LEA R4, P2, R51, R67, 0x1 ;  /* 0x0000004333047211 */ /* 0x008fc800078408ff */
[----:B--2---:R-:W-:Y:S02]  /*43a0*/  LEA.HI.X R5, R51, R56, R54, 0x1, P2 ;  /* 0x0000003833057211 */ /* 0x004fe400010f0c36 */
[----:B------:R-:W-:-:S03]  /*43b0*/  ISETP.GE.AND P2, PT, R57, R66, PT ;  /* 0x000000423900720c */ /* 0x000fc60003f46270 */
[----:B----4-:R2:W-:Y:S02]  /*43c0*/  ST.E.128 desc[UR42][R4.64], R8 ;  /* 0x0000000804007985 */ /* 0x0105e4000c101d2a */
[----:B--2---:R-:W-:Y:S02]  /*43d0*/  IMAD.MOV.U32 R4, RZ, RZ, R67 ;  /* 0x000000ffff047224 */ /* 0x004fe400078e0043 */
[----:B------:R-:W-:-:S06]  /*43e0*/  IMAD.MOV.U32 R5, RZ, RZ, R56 ;  /* 0x000000ffff057224 */ /* 0x000fcc00078e0038 */
[----:B------:R-:W-:Y:S05]  /*43f0*/  @P2 BRA `(.L_x_1270) ;  /* 0x0000000000e02947 */ /* 0x000fea0003800000 */
[----:B------:R-:W-:-:S05]  /*4400*/  IMAD.WIDE R4, R57, 0x2, R4 ;  /* 0x0000000239047825 */ /* 0x000fca00078e0204 */
[----:B-1----:R1:W-:Y:S01]  /*4410*/  ST.E.128 desc[UR42][R4.64], R12 ;  /* 0x0000000c04007985 */ /* 0x0023e2000c101d2a */
[----:B------:R-:W-:Y:S05]  /*4420*/  BRA `(.L_x_1270) ;  /* 0x0000000000d47947 */ /* 0x000fea0003800000 */
.L_x_1262:
[----:B------:R-:W-:-:S06]  /*4430*/  UISETP.NE.AND UP0, UPT, UR37, 0x3, UPT ;  /* 0x000000032500788c */ /* 0x000fcc000bf05270 */
[----:B------:R-:W-:-:S13]  /*4440*/  PLOP3.LUT P3, PT, PT, PT, UP0, 0x80, 0x0 ;  /* 0x000000000000781c */ /* 0x000fda0003f6f008 */
[----:B------:R-:W-:Y:S05]  /*4450*/  @!P3 BRA `(.L_x_1283) ;  /* 0x000000000004b947 */ /* 0x000fea0003800000 */
[----:B------:R-:W-:Y:S01]  /*4460*/  BPT.TRAP 0x1 ;  /* 0x000000040000795c */ /* 0x000fe20000300000 */
.L_x_1283:
[----:B------:R-:W-:Y:S01]  /*4470*/  IMAD R58, R23, 0x8, R2 ;  /* 0x00000008173a7824 */ /* 0x000fe200078e0202 */
[----:B------:R-:W-:Y:S01]  /*4480*/  SHF.L.U32 R65, R187, 0x1f, RZ ;  /* 0x0000001fbb417819 */ /* 0x000fe200000006ff */
[----:B------:R-:W-:Y:S01]  /*4490*/  BSSY B1, `(.L_x_1284) ;  /* 0x0000004000017945 */ /* 0x000fe20003800000 */
[----:B------:R-:W-:Y:S02]  /*44a0*/  SHF.R.S32.HI R62, RZ, 0x1f, R60 ;  /* 0x0000001fff3e7819 */ /* 0x000fe4000001143c */
[----:B------:R-:W1:Y:S02]  /*44b0*/  SYNCS.PHASECHK.TRANS64.TRYWAIT P2, [R58+URZ+0x38890], R65 ;  /* 0x038890413a0075a7 */ /* 0x000e64000804017f */
[----:B-1----:R-:W-:Y:S05]  /*44c0*/  @!P2 BRA `(.L_x_1285) ;  /* 0x000001a80048a947 */ /* 0x002fea0003800000 */
.L_x_1525:
[----:B------:R-:W-:Y:S05]  /*44d0*/  BSYNC B1 ;  /* 0x0000000000017941 */ /* 0x000fea0003800000 */
.L_x_1284:
        /* <DEDUP_REMOVED lines=24> */
.L_x_1529:
        /* <DEDUP_REMOVED lines=18> */
.L_x_1270:
[----:B------:R-:W-:Y:S05]  /*4780*/  BSYNC B0 ;  /* 0x0000000000007941 */ /* 0x000fea0003800000 */
.L_x_1261:
        /* <DEDUP_REMOVED lines=17> */
.L_x_1288:
[----:B------:R-:W-:Y:S05]  /*48a0*/  BSYNC B0 ;  /* 0x0000000000007941 */ /* 0x000fea0003800000 */
.L_x_1287:
[----:B------:R-:W1:Y:S01]  /*48b0*/  SYNCS.PHASECHK.TRANS64.TRYWAIT P3, [R58+URZ+0x388b0], R65 ;  /* 0x0388b0413a0075a7 */ /* 0x000e62000806017f */
[----:B------:R-:W-:Y:S04]  /*48c0*/  BSSY B0, `(.L_x_1289) ;  /* 0x0000002000007945 */ /* 0x000fe80003800000 */
[----:B-1----:R-:W-:Y:S05]  /*48d0*/  @!P3 BRA `(.L_x_1290) ;  /* 0x000001a4009cb947 */ /* 0x002fea0003800000 */
.L_x_1530:
[----:B------:R-:W-:Y:S05]  /*48e0*/  BSYNC B0 ;  /* 0x0000000000007941 */ /* 0x000fea0003800000 */
.L_x_1289:
        /* <DEDUP_REMOVED lines=21> */
[----:B------:R-:W4:Y:S04]  /*4a40*/  LDL R26, [R1] ;  /* 0x00000000011a7983 */ /* 0x000f280000100800 */
[----:B------:R-:W5:Y:S04]  /*4a50*/  LDL R64, [R1+0x4] ;  /* 0x0000040001407983 */ /* 0x000f680000100800 */
[----:B------:R-:W5:Y:S01]  /*4a60*/  LDL R57, [R1+0x8] ;  /* 0x0000080001397983 */ /* 0x000f620000100800 */
[----:B------:R-:W-:Y:S01]  /*4a70*/  LOP3.LUT P3, RZ, R191, 0x4, RZ, 0xc0, !PT ;  /* 0x00000004bfff7812 */ /* 0x000fe2000786c0ff */
[----:B------:R-:W-:Y:S01]  /*4a80*/  IMAD R5, R23, 0x8000, R46 ;  /* 0x0000800017057824 */ /* 0x000fe200078e022e */
[----:B------:R-:W-:Y:S01]  /*4a90*/  ULDC UR4, c[0x0][0x320] ;  /* 0x0000c80000047ab9 */ /* 0x000fe20000000800 */
[----:B------:R-:W5:Y:S02]  /*4aa0*/  LDL R56, [R1+0xc] ;  /* 0x00000c0001387983 */ /* 0x000f640000100800 */
[----:B------:R-:W-:-:S02]  /*4ab0*/  VIADD R15, R5, 0x20 ;  /* 0x00000020050f7836 */ /* 0x000fc40000000000 */
[----:B------:R-:W5:Y:S01]  /*4ac0*/  LDL R27, [R1+0x10] ;  /* 0x00001000011b7983 */ /* 0x000f620000100800 */
[C---:B---3--:R-:W-:Y:S01]  /*4ad0*/  IMAD R14, R5.reuse, 0x2, R2 ;  /* 0x00000002050e7824 */ /* 0x048fe200078e0202 */
[----:B------:R-:W-:Y:S02]  /*4ae0*/  ISETP.GE.AND P5, PT, R22, UR4, PT ;  /* 0x0000000416007c0c */ /* 0x000fe4000bfa6270 */
[----:B------:R-:W3:Y:S02]  /*4af0*/  LDL R61, [R1+0x18] ;  /* 0x00001800013d7983 */ /* 0x000ee40000100800 */
[----:B------:R-:W-:Y:S01]  /*4b00*/  @P3 VIADD R15, R5, 0xffffffe0 ;  /* 0xffffffe0050f3836 */ /* 0x000fe20000000000 */
[C---:B------:R-:W-:Y:S01]  /*4b10*/  ISETP.GE.AND P3, PT, R18.reuse, UR4, PT ;  /* 0x0000000412007c0c */ /* 0x040fe2000bf66270 */
[----:B------:R-:W3:Y:S04]  /*4b20*/  LDL R60, [R1+0x1c] ;  /* 0x00001c00013c7983 */ /* 0x000ee80000100800 */
[----:B------:R-:W3:Y:S08]  /*4b30*/  LDL R59, [R1+0x20] ;  /* 0x00002000013b7983 */ /* 0x000ef00000100800 */
[----:B------:R-:W1:Y:S01]  /*4b40*/  @!P3 LDS.128 R4, [R14+0x400] ;  /* 0x000400000e04b984 */ /* 0x000e620000000c00 */
[----:B0-----:R-:W-:-:S04]  /*4b50*/  @!P3 LEA R8, P4, R18, R25, 0x1 ;  /* 0x000000191208b211 */ /* 0x001fc800078808ff */
[----:B--2---:R-:W-:Y:S02]  /*4b60*/  @!P3 LEA.HI.X R9, R18, R24, R19, 0x1, P4 ;  /* 0x000000181209b211 */ /* 0x004fe400020f0c13 */
[----:B------:R-:W-:-:S04]  /*4b70*/  @!P5 LEA R12, P4, R22, R25, 0x1 ;  /* 0x00000019160cd211 */ /* 0x000fc800078808ff */
[----:B------:R-:W-:Y:S02]  /*4b80*/  @!P5 LEA.HI.X R13, R22, R24, R193, 0x1, P4 ;  /* 0x00000018160dd211 */ /* 0x000fe400020f0cc1 */
[C---:B------:R-:W-:Y:S01]  /*4b90*/  ISETP.GE.AND P4, PT, R212.reuse, UR4, PT ;  /* 0x00000004d4007c0c */ /* 0x040fe2000bf86270 */
[----:B------:R-:W-:Y:S01]  /*4ba0*/  IMAD R15, R15, 0x2, R2 ;  /* 0x000000020f0f7824 */ /* 0x000fe200078e0202 */
[----:B-1----:R0:W-:Y:S04]  /*4bb0*/  @!P3 ST.E.128 desc[UR42][R8.64], R4 ;  /* 0x000000040800b985 */ /* 0x0021e8000c101d2a */
[----:B------:R-:W1:Y:S07]  /*4bc0*/  @!P5 LDS.128 R4, [R15+0x400] ;  /* 0x000400000f04d984 */ /* 0x000e6e0000000c00 */
[----:B0-----:R-:W-:-:S05]  /*4bd0*/  @!P4 LEA R8, P3, R212, R25, 0x1 ;  /* 0x00000019d408c211 */ /* 0x001fca00078608ff */
[----:B------:R-:W-:Y:S01]  /*4be0*/  @!P4 IMAD.X R9, R24, 0x1, R229, P3 ;  /* 0x000000011809c824 */ /* 0x000fe200018e06e5 */
[----:B------:R-:W-:-:S13]  /*4bf0*/  ISETP.GE.AND P3, PT, R211, UR4, PT ;  /* 0x00000004d3007c0c */ /* 0x000fda000bf66270 */
[----:B------:R-:W-:Y:S01]  /*4c00*/  @!P3 LEA R10, P6, R211, R25, 0x1 ;  /* 0x00000019d30ab211 */ /* 0x000fe200078c08ff */
[----:B-1----:R-:W-:Y:S04]  /*4c10*/  @!P5 ST.E.128 desc[UR42][R12.64], R4 ;  /* 0x000000040c00d985 */ /* 0x002fe8000c101d2a */
[----:B------:R-:W0:Y:S01]  /*4c20*/  @!P4 LDS.128 R4, [R14+0x2400] ;  /* 0x002400000e04c984 */ /* 0x000e220000000c00 */
[----:B------:R-:W-:-:S03]  /*4c30*/  ISETP.GE.AND P5, PT, R210, UR4, PT ;  /* 0x00000004d2007c0c */ /* 0x000fc6000bfa6270 */
[----:B0-----:R-:W-:Y:S04]  /*4c40*/  @!P4 ST.E.128 desc[UR42][R8.64], R4 ;  /* 0x000000040800c985 */ /* 0x001fe8000c101d2a */
[----:B------:R-:W0:Y:S01]  /*4c50*/  @!P3 LDS.128 R4, [R15+0x2400] ;  /* 0x002400000f04b984 */ /* 0x000e220000000c00 */
[----:B----4-:R-:W-:-:S03]  /*4c60*/  @!P3 IMAD.X R11, R24, 0x1, R26, P6 ;  /* 0x00000001180bb824 */ /* 0x010fc600030e061a */
[----:B------:R-:W2:Y:S01]  /*4c70*/  LDL R26, [R1+0x14] ;  /* 0x00001400011a7983 */ /* 0x000ea20000100800 */
[----:B------:R-:W-:Y:S02]  /*4c80*/  ISETP.GE.AND P4, PT, R209, UR4, PT ;  /* 0x00000004d1007c0c */ /* 0x000fe4000bf86270 */
[----:B------:R-:W-:Y:S01]  /*4c90*/  @!P5 LEA R12, P6, R210, R25, 0x1 ;  /* 0x00000019d20cd211 */ /* 0x000fe200078c08ff */
[----:B0-----:R-:W-:Y:S04]  /*4ca0*/  @!P3 ST.E.128 desc[UR42][R10.64], R4 ;  /* 0x000000040a00b985 */ /* 0x001fe8000c101d2a */
[----:B------:R-:W0:Y:S01]  /*4cb0*/  @!P5 LDS.128 R4, [R14+0x4400] ;  /* 0x004400000e04d984 */ /* 0x000e220000000c00 */
[----:B-----5:R-:W-:-:S05]  /*4cc0*/  @!P5 IMAD.X R13, R24, 0x1, R64, P6 ;  /* 0x00000001180dd824 */ /* 0x020fca00030e0640 */
[----:B------:R-:W-:-:S05]  /*4cd0*/  @!P4 LEA R8, P6, R209, R25, 0x1 ;  /* 0x00000019d108c211 */ /* 0x000fca00078c08ff */
[----:B------:R-:W-:Y:S02]  /*4ce0*/  @!P4 IMAD.X R9, R24, 0x1, R57, P6 ;  /* 0x000000011809c824 */ /* 0x000fe400030e0639 */
[----:B------:R-:W4:Y:S04]  /*4cf0*/  LDL R57, [R1+0x24] ;  /* 0x0000240001397983 */ /* 0x000f280000100800 */
[----:B0-----:R-:W-:Y:S04]  /*4d00*/  @!P5 ST.E.128 desc[UR42][R12.64], R4 ;  /* 0x000000040c00d985 */ /* 0x001fe8000c101d2a */
[----:B------:R-:W0:Y:S01]  /*4d10*/  @!P4 LDS.128 R4, [R15+0x4400] ;  /* 0x004400000f04c984 */ /* 0x000e220000000c00 */
[----:B------:R-:W-:-:S13]  /*4d20*/  ISETP.GE.AND P3, PT, R208, UR4, PT ;  /* 0x00000004d0007c0c */ /* 0x000fda000bf66270 */
[----:B------:R-:W-:Y:S01]  /*4d30*/  @!P3 LEA R10, P6, R208, R25, 0x1 ;  /* 0x00000019d00ab211 */ /* 0x000fe200078c08ff */
[----:B0-----:R-:W-:Y:S04]  /*4d40*/  @!P4 ST.E.128 desc[UR42][R8.64], R4 ;  /* 0x000000040800c985 */ /* 0x001fe8000c101d2a */
[----:B------:R-:W0:Y:S01]  /*4d50*/  @!P3 LDS.128 R4, [R14+0x6400] ;  /* 0x006400000e04b984 */ /* 0x000e220000000c00 */
[----:B------:R-:W-:-:S03]  /*4d60*/  @!P3 IMAD.X R11, R24, 0x1, R56, P6 ;  /* 0x00000001180bb824 */ /* 0x000fc600030e0638 */
[----:B------:R-:W5:Y:S01]  /*4d70*/  LDL R56, [R1+0x28] ;  /* 0x0000280001387983 */ /* 0x000f620000100800 */
[----:B------:R-:W-:-:S13]  /*4d80*/  ISETP.GE.AND P5, PT, R207, UR4, PT ;  /* 0x00000004cf007c0c */ /* 0x000fda000bfa6270 */
[----:B------:R-:W-:Y:S01]  /*4d90*/  @!P5 LEA R12, P6, R207, R25, 0x1 ;  /* 0x00000019cf0cd211 */ /* 0x000fe200078c08ff */
[----:B0-----:R-:W-:Y:S04]  /*4da0*/  @!P3 ST.E.128 desc[UR42][R10.64], R4 ;  /* 0x000000040a00b985 */ /* 0x001fe8000c101d2a */
[----:B------:R-:W0:Y:S01]  /*4db0*/  @!P5 LDS.128 R4, [R15+0x6400] ;  /* 0x006400000f04d984 */ /* 0x000e220000000c00 */
[----:B------:R-:W-:-:S03]  /*4dc0*/  @!P5 IMAD.X R13, R24, 0x1, R27, P6 ;  /* 0x00000001180dd824 */ /* 0x000fc600030e061b */
[----:B------:R-:W5:Y:S01]  /*4dd0*/  LDL R27, [R1+0x2c] ;  /* 0x00002c00011b7983 */ /* 0x000f620000100800 */
[----:B------:R-:W-:-:S13]  /*4de0*/  ISETP.GE.AND P4, PT, R206, UR4, PT ;  /* 0x00000004ce007c0c */ /* 0x000fda000bf86270 */
[-C--:B------:R-:W-:Y:S01]  /*4df0*/  @!P4 LEA R8, P6, R206, R25.reuse, 0x1 ;  /* 0x00000019ce08c211 */ /* 0x080fe200078c08ff */
[----:B0-----:R-:W-:Y:S04]  /*4e00*/  @!P5 ST.E.128 desc[UR42][R12.64], R4 ;  /* 0x000000040c00d985 */ /* 0x001fe8000c101d2a */
[----:B------:R-:W0:Y:S01]  /*4e10*/  @!P4 LDS.128 R4, [R14+0x8400] ;  /* 0x008400000e04c984 */ /* 0x000e220000000c00 */
[C---:B------:R-:W-:Y:S02]  /*4e20*/  ISETP.GE.AND P3, PT, R205.reuse, UR4, PT ;  /* 0x00000004cd007c0c */ /* 0x040fe4000bf66270 */
[----:B------:R-:W-:Y:S01]  /*4e30*/  ISETP.GE.AND P5, PT, R204, UR4, PT ;  /* 0x00000004cc007c0c */ /* 0x000fe2000bfa6270 */
[----:B--2---:R-:W-:Y:S02]  /*4e40*/  @!P4 IMAD.X R9, R24, 0x1, R26, P6 ;  /* 0x000000011809c824 */ /* 0x004fe400030e061a */
[----:B------:R-:W2:Y:S04]  /*4e50*/  LDL R26, [R1+0x30] ;  /* 0x00003000011a7983 */ /* 0x000ea80000100800 */
[----:B0-----:R-:W-:Y:S04]  /*4e60*/  @!P4 ST.E.128 desc[UR42][R8.64], R4 ;  /* 0x000000040800c985 */ /* 0x001fe8000c101d2a */
[----:B------:R-:W0:Y:S01]  /*4e70*/  @!P3 LDS.128 R4, [R15+0x8400] ;  /* 0x008400000f04b984 */ /* 0x000e220000000c00 */
[----:B------:R-:W-:-:S05]  /*4e80*/  @!P3 LEA R10, P6, R205, R25, 0x1 ;  /* 0x00000019cd0ab211 */ /* 0x000fca00078c08ff */
[----:B---3--:R-:W-:Y:S01]  /*4e90*/  @!P3 IMAD.X R11, R24, 0x1, R61, P6 ;  /* 0x00000001180bb824 */ /* 0x008fe200030e063d */
[----:B------:R-:W-:Y:S02]  /*4ea0*/  ISETP.GE.AND P4, PT, R203, UR4, PT ;  /* 0x00000004cb007c0c */ /* 0x000fe4000bf86270 */
[----:B------:R-:W-:Y:S02]  /*4eb0*/  @!P5 LEA R12, P6, R204, R25, 0x1 ;  /* 0x00000019cc0cd211 */ /* 0x000fe400078c08ff */
[----:B0-----:R-:W-:Y:S04]  /*4ec0*/  @!P3 ST.E.128 desc[UR42][R10.64], R4 ;  /* 0x000000040a00b985 */ /* 0x001fe8000c101d2a */
[----:B------:R-:W0:Y:S01]  /*4ed0*/  @!P5 LDS.128 R4, [R14+0xa400] ;  /* 0x00a400000e04d984 */ /* 0x000e220000000c00 */
[----:B------:R-:W-:Y:S01]  /*4ee0*/  @!P5 IMAD.X R13, R24, 0x1, R60, P6 ;  /* 0x00000001180dd824 */ /* 0x000fe200030e063c */
[----:B------:R-:W-:-:S03]  /*4ef0*/  ISETP.GE.AND P3, PT, R202, UR4, PT ;  /* 0x00000004ca007c0c */ /* 0x000fc6000bf66270 */
[----:B------:R-:W-:Y:S01]  /*4f00*/  @!P4 LEA R8, P6, R203, R25, 0x1 ;  /* 0x00000019cb08c211 */ /* 0x000fe200078c08ff */
[----:B0-----:R-:W-:Y:S04]  /*4f10*/  @!P5 ST.E.128 desc[UR42][R12.64], R4 ;  /* 0x000000040c00d985 */ /* 0x001fe8000c101d2a */
[----:B------:R-:W0:Y:S01]  /*4f20*/  @!P4 LDS.128 R4, [R15+0xa400] ;  /* 0x00a400000f04c984 */ /* 0x000e220000000c00 */
[----:B------:R-:W-:Y:S01]  /*4f30*/  @!P4 IMAD.X R9, R24, 0x1, R59, P6 ;  /* 0x000000011809c824 */ /* 0x000fe200030e063b */
[----:B------:R-:W-:-:S03]  /*4f40*/  ISETP.GE.AND P5, PT, R216, UR4, PT ;  /* 0x00000004d8007c0c */ /* 0x000fc6000bfa6270 */
[----:B------:R-:W-:Y:S01]  /*4f50*/  @!P3 LEA R10, P6, R202, R25, 0x1 ;  /* 0x00000019ca0ab211 */ /* 0x000fe200078c08ff */
[----:B0-----:R-:W-:Y:S04]  /*4f60*/  @!P4 ST.E.128 desc[UR42][R8.64], R4 ;  /* 0x000000040800c985 */ /* 0x001fe8000c101d2a */
[----:B------:R-:W0:Y:S01]  /*4f70*/  @!P3 LDS.128 R4, [R14+0xc400] ;  /* 0x00c400000e04b984 */ /* 0x000e220000000c00 */
[----:B----4-:R-:W-:Y:S01]  /*4f80*/  @!P3 IMAD.X R11, R24, 0x1, R57, P6 ;  /* 0x00000001180bb824 */ /* 0x010fe200030e0639 */
[----:B------:R-:W-:-:S03]  /*4f90*/  ISETP.GE.AND P4, PT, R215, UR4, PT ;  /* 0x00000004d7007c0c */ /* 0x000fc6000bf86270 */
[----:B------:R-:W-:Y:S01]  /*4fa0*/  @!P5 LEA R12, P6, R216, R25, 0x1 ;  /* 0x00000019d80cd211 */ /* 0x000fe200078c08ff */
[----:B0-----:R-:W-:Y:S04]  /*4fb0*/  @!P3 ST.E.128 desc[UR42][R10.64], R4 ;  /* 0x000000040a00b985 */ /* 0x001fe8000c101d2a */
[----:B------:R-:W0:Y:S01]  /*4fc0*/  @!P5 LDS.128 R4, [R15+0xc400] ;  /* 0x00c400000f04d984 */ /* 0x000e220000000c00 */
[----:B-----5:R-:W-:Y:S01]  /*4fd0*/  @!P5 IMAD.X R13, R24, 0x1, R56, P6 ;  /* 0x00000001180dd824 */ /* 0x020fe200030e0638 */
[----:B------:R-:W-:-:S03]  /*4fe0*/  ISETP.GE.AND P3, PT, R214, UR4, PT ;  /* 0x00000004d6007c0c */ /* 0x000fc6000bf66270 */
[----:B------:R-:W-:Y:S01]  /*4ff0*/  @!P4 LEA R8, P6, R215, R25, 0x1 ;  /* 0x00000019d708c211 */ /* 0x000fe200078c08ff */
[----:B0-----:R-:W-:Y:S04]  /*5000*/  @!P5 ST.E.128 desc[UR42][R12.64], R4 ;  /* 0x000000040c00d985 */ /* 0x001fe8000c101d2a */
[----:B------:R-:W0:Y:S01]  /*5010*/  @!P4 LDS.128 R4, [R14+0xe400] ;  /* 0x00e400000e04c984 */ /* 0x000e220000000c00 */
[----:B------:R-:W-:-:S04]  /*5020*/  @!P4 IMAD.X R9, R24, 0x1, R27, P6 ;  /* 0x000000011809c824 */ /* 0x000fc800030e061b */
[----:B------:R-:W-:Y:S01]  /*5030*/  @!P3 LEA R10, P6, R214, R25, 0x1 ;  /* 0x00000019d60ab211 */ /* 0x000fe200078c08ff */
[----:B0-----:R-:W-:Y:S04]  /*5040*/  @!P4 ST.E.128 desc[UR42][R8.64], R4 ;  /* 0x000000040800c985 */ /* 0x001fe8000c101d2a */
[----:B------:R-:W0:Y:S01]  /*5050*/  @!P3 LDS.128 R4, [R15+0xe400] ;  /* 0x00e400000f04b984 */ /* 0x000e220000000c00 */
[----:B--2---:R-:W-:-:S05]  /*5060*/  @!P3 IMAD.X R11, R24, 0x1, R26, P6 ;  /* 0x00000001180bb824 */ /* 0x004fca00030e061a */
[----:B0-----:R4:W-:Y:S02]  /*5070*/  @!P3 ST.E.128 desc[UR42][R10.64], R4 ;  /* 0x000000040a00b985 */ /* 0x0019e4000c101d2a */
.L_x_1292:
[----:B------:R-:W-:Y:S05]  /*5080*/  BSYNC B0 ;  /* 0x0000000000007941 */ /* 0x000fea0003800000 */
.L_x_1291:
        /* <DEDUP_REMOVED lines=17> */
.L_x_1256:
[----:B------:R-:W-:Y:S04]  /*51a0*/  BSSY B0, `(.L_x_1294) ;  /* 0x0000004000007945 */ /* 0x000fe80003800000 */
[----:B------:R-:W-:Y:S05]  /*51b0*/  @P2 BRA `(.L_x_1295) ;  /* 0x0000000000082947 */ /* 0x000fea0003800000 */
[----:B------:R-:W4:Y:S02]  /*51c0*/  FENCE.VIEW.ASYNC.G ;  /* 0x00000000000073c6 */ /* 0x000f240000000100 */
[----:B----4-:R-:W-:Y:S06]  /*51d0*/  BAR.ARV 0xc, 0x180 ;  /* 0x0306000000007b1d */ /* 0x010fec0000002000 */
.L_x_1295:
[----:B------:R-:W-:Y:S05]  /*51e0*/  BSYNC B0 ;  /* 0x0000000000007941 */ /* 0x000fea0003800000 */
.L_x_1294:
        /* <DEDUP_REMOVED lines=38> */
.L_x_1299:
[----:B------:R-:W-:Y:S05]  /*5450*/  BSYNC B0 ;  /* 0x0000000000007941 */ /* 0x000fea0003800000 */
.L_x_1298:
        /* <DEDUP_REMOVED lines=72> */
[----:B------:R-:W-:Y:S02]  /*58e0*/  IMAD.MOV.U32 R7, RZ, RZ, 0x40000040 ;  /* 0x40000040ff077424 */ /* 0x000fe400078e00ff */
[----:B------:R-:W-:Y:S01]  /*58f0*/  IMAD.MOV.U32 R11, RZ, RZ, 0x40000040 ;  /* 0x40000040ff0b7424 */ /* 0x000fe200078e00ff */
[----:B------:R-:W-:Y:S01]  /*5900*/  BAR.SYNC.DEFER_BLOCKING 0xe, 0x100 ;  /* 0x0384000000007b1d */ /* 0x000fe20000010000 */
[----:B------:R-:W-:Y:S01]  /*5910*/  IMAD.MOV.U32 R9, RZ, RZ, 0x40000040 ;  /* 0x40000040ff097424 */ /* 0x000fe200078e00ff */
[----:B------:R-:W-:Y:S01]  /*5920*/  R2UR UR7, R7 ;  /* 0x00000000070772ca */ /* 0x000fe200000e0000 */
[----:B------:R-:W-:Y:S01]  /*5930*/  IMAD.MOV.U32 R7, RZ, RZ, 0x40000040 ;  /* 0x40000040ff077424 */ /* 0x000fe200078e00ff */
[----:B------:R-:W-:Y:S01]  /*5940*/  R2UR UR15, R11 ;  /* 0x000000000b0f72ca */ /* 0x000fe200000e0000 */
[----:B------:R-:W-:Y:S01]  /*5950*/  IMAD.MOV.U32 R11, RZ, RZ, 0x40000040 ;  /* 0x40000040ff0b7424 */ /* 0x000fe200078e00ff */
[----:B------:R-:W-:Y:S01]  /*5960*/  R2UR UR11, R9 ;  /* 0x00000000090b72ca */ /* 0x000fe200000e0000 */
[----:B------:R-:W-:-:S03]  /*5970*/  IMAD.MOV.U32 R9, RZ, RZ, 0x40000040 ;  /* 0x40000040ff097424 */ /* 0x000fc600078e00ff */
[----:B------:R-:W-:Y:S02]  /*5980*/  R2UR UR9, R11 ;  /* 0x000000000b0972ca */ /* 0x000fe400000e0000 */
[----:B------:R-:W-:Y:S01]  /*5990*/  R2UR UR13, R9 ;  /* 0x00000000090d72ca */ /* 0x000fe200000e0000 */
[----:B-----5:R-:W-:Y:S01]  /*59a0*/  WARPGROUP.ARRIVE ;  /* 0x00000000000079c5 */ /* 0x020fe20000000000 */
[----:B--2---:R-:W0:Y:S02]  /*59b0*/  SHFL.IDX PT, R4, R8, RZ, 0x1f ;  /* 0x00001fff08047589 */ /* 0x004e2400000e0000 */
[----:B0-----:R-:W-:-:S04]  /*59c0*/  LEA.HI R5, R4, R4, RZ, 0x1 ;  /* 0x0000000404057211 */ /* 0x001fc800078f08ff */
[----:B------:R-:W-:-:S05]  /*59d0*/  LOP3.LUT R5, R5, 0x1fffe, RZ, 0xc0, !PT ;  /* 0x0001fffe05057812 */ /* 0x000fca00078ec0ff */
[----:B------:R-:W-:Y:S02]  /*59e0*/  IMAD.IADD R5, R4, 0x1, -R5 ;  /* 0x0000000104057824 */ /* 0x000fe400078e0a05 */
[----:B------:R-:W-:Y:S02]  /*59f0*/  VIADD R4, R2, 0x36400 ;  /* 0x0003640002047836 */ /* 0x000fe40000000000 */
[----:B------:R-:W-:-:S03]  /*5a00*/  IMAD R5, R5, 0x8000, R2 ;  /* 0x0000800005057824 */ /* 0x000fc600078e0202 */
[----:B------:R-:W-:Y:S01]  /*5a10*/  SHF.R.U32.HI R4, RZ, 0x4, R4 ;  /* 0x00000004ff047819 */ /* 0x000fe20000011604 */
[----:B------:R-:W-:-:S03]  /*5a20*/  VIADD R5, R5, 0x400 ;  /* 0x0000040005057836 */ /* 0x000fc60000000000 */
[----:B------:R-:W-:Y:S02]  /*5a30*/  LOP3.LUT R4, R4, 0x3fff, RZ, 0xc0, !PT ;  /* 0x00003fff04047812 */ /* 0x000fe400078ec0ff */
[----:B------:R-:W-:Y:S02]  /*5a40*/  SHF.R.U32.HI R5, RZ, 0x4, R5 ;  /* 0x00000004ff057819 */ /* 0x000fe40000011605 */
[----:B------:R-:W-:Y:S02]  /*5a50*/  LOP3.LUT R4, R4, 0x10000, RZ, 0xfc, !PT ;  /* 0x0001000004047812 */ /* 0x000fe400078efcff */
[----:B------:R-:W-:Y:S02]  /*5a60*/  LOP3.LUT R5, R5, 0x3fff, RZ, 0xc0, !PT ;  /* 0x00003fff05057812 */ /* 0x000fe400078ec0ff */
[----:B------:R-:W-:Y:S02]  /*5a70*/  R2UR UR4, R4 ;  /* 0x00000000040472ca */ /* 0x000fe400000e0000 */
[----:B------:R-:W-:Y:S01]  /*5a80*/  LOP3.LUT R20, R5, 0x2000000, RZ, 0xfc, !PT ;  /* 0x0200000005147812 */ /* 0x000fe200078efcff */
[----:B------:R-:W-:-:S04]  /*5a90*/  IMAD.MOV.U32 R5, RZ, RZ, 0x40000040 ;  /* 0x40000040ff057424 */ /* 0x000fc800078e00ff */
[----:B------:R-:W-:Y:S01]  /*5aa0*/  IMAD R6, R17, 0x1000, R20 ;  /* 0x0000100011067824 */ /* 0x000fe200078e0214 */
[----:B------:R-:W-:-:S03]  /*5ab0*/  R2UR UR5, R5 ;  /* 0x00000000050572ca */ /* 0x000fc600000e0000 */
[C---:B------:R-:W-:Y:S01]  /*5ac0*/  VIADD R10, R6.reuse, 0x100 ;  /* 0x00000100060a7836 */ /* 0x040fe20000000000 */
[C---:B------:R-:W-:Y:S01]  /*5ad0*/  R2UR UR6, R6.reuse ;  /* 0x00000000060672ca */ /* 0x040fe200000e0000 */
[C---:B------:R-:W-:Y:S02]  /*5ae0*/  VIADD R8, R6.reuse, 0x80 ;  /* 0x0000008006087836 */ /* 0x040fe40000000000 */
[----:B------:R-:W-:Y:S01]  /*5af0*/  VIADD R6, R6, 0x180 ;  /* 0x0000018006067836 */ /* 0x000fe20000000000 */
[----:B------:R-:W-:Y:S01]  /*5b00*/  R2UR UR14, R10 ;  /* 0x000000000a0e72ca */ /* 0x000fe200000e0000 */
[----:B------:R-:W-:Y:S01]  /*5b10*/  VIADD R10, R4, 0x2 ;  /* 0x00000002040a7836 */ /* 0x000fe20000000000 */
[----:B------:R-:W-:Y:S01]  /*5b20*/  R2UR UR10, R8 ;  /* 0x00000000080a72ca */ /* 0x000fe200000e0000 */
[----:B------:R-:W-:-:S03]  /*5b30*/  VIADD R8, R4, 0x4 ;  /* 0x0000000404087836 */ /* 0x000fc60000000000 */
[----:B------:R-:W-:Y:S02]  /*5b40*/  R2UR UR8, R10 ;  /* 0x000000000a0872ca */ /* 0x000fe400000e0000 */
[----:B------:R-:W-:Y:S01]  /*5b50*/  R2UR UR12, R8 ;  /* 0x00000000080c72ca */ /* 0x000fe200000e0000 */
[----:B------:R-:W-:Y:S01]  /*5b60*/  HGMMA.64x256x16.F32.BF16 R24, gdesc[UR4].tnspB, RZ, !UPT, gsb0 ;  /* 0x43e00000041879f0 */ /* 0x000fe2000c0018ff */
[----:B------:R-:W-:Y:S01]  /*5b70*/  R2UR UR6, R6 ;  /* 0x00000000060672ca */ /* 0x000fe200000e0000 */
[----:B------:R-:W-:Y:S01]  /*5b80*/  IMAD.U32 R6, RZ, RZ, UR37 ;  /* 0x00000025ff067e24 */ /* 0x000fe2000f8e00ff */
[----:B------:R-:W-:Y:S01]  /*5b90*/  R2UR UR7, R7 ;  /* 0x00000000070772ca */ /* 0x000fe200000e0000 */
[----:B------:R-:W-:-:S03]  /*5ba0*/  IMAD.MOV.U32 R7, RZ, RZ, 0x40000040 ;  /* 0x40000040ff077424 */ /* 0x000fc600078e00ff */
[----:B------:R-:W-:Y:S01]  /*5bb0*/  ISETP.NE.AND P2, PT, R6, 0x3, PT ;  /* 0x000000030600780c */ /* 0x000fe20003f45270 */
[----:B------:R-:W-:Y:S01]  /*5bc0*/  VIADD R6, R4, 0x6 ;  /* 0x0000000604067836 */ /* 0x000fe20000000000 */
[----:B------:R-:W-:-:S04]  /*5bd0*/  R2UR UR5, R7 ;  /* 0x00000000070572ca */ /* 0x000fc800000e0000 */
[----:B------:R-:W-:Y:S01]  /*5be0*/  R2UR UR4, R6 ;  /* 0x00000000060472ca */ /* 0x000fe200000e0000 */
[----:B------:R-:W-:Y:S02]  /*5bf0*/  WARPGROUP.DEPBAR.LE gsb0, 0x0 ;  /* 0x00008000000079c5 */ /* 0x000fe40000010000 */
[----:B------:R-:W-:-:S12]  /*5c00*/  WARPGROUP.ARRIVE ;  /* 0x00000000000079c5 */ /* 0x000fd80000000000 */
        /* <DEDUP_REMOVED lines=13> */
.L_x_1301:
[----:B------:R-:W-:Y:S01]  /*5ce0*/  VIADD R3, R3, 0xfffffffe ;  /* 0xfffffffe03037836 */ /* 0x000fe20000000000 */
[----:B------:R-:W-:Y:S01]  /*5cf0*/  BSSY B0, `(.L_x_1302) ;  /* 0x00000c1000007945 */ /* 0x000fe20003800000 */
[----:B------:R-:W-:-:S03]  /*5d00*/  IMAD R12, R17, 0x8, R2 ;  /* 0x00000008110c7824 */ /* 0x000fc600078e0202 */
[----:B------:R-:W-:Y:S01]  /*5d10*/  ISETP.GE.AND P0, PT, R3, R0, PT ;  /* 0x000000000300720c */ /* 0x000fe20003f06270 */
[----:B------:R-:W-:-:S05]  /*5d20*/  VIADD R12, R12, 0x38860 ;  /* 0x000388600c0c7836 */ /* 0x000fca0000000000 */
[----:B------:R-:W-:-:S04]  /*5d30*/  PRMT R12, R190, 0x654, R12 ;  /* 0x00000654be0c7816 */ /* 0x000fc8000000000c */
[----:B------:R0:W-:Y:S03]  /*5d40*/  SYNCS.ARRIVE.TRANS64.RED.A1T0 RZ, [R12+URZ], RZ ;  /* 0x000000ff0cff79a7 */ /* 0x0001e6000810043f */
[----:B------:R-:W-:Y:S05]  /*5d50*/  @!P0 BRA `(.L_x_1303) ;  /* 0x0000000800e88947 */ /* 0x000fea0003800000 */
.L_x_1305:
[----:B------:R-:W-:Y:S01]  /*5d60*/  BAR.SYNC.DEFER_BLOCKING 0xe, 0x100 ;  /* 0x0384000000007b1d */ /* 0x000fe20000010000 */
[C---:B01----:R-:W-:Y:S01]  /*5d70*/  IMAD R12, R17.reuse, 0x40, R195 ;  /* 0x00000040110c7824 */ /* 0x043fe200078e02c3 */
[----:B------:R-:W-:Y:S01]  /*5d80*/  R2UR UR4, R4 ;  /* 0x00000000040472ca */ /* 0x000fe200000e0000 */
[----:B------:R-:W-:Y:S01]  /*5d90*/  VIADD R17, R17, 0x1 ;  /* 0x0000000111117836 */ /* 0x000fe20000000000 */
[----:B------:R-:W-:Y:S01]  /*5da0*/  R2UR UR5, R5 ;  /* 0x00000000050572ca */ /* 0x000fe200000e0000 */
[----:B------:R-:W-:Y:S01]  /*5db0*/  IMAD R12, R12, 0x4, R2 ;  /* 0x000000040c0c7824 */ /* 0x000fe200078e0202 */
[----:B------:R-:W-:Y:S01]  /*5dc0*/  ISETP.GT.AND P1, PT, R3, R0, PT ;  /* 0x000000000300720c */ /* 0x000fe20003f24270 */
[----:B------:R-:W-:Y:S01]  /*5dd0*/  IMAD.MOV.U32 R15, RZ, RZ, 0x40000040 ;  /* 0x40000040ff0f7424 */ /* 0x000fe200078e00ff */
[----:B------:R-:W-:Y:S01]  /*5de0*/  ISETP.NE.AND P0, PT, R17, 0x2, PT ;  /* 0x000000021100780c */ /* 0x000fe20003f05270 */
[----:B------:R-:W-:-:S03]  /*5df0*/  VIADD R3, R3, 0xffffffff ;  /* 0xffffffff03037836 */ /* 0x000fc60000000000 */
[----:B------:R-:W-:Y:S01]  /*5e00*/  SEL R17, R17, RZ, P0 ;  /* 0x000000ff11117207 */ /* 0x000fe20000000000 */
        /* <DEDUP_REMOVED lines=130> */
[----:B------:R-:W-:-:S02]  /*6630*/  IMAD R12, R17, 0x1000, R20 ;  /* 0x00001000110c7824 */ /* 0x000fc400078e0214 */
[----:B------:R-:W-:Y:S02]  /*6640*/  IMAD.MOV.U32 R13, RZ, RZ, 0x40000040 ;  /* 0x40000040ff0d7424 */ /* 0x000fe400078e00ff */
[C---:B------:R-:W-:Y:S01]  /*6650*/  VIADD R14, R12.reuse, 0x80 ;  /* 0x000000800c0e7836 */ /* 0x040fe20000000000 */
[----:B------:R-:W-:Y:S01]  /*6660*/  R2UR UR6, R12 ;  /* 0x000000000c0672ca */ /* 0x000fe200000e0000 */
[----:B------:R-:W-:Y:S01]  /*6670*/  WARPGROUP.ARRIVE ;  /* 0x00000000000079c5 */ /* 0x000fe20000000000 */
[----:B------:R-:W-:Y:S01]  /*6680*/  R2UR UR7, R13 ;  /* 0x000000000d0772ca */ /* 0x000fe200000e0000 */
[----:B------:R-:W-:-:S12]  /*6690*/  IMAD.MOV.U32 R13, RZ, RZ, 0x40000040 ;  /* 0x40000040ff0d7424 */ /* 0x000fd800078e00ff */
[----:B------:R-:W-:Y:S01]  /*66a0*/  HGMMA.64x256x16.F32.BF16 R24, gdesc[UR4].tnspB, R24, gsb0 ;  /* 0x43e00000041879f0 */ /* 0x000fe20008001818 */
[----:B------:R-:W-:Y:S01]  /*66b0*/  R2UR UR6, R14 ;  /* 0x000000000e0672ca */ /* 0x000fe200000e0000 */
[----:B------:R-:W-:Y:S01]  /*66c0*/  VIADD R14, R12, 0x100 ;  /* 0x000001000c0e7836 */ /* 0x000fe20000000000 */
[----:B------:R-:W-:Y:S01]  /*66d0*/  R2UR UR7, R15 ;  /* 0x000000000f0772ca */ /* 0x000fe200000e0000 */
[----:B------:R-:W-:Y:S01]  /*66e0*/  IMAD.MOV.U32 R15, RZ, RZ, 0x40000040 ;  /* 0x40000040ff0f7424 */ /* 0x000fe200078e00ff */
[----:B------:R-:W-:Y:S01]  /*66f0*/  R2UR UR4, R10 ;  /* 0x000000000a0472ca */ /* 0x000fe200000e0000 */
[----:B------:R-:W-:Y:S01]  /*6700*/  VIADD R12, R12, 0x180 ;  /* 0x000001800c0c7836 */ /* 0x000fe20000000000 */
[----:B------:R-:W-:Y:S01]  /*6710*/  R2UR UR5, R11 ;  /* 0x000000000b0572ca */ /* 0x000fe200000e0000 */
[----:B------:R-:W-:Y:S02]  /*6720*/  WARPGROUP.DEPBAR.LE gsb0, 0x0 ;  /* 0x00008000000079c5 */ /* 0x000fe40000010000 */
[----:B------:R-:W-:-:S15]  /*6730*/  WARPGROUP.ARRIVE ;  /* 0x00000000000079c5 */ /* 0x000fde0000000000 */
[----:B------:R-:W-:-:S03]  /*6740*/  NOP ;  /* 0x0000000000007918 */ /* 0x000fc60000000000 */
[----:B------:R-:W-:Y:S01]  /*6750*/  HGMMA.64x256x16.F32.BF16 R24, gdesc[UR4].tnspB, R24, gsb0 ;  /* 0x43e00000041879f0 */ /* 0x000fe20008001818 */
[----:B------:R-:W-:Y:S02]  /*6760*/  R2UR UR6, R14 ;  /* 0x000000000e0672ca */ /* 0x000fe400000e0000 */
[----:B------:R-:W-:Y:S02]  /*6770*/  R2UR UR7, R15 ;  /* 0x000000000f0772ca */ /* 0x000fe400000e0000 */
[----:B------:R-:W-:Y:S02]  /*6780*/  R2UR UR4, R8 ;  /* 0x00000000080472ca */ /* 0x000fe400000e0000 */
        /* <DEDUP_REMOVED lines=8> */
[----:B------:R-:W-:Y:S02]  /*6810*/  R2UR UR5, R7 ;  /* 0x00000000070572ca */ /* 0x000fe400000e0000 */
[----:B------:R-:W-:-:S04]  /*6820*/  SEL R12, RZ, 0x1, P0 ;  /* 0x00000001ff0c7807 */ /* 0x000fc80000000000 */
[----:B------:R-:W-:Y:S01]  /*6830*/  LOP3.LUT R186, R186, R12, RZ, 0x3c, !PT ;  /* 0x0000000cbaba7212 */ /* 0x000fe200078e3cff */
[----:B------:R-:W-:Y:S02]  /*6840*/  WARPGROUP.DEPBAR.LE gsb0, 0x0 ;  /* 0x00008000000079c5 */ /* 0x000fe40000010000 */
[----:B------:R-:W-:-:S12]  /*6850*/  WARPGROUP.ARRIVE ;  /* 0x00000000000079c5 */ /* 0x000fd80000000000 */
[----:B------:R-:W-:Y:S03]  /*6860*/  HGMMA.64x256x16.F32.BF16 R24, gdesc[UR4].tnspB, R24, gsb0 ;  /* 0x43e00000041879f0 */ /* 0x000fe60008001818 */
[----:B------:R-:W-:Y:S02]  /*6870*/  WARPGROUP.DEPBAR.LE gsb0, 0x0 ;  /* 0x00008000000079c5 */ /* 0x000fe40000010000 */
[----:B------:R-:W-:Y:S06]  /*6880*/  BAR.ARV 0xf, 0x100 ;  /* 0x03c4000000007b1d */ /* 0x000fec0000002000 */
[----:B------:R-:W-:Y:S05]  /*6890*/  @!P2 BRA `(.L_x_1304) ;  /* 0x000000000004a947 */ /* 0x000fea0003800000 */
[----:B------:R-:W-:Y:S01]  /*68a0*/  BPT.TRAP 0x1 ;  /* 0x000000040000795c */ /* 0x000fe20000300000 */
.L_x_1304:
[----:B------:R-:W-:-:S04]  /*68b0*/  IMAD R12, R17, 0x8, R2 ;  /* 0x00000008110c7824 */ /* 0x000fc800078e0202 */
[----:B------:R-:W-:-:S05]  /*68c0*/  VIADD R12, R12, 0x38860 ;  /* 0x000388600c0c7836 */ /* 0x000fca0000000000 */
[----:B------:R-:W-:-:S04]  /*68d0*/  PRMT R12, R190, 0x654, R12 ;  /* 0x00000654be0c7816 */ /* 0x000fc8000000000c */
[----:B------:R1:W-:Y:S01]  /*68e0*/  SYNCS.ARRIVE.TRANS64.RED.A1T0 RZ, [R12+URZ], RZ ;  /* 0x000000ff0cff79a7 */ /* 0x0003e2000810043f */
[----:B------:R-:W-:Y:S05]  /*68f0*/  @P1 BRA `(.L_x_1305) ;  /* 0xfffffff400181947 */ /* 0x000fea000383ffff */
.L_x_1303:
[----:B------:R-:W-:Y:S05]  /*6900*/  BSYNC B0 ;  /* 0x0000000000007941 */ /* 0x000fea0003800000 */
.L_x_1302:
        /* <DEDUP_REMOVED lines=142> */
.L_x_1297:
        /* <DEDUP_REMOVED lines=31> */
.L_x_1307:
[----:B------:R-:W-:Y:S05]  /*73e0*/  BSYNC B0 ;  /* 0x0000000000007941 */ /* 0x000fea0003800000 */
.L_x_1306:
        /* <DEDUP_REMOVED lines=100> */
.L_x_1309:
[----:B------:R-:W-:Y:S05]  /*7a30*/  BSYNC B6 ;  /* 0x0000000000067941 */ /* 0x000fea0003800000 */
.L_x_1308:
        /* <DEDUP_REMOVED lines=13> */
.L_x_1313:
[----:B-1----:R1:W2:Y:S02]  /*7b10*/  SYNCS.PHASECHK.TRANS64.TRYWAIT P0, [R2+URZ+0x38800], R3 ;  /* 0x03880003020075a7 */ /* 0x0022a4000800017f */
[----:B--2---:R-:W-:Y:S05]  /*7b20*/  @!P0 NANOSLEEP.SYNCS 0x989680 ;  /* 0x009896800000895d */ /* 0x004fea0003900000 */
[----:B------:R-:W2:Y:S02]  /*7b30*/  @!P0 SYNCS.PHASECHK.TRANS64 P0, [R2+URZ+0x38800], R3 ;  /* 0x03880003020085a7 */ /* 0x000ea4000800007f */
[----:B--2---:R-:W-:Y:S05]  /*7b40*/  @!P0 BRA `(.L_x_1313) ;  /* 0xfffffffc00f08947 */ /* 0x004fea000383ffff */
.L_x_1312:
[----:B------:R-:W-:Y:S05]  /*7b50*/  BSYNC B0 ;  /* 0x0000000000007941 */ /* 0x000fea0003800000 */
.L_x_1311:
[----:B------:R-:W-:Y:S05]  /*7b60*/  BRA `(.L_x_1314) ;  /* 0x0000002000c87947 */ /* 0x000fea0003800000 */
.L_x_1310:
        /* <DEDUP_REMOVED lines=37> */
.L_x_1316:
[----:B------:R-:W-:Y:S05]  /*7dc0*/  BSYNC B6 ;  /* 0x0000000000067941 */ /* 0x000fea0003800000 */
.L_x_1315:
        /* <DEDUP_REMOVED lines=11> */
.L_x_1536:
        /* <DEDUP_REMOVED lines=27> */
[----:B------:R-:W-:Y:S02]  /*8030*/  @!P2 IMAD.WIDE R4, R188, 0x2, R4 ;  /* 0x00000002bc04a825 */ /* 0x000fe400078e0204 */
        /* <DEDUP_REMOVED lines=12> */
.L_x_1321:
[----:B------:R-:W-:Y:S05]  /*8100*/  BSYNC B1 ;  /* 0x0000000000017941 */ /* 0x000fea0003800000 */
.L_x_1320:
[----:B------:R-:W4:Y:S01]  /*8110*/  SYNCS.PHASECHK.TRANS64.TRYWAIT P0, [R2+URZ+0x38800], R25 ;  /* 0x03880019020075a7 */ /* 0x000f22000800017f */
[----:B-1----:R-:W-:Y:S01]  /*8120*/  LOP3.LUT R3, R27, 0x18, R18, 0xf8, !PT ;  /* 0x000000181b037812 */ /* 0x002fe200078ef812 */
[----:B0----5:R-:W-:Y:S01]  /*8130*/  IMAD.MOV.U32 R13, RZ, RZ, R8 ;  /* 0x000000ffff0d7224 */ /* 0x021fe200078e0008 */
[----:B------:R-:W-:Y:S01]  /*8140*/  SHF.R.U32.HI R12, RZ, 0x3, R27 ;  /* 0x00000003ff0c7819 */ /* 0x000fe2000001161b */
[----:B---3--:R-:W-:Y:S01]  /*8150*/  IMAD R24, R85, -0x40, R87 ;  /* 0xffffffc055187824 */ /* 0x008fe200078e0257 */
[--C-:B------:R-:W-:Y:S01]  /*8160*/  SHF.R.U32.HI R27, RZ, 0x10, R9.reuse ;  /* 0x00000010ff1b7819 */ /* 0x100fe20000011609 */
[--C-:B------:R-:W-:Y:S01]  /*8170*/  IMAD.MOV.U32 R14, RZ, RZ, R9.reuse ;  /* 0x000000ffff0e7224 */ /* 0x100fe200078e0009 */
[----:B------:R-:W-:Y:S01]  /*8180*/  LOP3.LUT R29, R3, R12, RZ, 0x3c, !PT ;  /* 0x0000000c031d7212 */ /* 0x000fe200078e3cff */
[----:B------:R-:W-:Y:S01]  /*8190*/  IMAD.MOV.U32 R15, RZ, RZ, R4 ;  /* 0x000000ffff0f7224 */ /* 0x000fe200078e0004 */
[----:B------:R-:W-:Y:S01]  /*81a0*/  SHF.R.U64 R12, R8, 0x10, R9 ;  /* 0x00000010080c7819 */ /* 0x000fe20000001209 */
[----:B------:R-:W-:Y:S01]  /*81b0*/  IMAD.MOV.U32 R8, RZ, RZ, R10 ;  /* 0x000000ffff087224 */ /* 0x000fe200078e000a */
[----:B------:R-:W-:Y:S01]  /*81c0*/  SHF.R.U64 R3, R10, 0x10, R11 ;  /* 0x000000100a037819 */ /* 0x000fe2000000120b */
[----:B------:R-:W-:Y:S01]  /*81d0*/  IMAD R29, R224, 0x200, R29 ;  /* 0x00000200e01d7824 */ /* 0x000fe200078e021d */
[----:B------:R-:W-:Y:S01]  /*81e0*/  PRMT R13, R13, 0x5410, R12 ;  /* 0x000054100d0d7816 */ /* 0x000fe2000000000c */
[--C-:B------:R-:W-:Y:S01]  /*81f0*/  IMAD.MOV.U32 R9, RZ, RZ, R11.reuse ;  /* 0x000000ffff097224 */ /* 0x100fe200078e000b */
[----:B------:R-:W-:Y:S01]  /*8200*/  SHF.R.U32.HI R28, RZ, 0x10, R11 ;  /* 0x00000010ff1c7819 */ /* 0x000fe2000001160b */
[----:B------:R-:W-:Y:S01]  /*8210*/  IMAD R12, R29, 0x2, R2 ;  /* 0x000000021d0c7824 */ /* 0x000fe200078e0202 */
[--C-:B------:R-:W-:Y:S01]  /*8220*/  SHF.R.U64 R26, R4, 0x10, R5.reuse ;  /* 0x00000010041a7819 */ /* 0x100fe20000001205 */
[----:B------:R-:W-:Y:S01]  /*8230*/  BSSY B1, `(.L_x_1322) ;  /* 0x0000011000017945 */ /* 0x000fe20003800000 */
[----:B------:R-:W-:Y:S01]  /*8240*/  VIMNMX R24, R24, 0x40, PT ;  /* 0x0000004018187848 */ /* 0x000fe20003fe0100 */
[--C-:B--2---:R-:W-:Y:S01]  /*8250*/  IMAD.MOV.U32 R20, RZ, RZ, R5.reuse ;  /* 0x000000ffff147224 */ /* 0x104fe200078e0005 */
[----:B----4-:R-:W-:Y:S01]  /*8260*/  SHF.R.U32.HI R21, RZ, 0x10, R5 ;  /* 0x00000010ff157819 */ /* 0x010fe20000011605 */
[----:B------:R-:W-:Y:S01]  /*8270*/  IMAD.MOV.U32 R10, RZ, RZ, R6 ;  /* 0x000000ffff0a7224 */ /* 0x000fe200078e0006 */
[--C-:B------:R-:W-:Y:S01]  /*8280*/  SHF.R.U64 R5, R6, 0x10, R7.reuse ;  /* 0x0000001006057819 */ /* 0x100fe20000001207 */
[----:B------:R-:W-:Y:S01]  /*8290*/  IMAD.MOV.U32 R11, RZ, RZ, R7 ;  /* 0x000000ffff0b7224 */ /* 0x000fe200078e0007 */
[----:B------:R-:W-:Y:S01]  /*82a0*/  PRMT R8, R8, 0x5410, R3 ;  /* 0x0000541008087816 */ /* 0x000fe20000000003 */
[C---:B------:R-:W-:Y:S01]  /*82b0*/  VIADD R4, R12.reuse, 0x20400 ;  /* 0x000204000c047836 */ /* 0x040fe20000000000 */
[----:B------:R-:W-:Y:S01]  /*82c0*/  SHF.R.U32.HI R6, RZ, 0x10, R7 ;  /* 0x00000010ff067819 */ /* 0x000fe20000011607 */
[----:B------:R-:W-:Y:S01]  /*82d0*/  VIADD R3, R12, 0x20440 ;  /* 0x000204400c037836 */ /* 0x000fe20000000000 */
[----:B------:R-:W-:-:S02]  /*82e0*/  LOP3.LUT P2, RZ, R191, 0x4, RZ, 0xc0, !PT ;  /* 0x00000004bfff7812 */ /* 0x000fc4000784c0ff */
[----:B------:R-:W-:Y:S02]  /*82f0*/  ISETP.GE.AND P1, PT, R185, R24, PT ;  /* 0x00000018b900720c */ /* 0x000fe40003f26270 */
[----:B------:R-:W-:Y:S02]  /*8300*/  PRMT R14, R14, 0x5410, R27 ;  /* 0x000054100e0e7816 */ /* 0x000fe4000000001b */
[----:B------:R-:W-:Y:S02]  /*8310*/  PRMT R9, R9, 0x5410, R28 ;  /* 0x0000541009097816 */ /* 0x000fe4000000001c */
[----:B------:R-:W-:Y:S01]  /*8320*/  PRMT R15, R15, 0x5410, R26 ;  /* 0x000054100f0f7816 */ /* 0x000fe2000000001a */
[----:B------:R-:W-:Y:S06]  /*8330*/  @!P0 BRA `(.L_x_1323) ;  /* 0x0000016c008c8947 */ /* 0x000fec0003800000 */
.L_x_1537:
[----:B------:R-:W-:Y:S05]  /*8340*/  BSYNC B1 ;  /* 0x0000000000017941 */ /* 0x000fea0003800000 */
.L_x_1322:
        /* <DEDUP_REMOVED lines=12> */
[C---:B------:R-:W-:Y:S01]  /*8410*/  IMAD.U32 R29, R15.reuse, 0x10000, RZ ;  /* 0x000100000f1d7824 */ /* 0x040fe200078e00ff */
[----:B------:R-:W-:Y:S01]  /*8420*/  LOP3.LUT R32, R15, 0xffff0000, RZ, 0xc0, !PT ;  /* 0xffff00000f207812 */ /* 0x000fe200078ec0ff */
[C---:B------:R-:W-:Y:S01]  /*8430*/  IMAD.U32 R28, R13.reuse, 0x10000, RZ ;  /* 0x000100000d1c7824 */ /* 0x040fe200078e00ff */
[----:B------:R-:W-:Y:S01]  /*8440*/  LOP3.LUT R30, R13, 0xffff0000, RZ, 0xc0, !PT ;  /* 0xffff00000d1e7812 */ /* 0x000fe200078ec0ff */
[C---:B-1----:R-:W-:Y:S01]  /*8450*/  IMAD.U32 R21, R4.reuse, 0x10000, RZ ;  /* 0x0001000004157824 */ /* 0x042fe200078e00ff */
[----:B------:R-:W-:Y:S01]  /*8460*/  LOP3.LUT R4, R4, 0xffff0000, RZ, 0xc0, !PT ;  /* 0xffff000004047812 */ /* 0x000fe200078ec0ff */
[C---:B0-----:R-:W-:Y:S01]  /*8470*/  IMAD.U32 R25, R5.reuse, 0x10000, RZ ;  /* 0x0001000005197824 */ /* 0x041fe200078e00ff */
[----:B------:R-:W-:Y:S01]  /*8480*/  LOP3.LUT R5, R5, 0xffff0000, RZ, 0xc0, !PT ;  /* 0xffff000005057812 */ /* 0x000fe200078ec0ff */
[C---:B------:R-:W-:Y:S01]  /*8490*/  IMAD.U32 R26, R6.reuse, 0x10000, RZ ;  /* 0x00010000061a7824 */ /* 0x040fe200078e00ff */
[----:B------:R-:W-:Y:S01]  /*84a0*/  LOP3.LUT R6, R6, 0xffff0000, RZ, 0xc0, !PT ;  /* 0xffff000006067812 */ /* 0x000fe200078ec0ff */
[C---:B------:R-:W-:Y:S01]  /*84b0*/  FMUL.FTZ R34, R4.reuse, R29 ;  /* 0x0000001d04227220 */ /* 0x040fe20000410000 */
[----:B------:R-:W-:Y:S01]  /*84c0*/  FMUL.FTZ R4, R4, R28 ;  /* 0x0000001c04047220 */ /* 0x000fe20000410000 */
[----:B------:R-:W-:-:S02]  /*84d0*/  IMAD.U32 R27, R7, 0x10000, RZ ;  /* 0x00010000071b7824 */ /* 0x000fc400078e00ff */
[----:B------:R-:W-:Y:S01]  /*84e0*/  FMUL.FTZ R36, R5, R32 ;  /* 0x0000002005247220 */ /* 0x000fe20000410000 */
[C---:B------:R-:W-:Y:S01]  /*84f0*/  FFMA.FTZ R34, R21.reuse, R28, -R34 ;  /* 0x0000001c15227223 */ /* 0x040fe20000010822 */
[----:B------:R-:W-:Y:S01]  /*8500*/  FFMA.FTZ R29, R21, R29, R4 ;  /* 0x0000001d151d7223 */ /* 0x000fe20000010004 */
[----:B------:R-:W-:Y:S01]  /*8510*/  LOP3.LUT R7, R7, 0xffff0000, RZ, 0xc0, !PT ;  /* 0xffff000007077812 */ /* 0x000fe200078ec0ff */
[-C--:B------:R-:W-:Y:S01]  /*8520*/  FMUL.FTZ R38, R5, R30.reuse ;  /* 0x0000001e05267220 */ /* 0x080fe20000410000 */
[C---:B------:R-:W-:Y:S01]  /*8530*/  LOP3.LUT R28, R20.reuse, 0xffff0000, RZ, 0xc0, !PT ;  /* 0xffff0000141c7812 */ /* 0x040fe200078ec0ff */
[----:B------:R-:W-:Y:S01]  /*8540*/  IMAD.U32 R21, R20, 0x10000, RZ ;  /* 0x0001000014157824 */ /* 0x000fe200078e00ff */
[C---:B------:R-:W-:Y:S01]  /*8550*/  LOP3.LUT R4, R14.reuse, 0xffff0000, RZ, 0xc0, !PT ;  /* 0xffff00000e047812 */ /* 0x040fe200078ec0ff */
[----:B------:R-:W-:Y:S02]  /*8560*/  IMAD.U32 R5, R14, 0x10000, RZ ;  /* 0x000100000e057824 */ /* 0x000fe400078e00ff */
        /* <DEDUP_REMOVED lines=15> */
.L_x_1327:
[----:B------:R-:W-:Y:S05]  /*8660*/  BSYNC B2 ;  /* 0x0000000000027941 */ /* 0x000fea0003800000 */
.L_x_1326:
[----:B------:R-:W-:Y:S05]  /*8670*/  @P1 BRA `(.L_x_1325) ;  /* 0x0000000000981947 */ /* 0x000fea0003800000 */
[----:B-1----:R-:W1:Y:S01]  /*8680*/  LDS.128 R4, [R3] ;  /* 0x0000000003047984 */ /* 0x002e620000000c00 */
        /* <DEDUP_REMOVED lines=37> */
.L_x_1325:
[----:B------:R-:W-:Y:S05]  /*88e0*/  BSYNC B1 ;  /* 0x0000000000017941 */ /* 0x000fea0003800000 */
.L_x_1324:
        /* <DEDUP_REMOVED lines=13> */
[C---:B------:R-:W-:Y:S01]  /*89c0*/  IMAD.U32 R31, R20.reuse, 0x10000, RZ ;  /* 0x00010000141f7824 */ /* 0x040fe200078e00ff */
        /* <DEDUP_REMOVED lines=9> */
[----:B0-----:R-:W-:Y:S01]  /*8a60*/  FMUL.FTZ R25, R32, R5 ;  /* 0x0000000520197220 */ /* 0x001fe20000410000 */
        /* <DEDUP_REMOVED lines=22> */
.L_x_1330:
[----:B------:R-:W-:Y:S05]  /*8bd0*/  BSYNC B1 ;  /* 0x0000000000017941 */ /* 0x000fea0003800000 */
.L_x_1329:
[----:B------:R-:W-:Y:S05]  /*8be0*/  @P1 BRA `(.L_x_1328) ;  /* 0x0000001000841947 */ /* 0x000fea0003800000 */
[----:B-1----:R-:W1:Y:S01]  /*8bf0*/  LDS.128 R4, [R3+0x1000] ;  /* 0x0010000003047984 */ /* 0x002e620000000c00 */
[----:B------:R-:W-:Y:S01]  /*8c00*/  IMAD.U32 R20, R8, 0x10000, RZ ;  /* 0x0001000008147824 */ /* 0x000fe200078e00ff */
[C---:B------:R-:W-:Y:S01]  /*8c10*/  LOP3.LUT R27, R10.reuse, 0xffff0000, RZ, 0xc0, !PT ;  /* 0xffff00000a1b7812 */ /* 0x040fe200078ec0ff */
[----:B------:R-:W-:Y:S01]  /*8c20*/  IMAD.U32 R24, R10, 0x10000, RZ ;  /* 0x000100000a187824 */ /* 0x000fe200078e00ff */
[----:B0-----:R-:W-:Y:S02]  /*8c30*/  LOP3.LUT R25, R8, 0xffff0000, RZ, 0xc0, !PT ;  /* 0xffff000008197812 */ /* 0x001fe400078ec0ff */
        /* <DEDUP_REMOVED lines=34> */
.L_x_1318:
[----:B------:R-:W-:-:S03]  /*8e60*/  UMOV UR4, 0xffffffff ;  /* 0xffffffff00047882 */ /* 0x000fc60000000000 */
[----:B------:R-:W-:Y:S05]  /*8e70*/  BRA.DIV UR4, `(.L_x_1331) ;  /* 0x0000016204d07947 */ /* 0x000fea000b800000 */
[----:B------:R0:W1:Y:S04]  /*8e80*/  SHFL.IDX PT, R3, R26, RZ, 0x1c1f ;  /* 0x001c1fff1a037589 */ /* 0x00006800000e0000 */
[----:B------:R0:W2:Y:S04]  /*8e90*/  SHFL.IDX PT, R20, R25, RZ, 0x1c1f ;  /* 0x001c1fff19147589 */ /* 0x0000a800000e0000 */
[----:B------:R0:W3:Y:S04]  /*8ea0*/  SHFL.IDX PT, R21, R24, RZ, 0x1c1f ;  /* 0x001c1fff18157589 */ /* 0x0000e800000e0000 */
[----:B------:R0:W4:Y:S02]  /*8eb0*/  SHFL.IDX PT, R14, R27, RZ, 0x1c1f ;  /* 0x001c1fff1b0e7589 */ /* 0x00012400000e0000 */
.L_x_1543:
[----:B------:R-:W5:Y:S01]  /*8ec0*/  LDL R5, [R1+0x4c] ;  /* 0x00004c0001057983 */ /* 0x000f620000100800 */
[----:B------:R-:W-:Y:S01]  /*8ed0*/  ULDC UR4, c[0x0][0x448] ;  /* 0x0001120000047ab9 */ /* 0x000fe20000000800 */
[----:B0-----:R-:W0:Y:S01]  /*8ee0*/  LDC R25, c[0x0][0x3f4] ;  /* 0x0000fd00ff197b82 */ /* 0x001e220000000800 */
[----:B------:R-:W-:Y:S01]  /*8ef0*/  IMAD R87, R87, UR4, RZ ;  /* 0x0000000457577c24 */ /* 0x000fe2000f8e02ff */
[----:B------:R-:W-:Y:S01]  /*8f00*/  BSSY B1, `(.L_x_1332) ;  /* 0x0000017000017945 */ /* 0x000fe20003800000 */
[----:B------:R-:W-:Y:S02]  /*8f10*/  CS2R R6, SRZ ;  /* 0x0000000000067805 */ /* 0x000fe4000001ff00 */
[----:B------:R-:W-:Y:S02]  /*8f20*/  CS2R R10, SRZ ;  /* 0x00000000000a7805 */ /* 0x000fe4000001ff00 */
[----:B------:R-:W-:Y:S02]  /*8f30*/  CS2R R8, SRZ ;  /* 0x0000000000087805 */ /* 0x000fe4000001ff00 */
[----:B------:R-:W-:-:S02]  /*8f40*/  ISETP.GE.AND P0, PT, R0, R87, PT ;  /* 0x000000570000720c */ /* 0x000fc40003f06270 */
[----:B-----5:R-:W-:-:S04]  /*8f50*/  LEA.HI R4, R5, R5, RZ, 0x1 ;  /* 0x0000000505047211 */ /* 0x020fc800078f08ff */
[----:B------:R-:W-:-:S05]  /*8f60*/  LOP3.LUT R4, R4, 0xfffffffe, RZ, 0xc0, !PT ;  /* 0xfffffffe04047812 */ /* 0x000fca00078ec0ff */
[----:B------:R-:W-:Y:S01]  /*8f70*/  IMAD.IADD R0, R5, 0x1, -R4 ;  /* 0x0000000105007824 */ /* 0x000fe200078e0a04 */
[----:B------:R-:W-:-:S04]  /*8f80*/  CS2R R4, SRZ ;  /* 0x0000000000047805 */ /* 0x000fc8000001ff00 */
[----:B------:R-:W-:Y:S01]  /*8f90*/  SHF.L.U32 R27, R0, 0x1f, RZ ;  /* 0x0000001f001b7819 */ /* 0x000fe200000006ff */
[----:B0-----:R-:W-:Y:S06]  /*8fa0*/  @P0 BRA `(.L_x_1333) ;  /* 0x0000000000300947 */ /* 0x001fec0003800000 */
        /* <DEDUP_REMOVED lines=12> */
.L_x_1333:
[----:B------:R-:W-:Y:S05]  /*9070*/  BSYNC B1 ;  /* 0x0000000000017941 */ /* 0x000fea0003800000 */
.L_x_1332:
[----:B------:R-:W3:Y:S01]  /*9080*/  SYNCS.PHASECHK.TRANS64.TRYWAIT P1, [R2+URZ+0x38800], R27 ;  /* 0x0388001b020075a7 */ /* 0x000ee2000802017f */
[----:B-1----:R-:W-:Y:S01]  /*9090*/  IMAD R3, R85, -0x40, R87 ;  /* 0xffffffc055037824 */ /* 0x002fe200078e0257 */
[--C-:B-----5:R-:W-:Y:S01]  /*90a0*/  SHF.R.U64 R31, R8, 0x10, R9.reuse ;  /* 0x00000010081f7819 */ /* 0x120fe20000001209 */
[----:B0-----:R-:W-:Y:S01]  /*90b0*/  IMAD.MOV.U32 R12, RZ, RZ, R8 ;  /* 0x000000ffff0c7224 */ /* 0x001fe200078e0008 */
[--C-:B------:R-:W-:Y:S01]  /*90c0*/  SHF.R.U32.HI R29, RZ, 0x10, R9.reuse ;  /* 0x00000010ff1d7819 */ /* 0x100fe20000011609 */
[----:B------:R-:W-:Y:S01]  /*90d0*/  IMAD.MOV.U32 R26, RZ, RZ, R9 ;  /* 0x000000ffff1a7224 */ /* 0x000fe200078e0009 */
[----:B------:R-:W-:Y:S01]  /*90e0*/  SHF.R.U64 R8, R4, 0x10, R5 ;  /* 0x0000001004087819 */ /* 0x000fe20000001205 */
[----:B------:R-:W-:Y:S01]  /*90f0*/  IMAD.MOV.U32 R13, RZ, RZ, R10 ;  /* 0x000000ffff0d7224 */ /* 0x000fe200078e000a */
[--C-:B------:R-:W-:Y:S01]  /*9100*/  SHF.R.U64 R10, R10, 0x10, R11.reuse ;  /* 0x000000100a0a7819 */ /* 0x100fe2000000120b */
[----:B----4-:R-:W-:Y:S01]  /*9110*/  IMAD.MOV.U32 R14, RZ, RZ, R11 ;  /* 0x000000ffff0e7224 */ /* 0x010fe200078e000b */
[--C-:B------:R-:W-:Y:S01]  /*9120*/  SHF.R.U32.HI R9, RZ, 0x10, R5.reuse ;  /* 0x00000010ff097819 */ /* 0x100fe20000011605 */
[----:B------:R-:W-:Y:S01]  /*9130*/  IMAD.MOV.U32 R15, RZ, RZ, R4 ;  /* 0x000000ffff0f7224 */ /* 0x000fe200078e0004 */
[----:B------:R-:W-:Y:S01]  /*9140*/  ISETP.GE.AND P0, PT, R18, R25, PT ;  /* 0x000000191200720c */ /* 0x000fe20003f06270 */
[----:B--2---:R-:W-:Y:S01]  /*9150*/  IMAD.MOV.U32 R20, RZ, RZ, R5 ;  /* 0x000000ffff147224 */ /* 0x004fe200078e0005 */
[----:B------:R-:W-:Y:S01]  /*9160*/  VIMNMX R28, R3, 0x40, PT ;  /* 0x00000040031c7848 */ /* 0x000fe20003fe0100 */
[----:B---3--:R-:W-:Y:S01]  /*9170*/  IMAD.MOV.U32 R21, RZ, RZ, R6 ;  /* 0x000000ffff157224 */ /* 0x008fe200078e0006 */
[----:B------:R-:W-:Y:S01]  /*9180*/  SHF.R.U32.HI R11, RZ, 0x10, R11 ;  /* 0x00000010ff0b7819 */ /* 0x000fe2000001160b */
[--C-:B------:R-:W-:Y:S01]  /*9190*/  IMAD.MOV.U32 R24, RZ, RZ, R7.reuse ;  /* 0x000000ffff187224 */ /* 0x100fe200078e0007 */
[--C-:B------:R-:W-:Y:S01]  /*91a0*/  SHF.R.U64 R4, R6, 0x10, R7.reuse ;  /* 0x0000001006047819 */ /* 0x100fe20000001207 */
[----:B------:R-:W-:Y:S01]  /*91b0*/  VIADD R30, R185, 0x20 ;  /* 0x00000020b91e7836 */ /* 0x000fe20000000000 */
        /* <DEDUP_REMOVED lines=13> */
.L_x_1544:
[----:B------:R-:W-:Y:S05]  /*9290*/  BSYNC B1 ;  /* 0x0000000000017941 */ /* 0x000fea0003800000 */
.L_x_1334:
[----:B------:R-:W-:Y:S04]  /*92a0*/  BSSY B1, `(.L_x_1336) ;  /* 0x000005a000017945 */ /* 0x000fe80003800000 */
[----:B------:R-:W-:Y:S05]  /*92b0*/  @P2 BRA `(.L_x_1337) ;  /* 0x0000000400602947 */ /* 0x000fea0003800000 */
[----:B------:R-:W-:Y:S01]  /*92c0*/  IMAD.SHL.U32 R4, R191, 0x40, RZ ;  /* 0x00000040bf047824 */ /* 0x000fe200078e00ff */
[C---:B------:R-:W-:Y:S01]  /*92d0*/  LOP3.LUT R38, R15.reuse, 0xffff0000, RZ, 0xc0, !PT ;  /* 0xffff00000f267812 */ /* 0x040fe200078ec0ff */
[----:B------:R-:W-:Y:S02]  /*92e0*/  IMAD.IADD R6, R18, 0x1, R25 ;  /* 0x0000000112067824 */ /* 0x000fe400078e0219 */
[----:B------:R-:W-:Y:S01]  /*92f0*/  IMAD.U32 R37, R15, 0x10000, RZ ;  /* 0x000100000f257824 */ /* 0x000fe200078e00ff */
[----:B------:R-:W-:Y:S01]  /*9300*/  LOP3.LUT R7, R4, 0x1c0, RZ, 0xc0, !PT ;  /* 0x000001c004077812 */ /* 0x000fe200078ec0ff */
[----:B------:R-:W-:-:S03]  /*9310*/  IMAD.U32 R36, R3, 0x10000, RZ ;  /* 0x0001000003247824 */ /* 0x000fc600078e00ff */
[C---:B------:R-:W-:Y:S02]  /*9320*/  LOP3.LUT R4, R7.reuse, 0x38, R18, 0xf8, !PT ;  /* 0x0000003807047812 */ /* 0x040fe400078ef812 */
[----:B------:R-:W-:Y:S02]  /*9330*/  SHF.R.U32.HI R9, RZ, 0x3, R7 ;  /* 0x00000003ff097819 */ /* 0x000fe40000011607 */
[----:B------:R-:W-:Y:S02]  /*9340*/  LOP3.LUT R6, R7, 0x38, R6, 0xf8, !PT ;  /* 0x0000003807067812 */ /* 0x000fe400078ef806 */
[-C--:B------:R-:W-:Y:S02]  /*9350*/  LOP3.LUT R5, R4, R9.reuse, RZ, 0x3c, !PT ;  /* 0x0000000904057212 */ /* 0x080fe400078e3cff */
[----:B------:R-:W-:-:S03]  /*9360*/  LOP3.LUT R7, R6, R9, RZ, 0x3c, !PT ;  /* 0x0000000906077212 */ /* 0x000fc600078e3cff */
[C---:B------:R-:W-:Y:S02]  /*9370*/  IMAD R5, R224.reuse, 0x200, R5 ;  /* 0x00000200e0057824 */ /* 0x040fe400078e0205 */
[----:B0-----:R-:W-:Y:S02]  /*9380*/  IMAD R27, R224, 0x200, R7 ;  /* 0x00000200e01b7824 */ /* 0x001fe400078e0207 */
        /* <DEDUP_REMOVED lines=16> */
[C---:B------:R-:W-:Y:S01]  /*9490*/  FMUL.FTZ R39, R7.reuse, R37 ;  /* 0x0000002507277220 */ /* 0x040fe20000410000 */
[----:B------:R-:W-:Y:S01]  /*94a0*/  FMUL.FTZ R41, R7, R36 ;  /* 0x0000002407297220 */ /* 0x000fe20000410000 */
[----:B------:R-:W-:Y:S01]  /*94b0*/  LOP3.LUT R7, R3, 0xffff0000, RZ, 0xc0, !PT ;  /* 0xffff000003077812 */ /* 0x000fe200078ec0ff */
[----:B------:R-:W-:Y:S01]  /*94c0*/  FMUL.FTZ R40, R8, R38 ;  /* 0x0000002608287220 */ /* 0x000fe20000410000 */
[----:B------:R-:W-:Y:S01]  /*94d0*/  FFMA.FTZ R39, R28, R36, -R39 ;  /* 0x000000241c277223 */ /* 0x000fe20000010827 */
[----:B------:R-:W-:-:S02]  /*94e0*/  IMAD.U32 R36, R21, 0x10000, RZ ;  /* 0x0001000015247824 */ /* 0x000fc400078e00ff */
[----:B------:R-:W-:Y:S01]  /*94f0*/  FFMA.FTZ R41, R28, R37, R41 ;  /* 0x000000251c297223 */ /* 0x000fe20000010029 */
[----:B------:R-:W-:Y:S02]  /*9500*/  IMAD.U32 R28, R13, 0x10000, RZ ;  /* 0x000100000d1c7824 */ /* 0x000fe400078e00ff */
[-C--:B------:R-:W-:Y:S01]  /*9510*/  FMUL.FTZ R8, R8, R7.reuse ;  /* 0x0000000708087220 */ /* 0x080fe20000410000 */
[----:B------:R-:W-:Y:S01]  /*9520*/  FFMA.FTZ R40, R29, R7, -R40 ;  /* 0x000000071d287223 */ /* 0x000fe20000010828 */
[C---:B------:R-:W-:Y:S01]  /*9530*/  FMUL.FTZ R42, R34.reuse, R36 ;  /* 0x00000024222a7220 */ /* 0x040fe20000410000 */
[----:B------:R-:W-:Y:S01]  /*9540*/  LOP3.LUT R37, R21, 0xffff0000, RZ, 0xc0, !PT ;  /* 0xffff000015257812 */ /* 0x000fe200078ec0ff */
[----:B------:R-:W-:Y:S01]  /*9550*/  FMUL.FTZ R43, R34, R28 ;  /* 0x0000001c222b7220 */ /* 0x000fe20000410000 */
[----:B------:R-:W-:Y:S01]  /*9560*/  LOP3.LUT R7, R13, 0xffff0000, RZ, 0xc0, !PT ;  /* 0xffff00000d077812 */ /* 0x000fe200078ec0ff */
[----:B------:R-:W-:Y:S01]  /*9570*/  FFMA.FTZ R38, R29, R38, R8 ;  /* 0x000000261d267223 */ /* 0x000fe20000010008 */
[----:B------:R-:W-:Y:S01]  /*9580*/  FFMA.FTZ R42, R5, R28, -R42 ;  /* 0x0000001c052a7223 */ /* 0x000fe2000001082a */
[----:B------:R-:W-:-:S02]  /*9590*/  IMAD.U32 R33, R9, 0x10000, RZ ;  /* 0x0001000009217824 */ /* 0x000fc400078e00ff */
[----:B------:R-:W-:Y:S01]  /*95a0*/  FFMA.FTZ R43, R5, R36, R43 ;  /* 0x00000024052b7223 */ /* 0x000fe2000001002b */
[----:B------:R-:W-:Y:S01]  /*95b0*/  FMUL.FTZ R28, R10, R37 ;  /* 0x000000250a1c7220 */ /* 0x000fe20000410000 */
[----:B------:R-:W-:Y:S02]  /*95c0*/  IMAD.U32 R8, R20, 0x10000, RZ ;  /* 0x0001000014087824 */ /* 0x000fe400078e00ff */
[-C--:B------:R-:W-:Y:S01]  /*95d0*/  FMUL.FTZ R34, R10, R7.reuse ;  /* 0x000000070a227220 */ /* 0x080fe20000410000 */
[----:B------:R-:W-:Y:S02]  /*95e0*/  IMAD.U32 R5, R12, 0x10000, RZ ;  /* 0x000100000c057824 */ /* 0x000fe400078e00ff */
[----:B------:R-:W-:Y:S01]  /*95f0*/  FFMA.FTZ R45, R31, R7, -R28 ;  /* 0x000000071f2d7223 */ /* 0x000fe2000001081c */
[----:B------:R-:W-:Y:S02]  /*9600*/  IMAD.U32 R35, R11, 0x10000, RZ ;  /* 0x000100000b237824 */ /* 0x000fe400078e00ff */
[----:B------:R-:W-:Y:S01]  /*9610*/  FMUL.FTZ R29, R33, R8 ;  /* 0x00000008211d7220 */ /* 0x000fe20000410000 */
[----:B------:R-:W-:-:S02]  /*9620*/  IMAD.U32 R10, R24, 0x10000, RZ ;  /* 0x00010000180a7824 */ /* 0x000fc400078e00ff */
[----:B------:R-:W-:Y:S01]  /*9630*/  FMUL.FTZ R33, R33, R5 ;  /* 0x0000000521217220 */ /* 0x000fe20000410000 */
[----:B------:R-:W-:Y:S02]  /*9640*/  IMAD.U32 R7, R14, 0x10000, RZ ;  /* 0x000100000e077824 */ /* 0x000fe400078e00ff */
[----:B------:R-:W-:Y:S01]  /*9650*/  FFMA.FTZ R34, R31, R37, R34 ;  /* 0x000000251f227223 */ /* 0x000fe20000010022 */
[C---:B------:R-:W-:Y:S01]  /*9660*/  FMUL.FTZ R31, R35.reuse, R10 ;  /* 0x0000000a231f7220 */ /* 0x040fe20000410000 */
[C---:B------:R-:W-:Y:S01]  /*9670*/  FFMA.FTZ R33, R30.reuse, R8, R33 ;  /* 0x000000081e217223 */ /* 0x040fe20000010021 */
[----:B------:R-:W-:Y:S01]  /*9680*/  FMUL.FTZ R37, R35, R7 ;  /* 0x0000000723257220 */ /* 0x000fe20000410000 */
        /* <DEDUP_REMOVED lines=11> */
[----:B------:R-:W-:Y:S01]  /*9740*/  F2FP.BF16.F32.PACK_AB R10, R34, R43 ;  /* 0x0000002b220a723e */ /* 0x000fe200000010ff */
[-C--:B------:R-:W-:Y:S01]  /*9750*/  FMUL.FTZ R9, R9, R5.reuse ;  /* 0x0000000509097220 */ /* 0x080fe20000410000 */
[----:B------:R-:W-:Y:S01]  /*9760*/  FFMA.FTZ R30, R4, R5, -R31 ;  /* 0x00000005041e7223 */ /* 0x000fe2000001081f */
[-C--:B------:R-:W-:Y:S01]  /*9770*/  FMUL.FTZ R11, R11, R7.reuse ;  /* 0x000000070b0b7220 */ /* 0x080fe20000410000 */
[----:B------:R-:W-:Y:S01]  /*9780*/  FFMA.FTZ R36, R6, R7, -R47 ;  /* 0x0000000706247223 */ /* 0x000fe2000001082f */
[----:B------:R-:W-:Y:S01]  /*9790*/  FFMA.FTZ R32, R4, R8, R9 ;  /* 0x0000000804207223 */ /* 0x000fe20000010009 */
[----:B------:R-:W-:Y:S01]  /*97a0*/  F2FP.BF16.F32.PACK_AB R4, R40, R39 ;  /* 0x000000272804723e */ /* 0x000fe200000010ff */
[----:B------:R-:W-:Y:S01]  /*97b0*/  FFMA.FTZ R28, R6, R28, R11 ;  /* 0x0000001c061c7223 */ /* 0x000fe2000001000b */
[----:B------:R-:W-:-:S02]  /*97c0*/  F2FP.BF16.F32.PACK_AB R6, R45, R42 ;  /* 0x0000002a2d06723e */ /* 0x000fc400000010ff */
[----:B------:R-:W-:Y:S02]  /*97d0*/  F2FP.BF16.F32.PACK_AB R5, R30, R29 ;  /* 0x0000001d1e05723e */ /* 0x000fe400000010ff */
[----:B------:R-:W-:Y:S02]  /*97e0*/  F2FP.BF16.F32.PACK_AB R7, R36, R35 ;  /* 0x000000232407723e */ /* 0x000fe400000010ff */
[----:B------:R-:W-:Y:S02]  /*97f0*/  F2FP.BF16.F32.PACK_AB R8, R38, R41 ;  /* 0x000000292608723e */ /* 0x000fe400000010ff */
[----:B------:R-:W-:Y:S01]  /*9800*/  F2FP.BF16.F32.PACK_AB R9, R32, R33 ;  /* 0x000000212009723e */ /* 0x000fe200000010ff */
[----:B------:R1:W-:Y:S01]  /*9810*/  STS.128 [R26+0x20400], R4 ;  /* 0x020400041a007388 */ /* 0x0003e20000000c00 */
[----:B------:R-:W-:-:S05]  /*9820*/  F2FP.BF16.F32.PACK_AB R11, R28, R37 ;  /* 0x000000251c0b723e */ /* 0x000fca00000010ff */
[----:B------:R1:W-:Y:S02]  /*9830*/  STS.128 [R27+0x20400], R8 ;  /* 0x020400081b007388 */ /* 0x0003e40000000c00 */
.L_x_1337:
[----:B------:R-:W-:Y:S05]  /*9840*/  BSYNC B1 ;  /* 0x0000000000017941 */ /* 0x000fea0003800000 */
.L_x_1336:
[----:B------:R-:W-:Y:S05]  /*9850*/  @P0 BRA `(.L_x_1328) ;  /* 0x0000000400680947 */ /* 0x000fea0003800000 */
[----:B------:R-:W2:Y:S01]  /*9860*/  LDL R42, [R1+0x5c] ;  /* 0x00005c00012a7983 */ /* 0x000ea20000100800 */
[----:B-1----:R-:W-:-:S04]  /*9870*/  VIADD R7, R185, 0x20 ;  /* 0x00000020b9077836 */ /* 0x002fc80000000000 */
[----:B------:R-:W-:Y:S01]  /*9880*/  IMAD.SHL.U32 R5, R7, 0x40, RZ ;  /* 0x0000004007057824 */ /* 0x000fe200078e00ff */
[----:B------:R-:W-:Y:S01]  /*9890*/  SHF.R.S32.HI R6, RZ, 0x1f, R7 ;  /* 0x0000001fff067819 */ /* 0x000fe20000011407 */
[----:B------:R-:W-:-:S03]  /*98a0*/  IMAD.IADD R4, R18, 0x1, R25 ;  /* 0x0000000112047824 */ /* 0x000fc600078e0219 */
[----:B------:R-:W-:Y:S02]  /*98b0*/  LEA.HI R6, R6, R7, RZ, 0x3 ;  /* 0x0000000706067211 */ /* 0x000fe400078f18ff */
[----:B------:R-:W-:-:S03]  /*98c0*/  LOP3.LUT R5, R5, 0x1c0, RZ, 0xc0, !PT ;  /* 0x000001c005057812 */ /* 0x000fc600078ec0ff */
[----:B------:R-:W-:Y:S01]  /*98d0*/  IMAD.SHL.U32 R6, R6, 0x40, RZ ;  /* 0x0000004006067824 */ /* 0x000fe200078e00ff */
[----:B------:R-:W-:Y:S02]  /*98e0*/  LOP3.LUT R4, R5, 0x38, R4, 0xf8, !PT ;  /* 0x0000003805047812 */ /* 0x000fe400078ef804 */
[----:B------:R-:W-:Y:S02]  /*98f0*/  SHF.R.U32.HI R5, RZ, 0x3, R5 ;  /* 0x00000003ff057819 */ /* 0x000fe40000011605 */
[----:B------:R-:W-:Y:S02]  /*9900*/  LOP3.LUT R25, R6, 0xfffffe00, RZ, 0xc0, !PT ;  /* 0xfffffe0006197812 */ /* 0x000fe400078ec0ff */
[----:B------:R-:W-:-:S05]  /*9910*/  LOP3.LUT R4, R4, R5, RZ, 0x3c, !PT ;  /* 0x0000000504047212 */ /* 0x000fca00078e3cff */
[----:B------:R-:W-:-:S04]  /*9920*/  IMAD.IADD R25, R25, 0x1, R4 ;  /* 0x0000000119197824 */ /* 0x000fc800078e0204 */
[----:B------:R-:W-:-:S05]  /*9930*/  IMAD R25, R25, 0x2, R2 ;  /* 0x0000000219197824 */ /* 0x000fca00078e0202 */
[----:B------:R-:W1:Y:S01]  /*9940*/  LDS.128 R8, [R25+0x20400] ;  /* 0x0204000019087984 */ /* 0x000e620000000c00 */
[----:B------:R-:W-:Y:S02]  /*9950*/  IMAD.U32 R36, R15, 0x10000, RZ ;  /* 0x000100000f247824 */ /* 0x000fe400078e00ff */
[----:B------:R-:W-:Y:S01]  /*9960*/  IMAD.U32 R34, R3, 0x10000, RZ ;  /* 0x0001000003227824 */ /* 0x000fe200078e00ff */
[----:B------:R-:W-:Y:S01]  /*9970*/  LOP3.LUT R38, R15, 0xffff0000, RZ, 0xc0, !PT ;  /* 0xffff00000f267812 */ /* 0x000fe200078ec0ff */
[----:B------:R-:W-:Y:S02]  /*9980*/  IMAD.U32 R41, R20, 0x10000, RZ ;  /* 0x0001000014297824 */ /* 0x000fe400078e00ff */
[----:B------:R-:W-:Y:S02]  /*9990*/  IMAD.U32 R39, R12, 0x10000, RZ ;  /* 0x000100000c277824 */ /* 0x000fe400078e00ff */
[----:B------:R-:W-:Y:S02]  /*99a0*/  IMAD.U32 R40, R21, 0x10000, RZ ;  /* 0x0001000015287824 */ /* 0x000fe400078e00ff */
[C---:B-1----:R-:W-:Y:S01]  /*99b0*/  IMAD.U32 R30, R8.reuse, 0x10000, RZ ;  /* 0x00010000081e7824 */ /* 0x042fe200078e00ff */
[----:B------:R-:W-:-:S03]  /*99c0*/  LOP3.LUT R8, R8, 0xffff0000, RZ, 0xc0, !PT ;  /* 0xffff000008087812 */ /* 0x000fc600078ec0ff */
[-C--:B------:R-:W-:Y:S01]  /*99d0*/  FMUL.FTZ R35, R36, R30.reuse ;  /* 0x0000001e24237220 */ /* 0x080fe20000410000 */
[----:B------:R-:W-:Y:S01]  /*99e0*/  FMUL.FTZ R15, R34, R30 ;  /* 0x0000001e220f7220 */ /* 0x000fe20000410000 */
[----:B------:R-:W-:Y:S01]  /*99f0*/  LOP3.LUT R30, R3, 0xffff0000, RZ, 0xc0, !PT ;  /* 0xffff0000031e7812 */ /* 0x000fe200078ec0ff */
[-C--:B------:R-:W-:Y:S01]  /*9a00*/  FMUL.FTZ R3, R38, R8.reuse ;  /* 0x0000000826037220 */ /* 0x080fe20000410000 */
[----:B------:R-:W-:Y:S02]  /*9a10*/  IMAD.U32 R31, R9, 0x10000, RZ ;  /* 0x00010000091f7824 */ /* 0x000fe400078e00ff */
[----:B------:R-:W-:Y:S02]  /*9a20*/  IMAD.U32 R32, R10, 0x10000, RZ ;  /* 0x000100000a207824 */ /* 0x000fe400078e00ff */
[----:B------:R-:W-:Y:S01]  /*9a30*/  FMUL.FTZ R37, R30, R8 ;  /* 0x000000081e257220 */ /* 0x000fe20000410000 */
[----:B------:R-:W-:Y:S01]  /*9a40*/  LOP3.LUT R10, R10, 0xffff0000, RZ, 0xc0, !PT ;  /* 0xffff00000a0a7812 */ /* 0x000fe200078ec0ff */
[----:B------:R-:W-:Y:S01]  /*9a50*/  IMAD.U32 R33, R11, 0x10000, RZ ;  /* 0x000100000b217824 */ /* 0x000fe200078e00ff */
[----:B------:R-:W-:-:S02]  /*9a60*/  LOP3.LUT R9, R9, 0xffff0000, RZ, 0xc0, !PT ;  /* 0xffff000009097812 */ /* 0x000fc400078ec0ff */
[----:B------:R-:W-:Y:S01]  /*9a70*/  LOP3.LUT R11, R11, 0xffff0000, RZ, 0xc0, !PT ;  /* 0xffff00000b0b7812 */ /* 0x000fe200078ec0ff */
[----:B--2---:R-:W1:Y:S02]  /*9a80*/  LDS.128 R4, [R42+0x20400] ;  /* 0x020400002a047984 */ /* 0x004e640000000c00 */
[C---:B-1----:R-:W-:Y:S01]  /*9a90*/  IMAD.U32 R26, R4.reuse, 0x10000, RZ ;  /* 0x00010000041a7824 */ /* 0x042fe200078e00ff */
[----:B------:R-:W-:Y:S01]  /*9aa0*/  LOP3.LUT R4, R4, 0xffff0000, RZ, 0xc0, !PT ;  /* 0xffff000004047812 */ /* 0x000fe200078ec0ff */
[----:B0-----:R-:W-:Y:S02]  /*9ab0*/  IMAD.U32 R27, R5, 0x10000, RZ ;  /* 0x00010000051b7824 */ /* 0x001fe400078e00ff */
[-C--:B------:R-:W-:Y:S01]  /*9ac0*/  FFMA.FTZ R35, R34, R26.reuse, -R35 ;  /* 0x0000001a22237223 */ /* 0x080fe20000010823 */
[----:B------:R-:W-:Y:S01]  /*9ad0*/  FFMA.FTZ R15, R36, R26, R15 ;  /* 0x0000001a240f7223 */ /* 0x000fe2000001000f */
[-C--:B------:R-:W-:Y:S01]  /*9ae0*/  FFMA.FTZ R8, R30, R4.reuse, -R3 ;  /* 0x000000041e087223 */ /* 0x080fe20000010803 */
[----:B------:R-:W-:Y:S01]  /*9af0*/  FFMA.FTZ R26, R38, R4, R37 ;  /* 0x00000004261a7223 */ /* 0x000fe20000010025 */
[----:B------:R-:W-:-:S02]  /*9b00*/  IMAD.U32 R28, R6, 0x10000, RZ ;  /* 0x00010000061c7824 */ /* 0x000fc400078e00ff */
[-C--:B------:R-:W-:Y:S01]  /*9b10*/  FMUL.FTZ R30, R41, R31.reuse ;  /* 0x0000001f291e7220 */ /* 0x080fe20000410000 */
[----:B------:R-:W-:Y:S01]  /*9b20*/  FMUL.FTZ R34, R39, R31 ;  /* 0x0000001f27227220 */ /* 0x000fe20000410000 */
[C---:B------:R-:W-:Y:S02]  /*9b30*/  IMAD.U32 R4, R13.reuse, 0x10000, RZ ;  /* 0x000100000d047824 */ /* 0x040fe400078e00ff */
[-C--:B------:R-:W-:Y:S01]  /*9b40*/  FMUL.FTZ R3, R40, R32.reuse ;  /* 0x0000002028037220 */ /* 0x080fe20000410000 */
[----:B------:R-:W-:Y:S02]  /*9b50*/  LOP3.LUT R36, R13, 0xffff0000, RZ, 0xc0, !PT ;  /* 0xffff00000d247812 */ /* 0x000fe400078ec0ff */
[----:B------:R-:W-:Y:S01]  /*9b60*/  LOP3.LUT R38, R21, 0xffff0000, RZ, 0xc0, !PT ;  /* 0xffff000015267812 */ /* 0x000fe200078ec0ff */
[----:B------:R-:W-:Y:S01]  /*9b70*/  IMAD.U32 R37, R24, 0x10000, RZ ;  /* 0x0001000018257824 */ /* 0x000fe200078e00ff */
[----:B------:R-:W-:Y:S01]  /*9b80*/  LOP3.LUT R6, R6, 0xffff0000, RZ, 0xc0, !PT ;  /* 0xffff000006067812 */ /* 0x000fe200078ec0ff */
[-C--:B------:R-:W-:Y:S01]  /*9b90*/  FFMA.FTZ R30, R39, R27.reuse, -R30 ;  /* 0x0000001b271e7223 */ /* 0x080fe2000001081e */
[----:B------:R-:W-:Y:S01]  /*9ba0*/  FFMA.FTZ R34, R41, R27, R34 ;  /* 0x0000001b29227223 */ /* 0x000fe20000010022 */
[C---:B------:R-:W-:Y:S01]  /*9bb0*/  FMUL.FTZ R21, R4.reuse, R32 ;  /* 0x0000002004157220 */ /* 0x040fe20000410000 */
[----:B------:R-:W-:Y:S01]  /*9bc0*/  FFMA.FTZ R13, R4, R28, -R3 ;  /* 0x0000001c040d7223 */ /* 0x000fe20000010803 */
[-C--:B------:R-:W-:Y:S01]  /*9bd0*/  FMUL.FTZ R3, R38, R10.reuse ;  /* 0x0000000a26037220 */ /* 0x080fe20000410000 */
[----:B------:R-:W-:Y:S01]  /*9be0*/  FMUL.FTZ R27, R36, R10 ;  /* 0x0000000a241b7220 */ /* 0x000fe20000410000 */
[----:B------:R-:W-:-:S02]  /*9bf0*/  IMAD.U32 R31, R14, 0x10000, RZ ;  /* 0x000100000e1f7824 */ /* 0x000fc400078e00ff */
[-C--:B------:R-:W-:Y:S01]  /*9c00*/  FMUL.FTZ R4, R37, R33.reuse ;  /* 0x0000002125047220 */ /* 0x080fe20000410000 */
[----:B------:R-:W-:Y:S02]  /*9c10*/  IMAD.U32 R29, R7, 0x10000, RZ ;  /* 0x00010000071d7824 */ /* 0x000fe400078e00ff */
[----:B------:R-:W-:Y:S01]  /*9c20*/  FFMA.FTZ R10, R40, R28, R21 ;  /* 0x0000001c280a7223 */ /* 0x000fe20000010015 */
[-C--:B------:R-:W-:Y:S01]  /*9c30*/  FFMA.FTZ R28, R36, R6.reuse, -R3 ;  /* 0x00000006241c7223 */ /* 0x080fe20000010803 */
[----:B------:R-:W-:Y:S01]  /*9c40*/  FFMA.FTZ R27, R38, R6, R27 ;  /* 0x00000006261b7223 */ /* 0x000fe2000001001b */
[C---:B------:R-:W-:Y:S01]  /*9c50*/  FMUL.FTZ R6, R31.reuse, R33 ;  /* 0x000000211f067220 */ /* 0x040fe20000410000 */
[----:B------:R-:W-:Y:S01]  /*9c60*/  FFMA.FTZ R21, R31, R29, -R4 ;  /* 0x0000001d1f157223 */ /* 0x000fe20000010804 */
[----:B------:R-:W-:Y:S02]  /*9c70*/  LOP3.LUT R33, R20, 0xffff0000, RZ, 0xc0, !PT ;  /* 0xffff000014217812 */ /* 0x000fe400078ec0ff */
[----:B------:R-:W-:-:S02]  /*9c80*/  LOP3.LUT R39, R24, 0xffff0000, RZ, 0xc0, !PT ;  /* 0xffff000018277812 */ /* 0x000fc400078ec0ff */
[----:B------:R-:W-:Y:S02]  /*9c90*/  LOP3.LUT R3, R12, 0xffff0000, RZ, 0xc0, !PT ;  /* 0xffff00000c037812 */ /* 0x000fe400078ec0ff */
[----:B------:R-:W-:Y:S01]  /*9ca0*/  LOP3.LUT R31, R14, 0xffff0000, RZ, 0xc0, !PT ;  /* 0xffff00000e1f7812 */ /* 0x000fe200078ec0ff */
[----:B------:R-:W-:Y:S01]  /*9cb0*/  FFMA.FTZ R29, R37, R29, R6 ;  /* 0x0000001d251d7223 */ /* 0x000fe20000010006 */
[----:B------:R-:W-:Y:S01]  /*9cc0*/  LOP3.LUT R5, R5, 0xffff0000, RZ, 0xc0, !PT ;  /* 0xffff000005057812 */ /* 0x000fe200078ec0ff */
[----:B------:R-:W-:Y:S01]  /*9cd0*/  FMUL.FTZ R4, R33, R9 ;  /* 0x0000000921047220 */ /* 0x000fe20000410000 */
[----:B------:R-:W-:Y:S01]  /*9ce0*/  LOP3.LUT R7, R7, 0xffff0000, RZ, 0xc0, !PT ;  /* 0xffff000007077812 */ /* 0x000fe200078ec0ff */
[----:B------:R-:W-:Y:S01]  /*9cf0*/  FMUL.FTZ R12, R39, R11 ;  /* 0x0000000b270c7220 */ /* 0x000fe20000410000 */
        /* <DEDUP_REMOVED lines=9> */
[----:B------:R-:W-:Y:S02]  /*9d90*/  F2FP.BF16.F32.PACK_AB R7, R12, R21 ;  /* 0x000000150c07723e */ /* 0x000fe400000010ff */
[----:B------:R-:W-:Y:S02]  /*9da0*/  F2FP.BF16.F32.PACK_AB R10, R27, R10 ;  /* 0x0000000a1b0a723e */ /* 0x000fe400000010ff */
[----:B------:R-:W-:Y:S02]  /*9db0*/  F2FP.BF16.F32.PACK_AB R8, R26, R15 ;  /* 0x0000000f1a08723e */ /* 0x000fe400000010ff */
[----:B------:R-:W-:-:S02]  /*9dc0*/  F2FP.BF16.F32.PACK_AB R9, R9, R34 ;  /* 0x000000220909723e */ /* 0x000fc400000010ff */
[----:B------:R-:W-:Y:S01]  /*9dd0*/  F2FP.BF16.F32.PACK_AB R11, R14, R29 ;  /* 0x0000001d0e0b723e */ /* 0x000fe200000010ff */
[----:B------:R3:W-:Y:S04]  /*9de0*/  STS.128 [R42+0x20400], R4 ;  /* 0x020400042a007388 */ /* 0x0007e80000000c00 */
[----:B------:R3:W-:Y:S02]  /*9df0*/  STS.128 [R25+0x20400], R8 ;  /* 0x0204000819007388 */ /* 0x0007e40000000c00 */
.L_x_1328:
[----:B------:R-:W-:Y:S05]  /*9e00*/  BSYNC B0 ;  /* 0x0000000000007941 */ /* 0x000fea0003800000 */
.L_x_1317:
        /* <DEDUP_REMOVED lines=8> */
.L_x_1314:
[----:B012---:R-:W-:-:S05]  /*9e90*/  IMAD.U32 R3, RZ, RZ, UR37 ;  /* 0x00000025ff037e24 */ /* 0x007fca000f8e00ff */
[----:B------:R-:W-:-:S13]  /*9ea0*/  ISETP.NE.AND P0, PT, R3, 0x3, PT ;  /* 0x000000030300780c */ /* 0x000fda0003f05270 */
[----:B------:R-:W-:Y:S05]  /*9eb0*/  @!P0 BRA `(.L_x_1338) ;  /* 0x0000000000048947 */ /* 0x000fea0003800000 */
[----:B------:R-:W-:Y:S01]  /*9ec0*/  BPT.TRAP 0x1 ;  /* 0x000000040000795c */ /* 0x000fe20000300000 */
.L_x_1338:
[----:B---3--:R-:W-:Y:S01]  /*9ed0*/  IMAD R11, R17, 0x8, R2 ;  /* 0x00000008110b7824 */ /* 0x008fe200078e0202 */
[----:B------:R-:W-:-:S04]  /*9ee0*/  SHF.L.U32 R10, R186, 0x1f, RZ ;  /* 0x0000001fba0a7819 */ /* 0x000fc800000006ff */
[----:B------:R0:W1:Y:S01]  /*9ef0*/  SYNCS.PHASECHK.TRANS64.TRYWAIT P1, [R11+URZ+0x38830], R10 ;  /* 0x0388300a0b0075a7 */ /* 0x000062000802017f */
[----:B------:R-:W-:Y:S05]  /*9f00*/  @!P0 BRA `(.L_x_1339) ;  /* 0x0000000000048947 */ /* 0x000fea0003800000 */
[----:B------:R-:W-:Y:S01]  /*9f10*/  BPT.TRAP 0x1 ;  /* 0x000000040000795c */ /* 0x000fe20000300000 */
.L_x_1339:
[C---:B------:R-:W-:Y:S02]  /*9f20*/  VIADD R3, R2.reuse, 0x22400 ;  /* 0x0002240002037836 */ /* 0x040fe40000000000 */
[----:B------:R-:W-:-:S03]  /*9f30*/  VIADD R4, R2, 0x20400 ;  /* 0x0002040002047836 */ /* 0x000fc60000000000 */
[----:B------:R-:W-:Y:S02]  /*9f40*/  SHF.R.U32.HI R3, RZ, 0x4, R3 ;  /* 0x00000004ff037819 */ /* 0x000fe40000011603 */
[----:B------:R-:W-:Y:S02]  /*9f50*/  SHF.R.U32.HI R4, RZ, 0x4, R4 ;  /* 0x00000004ff047819 */ /* 0x000fe40000011604 */
[----:B------:R-:W-:Y:S02]  /*9f60*/  LOP3.LUT R3, R3, 0x3fff, RZ, 0xc0, !PT ;  /* 0x00003fff03037812 */ /* 0x000fe400078ec0ff */
[----:B------:R-:W-:Y:S02]  /*9f70*/  LOP3.LUT R4, R4, 0x3fff, RZ, 0xc0, !PT ;  /* 0x00003fff04047812 */ /* 0x000fe400078ec0ff */
[----:B------:R-:W-:Y:S01]  /*9f80*/  LOP3.LUT R217, R3, 0x10000, RZ, 0xfc, !PT ;  /* 0x0001000003d97812 */ /* 0x000fe200078efcff */
[----:B-1----:R-:W-:Y:S06]  /*9f90*/  @P1 BRA `(.L_x_1340) ;  /* 0x0000000000081947 */ /* 0x002fec0003800000 */
[----:B------:R-:W1:Y:S02]  /*9fa0*/  SYNCS.PHASECHK.TRANS64.TRYWAIT P1, [R11+URZ+0x38830], R10 ;  /* 0x0388300a0b0075a7 */ /* 0x000e64000802017f */
[----:B-1----:R-:W-:Y:S05]  /*9fb0*/  @!P1 BRA `(.L_x_1341) ;  /* 0x0000015400049947 */ /* 0x002fea0003800000 */
.L_x_1340:
[----:B------:R-:W-:Y:S01]  /*9fc0*/  IMAD R12, R17, 0x200, R217 ;  /* 0x00000200110c7824 */ /* 0x000fe200078e02d9 */
        /* <DEDUP_REMOVED lines=11> */
[----:B------:R-:W-:Y:S01]  /*a080*/  IMAD.MOV.U32 R5, RZ, RZ, 0x40000040 ;  /* 0x40000040ff057424 */ /* 0x000fe200078e00ff */
[----:B------:R-:W-:Y:S01]  /*a090*/  SHF.L.U32 R3, R0, 0x1f, RZ ;  /* 0x0000001f00037819 */ /* 0x000fe200000006ff */
[----:B------:R-:W-:Y:S01]  /*a0a0*/  IMAD.MOV.U32 R7, RZ, RZ, 0x40000040 ;  /* 0x40000040ff077424 */ /* 0x000fe200078e00ff */
[----:B------:R-:W-:Y:S01]  /*a0b0*/  BSSY B0, `(.L_x_1342) ;  /* 0x0000022000007945 */ /* 0x000fe20003800000 */
[----:B------:R-:W-:-:S02]  /*a0c0*/  VIADD R14, R12, 0x4 ;  /* 0x000000040c0e7836 */ /* 0x000fc40000000000 */
[----:B------:R-:W-:Y:S02]  /*a0d0*/  IMAD.MOV.U32 R15, RZ, RZ, 0x40000040 ;  /* 0x40000040ff0f7424 */ /* 0x000fe400078e00ff */
[----:B------:R-:W-:Y:S02]  /*a0e0*/  VIADD R12, R12, 0x6 ;  /* 0x000000060c0c7836 */ /* 0x000fe40000000000 */
[----:B------:R-:W-:Y:S02]  /*a0f0*/  IMAD.MOV.U32 R9, RZ, RZ, 0x40000040 ;  /* 0x40000040ff097424 */ /* 0x000fe400078e00ff */
[----:B------:R-:W-:Y:S01]  /*a100*/  HGMMA.64x64x16.F32.BF16 R24, gdesc[UR4], RZ, !UPT, gsb0 ;  /* 0x00e00000041879f0 */ /* 0x000fe2000c0018ff */
[----:B------:R-:W-:Y:S01]  /*a110*/  R2UR UR4, R4 ;  /* 0x00000000040472ca */ /* 0x000fe200000e0000 */
[----:B------:R-:W-:Y:S01]  /*a120*/  IMAD.MOV.U32 R13, RZ, RZ, 0x40000040 ;  /* 0x40000040ff0d7424 */ /* 0x000fe200078e00ff */
[----:B------:R-:W-:Y:S02]  /*a130*/  R2UR UR5, R5 ;  /* 0x00000000050572ca */ /* 0x000fe400000e0000 */
[----:B------:R-:W-:Y:S01]  /*a140*/  R2UR UR6, R6 ;  /* 0x00000000060672ca */ /* 0x000fe200000e0000 */
[----:B------:R-:W-:Y:S01]  /*a150*/  VIADD R6, R8, 0x4 ;  /* 0x0000000408067836 */ /* 0x000fe20000000000 */
[----:B------:R-:W-:Y:S01]  /*a160*/  R2UR UR7, R7 ;  /* 0x00000000070772ca */ /* 0x000fe200000e0000 */
[----:B------:R-:W-:-:S02]  /*a170*/  IMAD.MOV.U32 R7, RZ, RZ, 0x40000040 ;  /* 0x40000040ff077424 */ /* 0x000fc400078e00ff */
        /* <DEDUP_REMOVED lines=19> */
[----:B------:R-:W2:Y:S02]  /*a2b0*/  SYNCS.PHASECHK.TRANS64.TRYWAIT P1, [R2+URZ+0x38810], R3 ;  /* 0x03881003020075a7 */ /* 0x000ea4000802017f */
[----:B--2---:R-:W-:Y:S05]  /*a2c0*/  @!P1 BRA `(.L_x_1343) ;  /* 0x0000015000549947 */ /* 0x004fea0003800000 */
.L_x_1545:
[----:B------:R-:W-:Y:S05]  /*a2d0*/  BSYNC B0 ;  /* 0x0000000000007941 */ /* 0x000fea0003800000 */
.L_x_1342:
[----:B------:R-:W-:Y:S05]  /*a2e0*/  @!P0 BRA `(.L_x_1344) ;  /* 0x0000000000048947 */ /* 0x000fea0003800000 */
[----:B------:R-:W-:Y:S01]  /*a2f0*/  BPT.TRAP 0x1 ;  /* 0x000000040000795c */ /* 0x000fe20000300000 */
.L_x_1344:
[----:B------:R3:W4:Y:S01]  /*a300*/  SYNCS.PHASECHK.TRANS64.TRYWAIT P1, [R11+URZ+0x38850], R10 ;  /* 0x0388500a0b0075a7 */ /* 0x000722000802017f */
[----:B------:R-:W-:Y:S05]  /*a310*/  @!P0 BRA `(.L_x_1345) ;  /* 0x0000000000048947 */ /* 0x000fea0003800000 */
[----:B------:R-:W-:Y:S01]  /*a320*/  BPT.TRAP 0x1 ;  /* 0x000000040000795c */ /* 0x000fe20000300000 */
.L_x_1345:
[C---:B------:R-:W-:Y:S02]  /*a330*/  VIADD R0, R2.reuse, 0x400 ;  /* 0x0000040002007836 */ /* 0x040fe40000000000 */
[----:B--2---:R-:W-:-:S03]  /*a340*/  VIADD R3, R2, 0x26400 ;  /* 0x0002640002037836 */ /* 0x004fc60000000000 */
[----:B------:R-:W-:Y:S02]  /*a350*/  SHF.R.U32.HI R0, RZ, 0x4, R0 ;  /* 0x00000004ff007819 */ /* 0x000fe40000011600 */
[----:B------:R-:W-:Y:S02]  /*a360*/  SHF.R.U32.HI R3, RZ, 0x4, R3 ;  /* 0x00000004ff037819 */ /* 0x000fe40000011603 */
[----:B------:R-:W-:Y:S02]  /*a370*/  LOP3.LUT R0, R0, 0x3fff, RZ, 0xc0, !PT ;  /* 0x00003fff00007812 */ /* 0x000fe400078ec0ff */
[----:B------:R-:W-:Y:S02]  /*a380*/  LOP3.LUT R3, R3, 0x3fff, RZ, 0xc0, !PT ;  /* 0x00003fff03037812 */ /* 0x000fe400078ec0ff */
[----:B------:R-:W-:Y:S01]  /*a390*/  LOP3.LUT R218, R0, 0x10000, RZ, 0xfc, !PT ;  /* 0x0001000000da7812 */ /* 0x000fe200078efcff */
[----:B----4-:R-:W-:Y:S06]  /*a3a0*/  @P1 BRA `(.L_x_1346) ;  /* 0x0000000000081947 */ /* 0x010fec0003800000 */
[----:B------:R-:W2:Y:S02]  /*a3b0*/  SYNCS.PHASECHK.TRANS64.TRYWAIT P1, [R11+URZ+0x38850], R10 ;  /* 0x0388500a0b0075a7 */ /* 0x000ea4000802017f */
[----:B--2---:R-:W-:Y:S05]  /*a3c0*/  @!P1 BRA `(.L_x_1347) ;  /* 0x0000015000289947 */ /* 0x004fea0003800000 */
.L_x_1346:
[----:B------:R-:W-:Y:S01]  /*a3d0*/  LOP3.LUT R0, R3, 0x10000, RZ, 0xfc, !PT ;  /* 0x0001000003007812 */ /* 0x000fe200078efcff */
[----:B------:R-:W-:Y:S01]  /*a3e0*/  IMAD R12, R17, 0x1000, R218 ;  /* 0x00001000110c7824 */ /* 0x000fe200078e02da */
[----:B------:R-:W-:Y:S05]  /*a3f0*/  WARPSYNC.ALL ;  /* 0x0000000000007948 */ /* 0x000fea0003800000 */
[----:B------:R-:W-:Y:S01]  /*a400*/  IMAD.MOV.U32 R14, RZ, RZ, R0 ;  /* 0x000000ffff0e7224 */ /* 0x000fe200078e0000 */
[----:B------:R-:W-:Y:S01]  /*a410*/  R2UR UR6, R12 ;  /* 0x000000000c0672ca */ /* 0x000fe200000e0000 */
[----:B------:R-:W-:Y:S01]  /*a420*/  IMAD.MOV.U32 R15, RZ, RZ, 0x40000040 ;  /* 0x40000040ff0f7424 */ /* 0x000fe200078e00ff */
[----:B------:R-:W-:Y:S01]  /*a430*/  WARPGROUP.ARRIVE ;  /* 0x00000000000079c5 */ /* 0x000fe20000000000 */
[----:B------:R-:W-:Y:S01]  /*a440*/  IMAD.MOV.U32 R13, RZ, RZ, 0x40000040 ;  /* 0x40000040ff0d7424 */ /* 0x000fe200078e00ff */
[----:B------:R-:W-:Y:S01]  /*a450*/  R2UR UR4, R14 ;  /* 0x000000000e0472ca */ /* 0x000fe200000e0000 */
[----:B------:R-:W-:Y:S01]  /*a460*/  VIADD R14, R0, 0x2 ;  /* 0x00000002000e7836 */ /* 0x000fe20000000000 */
[----:B------:R-:W-:Y:S01]  /*a470*/  R2UR UR5, R15 ;  /* 0x000000000f0572ca */ /* 0x000fe200000e0000 */
[----:B------:R-:W-:Y:S01]  /*a480*/  VIADD R20, R12, 0x2 ;  /* 0x000000020c147836 */ /* 0x000fe20000000000 */
[----:B------:R-:W-:Y:S01]  /*a490*/  R2UR UR7, R13 ;  /* 0x000000000d0772ca */ /* 0x000fe200000e0000 */
[----:B------:R-:W-:Y:S01]  /*a4a0*/  IMAD.MOV.U32 R15, RZ, RZ, 0x40000040 ;  /* 0x40000040ff0f7424 */ /* 0x000fe200078e00ff */
[----:B------:R-:W4:Y:S01]  /*a4b0*/  S2R R56, SR_TID.X ;  /* 0x0000000000387919 */ /* 0x000f220000002100 */
[----:B------:R-:W-:-:S02]  /*a4c0*/  IMAD.MOV.U32 R21, RZ, RZ, 0x40000040 ;  /* 0x40000040ff157424 */ /* 0x000fc400078e00ff */
[----:B------:R-:W-:Y:S02]  /*a4d0*/  VIADD R58, R12, 0x800 ;  /* 0x000008000c3a7836 */ /* 0x000fe40000000000 */
[----:B------:R-:W-:-:S06]  /*a4e0*/  IMAD.MOV.U32 R13, RZ, RZ, 0x4 ;  /* 0x00000004ff0d7424 */ /* 0x000fcc00078e00ff */
[----:B------:R-:W-:Y:S01]  /*a4f0*/  HGMMA.64x64x16.F32.BF16 R24, gdesc[UR4], R24, gsb0 ;  /* 0x00e00000041879f0 */ /* 0x000fe20008001818 */
        /* <DEDUP_REMOVED lines=8> */
[----:B----4-:R-:W-:-:S05]  /*a580*/  SHF.R.U32.HI R56, RZ, 0x7, R56 ;  /* 0x00000007ff387819 */ /* 0x010fca0000011638 */
[----:B------:R4:W0:Y:S02]  /*a590*/  SHFL.IDX PT, R3, R56, RZ, 0x1f ;  /* 0x00001fff38037589 */ /* 0x00082400000e0000 */
[----:B----4-:R-:W-:Y:S01]  /*a5a0*/  VIADD R56, R0, 0x800 ;  /* 0x0000080000387836 */ /* 0x010fe20000000000 */
[----:B0-----:R-:W-:-:S04]  /*a5b0*/  ISETP.GT.AND P1, PT, R3, 0x7f, PT ;  /* 0x0000007f0300780c */ /* 0x001fc80003f24270 */
[----:B------:R-:W-:Y:S02]  /*a5c0*/  SEL R3, RZ, 0x2, !P1 ;  /* 0x00000002ff037807 */ /* 0x000fe40004800000 */
[C---:B-123--:R-:W-:Y:S02]  /*a5d0*/  SEL R10, R13.reuse, 0x2, P1 ;  /* 0x000000020d0a7807 */ /* 0x04efe40000800000 */
[----:B------:R-:W-:Y:S01]  /*a5e0*/  SEL R13, R13, 0x6, !P1 ;  /* 0x000000060d0d7807 */ /* 0x000fe20004800000 */
[----:B------:R-:W-:Y:S02]  /*a5f0*/  WARPGROUP.DEPBAR.LE gsb0, 0x0 ;  /* 0x00008000000079c5 */ /* 0x000fe40000010000 */
[----:B------:R-:W-:-:S06]  /*a600*/  WARPGROUP.ARRIVE ;  /* 0x00000000000079c5 */ /* 0x000fcc0000000000 */
        /* <DEDUP_REMOVED lines=9> */
[----:B------:R-:W-:Y:S02]  /*a6a0*/  WARPGROUP.DEPBAR.LE gsb0, 0x0 ;  /* 0x00008000000079c5 */ /* 0x000fe40000010000 */
[----:B------:R-:W-:-:S09]  /*a6b0*/  WARPGROUP.ARRIVE ;  /* 0x00000000000079c5 */ /* 0x000fd20000000000 */
        /* <DEDUP_REMOVED lines=134> */
[----:B------:R-:W-:Y:S01]  /*af20*/  IMAD.IADD R14, R3, 0x1, R58 ;  /* 0x00000001030e7824 */ /* 0x000fe200078e023a */
[----:B------:R-:W-:Y:S01]  /*af30*/  R2UR UR5, R15 ;  /* 0x000000000f0572ca */ /* 0x000fe200000e0000 */
[----:B------:R-:W-:Y:S01]  /*af40*/  IMAD.MOV.U32 R15, RZ, RZ, 0x40000040 ;  /* 0x40000040ff0f7424 */ /* 0x000fe200078e00ff */
[----:B------:R-:W-:Y:S01]  /*af50*/  R2UR UR6, R20 ;  /* 0x00000000140672ca */ /* 0x000fe200000e0000 */
[----:B------:R-:W-:Y:S01]  /*af60*/  IMAD.IADD R20, R3, 0x1, R56 ;  /* 0x0000000103147824 */ /* 0x000fe200078e0238 */
[----:B------:R-:W-:Y:S01]  /*af70*/  R2UR UR7, R21 ;  /* 0x00000000150772ca */ /* 0x000fe200000e0000 */
[----:B------:R-:W-:Y:S01]  /*af80*/  IMAD.MOV.U32 R21, RZ, RZ, 0x40000040 ;  /* 0x40000040ff157424 */ /* 0x000fe200078e00ff */
[----:B------:R-:W-:Y:S02]  /*af90*/  WARPGROUP.DEPBAR.LE gsb0, 0x0 ;  /* 0x00008000000079c5 */ /* 0x000fe40000010000 */
[----:B------:R-:W-:-:S09]  /*afa0*/  WARPGROUP.ARRIVE ;  /* 0x00000000000079c5 */ /* 0x000fd20000000000 */
[----:B------:R-:W-:Y:S01]  /*afb0*/  HGMMA.64x64x16.F32.BF16 R24, gdesc[UR4], R24, gsb0 ;  /* 0x00e00000041879f0 */ /* 0x000fe20008001818 */
[----:B------:R-:W-:Y:S01]  /*afc0*/  R2UR UR6, R14 ;  /* 0x000000000e0672ca */ /* 0x000fe200000e0000 */
[--C-:B------:R-:W-:Y:S01]  /*afd0*/  IMAD.IADD R14, R58, 0x1, R10.reuse ;  /* 0x000000013a0e7824 */ /* 0x100fe200078e020a */
        /* <DEDUP_REMOVED lines=16> */
[----:B------:R-:W-:Y:S02]  /*b0e0*/  IMAD.MOV.U32 R21, RZ, RZ, 0x40000040 ;  /* 0x40000040ff157424 */ /* 0x000fe400078e00ff */
[----:B------:R-:W-:-:S02]  /*b0f0*/  VIADD R56, R0, 0xa00 ;  /* 0x00000a0000387836 */ /* 0x000fc40000000000 */
[----:B------:R-:W-:Y:S01]  /*b100*/  VIADD R58, R12, 0xa00 ;  /* 0x00000a000c3a7836 */ /* 0x000fe20000000000 */
[----:B------:R-:W-:Y:S02]  /*b110*/  WARPGROUP.DEPBAR.LE gsb0, 0x0 ;  /* 0x00008000000079c5 */ /* 0x000fe40000010000 */
[----:B------:R-:W-:-:S06]  /*b120*/  WARPGROUP.ARRIVE ;  /* 0x00000000000079c5 */ /* 0x000fcc0000000000 */
[----:B------:R-:W-:Y:S01]  /*b130*/  HGMMA.64x64x16.F32.BF16 R24, gdesc[UR4], R24, gsb0 ;  /* 0x00e00000041879f0 */ /* 0x000fe20008001818 */
[----:B------:R-:W-:Y:S01]  /*b140*/  R2UR UR4, R14 ;  /* 0x000000000e0472ca */ /* 0x000fe200000e0000 */
[----:B------:R-:W-:Y:S01]  /*b150*/  IMAD.MOV.U32 R14, RZ, RZ, 0x28 ;  /* 0x00000028ff0e7424 */ /* 0x000fe200078e00ff */
[----:B------:R-:W-:Y:S01]  /*b160*/  R2UR UR5, R15 ;  /* 0x000000000f0572ca */ /* 0x000fe200000e0000 */
[----:B------:R-:W-:Y:S01]  /*b170*/  IMAD.MOV.U32 R15, RZ, RZ, 0xa00 ;  /* 0x00000a00ff0f7424 */ /* 0x000fe200078e00ff */
[----:B------:R-:W-:Y:S02]  /*b180*/  R2UR UR6, R20 ;  /* 0x00000000140672ca */ /* 0x000fe400000e0000 */
[----:B------:R-:W-:Y:S02]  /*b190*/  R2UR UR7, R21 ;  /* 0x00000000150772ca */ /* 0x000fe400000e0000 */
[----:B------:R-:W-:Y:S02]  /*b1a0*/  SEL R14, R14, 0x26, P1 ;  /* 0x000000260e0e7807 */ /* 0x000fe40000800000 */
[----:B------:R-:W-:-:S02]  /*b1b0*/  SEL R15, R15, 0x980, P1 ;  /* 0x000009800f0f7807 */ /* 0x000fc40000800000 */
[----:B------:R-:W-:Y:S02]  /*b1c0*/  LOP3.LUT R21, R14, 0x6, RZ, 0xc0, !PT ;  /* 0x000000060e157812 */ /* 0x000fe400078ec0ff */
[----:B------:R-:W-:-:S04]  /*b1d0*/  LOP3.LUT R15, R15, 0xa00, RZ, 0xc0, !PT ;  /* 0x00000a000f0f7812 */ /* 0x000fc800078ec0ff */
[CC--:B------:R-:W-:Y:S02]  /*b1e0*/  IADD3 R14, R21.reuse, R15.reuse, R0 ;  /* 0x0000000f150e7210 */ /* 0x0c0fe40007ffe000 */
[----:B------:R-:W-:Y:S01]  /*b1f0*/  IADD3 R20, R21, R15, R12 ;  /* 0x0000000f15147210 */ /* 0x000fe20007ffe00c */
[----:B------:R-:W-:Y:S02]  /*b200*/  IMAD.MOV.U32 R15, RZ, RZ, 0x40000040 ;  /* 0x40000040ff0f7424 */ /* 0x000fe400078e00ff */
[----:B------:R-:W-:Y:S01]  /*b210*/  IMAD.MOV.U32 R21, RZ, RZ, 0x40000040 ;  /* 0x40000040ff157424 */ /* 0x000fe200078e00ff */
[----:B------:R-:W-:Y:S02]  /*b220*/  WARPGROUP.DEPBAR.LE gsb0, 0x0 ;  /* 0x00008000000079c5 */ /* 0x000fe40000010000 */
[----:B------:R-:W-:-:S06]  /*b230*/  WARPGROUP.ARRIVE ;  /* 0x00000000000079c5 */ /* 0x000fcc0000000000 */
        /* <DEDUP_REMOVED lines=113> */
[----:B------:R-:W-:-:S05]  /*b950*/  IMAD.MOV.U32 R3, RZ, RZ, 0x40 ;  /* 0x00000040ff037424 */ /* 0x000fca00078e00ff */
[----:B------:R-:W-:-:S04]  /*b960*/  SEL R3, R3, 0x3e, P1 ;  /* 0x0000003e03037807 */ /* 0x000fc80000800000 */
[----:B------:R-:W-:Y:S01]  /*b970*/  LOP3.LUT R3, R3, 0x6, RZ, 0xc0, !PT ;  /* 0x0000000603037812 */ /* 0x000fe200078ec0ff */
        /* <DEDUP_REMOVED lines=13> */
[----:B------:R-:W-:-:S04]  /*ba50*/  LOP3.LUT R10, R10, 0x1e00, RZ, 0xc0, !PT ;  /* 0x00001e000a0a7812 */ /* 0x000fc800078ec0ff */
[----:B------:R-:W-:Y:S01]  /*ba60*/  IADD3 R12, R3, R10, R12 ;  /* 0x0000000a030c7210 */ /* 0x000fe20007ffe00c */
        /* <DEDUP_REMOVED lines=11> */
[----:B------:R-:W-:Y:S01]  /*bb20*/  IMAD.MOV.U32 R13, RZ, RZ, 0x40000040 ;  /* 0x40000040ff0d7424 */ /* 0x000fe200078e00ff */
[----:B------:R-:W-:-:S02]  /*bb30*/  WARPGROUP.DEPBAR.LE gsb0, 0x0 ;  /* 0x00008000000079c5 */ /* 0x000fc40000010000 */
[----:B------:R-:W-:-:S07]  /*bb40*/  WARPGROUP.ARRIVE ;  /* 0x00000000000079c5 */ /* 0x000fce0000000000 */
[----:B------:R-:W-:Y:S01]  /*bb50*/  HGMMA.64x64x16.F32.BF16 R24, gdesc[UR4], R24, gsb0 ;  /* 0x00e00000041879f0 */ /* 0x000fe20008001818 */
[----:B------:R-:W-:Y:S02]  /*bb60*/  R2UR UR4, R14 ;  /* 0x000000000e0472ca */ /* 0x000fe400000e0000 */
[----:B------:R-:W-:Y:S01]  /*bb70*/  R2UR UR5, R15 ;  /* 0x000000000f0572ca */ /* 0x000fe200000e0000 */
[----:B------:R-:W-:Y:S01]  /*bb80*/  IMAD.MOV.U32 R15, RZ, RZ, 0x40000040 ;  /* 0x40000040ff0f7424 */ /* 0x000fe200078e00ff */
[----:B------:R-:W-:Y:S02]  /*bb90*/  R2UR UR6, R20 ;  /* 0x00000000140672ca */ /* 0x000fe400000e0000 */
[----:B------:R-:W-:Y:S02]  /*bba0*/  R2UR UR7, R21 ;  /* 0x00000000150772ca */ /* 0x000fe400000e0000 */
[----:B------:R-:W-:Y:S01]  /*bbb0*/  IADD3 R14, R3, R10, R0 ;  /* 0x0000000a030e7210 */ /* 0x000fe20007ffe000 */
[----:B------:R-:W-:-:S02]  /*bbc0*/  WARPGROUP.DEPBAR.LE gsb0, 0x0 ;  /* 0x00008000000079c5 */ /* 0x000fc40000010000 */
[----:B------:R-:W-:-:S08]  /*bbd0*/  WARPGROUP.ARRIVE ;  /* 0x00000000000079c5 */ /* 0x000fd00000000000 */
        /* <DEDUP_REMOVED lines=11> */
.L_x_1348:
        /* <DEDUP_REMOVED lines=10> */
[----:B------:R-:W-:-:S02]  /*bd30*/  IMAD R32, R169, -0x40, R84 ;  /* 0xffffffc0a9207824 */ /* 0x000fc400078e0254 */
        /* <DEDUP_REMOVED lines=27> */
[----:B------:R-:W-:-:S03]  /*bef0*/  LOP3.LUT R213, R213, 0x2000000, RZ, 0xfc, !PT ;  /* 0x02000000d5d57812 */ /* 0x000fc600078efcff */
        /* <DEDUP_REMOVED lines=21> */
[----:B------:R4:W4:Y:S08]  /*c050*/  MUFU.TANH R73, R53 ;  /* 0x0000003500497308 */ /* 0x0009300000002400 */
[----:B------:R-:W-:Y:S08]  /*c060*/  MUFU.TANH R46, R46 ;  /* 0x0000002e002e7308 */ /* 0x000ff00000002400 */
[----:B------:R-:W-:Y:S08]  /*c070*/  MUFU.TANH R47, R47 ;  /* 0x0000002f002f7308 */ /* 0x000ff00000002400 */
[----:B------:R-:W4:Y:S08]  /*c080*/  MUFU.TANH R50, R50 ;  /* 0x0000003200327308 */ /* 0x000f300000002400 */
[----:B------:R-:W4:Y:S01]  /*c090*/  MUFU.TANH R54, R54 ;  /* 0x0000003600367308 */ /* 0x000f220000002400 */
[----:B--2---:R-:W-:-:S04]  /*c0a0*/  IADD3 R32, -R56, 0x40, R32 ;  /* 0x0000004038207810 */ /* 0x004fc80007ffe120 */
[C---:B------:R-:W-:Y:S02]  /*c0b0*/  ISETP.GT.AND P5, PT, R32.reuse, RZ, PT ;  /* 0x000000ff2000720c */ /* 0x040fe40003fa4270 */
[C---:B------:R-:W-:Y:S02]  /*c0c0*/  ISETP.GT.AND P4, PT, R32.reuse, 0x1, PT ;  /* 0x000000012000780c */ /* 0x040fe40003f84270 */
[----:B------:R-:W-:Y:S02]  /*c0d0*/  ISETP.GT.AND P3, PT, R32, 0x8, PT ;  /* 0x000000082000780c */ /* 0x000fe40003f64270 */
[----:B0-----:R-:W-:Y:S02]  /*c0e0*/  FSEL R12, R12, -INF , P5 ;  /* 0xff8000000c0c7808 */ /* 0x001fe40002800000 */
[----:B-1----:R-:W-:Y:S02]  /*c0f0*/  FSEL R41, R13, -INF , P4 ;  /* 0xff8000000d297808 */ /* 0x002fe40002000000 */
[----:B---3--:R-:W-:-:S02]  /*c100*/  FSEL R35, R20, -INF , P3 ;  /* 0xff80000014237808 */ /* 0x008fc40001800000 */
[----:B------:R-:W-:Y:S02]  /*c110*/  ISETP.GT.AND P2, PT, R32, 0x9, PT ;  /* 0x000000092000780c */ /* 0x000fe40003f44270 */
[----:B------:R-:W-:Y:S02]  /*c120*/  FMNMX.FTZ R20, R12, R41, !PT ;  /* 0x000000290c147209 */ /* 0x000fe40007810000 */
[C---:B------:R-:W-:Y:S02]  /*c130*/  ISETP.GT.AND P1, PT, R32.reuse, 0x10, PT ;  /* 0x000000102000780c */ /* 0x040fe40003f24270 */
[----:B----4-:R-:W-:Y:S02]  /*c140*/  FSEL R37, R21, -INF , P2 ;  /* 0xff80000015257808 */ /* 0x010fe40001000000 */
        /* <DEDUP_REMOVED lines=48> */
[----:B------:R-:W-:Y:S02]  /*c450*/  FMNMX.FTZ R14, R13, R14, !PT ;  /* 0x0000000e0d0e7209 */ /* 0x000fe40007810000 */
[----:B------:R-:W-:Y:S01]  /*c460*/  FSEL R75, R50, -INF , P5 ;  /* 0xff800000324b7808 */ /* 0x000fe20002800000 */
[----:B------:R-:W0:Y:S01]  /*c470*/  SHFL.BFLY PT, R21, R20, 0x2, 0x1f ;  /* 0x0c401f0014157f89 */ /* 0x000e2200000e0000 */
[----:B------:R-:W-:-:S02]  /*c480*/  FMNMX.FTZ R14, R15, R14, !PT ;  /* 0x0000000e0f0e7209 */ /* 0x000fc40007810000 */
[----:B------:R-:W-:Y:S02]  /*c490*/  FSEL R79, R54, -INF , P3 ;  /* 0xff800000364f7808 */ /* 0x000fe40001800000 */
[----:B0-----:R-:W-:Y:S02]  /*c4a0*/  FMNMX.FTZ R21, R20, R21, !PT ;  /* 0x0000001514157209 */ /* 0x001fe40007810000 */
[----:B------:R-:W-:Y:S01]  /*c4b0*/  FMNMX.FTZ R20, R25, R14, !PT ;  /* 0x0000000e19147209 */ /* 0x000fe20007810000 */
[----:B------:R-:W-:Y:S01]  /*c4c0*/  FMUL.FTZ R14, R51, UR4 ;  /* 0x00000004330e7c20 */ /* 0x000fe20008410000 */
[----:B------:R-:W-:Y:S01]  /*c4d0*/  FSEL R51, R46, -INF , P1 ;  /* 0xff8000002e337808 */ /* 0x000fe20000800000 */
[----:B------:R-:W0:Y:S01]  /*c4e0*/  SHFL.BFLY PT, R26, R21, 0x1, 0x1f ;  /* 0x0c201f00151a7f89 */ /* 0x000e2200000e0000 */
[----:B------:R-:W-:Y:S01]  /*c4f0*/  FMNMX.FTZ R20, R27, R20, !PT ;  /* 0x000000141b147209 */ /* 0x000fe20007810000 */
[----:B------:R-:W1:Y:S03]  /*c500*/  MUFU.TANH R77, R14 ;  /* 0x0000000e004d7308 */ /* 0x000e660000002400 */
[----:B------:R-:W-:Y:S01]  /*c510*/  FMNMX.FTZ R24, R29, R20, !PT ;  /* 0x000000141d187209 */ /* 0x000fe20007810000 */
[----:B------:R-:W-:Y:S01]  /*c520*/  IMAD.U32 R20, RZ, RZ, UR5 ;  /* 0x00000005ff147e24 */ /* 0x000fe2000f8e00ff */
[----:B-1----:R-:W-:-:S02]  /*c530*/  FSEL R77, R77, -INF , P4 ;  /* 0xff8000004d4d7808 */ /* 0x002fc40002000000 */
[----:B0-----:R-:W-:Y:S02]  /*c540*/  FMNMX.FTZ R21, R21, R26, !PT ;  /* 0x0000001a15157209 */ /* 0x001fe40007810000 */
[----:B------:R-:W-:Y:S01]  /*c550*/  FMNMX.FTZ R26, R31, R24, !PT ;  /* 0x000000181f1a7209 */ /* 0x000fe20007810000 */
[----:B------:R-:W-:Y:S01]  /*c560*/  FMUL.FTZ R24, R55, UR4 ;  /* 0x0000000437187c20 */ /* 0x000fe20008410000 */
[----:B------:R-:W-:Y:S01]  /*c570*/  FSEL R55, R47, -INF , P6 ;  /* 0xff8000002f377808 */ /* 0x000fe20003000000 */
[----:B------:R-:W-:Y:S01]  /*c580*/  FMUL.FTZ R14, R21, R20 ;  /* 0x00000014150e7220 */ /* 0x000fe20000410000 */
[----:B------:R-:W-:Y:S02]  /*c590*/  FMNMX.FTZ R26, R53, R26, !PT ;  /* 0x0000001a351a7209 */ /* 0x000fe40007810000 */
[----:B------:R-:W-:Y:S01]  /*c5a0*/  FSETP.NEU.FTZ.AND P1, PT, R21, -INF , PT ;  /* 0xff8000001500780b */ /* 0x000fe20003f3d000 */
[----:B------:R-:W0:Y:S01]  /*c5b0*/  MUFU.TANH R24, R24 ;  /* 0x0000001800187308 */ /* 0x000e220000002400 */
[----:B------:R-:W-:-:S02]  /*c5c0*/  FMNMX.FTZ R26, R33, R26, !PT ;  /* 0x0000001a211a7209 */ /* 0x000fc40007810000 */
[----:B------:R-:W-:Y:S02]  /*c5d0*/  FSEL R14, R14, RZ, P1 ;  /* 0x000000ff0e0e7208 */ /* 0x000fe40000800000 */
[----:B------:R-:W-:-:S03]  /*c5e0*/  FMNMX.FTZ R26, R51, R26, !PT ;  /* 0x0000001a331a7209 */ /* 0x000fc60007810000 */
[--C-:B------:R-:W-:Y:S01]  /*c5f0*/  FFMA.FTZ R166, R35, R20, -R14.reuse ;  /* 0x0000001423a67223 */ /* 0x100fe2000001080e */
[----:B------:R-:W-:Y:S01]  /*c600*/  FMNMX.FTZ R26, R55, R26, !PT ;  /* 0x0000001a371a7209 */ /* 0x000fe20007810000 */
[-CC-:B------:R-:W-:Y:S01]  /*c610*/  FFMA.FTZ R164, R12, R20.reuse, -R14.reuse ;  /* 0x000000140ca47223 */ /* 0x180fe2000001080e */
[-CC-:B------:R-:W-:Y:S01]  /*c620*/  FFMA.FTZ R41, R41, R20.reuse, -R14.reuse ;  /* 0x0000001429297223 */ /* 0x180fe2000001080e */
[--C-:B------:R-:W-:Y:S01]  /*c630*/  FFMA.FTZ R47, R37, R20, -R14.reuse ;  /* 0x00000014252f7223 */ /* 0x100fe2000001080e */
[----:B------:R-:W-:Y:S01]  /*c640*/  FMNMX.FTZ R26, R75, R26, !PT ;  /* 0x0000001a4b1a7209 */ /* 0x000fe20007810000 */
[-CC-:B------:R-:W-:Y:S01]  /*c650*/  FFMA.FTZ R152, R39, R20.reuse, -R14.reuse ;  /* 0x0000001427987223 */ /* 0x180fe2000001080e */
[-CC-:B------:R-:W-:Y:S01]  /*c660*/  FFMA.FTZ R49, R43, R20.reuse, -R14.reuse ;  /* 0x000000142b317223 */ /* 0x180fe2000001080e */
[--C-:B------:R-:W-:Y:S01]  /*c670*/  FFMA.FTZ R154, R45, R20, -R14.reuse ;  /* 0x000000142d9a7223 */ /* 0x100fe2000001080e */
[----:B------:R-:W-:Y:S01]  /*c680*/  FMNMX.FTZ R26, R77, R26, !PT ;  /* 0x0000001a4d1a7209 */ /* 0x000fe20007810000 */
[-CC-:B------:R-:W-:Y:S01]  /*c690*/  FFMA.FTZ R37, R57, R20.reuse, -R14.reuse ;  /* 0x0000001439257223 */ /* 0x180fe2000001080e */
[----:B0-----:R-:W-:Y:S01]  /*c6a0*/  FSEL R81, R24, -INF , P2 ;  /* 0xff80000018517808 */ /* 0x001fe20001000000 */
        /* <DEDUP_REMOVED lines=8> */
[----:B------:R-:W-:Y:S01]  /*c730*/  FFMA.FTZ R162, R71, R20, -R14 ;  /* 0x0000001447a27223 */ /* 0x000fe2000001080e */
[----:B------:R-:W-:Y:S01]  /*c740*/  MUFU.EX2 R164, R164 ;  /* 0x000000a400a47308 */ /* 0x000fe20000000800 */
[----:B------:R-:W0:Y:S07]  /*c750*/  SHFL.BFLY PT, R35, R26, 0x2, 0x1f ;  /* 0x0c401f001a237f89 */ /* 0x000e2e00000e0000 */
[----:B------:R-:W1:Y:S08]  /*c760*/  MUFU.EX2 R41, R41 ;  /* 0x0000002900297308 */ /* 0x000e700000000800 */
[----:B------:R-:W2:Y:S08]  /*c770*/  MUFU.EX2 R166, R166 ;  /* 0x000000a600a67308 */ /* 0x000eb00000000800 */
[----:B------:R-:W3:Y:S01]  /*c780*/  MUFU.EX2 R47, R47 ;  /* 0x0000002f002f7308 */ /* 0x000ee20000000800 */
[----:B0-----:R-:W-:-:S05]  /*c790*/  FMNMX.FTZ R35, R26, R35, !PT ;  /* 0x000000231a237209 */ /* 0x001fca0007810000 */
[----:B------:R-:W0:Y:S02]  /*c7a0*/  SHFL.BFLY PT, R168, R35, 0x1, 0x1f ;  /* 0x0c201f0023a87f89 */ /* 0x000e2400000e0000 */
[----:B------:R-:W-:Y:S08]  /*c7b0*/  MUFU.EX2 R152, R152 ;  /* 0x0000009800987308 */ /* 0x000ff00000000800 */
[----:B------:R-:W-:Y:S08]  /*c7c0*/  MUFU.EX2 R49, R49 ;  /* 0x0000003100317308 */ /* 0x000ff00000000800 */
[----:B------:R-:W-:Y:S01]  /*c7d0*/  MUFU.EX2 R154, R154 ;  /* 0x0000009a009a7308 */ /* 0x000fe20000000800 */
[----:B0-----:R-:W-:Y:S01]  /*c7e0*/  FMNMX.FTZ R168, R35, R168, !PT ;  /* 0x000000a823a87209 */ /* 0x001fe20007810000 */
[----:B------:R-:W-:-:S06]  /*c7f0*/  FFMA.FTZ R35, R73, R20, -R14 ;  /* 0x0000001449237223 */ /* 0x000fcc000001080e */
[----:B------:R-:W-:Y:S01]  /*c800*/  MUFU.EX2 R37, R37 ;  /* 0x0000002500257308 */ /* 0x000fe20000000800 */
[C---:B------:R-:W-:Y:S01]  /*c810*/  FSETP.NEU.FTZ.AND P1, PT, R168.reuse, -INF , PT ;  /* 0xff800000a800780b */ /* 0x040fe20003f3d000 */
[----:B------:R-:W-:-:S05]  /*c820*/  FMUL.FTZ R12, R168, R20 ;  /* 0x00000014a80c7220 */ /* 0x000fca0000410000 */
[----:B------:R-:W-:Y:S01]  /*c830*/  FSEL R14, R12, RZ, P1 ;  /* 0x000000ff0c0e7208 */ /* 0x000fe20000800000 */
[----:B------:R-:W-:Y:S01]  /*c840*/  IMAD R12, R17, 0x1000, R213 ;  /* 0x00001000110c7824 */ /* 0x000fe200078e02d5 */
[----:B------:R-:W-:Y:S03]  /*c850*/  MUFU.EX2 R156, R156 ;  /* 0x0000009c009c7308 */ /* 0x000fe60000000800 */
[-CC-:B------:R-:W-:Y:S01]  /*c860*/  FFMA.FTZ R165, R3, R20.reuse, -R14.reuse ;  /* 0x0000001403a57223 */ /* 0x180fe2000001080e */
[-CC-:B------:R-:W-:Y:S01]  /*c870*/  FFMA.FTZ R10, R10, R20.reuse, -R14.reuse ;  /* 0x000000140a0a7223 */ /* 0x180fe2000001080e */
[-CC-:B------:R-:W-:Y:S01]  /*c880*/  FFMA.FTZ R167, R13, R20.reuse, -R14.reuse ;  /* 0x000000140da77223 */ /* 0x180fe2000001080e */
[----:B------:R-:W-:Y:S02]  /*c890*/  VIADD R3, R11, 0x38840 ;  /* 0x000388400b037836 */ /* 0x000fe40000000000 */
[-CC-:B------:R-:W-:Y:S01]  /*c8a0*/  FFMA.FTZ R24, R15, R20.reuse, -R14.reuse ;  /* 0x000000140f187223 */ /* 0x180fe2000001080e */
[-CC-:B------:R-:W-:Y:S01]  /*c8b0*/  FFMA.FTZ R153, R25, R20.reuse, -R14.reuse ;  /* 0x0000001419997223 */ /* 0x180fe2000001080e */
[----:B------:R-:W-:Y:S01]  /*c8c0*/  MUFU.EX2 R165, R165 ;  /* 0x000000a500a57308 */ /* 0x000fe20000000800 */
[----:B------:R-:W-:Y:S01]  /*c8d0*/  FFMA.FTZ R26, R27, R20, -R14 ;  /* 0x000000141b1a7223 */ /* 0x000fe2000001080e */
[----:B------:R-:W-:Y:S01]  /*c8e0*/  PRMT R3, R190, 0x654, R3 ;  /* 0x00000654be037816 */ /* 0x000fe20000000003 */
[----:B------:R-:W-:-:S02]  /*c8f0*/  IMAD.MOV.U32 R13, RZ, RZ, 0x40000040 ;  /* 0x40000040ff0d7424 */ /* 0x000fc400078e00ff */
[-CC-:B------:R-:W-:Y:S01]  /*c900*/  FFMA.FTZ R155, R29, R20.reuse, -R14.reuse ;  /* 0x000000141d9b7223 */ /* 0x180fe2000001080e */
[-CC-:B------:R-:W-:Y:S01]  /*c910*/  FFMA.FTZ R28, R31, R20.reuse, -R14.reuse ;  /* 0x000000141f1c7223 */ /* 0x180fe2000001080e */
[----:B------:R1:W-:Y:S01]  /*c920*/  SYNCS.ARRIVE.TRANS64.RED.A1T0 RZ, [R3+URZ], RZ ;  /* 0x000000ff03ff79a7 */ /* 0x0003e2000810043f */
[-CC-:B------:R-:W-:Y:S01]  /*c930*/  FFMA.FTZ R157, R53, R20.reuse, -R14.reuse ;  /* 0x00000014359d7223 */ /* 0x180fe2000001080e */
[----:B------:R-:W0:Y:S01]  /*c940*/  MUFU.EX2 R10, R10 ;  /* 0x0000000a000a7308 */ /* 0x000e220000000800 */
[----:B------:R-:W-:Y:S01]  /*c950*/  R2UR UR7, R13 ;  /* 0x000000000d0772ca */ /* 0x000fe200000e0000 */
[-CC-:B------:R-:W-:Y:S01]  /*c960*/  FFMA.FTZ R30, R33, R20.reuse, -R14.reuse ;  /* 0x00000014211e7223 */ /* 0x180fe2000001080e */
[-CC-:B------:R-:W-:Y:S01]  /*c970*/  FFMA.FTZ R159, R51, R20.reuse, -R14.reuse ;  /* 0x00000014339f7223 */ /* 0x180fe2000001080e */
[-CC-:B------:R-:W-:Y:S01]  /*c980*/  FFMA.FTZ R32, R55, R20.reuse, -R14.reuse ;  /* 0x0000001437207223 */ /* 0x180fe2000001080e */
[-CC-:B------:R-:W-:Y:S01]  /*c990*/  FFMA.FTZ R161, R75, R20.reuse, -R14.reuse ;  /* 0x000000144ba17223 */ /* 0x180fe2000001080e */
[----:B-1----:R-:W-:Y:S01]  /*c9a0*/  FADD.FTZ R3, R164, R41 ;  /* 0x00000029a4037221 */ /* 0x002fe20000010000 */
[-CC-:B------:R-:W-:Y:S01]  /*c9b0*/  FFMA.FTZ R77, R77, R20.reuse, -R14.reuse ;  /* 0x000000144d4d7223 */ /* 0x180fe2000001080e */
[----:B------:R-:W1:Y:S01]  /*c9c0*/  MUFU.EX2 R167, R167 ;  /* 0x000000a700a77308 */ /* 0x000e620000000800 */
[-CC-:B------:R-:W-:Y:S01]  /*c9d0*/  FFMA.FTZ R79, R79, R20.reuse, -R14.reuse ;  /* 0x000000144f4f7223 */ /* 0x180fe2000001080e */
[----:B--2---:R-:W-:Y:S01]  /*c9e0*/  FADD.FTZ R36, R166, R3 ;  /* 0x00000003a6247221 */ /* 0x004fe20000010000 */
[----:B------:R-:W-:Y:S01]  /*c9f0*/  FFMA.FTZ R81, R81, R20, -R14 ;  /* 0x0000001451517223 */ /* 0x000fe2000001080e */
[----:B------:R-:W-:Y:S01]  /*ca00*/  IMAD.MOV.U32 R15, RZ, RZ, 0x40000040 ;  /* 0x40000040ff0f7424 */ /* 0x000fe200078e00ff */
[C---:B------:R-:W-:Y:S01]  /*ca10*/  R2UR UR6, R12.reuse ;  /* 0x000000000c0672ca */ /* 0x040fe200000e0000 */
[----:B---3--:R-:W-:Y:S01]  /*ca20*/  FADD.FTZ R13, R47, R36 ;  /* 0x000000242f0d7221 */ /* 0x008fe20000010000 */
[----:B------:R-:W-:Y:S01]  /*ca30*/  VIADD R14, R12, 0x80 ;  /* 0x000000800c0e7836 */ /* 0x000fe20000000000 */
[----:B------:R-:W2:Y:S01]  /*ca40*/  MUFU.EX2 R24, R24 ;  /* 0x0000001800187308 */ /* 0x000ea20000000800 */
[----:B0-----:R-:W-:Y:S01]  /*ca50*/  FADD.FTZ R34, R165, R10 ;  /* 0x0000000aa5227221 */ /* 0x001fe20000010000 */
[----:B------:R-:W-:Y:S01]  /*ca60*/  FADD.FTZ R36, R152, R13 ;  /* 0x0000000d98247221 */ /* 0x000fe20000010000 */
[C---:B------:R-:W-:Y:S01]  /*ca70*/  R2UR UR11, R15.reuse ;  /* 0x000000000f0b72ca */ /* 0x040fe200000e0000 */
[----:B------:R-:W-:Y:S01]  /*ca80*/  IMAD.MOV.U32 R13, RZ, RZ, 0x40000040 ;  /* 0x40000040ff0d7424 */ /* 0x000fe200078e00ff */
[----:B------:R-:W-:Y:S01]  /*ca90*/  R2UR UR15, R15 ;  /* 0x000000000f0f72ca */ /* 0x000fe200000e0000 */
[----:B------:R-:W-:Y:S01]  /*caa0*/  FADD.FTZ R15, R49, R36 ;  /* 0x00000024310f7221 */ /* 0x000fe20000010000 */
[----:B------:R-:W-:Y:S01]  /*cab0*/  R2UR UR10, R14 ;  /* 0x000000000e0a72ca */ /* 0x000fe200000e0000 */
[----:B------:R-:W0:Y:S01]  /*cac0*/  MUFU.EX2 R153, R153 ;  /* 0x0000009900997308 */ /* 0x000e220000000800 */
[----:B-1----:R-:W-:Y:S01]  /*cad0*/  FADD.FTZ R3, R167, R34 ;  /* 0x00000022a7037221 */ /* 0x002fe20000010000 */
[C---:B------:R-:W-:Y:S01]  /*cae0*/  VIADD R14, R12.reuse, 0x100 ;  /* 0x000001000c0e7836 */ /* 0x040fe20000000000 */
[----:B------:R-:W-:Y:S01]  /*caf0*/  R2UR UR19, R13 ;  /* 0x000000000d1372ca */ /* 0x000fe200000e0000 */
[----:B------:R-:W-:Y:S01]  /*cb00*/  VIADD R12, R12, 0x180 ;  /* 0x000001800c0c7836 */ /* 0x000fe20000000000 */
[----:B------:R-:W-:-:S02]  /*cb10*/  F2FP.BF16.F32.PACK_AB R165, R10, R165 ;  /* 0x000000a50aa5723e */ /* 0x000fc400000010ff */
[----:B------:R-:W-:Y:S01]  /*cb20*/  R2UR UR14, R14 ;  /* 0x000000000e0e72ca */ /* 0x000fe200000e0000 */
[----:B------:R-:W1:Y:S01]  /*cb30*/  MUFU.EX2 R26, R26 ;  /* 0x0000001a001a7308 */ /* 0x000e620000000800 */
[----:B--2---:R-:W-:Y:S01]  /*cb40*/  FADD.FTZ R34, R24, R3 ;  /* 0x0000000318227221 */ /* 0x004fe20000010000 */
[----:B------:R-:W-:Y:S02]  /*cb50*/  R2UR UR18, R12 ;  /* 0x000000000c1272ca */ /* 0x000fe400000e0000 */
[----:B------:R-:W-:Y:S02]  /*cb60*/  F2FP.BF16.F32.PACK_AB R167, R24, R167 ;  /* 0x000000a718a7723e */ /* 0x000fe400000010ff */
[----:B------:R-:W-:Y:S02]  /*cb70*/  F2FP.BF16.F32.PACK_AB R164, R41, R164 ;  /* 0x000000a429a4723e */ /* 0x000fe400000010ff */
[----:B------:R-:W2:Y:S01]  /*cb80*/  MUFU.EX2 R155, R155 ;  /* 0x0000009b009b7308 */ /* 0x000ea20000000800 */
[----:B0-----:R-:W-:Y:S01]  /*cb90*/  FADD.FTZ R3, R153, R34 ;  /* 0x0000002299037221 */ /* 0x001fe20000010000 */
[----:B------:R-:W-:Y:S01]  /*cba0*/  FADD.FTZ R34, R154, R15 ;  /* 0x0000000f9a227221 */ /* 0x000fe20000010000 */
[----:B------:R-:W-:Y:S01]  /*cbb0*/  F2FP.BF16.F32.PACK_AB R166, R47, R166 ;  /* 0x000000a62fa6723e */ /* 0x000fe200000010ff */
[----:B------:R-:W-:Y:S01]  /*cbc0*/  BAR.SYNC.DEFER_BLOCKING 0xf, 0x100 ;  /* 0x03c4000000007b1d */ /* 0x000fe20000010000 */
[----:B------:R-:W-:Y:S01]  /*cbd0*/  F2FP.BF16.F32.PACK_AB R152, R49, R152 ;  /* 0x000000983198723e */ /* 0x000fe200000010ff */
[C---:B------:R-:W-:Y:S01]  /*cbe0*/  FADD.FTZ R13, R37.reuse, R34 ;  /* 0x00000022250d7221 */ /* 0x040fe20000010000 */
[----:B------:R-:W-:Y:S01]  /*cbf0*/  F2FP.BF16.F32.PACK_AB R154, R37, R154 ;  /* 0x0000009a259a723e */ /* 0x000fe200000010ff */
[----:B-1----:R-:W-:-:S02]  /*cc00*/  FADD.FTZ R14, R26, R3 ;  /* 0x000000031a0e7221 */ /* 0x002fc40000010000 */
[----:B------:R-:W0:Y:S01]  /*cc10*/  MUFU.EX2 R28, R28 ;  /* 0x0000001c001c7308 */ /* 0x000e220000000800 */
[----:B------:R-:W-:Y:S01]  /*cc20*/  FADD.FTZ R34, R156, R13 ;  /* 0x0000000d9c227221 */ /* 0x000fe20000010000 */
[----:B------:R-:W-:Y:S01]  /*cc30*/  F2FP.BF16.F32.PACK_AB R153, R26, R153 ;  /* 0x000000991a99723e */ /* 0x000fe200000010ff */
[----:B--2---:R-:W-:-:S05]  /*cc40*/  FADD.FTZ R3, R155, R14 ;  /* 0x0000000e9b037221 */ /* 0x004fca0000010000 */
[----:B------:R-:W1:Y:S08]  /*cc50*/  MUFU.EX2 R43, R43 ;  /* 0x0000002b002b7308 */ /* 0x000e700000000800 */
[----:B------:R-:W2:Y:S01]  /*cc60*/  MUFU.EX2 R157, R157 ;  /* 0x0000009d009d7308 */ /* 0x000ea20000000800 */
[C---:B0-----:R-:W-:Y:S01]  /*cc70*/  FADD.FTZ R14, R28.reuse, R3 ;  /* 0x000000031c0e7221 */ /* 0x041fe20000010000 */
[----:B------:R-:W-:Y:S01]  /*cc80*/  F2FP.BF16.F32.PACK_AB R155, R28, R155 ;  /* 0x0000009b1c9b723e */ /* 0x000fe200000010ff */
[----:B------:R0:W-:Y:S04]  /*cc90*/  STSM.16.M88.4 [R225+0x36400], R164 ;  /* 0x036400a4e1007844 */ /* 0x0001e80000000200 */
[----:B------:R0:W-:Y:S01]  /*cca0*/  STSM.16.M88.4 [R226], R152 ;  /* 0x00000098e2007844 */ /* 0x0001e20000000200 */
[----:B------:R-:W3:Y:S01]  /*ccb0*/  MUFU.EX2 R158, R158 ;  /* 0x0000009e009e7308 */ /* 0x000ee20000000800 */
[C---:B-1----:R-:W-:Y:S01]  /*ccc0*/  FADD.FTZ R13, R43.reuse, R34 ;  /* 0x000000222b0d7221 */ /* 0x042fe20000010000 */
[----:B------:R-:W-:-:S06]  /*ccd0*/  F2FP.BF16.F32.PACK_AB R156, R43, R156 ;  /* 0x0000009c2b9c723e */ /* 0x000fcc00000010ff */
        /* <DEDUP_REMOVED lines=8> */
[C---:B--2---:R-:W-:Y:S01]  /*cd60*/  FADD.FTZ R10, R30.reuse, R3 ;  /* 0x000000031e0a7221 */ /* 0x044fe20000010000 */
[----:B------:R-:W-:-:S06]  /*cd70*/  F2FP.BF16.F32.PACK_AB R157, R30, R157 ;  /* 0x0000009d1e9d723e */ /* 0x000fcc00000010ff */
[----:B------:R-:W2:Y:S01]  /*cd80*/  MUFU.EX2 R32, R32 ;  /* 0x0000002000207308 */ /* 0x000ea20000000800 */
[----:B---3--:R-:W-:-:S07]  /*cd90*/  FADD.FTZ R3, R159, R10 ;  /* 0x0000000a9f037221 */ /* 0x008fce0000010000 */
[----:B------:R-:W3:Y:S01]  /*cda0*/  MUFU.EX2 R39, R39 ;  /* 0x0000002700277308 */ /* 0x000ee20000000800 */
[----:B-1----:R-:W-:-:S07]  /*cdb0*/  FADD.FTZ R24, R160, R13 ;  /* 0x0000000da0187221 */ /* 0x002fce0000010000 */
[----:B------:R-:W1:Y:S01]  /*cdc0*/  MUFU.EX2 R161, R161 ;  /* 0x000000a100a17308 */ /* 0x000e620000000800 */
[C---:B--2---:R-:W-:Y:S01]  /*cdd0*/  FADD.FTZ R10, R32.reuse, R3 ;  /* 0x00000003200a7221 */ /* 0x044fe20000010000 */
[----:B------:R-:W-:-:S05]  /*cde0*/  F2FP.BF16.F32.PACK_AB R159, R32, R159 ;  /* 0x0000009f209f723e */ /* 0x000fca00000010ff */
[----:B------:R0:W-:Y:S01]  /*cdf0*/  STSM.16.M88.4 [R228], R156 ;  /* 0x0000009ce4007844 */ /* 0x0001e20000000200 */
[----:B------:R-:W2:Y:S01]  /*ce00*/  MUFU.EX2 R162, R162 ;  /* 0x000000a200a27308 */ /* 0x000ea20000000800 */
[C---:B---3--:R-:W-:Y:S01]  /*ce10*/  FADD.FTZ R13, R39.reuse, R24 ;  /* 0x00000018270d7221 */ /* 0x048fe20000010000 */
[----:B------:R-:W-:-:S06]  /*ce20*/  F2FP.BF16.F32.PACK_AB R160, R39, R160 ;  /* 0x000000a027a0723e */ /* 0x000fcc00000010ff */
[----:B------:R-:W3:Y:S01]  /*ce30*/  MUFU.EX2 R35, R35 ;  /* 0x0000002300237308 */ /* 0x000ee20000000800 */
[----:B-1----:R-:W-:-:S07]  /*ce40*/  FADD.FTZ R3, R161, R10 ;  /* 0x0000000aa1037221 */ /* 0x002fce0000010000 */
[----:B------:R-:W1:Y:S01]  /*ce50*/  MUFU.EX2 R12, R77 ;  /* 0x0000004d000c7308 */ /* 0x000e620000000800 */
[----:B--2---:R-:W-:-:S07]  /*ce60*/  FADD.FTZ R24, R162, R13 ;  /* 0x0000000da2187221 */ /* 0x004fce0000010000 */
[----:B------:R-:W2:Y:S01]  /*ce70*/  MUFU.EX2 R79, R79 ;  /* 0x0000004f004f7308 */ /* 0x000ea20000000800 */
[----:B---3--:R-:W-:-:S07]  /*ce80*/  F2FP.BF16.F32.PACK_AB R162, R35, R162 ;  /* 0x000000a223a2723e */ /* 0x008fce00000010ff */
[----:B------:R-:W3:Y:S01]  /*ce90*/  MUFU.EX2 R14, R81 ;  /* 0x00000051000e7308 */ /* 0x000ee20000000800 */
[C---:B-1----:R-:W-:Y:S01]  /*cea0*/  F2FP.BF16.F32.PACK_AB R161, R12.reuse, R161 ;  /* 0x000000a10ca1723e */ /* 0x042fe200000010ff */
[----:B------:R-:W-:Y:S01]  /*ceb0*/  FADD.FTZ R10, R12, R3 ;  /* 0x000000030c0a7221 */ /* 0x000fe20000010000 */
[----:B------:R-:W-:-:S03]  /*cec0*/  FADD.FTZ R3, R35, R24 ;  /* 0x0000001823037221 */ /* 0x000fc60000010000 */
[----:B--2---:R-:W-:Y:S01]  /*ced0*/  FADD.FTZ R13, R79, R10 ;  /* 0x0000000a4f0d7221 */ /* 0x004fe20000010000 */
[----:B---3--:R-:W-:-:S03]  /*cee0*/  F2FP.BF16.F32.PACK_AB R163, R14, R79 ;  /* 0x0000004f0ea3723e */ /* 0x008fc600000010ff */
[----:B------:R-:W-:Y:S02]  /*cef0*/  FADD.FTZ R10, R14, R13 ;  /* 0x0000000d0e0a7221 */ /* 0x000fe40000010000 */
[----:B------:R0:W-:Y:S01]  /*cf00*/  STSM.16.M88.4 [R227], R160 ;  /* 0x000000a0e3007844 */ /* 0x0001e20000000200 */
[----:B-----5:R-:W-:-:S06]  /*cf10*/  WARPGROUP.ARRIVE ;  /* 0x00000000000079c5 */ /* 0x020fcc0000000000 */
        /* <DEDUP_REMOVED lines=24> */
.L_x_1349:
[----:B------:R-:W-:Y:S01]  /*d0a0*/  VIADD R11, R11, 0x38860 ;  /* 0x000388600b0b7836 */ /* 0x000fe20000000000 */
[----:B------:R-:W-:Y:S01]  /*d0b0*/  ULDC UR40, c[0x0][0xad0] ;  /* 0x0002b40000287ab9 */ /* 0x000fe20000000800 */
[----:B------:R-:W-:Y:S01]  /*d0c0*/  ULDC UR38, c[0x0][0xa80] ;  /* 0x0002a00000267ab9 */ /* 0x000fe20000000800 */
[----:B------:R-:W-:Y:S02]  /*d0d0*/  BSSY B0, `(.L_x_1350) ;  /* 0x0000379000007945 */ /* 0x000fe40003800000 */
[----:B------:R-:W-:-:S04]  /*d0e0*/  PRMT R11, R190, 0x654, R11 ;  /* 0x00000654be0b7816 */ /* 0x000fc8000000000b */
[----:B------:R0:W-:Y:S02]  /*d0f0*/  SYNCS.ARRIVE.TRANS64.RED.A1T0 RZ, [R11+URZ], RZ ;  /* 0x000000ff0bff79a7 */ /* 0x0001e4000810043f */
[----:B0-----:R-:W-:-:S05]  /*d100*/  VIADD R11, R169, 0xfffffffe ;  /* 0xfffffffea90b7836 */ /* 0x001fca0000000000 */
[----:B------:R-:W-:-:S13]  /*d110*/  ISETP.GE.AND P1, PT, R11, R222, PT ;  /* 0x000000de0b00720c */ /* 0x000fda0003f26270 */
[----:B------:R-:W-:Y:S05]  /*d120*/  @!P1 BRA `(.L_x_1351) ;  /* 0x0000003400cc9947 */ /* 0x000fea0003800000 */
[----:B------:R-:W-:Y:S02]  /*d130*/  IMAD.MOV.U32 R13, RZ, RZ, R168 ;  /* 0x000000ffff0d7224 */ /* 0x000fe400078e00a8 */
[----:B------:R-:W-:Y:S02]  /*d140*/  IMAD.MOV.U32 R15, RZ, RZ, R21 ;  /* 0x000000ffff0f7224 */ /* 0x000fe400078e0015 */
[----:B------:R-:W-:-:S07]  /*d150*/  IMAD.MOV.U32 R14, RZ, RZ, R17 ;  /* 0x000000ffff0e7224 */ /* 0x000fce00078e0011 */
.L_x_1364:
[----:B------:R-:W-:Y:S01]  /*d160*/  VIADD R17, R14, 0x1 ;  /* 0x000000010e117836 */ /* 0x000fe20000000000 */
[C---:B------:R-:W-:Y:S01]  /*d170*/  ISETP.GT.AND P1, PT, R11.reuse, R222, PT ;  /* 0x000000de0b00720c */ /* 0x040fe20003f24270 */
[----:B------:R-:W-:-:S03]  /*d180*/  VIADD R11, R11, 0xffffffff ;  /* 0xffffffff0b0b7836 */ /* 0x000fc60000000000 */
[----:B------:R-:W-:-:S04]  /*d190*/  ISETP.NE.AND P2, PT, R17, 0x2, PT ;  /* 0x000000021100780c */ /* 0x000fc80003f45270 */
[----:B0-----:R-:W-:Y:S02]  /*d1a0*/  SEL R12, RZ, 0x1, P2 ;  /* 0x00000001ff0c7807 */ /* 0x001fe40001000000 */
[----:B------:R-:W-:Y:S02]  /*d1b0*/  SEL R17, R17, RZ, P2 ;  /* 0x000000ff11117207 */ /* 0x000fe40001000000 */
[----:B------:R-:W-:Y:S01]  /*d1c0*/  LOP3.LUT R186, R186, R12, RZ, 0x3c, !PT ;  /* 0x0000000cbaba7212 */ /* 0x000fe200078e3cff */
[----:B------:R-:W-:Y:S06]  /*d1d0*/  @!P0 BRA `(.L_x_1352) ;  /* 0x0000000000048947 */ /* 0x000fec0003800000 */
[----:B------:R-:W-:Y:S01]  /*d1e0*/  BPT.TRAP 0x1 ;  /* 0x000000040000795c */ /* 0x000fe20000300000 */
.L_x_1352:
[----:B------:R-:W-:Y:S01]  /*d1f0*/  IMAD R12, R17, 0x8, R2 ;  /* 0x00000008110c7824 */ /* 0x000fe200078e0202 */
[----:B------:R-:W-:-:S04]  /*d200*/  SHF.L.U32 R196, R186, 0x1f, RZ ;  /* 0x0000001fbac47819 */ /* 0x000fc800000006ff */
[----:B------:R0:W1:Y:S01]  /*d210*/  SYNCS.PHASECHK.TRANS64.TRYWAIT P2, [R12+URZ+0x38830], R196 ;  /* 0x038830c40c0075a7 */ /* 0x000062000804017f */
[----:B------:R-:W-:Y:S05]  /*d220*/  @!P0 BRA `(.L_x_1353) ;  /* 0x0000000000048947 */ /* 0x000fea0003800000 */
[----:B------:R-:W-:Y:S01]  /*d230*/  BPT.TRAP 0x1 ;  /* 0x000000040000795c */ /* 0x000fe20000300000 */
.L_x_1353:
[----:B------:R-:W-:Y:S01]  /*d240*/  VIADD R20, R2, 0x20400 ;  /* 0x0002040002147836 */ /* 0x000fe20000000000 */
[----:B------:R-:W-:Y:S01]  /*d250*/  BSSY B1, `(.L_x_1354) ;  /* 0x0000009000017945 */ /* 0x000fe20003800000 */
[----:B------:R-:W-:Y:S02]  /*d260*/  IMAD R154, R17, 0x200, R217 ;  /* 0x00000200119a7824 */ /* 0x000fe400078e02d9 */
[----:B------:R-:W-:Y:S01]  /*d270*/  IMAD.MOV.U32 R155, RZ, RZ, 0x40000040 ;  /* 0x40000040ff9b7424 */ /* 0x000fe200078e00ff */
[----:B------:R-:W-:-:S04]  /*d280*/  SHF.R.U32.HI R20, RZ, 0x4, R20 ;  /* 0x00000004ff147819 */ /* 0x000fc80000011614 */
[----:B------:R-:W-:-:S04]  /*d290*/  LOP3.LUT R20, R20, 0x3fff, RZ, 0xc0, !PT ;  /* 0x00003fff14147812 */ /* 0x000fc800078ec0ff */
[----:B------:R-:W-:Y:S01]  /*d2a0*/  LOP3.LUT R20, R20, 0x10000, RZ, 0xfc, !PT ;  /* 0x0001000014147812 */ /* 0x000fe200078efcff */
[----:B-1----:R-:W-:Y:S06]  /*d2b0*/  @P2 BRA `(.L_x_1355) ;  /* 0x0000000000082947 */ /* 0x002fec0003800000 */
[----:B------:R-:W1:Y:S02]  /*d2c0*/  SYNCS.PHASECHK.TRANS64.TRYWAIT P2, [R12+URZ+0x38830], R196 ;  /* 0x038830c40c0075a7 */ /* 0x000e64000804017f */
[----:B-1----:R-:W-:Y:S05]  /*d2d0*/  @!P2 BRA `(.L_x_1356) ;  /* 0x000001200078a947 */ /* 0x002fea0003800000 */
.L_x_1355:
[----:B------:R-:W-:Y:S05]  /*d2e0*/  BSYNC B1 ;  /* 0x0000000000017941 */ /* 0x000fea0003800000 */
.L_x_1354:
        /* <DEDUP_REMOVED lines=36> */
.L_x_1357:
[----:B------:R2:W3:Y:S01]  /*d530*/  SYNCS.PHASECHK.TRANS64.TRYWAIT P2, [R12+URZ+0x38850], R196 ;  /* 0x038850c40c0075a7 */ /* 0x0004e2000804017f */
[----:B------:R-:W-:Y:S05]  /*d540*/  @!P0 BRA `(.L_x_1358) ;  /* 0x0000000000048947 */ /* 0x000fea0003800000 */
[----:B------:R-:W-:Y:S01]  /*d550*/  BPT.TRAP 0x1 ;  /* 0x000000040000795c */ /* 0x000fe20000300000 */
.L_x_1358:
[----:B------:R-:W-:Y:S01]  /*d560*/  VIADD R21, R2, 0x26400 ;  /* 0x0002640002157836 */ /* 0x000fe20000000000 */
[----:B------:R-:W-:Y:S04]  /*d570*/  BSSY B1, `(.L_x_1359) ;  /* 0x0000005000017945 */ /* 0x000fe80003800000 */
[----:B------:R-:W-:Y:S01]  /*d580*/  SHF.R.U32.HI R21, RZ, 0x4, R21 ;  /* 0x00000004ff157819 */ /* 0x000fe20000011615 */
[----:B---3--:R-:W-:Y:S06]  /*d590*/  @P2 BRA `(.L_x_1360) ;  /* 0x0000000000082947 */ /* 0x008fec0003800000 */
[----:B------:R-:W3:Y:S02]  /*d5a0*/  SYNCS.PHASECHK.TRANS64.TRYWAIT P2, [R12+URZ+0x38850], R196 ;  /* 0x038850c40c0075a7 */ /* 0x000ee4000804017f */
[----:B---3--:R-:W-:Y:S05]  /*d5b0*/  @!P2 BRA `(.L_x_1361) ;  /* 0x0000011c00d4a947 */ /* 0x008fea0003800000 */
.L_x_1360:
[----:B------:R-:W-:Y:S05]  /*d5c0*/  BSYNC B1 ;  /* 0x0000000000017941 */ /* 0x000fea0003800000 */
.L_x_1359:
[----:B------:R-:W-:Y:S01]  /*d5d0*/  LOP3.LUT R21, R21, 0x3fff, RZ, 0xc0, !PT ;  /* 0x00003fff15157812 */ /* 0x000fe200078ec0ff */
[C---:B------:R-:W-:Y:S01]  /*d5e0*/  VIADD R20, R0.reuse, 0x2 ;  /* 0x0000000200147836 */ /* 0x040fe20000000000 */
[----:B------:R-:W-:Y:S01]  /*d5f0*/  WARPGROUP.ARRIVE ;  /* 0x00000000000079c5 */ /* 0x000fe20000000000 */
[----:B------:R-:W-:Y:S01]  /*d600*/  VIADD R198, R0, 0x4 ;  /* 0x0000000400c67836 */ /* 0x000fe20000000000 */
[----:B------:R-:W-:Y:S01]  /*d610*/  LOP3.LUT R0, R21, 0x10000, RZ, 0xfc, !PT ;  /* 0x0001000015007812 */ /* 0x000fe200078efcff */
[----:B0123--:R-:W-:-:S03]  /*d620*/  IMAD R196, R17, 0x1000, R218 ;  /* 0x0000100011c47824 */ /* 0x00ffc600078e02da */
[----:B------:R-:W0:Y:S01]  /*d630*/  S2R R219, SR_TID.X ;  /* 0x0000000000db7919 */ /* 0x000e220000002100 */
[----:B------:R-:W-:Y:S02]  /*d640*/  IMAD.MOV.U32 R197, RZ, RZ, 0x40000040 ;  /* 0x40000040ffc57424 */ /* 0x000fe400078e00ff */
[----:B------:R-:W-:Y:S01]  /*d650*/  IMAD.MOV.U32 R200, RZ, RZ, R0 ;  /* 0x000000ffffc87224 */ /* 0x000fe200078e0000 */
[----:B------:R-:W-:Y:S01]  /*d660*/  R2UR UR6, R196 ;  /* 0x00000000c40672ca */ /* 0x000fe200000e0000 */
[----:B------:R-:W-:Y:S01]  /*d670*/  IMAD.MOV.U32 R201, RZ, RZ, 0x40000040 ;  /* 0x40000040ffc97424 */ /* 0x000fe200078e00ff */
[----:B------:R-:W-:Y:S01]  /*d680*/  R2UR UR7, R197 ;  /* 0x00000000c50772ca */ /* 0x000fe200000e0000 */
[----:B------:R-:W-:Y:S01]  /*d690*/  IMAD.MOV.U32 R21, RZ, RZ, 0x40000040 ;  /* 0x40000040ff157424 */ /* 0x000fe200078e00ff */
[----:B------:R-:W-:Y:S01]  /*d6a0*/  R2UR UR4, R200 ;  /* 0x00000000c80472ca */ /* 0x000fe200000e0000 */
[----:B------:R-:W-:Y:S01]  /*d6b0*/  IMAD.MOV.U32 R199, RZ, RZ, 0x40000040 ;  /* 0x40000040ffc77424 */ /* 0x000fe200078e00ff */
[----:B------:R-:W-:Y:S01]  /*d6c0*/  R2UR UR5, R201 ;  /* 0x00000000c90572ca */ /* 0x000fe200000e0000 */
[----:B------:R-:W-:-:S02]  /*d6d0*/  VIADD R200, R196, 0x800 ;  /* 0x00000800c4c87836 */ /* 0x000fc40000000000 */
[----:B------:R-:W-:-:S10]  /*d6e0*/  VIADD R201, R0, 0x800 ;  /* 0x0000080000c97836 */ /* 0x000fd40000000000 */
[----:B------:R-:W-:Y:S01]  /*d6f0*/  HGMMA.64x64x16.F32.BF16 R152, gdesc[UR4], R152, gsb0 ;  /* 0x00e00000049879f0 */ /* 0x000fe20008001898 */
[----:B------:R-:W-:Y:S01]  /*d700*/  R2UR UR4, R20 ;  /* 0x00000000140472ca */ /* 0x000fe200000e0000 */
[----:B------:R-:W-:Y:S01]  /*d710*/  VIADD R20, R196, 0x2 ;  /* 0x00000002c4147836 */ /* 0x000fe20000000000 */
[----:B------:R-:W-:Y:S01]  /*d720*/  R2UR UR5, R21 ;  /* 0x00000000150572ca */ /* 0x000fe200000e0000 */
[----:B------:R-:W-:-:S03]  /*d730*/  IMAD.MOV.U32 R21, RZ, RZ, 0x40000040 ;  /* 0x40000040ff157424 */ /* 0x000fc600078e00ff */
[----:B------:R-:W-:Y:S01]  /*d740*/  R2UR UR6, R20 ;  /* 0x00000000140672ca */ /* 0x000fe200000e0000 */
[----:B------:R-:W-:Y:S01]  /*d750*/  VIADD R20, R196, 0x4 ;  /* 0x00000004c4147836 */ /* 0x000fe20000000000 */
[----:B------:R-:W-:Y:S01]  /*d760*/  R2UR UR7, R21 ;  /* 0x00000000150772ca */ /* 0x000fe200000e0000 */
[----:B------:R-:W-:Y:S01]  /*d770*/  IMAD.MOV.U32 R21, RZ, RZ, 0x40000040 ;  /* 0x40000040ff157424 */ /* 0x000fe200078e00ff */
[----:B0-----:R-:W-:Y:S01]  /*d780*/  SHF.R.U32.HI R219, RZ, 0x7, R219 ;  /* 0x00000007ffdb7819 */ /* 0x001fe200000116db */
[----:B------:R-:W-:Y:S02]  /*d790*/  WARPGROUP.DEPBAR.LE gsb0, 0x0 ;  /* 0x00008000000079c5 */ /* 0x000fe40000010000 */
[----:B------:R-:W-:-:S08]  /*d7a0*/  WARPGROUP.ARRIVE ;  /* 0x00000000000079c5 */ /* 0x000fd00000000000 */
[----:B------:R-:W-:Y:S01]  /*d7b0*/  HGMMA.64x64x16.F32.BF16 R152, gdesc[UR4], R152, gsb0 ;  /* 0x00e00000049879f0 */ /* 0x000fe20008001898 */
[----:B------:R-:W-:Y:S02]  /*d7c0*/  R2UR UR4, R198 ;  /* 0x00000000c60472ca */ /* 0x000fe400000e0000 */
        /* <DEDUP_REMOVED lines=145> */
[----:B------:R-:W-:Y:S02]  /*e0e0*/  R2UR UR4, R20 ;  /* 0x00000000140472ca */ /* 0x000fe400000e0000 */
[----:B------:R-:W-:Y:S01]  /*e0f0*/  R2UR UR5, R21 ;  /* 0x00000000150572ca */ /* 0x000fe200000e0000 */
[----:B------:R-:W0:Y:S01]  /*e100*/  SHFL.IDX PT, R20, R219, RZ, 0x1f ;  /* 0x00001fffdb147589 */ /* 0x000e2200000e0000 */
[----:B------:R-:W-:Y:S01]  /*e110*/  IMAD.MOV.U32 R21, RZ, RZ, 0x4 ;  /* 0x00000004ff157424 */ /* 0x000fe200078e00ff */
[----:B0-----:R-:W-:-:S04]  /*e120*/  ISETP.GT.AND P2, PT, R20, 0x7f, PT ;  /* 0x0000007f1400780c */ /* 0x001fc80003f44270 */
[----:B------:R-:W-:Y:S02]  /*e130*/  SEL R20, RZ, 0x2, !P2 ;  /* 0x00000002ff147807 */ /* 0x000fe40005000000 */
[C---:B------:R-:W-:Y:S02]  /*e140*/  SEL R197, R21.reuse, 0x2, P2 ;  /* 0x0000000215c57807 */ /* 0x040fe40001000000 */
[----:B------:R-:W-:Y:S01]  /*e150*/  SEL R21, R21, 0x6, !P2 ;  /* 0x0000000615157807 */ /* 0x000fe20005000000 */
[----:B------:R-:W-:Y:S01]  /*e160*/  IMAD.IADD R198, R20, 0x1, R200 ;  /* 0x0000000114c67824 */ /* 0x000fe200078e02c8 */
[----:B------:R-:W-:Y:S02]  /*e170*/  WARPGROUP.DEPBAR.LE gsb0, 0x0 ;  /* 0x00008000000079c5 */ /* 0x000fe40000010000 */
[----:B------:R-:W-:-:S06]  /*e180*/  WARPGROUP.ARRIVE ;  /* 0x00000000000079c5 */ /* 0x000fcc0000000000 */
[----:B------:R-:W-:Y:S01]  /*e190*/  HGMMA.64x64x16.F32.BF16 R152, gdesc[UR4], R152, gsb0 ;  /* 0x00e00000049879f0 */ /* 0x000fe20008001898 */
[----:B------:R-:W-:Y:S01]  /*e1a0*/  R2UR UR6, R198 ;  /* 0x00000000c60672ca */ /* 0x000fe200000e0000 */
[----:B------:R-:W-:Y:S01]  /*e1b0*/  IMAD.IADD R198, R201, 0x1, R20 ;  /* 0x00000001c9c67824 */ /* 0x000fe200078e0214 */
[----:B------:R-:W-:Y:S01]  /*e1c0*/  R2UR UR7, R199 ;  /* 0x00000000c70772ca */ /* 0x000fe200000e0000 */
[----:B------:R-:W-:-:S03]  /*e1d0*/  IMAD.MOV.U32 R199, RZ, RZ, 0x40000040 ;  /* 0x40000040ffc77424 */ /* 0x000fc600078e00ff */
        /* <DEDUP_REMOVED lines=24> */
[----:B------:R-:W-:Y:S02]  /*e360*/  IMAD.MOV.U32 R199, RZ, RZ, 0x40000040 ;  /* 0x40000040ffc77424 */ /* 0x000fe400078e00ff */
[----:B------:R-:W-:Y:S01]  /*e370*/  IMAD.MOV.U32 R200, RZ, RZ, 0x28 ;  /* 0x00000028ffc87424 */ /* 0x000fe200078e00ff */
[----:B------:R-:W-:Y:S02]  /*e380*/  R2UR UR6, R198 ;  /* 0x00000000c60672ca */ /* 0x000fe400000e0000 */
[----:B------:R-:W-:Y:S01]  /*e390*/  R2UR UR7, R199 ;  /* 0x00000000c70772ca */ /* 0x000fe200000e0000 */
[----:B------:R-:W-:Y:S01]  /*e3a0*/  IMAD.MOV.U32 R199, RZ, RZ, 0x40000040 ;  /* 0x40000040ffc77424 */ /* 0x000fe200078e00ff */
[----:B------:R-:W-:-:S04]  /*e3b0*/  SEL R200, R200, 0x26, P2 ;  /* 0x00000026c8c87807 */ /* 0x000fc80001000000 */
[----:B------:R-:W-:-:S04]  /*e3c0*/  LOP3.LUT R200, R200, 0x6, RZ, 0xc0, !PT ;  /* 0x00000006c8c87812 */ /* 0x000fc800078ec0ff */
[CC--:B------:R-:W-:Y:S02]  /*e3d0*/  IADD3 R198, R200.reuse, R201.reuse, R0 ;  /* 0x000000c9c8c67210 */ /* 0x0c0fe40007ffe000 */
[----:B------:R-:W-:Y:S01]  /*e3e0*/  IADD3 R200, R200, R201, R196 ;  /* 0x000000c9c8c87210 */ /* 0x000fe20007ffe0c4 */
[----:B------:R-:W-:Y:S01]  /*e3f0*/  IMAD.MOV.U32 R201, RZ, RZ, 0x40000040 ;  /* 0x40000040ffc97424 */ /* 0x000fe200078e00ff */
[----:B------:R-:W-:Y:S02]  /*e400*/  WARPGROUP.DEPBAR.LE gsb0, 0x0 ;  /* 0x00008000000079c5 */ /* 0x000fe40000010000 */
[----:B------:R-:W-:-:S06]  /*e410*/  WARPGROUP.ARRIVE ;  /* 0x00000000000079c5 */ /* 0x000fcc0000000000 */
[----:B------:R-:W-:Y:S01]  /*e420*/  HGMMA.64x64x16.F32.BF16 R152, gdesc[UR4], R152, gsb0 ;  /* 0x00e00000049879f0 */ /* 0x000fe20008001898 */
[----:B------:R-:W-:Y:S02]  /*e430*/  R2UR UR4, R198 ;  /* 0x00000000c60472ca */ /* 0x000fe400000e0000 */
[----:B------:R-:W-:Y:S01]  /*e440*/  R2UR UR5, R199 ;  /* 0x00000000c70572ca */ /* 0x000fe200000e0000 */
[----:B------:R-:W-:Y:S01]  /*e450*/  IMAD.MOV.U32 R199, RZ, RZ, 0x40000040 ;  /* 0x40000040ffc77424 */ /* 0x000fe200078e00ff */
[----:B------:R-:W-:Y:S01]  /*e460*/  R2UR UR6, R200 ;  /* 0x00000000c80672ca */ /* 0x000fe200000e0000 */
[----:B------:R-:W-:Y:S01]  /*e470*/  VIADD R200, R0, 0xa00 ;  /* 0x00000a0000c87836 */ /* 0x000fe20000000000 */
[----:B------:R-:W-:Y:S01]  /*e480*/  R2UR UR7, R201 ;  /* 0x00000000c90772ca */ /* 0x000fe200000e0000 */
[----:B------:R-:W-:Y:S02]  /*e490*/  VIADD R201, R196, 0xa00 ;  /* 0x00000a00c4c97836 */ /* 0x000fe40000000000 */
[----:B------:R-:W-:Y:S01]  /*e4a0*/  IMAD.IADD R198, R200, 0x1, R20 ;  /* 0x00000001c8c67824 */ /* 0x000fe200078e0214 */
[----:B------:R-:W-:-:S02]  /*e4b0*/  WARPGROUP.DEPBAR.LE gsb0, 0x0 ;  /* 0x00008000000079c5 */ /* 0x000fc40000010000 */
[----:B------:R-:W-:-:S07]  /*e4c0*/  WARPGROUP.ARRIVE ;  /* 0x00000000000079c5 */ /* 0x000fce0000000000 */
        /* <DEDUP_REMOVED lines=108> */
[----:B------:R-:W-:Y:S02]  /*eb90*/  IMAD.MOV.U32 R199, RZ, RZ, 0x40000040 ;  /* 0x40000040ffc77424 */ /* 0x000fe400078e00ff */
[C---:B------:R-:W-:Y:S01]  /*eba0*/  IMAD.IADD R20, R201.reuse, 0x1, R21 ;  /* 0x00000001c9147824 */ /* 0x040fe200078e0215 */
[----:B------:R-:W-:Y:S01]  /*ebb0*/  R2UR UR4, R198 ;  /* 0x00000000c60472ca */ /* 0x000fe200000e0000 */
[----:B------:R-:W-:Y:S01]  /*ebc0*/  IMAD.IADD R198, R201, 0x1, R197 ;  /* 0x00000001c9c67824 */ /* 0x000fe200078e02c5 */
[----:B------:R-:W-:Y:S01]  /*ebd0*/  R2UR UR5, R199 ;  /* 0x00000000c70572ca */ /* 0x000fe200000e0000 */
[----:B------:R-:W-:Y:S01]  /*ebe0*/  IMAD.MOV.U32 R199, RZ, RZ, 0x40000040 ;  /* 0x40000040ffc77424 */ /* 0x000fe200078e00ff */
[----:B------:R-:W-:-:S02]  /*ebf0*/  WARPGROUP.DEPBAR.LE gsb0, 0x0 ;  /* 0x00008000000079c5 */ /* 0x000fc40000010000 */
[----:B------:R-:W-:-:S09]  /*ec00*/  WARPGROUP.ARRIVE ;  /* 0x00000000000079c5 */ /* 0x000fd20000000000 */
[----:B------:R-:W-:Y:S01]  /*ec10*/  HGMMA.64x64x16.F32.BF16 R152, gdesc[UR4], R152, gsb0 ;  /* 0x00e00000049879f0 */ /* 0x000fe20008001898 */
[----:B------:R-:W-:Y:S01]  /*ec20*/  R2UR UR4, R198 ;  /* 0x00000000c60472ca */ /* 0x000fe200000e0000 */
[--C-:B------:R-:W-:Y:S01]  /*ec30*/  IMAD.IADD R198, R197, 0x1, R200.reuse ;  /* 0x00000001c5c67824 */ /* 0x100fe200078e02c8 */
[----:B------:R-:W-:Y:S01]  /*ec40*/  R2UR UR5, R199 ;  /* 0x00000000c70572ca */ /* 0x000fe200000e0000 */
[----:B------:R-:W-:Y:S02]  /*ec50*/  IMAD.MOV.U32 R199, RZ, RZ, 0x40000040 ;  /* 0x40000040ffc77424 */ /* 0x000fe400078e00ff */
[----:B------:R-:W-:Y:S01]  /*ec60*/  IMAD.MOV.U32 R197, RZ, RZ, 0x40 ;  /* 0x00000040ffc57424 */ /* 0x000fe200078e00ff */
[----:B------:R-:W-:Y:S01]  /*ec70*/  R2UR UR6, R198 ;  /* 0x00000000c60672ca */ /* 0x000fe200000e0000 */
[----:B------:R-:W-:Y:S01]  /*ec80*/  IMAD.IADD R198, R21, 0x1, R200 ;  /* 0x0000000115c67824 */ /* 0x000fe200078e02c8 */
[----:B------:R-:W-:Y:S01]  /*ec90*/  R2UR UR7, R199 ;  /* 0x00000000c70772ca */ /* 0x000fe200000e0000 */
[----:B------:R-:W-:Y:S01]  /*eca0*/  IMAD.MOV.U32 R21, RZ, RZ, 0x40000040 ;  /* 0x40000040ff157424 */ /* 0x000fe200078e00ff */
[----:B------:R-:W-:Y:S01]  /*ecb0*/  SEL R197, R197, 0x3e, P2 ;  /* 0x0000003ec5c57807 */ /* 0x000fe20001000000 */
[----:B------:R-:W-:-:S03]  /*ecc0*/  IMAD.MOV.U32 R199, RZ, RZ, 0x40000040 ;  /* 0x40000040ffc77424 */ /* 0x000fc600078e00ff */
[----:B------:R-:W-:Y:S01]  /*ecd0*/  LOP3.LUT R197, R197, 0x6, RZ, 0xc0, !PT ;  /* 0x00000006c5c57812 */ /* 0x000fe200078ec0ff */
[----:B------:R-:W-:Y:S02]  /*ece0*/  WARPGROUP.DEPBAR.LE gsb0, 0x0 ;  /* 0x00008000000079c5 */ /* 0x000fe40000010000 */
[----:B------:R-:W-:-:S06]  /*ecf0*/  WARPGROUP.ARRIVE ;  /* 0x00000000000079c5 */ /* 0x000fcc0000000000 */
[----:B------:R-:W-:Y:S01]  /*ed00*/  HGMMA.64x64x16.F32.BF16 R152, gdesc[UR4], R152, gsb0 ;  /* 0x00e00000049879f0 */ /* 0x000fe20008001898 */
[----:B------:R-:W-:Y:S02]  /*ed10*/  R2UR UR4, R20 ;  /* 0x00000000140472ca */ /* 0x000fe400000e0000 */
[----:B------:R-:W-:Y:S01]  /*ed20*/  R2UR UR5, R21 ;  /* 0x00000000150572ca */ /* 0x000fe200000e0000 */
[----:B------:R-:W-:Y:S01]  /*ed30*/  IMAD.MOV.U32 R21, RZ, RZ, 0x1000 ;  /* 0x00001000ff157424 */ /* 0x000fe200078e00ff */
[----:B------:R-:W-:Y:S02]  /*ed40*/  R2UR UR6, R198 ;  /* 0x00000000c60672ca */ /* 0x000fe400000e0000 */
[----:B------:R-:W-:Y:S02]  /*ed50*/  R2UR UR7, R199 ;  /* 0x00000000c70772ca */ /* 0x000fe400000e0000 */
[----:B------:R-:W-:-:S04]  /*ed60*/  SEL R21, R21, 0xf80, P2 ;  /* 0x00000f8015157807 */ /* 0x000fc80001000000 */
        /* <DEDUP_REMOVED lines=18> */
.L_x_1362:
        /* <DEDUP_REMOVED lines=28> */
[----:B------:R-:W-:-:S02]  /*f050*/  ISETP.NE.AND P2, PT, R223, RZ, PT ;  /* 0x000000ffdf00720c */ /* 0x000fc40003f45270 */
[----:B------:R-:W0:Y:S01]  /*f060*/  MUFU.TANH R157, R157 ;  /* 0x0000009d009d7308 */ /* 0x000e220000002400 */
[----:B-1----:R-:W-:-:S07]  /*f070*/  FMNMX.FTZ R20, R153, R20, !PT ;  /* 0x0000001499147209 */ /* 0x002fce0007810000 */
[----:B------:R-:W1:Y:S01]  /*f080*/  MUFU.TANH R160, R160 ;  /* 0x000000a000a07308 */ /* 0x000e620000002400 */
[----:B--2---:R-:W-:Y:S02]  /*f090*/  FMNMX.FTZ R20, R156, R20, !PT ;  /* 0x000000149c147209 */ /* 0x004fe40007810000 */
[----:B------:R-:W-:-:S04]  /*f0a0*/  @!P2 IMAD R14, R14, 0x40, R195 ;  /* 0x000000400e0ea824 */ /* 0x000fc800078e02c3 */
[----:B------:R-:W-:Y:S01]  /*f0b0*/  @!P2 IMAD R14, R14, 0x4, R2 ;  /* 0x000000040e0ea824 */ /* 0x000fe200078e0202 */
        /* <DEDUP_REMOVED lines=30> */
[----:B0-----:R-:W-:-:S05]  /*f2a0*/  FMNMX.FTZ R21, R21, R20, !PT ;  /* 0x0000001415157209 */ /* 0x001fca0007810000 */
[----:B------:R-:W0:Y:S02]  /*f2b0*/  SHFL.BFLY PT, R20, R21, 0x1, 0x1f ;  /* 0x0c201f0015147f89 */ /* 0x000e2400000e0000 */
[----:B0-----:R-:W-:Y:S01]  /*f2c0*/  FMNMX.FTZ R21, R21, R20, !PT ;  /* 0x0000001415157209 */ /* 0x001fe20007810000 */
[----:B------:R-:W-:-:S04]  /*f2d0*/  IMAD.U32 R20, RZ, RZ, UR38 ;  /* 0x00000026ff147e24 */ /* 0x000fc8000f8e00ff */
[CC--:B------:R-:W-:Y:S01]  /*f2e0*/  FMUL.FTZ R163, R21.reuse, R20.reuse ;  /* 0x0000001415a37220 */ /* 0x0c0fe20000410000 */
[----:B------:R-:W-:Y:S02]  /*f2f0*/  FADD.FTZ R197, -R21, R15 ;  /* 0x0000000f15c57221 */ /* 0x000fe40000010100 */
[----:B------:R0:W-:Y:S01]  /*f300*/  MUFU.TANH R15, R196 ;  /* 0x000000c4000f7308 */ /* 0x0001e20000002400 */
[-CC-:B------:R-:W-:Y:S01]  /*f310*/  FFMA.FTZ R152, R152, R20.reuse, -R163.reuse ;  /* 0x0000001498987223 */ /* 0x180fe200000108a3 */
[-C--:B------:R-:W-:Y:S01]  /*f320*/  FMUL.FTZ R197, R197, R20.reuse ;  /* 0x00000014c5c57220 */ /* 0x080fe20000410000 */
[-CC-:B------:R-:W-:Y:S01]  /*f330*/  FFMA.FTZ R156, R156, R20.reuse, -R163.reuse ;  /* 0x000000149c9c7223 */ /* 0x180fe200000108a3 */
[-CC-:B------:R-:W-:Y:S01]  /*f340*/  FFMA.FTZ R157, R157, R20.reuse, -R163.reuse ;  /* 0x000000149d9d7223 */ /* 0x180fe200000108a3 */
[-CC-:B------:R-:W-:Y:S01]  /*f350*/  FFMA.FTZ R160, R160, R20.reuse, -R163.reuse ;  /* 0x00000014a0a07223 */ /* 0x180fe200000108a3 */
[-CC-:B------:R-:W-:Y:S01]  /*f360*/  FFMA.FTZ R161, R161, R20.reuse, -R163.reuse ;  /* 0x00000014a1a17223 */ /* 0x180fe200000108a3 */
[-CC-:B------:R-:W-:Y:S01]  /*f370*/  FFMA.FTZ R164, R164, R20.reuse, -R163.reuse ;  /* 0x00000014a4a47223 */ /* 0x180fe200000108a3 */
[----:B------:R-:W-:Y:S01]  /*f380*/  MUFU.EX2 R152, R152 ;  /* 0x0000009800987308 */ /* 0x000fe20000000800 */
[-CC-:B0-----:R-:W-:Y:S01]  /*f390*/  FFMA.FTZ R196, R153, R20.reuse, -R163.reuse ;  /* 0x0000001499c47223 */ /* 0x181fe200000108a3 */
[-CC-:B------:R-:W-:Y:S01]  /*f3a0*/  FFMA.FTZ R165, R165, R20.reuse, -R163.reuse ;  /* 0x00000014a5a57223 */ /* 0x180fe200000108a3 */
[-CC-:B------:R-:W-:Y:S01]  /*f3b0*/  FFMA.FTZ R168, R168, R20.reuse, -R163.reuse ;  /* 0x00000014a8a87223 */ /* 0x180fe200000108a3 */
[-CC-:B------:R-:W-:Y:S01]  /*f3c0*/  FFMA.FTZ R169, R169, R20.reuse, -R163.reuse ;  /* 0x00000014a9a97223 */ /* 0x180fe200000108a3 */
[-CC-:B------:R-:W-:Y:S01]  /*f3d0*/  FFMA.FTZ R172, R172, R20.reuse, -R163.reuse ;  /* 0x00000014acac7223 */ /* 0x180fe200000108a3 */
[-CC-:B------:R-:W-:Y:S01]  /*f3e0*/  FFMA.FTZ R173, R173, R20.reuse, -R163.reuse ;  /* 0x00000014adad7223 */ /* 0x180fe200000108a3 */
[-CC-:B------:R-:W-:Y:S01]  /*f3f0*/  FFMA.FTZ R176, R176, R20.reuse, -R163.reuse ;  /* 0x00000014b0b07223 */ /* 0x180fe200000108a3 */
[----:B------:R-:W0:Y:S01]  /*f400*/  MUFU.EX2 R153, R197 ;  /* 0x000000c500997308 */ /* 0x000e220000000800 */
[-CC-:B------:R-:W-:Y:S01]  /*f410*/  FFMA.FTZ R177, R177, R20.reuse, -R163.reuse ;  /* 0x00000014b1b17223 */ /* 0x180fe200000108a3 */
[-CC-:B------:R-:W-:Y:S01]  /*f420*/  FFMA.FTZ R180, R180, R20.reuse, -R163.reuse ;  /* 0x00000014b4b47223 */ /* 0x180fe200000108a3 */
[----:B------:R-:W-:Y:S01]  /*f430*/  FFMA.FTZ R181, R181, R20, -R163 ;  /* 0x00000014b5b57223 */ /* 0x000fe200000108a3 */
[----:B------:R-:W-:Y:S01]  /*f440*/  FMUL.FTZ R163, R166, UR40 ;  /* 0x00000028a6a37c20 */ /* 0x000fe20008410000 */
[----:B------:R-:W-:Y:S01]  /*f450*/  FMUL.FTZ R166, R167, UR40 ;  /* 0x00000028a7a67c20 */ /* 0x000fe20008410000 */
[----:B------:R-:W-:Y:S01]  /*f460*/  FMUL.FTZ R167, R170, UR40 ;  /* 0x00000028aaa77c20 */ /* 0x000fe20008410000 */
[----:B------:R-:W-:Y:S01]  /*f470*/  VIADD R170, R12, 0x38840 ;  /* 0x000388400caa7836 */ /* 0x000fe20000000000 */
[----:B------:R-:W1:Y:S08]  /*f480*/  MUFU.EX2 R196, R196 ;  /* 0x000000c400c47308 */ /* 0x000e700000000800 */
[----:B------:R-:W2:Y:S01]  /*f490*/  MUFU.TANH R163, R163 ;  /* 0x000000a300a37308 */ /* 0x000ea20000002400 */
[----:B0-----:R-:W-:Y:S01]  /*f4a0*/  FFMA.FTZ R3, R153, R3, R152 ;  /* 0x0000000399037223 */ /* 0x001fe20000010098 */
[-C--:B------:R-:W-:Y:S01]  /*f4b0*/  FMUL.FTZ R24, R24, R153.reuse ;  /* 0x0000009918187220 */ /* 0x080fe20000410000 */
[-C--:B------:R-:W-:Y:S01]  /*f4c0*/  FMUL.FTZ R25, R25, R153.reuse ;  /* 0x0000009919197220 */ /* 0x080fe20000410000 */
[-C--:B------:R-:W-:Y:S01]  /*f4d0*/  FMUL.FTZ R28, R28, R153.reuse ;  /* 0x000000991c1c7220 */ /* 0x080fe20000410000 */
[-C--:B------:R-:W-:Y:S01]  /*f4e0*/  FMUL.FTZ R29, R29, R153.reuse ;  /* 0x000000991d1d7220 */ /* 0x080fe20000410000 */
[-C--:B------:R-:W-:Y:S01]  /*f4f0*/  FMUL.FTZ R32, R32, R153.reuse ;  /* 0x0000009920207220 */ /* 0x080fe20000410000 */
[-C--:B------:R-:W-:Y:S01]  /*f500*/  FMUL.FTZ R33, R33, R153.reuse ;  /* 0x0000009921217220 */ /* 0x080fe20000410000 */
[----:B------:R-:W0:Y:S01]  /*f510*/  MUFU.TANH R166, R166 ;  /* 0x000000a600a67308 */ /* 0x000e220000002400 */
[C---:B-1----:R-:W-:Y:S01]  /*f520*/  FADD.FTZ R3, R196.reuse, R3 ;  /* 0x00000003c4037221 */ /* 0x042fe20000010000 */
[----:B------:R-:W-:Y:S01]  /*f530*/  F2FP.BF16.F32.PACK_AB R152, R196, R152 ;  /* 0x00000098c498723e */ /* 0x000fe200000010ff */
[-C--:B------:R-:W-:Y:S01]  /*f540*/  FMUL.FTZ R36, R36, R153.reuse ;  /* 0x0000009924247220 */ /* 0x080fe20000410000 */
[----:B------:R-:W-:Y:S01]  /*f550*/  PRMT R196, R190, 0x654, R170 ;  /* 0x00000654bec47816 */ /* 0x000fe200000000aa */
[-C--:B------:R-:W-:Y:S01]  /*f560*/  FMUL.FTZ R37, R37, R153.reuse ;  /* 0x0000009925257220 */ /* 0x080fe20000410000 */
[-C--:B------:R-:W-:Y:S01]  /*f570*/  FMUL.FTZ R40, R40, R153.reuse ;  /* 0x0000009928287220 */ /* 0x080fe20000410000 */
[-C--:B------:R-:W-:Y:S01]  /*f580*/  FMUL.FTZ R41, R41, R153.reuse ;  /* 0x0000009929297220 */ /* 0x080fe20000410000 */
[----:B------:R1:W-:Y:S01]  /*f590*/  MUFU.TANH R170, R171 ;  /* 0x000000ab00aa7308 */ /* 0x0003e20000002400 */
[----:B------:R3:W-:Y:S01]  /*f5a0*/  SYNCS.ARRIVE.TRANS64.RED.A1T0 RZ, [R196+URZ], RZ ;  /* 0x000000ffc4ff79a7 */ /* 0x0007e2000810043f */
[----:B------:R-:W-:Y:S01]  /*f5b0*/  @!P2 STS [R14+0x38400], R153 ;  /* 0x038400990e00a388 */ /* 0x000fe20000000800 */
[-C--:B------:R-:W-:Y:S01]  /*f5c0*/  FMUL.FTZ R44, R44, R153.reuse ;  /* 0x000000992c2c7220 */ /* 0x080fe20000410000 */
[-C--:B------:R-:W-:Y:S01]  /*f5d0*/  FMUL.FTZ R45, R45, R153.reuse ;  /* 0x000000992d2d7220 */ /* 0x080fe20000410000 */
[-C--:B------:R-:W-:Y:S01]  /*f5e0*/  FMUL.FTZ R48, R48, R153.reuse ;  /* 0x0000009930307220 */ /* 0x080fe20000410000 */
[-C--:B------:R-:W-:Y:S01]  /*f5f0*/  FMUL.FTZ R49, R49, R153.reuse ;  /* 0x0000009931317220 */ /* 0x080fe20000410000 */
[----:B------:R-:W-:Y:S01]  /*f600*/  FMUL.FTZ R52, R52, R153 ;  /* 0x0000009934347220 */ /* 0x000fe20000410000 */
[----:B------:R-:W4:Y:S01]  /*f610*/  MUFU.TANH R167, R167 ;  /* 0x000000a700a77308 */ /* 0x000f220000002400 */
[----:B-1----:R-:W-:Y:S01]  /*f620*/  FMUL.FTZ R171, R174, UR40 ;  /* 0x00000028aeab7c20 */ /* 0x002fe20008410000 */
[----:B------:R-:W-:Y:S01]  /*f630*/  FMNMX.FTZ R174, R154, R13, !PT ;  /* 0x0000000d9aae7209 */ /* 0x000fe20007810000 */
[-C--:B------:R-:W-:Y:S01]  /*f640*/  FMUL.FTZ R53, R53, R153.reuse ;  /* 0x0000009935357220 */ /* 0x080fe20000410000 */
[-C--:B------:R-:W-:Y:S01]  /*f650*/  FMUL.FTZ R56, R56, R153.reuse ;  /* 0x0000009938387220 */ /* 0x080fe20000410000 */
[-C--:B------:R-:W-:Y:S01]  /*f660*/  FMUL.FTZ R57, R57, R153.reuse ;  /* 0x0000009939397220 */ /* 0x080fe20000410000 */
[----:B------:R-:W-:Y:S01]  /*f670*/  FMNMX.FTZ R174, R155, R174, !PT ;  /* 0x000000ae9bae7209 */ /* 0x000fe20007810000 */
[-C--:B------:R-:W-:Y:S01]  /*f680*/  FMUL.FTZ R60, R60, R153.reuse ;  /* 0x000000993c3c7220 */ /* 0x080fe20000410000 */
[----:B------:R-:W-:Y:S01]  /*f690*/  MUFU.TANH R171, R171 ;  /* 0x000000ab00ab7308 */ /* 0x000fe20000002400 */
[-C--:B------:R-:W-:Y:S01]  /*f6a0*/  FMUL.FTZ R61, R61, R153.reuse ;  /* 0x000000993d3d7220 */ /* 0x080fe20000410000 */
[----:B---3--:R-:W-:Y:S01]  /*f6b0*/  FMNMX.FTZ R196, R158, R174, !PT ;  /* 0x000000ae9ec47209 */ /* 0x008fe20007810000 */
[-C--:B------:R-:W-:Y:S01]  /*f6c0*/  FMUL.FTZ R64, R64, R153.reuse ;  /* 0x0000009940407220 */ /* 0x080fe20000410000 */
[-C--:B------:R-:W-:Y:S01]  /*f6d0*/  FMUL.FTZ R65, R65, R153.reuse ;  /* 0x0000009941417220 */ /* 0x080fe20000410000 */
[-C--:B------:R-:W-:Y:S01]  /*f6e0*/  FMUL.FTZ R68, R68, R153.reuse ;  /* 0x0000009944447220 */ /* 0x080fe20000410000 */
[----:B------:R-:W-:Y:S01]  /*f6f0*/  FMNMX.FTZ R196, R159, R196, !PT ;  /* 0x000000c49fc47209 */ /* 0x000fe20007810000 */
[-C--:B------:R-:W-:Y:S01]  /*f700*/  FMUL.FTZ R69, R69, R153.reuse ;  /* 0x0000009945457220 */ /* 0x080fe20000410000 */
[----:B------:R1:W-:Y:S01]  /*f710*/  MUFU.TANH R174, R175 ;  /* 0x000000af00ae7308 */ /* 0x0003e20000002400 */
[-C--:B------:R-:W-:Y:S01]  /*f720*/  FMUL.FTZ R72, R72, R153.reuse ;  /* 0x0000009948487220 */ /* 0x080fe20000410000 */
[----:B------:R-:W-:Y:S01]  /*f730*/  FMNMX.FTZ R196, R162, R196, !PT ;  /* 0x000000c4a2c47209 */ /* 0x000fe20007810000 */
[-C--:B------:R-:W-:Y:S01]  /*f740*/  FMUL.FTZ R73, R73, R153.reuse ;  /* 0x0000009949497220 */ /* 0x080fe20000410000 */
[-C--:B------:R-:W-:Y:S01]  /*f750*/  FMUL.FTZ R76, R76, R153.reuse ;  /* 0x000000994c4c7220 */ /* 0x080fe20000410000 */
[-C--:B------:R-:W-:Y:S01]  /*f760*/  FMUL.FTZ R77, R77, R153.reuse ;  /* 0x000000994d4d7220 */ /* 0x080fe20000410000 */
[----:B------:R-:W-:Y:S01]  /*f770*/  FMNMX.FTZ R196, R15, R196, !PT ;  /* 0x000000c40fc47209 */ /* 0x000fe20007810000 */
[-C--:B------:R-:W-:Y:S01]  /*f780*/  FMUL.FTZ R80, R80, R153.reuse ;  /* 0x0000009950507220 */ /* 0x080fe20000410000 */
[----:B------:R-:W3:Y:S01]  /*f790*/  MUFU.EX2 R156, R156 ;  /* 0x0000009c009c7308 */ /* 0x000ee20000000800 */
[----:B-1----:R-:W-:Y:S01]  /*f7a0*/  FMUL.FTZ R175, R178, UR40 ;  /* 0x00000028b2af7c20 */ /* 0x002fe20008410000 */
[----:B--2---:R-:W-:Y:S01]  /*f7b0*/  FMNMX.FTZ R196, R163, R196, !PT ;  /* 0x000000c4a3c47209 */ /* 0x004fe20007810000 */
[----:B------:R-:W-:Y:S01]  /*f7c0*/  FMUL.FTZ R178, R179, UR40 ;  /* 0x00000028b3b27c20 */ /* 0x000fe20008410000 */
[----:B------:R-:W-:Y:S01]  /*f7d0*/  FMUL.FTZ R179, R182, UR40 ;  /* 0x00000028b6b37c20 */ /* 0x000fe20008410000 */
[----:B------:R-:W-:Y:S01]  /*f7e0*/  FMUL.FTZ R182, R183, UR40 ;  /* 0x00000028b7b67c20 */ /* 0x000fe20008410000 */
[----:B0-----:R-:W-:Y:S01]  /*f7f0*/  FMNMX.FTZ R196, R166, R196, !PT ;  /* 0x000000c4a6c47209 */ /* 0x001fe20007810000 */
[-C--:B------:R-:W-:Y:S01]  /*f800*/  FMUL.FTZ R81, R81, R153.reuse ;  /* 0x0000009951517220 */ /* 0x080fe20000410000 */
[----:B------:R-:W0:Y:S01]  /*f810*/  MUFU.TANH R175, R175 ;  /* 0x000000af00af7308 */ /* 0x000e220000002400 */
[-C--:B------:R-:W-:Y:S01]  /*f820*/  FMUL.FTZ R84, R84, R153.reuse ;  /* 0x0000009954547220 */ /* 0x080fe20000410000 */
[----:B----4-:R-:W-:Y:S01]  /*f830*/  FMNMX.FTZ R196, R167, R196, !PT ;  /* 0x000000c4a7c47209 */ /* 0x010fe20007810000 */
[-C--:B------:R-:W-:Y:S01]  /*f840*/  FMUL.FTZ R85, R85, R153.reuse ;  /* 0x0000009955557220 */ /* 0x080fe20000410000 */
[-C--:B------:R-:W-:Y:S01]  /*f850*/  FMUL.FTZ R88, R88, R153.reuse ;  /* 0x0000009958587220 */ /* 0x080fe20000410000 */
[-C--:B------:R-:W-:Y:S01]  /*f860*/  FMUL.FTZ R89, R89, R153.reuse ;  /* 0x0000009959597220 */ /* 0x080fe20000410000 */
[----:B------:R-:W-:Y:S01]  /*f870*/  FMNMX.FTZ R196, R170, R196, !PT ;  /* 0x000000c4aac47209 */ /* 0x000fe20007810000 */
[-C--:B------:R-:W-:Y:S01]  /*f880*/  FMUL.FTZ R92, R92, R153.reuse ;  /* 0x000000995c5c7220 */ /* 0x080fe20000410000 */
[----:B------:R-:W1:Y:S01]  /*f890*/  MUFU.TANH R178, R178 ;  /* 0x000000b200b27308 */ /* 0x000e620000002400 */
[----:B---3--:R-:W-:Y:S01]  /*f8a0*/  FADD.FTZ R3, R156, R3 ;  /* 0x000000039c037221 */ /* 0x008fe20000010000 */
[----:B------:R-:W-:Y:S01]  /*f8b0*/  FMNMX.FTZ R196, R171, R196, !PT ;  /* 0x000000c4abc47209 */ /* 0x000fe20007810000 */
[-C--:B------:R-:W-:Y:S01]  /*f8c0*/  FMUL.FTZ R93, R93, R153.reuse ;  /* 0x000000995d5d7220 */ /* 0x080fe20000410000 */
[-C--:B------:R-:W-:Y:S01]  /*f8d0*/  FMUL.FTZ R96, R96, R153.reuse ;  /* 0x0000009960607220 */ /* 0x080fe20000410000 */
[-C--:B------:R-:W-:Y:S01]  /*f8e0*/  FMUL.FTZ R97, R97, R153.reuse ;  /* 0x0000009961617220 */ /* 0x080fe20000410000 */
[----:B------:R-:W-:Y:S01]  /*f8f0*/  FMNMX.FTZ R196, R174, R196, !PT ;  /* 0x000000c4aec47209 */ /* 0x000fe20007810000 */
[-C--:B------:R-:W-:Y:S01]  /*f900*/  FMUL.FTZ R100, R100, R153.reuse ;  /* 0x0000009964647220 */ /* 0x080fe20000410000 */
[----:B------:R-:W2:Y:S01]  /*f910*/  MUFU.TANH R179, R179 ;  /* 0x000000b300b37308 */ /* 0x000ea20000002400 */
[-C--:B------:R-:W-:Y:S01]  /*f920*/  FMUL.FTZ R101, R101, R153.reuse ;  /* 0x0000009965657220 */ /* 0x080fe20000410000 */
[----:B0-----:R-:W-:Y:S01]  /*f930*/  FMNMX.FTZ R196, R175, R196, !PT ;  /* 0x000000c4afc47209 */ /* 0x001fe20007810000 */
[-C--:B------:R-:W-:Y:S01]  /*f940*/  FMUL.FTZ R104, R104, R153.reuse ;  /* 0x0000009968687220 */ /* 0x080fe20000410000 */
[-C--:B------:R-:W-:Y:S01]  /*f950*/  FMUL.FTZ R105, R105, R153.reuse ;  /* 0x0000009969697220 */ /* 0x080fe20000410000 */
[-C--:B------:R-:W-:Y:S01]  /*f960*/  FMUL.FTZ R108, R108, R153.reuse ;  /* 0x000000996c6c7220 */ /* 0x080fe20000410000 */
[-C--:B------:R-:W-:Y:S01]  /*f970*/  FMUL.FTZ R109, R109, R153.reuse ;  /* 0x000000996d6d7220 */ /* 0x080fe20000410000 */
[-C--:B------:R-:W-:Y:S01]  /*f980*/  FMUL.FTZ R112, R112, R153.reuse ;  /* 0x0000009970707220 */ /* 0x080fe20000410000 */
[----:B------:R-:W0:Y:S01]  /*f990*/  MUFU.TANH R182, R182 ;  /* 0x000000b600b67308 */ /* 0x000e220000002400 */
[----:B-1----:R-:W-:Y:S01]  /*f9a0*/  FMNMX.FTZ R196, R178, R196, !PT ;  /* 0x000000c4b2c47209 */ /* 0x002fe20007810000 */
[-C--:B------:R-:W-:Y:S01]  /*f9b0*/  FMUL.FTZ R113, R113, R153.reuse ;  /* 0x0000009971717220 */ /* 0x080fe20000410000 */
[-C--:B------:R-:W-:Y:S01]  /*f9c0*/  FMUL.FTZ R116, R116, R153.reuse ;  /* 0x0000009974747220 */ /* 0x080fe20000410000 */
[-C--:B------:R-:W-:Y:S01]  /*f9d0*/  FMUL.FTZ R117, R117, R153.reuse ;  /* 0x0000009975757220 */ /* 0x080fe20000410000 */
[-C--:B------:R-:W-:Y:S01]  /*f9e0*/  FMUL.FTZ R120, R120, R153.reuse ;  /* 0x0000009978787220 */ /* 0x080fe20000410000 */
[-C--:B------:R-:W-:Y:S01]  /*f9f0*/  FMUL.FTZ R121, R121, R153.reuse ;  /* 0x0000009979797220 */ /* 0x080fe20000410000 */
[-C--:B------:R-:W-:Y:S01]  /*fa00*/  FMUL.FTZ R124, R124, R153.reuse ;  /* 0x000000997c7c7220 */ /* 0x080fe20000410000 */
[----:B------:R-:W1:Y:S01]  /*fa10*/  MUFU.EX2 R157, R157 ;  /* 0x0000009d009d7308 */ /* 0x000e620000000800 */
[----:B--2---:R-:W-:Y:S01]  /*fa20*/  FMNMX.FTZ R196, R179, R196, !PT ;  /* 0x000000c4b3c47209 */ /* 0x004fe20007810000 */
[-C--:B------:R-:W-:Y:S01]  /*fa30*/  FMUL.FTZ R125, R125, R153.reuse ;  /* 0x000000997d7d7220 */ /* 0x080fe20000410000 */
[-C--:B------:R-:W-:Y:S01]  /*fa40*/  FMUL.FTZ R128, R128, R153.reuse ;  /* 0x0000009980807220 */ /* 0x080fe20000410000 */
[-C--:B------:R-:W-:Y:S01]  /*fa50*/  FMUL.FTZ R129, R129, R153.reuse ;  /* 0x0000009981817220 */ /* 0x080fe20000410000 */
[-C--:B------:R-:W-:Y:S01]  /*fa60*/  FMUL.FTZ R132, R132, R153.reuse ;  /* 0x0000009984847220 */ /* 0x080fe20000410000 */
[-C--:B------:R-:W-:Y:S01]  /*fa70*/  FMUL.FTZ R133, R133, R153.reuse ;  /* 0x0000009985857220 */ /* 0x080fe20000410000 */
[-C--:B------:R-:W-:Y:S01]  /*fa80*/  FMUL.FTZ R136, R136, R153.reuse ;  /* 0x0000009988887220 */ /* 0x080fe20000410000 */
[----:B------:R-:W2:Y:S01]  /*fa90*/  MUFU.EX2 R160, R160 ;  /* 0x000000a000a07308 */ /* 0x000ea20000000800 */
[----:B0-----:R-:W-:Y:S01]  /*faa0*/  FMNMX.FTZ R196, R182, R196, !PT ;  /* 0x000000c4b6c47209 */ /* 0x001fe20007810000 */
[-C--:B------:R-:W-:Y:S01]  /*fab0*/  FMUL.FTZ R137, R137, R153.reuse ;  /* 0x0000009989897220 */ /* 0x080fe20000410000 */
[-C--:B------:R-:W-:Y:S01]  /*fac0*/  FMUL.FTZ R140, R140, R153.reuse ;  /* 0x000000998c8c7220 */ /* 0x080fe20000410000 */
[-C--:B------:R-:W-:Y:S01]  /*fad0*/  FMUL.FTZ R141, R141, R153.reuse ;  /* 0x000000998d8d7220 */ /* 0x080fe20000410000 */
[-C--:B------:R-:W-:Y:S01]  /*fae0*/  FMUL.FTZ R144, R144, R153.reuse ;  /* 0x0000009990907220 */ /* 0x080fe20000410000 */
[----:B------:R-:W0:Y:S01]  /*faf0*/  SHFL.BFLY PT, R183, R196, 0x2, 0x1f ;  /* 0x0c401f00c4b77f89 */ /* 0x000e2200000e0000 */
[-C--:B------:R-:W-:Y:S01]  /*fb00*/  FMUL.FTZ R145, R145, R153.reuse ;  /* 0x0000009991917220 */ /* 0x080fe20000410000 */
[----:B------:R-:W3:Y:S01]  /*fb10*/  MUFU.EX2 R161, R161 ;  /* 0x000000a100a17308 */ /* 0x000ee20000000800 */
[----:B-1----:R-:W-:Y:S01]  /*fb20*/  FADD.FTZ R3, R157, R3 ;  /* 0x000000039d037221 */ /* 0x002fe20000010000 */
[-C--:B------:R-:W-:Y:S01]  /*fb30*/  FMUL.FTZ R148, R148, R153.reuse ;  /* 0x0000009994947220 */ /* 0x080fe20000410000 */
[----:B------:R-:W-:-:S05]  /*fb40*/  FMUL.FTZ R149, R149, R153 ;  /* 0x0000009995957220 */ /* 0x000fca0000410000 */
[----:B------:R-:W1:Y:S01]  /*fb50*/  MUFU.EX2 R164, R164 ;  /* 0x000000a400a47308 */ /* 0x000e620000000800 */
[----:B--2---:R-:W-:-:S07]  /*fb60*/  FADD.FTZ R3, R160, R3 ;  /* 0x00000003a0037221 */ /* 0x004fce0000010000 */
[----:B------:R-:W2:Y:S01]  /*fb70*/  MUFU.EX2 R165, R165 ;  /* 0x000000a500a57308 */ /* 0x000ea20000000800 */
[----:B---3--:R-:W-:Y:S01]  /*fb80*/  FADD.FTZ R3, R161, R3 ;  /* 0x00000003a1037221 */ /* 0x008fe20000010000 */
[----:B0-----:R-:W-:-:S06]  /*fb90*/  FMNMX.FTZ R196, R196, R183, !PT ;  /* 0x000000b7c4c47209 */ /* 0x001fcc0007810000 */
[----:B------:R-:W0:Y:S01]  /*fba0*/  MUFU.EX2 R183, R168 ;  /* 0x000000a800b77308 */ /* 0x000e220000000800 */
[----:B-1----:R-:W-:Y:S01]  /*fbb0*/  FADD.FTZ R3, R164, R3 ;  /* 0x00000003a4037221 */ /* 0x002fe20000010000 */
[----:B------:R-:W1:Y:S06]  /*fbc0*/  SHFL.BFLY PT, R197, R196, 0x1, 0x1f ;  /* 0x0c201f00c4c57f89 */ /* 0x000e6c00000e0000 */
[----:B------:R-:W3:Y:S01]  /*fbd0*/  MUFU.EX2 R169, R169 ;  /* 0x000000a900a97308 */ /* 0x000ee20000000800 */
[----:B--2---:R-:W-:-:S07]  /*fbe0*/  FADD.FTZ R3, R165, R3 ;  /* 0x00000003a5037221 */ /* 0x004fce0000010000 */
[----:B------:R-:W2:Y:S01]  /*fbf0*/  MUFU.EX2 R172, R172 ;  /* 0x000000ac00ac7308 */ /* 0x000ea20000000800 */
[----:B0-----:R-:W-:-:S07]  /*fc00*/  FADD.FTZ R3, R183, R3 ;  /* 0x00000003b7037221 */ /* 0x001fce0000010000 */
[----:B------:R-:W0:Y:S01]  /*fc10*/  MUFU.EX2 R173, R173 ;  /* 0x000000ad00ad7308 */ /* 0x000e220000000800 */
[----:B---3--:R-:W-:Y:S01]  /*fc20*/  FADD.FTZ R3, R169, R3 ;  /* 0x00000003a9037221 */ /* 0x008fe20000010000 */
[----:B-1----:R-:W-:-:S05]  /*fc30*/  FMNMX.FTZ R168, R196, R197, !PT ;  /* 0x000000c5c4a87209 */ /* 0x002fca0007810000 */
[----:B------:R-:W-:Y:S01]  /*fc40*/  FADD.FTZ R13, -R168, R13 ;  /* 0x0000000da80d7221 */ /* 0x000fe20000010100 */
[----:B------:R-:W1:Y:S01]  /*fc50*/  MUFU.EX2 R176, R176 ;  /* 0x000000b000b07308 */ /* 0x000e620000000800 */
[----:B--2---:R-:W-:Y:S02]  /*fc60*/  FADD.FTZ R3, R172, R3 ;  /* 0x00000003ac037221 */ /* 0x004fe40000010000 */
[----:B------:R-:W-:-:S05]  /*fc70*/  FMUL.FTZ R13, R13, R20 ;  /* 0x000000140d0d7220 */ /* 0x000fca0000410000 */
[----:B------:R-:W2:Y:S01]  /*fc80*/  MUFU.EX2 R177, R177 ;  /* 0x000000b100b17308 */ /* 0x000ea20000000800 */
[----:B0-----:R-:W-:-:S07]  /*fc90*/  FADD.FTZ R3, R173, R3 ;  /* 0x00000003ad037221 */ /* 0x001fce0000010000 */
[----:B------:R-:W0:Y:S01]  /*fca0*/  MUFU.EX2 R13, R13 ;  /* 0x0000000d000d7308 */ /* 0x000e220000000800 */
[----:B-1----:R-:W-:-:S07]  /*fcb0*/  FADD.FTZ R3, R176, R3 ;  /* 0x00000003b0037221 */ /* 0x002fce0000010000 */
[----:B------:R-:W1:Y:S01]  /*fcc0*/  MUFU.EX2 R180, R180 ;  /* 0x000000b400b47308 */ /* 0x000e620000000800 */
[----:B--2---:R-:W-:Y:S01]  /*fcd0*/  FADD.FTZ R3, R177, R3 ;  /* 0x00000003b1037221 */ /* 0x004fe20000010000 */
        /* <DEDUP_REMOVED lines=10> */
[-C--:B0-----:R-:W-:Y:S01]  /*fd80*/  FMUL.FTZ R14, R168, R20.reuse ;  /* 0x00000014a80e7220 */ /* 0x081fe20000410000 */
[-C--:B------:R-:W-:Y:S01]  /*fd90*/  FMUL.FTZ R42, R42, R13.reuse ;  /* 0x0000000d2a2a7220 */ /* 0x080fe20000410000 */
[-C--:B------:R-:W-:Y:S01]  /*fda0*/  FMUL.FTZ R43, R43, R13.reuse ;  /* 0x0000000d2b2b7220 */ /* 0x080fe20000410000 */
[----:B------:R-:W-:Y:S01]  /*fdb0*/  FMUL.FTZ R46, R46, R13 ;  /* 0x0000000d2e2e7220 */ /* 0x000fe20000410000 */
        /* <DEDUP_REMOVED lines=17> */
[----:B------:R-:W-:-:S02]  /*fed0*/  IMAD R14, R17, 0x1000, R213 ;  /* 0x00001000110e7824 */ /* 0x000fc400078e02d5 */
[-C--:B------:R-:W-:Y:S01]  /*fee0*/  FMUL.FTZ R47, R47, R13.reuse ;  /* 0x0000000d2f2f7220 */ /* 0x080fe20000410000 */
[-C--:B------:R-:W-:Y:S01]  /*fef0*/  FMUL.FTZ R50, R50, R13.reuse ;  /* 0x0000000d32327220 */ /* 0x080fe20000410000 */
[-C--:B------:R-:W-:Y:S01]  /*ff00*/  FMUL.FTZ R51, R51, R13.reuse ;  /* 0x0000000d33337220 */ /* 0x080fe20000410000 */
[----:B------:R1:W-:Y:S01]  /*ff10*/  MUFU.EX2 R181, R154 ;  /* 0x0000009a00b57308 */ /* 0x0003e20000000800 */
[----:B------:R-:W-:Y:S01]  /*ff20*/  R2UR UR6, R14 ;  /* 0x000000000e0672ca */ /* 0x000fe200000e0000 */
[-C--:B------:R-:W-:Y:S01]  /*ff30*/  FMUL.FTZ R54, R54, R13.reuse ;  /* 0x0000000d36367220 */ /* 0x080fe20000410000 */
[-C--:B------:R-:W-:Y:S01]  /*ff40*/  FMUL.FTZ R55, R55, R13.reuse ;  /* 0x0000000d37377220 */ /* 0x080fe20000410000 */
[-C--:B------:R-:W-:Y:S01]  /*ff50*/  FMUL.FTZ R58, R58, R13.reuse ;  /* 0x0000000d3a3a7220 */ /* 0x080fe20000410000 */
[-C--:B------:R-:W-:Y:S01]  /*ff60*/  FMUL.FTZ R59, R59, R13.reuse ;  /* 0x0000000d3b3b7220 */ /* 0x080fe20000410000 */
[-C--:B------:R-:W-:Y:S01]  /*ff70*/  FMUL.FTZ R62, R62, R13.reuse ;  /* 0x0000000d3e3e7220 */ /* 0x080fe20000410000 */
[-C--:B------:R-:W-:Y:S01]  /*ff80*/  FMUL.FTZ R63, R63, R13.reuse ;  /* 0x0000000d3f3f7220 */ /* 0x080fe20000410000 */
[----:B------:R-:W2:Y:S01]  /*ff90*/  MUFU.EX2 R163, R200 ;  /* 0x000000c800a37308 */ /* 0x000ea20000000800 */
[----:B-1----:R-:W-:Y:S01]  /*ffa0*/  F2FP.BF16.F32.PACK_AB R154, R157, R156 ;  /* 0x0000009c9d9a723e */ /* 0x002fe200000010ff */
[----:B0-----:R-:W-:Y:S01]  /*ffb0*/  FADD.FTZ R3, R166, R3 ;  /* 0x00000003a6037221 */ /* 0x001fe20000010000 */
[----:B------:R-:W-:Y:S01]  /*ffc0*/  F2FP.BF16.F32.PACK_AB R156, R161, R160 ;  /* 0x000000a0a19c723e */ /* 0x000fe200000010ff */
[----:B------:R-:W-:Y:S01]  /*ffd0*/  FMUL.FTZ R66, R66, R13 ;  /* 0x0000000d42427220 */ /* 0x000fe20000410000 */
[----:B------:R-:W-:Y:S01]  /*ffe0*/  F2FP.BF16.F32.PACK_AB R160, R169, R183 ;  /* 0x000000b7a9a0723e */ /* 0x000fe200000010ff */
[-C--:B------:R-:W-:Y:S01]  /*fff0*/  FMUL.FTZ R67, R67, R13.reuse ;  /* 0x0000000d43437220 */ /* 0x080fe20000410000 */
[----:B------:R-:W-:Y:S01]  /*10000*/  F2FP.BF16.F32.PACK_AB R166, R166, R180 ;  /* 0x000000b4a6a6723e */ /* 0x000fe200000010ff */
        /* <DEDUP_REMOVED lines=40> */
[----:B------:R-:W2:Y:S01]  /*10290*/  MUFU.EX2 R179, R221 ;  /* 0x000000dd00b37308 */ /* 0x000ea20000000800 */
[----:B0-----:R-:W-:-:S02]  /*102a0*/  IMAD.MOV.U32 R15, RZ, RZ, 0x40000040 ;  /* 0x40000040ff0f7424 */ /* 0x001fc400078e00ff */
[-C--:B------:R-:W-:Y:S01]  /*102b0*/  FMUL.FTZ R135, R135, R13.reuse ;  /* 0x0000000d87877220 */ /* 0x080fe20000410000 */
[-C--:B------:R-:W-:Y:S01]  /*102c0*/  FMUL.FTZ R138, R138, R13.reuse ;  /* 0x0000000d8a8a7220 */ /* 0x080fe20000410000 */
[-C--:B------:R-:W-:Y:S01]  /*102d0*/  FMUL.FTZ R139, R139, R13.reuse ;  /* 0x0000000d8b8b7220 */ /* 0x080fe20000410000 */
[-C--:B------:R-:W-:Y:S01]  /*102e0*/  FMUL.FTZ R142, R142, R13.reuse ;  /* 0x0000000d8e8e7220 */ /* 0x080fe20000410000 */
[----:B------:R-:W-:Y:S01]  /*102f0*/  R2UR UR7, R15 ;  /* 0x000000000f0772ca */ /* 0x000fe200000e0000 */
[----:B------:R-:W-:Y:S01]  /*10300*/  FMUL.FTZ R143, R143, R13 ;  /* 0x0000000d8f8f7220 */ /* 0x000fe20000410000 */
[----:B------:R0:W-:Y:S01]  /*10310*/  MUFU.EX2 R199, R162 ;  /* 0x000000a200c77308 */ /* 0x0001e20000000800 */
[----:B-1----:R-:W-:Y:S01]  /*10320*/  F2FP.BF16.F32.PACK_AB R157, R178, R175 ;  /* 0x000000afb29d723e */ /* 0x002fe200000010ff */
[-C--:B------:R-:W-:Y:S01]  /*10330*/  FMUL.FTZ R146, R146, R13.reuse ;  /* 0x0000000d92927220 */ /* 0x080fe20000410000 */
[-C--:B------:R-:W-:Y:S01]  /*10340*/  FMUL.FTZ R147, R147, R13.reuse ;  /* 0x0000000d93937220 */ /* 0x080fe20000410000 */
[-C--:B------:R-:W-:Y:S01]  /*10350*/  FMUL.FTZ R150, R150, R13.reuse ;  /* 0x0000000d96967220 */ /* 0x080fe20000410000 */
[----:B------:R-:W-:Y:S01]  /*10360*/  FMUL.FTZ R151, R151, R13 ;  /* 0x0000000d97977220 */ /* 0x000fe20000410000 */
[----:B------:R-:W-:-:S02]  /*10370*/  IMAD.MOV.U32 R15, RZ, RZ, 0x40000040 ;  /* 0x40000040ff0f7424 */ /* 0x000fc400078e00ff */
[----:B------:R-:W-:Y:S01]  /*10380*/  FADD.FTZ R10, R170, R10 ;  /* 0x0000000aaa0a7221 */ /* 0x000fe20000010000 */
[----:B------:R1:W-:Y:S01]  /*10390*/  MUFU.EX2 R182, R158 ;  /* 0x0000009e00b67308 */ /* 0x0003e20000000800 */
[----:B0-----:R-:W-:Y:S02]  /*103a0*/  F2FP.BF16.F32.PACK_AB R162, R173, R172 ;  /* 0x000000acada2723e */ /* 0x001fe400000010ff */
[----:B------:R-:W-:-:S04]  /*103b0*/  FADD.FTZ R10, R171, R10 ;  /* 0x0000000aab0a7221 */ /* 0x000fc80000010000 */
[----:B------:R-:W-:Y:S01]  /*103c0*/  FADD.FTZ R10, R174, R10 ;  /* 0x0000000aae0a7221 */ /* 0x000fe20000010000 */
[----:B------:R-:W0:Y:S01]  /*103d0*/  MUFU.EX2 R196, R196 ;  /* 0x000000c400c47308 */ /* 0x000e220000000800 */
[----:B-1----:R-:W-:Y:S02]  /*103e0*/  F2FP.BF16.F32.PACK_AB R158, R165, R164 ;  /* 0x000000a4a59e723e */ /* 0x002fe400000010ff */
[----:B------:R-:W-:Y:S01]  /*103f0*/  F2FP.BF16.F32.PACK_AB R164, R177, R176 ;  /* 0x000000b0b1a4723e */ /* 0x000fe200000010ff */
[----:B------:R-:W-:-:S04]  /*10400*/  FADD.FTZ R10, R175, R10 ;  /* 0x0000000aaf0a7221 */ /* 0x000fc80000010000 */
[----:B------:R-:W1:Y:S01]  /*10410*/  MUFU.EX2 R197, R197 ;  /* 0x000000c500c57308 */ /* 0x000e620000000800 */
[----:B------:R-:W-:-:S04]  /*10420*/  FADD.FTZ R10, R178, R10 ;  /* 0x0000000ab20a7221 */ /* 0x000fc80000010000 */
[----:B--2---:R-:W-:-:S03]  /*10430*/  FADD.FTZ R10, R179, R10 ;  /* 0x0000000ab30a7221 */ /* 0x004fc60000010000 */
[----:B------:R-:W2:Y:S01]  /*10440*/  MUFU.EX2 R169, R167 ;  /* 0x000000a700a97308 */ /* 0x000ea20000000800 */
[----:B0-----:R-:W-:Y:S01]  /*10450*/  F2FP.BF16.F32.PACK_AB R161, R196, R182 ;  /* 0x000000b6c4a1723e */ /* 0x001fe200000010ff */
[----:B------:R-:W-:-:S04]  /*10460*/  FADD.FTZ R10, R181, R10 ;  /* 0x0000000ab50a7221 */ /* 0x000fc80000010000 */
[----:B------:R-:W-:Y:S02]  /*10470*/  FADD.FTZ R10, R182, R10 ;  /* 0x0000000ab60a7221 */ /* 0x000fe40000010000 */
[----:B------:R-:W0:Y:S01]  /*10480*/  MUFU.EX2 R198, R198 ;  /* 0x000000c600c67308 */ /* 0x000e220000000800 */
[----:B-1----:R-:W-:Y:S01]  /*10490*/  F2FP.BF16.F32.PACK_AB R163, R199, R197 ;  /* 0x000000c5c7a3723e */ /* 0x002fe200000010ff */
[----:B------:R-:W-:-:S04]  /*104a0*/  FADD.FTZ R10, R196, R10 ;  /* 0x0000000ac40a7221 */ /* 0x000fc80000010000 */
[----:B------:R-:W-:Y:S02]  /*104b0*/  FADD.FTZ R10, R197, R10 ;  /* 0x0000000ac50a7221 */ /* 0x000fe40000010000 */
[----:B------:R1:W3:Y:S02]  /*104c0*/  MUFU.EX2 R172, R155 ;  /* 0x0000009b00ac7308 */ /* 0x0002e40000000800 */
[----:B------:R-:W-:-:S04]  /*104d0*/  FADD.FTZ R10, R199, R10 ;  /* 0x0000000ac70a7221 */ /* 0x000fc80000010000 */
[----:B--2---:R-:W-:Y:S02]  /*104e0*/  FADD.FTZ R10, R169, R10 ;  /* 0x0000000aa90a7221 */ /* 0x004fe40000010000 */
[----:B------:R2:W4:Y:S01]  /*104f0*/  MUFU.EX2 R173, R159 ;  /* 0x0000009f00ad7308 */ /* 0x0005220000000800 */
[----:B-1----:R-:W-:Y:S01]  /*10500*/  F2FP.BF16.F32.PACK_AB R155, R174, R171 ;  /* 0x000000abae9b723e */ /* 0x002fe200000010ff */
[----:B------:R-:W-:Y:S01]  /*10510*/  BAR.SYNC.DEFER_BLOCKING 0xf, 0x100 ;  /* 0x03c4000000007b1d */ /* 0x000fe20000010000 */
[C---:B0-----:R-:W-:Y:S01]  /*10520*/  F2FP.BF16.F32.PACK_AB R165, R198.reuse, R169 ;  /* 0x000000a9c6a5723e */ /* 0x041fe200000010ff */
[----:B------:R-:W-:Y:S01]  /*10530*/  FADD.FTZ R10, R198, R10 ;  /* 0x0000000ac60a7221 */ /* 0x000fe20000010000 */
[----:B--2---:R-:W-:-:S03]  /*10540*/  F2FP.BF16.F32.PACK_AB R159, R181, R179 ;  /* 0x000000b3b59f723e */ /* 0x004fc600000010ff */
[----:B---3--:R-:W-:Y:S01]  /*10550*/  FADD.FTZ R10, R172, R10 ;  /* 0x0000000aac0a7221 */ /* 0x008fe20000010000 */
[----:B----4-:R-:W-:-:S03]  /*10560*/  F2FP.BF16.F32.PACK_AB R167, R173, R172 ;  /* 0x000000acada7723e */ /* 0x010fc600000010ff */
[----:B------:R-:W-:Y:S01]  /*10570*/  FADD.FTZ R10, R173, R10 ;  /* 0x0000000aad0a7221 */ /* 0x000fe20000010000 */
[----:B------:R0:W-:Y:S04]  /*10580*/  STSM.16.M88.4 [R225+0x36400], R152 ;  /* 0x03640098e1007844 */ /* 0x0001e80000000200 */
[----:B------:R1:W-:Y:S04]  /*10590*/  STSM.16.M88.4 [R226], R156 ;  /* 0x0000009ce2007844 */ /* 0x0003e80000000200 */
[----:B------:R1:W-:Y:S04]  /*105a0*/  STSM.16.M88.4 [R228], R160 ;  /* 0x000000a0e4007844 */ /* 0x0003e80000000200 */
[----:B------:R1:W-:Y:S01]  /*105b0*/  STSM.16.M88.4 [R227], R164 ;  /* 0x000000a4e3007844 */ /* 0x0003e20000000200 */
[----:B------:R-:W-:-:S06]  /*105c0*/  WARPGROUP.ARRIVE ;  /* 0x00000000000079c5 */ /* 0x000fcc0000000000 */
[----:B------:R-:W-:Y:S03]  /*105d0*/  HGMMA.64x256x16.F32.BF16 R24, R152, gdesc[UR4].tnspB, R24, gsb0 ;  /* 0x43e0000498187df0 */ /* 0x000fe60008001818 */
[----:B------:R-:W-:Y:S02]  /*105e0*/  WARPGROUP.DEPBAR.LE gsb0, 0x0 ;  /* 0x00008000000079c5 */ /* 0x000fe40000010000 */
[----:B0-----:R-:W-:Y:S01]  /*105f0*/  VIADD R152, R14, 0x80 ;  /* 0x000000800e987836 */ /* 0x001fe20000000000 */
[----:B------:R-:W-:Y:S01]  /*10600*/  WARPGROUP.ARRIVE ;  /* 0x00000000000079c5 */ /* 0x000fe20000000000 */
[----:B------:R-:W-:-:S03]  /*10610*/  IMAD.MOV.U32 R153, RZ, RZ, 0x40000040 ;  /* 0x40000040ff997424 */ /* 0x000fc600078e00ff */
[----:B------:R-:W-:Y:S01]  /*10620*/  R2UR UR6, R152 ;  /* 0x00000000980672ca */ /* 0x000fe200000e0000 */
[C---:B------:R-:W-:Y:S01]  /*10630*/  VIADD R152, R14.reuse, 0x100 ;  /* 0x000001000e987836 */ /* 0x040fe20000000000 */
[----:B------:R-:W-:Y:S01]  /*10640*/  R2UR UR7, R153 ;  /* 0x00000000990772ca */ /* 0x000fe200000e0000 */
[----:B------:R-:W-:Y:S02]  /*10650*/  IMAD.MOV.U32 R153, RZ, RZ, 0x40000040 ;  /* 0x40000040ff997424 */ /* 0x000fe400078e00ff */
[----:B------:R-:W-:-:S13]  /*10660*/  VIADD R14, R14, 0x180 ;  /* 0x000001800e0e7836 */ /* 0x000fda0000000000 */
        /* <DEDUP_REMOVED lines=24> */
.L_x_1363:
[----:B------:R-:W-:Y:S02]  /*107f0*/  VIADD R12, R12, 0x38860 ;  /* 0x000388600c0c7836 */ /* 0x000fe40000000000 */
[----:B------:R-:W-:Y:S02]  /*10800*/  IMAD.MOV.U32 R13, RZ, RZ, R168 ;  /* 0x000000ffff0d7224 */ /* 0x000fe400078e00a8 */
[----:B------:R-:W-:Y:S01]  /*10810*/  IMAD.MOV.U32 R15, RZ, RZ, R21 ;  /* 0x000000ffff0f7224 */ /* 0x000fe200078e0015 */
[----:B------:R-:W-:Y:S01]  /*10820*/  PRMT R12, R190, 0x654, R12 ;  /* 0x00000654be0c7816 */ /* 0x000fe2000000000c */
[----:B------:R-:W-:-:S03]  /*10830*/  IMAD.MOV.U32 R14, RZ, RZ, R17 ;  /* 0x000000ffff0e7224 */ /* 0x000fc600078e0011 */
[----:B------:R0:W-:Y:S01]  /*10840*/  SYNCS.ARRIVE.TRANS64.RED.A1T0 RZ, [R12+URZ], RZ ;  /* 0x000000ff0cff79a7 */ /* 0x0001e2000810043f */
[----:B------:R-:W-:Y:S05]  /*10850*/  @P1 BRA `(.L_x_1364) ;  /* 0xffffffc800401947 */ /* 0x000fea000383ffff */
.L_x_1351:
[----:B------:R-:W-:Y:S05]  /*10860*/  BSYNC B0 ;  /* 0x0000000000007941 */ /* 0x000fea0003800000 */
.L_x_1350:
[----:B0-----:R-:W2:Y:S01]  /*10870*/  LDL.LU R12, [R1+0x4c] ;  /* 0x00004c00010c7983 */ /* 0x001ea20000300800 */
[----:B------:R-:W-:Y:S02]  /*10880*/  IMAD.MOV.U32 R155, RZ, RZ, -0x800000 ;  /* 0xff800000ff9b7424 */ /* 0x000fe400078e00ff */
[----:B------:R-:W-:Y:S01]  /*10890*/  IMAD.MOV.U32 R154, RZ, RZ, -0x800000 ;  /* 0xff800000ff9a7424 */ /* 0x000fe200078e00ff */
[----:B------:R-:W0:Y:S02]  /*108a0*/  SHFL.BFLY PT, R0, R3, 0x2, 0x1f ;  /* 0x0c401f0003007f89 */ /* 0x000e2400000e0000 */
[----:B0-----:R-:W-:-:S05]  /*108b0*/  FADD.FTZ R0, R0, R3 ;  /* 0x0000000300007221 */ /* 0x001fca0000010000 */
[----:B------:R-:W0:Y:S02]  /*108c0*/  SHFL.BFLY PT, R3, R0, 0x1, 0x1f ;  /* 0x0c201f0000037f89 */ /* 0x000e2400000e0000 */
[----:B0-----:R-:W-:Y:S01]  /*108d0*/  FADD.FTZ R0, R0, R3 ;  /* 0x0000000300007221 */ /* 0x001fe20000010000 */
[----:B------:R-:W-:Y:S01]  /*108e0*/  IMAD.MOV.U32 R3, RZ, RZ, RZ ;  /* 0x000000ffff037224 */ /* 0x000fe200078e00ff */
[----:B------:R-:W-:Y:S08]  /*108f0*/  BAR.ARV 0x8, 0x100 ;  /* 0x0204000000007b1d */ /* 0x000ff00000002000 */
[----:B------:R-:W-:Y:S01]  /*10900*/  BAR.SYNC.DEFER_BLOCKING 0xf, 0x100 ;  /* 0x03c4000000007b1d */ /* 0x000fe20000010000 */
[----:B------:R-:W-:-:S13]  /*10910*/  FSETP.NE.FTZ.AND P0, PT, R0, RZ, PT ;  /* 0x000000ff0000720b */ /* 0x000fda0003f15000 */
[----:B------:R-:W0:Y:S01]  /*10920*/  @P0 MUFU.RCP R3, R0 ;  /* 0x0000000000030308 */ /* 0x000e220000001000 */
[----:B------:R-:W-:-:S07]  /*10930*/  @P0 FMUL.FTZ R4, R20, 0.69314718246459960938 ;  /* 0x3f31721814040820 */ /* 0x000fce0000410000 */
[----:B------:R-:W1:Y:S01]  /*10940*/  @P0 MUFU.LG2 R0, R0 ;  /* 0x0000000000000308 */ /* 0x000e620000000c00 */
        /* <DEDUP_REMOVED lines=8> */
[----:B-1----:R-:W-:Y:S01]  /*109d0*/  @P0 FMUL.FTZ R0, R0, 0.69314718246459960938 ;  /* 0x3f31721800000820 */ /* 0x002fe20000410000 */
[-C--:B------:R-:W-:Y:S01]  /*109e0*/  FMUL.FTZ R40, R40, R3.reuse ;  /* 0x0000000328287220 */ /* 0x080fe20000410000 */
[-C--:B------:R-:W-:Y:S01]  /*109f0*/  FMUL.FTZ R41, R41, R3.reuse ;  /* 0x0000000329297220 */ /* 0x080fe20000410000 */
[----:B------:R-:W-:Y:S01]  /*10a00*/  FMUL.FTZ R44, R44, R3 ;  /* 0x000000032c2c7220 */ /* 0x000fe20000410000 */
[----:B------:R-:W-:Y:S01]  /*10a10*/  @P0 FFMA.FTZ R155, R4, R21, R0 ;  /* 0x00000015049b0223 */ /* 0x000fe20000010000 */
[-C--:B------:R-:W-:Y:S01]  /*10a20*/  FMUL.FTZ R45, R45, R3.reuse ;  /* 0x000000032d2d7220 */ /* 0x080fe20000410000 */
[----:B------:R-:W0:Y:S01]  /*10a30*/  SHFL.BFLY PT, R0, R10, 0x2, 0x1f ;  /* 0x0c401f000a007f89 */ /* 0x000e2200000e0000 */
        /* <DEDUP_REMOVED lines=23> */
[----:B0-----:R-:W-:Y:S01]  /*10bb0*/  FADD.FTZ R0, R0, R10 ;  /* 0x0000000a00007221 */ /* 0x001fe20000010000 */
[-C--:B------:R-:W-:Y:S01]  /*10bc0*/  FMUL.FTZ R93, R93, R3.reuse ;  /* 0x000000035d5d7220 */ /* 0x080fe20000410000 */
[-C--:B------:R-:W-:Y:S01]  /*10bd0*/  FMUL.FTZ R96, R96, R3.reuse ;  /* 0x0000000360607220 */ /* 0x080fe20000410000 */
[-C--:B------:R-:W-:Y:S01]  /*10be0*/  FMUL.FTZ R97, R97, R3.reuse ;  /* 0x0000000361617220 */ /* 0x080fe20000410000 */
        /* <DEDUP_REMOVED lines=25> */
[----:B0-----:R-:W-:Y:S01]  /*10d80*/  FADD.FTZ R4, R0, R4 ;  /* 0x0000000400047221 */ /* 0x001fe20000010000 */
[----:B------:R-:W-:-:S02]  /*10d90*/  IMAD.MOV.U32 R0, RZ, RZ, RZ ;  /* 0x000000ffff007224 */ /* 0x000fc400078e00ff */
[-C--:B------:R-:W-:Y:S01]  /*10da0*/  FMUL.FTZ R148, R148, R3.reuse ;  /* 0x0000000394947220 */ /* 0x080fe20000410000 */
[----:B------:R-:W-:Y:S01]  /*10db0*/  FMUL.FTZ R149, R149, R3 ;  /* 0x0000000395957220 */ /* 0x000fe20000410000 */
        /* <DEDUP_REMOVED lines=78> */
[----:B------:R-:W-:Y:S06]  /*112a0*/  BAR.ARV 0xe, 0x100 ;  /* 0x0384000000007b1d */ /* 0x000fec0000002000 */
[----:B------:R-:W-:-:S02]  /*112b0*/  PLOP3.LUT P0, PT, PT, PT, PT, 0x8, 0x0 ;  /* 0x000000000000781c */ /* 0x000fc40003f0e170 */
[----:B------:R-:W-:Y:S02]  /*112c0*/  LOP3.LUT R186, R186, R0, RZ, 0x3c, !PT ;  /* 0x00000000baba7212 */ /* 0x000fe400078e3cff */
[----:B------:R-:W-:Y:S01]  /*112d0*/  SEL R17, R17, RZ, P1 ;  /* 0x000000ff11117207 */ /* 0x000fe20000800000 */
[----:B--2---:R-:W-:-:S05]  /*112e0*/  VIADD R12, R12, 0x1 ;  /* 0x000000010c0c7836 */ /* 0x004fca0000000000 */
[----:B------:R2:W-:Y:S03]  /*112f0*/  STL [R1+0x4c], R12 ;  /* 0x00004c0c01007387 */ /* 0x0005e60000100800 */
.L_x_1300:
[----:B------:R-:W-:Y:S05]  /*11300*/  BSYNC B7 ;  /* 0x0000000000077941 */ /* 0x000fea0003800000 */
.L_x_1296:
[----:B------:R-:W3:Y:S08]  /*11310*/  S2UR UR4, SR_CgaCtaId ;  /* 0x00000000000479c3 */ /* 0x000ef00000008800 */
[----:B------:R-:W-:Y:S01]  /*11320*/  BAR.SYNC.DEFER_BLOCKING 0x5, 0x180 ;  /* 0x0146000000007b1d */ /* 0x000fe20000010000 */
[----:B------:R-:W-:-:S05]  /*11330*/  MOV R2, 0x400 ;  /* 0x0000040000027802 */ /* 0x000fca0000000f00 */
[----:B------:R-:W-:Y:S01]  /*11340*/  BSSY B0, `(.L_x_1365) ;  /* 0x00004f7000007945 */ /* 0x000fe20003800000 */
[----:B---3--:R-:W-:-:S05]  /*11350*/  IMAD.U32 R190, RZ, RZ, UR4 ;  /* 0x00000004ffbe7e24 */ /* 0x008fca000f8e00ff */
[----:B------:R-:W-:-:S05]  /*11360*/  LEA R2, R190, R2, 0x18 ;  /* 0x00000002be027211 */ /* 0x000fca00078ec0ff */
[----:B-----5:R3:W4:Y:S01]  /*11370*/  LDS.128 R84, [R2+0x388d0] ;  /* 0x0388d00002547984 */ /* 0x0207220000000c00 */
[----:B------:R-:W-:Y:S06]  /*11380*/  BAR.ARV 0x4, 0x180 ;  /* 0x0106000000007b1d */ /* 0x000fec0000002000 */
[----:B------:R-:W-:Y:S05]  /*11390*/  @P0 BRA `(.L_x_1366) ;  /* 0x0000003c00b00947 */ /* 0x000fea0003800000 */
[----:B------:R-:W3:Y:S01]  /*113a0*/  LDL R3, [R1+0x68] ;  /* 0x0000680001037983 */ /* 0x000ee20000100800 */
[----:B------:R-:W4:Y:S01]  /*113b0*/  S2R R0, SR_SWINHI ;  /* 0x0000000000007919 */ /* 0x000f220000002f00 */
[----:B------:R-:W-:Y:S01]  /*113c0*/  F2FP.BF16.F32.PACK_AB R10, R29, R28 ;  /* 0x0000001c1d0a723e */ /* 0x000fe200000010ff */
[----:B------:R-:W-:Y:S01]  /*113d0*/  ULDC.64 UR6, c[0x0][0xd00] ;  /* 0x0003400000067ab9 */ /* 0x000fe20000000a00 */
[----:B------:R-:W-:Y:S01]  /*113e0*/  F2FP.BF16.F32.PACK_AB R11, R31, R30 ;  /* 0x0000001e1f0b723e */ /* 0x000fe200000010ff */
[----:B------:R-:W3:Y:S01]  /*113f0*/  LDL.LU R156, [R1+0x3c] ;  /* 0x00003c00019c7983 */ /* 0x000ee20000300800 */
[----:B012---:R-:W-:Y:S01]  /*11400*/  F2FP.BF16.F32.PACK_AB R12, R33, R32 ;  /* 0x00000020210c723e */ /* 0x007fe200000010ff */
[----:B------:R-:W-:Y:S01]  /*11410*/  ULDC.64 UR4, c[0x0][0xd08] ;  /* 0x0003420000047ab9 */ /* 0x000fe20000000a00 */
[----:B------:R-:W-:Y:S01]  /*11420*/  F2FP.BF16.F32.PACK_AB R13, R35, R34 ;  /* 0x00000022230d723e */ /* 0x000fe200000010ff */
[----:B----4-:R-:W2:Y:S01]  /*11430*/  LDL.LU R84, [R1+0x40] ;  /* 0x0000400001547983 */ /* 0x010ea20000300800 */
[----:B------:R-:W-:-:S02]  /*11440*/  MOV R152, R2 ;  /* 0x0000000200987202 */ /* 0x000fc40000000f00 */
[----:B------:R-:W-:Y:S02]  /*11450*/  MOV R153, R0 ;  /* 0x0000000000997202 */ /* 0x000fe40000000f00 */
[----:B------:R-:W-:Y:S02]  /*11460*/  F2FP.BF16.F32.PACK_AB R14, R37, R36 ;  /* 0x00000024250e723e */ /* 0x000fe400000010ff */
[----:B------:R-:W-:Y:S01]  /*11470*/  F2FP.BF16.F32.PACK_AB R15, R39, R38 ;  /* 0x00000026270f723e */ /* 0x000fe200000010ff */
[----:B------:R-:W-:Y:S01]  /*11480*/  BAR.SYNC.DEFER_BLOCKING 0x1, 0x100 ;  /* 0x0044000000007b1d */ /* 0x000fe20000010000 */
[----:B---3--:R-:W-:-:S03]  /*11490*/  IMAD.WIDE R20, R3, 0x2, R152 ;  /* 0x0000000203147825 */ /* 0x008fc600078e0298 */
        /* <DEDUP_REMOVED lines=8> */
[----:B0-----:R-:W-:-:S04]  /*11520*/  IADD3 R8, P0, R20, 0x20, RZ ;  /* 0x0000002014087810 */ /* 0x001fc80007f1e0ff */
[----:B------:R-:W-:Y:S01]  /*11530*/  LOP3.LUT R0, R8, 0x380, RZ, 0xc0, !PT ;  /* 0x0000038008007812 */ /* 0x000fe200078ec0ff */
[----:B------:R-:W-:-:S03]  /*11540*/  IMAD.X R9, RZ, RZ, R21, P0 ;  /* 0x000000ffff097224 */ /* 0x000fc600000e0615 */
[----:B------:R-:W-:-:S04]  /*11550*/  SHF.R.U64 R0, R0, 0x3, RZ ;  /* 0x0000000300007819 */ /* 0x000fc800000012ff */
[----:B------:R-:W-:-:S04]  /*11560*/  LOP3.LUT R8, R0, R8, RZ, 0x3c, !PT ;  /* 0x0000000800087212 */ /* 0x000fc800078e3cff */
[----:B------:R-:W-:-:S05]  /*11570*/  MOV R8, R8 ;  /* 0x0000000800087202 */ /* 0x000fca0000000f00 */
[----:B------:R0:W-:Y:S02]  /*11580*/  STSM.16.M88.4 [R8], R12 ;  /* 0x0000000c08007844 */ /* 0x0001e40000000200 */
[----:B0-----:R-:W-:-:S04]  /*11590*/  IADD3 R8, P0, R20, 0x40, RZ ;  /* 0x0000004014087810 */ /* 0x001fc80007f1e0ff */
        /* <DEDUP_REMOVED lines=145> */
[----:B0-----:R-:W-:-:S04]  /*11eb0*/  LOP3.LUT R3, R0, 0x380, RZ, 0xc0, !PT ;  /* 0x0000038000037812 */ /* 0x001fc800078ec0ff */
        /* <DEDUP_REMOVED lines=15> */
[----:B0-----:R-:W-:Y:S01]  /*11fb0*/  @P0 IADD3 R12, P2, R156, UR4, RZ ;  /* 0x000000049c0c0c10 */ /* 0x001fe2000ff5e0ff */
        /* <DEDUP_REMOVED lines=8> */
[----:B0-----:R-:W2:Y:S02]  /*12040*/  LDG.E R10, desc[UR42][R10.64+0x4] ;  /* 0x0000042a0a0a7981 */ /* 0x001ea4000c1e1900 */
[----:B--2---:R-:W-:-:S07]  /*12050*/  IMAD.IADD R3, R10, 0x1, -R3 ;  /* 0x000000010a037824 */ /* 0x004fce00078e0a03 */
.L_x_1367:
        /* <DEDUP_REMOVED lines=10> */
[----:B-1----:R-:W-:Y:S05]  /*12100*/  @P0 BRA `(.L_x_1368) ;  /* 0x0000000400040947 */ /* 0x002fea0003800000 */
[----:B------:R-:W2:Y:S01]  /*12110*/  LDL.LU R15, [R1+0x50] ;  /* 0x00005000010f7983 */ /* 0x000ea20000300800 */
[----:B------:R-:W-:Y:S01]  /*12120*/  IMAD.MOV.U32 R14, RZ, RZ, 0xab8 ;  /* 0x00000ab8ff0e7424 */ /* 0x000fe200078e00ff */
[----:B------:R-:W-:Y:S01]  /*12130*/  ISETP.GT.AND P1, PT, R0, 0x1, PT ;  /* 0x000000010000780c */ /* 0x000fe20003f24270 */
[----:B------:R-:W1:Y:S01]  /*12140*/  LDC R157, c[0x0][0xce8] ;  /* 0x00033a00ff9d7b82 */ /* 0x000e620000000800 */
[----:B------:R-:W3:Y:S04]  /*12150*/  LDL R84, [R1+0x60] ;  /* 0x0000600001547983 */ /* 0x000ee80000100800 */
[----:B------:R-:W4:Y:S01]  /*12160*/  LDL R156, [R1+0x48] ;  /* 0x00004800019c7983 */ /* 0x000f220000100800 */
[----:B------:R-:W-:Y:S02]  /*12170*/  SEL R14, R14, 0xa78, P1 ;  /* 0x00000a780e0e7807 */ /* 0x000fe40000800000 */
[----:B------:R-:W-:Y:S01]  /*12180*/  ISETP.NE.U32.AND P0, PT, RZ, UR6, PT ;  /* 0x00000006ff007c0c */ /* 0x000fe2000bf05070 */
[----:B------:R-:W5:Y:S01]  /*12190*/  LDL R161, [R1+0x64] ;  /* 0x0000640001a17983 */ /* 0x000f620000100800 */
[----:B0-----:R-:W0:Y:S02]  /*121a0*/  LDC.64 R12, c[0x0][R14+0x220] ;  /* 0x000088000e0c7b82 */ /* 0x001e240000000a00 */
[----:B------:R-:W-:Y:S01]  /*121b0*/  ISETP.NE.AND.EX P0, PT, RZ, UR7, PT, P0 ;  /* 0x00000007ff007c0c */ /* 0x000fe2000bf05300 */
[----:B------:R-:W5:Y:S03]  /*121c0*/  LDL R159, [R1+0x58] ;  /* 0x00005800019f7983 */ /* 0x000f660000100800 */
[----:B------:R-:W-:-:S02]  /*121d0*/  SEL R20, R158, RZ, !P0 ;  /* 0x000000ff9e147207 */ /* 0x000fc40004000000 */
[----:B------:R-:W1:Y:S03]  /*121e0*/  LDC.64 R10, c[0x0][R14+0x218] ;  /* 0x000086000e0a7b82 */ /* 0x000e660000000a00 */
[----:B0-----:R-:W-:Y:S01]  /*121f0*/  IMAD R13, R13, R20, RZ ;  /* 0x000000140d0d7224 */ /* 0x001fe200078e02ff */
[----:B--2---:R-:W-:Y:S02]  /*12200*/  SEL R15, R15, RZ, !P0 ;  /* 0x000000ff0f0f7207 */ /* 0x004fe40004000000 */
[----:B-1----:R-:W-:-:S03]  /*12210*/  ISETP.NE.AND P0, PT, R157, 0x1, PT ;  /* 0x000000019d00780c */ /* 0x002fc60003f05270 */
[C---:B------:R-:W-:Y:S02]  /*12220*/  IMAD R15, R12.reuse, R15, R13 ;  /* 0x0000000f0c0f7224 */ /* 0x040fe400078e020d */
[----:B------:R-:W-:-:S04]  /*12230*/  IMAD.WIDE.U32 R12, R12, R20, RZ ;  /* 0x000000140c0c7225 */ /* 0x000fc800078e00ff */
[-C--:B------:R-:W-:Y:S02]  /*12240*/  IMAD R20, R11, R184.reuse, RZ ;  /* 0x000000b80b147224 */ /* 0x080fe400078e02ff */
[----:B------:R-:W-:-:S04]  /*12250*/  IMAD.WIDE.U32 R10, R10, R184, RZ ;  /* 0x000000b80a0a7225 */ /* 0x000fc800078e00ff */
[----:B------:R-:W-:Y:S02]  /*12260*/  IMAD.IADD R20, R11, 0x1, R20 ;  /* 0x000000010b147824 */ /* 0x000fe400078e0214 */
[----:B------:R-:W0:Y:S01]  /*12270*/  @P0 LDC R11, c[0x0][0xcec] ;  /* 0x00033b00ff0b0b82 */ /* 0x000e220000000800 */
[----:B------:R-:W-:-:S07]  /*12280*/  IADD3 R21, P2, P3, R12, R10, R8 ;  /* 0x0000000a0c157210 */ /* 0x000fce0007b5e008 */
[----:B------:R-:W1:Y:S01]  /*12290*/  @P0 LDC R10, c[0x0][0xcf0] ;  /* 0x00033c00ff0a0b82 */ /* 0x000e620000000800 */
[----:B---3--:R-:W-:Y:S02]  /*122a0*/  IMAD R84, R160, 0x40, R84 ;  /* 0x00000040a0547824 */ /* 0x008fe400078e0254 */
[----:B------:R-:W-:-:S05]  /*122b0*/  IMAD.IADD R15, R13, 0x1, R15 ;  /* 0x000000010d0f7824 */ /* 0x000fca00078e020f */
[----:B------:R-:W-:Y:S01]  /*122c0*/  IADD3.X R15, R15, R20, R9, P2, P3 ;  /* 0x000000140f0f7210 */ /* 0x000fe200017e6409 */
[----:B------:R-:W-:Y:S02]  /*122d0*/  IMAD.MOV.U32 R20, RZ, RZ, R84 ;  /* 0x000000ffff147224 */ /* 0x000fe400078e0054 */
[----:B0-----:R-:W-:-:S05]  /*122e0*/  @P0 IMAD.HI.U32 R11, R84, R11, RZ ;  /* 0x0000000b540b0227 */ /* 0x001fca00078e00ff */
[----:B-1----:R-:W-:Y:S02]  /*122f0*/  @P0 SHF.R.U32.HI R20, RZ, R10, R11 ;  /* 0x0000000aff140219 */ /* 0x002fe4000001160b */
[----:B------:R-:W0:Y:S01]  /*12300*/  LDC.64 R10, c[0x0][R14+0x228] ;  /* 0x00008a000e0a7b82 */ /* 0x000e220000000a00 */
[----:B----4-:R-:W-:-:S05]  /*12310*/  SEL R156, R156, RZ, P1 ;  /* 0x000000ff9c9c7207 */ /* 0x010fca0000800000 */
        /* <DEDUP_REMOVED lines=19> */
[----:B-----5:R-:W-:-:S03]  /*12450*/  IMAD.MOV R10, RZ, RZ, -R161 ;  /* 0x000000ffff0a7224 */ /* 0x020fc600078e0aa1 */
        /* <DEDUP_REMOVED lines=12> */
.L_x_1368:
[----:B------:R-:W-:Y:S02]  /*12520*/  ISETP.GT.AND P1, PT, R0, 0x1, PT ;  /* 0x000000010000780c */ /* 0x000fe40003f24270 */
[----:B------:R-:W-:-:S04]  /*12530*/  ISETP.NE.U32.AND P0, PT, RZ, UR6, PT ;  /* 0x00000006ff007c0c */ /* 0x000fc8000bf05070 */
[----:B------:R-:W-:-:S04]  /*12540*/  ISETP.NE.AND.EX P0, PT, RZ, UR7, PT, P0 ;  /* 0x00000007ff007c0c */ /* 0x000fc8000bf05300 */
[----:B------:R-:W-:-:S03]  /*12550*/  SEL R0, R158, RZ, !P0 ;  /* 0x000000ff9e007207 */ /* 0x000fc60004000000 */
[----:B------:R-:W-:Y:S06]  /*12560*/  @P1 BRA `(.L_x_1369) ;  /* 0x0000001000601947 */ /* 0x000fec0003800000 */
[----:B------:R-:W2:Y:S01]  /*12570*/  S2R R20, SR_TID.X ;  /* 0x0000000000147919 */ /* 0x000ea20000002100 */
[----:B------:R-:W3:Y:S01]  /*12580*/  LDC R80, c[0x0][0xce8] ;  /* 0x00033a00ff507b82 */ /* 0x000ee20000000800 */
[----:B------:R-:W-:Y:S01]  /*12590*/  ULDC.64 UR4, c[0x0][0xba0] ;  /* 0x0002e80000047ab9 */ /* 0x000fe20000000a00 */
[----:B--2---:R-:W-:-:S05]  /*125a0*/  VIADD R20, R20, 0xffffff80 ;  /* 0xffffff8014147836 */ /* 0x004fca0000000000 */
[----:B01----:R-:W-:-:S04]  /*125b0*/  SHF.R.S32.HI R11, RZ, 0x1f, R20 ;  /* 0x0000001fff0b7819 */ /* 0x003fc80000011414 */
        /* <DEDUP_REMOVED lines=11> */
[----:B------:R-:W-:-:S02]  /*12670*/  IADD3 R41, P1, R152, 0x6000, RZ ;  /* 0x0000600098297810 */ /* 0x000fc40007f3e0ff */
[----:B------:R-:W-:Y:S01]  /*12680*/  LOP3.LUT R36, R36, R37, RZ, 0x3c, !PT ;  /* 0x0000002524247212 */ /* 0x000fe200078e3cff */
[----:B------:R-:W-:Y:S01]  /*12690*/  IMAD.X R37, RZ, RZ, R153, P0 ;  /* 0x000000ffff257224 */ /* 0x000fe200000e0699 */
[----:B------:R-:W-:Y:S01]  /*126a0*/  IADD3 R65, P0, R152, 0xc000, RZ ;  /* 0x0000c00098417810 */ /* 0x000fe20007f1e0ff */
[----:B------:R-:W-:Y:S01]  /*126b0*/  IMAD.WIDE.U32 R8, R8, UR4, RZ ;  /* 0x0000000408087c25 */ /* 0x000fe2000f8e00ff */
[----:B------:R-:W-:Y:S01]  /*126c0*/  ULDC.64 UR4, c[0x0][0xbe8] ;  /* 0x0002fa0000047ab9 */ /* 0x000fe20000000a00 */
[----:B------:R-:W-:Y:S02]  /*126d0*/  LOP3.LUT R12, R13, 0x380, RZ, 0xc0, !PT ;  /* 0x000003800d0c7812 */ /* 0x000fe400078ec0ff */
[----:B------:R-:W-:Y:S01]  /*126e0*/  LOP3.LUT R64, R65, 0x380, RZ, 0xc0, !PT ;  /* 0x0000038041407812 */ /* 0x000fe200078ec0ff */
[----:B------:R-:W-:Y:S01]  /*126f0*/  IMAD.IADD R9, R9, 0x1, R21 ;  /* 0x0000000109097824 */ /* 0x000fe200078e0215 */
[----:B------:R-:W-:Y:S01]  /*12700*/  LOP3.LUT R40, R41, 0x380, RZ, 0xc0, !PT ;  /* 0x0000038029287812 */ /* 0x000fe200078ec0ff */
[----:B------:R-:W-:Y:S01]  /*12710*/  IMAD.IADD R11, R20, 0x1, -R11 ;  /* 0x00000001140b7824 */ /* 0x000fe200078e0a0b */
[----:B------:R-:W-:Y:S01]  /*12720*/  SHF.R.U64 R64, R64, 0x3, RZ ;  /* 0x0000000340407819 */ /* 0x000fe200000012ff */
[----:B------:R-:W-:Y:S01]  /*12730*/  IMAD.WIDE.U32 R8, R184, UR4, R8 ;  /* 0x00000004b8087c25 */ /* 0x000fe2000f8e0008 */
[----:B------:R-:W-:Y:S01]  /*12740*/  SHF.R.U64 R12, R12, 0x3, RZ ;  /* 0x000000030c0c7819 */ /* 0x000fe200000012ff */
[----:B------:R-:W5:Y:S01]  /*12750*/  LD.E.128 R36, desc[UR42][R36.64] ;  /* 0x0000002a24247980 */ /* 0x000f62000c101d00 */
[----:B------:R-:W-:Y:S01]  /*12760*/  LOP3.LUT R64, R64, R65, RZ, 0x3c, !PT ;  /* 0x0000004140407212 */ /* 0x000fe200078e3cff */
[----:B------:R-:W-:Y:S01]  /*12770*/  IMAD.X R65, RZ, RZ, R153, P0 ;  /* 0x000000ffff417224 */ /* 0x000fe200000e0699 */
[----:B---3--:R-:W-:-:S02]  /*12780*/  ISETP.NE.AND P0, PT, R80, 0x1, PT ;  /* 0x000000015000780c */ /* 0x008fc40003f05270 */
[----:B------:R-:W-:Y:S01]  /*12790*/  SHF.R.S32.HI R20, RZ, 0x1f, R0 ;  /* 0x0000001fff147819 */ /* 0x000fe20000011400 */
[----:B------:R-:W-:Y:S01]  /*127a0*/  IMAD R9, R184, UR5, R9 ;  /* 0x00000005b8097c24 */ /* 0x000fe2000f8e0209 */
[----:B------:R-:W-:Y:S01]  /*127b0*/  ULDC.64 UR4, c[0x0][0xbf0] ;  /* 0x0002fc0000047ab9 */ /* 0x000fe20000000a00 */
[----:B------:R-:W-:Y:S01]  /*127c0*/  IMAD R11, R11, 0x20, R10 ;  /* 0x000000200b0b7824 */ /* 0x000fe200078e020a */
[----:B------:R-:W-:Y:S01]  /*127d0*/  SHF.R.U64 R40, R40, 0x3, RZ ;  /* 0x0000000328287819 */ /* 0x000fe200000012ff */
[----:B------:R-:W-:Y:S01]  /*127e0*/  VIADD R159, R192, 0x40 ;  /* 0x00000040c09f7836 */ /* 0x000fe20000000000 */
[----:B------:R-:W-:Y:S01]  /*127f0*/  LOP3.LUT R12, R12, R13, RZ, 0x3c, !PT ;  /* 0x0000000d0c0c7212 */ /* 0x000fe200078e3cff */
[----:B------:R-:W-:Y:S01]  /*12800*/  VIADD R158, R192, 0x80 ;  /* 0x00000080c09e7836 */ /* 0x000fe20000000000 */
[----:B------:R-:W-:Y:S01]  /*12810*/  IADD3 R25, P4, R152, 0x2000, RZ ;  /* 0x0000200098197810 */ /* 0x000fe20007f9e0ff */
[----:B------:R-:W-:Y:S01]  /*12820*/  VIADD R157, R192, 0xc0 ;  /* 0x000000c0c09d7836 */ /* 0x000fe20000000000 */
[C---:B------:R-:W-:Y:S01]  /*12830*/  IADD3 R29, P5, R152.reuse, 0x3000, RZ ;  /* 0x00003000981d7810 */ /* 0x040fe20007fbe0ff */
[----:B------:R-:W0:Y:S01]  /*12840*/  @P0 LDC R83, c[0x0][0xcec] ;  /* 0x00033b00ff530b82 */ /* 0x000e220000000800 */
[----:B------:R-:W-:Y:S01]  /*12850*/  IADD3 R33, P6, R152, 0x4000, RZ ;  /* 0x0000400098217810 */ /* 0x000fe20007fde0ff */
[----:B------:R-:W-:Y:S01]  /*12860*/  VIADD R156, R192, 0x100 ;  /* 0x00000100c09c7836 */ /* 0x000fe20000000000 */
[----:B------:R-:W-:Y:S01]  /*12870*/  LOP3.LUT R40, R40, R41, RZ, 0x3c, !PT ;  /* 0x0000002928287212 */ /* 0x000fe200078e3cff */
[----:B------:R-:W-:Y:S01]  /*12880*/  VIADD R155, R192, 0x140 ;  /* 0x00000140c09b7836 */ /* 0x000fe20000000000 */
[C---:B------:R-:W-:Y:S01]  /*12890*/  IADD3 R45, P2, R152.reuse, 0x7000, RZ ;  /* 0x00007000982d7810 */ /* 0x040fe20007f5e0ff */
[----:B------:R-:W5:Y:S01]  /*128a0*/  LD.E.128 R64, desc[UR42][R64.64] ;  /* 0x0000002a40407980 */ /* 0x000f62000c101d00 */
[----:B------:R-:W-:Y:S01]  /*128b0*/  LOP3.LUT R5, R152, 0x380, RZ, 0xc0, !PT ;  /* 0x0000038098057812 */ /* 0x000fe200078ec0ff */
[----:B------:R-:W1:Y:S01]  /*128c0*/  @P0 LDC R21, c[0x0][0xcf0] ;  /* 0x00033c00ff150b82 */ /* 0x000e620000000800 */
[----:B------:R-:W-:Y:S01]  /*128d0*/  IMAD R81, R20, UR4, RZ ;  /* 0x0000000414517c24 */ /* 0x000fe2000f8e02ff */
[----:B------:R-:W-:Y:S01]  /*128e0*/  LOP3.LUT R24, R25, 0x380, RZ, 0xc0, !PT ;  /* 0x0000038019187812 */ /* 0x000fe200078ec0ff */
[----:B------:R-:W-:Y:S01]  /*128f0*/  IMAD R20, R160, 0x40, R11 ;  /* 0x00000040a0147824 */ /* 0x000fe200078e020b */
[----:B------:R-:W-:Y:S01]  /*12900*/  LOP3.LUT R28, R29, 0x380, RZ, 0xc0, !PT ;  /* 0x000003801d1c7812 */ /* 0x000fe200078ec0ff */
[C---:B------:R-:W-:Y:S01]  /*12910*/  IMAD R81, R0.reuse, UR5, R81 ;  /* 0x0000000500517c24 */ /* 0x040fe2000f8e0251 */
[----:B------:R-:W-:Y:S01]  /*12920*/  LOP3.LUT R32, R33, 0x380, RZ, 0xc0, !PT ;  /* 0x0000038021207812 */ /* 0x000fe200078ec0ff */
[----:B------:R-:W-:Y:S01]  /*12930*/  IMAD.WIDE.U32 R8, R0, UR4, R8 ;  /* 0x0000000400087c25 */ /* 0x000fe2000f8e0008 */
[----:B------:R-:W-:Y:S01]  /*12940*/  ULDC.64 UR4, c[0x0][0xbe0] ;  /* 0x0002f80000047ab9 */ /* 0x000fe20000000a00 */
[----:B------:R-:W-:-:S02]  /*12950*/  LOP3.LUT R44, R45, 0x380, RZ, 0xc0, !PT ;  /* 0x000003802d2c7812 */ /* 0x000fc400078ec0ff */
[----:B------:R-:W-:Y:S01]  /*12960*/  IMAD.MOV.U32 R11, RZ, RZ, R20 ;  /* 0x000000ffff0b7224 */ /* 0x000fe200078e0014 */
[----:B------:R-:W-:Y:S01]  /*12970*/  SHF.R.U64 R24, R24, 0x3, RZ ;  /* 0x0000000318187819 */ /* 0x000fe200000012ff */
[--C-:B------:R-:W-:Y:S01]  /*12980*/  IMAD.X R13, RZ, RZ, R153.reuse, P3 ;  /* 0x000000ffff0d7224 */ /* 0x100fe200018e0699 */
[C---:B------:R-:W-:Y:S01]  /*12990*/  IADD3 R49, P3, R152.reuse, 0x8000, RZ ;  /* 0x0000800098317810 */ /* 0x040fe20007f7e0ff */
[----:B------:R-:W-:Y:S01]  /*129a0*/  IMAD.X R41, RZ, RZ, R153, P1 ;  /* 0x000000ffff297224 */ /* 0x000fe200008e0699 */
[----:B------:R-:W-:Y:S01]  /*129b0*/  IADD3 R69, P1, R152, 0xd000, RZ ;  /* 0x0000d00098457810 */ /* 0x000fe20007f3e0ff */
[----:B0-----:R-:W-:Y:S01]  /*129c0*/  @P0 IMAD.HI.U32 R0, R20, R83, RZ ;  /* 0x0000005314000227 */ /* 0x001fe200078e00ff */
[----:B------:R-:W-:Y:S01]  /*129d0*/  LOP3.LUT R48, R49, 0x380, RZ, 0xc0, !PT ;  /* 0x0000038031307812 */ /* 0x000fe200078ec0ff */
[----:B------:R-:W5:Y:S01]  /*129e0*/  LD.E.128 R12, desc[UR42][R12.64] ;  /* 0x0000002a0c0c7980 */ /* 0x000f62000c101d00 */
[----:B------:R-:W-:Y:S01]  /*129f0*/  LOP3.LUT R68, R69, 0x380, RZ, 0xc0, !PT ;  /* 0x0000038045447812 */ /* 0x000fe200078ec0ff */
[----:B------:R-:W-:Y:S01]  /*12a00*/  IMAD.IADD R9, R9, 0x1, R81 ;  /* 0x0000000109097824 */ /* 0x000fe200078e0251 */
[----:B------:R-:W-:Y:S01]  /*12a10*/  SHF.R.U64 R28, R28, 0x3, RZ ;  /* 0x000000031c1c7819 */ /* 0x000fe200000012ff */
[----:B------:R-:W5:Y:S01]  /*12a20*/  LD.E.128 R40, desc[UR42][R40.64] ;  /* 0x0000002a28287980 */ /* 0x000f62000c101d00 */
[----:B-1----:R-:W-:-:S02]  /*12a30*/  @P0 SHF.R.U32.HI R11, RZ, R21, R0 ;  /* 0x00000015ff0b0219 */ /* 0x002fc40000011600 */
[----:B------:R-:W-:Y:S02]  /*12a40*/  SHF.R.U64 R32, R32, 0x3, RZ ;  /* 0x0000000320207819 */ /* 0x000fe400000012ff */
[--C-:B------:R-:W-:Y:S01]  /*12a50*/  SHF.R.S32.HI R0, RZ, 0x1f, R11.reuse ;  /* 0x0000001fff007819 */ /* 0x100fe2000001140b */
[----:B------:R-:W-:Y:S01]  /*12a60*/  IMAD.MOV R21, RZ, RZ, -R11 ;  /* 0x000000ffff157224 */ /* 0x000fe200078e0a0b */
[----:B------:R-:W-:Y:S01]  /*12a70*/  SHF.R.U64 R44, R44, 0x3, RZ ;  /* 0x000000032c2c7819 */ /* 0x000fe200000012ff */
[C---:B------:R-:W-:Y:S01]  /*12a80*/  IMAD.WIDE.U32 R8, R11.reuse, UR4, R8 ;  /* 0x000000040b087c25 */ /* 0x040fe2000f8e0008 */
[----:B------:R-:W-:Y:S02]  /*12a90*/  SHF.R.U64 R48, R48, 0x3, RZ ;  /* 0x0000000330307819 */ /* 0x000fe400000012ff */
[----:B------:R-:W-:Y:S01]  /*12aa0*/  SHF.R.U64 R68, R68, 0x3, RZ ;  /* 0x0000000344447819 */ /* 0x000fe200000012ff */
[----:B------:R-:W-:Y:S01]  /*12ab0*/  IMAD R21, R80, R21, R20 ;  /* 0x0000001550157224 */ /* 0x000fe200078e0214 */
[----:B------:R-:W-:Y:S01]  /*12ac0*/  LOP3.LUT R24, R24, R25, RZ, 0x3c, !PT ;  /* 0x0000001918187212 */ /* 0x000fe200078e3cff */
[----:B------:R-:W-:Y:S01]  /*12ad0*/  IMAD R0, R0, UR4, RZ ;  /* 0x0000000400007c24 */ /* 0x000fe2000f8e02ff */
[----:B------:R-:W0:Y:S01]  /*12ae0*/  LDC R20, c[0x0][0xbc8] ;  /* 0x0002f200ff147b82 */ /* 0x000e220000000800 */
[----:B------:R-:W-:Y:S01]  /*12af0*/  LOP3.LUT R28, R28, R29, RZ, 0x3c, !PT ;  /* 0x0000001d1c1c7212 */ /* 0x000fe200078e3cff */
[----:B------:R-:W-:Y:S01]  /*12b00*/  IMAD.X R25, RZ, RZ, R153, P4 ;  /* 0x000000ffff197224 */ /* 0x000fe200020e0699 */
[----:B------:R-:W-:Y:S01]  /*12b10*/  LOP3.LUT R32, R32, R33, RZ, 0x3c, !PT ;  /* 0x0000002120207212 */ /* 0x000fe200078e3cff */
[----:B------:R-:W-:Y:S01]  /*12b20*/  IMAD R11, R11, UR5, R0 ;  /* 0x000000050b0b7c24 */ /* 0x000fe2000f8e0200 */
[----:B------:R-:W-:Y:S01]  /*12b30*/  SHF.R.S32.HI R0, RZ, 0x1f, R21 ;  /* 0x0000001fff007819 */ /* 0x000fe20000011415 */
[----:B------:R-:W-:Y:S01]  /*12b40*/  ULDC.64 UR4, c[0x0][0xbd8] ;  /* 0x0002f60000047ab9 */ /* 0x000fe20000000a00 */
[----:B------:R-:W-:Y:S01]  /*12b50*/  LOP3.LUT R44, R44, R45, RZ, 0x3c, !PT ;  /* 0x0000002d2c2c7212 */ /* 0x000fe200078e3cff */
[----:B------:R-:W-:Y:S01]  /*12b60*/  IMAD.IADD R9, R9, 0x1, R11 ;  /* 0x0000000109097824 */ /* 0x000fe200078e020b */
[----:B------:R-:W-:Y:S01]  /*12b70*/  LOP3.LUT R48, R48, R49, RZ, 0x3c, !PT ;  /* 0x0000003130307212 */ /* 0x000fe200078e3cff */
[----:B------:R-:W-:Y:S01]  /*12b80*/  IMAD R0, R0, UR4, RZ ;  /* 0x0000000400007c24 */ /* 0x000fe2000f8e02ff */
[----:B------:R-:W-:Y:S01]  /*12b90*/  IADD3 R53, P4, R152, 0x9000, RZ ;  /* 0x0000900098357810 */ /* 0x000fe20007f9e0ff */
[----:B------:R-:W-:Y:S01]  /*12ba0*/  IMAD.WIDE.U32 R8, R21, UR4, R8 ;  /* 0x0000000415087c25 */ /* 0x000fe2000f8e0008 */
[----:B------:R-:W-:Y:S01]  /*12bb0*/  LOP3.LUT R68, R68, R69, RZ, 0x3c, !PT ;  /* 0x0000004544447212 */ /* 0x000fe200078e3cff */
[----:B------:R-:W5:Y:S01]  /*12bc0*/  LD.E.128 R24, desc[UR42][R24.64] ;  /* 0x0000002a18187980 */ /* 0x000f62000c101d00 */
[----:B------:R-:W-:Y:S01]  /*12bd0*/  LOP3.LUT R52, R53, 0x380, RZ, 0xc0, !PT ;  /* 0x0000038035347812 */ /* 0x000fe200078ec0ff */
[----:B------:R-:W-:Y:S01]  /*12be0*/  IMAD R81, R21, UR5, R0 ;  /* 0x0000000515517c24 */ /* 0x000fe2000f8e0200 */
[----:B------:R-:W-:Y:S01]  /*12bf0*/  ULDC.64 UR4, c[0x0][0xb80] ;  /* 0x0002e00000047ab9 */ /* 0x000fe20000000a00 */
[----:B------:R-:W-:Y:S01]  /*12c00*/  IMAD.X R29, RZ, RZ, R153, P5 ;  /* 0x000000ffff1d7224 */ /* 0x000fe200028e0699 */
[----:B------:R-:W-:Y:S01]  /*12c10*/  LEA R21, P0, R8, UR4, 0x1 ;  /* 0x0000000408157c11 */ /* 0x000fe2000f8008ff */
[----:B------:R-:W-:Y:S01]  /*12c20*/  IMAD.IADD R81, R9, 0x1, R81 ;  /* 0x0000000109517824 */ /* 0x000fe200078e0251 */
[C---:B------:R-:W-:Y:S01]  /*12c30*/  IADD3 R57, P5, R152.reuse, 0xa000, RZ ;  /* 0x0000a00098397810 */ /* 0x040fe20007fbe0ff */
[--C-:B------:R-:W-:Y:S01]  /*12c40*/  IMAD.X R33, RZ, RZ, R153.reuse, P6 ;  /* 0x000000ffff217224 */ /* 0x100fe200030e0699 */
[----:B------:R-:W-:Y:S01]  /*12c50*/  IADD3 R61, P6, R152, 0xb000, RZ ;  /* 0x0000b000983d7810 */ /* 0x000fe20007fde0ff */
[----:B------:R-:W-:Y:S01]  /*12c60*/  IMAD.X R45, RZ, RZ, R153, P2 ;  /* 0x000000ffff2d7224 */ /* 0x000fe200010e0699 */
[----:B------:R-:W-:Y:S01]  /*12c70*/  LEA.HI.X R81, R8, UR5, R81, 0x1, P0 ;  /* 0x0000000508517c11 */ /* 0x000fe200080f0c51 */
[--C-:B------:R-:W-:Y:S01]  /*12c80*/  IMAD.X R49, RZ, RZ, R153.reuse, P3 ;  /* 0x000000ffff317224 */ /* 0x100fe200018e0699 */
[----:B0-----:R-:W-:Y:S01]  /*12c90*/  ISETP.GE.AND P0, PT, R159, R20, PT ;  /* 0x000000149f00720c */ /* 0x001fe20003f06270 */
[----:B------:R-:W-:Y:S01]  /*12ca0*/  IMAD.X R69, RZ, RZ, R153, P1 ;  /* 0x000000ffff457224 */ /* 0x000fe200008e0699 */
[----:B------:R-:W-:Y:S01]  /*12cb0*/  IADD3 R73, P2, R152, 0xe000, RZ ;  /* 0x0000e00098497810 */ /* 0x000fe20007f5e0ff */
[----:B------:R-:W5:Y:S01]  /*12cc0*/  LD.E.128 R28, desc[UR42][R28.64] ;  /* 0x0000002a1c1c7980 */ /* 0x000f62000c101d00 */
[----:B------:R-:W-:-:S02]  /*12cd0*/  SEL R0, RZ, 0xffffffff, P0 ;  /* 0xffffffffff007807 */ /* 0x000fc40000000000 */
[----:B------:R-:W-:Y:S01]  /*12ce0*/  IADD3 R7, P3, R152, 0xf000, RZ ;  /* 0x0000f00098077810 */ /* 0x000fe20007f7e0ff */
[----:B------:R-:W5:Y:S01]  /*12cf0*/  LD.E.128 R32, desc[UR42][R32.64] ;  /* 0x0000002a20207980 */ /* 0x000f62000c101d00 */
[-C--:B------:R-:W-:Y:S02]  /*12d00*/  ISETP.GE.AND P1, PT, R192, R20.reuse, PT ;  /* 0x00000014c000720c */ /* 0x080fe40003f26270 */
[----:B------:R-:W-:Y:S01]  /*12d10*/  ISETP.GE.AND P0, PT, R158, R20, PT ;  /* 0x000000149e00720c */ /* 0x000fe20003f06270 */
[----:B------:R-:W-:Y:S01]  /*12d20*/  IMAD.SHL.U32 R9, R0, 0x2, RZ ;  /* 0x0000000200097824 */ /* 0x000fe200078e00ff */
[----:B------:R-:W-:Y:S01]  /*12d30*/  LOP3.LUT R56, R57, 0x380, RZ, 0xc0, !PT ;  /* 0x0000038039387812 */ /* 0x000fe200078ec0ff */
[----:B------:R-:W-:Y:S01]  /*12d40*/  IMAD.X R77, RZ, RZ, R153, P3 ;  /* 0x000000ffff4d7224 */ /* 0x000fe200018e0699 */
[----:B------:R-:W-:Y:S01]  /*12d50*/  LOP3.LUT R60, R61, 0x380, RZ, 0xc0, !PT ;  /* 0x000003803d3c7812 */ /* 0x000fe200078ec0ff */
[----:B------:R-:W5:Y:S01]  /*12d60*/  LD.E.128 R44, desc[UR42][R44.64] ;  /* 0x0000002a2c2c7980 */ /* 0x000f62000c101d00 */
[----:B------:R-:W-:-:S02]  /*12d70*/  LOP3.LUT R72, R73, 0x380, RZ, 0xc0, !PT ;  /* 0x0000038049487812 */ /* 0x000fc400078ec0ff */
[----:B------:R-:W-:Y:S01]  /*12d80*/  LOP3.LUT R6, R7, 0x380, RZ, 0xc0, !PT ;  /* 0x0000038007067812 */ /* 0x000fe200078ec0ff */
[----:B------:R-:W5:Y:S01]  /*12d90*/  LD.E.128 R48, desc[UR42][R48.64] ;  /* 0x0000002a30307980 */ /* 0x000f62000c101d00 */
[----:B------:R-:W-:Y:S02]  /*12da0*/  SEL R0, RZ, 0x1, P1 ;  /* 0x00000001ff007807 */ /* 0x000fe40000800000 */
[----:B------:R-:W-:Y:S01]  /*12db0*/  SEL R8, RZ, 0xffffffff, P0 ;  /* 0xffffffffff087807 */ /* 0x000fe20000000000 */
[----:B------:R-:W5:Y:S01]  /*12dc0*/  LD.E.128 R68, desc[UR42][R68.64] ;  /* 0x0000002a44447980 */ /* 0x000f62000c101d00 */
[----:B------:R-:W-:Y:S02]  /*12dd0*/  SHF.R.U64 R52, R52, 0x3, RZ ;  /* 0x0000000334347819 */ /* 0x000fe400000012ff */
[----:B------:R-:W-:Y:S02]  /*12de0*/  SHF.R.U64 R56, R56, 0x3, RZ ;  /* 0x0000000338387819 */ /* 0x000fe400000012ff */
[----:B------:R-:W-:-:S02]  /*12df0*/  SHF.R.U64 R60, R60, 0x3, RZ ;  /* 0x000000033c3c7819 */ /* 0x000fc400000012ff */
[----:B------:R-:W-:Y:S02]  /*12e00*/  SHF.R.U64 R72, R72, 0x3, RZ ;  /* 0x0000000348487819 */ /* 0x000fe400000012ff */
[----:B------:R-:W-:Y:S02]  /*12e10*/  SHF.R.U64 R5, R5, 0x3, RZ ;  /* 0x0000000305057819 */ /* 0x000fe400000012ff */
[----:B------:R-:W-:Y:S02]  /*12e20*/  ISETP.GE.AND P0, PT, R157, R20, PT ;  /* 0x000000149d00720c */ /* 0x000fe40003f06270 */
[----:B------:R-:W-:Y:S02]  /*12e30*/  SHF.R.U64 R6, R6, 0x3, RZ ;  /* 0x0000000306067819 */ /* 0x000fe400000012ff */
[----:B------:R-:W-:Y:S01]  /*12e40*/  LOP3.LUT R0, R9, 0x2, R0, 0xe2, !PT ;  /* 0x0000000209007812 */ /* 0x000fe200078ee200 */
        /* <DEDUP_REMOVED lines=11> */
[----:B------:R-:W-:Y:S01]  /*12f00*/  SEL R8, RZ, 0xffffffff, P0 ;  /* 0xffffffffff087807 */ /* 0x000fe20000000000 */
[----:B------:R-:W5:Y:S01]  /*12f10*/  LD.E.128 R52, desc[UR42][R52.64] ;  /* 0x0000002a34347980 */ /* 0x000f62000c101d00 */
[----:B------:R-:W-:-:S02]  /*12f20*/  LOP3.LUT R76, R6, R7, RZ, 0x3c, !PT ;  /* 0x00000007064c7212 */ /* 0x000fc400078e3cff */
[-C--:B------:R-:W-:Y:S01]  /*12f30*/  ISETP.GE.AND P0, PT, R156, R20.reuse, PT ;  /* 0x000000149c00720c */ /* 0x080fe20003f06270 */
[----:B------:R-:W5:Y:S01]  /*12f40*/  LD.E.128 R4, desc[UR42][R4.64] ;  /* 0x0000002a04047980 */ /* 0x000f62000c101d00 */
[----:B------:R-:W-:Y:S01]  /*12f50*/  LOP3.LUT R0, R9, 0x4, R0, 0xe2, !PT ;  /* 0x0000000409007812 */ /* 0x000fe200078ee200 */
[----:B------:R-:W-:Y:S01]  /*12f60*/  IMAD.SHL.U32 R9, R8, 0x8, RZ ;  /* 0x0000000808097824 */ /* 0x000fe200078e00ff */
[----:B------:R-:W-:Y:S01]  /*12f70*/  SEL R8, RZ, 0xffffffff, P0 ;  /* 0xffffffffff087807 */ /* 0x000fe20000000000 */
[----:B------:R-:W5:Y:S01]  /*12f80*/  LD.E.128 R56, desc[UR42][R56.64] ;  /* 0x0000002a38387980 */ /* 0x000f62000c101d00 */
[----:B------:R-:W-:-:S03]  /*12f90*/  ISETP.GE.AND P0, PT, R155, R20, PT ;  /* 0x000000149b00720c */ /* 0x000fc60003f06270 */
[----:B------:R-:W5:Y:S01]  /*12fa0*/  LD.E.128 R60, desc[UR42][R60.64] ;  /* 0x0000002a3c3c7980 */ /* 0x000f62000c101d00 */
[----:B------:R-:W-:-:S03]  /*12fb0*/  LOP3.LUT R0, R9, 0x8, R0, 0xe2, !PT ;  /* 0x0000000809007812 */ /* 0x000fc600078ee200 */
[----:B------:R-:W5:Y:S04]  /*12fc0*/  LD.E.128 R72, desc[UR42][R72.64] ;  /* 0x0000002a48487980 */ /* 0x000f68000c101d00 */
[----:B------:R-:W5:Y:S01]  /*12fd0*/  LD.E.128 R76, desc[UR42][R76.64] ;  /* 0x0000002a4c4c7980 */ /* 0x000f62000c101d00 */
[----:B------:R-:W-:Y:S01]  /*12fe0*/  IMAD.SHL.U32 R9, R8, 0x10, RZ ;  /* 0x0000001008097824 */ /* 0x000fe200078e00ff */
[----:B------:R-:W-:Y:S01]  /*12ff0*/  @!PT LDS RZ, [RZ] ;  /* 0x00000000fffff984 */ /* 0x000fe20000000800 */
[----:B------:R-:W-:Y:S01]  /*13000*/  @!PT LDS RZ, [RZ] ;  /* 0x00000000fffff984 */ /* 0x000fe20000000800 */
[----:B------:R-:W-:Y:S01]  /*13010*/  @!PT LDS RZ, [RZ] ;  /* 0x00000000fffff984 */ /* 0x000fe20000000800 */
[----:B------:R-:W-:Y:S01]  /*13020*/  @!PT LDS RZ, [RZ] ;  /* 0x00000000fffff984 */ /* 0x000fe20000000800 */
[----:B------:R0:W-:Y:S06]  /*13030*/  MEMBAR.ALL.CTA ;  /* 0x0000000000007992 */ /* 0x0001ec0000008000 */
[----:B0-----:R-:W0:Y:S01]  /*13040*/  FENCE.VIEW.ASYNC.S ;  /* 0x00000000000073c6 */ /* 0x001e220000000000 */
[----:B------:R-:W-:Y:S01]  /*13050*/  SEL R8, RZ, 0xffffffff, P0 ;  /* 0xffffffffff087807 */ /* 0x000fe20000000000 */
[----:B------:R-:W-:Y:S01]  /*13060*/  VIADD R154, R192, 0x180 ;  /* 0x00000180c09a7836 */ /* 0x000fe20000000000 */
[----:B------:R-:W-:Y:S01]  /*13070*/  LOP3.LUT R0, R9, 0x10, R0, 0xe2, !PT ;  /* 0x0000001009007812 */ /* 0x000fe200078ee200 */
[----:B------:R-:W-:-:S02]  /*13080*/  IMAD R82, R160, 0x40, R10 ;  /* 0x00000040a0527824 */ /* 0x000fc400078e020a */
[----:B------:R-:W-:Y:S02]  /*13090*/  IMAD.SHL.U32 R9, R8, 0x20, RZ ;  /* 0x0000002008097824 */ /* 0x000fe400078e00ff */
[----:B------:R-:W-:Y:S01]  /*130a0*/  IMAD R80, R3, R80, RZ ;  /* 0x0000005003507224 */ /* 0x000fe200078e02ff */
[----:B------:R-:W-:Y:S01]  /*130b0*/  ISETP.GE.AND P0, PT, R154, R20, PT ;  /* 0x000000149a00720c */ /* 0x000fe20003f06270 */
[----:B------:R-:W-:Y:S01]  /*130c0*/  VIADD R84, R192, 0x1c0 ;  /* 0x000001c0c0547836 */ /* 0x000fe20000000000 */
[----:B------:R-:W-:Y:S01]  /*130d0*/  LOP3.LUT R3, R9, 0x20, R0, 0xe2, !PT ;  /* 0x0000002009037812 */ /* 0x000fe200078ee200 */
[----:B------:R-:W-:Y:S01]  /*130e0*/  VIADD R0, R2, 0x38820 ;  /* 0x0003882002007836 */ /* 0x000fe20000000000 */
[----:B------:R-:W-:Y:S02]  /*130f0*/  ISETP.GE.AND P1, PT, R82, R80, PT ;  /* 0x000000505200720c */ /* 0x000fe40003f26270 */
[----:B------:R-:W-:Y:S02]  /*13100*/  SEL R8, RZ, 0x40, P0 ;  /* 0x00000040ff087807 */ /* 0x000fe40000000000 */
[----:B------:R-:W-:-:S02]  /*13110*/  ISETP.GE.AND P0, PT, R84, R20, PT ;  /* 0x000000145400720c */ /* 0x000fc40003f06270 */
[----:B------:R-:W-:Y:S02]  /*13120*/  LOP3.LUT R3, R3, R8, RZ, 0xfc, !PT ;  /* 0x0000000803037212 */ /* 0x000fe400078efcff */
[----:B------:R-:W-:Y:S02]  /*13130*/  PRMT R0, RZ, 0x654, R0 ;  /* 0x00000654ff007816 */ /* 0x000fe40000000000 */
[----:B------:R-:W-:Y:S01]  /*13140*/  SEL R8, RZ, 0x80, P0 ;  /* 0x00000080ff087807 */ /* 0x000fe20000000000 */
[C---:B------:R-:W-:Y:S01]  /*13150*/  VIADD R83, R192.reuse, 0x1c0 ;  /* 0x000001c0c0537836 */ /* 0x040fe20000000000 */
[----:B0-----:R0:W-:Y:S01]  /*13160*/  SYNCS.ARRIVE.TRANS64.RED.A1T0 RZ, [R0+URZ], RZ ;  /* 0x000000ff00ff79a7 */ /* 0x0011e2000810043f */
[C---:B------:R-:W-:Y:S02]  /*13170*/  VIADD R88, R192.reuse, 0x180 ;  /* 0x00000180c0587836 */ /* 0x040fe40000000000 */
[C---:B------:R-:W-:Y:S02]  /*13180*/  VIADD R89, R192.reuse, 0x140 ;  /* 0x00000140c0597836 */ /* 0x040fe40000000000 */
[----:B------:R-:W-:-:S02]  /*13190*/  VIADD R90, R192, 0x100 ;  /* 0x00000100c05a7836 */ /* 0x000fc40000000000 */
[C---:B------:R-:W-:Y:S01]  /*131a0*/  VIADD R91, R192.reuse, 0xc0 ;  /* 0x000000c0c05b7836 */ /* 0x040fe20000000000 */
[----:B0-----:R-:W-:Y:S01]  /*131b0*/  LOP3.LUT R0, R3, R8, RZ, 0xfc, !PT ;  /* 0x0000000803007212 */ /* 0x001fe200078efcff */
[C---:B------:R-:W-:Y:S02]  /*131c0*/  VIADD R92, R192.reuse, 0x80 ;  /* 0x00000080c05c7836 */ /* 0x040fe40000000000 */
[----:B------:R-:W-:Y:S01]  /*131d0*/  VIADD R93, R192, 0x40 ;  /* 0x00000040c05d7836 */ /* 0x000fe20000000000 */
[----:B------:R0:W1:Y:S01]  /*131e0*/  SHFL.IDX PT, R8, R21, RZ, 0x181f ;  /* 0x00181fff15087589 */ /* 0x00006200000e0000 */
[----:B------:R-:W-:Y:S03]  /*131f0*/  BSSY B1, `(.L_x_1370) ;  /* 0x0000029000017945 */ /* 0x000fe60003800000 */
[----:B------:R0:W2:Y:S01]  /*13200*/  SHFL.IDX PT, R9, R81, RZ, 0x181f ;  /* 0x00181fff51097589 */ /* 0x0000a200000e0000 */
[----:B------:R-:W-:-:S02]  /*13210*/  SHF.R.S32.HI R83, RZ, 0x1f, R83 ;  /* 0x0000001fff537819 */ /* 0x000fc40000011453 */
[----:B------:R-:W-:Y:S02]  /*13220*/  SHF.R.S32.HI R88, RZ, 0x1f, R88 ;  /* 0x0000001fff587819 */ /* 0x000fe40000011458 */
[----:B------:R-:W-:Y:S02]  /*13230*/  SHF.R.S32.HI R89, RZ, 0x1f, R89 ;  /* 0x0000001fff597819 */ /* 0x000fe40000011459 */
[----:B------:R-:W-:Y:S02]  /*13240*/  SHF.R.S32.HI R90, RZ, 0x1f, R90 ;  /* 0x0000001fff5a7819 */ /* 0x000fe4000001145a */
[----:B------:R-:W-:Y:S02]  /*13250*/  SHF.R.S32.HI R91, RZ, 0x1f, R91 ;  /* 0x0000001fff5b7819 */ /* 0x000fe4000001145b */
[----:B------:R-:W-:Y:S02]  /*13260*/  SHF.R.S32.HI R92, RZ, 0x1f, R92 ;  /* 0x0000001fff5c7819 */ /* 0x000fe4000001145c */
[----:B------:R-:W-:Y:S01]  /*13270*/  SHF.R.S32.HI R93, RZ, 0x1f, R93 ;  /* 0x0000001fff5d7819 */ /* 0x000fe2000001145d */
[----:B0-----:R-:W-:Y:S06]  /*13280*/  @P1 BRA `(.L_x_1371) ;  /* 0x00000000007c1947 */ /* 0x001fec0003800000 */
[-C--:B------:R-:W-:Y:S02]  /*13290*/  ISETP.GE.AND P0, PT, R192, R20.reuse, PT ;  /* 0x00000014c000720c */ /* 0x080fe40003f06270 */
[-C--:B------:R-:W-:Y:S02]  /*132a0*/  ISETP.GE.AND P1, PT, R159, R20.reuse, PT ;  /* 0x000000149f00720c */ /* 0x080fe40003f26270 */
[-C--:B------:R-:W-:Y:S02]  /*132b0*/  ISETP.GE.AND P5, PT, R158, R20.reuse, PT ;  /* 0x000000149e00720c */ /* 0x080fe40003fa6270 */
[-C--:B------:R-:W-:Y:S02]  /*132c0*/  ISETP.GE.AND P3, PT, R157, R20.reuse, PT ;  /* 0x000000149d00720c */ /* 0x080fe40003f66270 */
[----:B------:R-:W-:-:S05]  /*132d0*/  ISETP.GE.AND P2, PT, R156, R20, PT ;  /* 0x000000149c00720c */ /* 0x000fca0003f46270 */
[----:B-12---:R-:W-:-:S05]  /*132e0*/  @!P0 IMAD.WIDE R10, R192, 0x2, R8 ;  /* 0x00000002c00a8825 */ /* 0x006fca00078e0208 */
[----:B-----5:R0:W-:Y:S02]  /*132f0*/  @!P0 ST.E.128 desc[UR42][R10.64], R4 ;  /* 0x000000040a008985 */ /* 0x0201e4000c101d2a */
[-C--:B0-----:R-:W-:Y:S02]  /*13300*/  @!P1 LEA R4, P0, R159, R8.reuse, 0x1 ;  /* 0x000000089f049211 */ /* 0x081fe400078008ff */
[----:B------:R-:W-:Y:S02]  /*13310*/  @!P3 LEA R6, P6, R157, R8, 0x1 ;  /* 0x000000089d06b211 */ /* 0x000fe400078c08ff */
[-C--:B------:R-:W-:Y:S02]  /*13320*/  @!P1 LEA.HI.X R5, R159, R9.reuse, R93, 0x1, P0 ;  /* 0x000000099f059211 */ /* 0x080fe400000f0c5d */
[----:B------:R-:W-:Y:S02]  /*13330*/  LOP3.LUT P0, RZ, R3, 0x40, RZ, 0xc0, !PT ;  /* 0x0000004003ff7812 */ /* 0x000fe4000780c0ff */
[----:B------:R-:W-:Y:S01]  /*13340*/  @!P3 LEA.HI.X R7, R157, R9, R91, 0x1, P6 ;  /* 0x000000099d07b211 */ /* 0x000fe200030f0c5b */
[----:B------:R0:W-:Y:S01]  /*13350*/  @!P1 ST.E.128 desc[UR42][R4.64], R24 ;  /* 0x0000001804009985 */ /* 0x0001e2000c101d2a */
[----:B------:R-:W-:-:S13]  /*13360*/  ISETP.GE.AND P1, PT, R155, R20, PT ;  /* 0x000000149b00720c */ /* 0x000fda0003f26270 */
[CC--:B------:R-:W-:Y:S02]  /*13370*/  @!P1 LEA R10, P6, R155.reuse, R8.reuse, 0x1 ;  /* 0x000000089b0a9211 */ /* 0x0c0fe400078c08ff */
[C---:B0-----:R-:W-:Y:S02]  /*13380*/  @!P5 LEA R4, P4, R158.reuse, R8, 0x1 ;  /* 0x000000089e04d211 */ /* 0x041fe400078808ff */
[-C--:B------:R-:W-:Y:S02]  /*13390*/  @!P1 LEA.HI.X R11, R155, R9.reuse, R89, 0x1, P6 ;  /* 0x000000099b0b9211 */ /* 0x080fe400030f0c59 */
[----:B------:R-:W-:Y:S02]  /*133a0*/  @!P5 LEA.HI.X R5, R158, R9, R92, 0x1, P4 ;  /* 0x000000099e05d211 */ /* 0x000fe400020f0c5c */
[----:B------:R-:W-:-:S03]  /*133b0*/  LOP3.LUT P4, RZ, R0, 0x80, RZ, 0xc0, !PT ;  /* 0x0000008000ff7812 */ /* 0x000fc6000788c0ff */
[----:B------:R0:W-:Y:S04]  /*133c0*/  @!P5 ST.E.128 desc[UR42][R4.64], R32 ;  /* 0x000000200400d985 */ /* 0x0001e8000c101d2a */
[----:B------:R1:W-:Y:S01]  /*133d0*/  @!P3 ST.E.128 desc[UR42][R6.64], R40 ;  /* 0x000000280600b985 */ /* 0x0003e2000c101d2a */
[-C--:B0-----:R-:W-:Y:S02]  /*133e0*/  @!P2 LEA R4, P5, R156, R8.reuse, 0x1 ;  /* 0x000000089c04a211 */ /* 0x081fe400078a08ff */
[-C--:B-1----:R-:W-:Y:S02]  /*133f0*/  @P0 LEA R6, P3, R154, R8.reuse, 0x1 ;  /* 0x000000089a060211 */ /* 0x082fe400078608ff */
        /* <DEDUP_REMOVED lines=8> */
.L_x_1371:
[----:B------:R-:W-:Y:S05]  /*13480*/  BSYNC B1 ;  /* 0x0000000000017941 */ /* 0x000fea0003800000 */
.L_x_1370:
[----:B0----5:R-:W-:Y:S01]  /*13490*/  VIADD R7, R82, 0x20 ;  /* 0x0000002052077836 */ /* 0x021fe20000000000 */
[----:B------:R0:W3:Y:S04]  /*134a0*/  SHFL.IDX PT, R5, R81, 0x1, 0x181f ;  /* 0x00381f0051057f89 */ /* 0x0000e800000e0000 */
[----:B------:R-:W-:Y:S01]  /*134b0*/  ISETP.GE.AND P0, PT, R7, R80, PT ;  /* 0x000000500700720c */ /* 0x000fe20003f06270 */
[----:B------:R0:W4:-:S12]  /*134c0*/  SHFL.IDX PT, R4, R21, 0x1, 0x181f ;  /* 0x00381f0015047f89 */ /* 0x00011800000e0000 */
[----:B0-----:R-:W-:Y:S05]  /*134d0*/  @P0 BRA `(.L_x_1372) ;  /* 0x0000002c00740947 */ /* 0x001fea0003800000 */
[-C--:B------:R-:W-:Y:S02]  /*134e0*/  ISETP.GE.AND P6, PT, R192, R20.reuse, PT ;  /* 0x00000014c000720c */ /* 0x080fe40003fc6270 */
[-C--:B------:R-:W-:Y:S02]  /*134f0*/  ISETP.GE.AND P5, PT, R159, R20.reuse, PT ;  /* 0x000000149f00720c */ /* 0x080fe40003fa6270 */
[-C--:B------:R-:W-:Y:S02]  /*13500*/  ISETP.GE.AND P3, PT, R158, R20.reuse, PT ;  /* 0x000000149e00720c */ /* 0x080fe40003f66270 */
[-C--:B------:R-:W-:Y:S02]  /*13510*/  ISETP.GE.AND P2, PT, R157, R20.reuse, PT ;  /* 0x000000149d00720c */ /* 0x080fe40003f46270 */
[-C--:B------:R-:W-:Y:S02]  /*13520*/  ISETP.GE.AND P1, PT, R156, R20.reuse, PT ;  /* 0x000000149c00720c */ /* 0x080fe40003f26270 */
[----:B------:R-:W-:-:S03]  /*13530*/  ISETP.GE.AND P0, PT, R155, R20, PT ;  /* 0x000000149b00720c */ /* 0x000fc60003f06270 */
[----:B---34-:R-:W-:Y:S02]  /*13540*/  @!P6 IMAD.WIDE R6, R192, 0x2, R4 ;  /* 0x00000002c006e825 */ /* 0x018fe400078e0204 */
[----:B-1----:R-:W-:-:S03]  /*13550*/  @!P5 LEA R8, P4, R159, R4, 0x1 ;  /* 0x000000049f08d211 */ /* 0x002fc600078808ff */
[----:B------:R0:W-:Y:S01]  /*13560*/  @!P6 ST.E.128 desc[UR42][R6.64], R12 ;  /* 0x0000000c0600e985 */ /* 0x0001e2000c101d2a */
[----:B--2---:R-:W-:Y:S02]  /*13570*/  @!P5 LEA.HI.X R9, R159, R5, R93, 0x1, P4 ;  /* 0x000000059f09d211 */ /* 0x004fe400020f0c5d */
[----:B------:R-:W-:-:S03]  /*13580*/  LOP3.LUT P4, RZ, R3, 0x40, RZ, 0xc0, !PT ;  /* 0x0000004003ff7812 */ /* 0x000fc6000788c0ff */
[----:B------:R1:W-:Y:S01]  /*13590*/  @!P5 ST.E.128 desc[UR42][R8.64], R28 ;  /* 0x0000001c0800d985 */ /* 0x0003e2000c101d2a */
[----:B0-----:R-:W-:-:S04]  /*135a0*/  @!P3 LEA R6, P6, R158, R4, 0x1 ;  /* 0x000000049e06b211 */ /* 0x001fc800078c08ff */
[----:B------:R-:W-:Y:S02]  /*135b0*/  @!P3 LEA.HI.X R7, R158, R5, R92, 0x1, P6 ;  /* 0x000000059e07b211 */ /* 0x000fe400030f0c5c */
[----:B-1----:R-:W-:-:S03]  /*135c0*/  @!P2 LEA R8, P5, R157, R4, 0x1 ;  /* 0x000000049d08a211 */ /* 0x002fc600078a08ff */
[----:B------:R0:W-:Y:S01]  /*135d0*/  @!P3 ST.E.128 desc[UR42][R6.64], R36 ;  /* 0x000000240600b985 */ /* 0x0001e2000c101d2a */
[-C--:B------:R-:W-:Y:S02]  /*135e0*/  @!P0 LEA R10, P3, R155, R4.reuse, 0x1 ;  /* 0x000000049b0a8211 */ /* 0x080fe400078608ff */
[-C--:B------:R-:W-:Y:S02]  /*135f0*/  @!P2 LEA.HI.X R9, R157, R5.reuse, R91, 0x1, P5 ;  /* 0x000000059d09a211 */ /* 0x080fe400028f0c5b */
[CC--:B------:R-:W-:Y:S02]  /*13600*/  @P4 LEA R12, P5, R154.reuse, R4.reuse, 0x1 ;  /* 0x000000049a0c4211 */ /* 0x0c0fe400078a08ff */
[-C--:B------:R-:W-:Y:S01]  /*13610*/  @!P0 LEA.HI.X R11, R155, R5.reuse, R89, 0x1, P3 ;  /* 0x000000059b0b8211 */ /* 0x080fe200018f0c59 */
[----:B------:R1:W-:Y:S01]  /*13620*/  @!P2 ST.E.128 desc[UR42][R8.64], R44 ;  /* 0x0000002c0800a985 */ /* 0x0003e2000c101d2a */
[----:B------:R-:W-:Y:S02]  /*13630*/  @P4 LEA.HI.X R13, R154, R5, R88, 0x1, P5 ;  /* 0x000000059a0d4211 */ /* 0x000fe400028f0c58 */
[----:B0-----:R-:W-:-:S04]  /*13640*/  @!P1 LEA R6, P6, R156, R4, 0x1 ;  /* 0x000000049c069211 */ /* 0x001fc800078c08ff */
        /* <DEDUP_REMOVED lines=10> */
.L_x_1369:
[----:B01----:R-:W2:Y:S01]  /*136f0*/  LDL.LU R12, [R1+0x48] ;  /* 0x00004800010c7983 */ /* 0x003ea20000300800 */
[----:B------:R-:W-:Y:S01]  /*13700*/  ULDC.64 UR4, c[0x0][0xc08] ;  /* 0x0003020000047ab9 */ /* 0x000fe20000000a00 */
[----:B------:R-:W0:Y:S02]  /*13710*/  LDC R13, c[0x0][0xce8] ;  /* 0x00033a00ff0d7b82 */ /* 0x000e240000000800 */
        /* <DEDUP_REMOVED lines=13> */
[----:B0-----:R-:W-:-:S03]  /*137f0*/  ISETP.NE.AND P0, PT, R13, 0x1, PT ;  /* 0x000000010d00780c */ /* 0x001fc60003f05270 */
        /* <DEDUP_REMOVED lines=8> */
[----:B------:R-:W0:Y:S01]  /*13880*/  @P0 LDC R0, c[0x0][0xcf0] ;  /* 0x00033c00ff000b82 */ /* 0x000e220000000800 */
        /* <DEDUP_REMOVED lines=66> */
[----:B------:R-:W-:Y:S02]  /*13cb0*/  VIADD R222, R223, 0x40 ;  /* 0x00000040dfde7836 */ /* 0x000fe40000000000 */
[----:B--2---:R-:W-:-:S04]  /*13cc0*/  IMAD.WIDE.U32 R8, R12, UR4, R8 ;  /* 0x000000040c087c25 */ /* 0x004fc8000f8e0008 */
[----:B------:R-:W-:Y:S01]  /*13cd0*/  IMAD R9, R12, UR5, R9 ;  /* 0x000000050c097c24 */ /* 0x000fe2000f8e0209 */
[----:B------:R-:W-:Y:S01]  /*13ce0*/  ULDC.64 UR4, c[0x0][0xc30] ;  /* 0x00030c0000047ab9 */ /* 0x000fe20000000a00 */
[----:B------:R-:W1:Y:S01]  /*13cf0*/  @P0 LDC R12, c[0x0][0xcec] ;  /* 0x00033b00ff0c0b82 */ /* 0x000e620000000800 */
[----:B---3--:R-:W-:-:S04]  /*13d00*/  IMAD R11, R14, 0x40, R11 ;  /* 0x000000400e0b7824 */ /* 0x008fc800078e020b */
[----:B------:R-:W-:Y:S02]  /*13d10*/  IMAD.MOV.U32 R10, RZ, RZ, R11 ;  /* 0x000000ffff0a7224 */ /* 0x000fe400078e000b */
[----:B-1----:R-:W-:-:S05]  /*13d20*/  @P0 IMAD.HI.U32 R12, R11, R12, RZ ;  /* 0x0000000c0b0c0227 */ /* 0x002fca00078e00ff */
[----:B0-----:R-:W-:-:S05]  /*13d30*/  @P0 SHF.R.U32.HI R10, RZ, R0, R12 ;  /* 0x00000000ff0a0219 */ /* 0x001fca000001160c */
        /* <DEDUP_REMOVED lines=16> */
[----:B------:R0:W1:Y:S01]  /*13e40*/  SHFL.IDX PT, R21, R0, RZ, 0x1c1f ;  /* 0x001c1fff00157589 */ /* 0x00006200000e0000 */
[----:B------:R-:W-:Y:S01]  /*13e50*/  LEA.HI.X R12, R8, UR5, R10, 0x2, P0 ;  /* 0x00000005080c7c11 */ /* 0x000fe200080f140a */
[----:B------:R-:W-:Y:S01]  /*13e60*/  VIADD R8, R2, 0x38820 ;  /* 0x0003882002087836 */ /* 0x000fe20000000000 */
[----:B------:R-:W-:-:S03]  /*13e70*/  ISETP.GE.AND P0, PT, R13, R3, PT ;  /* 0x000000030d00720c */ /* 0x000fc60003f06270 */
[----:B------:R0:W2:Y:S01]  /*13e80*/  SHFL.IDX PT, R20, R12, RZ, 0x1c1f ;  /* 0x001c1fff0c147589 */ /* 0x0000a200000e0000 */
        /* <DEDUP_REMOVED lines=9> */
[----:B------:R-:W-:Y:S01]  /*13f20*/  VIADD R14, R223, 0x10 ;  /* 0x00000010df0e7836 */ /* 0x000fe20000000000 */
[----:B------:R-:W-:Y:S02]  /*13f30*/  ISETP.GE.AND P4, PT, R198, UR4, PT ;  /* 0x00000004c6007c0c */ /* 0x000fe4000bf86270 */
[----:B------:R-:W-:-:S07]  /*13f40*/  SHF.R.S32.HI R15, RZ, 0x1f, R15 ;  /* 0x0000001fff0f7819 */ /* 0x000fce000001140f */
[----:B01----:R-:W-:-:S04]  /*13f50*/  @!P0 LEA R8, P1, R223, R21, 0x2 ;  /* 0x00000015df088211 */ /* 0x003fc800078210ff */
[C---:B--2---:R-:W-:Y:S01]  /*13f60*/  @!P0 LEA.HI.X R9, R223.reuse, R20, R11, 0x2, P1 ;  /* 0x00000014df098211 */ /* 0x044fe200008f140b */
[----:B------:R-:W-:-:S04]  /*13f70*/  VIADD R11, R223, 0x18 ;  /* 0x00000018df0b7836 */ /* 0x000fc80000000000 */
[----:B------:R0:W-:Y:S01]  /*13f80*/  @!P0 ST.E.64 desc[UR42][R8.64], R24 ;  /* 0x0000001808008985 */ /* 0x0001e2000c101b2a */
[----:B------:R-:W-:-:S13]  /*13f90*/  ISETP.GE.AND P0, PT, R10, UR4, PT ;  /* 0x000000040a007c0c */ /* 0x000fda000bf06270 */
[----:B0-----:R-:W-:-:S04]  /*13fa0*/  @!P0 LEA R8, P1, R10, R21, 0x2 ;  /* 0x000000150a088211 */ /* 0x001fc800078210ff */
[----:B------:R-:W-:Y:S01]  /*13fb0*/  @!P0 LEA.HI.X R9, R10, R20, R15, 0x2, P1 ;  /* 0x000000140a098211 */ /* 0x000fe200008f140f */
[----:B------:R-:W-:Y:S01]  /*13fc0*/  VIADD R15, R223, 0x10 ;  /* 0x00000010df0f7836 */ /* 0x000fe20000000000 */
[----:B------:R-:W-:Y:S01]  /*13fd0*/  ISETP.GE.AND P1, PT, R11, UR4, PT ;  /* 0x000000040b007c0c */ /* 0x000fe2000bf26270 */
[----:B------:R-:W-:Y:S02]  /*13fe0*/  VIADD R10, R223, 0x20 ;  /* 0x00000020df0a7836 */ /* 0x000fe40000000000 */
[----:B------:R0:W-:Y:S01]  /*13ff0*/  @!P0 ST.E.64 desc[UR42][R8.64], R28 ;  /* 0x0000001c08008985 */ /* 0x0001e2000c101b2a */
[----:B------:R-:W-:Y:S02]  /*14000*/  ISETP.GE.AND P0, PT, R14, UR4, PT ;  /* 0x000000040e007c0c */ /* 0x000fe4000bf06270 */
[----:B------:R-:W-:-:S11]  /*14010*/  SHF.R.S32.HI R15, RZ, 0x1f, R15 ;  /* 0x0000001fff0f7819 */ /* 0x000fd6000001140f */
[----:B0-----:R-:W-:-:S04]  /*14020*/  @!P0 LEA R8, P2, R14, R21, 0x2 ;  /* 0x000000150e088211 */ /* 0x001fc800078410ff */
[----:B------:R-:W-:Y:S01]  /*14030*/  @!P0 LEA.HI.X R9, R14, R20, R15, 0x2, P2 ;  /* 0x000000140e098211 */ /* 0x000fe200010f140f */
[C---:B------:R-:W-:Y:S02]  /*14040*/  VIADD R15, R223.reuse, 0x18 ;  /* 0x00000018df0f7836 */ /* 0x040fe40000000000 */
[----:B------:R-:W-:Y:S02]  /*14050*/  VIADD R14, R223, 0x28 ;  /* 0x00000028df0e7836 */ /* 0x000fe40000000000 */
[----:B------:R0:W-:Y:S01]  /*14060*/  @!P0 ST.E.64 desc[UR42][R8.64], R32 ;  /* 0x0000002008008985 */ /* 0x0001e2000c101b2a */
[----:B------:R-:W-:Y:S02]  /*14070*/  SHF.R.S32.HI R15, RZ, 0x1f, R15 ;  /* 0x0000001fff0f7819 */ /* 0x000fe4000001140f */
[----:B------:R-:W-:Y:S02]  /*14080*/  ISETP.GE.AND P0, PT, R10, UR4, PT ;  /* 0x000000040a007c0c */ /* 0x000fe4000bf06270 */
[----:B0-----:R-:W-:-:S04]  /*14090*/  @!P1 LEA R8, P2, R11, R21, 0x2 ;  /* 0x000000150b089211 */ /* 0x001fc800078410ff */
[----:B------:R-:W-:Y:S01]  /*140a0*/  @!P1 LEA.HI.X R9, R11, R20, R15, 0x2, P2 ;  /* 0x000000140b099211 */ /* 0x000fe200010f140f */
[C---:B------:R-:W-:Y:S02]  /*140b0*/  VIADD R15, R223.reuse, 0x20 ;  /* 0x00000020df0f7836 */ /* 0x040fe40000000000 */
[----:B------:R-:W-:Y:S02]  /*140c0*/  VIADD R11, R223, 0x30 ;  /* 0x00000030df0b7836 */ /* 0x000fe40000000000 */
[----:B------:R0:W-:Y:S01]  /*140d0*/  @!P1 ST.E.64 desc[UR42][R8.64], R36 ;  /* 0x0000002408009985 */ /* 0x0001e2000c101b2a */
[----:B------:R-:W-:Y:S02]  /*140e0*/  ISETP.GE.AND P1, PT, R14, UR4, PT ;  /* 0x000000040e007c0c */ /* 0x000fe4000bf26270 */
[----:B------:R-:W-:Y:S02]  /*140f0*/  SHF.R.S32.HI R15, RZ, 0x1f, R15 ;  /* 0x0000001fff0f7819 */ /* 0x000fe4000001140f */
        /* <DEDUP_REMOVED lines=9> */
[----:B------:R-:W-:-:S04]  /*14190*/  VIADD R14, R223, 0x30 ;  /* 0x00000030df0e7836 */ /* 0x000fc80000000000 */
[----:B------:R0:W-:Y:S01]  /*141a0*/  @!P1 ST.E.64 desc[UR42][R8.64], R44 ;  /* 0x0000002c08009985 */ /* 0x0001e2000c101b2a */
[----:B------:R-:W-:Y:S02]  /*141b0*/  ISETP.GE.AND P1, PT, R10, UR4, PT ;  /* 0x000000040a007c0c */ /* 0x000fe4000bf26270 */
[----:B------:R-:W-:Y:S02]  /*141c0*/  SHF.R.S32.HI R14, RZ, 0x1f, R14 ;  /* 0x0000001fff0e7819 */ /* 0x000fe4000001140e */
[----:B0-----:R-:W-:-:S04]  /*141d0*/  @!P0 LEA R8, P2, R11, R21, 0x2 ;  /* 0x000000150b088211 */ /* 0x001fc800078410ff */
[----:B------:R-:W-:Y:S01]  /*141e0*/  @!P0 LEA.HI.X R9, R11, R20, R14, 0x2, P2 ;  /* 0x000000140b098211 */ /* 0x000fe200010f140e */
[----:B------:R-:W-:-:S04]  /*141f0*/  VIADD R11, R223, 0x38 ;  /* 0x00000038df0b7836 */ /* 0x000fc80000000000 */
        /* <DEDUP_REMOVED lines=10> */
[----:B------:R-:W-:Y:S02]  /*142a0*/  @!P0 LEA.HI.X R9, R222, R20, R10, 0x2, P2 ;  /* 0x00000014de098211 */ /* 0x000fe400010f140a */
[----:B------:R-:W-:-:S03]  /*142b0*/  @!P4 LEA R10, P6, R198, R21, 0x2 ;  /* 0x00000015c60ac211 */ /* 0x000fc600078c10ff */
[----:B------:R0:W-:Y:S01]  /*142c0*/  @!P0 ST.E.64 desc[UR42][R8.64], R56 ;  /* 0x0000003808008985 */ /* 0x0001e2000c101b2a */
[----:B------:R-:W-:Y:S02]  /*142d0*/  ISETP.GE.AND P0, PT, R218, UR4, PT ;  /* 0x00000004da007c0c */ /* 0x000fe4000bf06270 */
[----:B------:R-:W-:Y:S02]  /*142e0*/  @!P4 LEA.HI.X R11, R198, R20, R199, 0x2, P6 ;  /* 0x00000014c60bc211 */ /* 0x000fe400030f14c7 */
[----:B0-----:R-:W-:-:S04]  /*142f0*/  @!P1 LEA R8, P2, R220, R21, 0x2 ;  /* 0x00000015dc089211 */ /* 0x001fc800078410ff */
[----:B------:R-:W-:-:S05]  /*14300*/  @!P1 LEA.HI.X R9, R220, R20, R221, 0x2, P2 ;  /* 0x00000014dc099211 */ /* 0x000fca00010f14dd */
[----:B------:R0:W-:Y:S01]  /*14310*/  @!P1 ST.E.64 desc[UR42][R8.64], R60 ;  /* 0x0000003c08009985 */ /* 0x0001e2000c101b2a */
[----:B------:R-:W-:Y:S02]  /*14320*/  ISETP.GE.AND P1, PT, R213, UR4, PT ;  /* 0x00000004d5007c0c */ /* 0x000fe4000bf26270 */
[----:B0-----:R-:W-:-:S04]  /*14330*/  @!P0 LEA R8, P2, R218, R21, 0x2 ;  /* 0x00000015da088211 */ /* 0x001fc800078410ff */
[----:B------:R-:W-:Y:S02]  /*14340*/  @!P0 LEA.HI.X R9, R218, R20, R219, 0x2, P2 ;  /* 0x00000014da098211 */ /* 0x000fe400010f14db */
[----:B------:R-:W-:-:S03]  /*14350*/  ISETP.GE.AND P2, PT, R181, UR4, PT ;  /* 0x00000004b5007c0c */ /* 0x000fc6000bf46270 */
[----:B------:R0:W-:Y:S10]  /*14360*/  @!P0 ST.E.64 desc[UR42][R8.64], R64 ;  /* 0x0000004008008985 */ /* 0x0001f4000c101b2a */
[----:B------:R-:W-:-:S02]  /*14370*/  @!P2 LEA R14, P6, R181, R21, 0x2 ;  /* 0x00000015b50ea211 */ /* 0x000fc400078c10ff */
[----:B0-----:R-:W-:Y:S02]  /*14380*/  @!P1 LEA R8, P0, R213, R21, 0x2 ;  /* 0x00000015d5089211 */ /* 0x001fe400078010ff */
[-C--:B------:R-:W-:Y:S02]  /*14390*/  @!P2 LEA.HI.X R15, R181, R20.reuse, R182, 0x2, P6 ;  /* 0x00000014b50fa211 */ /* 0x080fe400030f14b6 */
[----:B------:R-:W-:Y:S02]  /*143a0*/  @!P1 LEA.HI.X R9, R213, R20, R217, 0x2, P0 ;  /* 0x00000014d5099211 */ /* 0x000fe400000f14d9 */
[----:B------:R-:W-:-:S03]  /*143b0*/  ISETP.GE.AND P0, PT, R196, UR4, PT ;  /* 0x00000004c4007c0c */ /* 0x000fc6000bf06270 */
[----:B------:R0:W-:Y:S01]  /*143c0*/  @!P1 ST.E.64 desc[UR42][R8.64], R68 ;  /* 0x0000004408009985 */ /* 0x0001e2000c101b2a */
[----:B------:R-:W-:Y:S02]  /*143d0*/  ISETP.GE.AND P1, PT, R183, UR4, PT ;  /* 0x00000004b7007c0c */ /* 0x000fe4000bf26270 */
[----:B0-----:R-:W-:-:S04]  /*143e0*/  @!P3 LEA R8, P5, R200, R21, 0x2 ;  /* 0x00000015c808b211 */ /* 0x001fc800078a10ff */
[----:B------:R-:W-:-:S05]  /*143f0*/  @!P3 LEA.HI.X R9, R200, R20, R201, 0x2, P5 ;  /* 0x00000014c809b211 */ /* 0x000fca00028f14c9 */
[----:B------:R0:W-:Y:S01]  /*14400*/  @!P3 ST.E.64 desc[UR42][R8.64], R72 ;  /* 0x000000480800b985 */ /* 0x0001e2000c101b2a */
[----:B------:R-:W-:-:S03]  /*14410*/  ISETP.GE.AND P3, PT, R179, UR4, PT ;  /* 0x00000004b3007c0c */ /* 0x000fc6000bf66270 */
[----:B------:R1:W-:Y:S01]  /*14420*/  @!P4 ST.E.64 desc[UR42][R10.64], R76 ;  /* 0x0000004c0a00c985 */ /* 0x0003e2000c101b2a */
[CC--:B0-----:R-:W-:Y:S02]  /*14430*/  @!P0 LEA R8, P4, R196.reuse, R21.reuse, 0x2 ;  /* 0x00000015c4088211 */ /* 0x0c1fe400078810ff */
[----:B-1----:R-:W-:Y:S02]  /*14440*/  @!P1 LEA R10, P5, R183, R21, 0x2 ;  /* 0x00000015b70a9211 */ /* 0x002fe400078a10ff */
        /* <DEDUP_REMOVED lines=8> */
[----:B------:R-:W-:Y:S02]  /*144d0*/  @!P2 ST.E.64 desc[UR42][R14.64], R88 ;  /* 0x000000580e00a985 */ /* 0x000fe4000c101b2a */
[-C--:B0-----:R-:W-:Y:S02]  /*144e0*/  @!P4 LEA R8, P2, R177, R21.reuse, 0x2 ;  /* 0x00000015b108c211 */ /* 0x081fe400078410ff */
[-C--:B-1----:R-:W-:Y:S02]  /*144f0*/  @!P3 LEA R6, P6, R179, R21.reuse, 0x2 ;  /* 0x00000015b306b211 */ /* 0x082fe400078c10ff */
[-C--:B------:R-:W-:Y:S02]  /*14500*/  @!P4 LEA.HI.X R9, R177, R20.reuse, R178, 0x2, P2 ;  /* 0x00000014b109c211 */ /* 0x080fe400010f14b2 */
[----:B------:R-:W-:Y:S02]  /*14510*/  @!P3 LEA.HI.X R7, R179, R20, R180, 0x2, P6 ;  /* 0x00000014b307b211 */ /* 0x000fe400030f14b4 */
[----:B------:R-:W-:-:S02]  /*14520*/  @!P5 LEA R10, P6, R175, R21, 0x2 ;  /* 0x00000015af0ad211 */ /* 0x000fc400078c10ff */
[----:B------:R-:W-:Y:S01]  /*14530*/  ISETP.GE.AND P2, PT, R169, UR4, PT ;  /* 0x00000004a9007c0c */ /* 0x000fe2000bf46270 */
[----:B------:R0:W-:Y:S01]  /*14540*/  @!P3 ST.E.64 desc[UR42][R6.64], R92 ;  /* 0x0000005c0600b985 */ /* 0x0001e2000c101b2a */
[----:B------:R-:W-:-:S03]  /*14550*/  @!P5 LEA.HI.X R11, R175, R20, R176, 0x2, P6 ;  /* 0x00000014af0bd211 */ /* 0x000fc600030f14b0 */
[----:B------:R1:W-:Y:S01]  /*14560*/  @!P4 ST.E.64 desc[UR42][R8.64], R96 ;  /* 0x000000600800c985 */ /* 0x0003e2000c101b2a */
[----:B------:R-:W-:-:S03]  /*14570*/  ISETP.GE.AND P4, PT, R165, UR4, PT ;  /* 0x00000004a5007c0c */ /* 0x000fc6000bf86270 */
[----:B------:R2:W-:Y:S01]  /*14580*/  @!P5 ST.E.64 desc[UR42][R10.64], R100 ;  /* 0x000000640a00d985 */ /* 0x0005e2000c101b2a */
[----:B------:R-:W-:Y:S02]  /*14590*/  ISETP.GE.AND P5, PT, R167, UR4, PT ;  /* 0x00000004a7007c0c */ /* 0x000fe4000bfa6270 */
[-C--:B0-----:R-:W-:Y:S02]  /*145a0*/  @!P0 LEA R6, P6, R173, R21.reuse, 0x2 ;  /* 0x00000015ad068211 */ /* 0x081fe400078c10ff */
[-C--:B-1----:R-:W-:Y:S02]  /*145b0*/  @!P1 LEA R8, P3, R171, R21.reuse, 0x2 ;  /* 0x00000015ab089211 */ /* 0x082fe400078610ff */
[-C--:B------:R-:W-:Y:S02]  /*145c0*/  @!P0 LEA.HI.X R7, R173, R20.reuse, R174, 0x2, P6 ;  /* 0x00000014ad078211 */ /* 0x080fe400030f14ae */
[----:B------:R-:W-:Y:S02]  /*145d0*/  @!P1 LEA.HI.X R9, R171, R20, R172, 0x2, P3 ;  /* 0x00000014ab099211 */ /* 0x000fe400018f14ac */
[----:B--2---:R-:W-:Y:S01]  /*145e0*/  @!P2 LEA R10, P6, R169, R21, 0x2 ;  /* 0x00000015a90aa211 */ /* 0x004fe200078c10ff */
[----:B------:R0:W-:Y:S01]  /*145f0*/  @!P0 ST.E.64 desc[UR42][R6.64], R104 ;  /* 0x0000006806008985 */ /* 0x0001e2000c101b2a */
[----:B------:R-:W-:-:S02]  /*14600*/  ISETP.GE.AND P3, PT, R163, UR4, PT ;  /* 0x00000004a3007c0c */ /* 0x000fc4000bf66270 */
[----:B------:R-:W-:Y:S01]  /*14610*/  @!P2 LEA.HI.X R11, R169, R20, R170, 0x2, P6 ;  /* 0x00000014a90ba211 */ /* 0x000fe200030f14aa */
[----:B------:R1:W-:Y:S01]  /*14620*/  @!P1 ST.E.64 desc[UR42][R8.64], R108 ;  /* 0x0000006c08009985 */ /* 0x0003e2000c101b2a */
[----:B------:R-:W-:-:S03]  /*14630*/  ISETP.GE.AND P0, PT, R161, UR4, PT ;  /* 0x00000004a1007c0c */ /* 0x000fc6000bf06270 */
[----:B------:R2:W-:Y:S01]  /*14640*/  @!P2 ST.E.64 desc[UR42][R10.64], R112 ;  /* 0x000000700a00a985 */ /* 0x0005e2000c101b2a */
[-C--:B0-----:R-:W-:Y:S02]  /*14650*/  @!P5 LEA R6, P1, R167, R21.reuse, 0x2 ;  /* 0x00000015a706d211 */ /* 0x081fe400078210ff */
[-C--:B-1----:R-:W-:Y:S02]  /*14660*/  @!P4 LEA R8, P2, R165, R21.reuse, 0x2 ;  /* 0x00000015a508c211 */ /* 0x082fe400078410ff */
[-C--:B------:R-:W-:Y:S02]  /*14670*/  @!P5 LEA.HI.X R7, R167, R20.reuse, R168, 0x2, P1 ;  /* 0x00000014a707d211 */ /* 0x080fe400008f14a8 */
[----:B--2---:R-:W-:Y:S02]  /*14680*/  @!P3 LEA R10, P6, R163, R21, 0x2 ;  /* 0x00000015a30ab211 */ /* 0x004fe400078c10ff */
        /* <DEDUP_REMOVED lines=9> */
[----:B0-----:R-:W-:-:S04]  /*14720*/  @!P0 LEA R6, P5, R161, R21, 0x2 ;  /* 0x00000015a1068211 */ /* 0x001fc800078a10ff */
[-C--:B------:R-:W-:Y:S02]  /*14730*/  @!P0 LEA.HI.X R7, R161, R20.reuse, R162, 0x2, P5 ;  /* 0x00000014a1078211 */ /* 0x080fe400028f14a2 */
[----:B------:R-:W-:Y:S02]  /*14740*/  ISETP.GE.AND P5, PT, R84, UR4, PT ;  /* 0x0000000454007c0c */ /* 0x000fe4000bfa6270 */
[CC--:B-1----:R-:W-:Y:S01]  /*14750*/  @!P1 LEA R8, P6, R159.reuse, R21.reuse, 0x2 ;  /* 0x000000159f089211 */ /* 0x0c2fe200078c10ff */
[----:B------:R0:W-:Y:S03]  /*14760*/  @!P0 ST.E.64 desc[UR42][R6.64], R128 ;  /* 0x0000008006008985 */ /* 0x0001e6000c101b2a */
[----:B------:R-:W-:Y:S02]  /*14770*/  @!P1 LEA.HI.X R9, R159, R20, R160, 0x2, P6 ;  /* 0x000000149f099211 */ /* 0x000fe400030f14a0 */
[----:B--2---:R-:W-:-:S03]  /*14780*/  @!P3 LEA R10, P6, R155, R21, 0x2 ;  /* 0x000000159b0ab211 */ /* 0x004fc600078c10ff */
[----:B------:R1:W-:Y:S01]  /*14790*/  @!P1 ST.E.64 desc[UR42][R8.64], R132 ;  /* 0x0000008408009985 */ /* 0x0003e2000c101b2a */
[----:B------:R-:W-:Y:S02]  /*147a0*/  @!P3 LEA.HI.X R11, R155, R20, R156, 0x2, P6 ;  /* 0x000000149b0bb211 */ /* 0x000fe400030f149c */
[----:B0-----:R-:W-:-:S04]  /*147b0*/  @!P4 LEA R6, P0, R157, R21, 0x2 ;  /* 0x000000159d06c211 */ /* 0x001fc800078010ff */
[-C--:B------:R-:W-:Y:S02]  /*147c0*/  @!P4 LEA.HI.X R7, R157, R20.reuse, R158, 0x2, P0 ;  /* 0x000000149d07c211 */ /* 0x080fe400000f149e */
[CC--:B------:R-:W-:Y:S02]  /*147d0*/  @!P5 LEA R14, P0, R84.reuse, R21.reuse, 0x2 ;  /* 0x00000015540ed211 */ /* 0x0c0fe400078010ff */
[C---:B-1----:R-:W-:Y:S01]  /*147e0*/  @!P2 LEA R8, P1, R153.reuse, R21, 0x2 ;  /* 0x000000159908a211 */ /* 0x042fe200078210ff */
[----:B------:R3:W-:Y:S01]  /*147f0*/  @!P4 ST.E.64 desc[UR42][R6.64], R136 ;  /* 0x000000880600c985 */ /* 0x0007e2000c101b2a */
[-C--:B------:R-:W-:Y:S02]  /*14800*/  @!P5 LEA.HI.X R15, R84, R20.reuse, R152, 0x2, P0 ;  /* 0x00000014540fd211 */ /* 0x080fe400000f1498 */
[----:B------:R-:W-:Y:S01]  /*14810*/  @!P2 LEA.HI.X R9, R153, R20, R154, 0x2, P1 ;  /* 0x000000149909a211 */ /* 0x000fe200008f149a */
[----:B------:R3:W-:Y:S04]  /*14820*/  @!P3 ST.E.64 desc[UR42][R10.64], R140 ;  /* 0x0000008c0a00b985 */ /* 0x0007e8000c101b2a */
[----:B------:R3:W-:Y:S04]  /*14830*/  @!P2 ST.E.64 desc[UR42][R8.64], R144 ;  /* 0x000000900800a985 */ /* 0x0007e8000c101b2a */
[----:B------:R3:W-:Y:S02]  /*14840*/  @!P5 ST.E.64 desc[UR42][R14.64], R148 ;  /* 0x000000940e00d985 */ /* 0x0007e4000c101b2a */
.L_x_1374:
[----:B------:R-:W-:Y:S05]  /*14850*/  BSYNC B1 ;  /* 0x0000000000017941 */ /* 0x000fea0003800000 */
.L_x_1373:
[----:B---3--:R-:W-:Y:S01]  /*14860*/  VIADD R6, R13, 0x8 ;  /* 0x000000080d067836 */ /* 0x008fe20000000000 */
[----:B0-----:R-:W0:Y:S04]  /*14870*/  SHFL.IDX PT, R12, R12, 0x1, 0x1c1f ;  /* 0x003c1f000c0c7f89 */ /* 0x001e2800000e0000 */
[----:B------:R-:W-:Y:S01]  /*14880*/  ISETP.GE.AND P0, PT, R6, R3, PT ;  /* 0x000000030600720c */ /* 0x000fe20003f06270 */
[----:B------:R-:W3:-:S12]  /*14890*/  SHFL.IDX PT, R0, R0, 0x1, 0x1c1f ;  /* 0x003c1f0000007f89 */ /* 0x000ed800000e0000 */
[----:B------:R-:W-:Y:S05]  /*148a0*/  @P0 BRA `(.L_x_1372) ;  /* 0x0000001800800947 */ /* 0x000fea0003800000 */
[----:B------:R-:W-:Y:S01]  /*148b0*/  ULDC UR4, c[0x0][0xbc8] ;  /* 0x0002f20000047ab9 */ /* 0x000fe20000000800 */
[C---:B------:R-:W-:Y:S01]  /*148c0*/  VIADD R10, R223.reuse, 0x8 ;  /* 0x00000008df0a7836 */ /* 0x040fe20000000000 */
[C---:B------:R-:W-:Y:S01]  /*148d0*/  ISETP.GE.AND P4, PT, R223.reuse, UR4, PT ;  /* 0x00000004df007c0c */ /* 0x040fe2000bf86270 */
[C---:B------:R-:W-:Y:S01]  /*148e0*/  VIADD R25, R223.reuse, 0x10 ;  /* 0x00000010df197836 */ /* 0x040fe20000000000 */
[----:B------:R-:W-:Y:S01]  /*148f0*/  SHF.R.S32.HI R8, RZ, 0x1f, R223 ;  /* 0x0000001fff087819 */ /* 0x000fe200000114df */
[C---:B------:R-:W-:Y:S01]  /*14900*/  VIADD R15, R223.reuse, 0x18 ;  /* 0x00000018df0f7836 */ /* 0x040fe20000000000 */
[----:B------:R-:W-:Y:S01]  /*14910*/  ISETP.GE.AND P2, PT, R10, UR4, PT ;  /* 0x000000040a007c0c */ /* 0x000fe2000bf46270 */
[----:B------:R-:W-:Y:S01]  /*14920*/  VIADD R11, R223, 0x8 ;  /* 0x00000008df0b7836 */ /* 0x000fe20000000000 */
[----:B------:R-:W-:Y:S01]  /*14930*/  ISETP.GE.AND P1, PT, R25, UR4, PT ;  /* 0x0000000419007c0c */ /* 0x000fe2000bf26270 */
[----:B--2---:R-:W-:Y:S01]  /*14940*/  VIADD R20, R223, 0x20 ;  /* 0x00000020df147836 */ /* 0x004fe20000000000 */
[----:B------:R-:W-:Y:S01]  /*14950*/  ISETP.GE.AND P0, PT, R15, UR4, PT ;  /* 0x000000040f007c0c */ /* 0x000fe2000bf06270 */
[C---:B------:R-:W-:Y:S01]  /*14960*/  VIADD R28, R223.reuse, 0x10 ;  /* 0x00000010df1c7836 */ /* 0x040fe20000000000 */
[----:B------:R-:W-:Y:S01]  /*14970*/  SHF.R.S32.HI R11, RZ, 0x1f, R11 ;  /* 0x0000001fff0b7819 */ /* 0x000fe2000001140b */
[----:B------:R-:W-:-:S02]  /*14980*/  VIADD R24, R223, 0x18 ;  /* 0x00000018df187836 */ /* 0x000fc40000000000 */
[C---:B---3--:R-:W-:Y:S01]  /*14990*/  @!P4 LEA R6, P3, R223.reuse, R0, 0x2 ;  /* 0x00000000df06c211 */ /* 0x048fe200078610ff */
[C---:B-1----:R-:W-:Y:S01]  /*149a0*/  VIADD R21, R223.reuse, 0x28 ;  /* 0x00000028df157836 */ /* 0x042fe20000000000 */
[----:B------:R-:W-:Y:S01]  /*149b0*/  SHF.R.S32.HI R28, RZ, 0x1f, R28 ;  /* 0x0000001fff1c7819 */ /* 0x000fe2000001141c */
[C---:B------:R-:W-:Y:S01]  /*149c0*/  VIADD R14, R223.reuse, 0x30 ;  /* 0x00000030df0e7836 */ /* 0x040fe20000000000 */
[----:B0-----:R-:W-:Y:S02]  /*149d0*/  @!P4 LEA.HI.X R7, R223, R12, R8, 0x2, P3 ;  /* 0x0000000cdf07c211 */ /* 0x001fe400018f1408 */
[----:B------:R-:W-:Y:S02]  /*149e0*/  ISETP.GE.AND P3, PT, R20, UR4, PT ;  /* 0x0000000414007c0c */ /* 0x000fe4000bf66270 */
[----:B------:R-:W-:Y:S01]  /*149f0*/  @!P1 LEA R8, P5, R25, R0, 0x2 ;  /* 0x0000000019089211 */ /* 0x000fe200078a10ff */
[----:B------:R0:W-:Y:S01]  /*14a00*/  @!P4 ST.E.64 desc[UR42][R6.64], R26 ;  /* 0x0000001a0600c985 */ /* 0x0001e2000c101b2a */
[----:B------:R-:W-:-:S02]  /*14a10*/  SHF.R.S32.HI R24, RZ, 0x1f, R24 ;  /* 0x0000001fff187819 */ /* 0x000fc40000011418 */
[----:B------:R-:W-:Y:S02]  /*14a20*/  @!P1 LEA.HI.X R9, R25, R12, R28, 0x2, P5 ;  /* 0x0000000c19099211 */ /* 0x000fe400028f141c */
[----:B------:R-:W-:Y:S02]  /*14a30*/  ISETP.GE.AND P4, PT, R21, UR4, PT ;  /* 0x0000000415007c0c */ /* 0x000fe4000bf86270 */
[----:B------:R-:W-:Y:S02]  /*14a40*/  ISETP.GE.AND P5, PT, R14, UR4, PT ;  /* 0x000000040e007c0c */ /* 0x000fe4000bfa6270 */
[----:B0-----:R-:W-:-:S04]  /*14a50*/  @!P2 LEA R6, P6, R10, R0, 0x2 ;  /* 0x000000000a06a211 */ /* 0x001fc800078c10ff */
[----:B------:R-:W-:Y:S02]  /*14a60*/  @!P2 LEA.HI.X R7, R10, R12, R11, 0x2, P6 ;  /* 0x0000000c0a07a211 */ /* 0x000fe400030f140b */
[----:B------:R-:W-:-:S03]  /*14a70*/  @!P0 LEA R10, P6, R15, R0, 0x2 ;  /* 0x000000000f0a8211 */ /* 0x000fc600078c10ff */
[----:B------:R0:W-:Y:S01]  /*14a80*/  @!P2 ST.E.64 desc[UR42][R6.64], R30 ;  /* 0x0000001e0600a985 */ /* 0x0001e2000c101b2a */
[----:B------:R-:W-:Y:S01]  /*14a90*/  @!P0 LEA.HI.X R11, R15, R12, R24, 0x2, P6 ;  /* 0x0000000c0f0b8211 */ /* 0x000fe200030f1418 */
[C---:B------:R-:W-:Y:S02]  /*14aa0*/  VIADD R24, R223.reuse, 0x20 ;  /* 0x00000020df187836 */ /* 0x040fe40000000000 */
[----:B------:R1:W-:Y:S01]  /*14ab0*/  @!P1 ST.E.64 desc[UR42][R8.64], R34 ;  /* 0x0000002208009985 */ /* 0x0003e2000c101b2a */
[----:B------:R-:W-:Y:S02]  /*14ac0*/  VIADD R15, R223, 0x38 ;  /* 0x00000038df0f7836 */ /* 0x000fe40000000000 */
[----:B------:R-:W-:Y:S01]  /*14ad0*/  SHF.R.S32.HI R24, RZ, 0x1f, R24 ;  /* 0x0000001fff187819 */ /* 0x000fe20000011418 */
[----:B------:R2:W-:Y:S02]  /*14ae0*/  @!P0 ST.E.64 desc[UR42][R10.64], R38 ;  /* 0x000000260a008985 */ /* 0x0005e4000c101b2a */
[----:B------:R-:W-:-:S02]  /*14af0*/  ISETP.GE.AND P0, PT, R15, UR4, PT ;  /* 0x000000040f007c0c */ /* 0x000fc4000bf06270 */
[----:B0-----:R-:W-:-:S04]  /*14b00*/  @!P3 LEA R6, P1, R20, R0, 0x2 ;  /* 0x000000001406b211 */ /* 0x001fc800078210ff */
[----:B------:R-:W-:Y:S01]  /*14b10*/  @!P3 LEA.HI.X R7, R20, R12, R24, 0x2, P1 ;  /* 0x0000000c1407b211 */ /* 0x000fe200008f1418 */
[----:B------:R-:W-:Y:S01]  /*14b20*/  VIADD R24, R223, 0x28 ;  /* 0x00000028df187836 */ /* 0x000fe20000000000 */
[-C--:B-1----:R-:W-:Y:S01]  /*14b30*/  @!P4 LEA R8, P2, R21, R0.reuse, 0x2 ;  /* 0x000000001508c211 */ /* 0x082fe200078410ff */
[----:B------:R-:W-:Y:S01]  /*14b40*/  VIADD R20, R223, 0x30 ;  /* 0x00000030df147836 */ /* 0x000fe20000000000 */
[----:B--2---:R-:W-:Y:S01]  /*14b50*/  @!P5 LEA R10, P6, R14, R0, 0x2 ;  /* 0x000000000e0ad211 */ /* 0x004fe200078c10ff */
[----:B------:R0:W-:Y:S01]  /*14b60*/  @!P3 ST.E.64 desc[UR42][R6.64], R42 ;  /* 0x0000002a0600b985 */ /* 0x0001e2000c101b2a */
[----:B------:R-:W-:Y:S02]  /*14b70*/  SHF.R.S32.HI R24, RZ, 0x1f, R24 ;  /* 0x0000001fff187819 */ /* 0x000fe40000011418 */
[----:B------:R-:W-:Y:S02]  /*14b80*/  SHF.R.S32.HI R20, RZ, 0x1f, R20 ;  /* 0x0000001fff147819 */ /* 0x000fe40000011414 */
[----:B------:R-:W-:-:S02]  /*14b90*/  ISETP.GE.AND P1, PT, R222, UR4, PT ;  /* 0x00000004de007c0c */ /* 0x000fc4000bf26270 */
[-C--:B------:R-:W-:Y:S02]  /*14ba0*/  @!P4 LEA.HI.X R9, R21, R12.reuse, R24, 0x2, P2 ;  /* 0x0000000c1509c211 */ /* 0x080fe400010f1418 */
[----:B------:R-:W-:Y:S02]  /*14bb0*/  ISETP.GE.AND P2, PT, R220, UR4, PT ;  /* 0x00000004dc007c0c */ /* 0x000fe4000bf46270 */
[----:B------:R-:W-:Y:S01]  /*14bc0*/  @!P5 LEA.HI.X R11, R14, R12, R20, 0x2, P6 ;  /* 0x0000000c0e0bd211 */ /* 0x000fe200030f1414 */
[C---:B------:R-:W-:Y:S01]  /*14bd0*/  VIADD R20, R223.reuse, 0x38 ;  /* 0x00000038df147836 */ /* 0x040fe20000000000 */
[----:B------:R1:W-:Y:S01]  /*14be0*/  @!P4 ST.E.64 desc[UR42][R8.64], R46 ;  /* 0x0000002e0800c985 */ /* 0x0003e2000c101b2a */
[----:B------:R-:W-:Y:S01]  /*14bf0*/  VIADD R14, R223, 0x40 ;  /* 0x00000040df0e7836 */ /* 0x000fe20000000000 */
[----:B0-----:R-:W-:Y:S02]  /*14c00*/  @!P0 LEA R6, P6, R15, R0, 0x2 ;  /* 0x000000000f068211 */ /* 0x001fe400078c10ff */
[----:B------:R-:W-:Y:S01]  /*14c10*/  SHF.R.S32.HI R20, RZ, 0x1f, R20 ;  /* 0x0000001fff147819 */ /* 0x000fe20000011414 */
[----:B------:R0:W-:Y:S01]  /*14c20*/  @!P5 ST.E.64 desc[UR42][R10.64], R50 ;  /* 0x000000320a00d985 */ /* 0x0001e2000c101b2a */
[----:B------:R-:W-:-:S02]  /*14c30*/  ISETP.GE.AND P3, PT, R218, UR4, PT ;  /* 0x00000004da007c0c */ /* 0x000fc4000bf66270 */
[----:B------:R-:W-:Y:S02]  /*14c40*/  ISETP.GE.AND P4, PT, R213, UR4, PT ;  /* 0x00000004d5007c0c */ /* 0x000fe4000bf86270 */
[----:B------:R-:W-:Y:S02]  /*14c50*/  SHF.R.S32.HI R14, RZ, 0x1f, R14 ;  /* 0x0000001fff0e7819 */ /* 0x000fe4000001140e */
[----:B------:R-:W-:Y:S02]  /*14c60*/  @!P0 LEA.HI.X R7, R15, R12, R20, 0x2, P6 ;  /* 0x0000000c0f078211 */ /* 0x000fe400030f1414 */
[----:B-1----:R-:W-:-:S03]  /*14c70*/  @!P1 LEA R8, P5, R222, R0, 0x2 ;  /* 0x00000000de089211 */ /* 0x002fc600078a10ff */
[----:B------:R1:W-:Y:S01]  /*14c80*/  @!P0 ST.E.64 desc[UR42][R6.64], R54 ;  /* 0x0000003606008985 */ /* 0x0003e2000c101b2a */
[----:B------:R-:W-:Y:S02]  /*14c90*/  @!P1 LEA.HI.X R9, R222, R12, R14, 0x2, P5 ;  /* 0x0000000cde099211 */ /* 0x000fe400028f140e */
[----:B0-----:R-:W-:Y:S02]  /*14ca0*/  @!P2 LEA R10, P6, R220, R0, 0x2 ;  /* 0x00000000dc0aa211 */ /* 0x001fe400078c10ff */
[----:B------:R-:W-:Y:S01]  /*14cb0*/  ISETP.GE.AND P5, PT, R200, UR4, PT ;  /* 0x00000004c8007c0c */ /* 0x000fe2000bfa6270 */
[----:B------:R0:W-:Y:S01]  /*14cc0*/  @!P1 ST.E.64 desc[UR42][R8.64], R58 ;  /* 0x0000003a08009985 */ /* 0x0001e2000c101b2a */
[----:B------:R-:W-:Y:S02]  /*14cd0*/  @!P2 LEA.HI.X R11, R220, R12, R221, 0x2, P6 ;  /* 0x0000000cdc0ba211 */ /* 0x000fe400030f14dd */
[----:B------:R-:W-:Y:S02]  /*14ce0*/  ISETP.GE.AND P0, PT, R198, UR4, PT ;  /* 0x00000004c6007c0c */ /* 0x000fe4000bf06270 */
[----:B------:R-:W-:Y:S01]  /*14cf0*/  ISETP.GE.AND P1, PT, R196, UR4, PT ;  /* 0x00000004c4007c0c */ /* 0x000fe2000bf26270 */
[----:B------:R2:W-:Y:S01]  /*14d00*/  @!P2 ST.E.64 desc[UR42][R10.64], R62 ;  /* 0x0000003e0a00a985 */ /* 0x0005e2000c101b2a */
[----:B-1----:R-:W-:-:S04]  /*14d10*/  @!P3 LEA R6, P6, R218, R0, 0x2 ;  /* 0x00000000da06b211 */ /* 0x002fc800078c10ff */
[----:B------:R-:W-:Y:S02]  /*14d20*/  @!P3 LEA.HI.X R7, R218, R12, R219, 0x2, P6 ;  /* 0x0000000cda07b211 */ /* 0x000fe400030f14db */
[----:B0-----:R-:W-:-:S03]  /*14d30*/  @!P4 LEA R8, P2, R213, R0, 0x2 ;  /* 0x00000000d508c211 */ /* 0x001fc600078410ff */
[----:B------:R0:W-:Y:S01]  /*14d40*/  @!P3 ST.E.64 desc[UR42][R6.64], R66 ;  /* 0x000000420600b985 */ /* 0x0001e2000c101b2a */
[----:B------:R-:W-:Y:S02]  /*14d50*/  @!P4 LEA.HI.X R9, R213, R12, R217, 0x2, P2 ;  /* 0x0000000cd509c211 */ /* 0x000fe400010f14d9 */
[----:B------:R-:W-:Y:S02]  /*14d60*/  ISETP.GE.AND P2, PT, R183, UR4, PT ;  /* 0x00000004b7007c0c */ /* 0x000fe4000bf46270 */
[C---:B--2---:R-:W-:Y:S01]  /*14d70*/  @!P5 LEA R10, P6, R200.reuse, R0, 0x2 ;  /* 0x00000000c80ad211 */ /* 0x044fe200078c10ff */
[----:B------:R1:W-:Y:S03]  /*14d80*/  @!P4 ST.E.64 desc[UR42][R8.64], R70 ;  /* 0x000000460800c985 */ /* 0x0003e6000c101b2a */
[----:B------:R-:W-:Y:S02]  /*14d90*/  @!P5 LEA.HI.X R11, R200, R12, R201, 0x2, P6 ;  /* 0x0000000cc80bd211 */ /* 0x000fe400030f14c9 */
[----:B0-----:R-:W-:-:S03]  /*14da0*/  @!P0 LEA R6, P4, R198, R0, 0x2 ;  /* 0x00000000c6068211 */ /* 0x001fc600078810ff */
[----:B------:R0:W-:Y:S01]  /*14db0*/  @!P5 ST.E.64 desc[UR42][R10.64], R74 ;  /* 0x0000004a0a00d985 */ /* 0x0001e2000c101b2a */
[----:B------:R-:W-:Y:S02]  /*14dc0*/  ISETP.GE.AND P5, PT, R181, UR4, PT ;  /* 0x00000004b5007c0c */ /* 0x000fe4000bfa6270 */
[----:B------:R-:W-:Y:S02]  /*14dd0*/  @!P0 LEA.HI.X R7, R198, R12, R199, 0x2, P4 ;  /* 0x0000000cc6078211 */ /* 0x000fe400020f14c7 */
[----:B------:R-:W-:Y:S02]  /*14de0*/  ISETP.GE.AND P4, PT, R179, UR4, PT ;  /* 0x00000004b3007c0c */ /* 0x000fe4000bf86270 */
[C---:B-1----:R-:W-:Y:S01]  /*14df0*/  @!P1 LEA R8, P3, R196.reuse, R0, 0x2 ;  /* 0x00000000c4089211 */ /* 0x042fe200078610ff */
[----:B------:R1:W-:Y:S03]  /*14e00*/  @!P0 ST.E.64 desc[UR42][R6.64], R78 ;  /* 0x0000004e06008985 */ /* 0x0003e6000c101b2a */
[----:B------:R-:W-:-:S02]  /*14e10*/  @!P1 LEA.HI.X R9, R196, R12, R197, 0x2, P3 ;  /* 0x0000000cc4099211 */ /* 0x000fc400018f14c5 */
[----:B------:R-:W-:Y:S02]  /*14e20*/  ISETP.GE.AND P3, PT, R177, UR4, PT ;  /* 0x00000004b1007c0c */ /* 0x000fe4000bf66270 */
[----:B0-----:R-:W-:Y:S01]  /*14e30*/  @!P2 LEA R10, P6, R183, R0, 0x2 ;  /* 0x00000000b70aa211 */ /* 0x001fe200078c10ff */
[----:B------:R-:W-:Y:S01]  /*14e40*/  @!P1 ST.E.64 desc[UR42][R8.64], R82 ;  /* 0x0000005208009985 */ /* 0x000fe2000c101b2a */
[----:B------:R-:W-:Y:S02]  /*14e50*/  ISETP.GE.AND P1, PT, R173, UR4, PT ;  /* 0x00000004ad007c0c */ /* 0x000fe4000bf26270 */
[----:B------:R-:W-:Y:S02]  /*14e60*/  @!P2 LEA.HI.X R11, R183, R12, R184, 0x2, P6 ;  /* 0x0000000cb70ba211 */ /* 0x000fe400030f14b8 */
[----:B-1----:R-:W-:-:S03]  /*14e70*/  @!P4 LEA R6, P0, R179, R0, 0x2 ;  /* 0x00000000b306c211 */ /* 0x002fc600078010ff */
[----:B------:R0:W-:Y:S01]  /*14e80*/  @!P2 ST.E.64 desc[UR42][R10.64], R4 ;  /* 0x000000040a00a985 */ /* 0x0001e2000c101b2a */
[----:B------:R-:W-:Y:S02]  /*14e90*/  ISETP.GE.AND P2, PT, R175, UR4, PT ;  /* 0x00000004af007c0c */ /* 0x000fe4000bf46270 */
[----:B------:R-:W-:Y:S02]  /*14ea0*/  @!P4 LEA.HI.X R7, R179, R12, R180, 0x2, P0 ;  /* 0x0000000cb307c211 */ /* 0x000fe400000f14b4 */
[----:B------:R-:W-:Y:S02]  /*14eb0*/  ISETP.GE.AND P0, PT, R171, UR4, PT ;  /* 0x00000004ab007c0c */ /* 0x000fe4000bf06270 */
[----:B0-----:R-:W-:-:S04]  /*14ec0*/  @!P5 LEA R4, P6, R181, R0, 0x2 ;  /* 0x00000000b504d211 */ /* 0x001fc800078c10ff */
[----:B------:R-:W-:Y:S02]  /*14ed0*/  @!P5 LEA.HI.X R5, R181, R12, R182, 0x2, P6 ;  /* 0x0000000cb505d211 */ /* 0x000fe400030f14b6 */
[----:B------:R-:W-:-:S03]  /*14ee0*/  @!P3 LEA R8, P6, R177, R0, 0x2 ;  /* 0x00000000b108b211 */ /* 0x000fc600078c10ff */
[----:B------:R0:W-:Y:S01]  /*14ef0*/  @!P5 ST.E.64 desc[UR42][R4.64], R90 ;  /* 0x0000005a0400d985 */ /* 0x0001e2000c101b2a */
[----:B------:R-:W-:Y:S02]  /*14f00*/  @!P3 LEA.HI.X R9, R177, R12, R178, 0x2, P6 ;  /* 0x0000000cb109b211 */ /* 0x000fe400030f14b2 */
[----:B------:R-:W-:Y:S01]  /*14f10*/  ISETP.GE.AND P5, PT, R169, UR4, PT ;  /* 0x00000004a9007c0c */ /* 0x000fe2000bfa6270 */
[----:B------:R1:W-:Y:S01]  /*14f20*/  @!P4 ST.E.64 desc[UR42][R6.64], R94 ;  /* 0x0000005e0600c985 */ /* 0x0003e2000c101b2a */
[----:B------:R-:W-:-:S03]  /*14f30*/  ISETP.GE.AND P4, PT, R167, UR4, PT ;  /* 0x00000004a7007c0c */ /* 0x000fc6000bf86270 */
[----:B------:R2:W-:Y:S01]  /*14f40*/  @!P3 ST.E.64 desc[UR42][R8.64], R98 ;  /* 0x000000620800b985 */ /* 0x0005e2000c101b2a */
[-C--:B0-----:R-:W-:Y:S02]  /*14f50*/  @!P2 LEA R4, P6, R175, R0.reuse, 0x2 ;  /* 0x00000000af04a211 */ /* 0x081fe400078c10ff */
[----:B-1----:R-:W-:Y:S02]  /*14f60*/  @!P1 LEA R6, P3, R173, R0, 0x2 ;  /* 0x00000000ad069211 */ /* 0x002fe400078610ff */
[----:B------:R-:W-:Y:S02]  /*14f70*/  @!P2 LEA.HI.X R5, R175, R12, R176, 0x2, P6 ;  /* 0x0000000caf05a211 */ /* 0x000fe400030f14b0 */
[----:B--2---:R-:W-:Y:S02]  /*14f80*/  @!P0 LEA R8, P6, R171, R0, 0x2 ;  /* 0x00000000ab088211 */ /* 0x004fe400078c10ff */
[----:B------:R-:W-:Y:S01]  /*14f90*/  @!P1 LEA.HI.X R7, R173, R12, R174, 0x2, P3 ;  /* 0x0000000cad079211 */ /* 0x000fe200018f14ae */
[----:B------:R0:W-:Y:S01]  /*14fa0*/  @!P2 ST.E.64 desc[UR42][R4.64], R102 ;  /* 0x000000660400a985 */ /* 0x0001e2000c101b2a */
[----:B------:R-:W-:-:S02]  /*14fb0*/  ISETP.GE.AND P3, PT, R165, UR4, PT ;  /* 0x00000004a5007c0c */ /* 0x000fc4000bf66270 */
[----:B------:R-:W-:Y:S01]  /*14fc0*/  @!P0 LEA.HI.X R9, R171, R12, R172, 0x2, P6 ;  /* 0x0000000cab098211 */ /* 0x000fe200030f14ac */
[----:B------:R1:W-:Y:S04]  /*14fd0*/  @!P1 ST.E.64 desc[UR42][R6.64], R106 ;  /* 0x0000006a06009985 */ /* 0x0003e8000c101b2a */
[----:B------:R2:W-:Y:S01]  /*14fe0*/  @!P0 ST.E.64 desc[UR42][R8.64], R110 ;  /* 0x0000006e08008985 */ /* 0x0005e2000c101b2a */
[----:B------:R-:W-:Y:S02]  /*14ff0*/  ISETP.GE.AND P0, PT, R163, UR4, PT ;  /* 0x00000004a3007c0c */ /* 0x000fe4000bf06270 */
[-C--:B0-----:R-:W-:Y:S02]  /*15000*/  @!P5 LEA R4, P1, R169, R0.reuse, 0x2 ;  /* 0x00000000a904d211 */ /* 0x081fe400078210ff */
[----:B-1----:R-:W-:-:S02]  /*15010*/  @!P4 LEA R6, P2, R167, R0, 0x2 ;  /* 0x00000000a706c211 */ /* 0x002fc400078410ff */
[----:B------:R-:W-:Y:S02]  /*15020*/  @!P5 LEA.HI.X R5, R169, R12, R170, 0x2, P1 ;  /* 0x0000000ca905d211 */ /* 0x000fe400008f14aa */
[----:B--2---:R-:W-:Y:S02]  /*15030*/  @!P3 LEA R8, P6, R165, R0, 0x2 ;  /* 0x00000000a508b211 */ /* 0x004fe400078c10ff */
[----:B------:R-:W-:Y:S01]  /*15040*/  ISETP.GE.AND P1, PT, R161, UR4, PT ;  /* 0x00000004a1007c0c */ /* 0x000fe2000bf26270 */
[----:B------:R0:W-:Y:S01]  /*15050*/  @!P5 ST.E.64 desc[UR42][R4.64], R114 ;  /* 0x000000720400d985 */ /* 0x0001e2000c101b2a */
[-C--:B------:R-:W-:Y:S02]  /*15060*/  @!P4 LEA.HI.X R7, R167, R12.reuse, R168, 0x2, P2 ;  /* 0x0000000ca707c211 */ /* 0x080fe400010f14a8 */
[----:B------:R-:W-:Y:S02]  /*15070*/  @!P3 LEA.HI.X R9, R165, R12, R166, 0x2, P6 ;  /* 0x0000000ca509b211 */ /* 0x000fe400030f14a6 */
[----:B------:R-:W-:Y:S01]  /*15080*/  ISETP.GE.AND P2, PT, R155, UR4, PT ;  /* 0x000000049b007c0c */ /* 0x000fe2000bf46270 */
[----:B------:R1:W-:Y:S01]  /*15090*/  @!P4 ST.E.64 desc[UR42][R6.64], R118 ;  /* 0x000000760600c985 */ /* 0x0003e2000c101b2a */
[----:B------:R-:W-:-:S03]  /*150a0*/  ISETP.GE.AND P4, PT, R159, UR4, PT ;  /* 0x000000049f007c0c */ /* 0x000fc6000bf86270 */
[----:B------:R2:W-:Y:S01]  /*150b0*/  @!P3 ST.E.64 desc[UR42][R8.64], R122 ;  /* 0x0000007a0800b985 */ /* 0x0005e2000c101b2a */
[----:B------:R-:W-:Y:S02]  /*150c0*/  ISETP.GE.AND P3, PT, R157, UR4, PT ;  /* 0x000000049d007c0c */ /* 0x000fe4000bf66270 */
[----:B0-----:R-:W-:-:S04]  /*150d0*/  @!P1 LEA R4, P6, R161, R0, 0x2 ;  /* 0x00000000a1049211 */ /* 0x001fc800078c10ff */
[----:B------:R-:W-:Y:S02]  /*150e0*/  @!P1 LEA.HI.X R5, R161, R12, R162, 0x2, P6 ;  /* 0x0000000ca1059211 */ /* 0x000fe400030f14a2 */
[----:B-1----:R-:W-:-:S04]  /*150f0*/  @!P0 LEA R6, P5, R163, R0, 0x2 ;  /* 0x00000000a3068211 */ /* 0x002fc800078a10ff */
[----:B------:R-:W-:Y:S02]  /*15100*/  @!P0 LEA.HI.X R7, R163, R12, R164, 0x2, P5 ;  /* 0x0000000ca3078211 */ /* 0x000fe400028f14a4 */
[----:B------:R-:W-:-:S03]  /*15110*/  ISETP.GE.AND P5, PT, R153, UR4, PT ;  /* 0x0000000499007c0c */ /* 0x000fc6000bfa6270 */
[----:B------:R0:W-:Y:S04]  /*15120*/  @!P0 ST.E.64 desc[UR42][R6.64], R126 ;  /* 0x0000007e06008985 */ /* 0x0001e8000c101b2a */
[----:B------:R1:W-:Y:S01]  /*15130*/  @!P1 ST.E.64 desc[UR42][R4.64], R130 ;  /* 0x0000008204009985 */ /* 0x0003e2000c101b2a */
[----:B--2---:R-:W-:-:S04]  /*15140*/  @!P2 LEA R8, P1, R155, R0, 0x2 ;  /* 0x000000009b08a211 */ /* 0x004fc800078210ff */
[----:B------:R-:W-:Y:S02]  /*15150*/  @!P2 LEA.HI.X R9, R155, R12, R156, 0x2, P1 ;  /* 0x0000000c9b09a211 */ /* 0x000fe400008f149c */
[-C--:B0-----:R-:W-:Y:S02]  /*15160*/  @!P4 LEA R6, P0, R159, R0.reuse, 0x2 ;  /* 0x000000009f06c211 */ /* 0x081fe400078010ff */
[----:B-1----:R-:W-:Y:S02]  /*15170*/  @!P3 LEA R4, P6, R157, R0, 0x2 ;  /* 0x000000009d04b211 */ /* 0x002fe400078c10ff */
[----:B------:R-:W-:Y:S02]  /*15180*/  @!P4 LEA.HI.X R7, R159, R12, R160, 0x2, P0 ;  /* 0x0000000c9f07c211 */ /* 0x000fe400000f14a0 */
[----:B------:R-:W-:Y:S02]  /*15190*/  @!P5 LEA R10, P0, R153, R0, 0x2 ;  /* 0x00000000990ad211 */ /* 0x000fe400078010ff */
        /* <DEDUP_REMOVED lines=12> */
.L_x_1366:
[----:B------:R-:W2:Y:S01]  /*15260*/  LDL.LU R6, [R1+0x3c] ;  /* 0x00003c0001067983 */ /* 0x000ea20000300800 */
[----:B------:R-:W-:Y:S01]  /*15270*/  ULDC.64 UR6, c[0x0][0xd08] ;  /* 0x0003420000067ab9 */ /* 0x000fe20000000a00 */
[----:B------:R-:W-:Y:S02]  /*15280*/  ULDC.64 UR4, c[0x0][0xd00] ;  /* 0x0003400000047ab9 */ /* 0x000fe40000000a00 */
[----:B------:R-:W3:Y:S04]  /*15290*/  LDL.LU R0, [R1+0x40] ;  /* 0x0000400001007983 */ /* 0x000ee80000300800 */
[----:B------:R-:W4:Y:S01]  /*152a0*/  LDL R9, [R1+0x38] ;  /* 0x0000380001097983 */ /* 0x000f220000100800 */
[----:B------:R-:W-:Y:S01]  /*152b0*/  ISETP.NE.U32.AND P1, PT, RZ, UR6, PT ;  /* 0x00000006ff007c0c */ /* 0x000fe2000bf25070 */
[----:B------:R-:W-:Y:S01]  /*152c0*/  IMAD.MOV.U32 R3, RZ, RZ, RZ ;  /* 0x000000ffff037224 */ /* 0x000fe200078e00ff */
[----:B------:R-:W-:-:S02]  /*152d0*/  ISETP.NE.U32.AND P0, PT, RZ, UR4, PT ;  /* 0x00000004ff007c0c */ /* 0x000fc4000bf05070 */
[----:B------:R-:W-:Y:S02]  /*152e0*/  ISETP.NE.AND.EX P1, PT, RZ, UR7, PT, P1 ;  /* 0x00000007ff007c0c */ /* 0x000fe4000bf25310 */
[----:B------:R-:W-:Y:S01]  /*152f0*/  ISETP.NE.AND.EX P0, PT, RZ, UR5, PT, P0 ;  /* 0x00000005ff007c0c */ /* 0x000fe2000bf05300 */
[----:B------:R-:W0:Y:S01]  /*15300*/  S2R R8, SR_TID.X ;  /* 0x0000000000087919 */ /* 0x000e220000002100 */
[----:B--2---:R-:W-:-:S04]  /*15310*/  IADD3 R4, P2, R6, UR4, RZ ;  /* 0x0000000406047c10 */ /* 0x004fc8000ff5e0ff */
[----:B---3--:R-:W-:-:S05]  /*15320*/  IADD3.X R5, R0, UR5, RZ, P2, !PT ;  /* 0x0000000500057c10 */ /* 0x008fca00097fe4ff */
[----:B------:R-:W-:Y:S01]  /*15330*/  @P1 IADD3 R6, P2, R6, UR6, RZ ;  /* 0x0000000606061c10 */ /* 0x000fe2000ff5e0ff */
[----:B------:R-:W-:Y:S01]  /*15340*/  ULDC UR4, c[0x0][0xb88] ;  /* 0x0002e20000047ab9 */ /* 0x000fe20000000800 */
[----:B------:R2:W5:Y:S02]  /*15350*/  @P0 LDG.E R3, desc[UR42][R4.64] ;  /* 0x0000002a04030981 */ /* 0x000564000c1e1900 */
[----:B------:R-:W-:Y:S01]  /*15360*/  @P1 IADD3.X R7, R0, UR7, RZ, P2, !PT ;  /* 0x0000000700071c10 */ /* 0x000fe200097fe4ff */
[----:B------:R-:W-:-:S06]  /*15370*/  IMAD.U32 R0, RZ, RZ, UR4 ;  /* 0x00000004ff007e24 */ /* 0x000fcc000f8e00ff */
[----:B------:R2:W5:Y:S01]  /*15380*/  @P1 LDG.E R0, desc[UR42][R6.64] ;  /* 0x0000002a06001981 */ /* 0x000562000c1e1900 */
[----:B----4-:R-:W-:Y:S01]  /*15390*/  ISETP.NE.AND P2, PT, R9, RZ, PT ;  /* 0x000000ff0900720c */ /* 0x010fe20003f45270 */
[----:B0-----:R-:W-:-:S05]  /*153a0*/  VIADD R32, R8, 0xffffff80 ;  /* 0xffffff8008207836 */ /* 0x001fca0000000000 */
[----:B------:R-:W-:-:S07]  /*153b0*/  ISETP.GT.AND P3, PT, R32, 0x3f, PT ;  /* 0x0000003f2000780c */ /* 0x000fce0003f64270 */
[----:B------:R-:W0:Y:S02]  /*153c0*/  @!P2 LDC R9, c[0x0][0xbd4] ;  /* 0x0002f500ff09ab82 */ /* 0x000e240000000800 */
[----:B0-----:R2:W-:Y:S01]  /*153d0*/  @!P2 STL [R1+0x38], R9 ;  /* 0x000038090100a387 */ /* 0x0015e20000100800 */
[----:B------:R-:W-:Y:S01]  /*153e0*/  ISETP.GT.AND P2, PT, R9, 0x1, PT ;  /* 0x000000010900780c */ /* 0x000fe20003f44270 */
[----:B------:R-:W-:-:S12]  /*153f0*/  @P1 BRA `(.L_x_1375) ;  /* 0x0000000000101947 */ /* 0x000fd80003800000 */
[----:B------:R-:W-:Y:S05]  /*15400*/  @!P0 BRA `(.L_x_1375) ;  /* 0x00000000000c8947 */ /* 0x000fea0003800000 */
[----:B--2---:R-:W2:Y:S04]  /*15410*/  LDG.E R7, desc[UR42][R4.64] ;  /* 0x0000002a04077981 */ /* 0x004ea8000c1e1900 */
[----:B-----5:R-:W2:Y:S02]  /*15420*/  LDG.E R0, desc[UR42][R4.64+0x4] ;  /* 0x0000042a04007981 */ /* 0x020ea4000c1e1900 */
[----:B--2---:R-:W-:-:S07]  /*15430*/  IMAD.IADD R0, R0, 0x1, -R7 ;  /* 0x0000000100007824 */ /* 0x004fce00078e0a07 */
.L_x_1375:
[----:B--2---:R-:W2:Y:S04]  /*15440*/  LDL.LU R5, [R1+0x34] ;  /* 0x0000340001057983 */ /* 0x004ea80000300800 */
[----:B------:R-:W3:Y:S01]  /*15450*/  LDL.LU R4, [R1+0x50] ;  /* 0x0000500001047983 */ /* 0x000ee20000300800 */
[----:B------:R-:W-:Y:S01]  /*15460*/  BSSY B1, `(.L_x_1376) ;  /* 0x0000039000017945 */ /* 0x000fe20003800000 */
[----:B-----5:R-:W-:Y:S02]  /*15470*/  SHF.R.S32.HI R26, RZ, 0x1f, R3 ;  /* 0x0000001fff1a7819 */ /* 0x020fe40000011403 */
[----:B--2---:R-:W-:Y:S02]  /*15480*/  SEL R29, R5, RZ, !P0 ;  /* 0x000000ff051d7207 */ /* 0x004fe40004000000 */
[----:B---3--:R-:W-:Y:S01]  /*15490*/  SEL R28, R4, RZ, !P0 ;  /* 0x000000ff041c7207 */ /* 0x008fe20004000000 */
[----:B------:R-:W-:Y:S06]  /*154a0*/  @P3 BRA `(.L_x_1377) ;  /* 0x0000000000d03947 */ /* 0x000fec0003800000 */
[----:B------:R-:W2:Y:S01]  /*154b0*/  LDL R5, [R1+0x44] ;  /* 0x0000440001057983 */ /* 0x000ea20000100800 */
[----:B------:R-:W0:Y:S01]  /*154c0*/  LDC R31, c[0x0][0xce8] ;  /* 0x00033a00ff1f7b82 */ /* 0x000e220000000800 */
[----:B------:R-:W2:Y:S02]  /*154d0*/  S2R R4, SR_TID.X ;  /* 0x0000000000047919 */ /* 0x000ea40000002100 */
[----:B--2---:R-:W-:Y:S02]  /*154e0*/  IMAD R4, R5, 0x40, R4 ;  /* 0x0000004005047824 */ /* 0x004fe400078e0204 */
[----:B0-----:R-:W-:Y:S02]  /*154f0*/  IMAD R5, R0, R31, RZ ;  /* 0x0000001f00057224 */ /* 0x001fe400078e02ff */
[----:B------:R-:W-:-:S05]  /*15500*/  VIADD R30, R4, 0xffffff80 ;  /* 0xffffff80041e7836 */ /* 0x000fca0000000000 */
[----:B------:R-:W-:-:S13]  /*15510*/  ISETP.GE.AND P0, PT, R30, R5, PT ;  /* 0x000000051e00720c */ /* 0x000fda0003f06270 */
[----:B------:R-:W-:Y:S05]  /*15520*/  @P0 BRA `(.L_x_1377) ;  /* 0x0000000000b00947 */ /* 0x000fea0003800000 */
[----:B------:R-:W2:Y:S01]  /*15530*/  LDL.LU R33, [R1+0x48] ;  /* 0x0000480001217983 */ /* 0x000ea20000300800 */
[----:B------:R-:W-:Y:S01]  /*15540*/  IMAD.MOV.U32 R24, RZ, RZ, 0xab8 ;  /* 0x00000ab8ff187424 */ /* 0x000fe200078e00ff */
[----:B------:R-:W-:Y:S01]  /*15550*/  ISETP.GT.AND P0, PT, R9, 0x1, PT ;  /* 0x000000010900780c */ /* 0x000fe20003f04270 */
[----:B------:R-:W0:Y:S01]  /*15560*/  LDC.64 R10, c[0x0][0xca8] ;  /* 0x00032a00ff0a7b82 */ /* 0x000e220000000a00 */
[----:B------:R-:W-:Y:S01]  /*15570*/  ISETP.NE.AND P1, PT, R31, 0x1, PT ;  /* 0x000000011f00780c */ /* 0x000fe20003f25270 */
[----:B------:R-:W-:Y:S01]  /*15580*/  IMAD.MOV.U32 R21, RZ, RZ, R30 ;  /* 0x000000ffff157224 */ /* 0x000fe200078e001e */
[----:B------:R-:W-:-:S05]  /*15590*/  SEL R24, R24, 0xa78, P0 ;  /* 0x00000a7818187807 */ /* 0x000fca0000000000 */
[----:B------:R-:W3:Y:S08]  /*155a0*/  LDC.64 R4, c[0x0][R24+0x220] ;  /* 0x0000880018047b82 */ /* 0x000ef00000000a00 */
[----:B-1----:R-:W1:Y:S08]  /*155b0*/  LDC.64 R12, c[0x0][R24+0x218] ;  /* 0x00008600180c7b82 */ /* 0x002e700000000a00 */
[----:B------:R-:W4:Y:S08]  /*155c0*/  LDC.64 R6, c[0x0][R24+0x228] ;  /* 0x00008a0018067b82 */ /* 0x000f300000000a00 */
[----:B------:R-:W5:Y:S08]  /*155d0*/  @P1 LDC R15, c[0x0][0xcec] ;  /* 0x00033b00ff0f1b82 */ /* 0x000f700000000800 */
[----:B------:R-:W4:Y:S08]  /*155e0*/  LDC.64 R8, c[0x0][R24+0x210] ;  /* 0x0000840018087b82 */ /* 0x000f300000000a00 */
[----:B------:R-:W4:Y:S01]  /*155f0*/  @P1 LDC R27, c[0x0][0xcf0] ;  /* 0x00033c00ff1b1b82 */ /* 0x000f220000000800 */
[----:B-----5:R-:W-:-:S07]  /*15600*/  @P1 IMAD.HI.U32 R20, R30, R15, RZ ;  /* 0x0000000f1e141227 */ /* 0x020fce00078e00ff */
[----:B0-----:R-:W0:Y:S01]  /*15610*/  @!P0 LDC R10, c[0x0][0xc50] ;  /* 0x00031400ff0a8b82 */ /* 0x001e220000000800 */
[-C--:B---3--:R-:W-:Y:S02]  /*15620*/  IMAD R5, R5, R29.reuse, RZ ;  /* 0x0000001d05057224 */ /* 0x088fe400078e02ff */
[----:B------:R-:W-:-:S05]  /*15630*/  IMAD.WIDE.U32 R14, R4, R29, RZ ;  /* 0x0000001d040e7225 */ /* 0x000fca00078e00ff */
[----:B------:R-:W3:Y:S01]  /*15640*/  @!P0 LDC R11, c[0x0][0xc54] ;  /* 0x00031500ff0b8b82 */ /* 0x000ee20000000800 */
[-C--:B-1----:R-:W-:Y:S02]  /*15650*/  IMAD R25, R13, R184.reuse, RZ ;  /* 0x000000b80d197224 */ /* 0x082fe400078e02ff */
[----:B------:R-:W-:Y:S01]  /*15660*/  IMAD.WIDE.U32 R12, R12, R184, RZ ;  /* 0x000000b80c0c7225 */ /* 0x000fe200078e00ff */
[----:B----4-:R-:W-:-:S03]  /*15670*/  @P1 SHF.R.U32.HI R21, RZ, R27, R20 ;  /* 0x0000001bff151219 */ /* 0x010fc60000011614 */
        /* <DEDUP_REMOVED lines=21> */
[----:B---3--:R-:W-:-:S05]  /*157d0*/  LEA.HI.X R11, R6, R11, R4, 0x2, P0 ;  /* 0x0000000b060b7211 */ /* 0x008fca00000f1404 */
[----:B------:R0:W-:Y:S02]  /*157e0*/  STG.E desc[UR42][R10.64], R5 ;  /* 0x000000050a007986 */ /* 0x0001e4000c10192a */
.L_x_1377:
[----:B------:R-:W-:Y:S05]  /*157f0*/  BSYNC B1 ;  /* 0x0000000000017941 */ /* 0x000fea0003800000 */
.L_x_1376:
[----:B------:R-:W-:Y:S05]  /*15800*/  @P2 BRA `(.L_x_1372) ;  /* 0x0000000800a82947 */ /* 0x000fea0003800000 */
[----:B0-----:R-:W2:Y:S01]  /*15810*/  LDL.LU R10, [R1+0x44] ;  /* 0x00004400010a7983 */ /* 0x001ea20000300800 */
[----:B------:R-:W0:Y:S01]  /*15820*/  LDC R11, c[0x0][0xce8] ;  /* 0x00033a00ff0b7b82 */ /* 0x000e220000000800 */
[----:B------:R-:W-:Y:S01]  /*15830*/  ULDC.64 UR4, c[0x0][0xba0] ;  /* 0x0002e80000047ab9 */ /* 0x000fe20000000a00 */
[----:B------:R-:W-:Y:S01]  /*15840*/  SHF.R.S32.HI R9, RZ, 0x1f, R32 ;  /* 0x0000001fff097819 */ /* 0x000fe20000011420 */
[----:B------:R-:W-:Y:S01]  /*15850*/  IMAD R6, R26, UR4, RZ ;  /* 0x000000041a067c24 */ /* 0x000fe2000f8e02ff */
[----:B------:R-:W-:Y:S01]  /*15860*/  BSSY B1, `(.L_x_1378) ;  /* 0x0000080000017945 */ /* 0x000fe20003800000 */
[----:B------:R-:W-:-:S04]  /*15870*/  IMAD.WIDE.U32 R4, R3, UR4, RZ ;  /* 0x0000000403047c25 */ /* 0x000fc8000f8e00ff */
[----:B------:R-:W-:Y:S01]  /*15880*/  IMAD R7, R3, UR5, R6 ;  /* 0x0000000503077c24 */ /* 0x000fe2000f8e0206 */
[----:B------:R-:W-:Y:S01]  /*15890*/  LEA.HI R6, R9, R32, RZ, 0x3 ;  /* 0x0000002009067211 */ /* 0x000fe200078f18ff */
[----:B------:R-:W3:Y:S01]  /*158a0*/  LDC R3, c[0x0][0xbc8] ;  /* 0x0002f200ff037b82 */ /* 0x000ee20000000800 */
[----:B------:R-:W-:Y:S01]  /*158b0*/  ULDC.64 UR4, c[0x0][0xbe8] ;  /* 0x0002fa0000047ab9 */ /* 0x000fe20000000a00 */
[----:B------:R-:W-:Y:S01]  /*158c0*/  IMAD.IADD R5, R5, 0x1, R7 ;  /* 0x0000000105057824 */ /* 0x000fe200078e0207 */
[----:B------:R-:W-:Y:S01]  /*158d0*/  LOP3.LUT R7, R6, 0xfffffff8, RZ, 0xc0, !PT ;  /* 0xfffffff806077812 */ /* 0x000fe200078ec0ff */
[----:B------:R-:W-:Y:S01]  /*158e0*/  VIADD R40, R192, 0x40 ;  /* 0x00000040c0287836 */ /* 0x000fe20000000000 */
[----:B------:R-:W-:Y:S01]  /*158f0*/  SHF.R.S32.HI R20, RZ, 0x3, R6 ;  /* 0x00000003ff147819 */ /* 0x000fe20000011406 */
[----:B------:R-:W-:-:S04]  /*15900*/  IMAD.WIDE.U32 R4, R184, UR4, R4 ;  /* 0x00000004b8047c25 */ /* 0x000fc8000f8e0004 */
[----:B------:R-:W-:Y:S02]  /*15910*/  IMAD.IADD R7, R32, 0x1, -R7 ;  /* 0x0000000120077824 */ /* 0x000fe400078e0a07 */
[----:B------:R-:W-:Y:S01]  /*15920*/  IMAD R5, R184, UR5, R5 ;  /* 0x00000005b8057c24 */ /* 0x000fe2000f8e0205 */
[----:B0-----:R-:W-:Y:S01]  /*15930*/  ISETP.NE.AND P0, PT, R11, 0x1, PT ;  /* 0x000000010b00780c */ /* 0x001fe20003f05270 */
[----:B------:R-:W-:Y:S01]  /*15940*/  IMAD R8, R7, 0x20, R20 ;  /* 0x0000002007087824 */ /* 0x000fe200078e0214 */
[----:B------:R-:W-:Y:S01]  /*15950*/  ULDC.64 UR4, c[0x0][0xbf0] ;  /* 0x0002fc0000047ab9 */ /* 0x000fe20000000a00 */
[----:B------:R-:W-:Y:S02]  /*15960*/  VIADD R38, R192, 0x80 ;  /* 0x00000080c0267836 */ /* 0x000fe40000000000 */
[----:B------:R-:W-:Y:S02]  /*15970*/  IMAD R6, R28, UR4, RZ ;  /* 0x000000041c067c24 */ /* 0x000fe4000f8e02ff */
[----:B------:R-:W-:Y:S01]  /*15980*/  IMAD.WIDE.U32 R4, R29, UR4, R4 ;  /* 0x000000041d047c25 */ /* 0x000fe2000f8e0004 */
[----:B---3--:R-:W-:-:S03]  /*15990*/  ISETP.GE.AND P1, PT, R40, R3, PT ;  /* 0x000000032800720c */ /* 0x008fc60003f26270 */
[----:B------:R-:W-:Y:S02]  /*159a0*/  IMAD R7, R29, UR5, R6 ;  /* 0x000000051d077c24 */ /* 0x000fe4000f8e0206 */
[----:B------:R-:W0:Y:S01]  /*159b0*/  @P0 LDC R9, c[0x0][0xcec] ;  /* 0x00033b00ff090b82 */ /* 0x000e220000000800 */
[C---:B------:R-:W-:Y:S01]  /*159c0*/  ISETP.GE.AND P2, PT, R192.reuse, R3, PT ;  /* 0x00000003c000720c */ /* 0x040fe20003f46270 */
[C---:B------:R-:W-:Y:S01]  /*159d0*/  VIADD R36, R192.reuse, 0xc0 ;  /* 0x000000c0c0247836 */ /* 0x040fe20000000000 */
[----:B------:R-:W-:Y:S01]  /*159e0*/  ULDC.64 UR4, c[0x0][0xbe0] ;  /* 0x0002f80000047ab9 */ /* 0x000fe20000000a00 */
[----:B------:R-:W-:Y:S02]  /*159f0*/  IMAD.IADD R5, R5, 0x1, R7 ;  /* 0x0000000105057824 */ /* 0x000fe400078e0207 */
[----:B------:R-:W-:Y:S02]  /*15a00*/  VIADD R34, R192, 0x100 ;  /* 0x00000100c0227836 */ /* 0x000fe40000000000 */
[----:B------:R-:W3:Y:S01]  /*15a10*/  @P0 LDC R13, c[0x0][0xcf0] ;  /* 0x00033c00ff0d0b82 */ /* 0x000ee20000000800 */
[----:B------:R-:W-:-:S02]  /*15a20*/  IMAD R21, R0, R11, RZ ;  /* 0x0000000b00157224 */ /* 0x000fc400078e02ff */
[C---:B------:R-:W-:Y:S02]  /*15a30*/  VIADD R31, R192.reuse, 0x140 ;  /* 0x00000140c01f7836 */ /* 0x040fe40000000000 */
[C---:B------:R-:W-:Y:S02]  /*15a40*/  VIADD R27, R192.reuse, 0x180 ;  /* 0x00000180c01b7836 */ /* 0x040fe40000000000 */
[C---:B------:R-:W-:Y:S02]  /*15a50*/  VIADD R24, R192.reuse, 0x1c0 ;  /* 0x000001c0c0187836 */ /* 0x040fe40000000000 */
[C---:B------:R-:W-:Y:S02]  /*15a60*/  VIADD R25, R192.reuse, 0x1c0 ;  /* 0x000001c0c0197836 */ /* 0x040fe40000000000 */
        /* <DEDUP_REMOVED lines=10> */
[----:B------:R-:W-:-:S02]  /*15b10*/  SHF.R.S32.HI R37, RZ, 0x1f, R37 ;  /* 0x0000001fff257819 */ /* 0x000fc40000011425 */
[----:B------:R-:W-:Y:S02]  /*15b20*/  SHF.R.S32.HI R39, RZ, 0x1f, R39 ;  /* 0x0000001fff277819 */ /* 0x000fe40000011427 */
[----:B------:R-:W-:Y:S01]  /*15b30*/  SHF.R.S32.HI R41, RZ, 0x1f, R41 ;  /* 0x0000001fff297819 */ /* 0x000fe20000011429 */
[C---:B--2---:R-:W-:Y:S02]  /*15b40*/  IMAD R8, R10.reuse, 0x40, R8 ;  /* 0x000000400a087824 */ /* 0x044fe400078e0208 */
[----:B------:R-:W-:Y:S01]  /*15b50*/  IMAD R20, R10, 0x40, R20 ;  /* 0x000000400a147824 */ /* 0x000fe200078e0214 */
[----:B------:R-:W-:Y:S01]  /*15b60*/  SEL R10, RZ, 0xffffffff, P1 ;  /* 0xffffffffff0a7807 */ /* 0x000fe20000800000 */
[----:B0-----:R-:W-:Y:S01]  /*15b70*/  @P0 IMAD.HI.U32 R6, R8, R9, RZ ;  /* 0x0000000908060227 */ /* 0x001fe200078e00ff */
[----:B------:R-:W-:Y:S02]  /*15b80*/  ISETP.GE.AND P1, PT, R38, R3, PT ;  /* 0x000000032600720c */ /* 0x000fe40003f26270 */
[----:B------:R-:W-:Y:S01]  /*15b90*/  SEL R9, RZ, 0x1, P2 ;  /* 0x00000001ff097807 */ /* 0x000fe20001000000 */
[----:B------:R-:W-:Y:S01]  /*15ba0*/  IMAD.MOV.U32 R7, RZ, RZ, R8 ;  /* 0x000000ffff077224 */ /* 0x000fe200078e0008 */
[----:B---3--:R-:W-:Y:S01]  /*15bb0*/  @P0 SHF.R.U32.HI R7, RZ, R13, R6 ;  /* 0x0000000dff070219 */ /* 0x008fe20000011606 */
[----:B------:R-:W-:Y:S01]  /*15bc0*/  IMAD.SHL.U32 R10, R10, 0x2, RZ ;  /* 0x000000020a0a7824 */ /* 0x000fe200078e00ff */
[----:B-1----:R-:W-:-:S02]  /*15bd0*/  SEL R12, RZ, 0xffffffff, P1 ;  /* 0xffffffffff0c7807 */ /* 0x002fc40000800000 */
[----:B------:R-:W-:Y:S01]  /*15be0*/  SHF.R.S32.HI R6, RZ, 0x1f, R7 ;  /* 0x0000001fff067819 */ /* 0x000fe20000011407 */
[----:B------:R-:W-:Y:S01]  /*15bf0*/  IMAD.WIDE.U32 R4, R7, UR4, R4 ;  /* 0x0000000407047c25 */ /* 0x000fe2000f8e0004 */
[----:B------:R-:W-:Y:S02]  /*15c00*/  LOP3.LUT R10, R10, 0x2, R9, 0xe2, !PT ;  /* 0x000000020a0a7812 */ /* 0x000fe400078ee209 */
[-C--:B------:R-:W-:Y:S01]  /*15c10*/  ISETP.GE.AND P0, PT, R36, R3.reuse, PT ;  /* 0x000000032400720c */ /* 0x080fe20003f06270 */
[----:B------:R-:W-:Y:S01]  /*15c20*/  IMAD.MOV R9, RZ, RZ, -R7 ;  /* 0x000000ffff097224 */ /* 0x000fe200078e0a07 */
[-C--:B------:R-:W-:Y:S01]  /*15c30*/  ISETP.GE.AND P1, PT, R34, R3.reuse, PT ;  /* 0x000000032200720c */ /* 0x080fe20003f26270 */
[----:B------:R-:W-:Y:S01]  /*15c40*/  IMAD.SHL.U32 R13, R12, 0x4, RZ ;  /* 0x000000040c0d7824 */ /* 0x000fe200078e00ff */
[----:B------:R-:W-:Y:S01]  /*15c50*/  SEL R0, RZ, 0xffffffff, P0 ;  /* 0xffffffffff007807 */ /* 0x000fe20000000000 */
[----:B------:R-:W-:Y:S01]  /*15c60*/  IMAD R6, R6, UR4, RZ ;  /* 0x0000000406067c24 */ /* 0x000fe2000f8e02ff */
[----:B------:R-:W-:Y:S01]  /*15c70*/  ISETP.GE.AND P0, PT, R31, R3, PT ;  /* 0x000000031f00720c */ /* 0x000fe20003f06270 */
[----:B------:R-:W-:Y:S01]  /*15c80*/  IMAD R9, R11, R9, R8 ;  /* 0x000000090b097224 */ /* 0x000fe200078e0208 */
[----:B------:R-:W-:Y:S01]  /*15c90*/  LOP3.LUT R10, R13, 0x4, R10, 0xe2, !PT ;  /* 0x000000040d0a7812 */ /* 0x000fe200078ee20a */
[----:B------:R-:W-:Y:S01]  /*15ca0*/  IMAD R11, R7, UR5, R6 ;  /* 0x00000005070b7c24 */ /* 0x000fe2000f8e0206 */
[----:B------:R-:W-:Y:S01]  /*15cb0*/  SEL R6, RZ, 0xffffffff, P1 ;  /* 0xffffffffff067807 */ /* 0x000fe20000800000 */
[----:B------:R-:W-:Y:S01]  /*15cc0*/  IMAD.SHL.U32 R13, R0, 0x8, RZ ;  /* 0x00000008000d7824 */ /* 0x000fe200078e00ff */
[----:B------:R-:W-:Y:S01]  /*15cd0*/  SHF.R.S32.HI R0, RZ, 0x1f, R9 ;  /* 0x0000001fff007819 */ /* 0x000fe20000011409 */
[----:B------:R-:W-:Y:S01]  /*15ce0*/  ULDC.64 UR4, c[0x0][0xbd8] ;  /* 0x0002f60000047ab9 */ /* 0x000fe20000000a00 */
[----:B------:R-:W-:Y:S01]  /*15cf0*/  IMAD.IADD R5, R5, 0x1, R11 ;  /* 0x0000000105057824 */ /* 0x000fe200078e020b */
[-C--:B------:R-:W-:Y:S01]  /*15d00*/  ISETP.GE.AND P2, PT, R24, R3.reuse, PT ;  /* 0x000000031800720c */ /* 0x080fe20003f46270 */
[----:B------:R-:W-:Y:S01]  /*15d10*/  IMAD.SHL.U32 R7, R6, 0x10, RZ ;  /* 0x0000001006077824 */ /* 0x000fe200078e00ff */
[----:B------:R-:W-:Y:S01]  /*15d20*/  LOP3.LUT R10, R13, 0x8, R10, 0xe2, !PT ;  /* 0x000000080d0a7812 */ /* 0x000fe200078ee20a */
[----:B------:R-:W-:Y:S01]  /*15d30*/  IMAD R0, R0, UR4, RZ ;  /* 0x0000000400007c24 */ /* 0x000fe2000f8e02ff */
[----:B------:R-:W-:Y:S01]  /*15d40*/  SEL R6, RZ, 0xffffffff, P0 ;  /* 0xffffffffff067807 */ /* 0x000fe20000000000 */
[----:B------:R-:W-:Y:S01]  /*15d50*/  IMAD.WIDE.U32 R4, R9, UR4, R4 ;  /* 0x0000000409047c25 */ /* 0x000fe2000f8e0004 */
[----:B------:R-:W-:-:S02]  /*15d60*/  ISETP.GE.AND P0, PT, R27, R3, PT ;  /* 0x000000031b00720c */ /* 0x000fc40003f06270 */
[----:B------:R-:W-:Y:S01]  /*15d70*/  LOP3.LUT R10, R7, 0x10, R10, 0xe2, !PT ;  /* 0x00000010070a7812 */ /* 0x000fe200078ee20a */
[----:B------:R-:W-:Y:S01]  /*15d80*/  IMAD R7, R9, UR5, R0 ;  /* 0x0000000509077c24 */ /* 0x000fe2000f8e0200 */
[----:B------:R-:W-:Y:S01]  /*15d90*/  SEL R9, RZ, 0x40, P0 ;  /* 0x00000040ff097807 */ /* 0x000fe20000000000 */
[----:B------:R-:W-:Y:S01]  /*15da0*/  IMAD.SHL.U32 R11, R6, 0x20, RZ ;  /* 0x00000020060b7824 */ /* 0x000fe200078e00ff */
[----:B------:R-:W-:Y:S01]  /*15db0*/  ISETP.GE.AND P0, PT, R20, R21, PT ;  /* 0x000000151400720c */ /* 0x000fe20003f06270 */
[----:B------:R-:W-:Y:S01]  /*15dc0*/  ULDC.64 UR4, c[0x0][0xb80] ;  /* 0x0002e00000047ab9 */ /* 0x000fe20000000a00 */
[----:B------:R-:W-:Y:S01]  /*15dd0*/  IMAD.IADD R5, R5, 0x1, R7 ;  /* 0x0000000105057824 */ /* 0x000fe200078e0207 */
[C---:B------:R-:W-:Y:S02]  /*15de0*/  LEA R12, P1, R4.reuse, UR4, 0x1 ;  /* 0x00000004040c7c11 */ /* 0x040fe4000f8208ff */
[----:B------:R-:W-:Y:S02]  /*15df0*/  LOP3.LUT R10, R11, 0x20, R10, 0xe2, !PT ;  /* 0x000000200b0a7812 */ /* 0x000fe400078ee20a */
[----:B------:R-:W-:-:S02]  /*15e00*/  LEA.HI.X R13, R4, UR5, R5, 0x1, P1 ;  /* 0x00000005040d7c11 */ /* 0x000fc400088f0c05 */
[----:B------:R-:W-:Y:S02]  /*15e10*/  LOP3.LUT R14, R10, R9, RZ, 0xfc, !PT ;  /* 0x000000090a0e7212 */ /* 0x000fe400078efcff */
[----:B------:R-:W-:Y:S01]  /*15e20*/  SEL R7, RZ, 0x80, P2 ;  /* 0x00000080ff077807 */ /* 0x000fe20001000000 */
[----:B------:R0:W1:Y:S03]  /*15e30*/  SHFL.IDX PT, R10, R12, RZ, 0x181f ;  /* 0x00181fff0c0a7589 */ /* 0x00006600000e0000 */
[----:B------:R-:W-:Y:S01]  /*15e40*/  LOP3.LUT R15, R14, R7, RZ, 0xfc, !PT ;  /* 0x000000070e0f7212 */ /* 0x000fe200078efcff */
[----:B------:R0:W2:Y:S01]  /*15e50*/  SHFL.IDX PT, R11, R13, RZ, 0x181f ;  /* 0x00181fff0d0b7589 */ /* 0x0000a200000e0000 */
[----:B------:R-:W-:Y:S05]  /*15e60*/  @P0 BRA `(.L_x_1379) ;  /* 0x00000000007c0947 */ /* 0x000fea0003800000 */
[-C--:B------:R-:W-:Y:S02]  /*15e70*/  ISETP.GE.AND P2, PT, R40, R3.reuse, PT ;  /* 0x000000032800720c */ /* 0x080fe40003f46270 */
[-C--:B------:R-:W-:Y:S02]  /*15e80*/  ISETP.GE.AND P1, PT, R192, R3.reuse, PT ;  /* 0x00000003c000720c */ /* 0x080fe40003f26270 */
[-C--:B------:R-:W-:Y:S02]  /*15e90*/  ISETP.GE.AND P5, PT, R38, R3.reuse, PT ;  /* 0x000000032600720c */ /* 0x080fe40003fa6270 */
[----:B------:R-:W-:-:S07]  /*15ea0*/  ISETP.GE.AND P3, PT, R36, R3, PT ;  /* 0x000000032400720c */ /* 0x000fce0003f66270 */
[----:B-1----:R-:W-:Y:S02]  /*15eb0*/  @!P2 LEA R4, P0, R40, R10, 0x1 ;  /* 0x0000000a2804a211 */ /* 0x002fe400078008ff */
[----:B--2---:R-:W-:Y:S02]  /*15ec0*/  @!P1 IMAD.WIDE R6, R192, 0x2, R10 ;  /* 0x00000002c0069825 */ /* 0x004fe400078e020a */
[----:B------:R-:W-:Y:S02]  /*15ed0*/  @!P2 LEA.HI.X R5, R40, R11, R41, 0x1, P0 ;  /* 0x0000000b2805a211 */ /* 0x000fe400000f0c29 */
[----:B------:R-:W-:Y:S01]  /*15ee0*/  LOP3.LUT P0, RZ, R14, 0x40, RZ, 0xc0, !PT ;  /* 0x000000400eff7812 */ /* 0x000fe2000780c0ff */
[----:B------:R1:W-:Y:S01]  /*15ef0*/  @!P1 ST.E.128 desc[UR42][R6.64], RZ ;  /* 0x000000ff06009985 */ /* 0x0003e2000c101d2a */
[----:B------:R-:W-:-:S03]  /*15f00*/  ISETP.GE.AND P1, PT, R31, R3, PT ;  /* 0x000000031f00720c */ /* 0x000fc60003f26270 */
[----:B------:R2:W-:Y:S01]  /*15f10*/  @!P2 ST.E.128 desc[UR42][R4.64], RZ ;  /* 0x000000ff0400a985 */ /* 0x0005e2000c101d2a */
[----:B------:R-:W-:Y:S02]  /*15f20*/  ISETP.GE.AND P2, PT, R34, R3, PT ;  /* 0x000000032200720c */ /* 0x000fe40003f46270 */
[----:B-1----:R-:W-:-:S04]  /*15f30*/  @!P5 LEA R6, P4, R38, R10, 0x1 ;  /* 0x0000000a2606d211 */ /* 0x002fc800078808ff */
[-C--:B------:R-:W-:Y:S02]  /*15f40*/  @!P5 LEA.HI.X R7, R38, R11.reuse, R39, 0x1, P4 ;  /* 0x0000000b2607d211 */ /* 0x080fe400020f0c27 */
[----:B------:R-:W-:Y:S02]  /*15f50*/  LOP3.LUT P4, RZ, R15, 0x80, RZ, 0xc0, !PT ;  /* 0x000000800fff7812 */ /* 0x000fe4000788c0ff */
[-C--:B--2---:R-:W-:Y:S01]  /*15f60*/  @!P3 LEA R4, P6, R36, R10.reuse, 0x1 ;  /* 0x0000000a2404b211 */ /* 0x084fe200078c08ff */
[----:B------:R1:W-:Y:S02]  /*15f70*/  @!P5 ST.E.128 desc[UR42][R6.64], RZ ;  /* 0x000000ff0600d985 */ /* 0x0003e4000c101d2a */
[----:B------:R-:W-:Y:S02]  /*15f80*/  @!P2 LEA R8, P5, R34, R10, 0x1 ;  /* 0x0000000a2208a211 */ /* 0x000fe400078a08ff */
[-C--:B------:R-:W-:Y:S02]  /*15f90*/  @!P3 LEA.HI.X R5, R36, R11.reuse, R37, 0x1, P6 ;  /* 0x0000000b2405b211 */ /* 0x080fe400030f0c25 */
[----:B------:R-:W-:-:S03]  /*15fa0*/  @!P2 LEA.HI.X R9, R34, R11, R35, 0x1, P5 ;  /* 0x0000000b2209a211 */ /* 0x000fc600028f0c23 */
[----:B------:R2:W-:Y:S01]  /*15fb0*/  @!P3 ST.E.128 desc[UR42][R4.64], RZ ;  /* 0x000000ff0400b985 */ /* 0x0005e2000c101d2a */
[----:B-1----:R-:W-:-:S03]  /*15fc0*/  @!P1 LEA R6, P6, R31, R10, 0x1 ;  /* 0x0000000a1f069211 */ /* 0x002fc600078c08ff */
[----:B------:R3:W-:Y:S01]  /*15fd0*/  @!P2 ST.E.128 desc[UR42][R8.64], RZ ;  /* 0x000000ff0800a985 */ /* 0x0007e2000c101d2a */
[----:B------:R-:W-:Y:S02]  /*15fe0*/  @!P1 LEA.HI.X R7, R31, R11, R33, 0x1, P6 ;  /* 0x0000000b1f079211 */ /* 0x000fe400030f0c21 */
[----:B--2---:R-:W-:-:S03]  /*15ff0*/  @P0 LEA R4, P3, R27, R10, 0x1 ;  /* 0x0000000a1b040211 */ /* 0x004fc600078608ff */
[----:B------:R3:W-:Y:S01]  /*16000*/  @!P1 ST.E.128 desc[UR42][R6.64], RZ ;  /* 0x000000ff06009985 */ /* 0x0007e2000c101d2a */
[C---:B------:R-:W-:Y:S02]  /*16010*/  @P4 LEA R10, P5, R24.reuse, R10, 0x1 ;  /* 0x0000000a180a4211 */ /* 0x040fe400078a08ff */
[-C--:B------:R-:W-:Y:S02]  /*16020*/  @P0 LEA.HI.X R5, R27, R11.reuse, R30, 0x1, P3 ;  /* 0x0000000b1b050211 */ /* 0x080fe400018f0c1e */
[----:B------:R-:W-:-:S03]  /*16030*/  @P4 LEA.HI.X R11, R24, R11, R25, 0x1, P5 ;  /* 0x0000000b180b4211 */ /* 0x000fc600028f0c19 */
[----:B------:R3:W-:Y:S04]  /*16040*/  @P0 ST.E.128 desc[UR42][R4.64], RZ ;  /* 0x000000ff04000985 */ /* 0x0007e8000c101d2a */
[----:B------:R3:W-:Y:S02]  /*16050*/  @P4 ST.E.128 desc[UR42][R10.64], RZ ;  /* 0x000000ff0a004985 */ /* 0x0007e4000c101d2a */
.L_x_1379:
[----:B------:R-:W-:Y:S05]  /*16060*/  BSYNC B1 ;  /* 0x0000000000017941 */ /* 0x000fea0003800000 */
.L_x_1378:
[----:B------:R-:W-:Y:S01]  /*16070*/  VIADD R0, R20, 0x20 ;  /* 0x0000002014007836 */ /* 0x000fe20000000000 */
[----:B--23--:R2:W3:Y:S04]  /*16080*/  SHFL.IDX PT, R11, R13, 0x1, 0x181f ;  /* 0x00381f000d0b7f89 */ /* 0x00c4e800000e0000 */
[----:B------:R-:W-:Y:S01]  /*16090*/  ISETP.GE.AND P0, PT, R0, R21, PT ;  /* 0x000000150000720c */ /* 0x000fe20003f06270 */
[----:B-1----:R2:W4:-:S12]  /*160a0*/  SHFL.IDX PT, R10, R12, 0x1, 0x181f ;  /* 0x00381f000c0a7f89 */ /* 0x00251800000e0000 */
[----:B--2---:R-:W-:Y:S05]  /*160b0*/  @P0 BRA `(.L_x_1372) ;  /* 0x00000000007c0947 */ /* 0x004fea0003800000 */
[-C--:B------:R-:W-:Y:S02]  /*160c0*/  ISETP.GE.AND P6, PT, R192, R3.reuse, PT ;  /* 0x00000003c000720c */ /* 0x080fe40003fc6270 */
[-C--:B------:R-:W-:Y:S02]  /*160d0*/  ISETP.GE.AND P5, PT, R40, R3.reuse, PT ;  /* 0x000000032800720c */ /* 0x080fe40003fa6270 */
[-C--:B------:R-:W-:Y:S02]  /*160e0*/  ISETP.GE.AND P4, PT, R38, R3.reuse, PT ;  /* 0x000000032600720c */ /* 0x080fe40003f86270 */
[-C--:B------:R-:W-:Y:S02]  /*160f0*/  ISETP.GE.AND P3, PT, R36, R3.reuse, PT ;  /* 0x000000032400720c */ /* 0x080fe40003f66270 */
[-C--:B------:R-:W-:Y:S02]  /*16100*/  ISETP.GE.AND P2, PT, R34, R3.reuse, PT ;  /* 0x000000032200720c */ /* 0x080fe40003f46270 */
[----:B------:R-:W-:-:S03]  /*16110*/  ISETP.GE.AND P1, PT, R31, R3, PT ;  /* 0x000000031f00720c */ /* 0x000fc60003f26270 */
[----:B---34-:R-:W-:Y:S02]  /*16120*/  @!P6 IMAD.WIDE R6, R192, 0x2, R10 ;  /* 0x00000002c006e825 */ /* 0x018fe400078e020a */
[----:B------:R-:W-:-:S03]  /*16130*/  @!P5 LEA R4, P0, R40, R10, 0x1 ;  /* 0x0000000a2804d211 */ /* 0x000fc600078008ff */
[----:B------:R1:W-:Y:S01]  /*16140*/  @!P6 ST.E.128 desc[UR42][R6.64], RZ ;  /* 0x000000ff0600e985 */ /* 0x0003e2000c101d2a */
[----:B------:R-:W-:Y:S02]  /*16150*/  @!P5 LEA.HI.X R5, R40, R11, R41, 0x1, P0 ;  /* 0x0000000b2805d211 */ /* 0x000fe400000f0c29 */
[----:B------:R-:W-:-:S03]  /*16160*/  LOP3.LUT P0, RZ, R14, 0x40, RZ, 0xc0, !PT ;  /* 0x000000400eff7812 */ /* 0x000fc6000780c0ff */
[----:B------:R2:W-:Y:S01]  /*16170*/  @!P5 ST.E.128 desc[UR42][R4.64], RZ ;  /* 0x000000ff0400d985 */ /* 0x0005e2000c101d2a */
[----:B-1----:R-:W-:-:S04]  /*16180*/  @!P4 LEA R6, P6, R38, R10, 0x1 ;  /* 0x0000000a2606c211 */ /* 0x002fc800078c08ff */
[-C--:B------:R-:W-:Y:S02]  /*16190*/  @!P4 LEA.HI.X R7, R38, R11.reuse, R39, 0x1, P6 ;  /* 0x0000000b2607c211 */ /* 0x080fe400030f0c27 */
[----:B------:R-:W-:Y:S02]  /*161a0*/  LOP3.LUT P6, RZ, R15, 0x80, RZ, 0xc0, !PT ;  /* 0x000000800fff7812 */ /* 0x000fe400078cc0ff */
[-C--:B--2---:R-:W-:Y:S01]  /*161b0*/  @!P3 LEA R4, P5, R36, R10.reuse, 0x1 ;  /* 0x0000000a2404b211 */ /* 0x084fe200078a08ff */
[----:B------:R1:W-:Y:S01]  /*161c0*/  @!P4 ST.E.128 desc[UR42][R6.64], RZ ;  /* 0x000000ff0600c985 */ /* 0x0003e2000c101d2a */
        /* <DEDUP_REMOVED lines=14> */
.L_x_1372:
[----:B------:R-:W-:Y:S05]  /*162b0*/  BSYNC B0 ;  /* 0x0000000000007941 */ /* 0x000fea0003800000 */
.L_x_1365:
[----:B------:R-:W-:Y:S02]  /*162c0*/  ULDC UR4, c[0x0][0xd3c] ;  /* 0x00034f0000047ab9 */ /* 0x000fe40000000800 */
[----:B------:R-:W-:-:S13]  /*162d0*/  ISETP.GE.AND P0, PT, R87, UR4, PT ;  /* 0x0000000457007c0c */ /* 0x000fda000bf06270 */
[----:B------:R-:W-:Y:S05]  /*162e0*/  @!P0 BRA `(.L_x_1380) ;  /* 0xfffffeb400a48947 */ /* 0x000fea000383ffff */
[----:B------:R-:W-:Y:S05]  /*162f0*/  BRA `(.L_x_1250) ;  /* 0x0000008800007947 */ /* 0x000fea0003800000 */
.L_x_1248:
        /* <DEDUP_REMOVED lines=16> */
.L_x_1381:
        /* <DEDUP_REMOVED lines=43> */
.L_x_1385:
        /* <DEDUP_REMOVED lines=37> */
.L_x_1383:
        /* <DEDUP_REMOVED lines=18> */
.L_x_1386:
        /* <DEDUP_REMOVED lines=58> */
.L_x_1384:
[----:B------:R-:W-:Y:S02]  /*16dc0*/  IMAD.MOV.U32 R25, RZ, RZ, RZ ;  /* 0x000000ffff197224 */ /* 0x000fe400078e00ff */
[----:B------:R-:W-:Y:S02]  /*16dd0*/  IMAD.U32 R24, RZ, RZ, UR6 ;  /* 0x00000006ff187e24 */ /* 0x000fe4000f8e00ff */
[----:B------:R-:W-:-:S07]  /*16de0*/  IMAD.MOV.U32 R26, RZ, RZ, RZ ;  /* 0x000000ffff1a7224 */ /* 0x000fce00078e00ff */
.L_x_1387:
[----:B------:R-:W-:-:S13]  /*16df0*/  ISETP.NE.AND P0, PT, R7, RZ, PT ;  /* 0x000000ff0700720c */ /* 0x000fda0003f05270 */
[----:B------:R-:W0:Y:S01]  /*16e00*/  @!P0 S2R R3, SR_CgaCtaId ;  /* 0x0000000000038919 */ /* 0x000e220000008800 */
[----:B------:R-:W-:-:S04]  /*16e10*/  @!P0 MOV R2, 0x400 ;  /* 0x0000040000028802 */ /* 0x000fc80000000f00 */
[----:B0-----:R-:W-:-:S05]  /*16e20*/  @!P0 LEA R2, R3, R2, 0x18 ;  /* 0x0000000203028211 */ /* 0x001fca00078ec0ff */
[----:B------:R1:W-:Y:S01]  /*16e30*/  @!P0 STS.128 [R2+0x388d0], R24 ;  /* 0x0388d01802008388 */ /* 0x0003e20000000c00 */
[----:B------:R-:W-:Y:S06]  /*16e40*/  BAR.ARV 0x5, 0x180 ;  /* 0x0146000000007b1d */ /* 0x000fec0000002000 */
.L_x_1382:
        /* <DEDUP_REMOVED lines=8> */
[----:B------:R1:W-:Y:S01]  /*16ed0*/  STL [R1+0x28], RZ ;  /* 0x000028ff01007387 */ /* 0x0003e20000100800 */
[----:B------:R-:W-:Y:S01]  /*16ee0*/  LOP3.LUT R4, R0, 0x7f, RZ, 0xc0, !PT ;  /* 0x0000007f00047812 */ /* 0x000fe200078ec0ff */
[----:B------:R-:W-:Y:S01]  /*16ef0*/  UMOV UR4, 0x400 ;  /* 0x0000040000047882 */ /* 0x000fe20000000000 */
[----:B------:R-:W-:Y:S01]  /*16f00*/  BSSY B8, `(.L_x_1388) ;  /* 0x0000788000087945 */ /* 0x000fe20003800000 */
[C---:B------:R-:W-:Y:S01]  /*16f10*/  LOP3.LUT R3, R2.reuse, 0x1f8, RZ, 0xc0, !PT ;  /* 0x000001f802037812 */ /* 0x040fe200078ec0ff */
[----:B------:R-:W-:Y:S01]  /*16f20*/  IMAD.MOV.U32 R29, RZ, RZ, 0x1 ;  /* 0x00000001ff1d7424 */ /* 0x000fe200078e00ff */
[----:B------:R-:W-:Y:S01]  /*16f30*/  LOP3.LUT R2, R2, 0x38, RZ, 0xc0, !PT ;  /* 0x0000003802027812 */ /* 0x000fe200078ec0ff */
[----:B------:R-:W-:Y:S01]  /*16f40*/  IMAD.SHL.U32 R36, R4, 0x8, RZ ;  /* 0x0000000804247824 */ /* 0x000fe200078e00ff */
[----:B------:R-:W-:Y:S01]  /*16f50*/  LOP3.LUT R3, R3, 0x38, R0, 0x78, !PT ;  /* 0x0000003803037812 */ /* 0x000fe200078e7800 */
[----:B------:R-:W-:Y:S01]  /*16f60*/  IMAD.SHL.U32 R0, R0, 0x10, RZ ;  /* 0x0000001000007824 */ /* 0x000fe200078e00ff */
[----:B------:R-:W-:Y:S01]  /*16f70*/  ULDC.64 UR40, c[0x0][0x198] ;  /* 0x0000660000287ab9 */ /* 0x000fe20000000a00 */
[----:B------:R-:W-:Y:S01]  /*16f80*/  IMAD.MOV.U32 R19, RZ, RZ, RZ ;  /* 0x000000ffff137224 */ /* 0x000fe200078e00ff */
[----:B------:R-:W-:Y:S01]  /*16f90*/  LOP3.LUT R36, R3, 0x200, R36, 0xf8, !PT ;  /* 0x0000020003247812 */ /* 0x000fe200078ef824 */
[----:B------:R-:W-:Y:S01]  /*16fa0*/  IMAD.MOV.U32 R22, RZ, RZ, RZ ;  /* 0x000000ffff167224 */ /* 0x000fe200078e00ff */
[----:B------:R-:W-:Y:S01]  /*16fb0*/  SHF.R.U32.HI R3, RZ, 0x3, R4 ;  /* 0x00000003ff037819 */ /* 0x000fe20000011604 */
[----:B------:R-:W-:Y:S01]  /*16fc0*/  IMAD.MOV.U32 R28, RZ, RZ, 0x1 ;  /* 0x00000001ff1c7424 */ /* 0x000fe200078e00ff */
[C---:B------:R-:W-:Y:S01]  /*16fd0*/  LOP3.LUT R4, R2.reuse, 0x80, RZ, 0xfc, !PT ;  /* 0x0000008002047812 */ /* 0x040fe200078efcff */
[----:B------:R-:W-:Y:S01]  /*16fe0*/  ULOP3.LUT UR38, UR36, 0x2, URZ, 0xfc, !UPT ;  /* 0x0000000224267892 */ /* 0x000fe2000f8efc3f */
[----:B------:R-:W-:Y:S01]  /*16ff0*/  LOP3.LUT R3, R3, 0x70, R0, 0xf8, !PT ;  /* 0x0000007003037812 */ /* 0x000fe200078ef800 */
[----:B------:R-:W-:Y:S01]  /*17000*/  ULDC UR37, c[0x0][0xc] ;  /* 0x0000030000257ab9 */ /* 0x000fe20000000800 */
[C---:B------:R-:W-:Y:S01]  /*17010*/  LOP3.LUT R0, R2.reuse, 0x40, RZ, 0xfc, !PT ;  /* 0x0000004002007812 */ /* 0x040fe200078efcff */
[----:B0-----:R-:W-:Y:S01]  /*17020*/  ULEA UR4, UR5, UR4, 0x18 ;  /* 0x0000000405047291 */ /* 0x001fe2000f8ec03f */
[----:B------:R-:W-:-:S02]  /*17030*/  LOP3.LUT R3, R2, 0xc0, RZ, 0xfc, !PT ;  /* 0x000000c002037812 */ /* 0x000fc400078efcff */
[C---:B------:R-:W-:Y:S02]  /*17040*/  LOP3.LUT R0, R2.reuse, 0x100, RZ, 0xfc, !PT ;  /* 0x0000010002007812 */ /* 0x040fe400078efcff */
[C---:B------:R-:W-:Y:S01]  /*17050*/  LOP3.LUT R4, R2.reuse, 0x140, RZ, 0xfc, !PT ;  /* 0x0000014002047812 */ /* 0x040fe200078efcff */
[----:B------:R-:W-:Y:S01]  /*17060*/  IMAD.U32 R18, RZ, RZ, UR4 ;  /* 0x00000004ff127e24 */ /* 0x000fe2000f8e00ff */
[C---:B------:R-:W-:Y:S02]  /*17070*/  LOP3.LUT R3, R2.reuse, 0x180, RZ, 0xfc, !PT ;  /* 0x0000018002037812 */ /* 0x040fe400078efcff */
[----:B------:R-:W-:Y:S01]  /*17080*/  LOP3.LUT R0, R2, 0x1c0, RZ, 0xfc, !PT ;  /* 0x000001c002007812 */ /* 0x000fe200078efcff */
[----:B-1----:R-:W-:-:S07]  /*17090*/  IMAD R23, R36, 0x2, R18 ;  /* 0x0000000224177824 */ /* 0x002fce00078e0212 */
.L_x_1503:
[----:B0-----:R-:W0:Y:S02]  /*170a0*/  LDC.64 R2, c[0x0][0xd88] ;  /* 0x00036200ff027b82 */ /* 0x001e240000000a00 */
[----:B0-----:R-:W-:-:S05]  /*170b0*/  IMAD.WIDE R2, R27, 0x4, R2 ;  /* 0x000000041b027825 */ /* 0x001fca00078e0202 */
[----:B--2---:R-:W2:Y:S01]  /*170c0*/  LDG.E R37, desc[UR42][R2.64] ;  /* 0x0000002a02257981 */ /* 0x004ea2000c1e1900 */
[----:B------:R-:W-:Y:S05]  /*170d0*/  YIELD ;  /* 0x0000000000007946 */ /* 0x000fea0003800000 */
[----:B------:R-:W-:Y:S01]  /*170e0*/  ULDC.64 UR4, c[0x0][0xb20] ;  /* 0x0002c80000047ab9 */ /* 0x000fe20000000a00 */
[----:B------:R-:W-:Y:S01]  /*170f0*/  IMAD.MOV.U32 R34, RZ, RZ, RZ ;  /* 0x000000ffff227224 */ /* 0x000fe200078e00ff */
[----:B------:R-:W-:Y:S01]  /*17100*/  ISETP.NE.U32.AND P0, PT, RZ, UR4, PT ;  /* 0x00000004ff007c0c */ /* 0x000fe2000bf05070 */
[----:B-1----:R-:W-:Y:S01]  /*17110*/  IMAD.MOV.U32 R6, RZ, RZ, RZ ;  /* 0x000000ffff067224 */ /* 0x002fe200078e00ff */
[----:B------:R-:W-:Y:S01]  /*17120*/  ULDC.64 UR8, c[0x0][0xb10] ;  /* 0x0002c40000087ab9 */ /* 0x000fe20000000a00 */
[----:B------:R-:W-:Y:S01]  /*17130*/  ULDC.64 UR6, c[0x0][0xb08] ;  /* 0x0002c20000067ab9 */ /* 0x000fe20000000a00 */
[----:B------:R-:W-:-:S02]  /*17140*/  ISETP.NE.AND.EX P0, PT, RZ, UR5, PT, P0 ;  /* 0x00000005ff007c0c */ /* 0x000fc4000bf05300 */
[----:B--2---:R-:W-:-:S11]  /*17150*/  SHF.R.S32.HI R0, RZ, 0x1f, R37 ;  /* 0x0000001fff007819 */ /* 0x004fd60000011425 */
        /* <DEDUP_REMOVED lines=23> */
[----:B--2---:R0:W-:Y:S02]  /*172d0*/  STL [R1], R6 ;  /* 0x0000000601007387 */ /* 0x0041e40000100800 */
        /* <DEDUP_REMOVED lines=13> */
[----:B---3--:R-:W-:Y:S06]  /*173b0*/  @P1 BRA `(.L_x_1389) ;  /* 0x0000000000141947 */ /* 0x008fec0003800000 */
[----:B------:R-:W-:Y:S05]  /*173c0*/  @!P0 BRA `(.L_x_1389) ;  /* 0x0000000000108947 */ /* 0x000fea0003800000 */
[----:B------:R-:W2:Y:S04]  /*173d0*/  LDG.E R7, desc[UR42][R2.64] ;  /* 0x0000002a02077981 */ /* 0x000ea8000c1e1900 */
[----:B------:R-:W2:Y:S02]  /*173e0*/  LDG.E R2, desc[UR42][R2.64+0x4] ;  /* 0x0000042a02027981 */ /* 0x000ea4000c1e1900 */
[----:B--2---:R-:W-:-:S05]  /*173f0*/  IMAD.IADD R2, R2, 0x1, -R7 ;  /* 0x0000000102027824 */ /* 0x004fca00078e0a07 */
[----:B------:R0:W-:Y:S02]  /*17400*/  STL [R1+0x14], R2 ;  /* 0x0000140201007387 */ /* 0x0001e40000100800 */
.L_x_1389:
[----:B------:R-:W-:Y:S01]  /*17410*/  ULDC.64 UR4, c[0x0][0xb18] ;  /* 0x0002c60000047ab9 */ /* 0x000fe20000000a00 */
[C---:B------:R-:W-:Y:S01]  /*17420*/  LOP3.LUT R7, R26.reuse, 0xff000000, RZ, 0xc0, !PT ;  /* 0xff0000001a077812 */ /* 0x040fe200078ec0ff */
[----:B------:R-:W-:Y:S01]  /*17430*/  IMAD.MOV.U32 R30, RZ, RZ, R37 ;  /* 0x000000ffff1e7224 */ /* 0x000fe200078e0025 */
[----:B------:R-:W-:Y:S02]  /*17440*/  ISETP.NE.U32.AND P0, PT, RZ, UR4, PT ;  /* 0x00000004ff007c0c */ /* 0x000fe4000bf05070 */
[----:B------:R-:W-:Y:S02]  /*17450*/  SHF.R.U32.HI R7, RZ, 0x8, R7 ;  /* 0x00000008ff077819 */ /* 0x000fe40000011607 */
[----:B------:R-:W-:Y:S02]  /*17460*/  ISETP.NE.AND.EX P0, PT, RZ, UR5, PT, P0 ;  /* 0x00000005ff007c0c */ /* 0x000fe4000bf05300 */
[C---:B0-----:R-:W-:Y:S02]  /*17470*/  LOP3.LUT R2, R26.reuse, 0xff0000, RZ, 0xc0, !PT ;  /* 0x00ff00001a027812 */ /* 0x041fe400078ec0ff */
[----:B------:R-:W-:-:S02]  /*17480*/  LOP3.LUT R17, R26, 0xffff, RZ, 0xc0, !PT ;  /* 0x0000ffff1a117812 */ /* 0x000fc400078ec0ff */
[----:B------:R-:W-:-:S07]  /*17490*/  LEA.HI R7, R2, R7, RZ, 0x10 ;  /* 0x0000000702077211 */ /* 0x000fce00078f80ff */
[----:B------:R-:W-:Y:S05]  /*174a0*/  @!P0 BRA `(.L_x_1390) ;  /* 0x0000000000108947 */ /* 0x000fea0003800000 */
[----:B------:R-:W-:-:S04]  /*174b0*/  IADD3 R2, P0, R31, UR4, RZ ;  /* 0x000000041f027c10 */ /* 0x000fc8000ff1e0ff */
[----:B------:R-:W-:-:S05]  /*174c0*/  IADD3.X R3, R32, UR5, RZ, P0, !PT ;  /* 0x0000000520037c10 */ /* 0x000fca00087fe4ff */
[----:B------:R0:W5:Y:S01]  /*174d0*/  LDG.E R8, desc[UR42][R2.64] ;  /* 0x0000002a02087981 */ /* 0x000162000c1e1900 */
[----:B------:R-:W-:Y:S05]  /*174e0*/  BRA `(.L_x_1391) ;  /* 0x0000000000247947 */ /* 0x000fea0003800000 */
.L_x_1390:
        /* <DEDUP_REMOVED lines=9> */
.L_x_1391:
[----:B0-----:R-:W2:Y:S04]  /*17580*/  @P2 LDG.E R2, desc[UR42][R4.64] ;  /* 0x0000002a04022981 */ /* 0x001ea8000c1e1900 */
[----:B------:R0:W2:Y:S01]  /*17590*/  @P2 LDG.E R4, desc[UR42][R4.64+0x4] ;  /* 0x0000042a04042981 */ /* 0x0000a2000c1e1900 */
[----:B-----5:R-:W-:Y:S01]  /*175a0*/  IMAD.IADD R8, R8, 0x1, -R34 ;  /* 0x0000000108087824 */ /* 0x020fe200078e0a22 */
[----:B------:R-:W-:Y:S01]  /*175b0*/  BSSY B0, `(.L_x_1392) ;  /* 0x0000029000007945 */ /* 0x000fe20003800000 */
[----:B------:R-:W-:Y:S01]  /*175c0*/  LOP3.LUT R33, R7, 0xff, RZ, 0xc0, !PT ;  /* 0x000000ff07217812 */ /* 0x000fe200078ec0ff */
[----:B------:R-:W-:Y:S01]  /*175d0*/  IMAD.MOV.U32 R3, RZ, RZ, RZ ;  /* 0x000000ffff037224 */ /* 0x000fe200078e00ff */
[----:B0-----:R-:W-:Y:S01]  /*175e0*/  SHF.R.U32.HI R5, RZ, 0x10, R7 ;  /* 0x00000010ff057819 */ /* 0x001fe20000011607 */
[----:B--2---:R-:W-:-:S04]  /*175f0*/  @P2 IMAD.IADD R6, R4, 0x1, -R2 ;  /* 0x0000000104062824 */ /* 0x004fc800078e0a02 */
[----:B------:R-:W-:-:S04]  /*17600*/  IMAD.IADD R26, R8, 0x1, R6 ;  /* 0x00000001081a7824 */ /* 0x000fc800078e0206 */
[C---:B------:R-:W-:Y:S01]  /*17610*/  VIADD R4, R26.reuse, 0x3f ;  /* 0x0000003f1a047836 */ /* 0x040fe20000000000 */
[----:B------:R-:W-:-:S04]  /*17620*/  ISETP.GE.AND P1, PT, R26, 0x1, PT ;  /* 0x000000011a00780c */ /* 0x000fc80003f26270 */
[----:B------:R-:W-:-:S04]  /*17630*/  SHF.R.S32.HI R2, RZ, 0x1f, R4 ;  /* 0x0000001fff027819 */ /* 0x000fc80000011404 */
[----:B------:R-:W-:-:S04]  /*17640*/  LEA.HI R4, R2, R4, RZ, 0x6 ;  /* 0x0000000402047211 */ /* 0x000fc800078f30ff */
        /* <DEDUP_REMOVED lines=31> */
.L_x_1393:
[----:B------:R-:W-:Y:S05]  /*17840*/  BSYNC B0 ;  /* 0x0000000000007941 */ /* 0x000fea0003800000 */
.L_x_1392:
        /* <DEDUP_REMOVED lines=24> */
.L_x_1548:
[----:B-1----:R-:W-:Y:S02]  /*179d0*/  ISETP.NE.AND P0, PT, R14, RZ, PT ;  /* 0x000000ff0e00720c */ /* 0x002fe40003f05270 */
[----:B------:R-:W-:-:S11]  /*179e0*/  PLOP3.LUT P6, PT, PT, PT, PT, 0x8, 0x0 ;  /* 0x000000000000781c */ /* 0x000fd60003fce170 */
[----:B------:R-:W-:Y:S05]  /*179f0*/  @P0 BRA `(.L_x_1397) ;  /* 0x00000000000c0947 */ /* 0x000fea0003800000 */
[----:B------:R-:W-:-:S03]  /*17a00*/  UMOV UR4, 0xffffffff ;  /* 0xffffffff00047882 */ /* 0x000fc60000000000 */
[----:B------:R-:W-:Y:S05]  /*17a10*/  BRA.DIV UR4, `(.L_x_1398) ;  /* 0x0000007e04047947 */ /* 0x000fea000b800000 */
[----:B------:R-:W-:-:S13]  /*17a20*/  ELECT P6, URZ, PT ;  /* 0x00000000003f782f */ /* 0x000fda00038c0000 */
.L_x_1397:
        /* <DEDUP_REMOVED lines=9> */
.L_x_1551:
[----:B------:R-:W-:Y:S05]  /*17ac0*/  BSYNC B1 ;  /* 0x0000000000017941 */ /* 0x000fea0003800000 */
.L_x_1399:
        /* <DEDUP_REMOVED lines=10> */
.L_x_1552:
[----:B------:R-:W-:Y:S05]  /*17b70*/  BSYNC B2 ;  /* 0x0000000000027941 */ /* 0x000fea0003800000 */
.L_x_1403:
        /* <DEDUP_REMOVED lines=9> */
.L_x_1406:
[----:B------:R-:W-:Y:S05]  /*17c10*/  BSYNC B2 ;  /* 0x0000000000027941 */ /* 0x000fea0003800000 */
.L_x_1405:
        /* <DEDUP_REMOVED lines=12> */
.L_x_1407:
        /* <DEDUP_REMOVED lines=13> */
.L_x_1553:
[----:B------:R-:W-:Y:S05]  /*17db0*/  BSYNC B2 ;  /* 0x0000000000027941 */ /* 0x000fea0003800000 */
.L_x_1408:
        /* <DEDUP_REMOVED lines=11> */
.L_x_1411:
[----:B------:R-:W-:Y:S05]  /*17e70*/  BSYNC B2 ;  /* 0x0000000000027941 */ /* 0x000fea0003800000 */
.L_x_1410:
        /* <DEDUP_REMOVED lines=9> */
.L_x_1412:
        /* <DEDUP_REMOVED lines=15> */
.L_x_1413:
        /* <DEDUP_REMOVED lines=15> */
.L_x_1414:
        /* <DEDUP_REMOVED lines=15> */
.L_x_1415:
        /* <DEDUP_REMOVED lines=15> */
.L_x_1416:
        /* <DEDUP_REMOVED lines=15> */
.L_x_1417:
        /* <DEDUP_REMOVED lines=15> */
.L_x_1418:
        /* <DEDUP_REMOVED lines=15> */
.L_x_1419:
        /* <DEDUP_REMOVED lines=10> */
.L_x_1402:
[----:B------:R-:W-:Y:S05]  /*18640*/  BSYNC B1 ;  /* 0x0000000000017941 */ /* 0x000fea0003800000 */
.L_x_1401:
        /* <DEDUP_REMOVED lines=9> */
.L_x_1439:
        /* <DEDUP_REMOVED lines=11> */
.L_x_1554:
[----:B------:R-:W-:Y:S05]  /*18790*/  BSYNC B2 ;  /* 0x0000000000027941 */ /* 0x000fea0003800000 */
.L_x_1422:
        /* <DEDUP_REMOVED lines=9> */
.L_x_1425:
[----:B------:R-:W-:Y:S05]  /*18830*/  BSYNC B2 ;  /* 0x0000000000027941 */ /* 0x000fea0003800000 */
.L_x_1424:
        /* <DEDUP_REMOVED lines=11> */
.L_x_1426:
        /* <DEDUP_REMOVED lines=13> */
.L_x_1555:
[----:B------:R-:W-:Y:S05]  /*189c0*/  BSYNC B2 ;  /* 0x0000000000027941 */ /* 0x000fea0003800000 */
.L_x_1427:
        /* <DEDUP_REMOVED lines=11> */
.L_x_1430:
[----:B------:R-:W-:Y:S05]  /*18a80*/  BSYNC B2 ;  /* 0x0000000000027941 */ /* 0x000fea0003800000 */
.L_x_1429:
        /* <DEDUP_REMOVED lines=9> */
.L_x_1431:
        /* <DEDUP_REMOVED lines=15> */
.L_x_1432:
        /* <DEDUP_REMOVED lines=15> */
.L_x_1433:
        /* <DEDUP_REMOVED lines=15> */
.L_x_1434:
        /* <DEDUP_REMOVED lines=15> */
.L_x_1435:
        /* <DEDUP_REMOVED lines=15> */
.L_x_1436:
        /* <DEDUP_REMOVED lines=15> */
.L_x_1437:
        /* <DEDUP_REMOVED lines=15> */
.L_x_1438:
        /* <DEDUP_REMOVED lines=10> */
.L_x_1421:
[----:B------:R-:W-:Y:S05]  /*19250*/  BSYNC B1 ;  /* 0x0000000000017941 */ /* 0x000fea0003800000 */
.L_x_1420:
        /* <DEDUP_REMOVED lines=8> */
.L_x_1395:
[----:B------:R-:W-:Y:S05]  /*192e0*/  BSYNC B0 ;  /* 0x0000000000007941 */ /* 0x000fea0003800000 */
.L_x_1394:
        /* <DEDUP_REMOVED lines=33> */
.L_x_1441:
[----:B------:R-:W-:Y:S05]  /*19500*/  BSYNC B0 ;  /* 0x0000000000007941 */ /* 0x000fea0003800000 */
.L_x_1440:
        /* <DEDUP_REMOVED lines=23> */
.L_x_1443:
        /* <DEDUP_REMOVED lines=20> */
.L_x_1446:
[----:B------:R-:W-:Y:S05]  /*197c0*/  BSYNC B6 ;  /* 0x0000000000067941 */ /* 0x000fea0003800000 */
.L_x_1445:
        /* <DEDUP_REMOVED lines=20> */
.L_x_1449:
        /* <DEDUP_REMOVED lines=15> */
.L_x_1448:
[----:B------:R-:W-:Y:S05]  /*19a00*/  BSYNC B6 ;  /* 0x0000000000067941 */ /* 0x000fea0003800000 */
.L_x_1447:
[----:B------:R-:W2:Y:S01]  /*19a10*/  LDL R21, [R1+0x30] ;  /* 0x0000300001157983 */ /* 0x000ea20000100800 */
[----:B------:R-:W-:Y:S01]  /*19a20*/  ULDC.64 UR4, c[0x0][0xaf0] ;  /* 0x0002bc0000047ab9 */ /* 0x000fe20000000a00 */
[----:B------:R-:W1:Y:S01]  /*19a30*/  LDC R9, c[0x0][0x430] ;  /* 0x00010c00ff097b82 */ /* 0x000e620000000800 */
[----:B------:R-:W-:Y:S01]  /*19a40*/  ISETP.NE.U32.AND P0, PT, RZ, UR4, PT ;  /* 0x00000004ff007c0c */ /* 0x000fe2000bf05070 */
[----:B------:R-:W3:Y:S03]  /*19a50*/  S2R R20, SR_TID.X ;  /* 0x0000000000147919 */ /* 0x000ee60000002100 */
[----:B------:R-:W-:-:S13]  /*19a60*/  ISETP.NE.AND.EX P0, PT, RZ, UR5, PT, P0 ;  /* 0x00000005ff007c0c */ /* 0x000fda000bf05300 */
[----:B------:R-:W-:Y:S01]  /*19a70*/  @P0 IADD3 R2, P1, R31, UR4, RZ ;  /* 0x000000041f020c10 */ /* 0x000fe2000ff3e0ff */
[----:B------:R-:W-:-:S03]  /*19a80*/  ULDC UR4, c[0x0][0x320] ;  /* 0x0000c80000047ab9 */ /* 0x000fc60000000800 */
[----:B0-----:R-:W-:-:S05]  /*19a90*/  @P0 IADD3.X R3, R32, UR5, RZ, P1, !PT ;  /* 0x0000000520030c10 */ /* 0x001fca0008ffe4ff */
[----:B------:R0:W4:Y:S01]  /*19aa0*/  @P0 LDG.E R30, desc[UR42][R2.64] ;  /* 0x0000002a021e0981 */ /* 0x000122000c1e1900 */
[----:B---3--:R-:W-:-:S04]  /*19ab0*/  LOP3.LUT R20, R20, 0x7f, RZ, 0xc0, !PT ;  /* 0x0000007f14147812 */ /* 0x008fc800078ec0ff */
[----:B------:R-:W-:Y:S02]  /*19ac0*/  SHF.R.U32.HI R35, RZ, 0x3, R20 ;  /* 0x00000003ff237819 */ /* 0x000fe40000011614 */
[----:B------:R-:W3:Y:S02]  /*19ad0*/  S2R R20, SR_TID.X ;  /* 0x0000000000147919 */ /* 0x000ee40000002100 */
[----:B---3--:R-:W-:-:S05]  /*19ae0*/  IMAD.SHL.U32 R20, R20, 0x10, RZ ;  /* 0x0000001014147824 */ /* 0x008fca00078e00ff */
[----:B------:R-:W-:Y:S02]  /*19af0*/  LOP3.LUT R20, R35, 0x70, R20, 0xf8, !PT ;  /* 0x0000007023147812 */ /* 0x000fe400078ef814 */
[----:B------:R-:W3:Y:S01]  /*19b00*/  S2R R35, SR_TID.X ;  /* 0x0000000000237919 */ /* 0x000ee20000002100 */
[----:B-1----:R-:W-:Y:S01]  /*19b10*/  ISETP.NE.AND P1, PT, R9, 0x1, PT ;  /* 0x000000010900780c */ /* 0x002fe20003f25270 */
[----:B------:R-:W1:-:S12]  /*19b20*/  S2R R4, SR_TID.X ;  /* 0x0000000000047919 */ /* 0x000e580000002100 */
[----:B0-----:R-:W0:Y:S08]  /*19b30*/  @P1 LDC R3, c[0x0][0x434] ;  /* 0x00010d00ff031b82 */ /* 0x001e300000000800 */
[----:B------:R-:W5:Y:S01]  /*19b40*/  @P1 LDC R2, c[0x0][0x438] ;  /* 0x00010e00ff021b82 */ /* 0x000f620000000800 */
[----:B---3--:R-:W-:-:S05]  /*19b50*/  IMAD.SHL.U32 R35, R35, 0x8, RZ ;  /* 0x0000000823237824 */ /* 0x008fca00078e00ff */
[----:B------:R-:W-:-:S04]  /*19b60*/  LOP3.LUT R35, R35, 0x38, RZ, 0xc0, !PT ;  /* 0x0000003823237812 */ /* 0x000fc800078ec0ff */
[----:B------:R-:W-:-:S04]  /*19b70*/  LOP3.LUT R35, R35, 0x40, RZ, 0xfc, !PT ;  /* 0x0000004023237812 */ /* 0x000fc800078efcff */
[----:B------:R-:W-:Y:S02]  /*19b80*/  ISETP.GE.AND P2, PT, R35, UR4, PT ;  /* 0x0000000423007c0c */ /* 0x000fe4000bf46270 */
[----:B------:R-:W3:Y:S01]  /*19b90*/  S2R R35, SR_TID.X ;  /* 0x0000000000237919 */ /* 0x000ee20000002100 */
[----:B-1----:R-:W-:Y:S01]  /*19ba0*/  IMAD.SHL.U32 R4, R4, 0x8, RZ ;  /* 0x0000000804047824 */ /* 0x002fe200078e00ff */
[----:B------:R-:W-:-:S04]  /*19bb0*/  LOP3.LUT R16, R16, 0xffffffbf, RZ, 0xc0, !PT ;  /* 0xffffffbf10107812 */ /* 0x000fc800078ec0ff */
[----:B------:R-:W-:Y:S02]  /*19bc0*/  LOP3.LUT R4, R4, 0x38, RZ, 0xc0, !PT ;  /* 0x0000003804047812 */ /* 0x000fe400078ec0ff */
[----:B------:R-:W-:Y:S02]  /*19bd0*/  SEL R8, RZ, 0xffffffff, P2 ;  /* 0xffffffffff087807 */ /* 0x000fe40001000000 */
[----:B------:R-:W-:Y:S02]  /*19be0*/  LOP3.LUT R4, R4, 0x80, RZ, 0xfc, !PT ;  /* 0x0000008004047812 */ /* 0x000fe400078efcff */
[----:B------:R-:W-:Y:S01]  /*19bf0*/  @P2 LOP3.LUT R16, R16, 0x40, RZ, 0xfc, !PT ;  /* 0x0000004010102812 */ /* 0x000fe200078efcff */
[----:B------:R-:W-:Y:S01]  /*19c00*/  IMAD.SHL.U32 R8, R8, 0x2, RZ ;  /* 0x0000000208087824 */ /* 0x000fe200078e00ff */
[----:B------:R-:W-:Y:S01]  /*19c10*/  ISETP.GE.AND P2, PT, R4, UR4, PT ;  /* 0x0000000404007c0c */ /* 0x000fe2000bf46270 */
[----:B---3--:R-:W-:-:S05]  /*19c20*/  IMAD.SHL.U32 R35, R35, 0x8, RZ ;  /* 0x0000000823237824 */ /* 0x008fca00078e00ff */
[----:B------:R-:W-:-:S04]  /*19c30*/  LOP3.LUT R35, R35, 0x38, RZ, 0xc0, !PT ;  /* 0x0000003823237812 */ /* 0x000fc800078ec0ff */
[----:B------:R-:W-:Y:S02]  /*19c40*/  LOP3.LUT R35, R35, 0xc0, RZ, 0xfc, !PT ;  /* 0x000000c023237812 */ /* 0x000fe400078efcff */
[----:B------:R-:W-:Y:S01]  /*19c50*/  LOP3.LUT R16, R16, 0xffffff7f, RZ, 0xc0, !PT ;  /* 0xffffff7f10107812 */ /* 0x000fe200078ec0ff */
[----:B------:R-:W-:Y:S01]  /*19c60*/  IMAD.MOV.U32 R11, RZ, RZ, RZ ;  /* 0x000000ffff0b7224 */ /* 0x000fe200078e00ff */
[----:B--2---:R-:W-:Y:S02]  /*19c70*/  LEA R31, R21, 0xffffffc0, 0x6 ;  /* 0xffffffc0151f7811 */ /* 0x004fe400078e30ff */
[----:B------:R-:W1:Y:S03]  /*19c80*/  S2R R21, SR_TID.X ;  /* 0x0000000000157919 */ /* 0x000e660000002100 */
[----:B------:R-:W-:-:S05]  /*19c90*/  IMAD.IADD R0, R20, 0x1, R31 ;  /* 0x0000000114007824 */ /* 0x000fca00078e021f */
[C---:B------:R-:W-:Y:S01]  /*19ca0*/  ISETP.GE.AND P0, PT, R0.reuse, R26, PT ;  /* 0x0000001a0000720c */ /* 0x040fe20003f06270 */
[----:B------:R-:W-:-:S03]  /*19cb0*/  IMAD.IADD R0, R0, 0x1, R34 ;  /* 0x0000000100007824 */ /* 0x000fc600078e0222 */
[----:B------:R-:W-:Y:S01]  /*19cc0*/  ISETP.GT.U32.OR P0, PT, R20, 0x3f, P0 ;  /* 0x0000003f1400780c */ /* 0x000fe20000704470 */
[----:B0-----:R-:W-:-:S04]  /*19cd0*/  @P1 IMAD.HI.U32 R3, R0, R3, RZ ;  /* 0x0000000300031227 */ /* 0x001fc800078e00ff */
[----:B------:R-:W-:Y:S01]  /*19ce0*/  IMAD.MOV.U32 R6, RZ, RZ, R0 ;  /* 0x000000ffff067224 */ /* 0x000fe200078e0000 */
[----:B-----5:R-:W-:-:S07]  /*19cf0*/  @P1 SHF.R.U32.HI R6, RZ, R2, R3 ;  /* 0x00000002ff061219 */ /* 0x020fce0000011603 */
[----:B------:R-:W0:Y:S01]  /*19d00*/  @!P0 LDC.64 R2, c[0x0][0x428] ;  /* 0x00010a00ff028b82 */ /* 0x000e220000000a00 */
[----:B-1----:R-:W-:-:S05]  /*19d10*/  IMAD.SHL.U32 R21, R21, 0x8, RZ ;  /* 0x0000000815157824 */ /* 0x002fca00078e00ff */
[----:B------:R-:W-:-:S04]  /*19d20*/  LOP3.LUT R21, R21, 0x38, RZ, 0xc0, !PT ;  /* 0x0000003815157812 */ /* 0x000fc800078ec0ff */
[----:B------:R-:W-:Y:S02]  /*19d30*/  ISETP.GE.AND P3, PT, R21, UR4, PT ;  /* 0x0000000415007c0c */ /* 0x000fe4000bf66270 */
[----:B------:R-:W-:Y:S02]  /*19d40*/  ISETP.GE.AND P1, PT, R35, UR4, PT ;  /* 0x0000000423007c0c */ /* 0x000fe4000bf26270 */
[----:B------:R-:W-:Y:S02]  /*19d50*/  SEL R4, RZ, 0x1, P3 ;  /* 0x00000001ff047807 */ /* 0x000fe40001800000 */
[----:B------:R-:W-:Y:S02]  /*19d60*/  SEL R5, RZ, 0x8, P1 ;  /* 0x00000008ff057807 */ /* 0x000fe40000800000 */
[----:B------:R-:W-:Y:S02]  /*19d70*/  LOP3.LUT R8, R8, 0x2, R4, 0xe2, !PT ;  /* 0x0000000208087812 */ /* 0x000fe400078ee204 */
[----:B------:R-:W-:-:S02]  /*19d80*/  SEL R4, RZ, 0x4, P2 ;  /* 0x00000004ff047807 */ /* 0x000fc40001000000 */
[----:B----4-:R-:W-:Y:S02]  /*19d90*/  SHF.R.S32.HI R35, RZ, 0x1f, R30 ;  /* 0x0000001fff237819 */ /* 0x010fe4000001141e */
[----:B------:R-:W-:Y:S01]  /*19da0*/  LOP3.LUT R8, R5, R8, R4, 0xfe, !PT ;  /* 0x0000000805087212 */ /* 0x000fe200078efe04 */
[--C-:B------:R-:W-:Y:S01]  /*19db0*/  @!P0 IMAD.MOV.U32 R4, RZ, RZ, R6.reuse ;  /* 0x000000ffff048224 */ /* 0x100fe200078e0006 */
[----:B------:R-:W-:Y:S01]  /*19dc0*/  @!P0 SHF.R.S32.HI R5, RZ, 0x1f, R6 ;  /* 0x0000001fff058819 */ /* 0x000fe20000011406 */
[----:B0-----:R-:W-:-:S04]  /*19dd0*/  @!P0 IMAD R7, R35, R2, RZ ;  /* 0x0000000223078224 */ /* 0x001fc800078e02ff */
[C---:B------:R-:W-:Y:S02]  /*19de0*/  @!P0 IMAD R7, R30.reuse, R3, R7 ;  /* 0x000000031e078224 */ /* 0x040fe400078e0207 */
[----:B------:R-:W-:Y:S02]  /*19df0*/  @!P0 IMAD.WIDE.U32 R4, R30, R2, R4 ;  /* 0x000000021e048225 */ /* 0x000fe400078e0004 */
[----:B------:R-:W0:Y:S01]  /*19e00*/  @!P0 LDC.64 R2, c[0x0][0x418] ;  /* 0x00010600ff028b82 */ /* 0x000e220000000a00 */
        /* <DEDUP_REMOVED lines=8> */
[----:B------:R0:W2:Y:S01]  /*19e90*/  @!P0 LDG.E R11, desc[UR42][R2.64] ;  /* 0x0000002a020b8981 */ /* 0x0000a2000c1e1900 */
[----:B------:R-:W1:Y:S02]  /*19ea0*/  S2R R10, SR_TID.X ;  /* 0x00000000000a7919 */ /* 0x000e640000002100 */
[----:B-1----:R-:W-:-:S05]  /*19eb0*/  IMAD.SHL.U32 R10, R10, 0x8, RZ ;  /* 0x000000080a0a7824 */ /* 0x002fca00078e00ff */
[----:B------:R-:W-:-:S04]  /*19ec0*/  LOP3.LUT R10, R10, 0x38, RZ, 0xc0, !PT ;  /* 0x000000380a0a7812 */ /* 0x000fc800078ec0ff */
[----:B------:R-:W-:-:S04]  /*19ed0*/  LOP3.LUT R10, R10, 0x180, RZ, 0xfc, !PT ;  /* 0x000001800a0a7812 */ /* 0x000fc800078efcff */
[----:B------:R-:W-:Y:S02]  /*19ee0*/  ISETP.GE.AND P0, PT, R10, UR4, PT ;  /* 0x000000040a007c0c */ /* 0x000fe4000bf06270 */
[----:B------:R-:W-:-:S04]  /*19ef0*/  LOP3.LUT R10, R21, 0x140, RZ, 0xfc, !PT ;  /* 0x00000140150a7812 */ /* 0x000fc800078efcff */
[----:B------:R-:W-:-:S04]  /*19f00*/  ISETP.GE.AND P2, PT, R10, UR4, PT ;  /* 0x000000040a007c0c */ /* 0x000fc8000bf46270 */
[----:B------:R-:W-:Y:S02]  /*19f10*/  SEL R4, RZ, 0x20, P2 ;  /* 0x00000020ff047807 */ /* 0x000fe40001000000 */
[----:B0-----:R-:W-:Y:S02]  /*19f20*/  SEL R2, RZ, 0x40, P0 ;  /* 0x00000040ff027807 */ /* 0x001fe40000000000 */
[----:B------:R-:W-:Y:S02]  /*19f30*/  LOP3.LUT R16, R16, 0xfffffff7, RZ, 0xc0, !PT ;  /* 0xfffffff710107812 */ /* 0x000fe400078ec0ff */
[----:B------:R-:W-:-:S04]  /*19f40*/  LOP3.LUT R12, R21, 0x1c0, RZ, 0xfc, !PT ;  /* 0x000001c0150c7812 */ /* 0x000fc800078efcff */
[----:B------:R-:W-:-:S04]  /*19f50*/  ISETP.GE.AND P0, PT, R12, UR4, PT ;  /* 0x000000040c007c0c */ /* 0x000fc8000bf06270 */
[----:B------:R-:W-:Y:S01]  /*19f60*/  SEL R32, RZ, 0x80, P0 ;  /* 0x00000080ff207807 */ /* 0x000fe20000000000 */
[----:B--2---:R0:W-:Y:S02]  /*19f70*/  STL [R1+0x4], R11 ;  /* 0x0000040b01007387 */ /* 0x0041e40000100800 */
[----:B0-----:R-:W-:-:S04]  /*19f80*/  LOP3.LUT R11, R21, 0x100, RZ, 0xfc, !PT ;  /* 0x00000100150b7812 */ /* 0x001fc800078efcff */
[----:B------:R-:W-:-:S04]  /*19f90*/  ISETP.GE.AND P3, PT, R11, UR4, PT ;  /* 0x000000040b007c0c */ /* 0x000fc8000bf66270 */
[----:B------:R-:W-:-:S04]  /*19fa0*/  SEL R3, RZ, 0x10, P3 ;  /* 0x00000010ff037807 */ /* 0x000fc80001800000 */
[----:B------:R-:W-:-:S04]  /*19fb0*/  LOP3.LUT R3, R4, R8, R3, 0xfe, !PT ;  /* 0x0000000804037212 */ /* 0x000fc800078efe03 */
[----:B------:R-:W-:Y:S01]  /*19fc0*/  LOP3.LUT R5, R3, R2, RZ, 0xfc, !PT ;  /* 0x0000000203057212 */ /* 0x000fe200078efcff */
[----:B------:R-:W-:-:S04]  /*19fd0*/  IMAD.MOV R2, RZ, RZ, -R6 ;  /* 0x000000ffff027224 */ /* 0x000fc800078e0a06 */
[----:B------:R-:W-:Y:S01]  /*19fe0*/  IMAD R0, R9, R2, R0 ;  /* 0x0000000209007224 */ /* 0x000fe200078e0200 */
[----:B------:R0:W-:Y:S04]  /*19ff0*/  STL [R1+0x44], R5 ;  /* 0x0000440501007387 */ /* 0x0001e80000100800 */
[----:B------:R0:W-:Y:S01]  /*1a000*/  STL [R1+0x8], R0 ;  /* 0x0000080001007387 */ /* 0x0001e20000100800 */
[----:B------:R-:W-:Y:S01]  /*1a010*/  @P3 LOP3.LUT R16, R16, 0x8, RZ, 0xfc, !PT ;  /* 0x0000000810103812 */ /* 0x000fe200078efcff */
[----:B------:R-:W-:-:S03]  /*1a020*/  UMOV UR4, 0xffffffff ;  /* 0xffffffff00047882 */ /* 0x000fc60000000000 */
[----:B------:R-:W-:Y:S01]  /*1a030*/  LOP3.LUT R16, R16, 0xfffffffb, RZ, 0xc0, !PT ;  /* 0xfffffffb10107812 */ /* 0x000fe200078ec0ff */
[----:B------:R-:W-:-:S03]  /*1a040*/  IMAD.U32 R3, RZ, RZ, UR38 ;  /* 0x00000026ff037e24 */ /* 0x000fc6000f8e00ff */
[----:B------:R-:W-:Y:S01]  /*1a050*/  @P2 LOP3.LUT R16, R16, 0x4, RZ, 0xfc, !PT ;  /* 0x0000000410102812 */ /* 0x000fe200078efcff */
[----:B0-----:R-:W-:Y:S06]  /*1a060*/  BRA.DIV UR4, `(.L_x_1450) ;  /* 0x0000005604f47947 */ /* 0x001fec000b800000 */
.L_x_1558:
[----:B------:R-:W-:Y:S02]  /*1a070*/  ISETP.NE.AND P0, PT, R3, 0x3, PT ;  /* 0x000000030300780c */ /* 0x000fe40003f05270 */
[----:B------:R-:W-:Y:S02]  /*1a080*/  ISETP.GT.U32.AND P1, PT, R20, 0x3f, PT ;  /* 0x0000003f1400780c */ /* 0x000fe40003f24070 */
[----:B------:R-:W-:Y:S02]  /*1a090*/  LOP3.LUT R16, R16, 0xffff7fff, RZ, 0xc0, !PT ;  /* 0xffff7fff10107812 */ /* 0x000fe400078ec0ff */
[----:B------:R-:W-:-:S07]  /*1a0a0*/  LOP3.LUT R32, R5, R32, RZ, 0xfc, !PT ;  /* 0x0000002005207212 */ /* 0x000fce00078efcff */
[----:B------:R-:W-:-:S04]  /*1a0b0*/  @P0 LOP3.LUT R16, R16, 0x8000, RZ, 0xfc, !PT ;  /* 0x0000800010100812 */ /* 0x000fc800078efcff */
[----:B------:R-:W-:-:S04]  /*1a0c0*/  LOP3.LUT R16, R16, 0xfffffffe, RZ, 0xc0, !PT ;  /* 0xfffffffe10107812 */ /* 0x000fc800078ec0ff */
[----:B------:R-:W-:Y:S01]  /*1a0d0*/  @P1 LOP3.LUT R16, R16, 0x1, RZ, 0xfc, !PT ;  /* 0x0000000110101812 */ /* 0x000fe200078efcff */
[----:B------:R-:W-:Y:S06]  /*1a0e0*/  @!P0 BRA `(.L_x_1451) ;  /* 0x0000000000048947 */ /* 0x000fec0003800000 */
[----:B------:R-:W-:Y:S01]  /*1a0f0*/  BPT.TRAP 0x1 ;  /* 0x000000040000795c */ /* 0x000fe20000300000 */
.L_x_1451:
[----:B------:R-:W0:Y:S01]  /*1a100*/  S2R R0, SR_TID.X ;  /* 0x0000000000007919 */ /* 0x000e220000002100 */
[----:B------:R-:W-:Y:S01]  /*1a110*/  BSSY B0, `(.L_x_1452) ;  /* 0x0000008000007945 */ /* 0x000fe20003800000 */
[----:B0-----:R-:W-:-:S04]  /*1a120*/  LOP3.LUT R0, R0, 0x7f, RZ, 0xc0, !PT ;  /* 0x0000007f00007812 */ /* 0x001fc800078ec0ff */
[----:B------:R-:W-:-:S04]  /*1a130*/  SHF.R.U32.HI R0, RZ, 0x3, R0 ;  /* 0x00000003ff007819 */ /* 0x000fc80000011600 */
[----:B------:R-:W-:Y:S01]  /*1a140*/  IADD3 R31, -R0, R26, -R31 ;  /* 0x0000001a001f7210 */ /* 0x000fe20007ffe91f */
[----:B------:R-:W-:Y:S01]  /*1a150*/  IMAD R26, R22, 0x8, R18 ;  /* 0x00000008161a7824 */ /* 0x000fe200078e0212 */
[----:B------:R-:W-:-:S04]  /*1a160*/  SHF.L.U32 R0, R28, 0x1f, RZ ;  /* 0x0000001f1c007819 */ /* 0x000fc800000006ff */
[----:B------:R-:W0:Y:S02]  /*1a170*/  SYNCS.PHASECHK.TRANS64.TRYWAIT P0, [R26+URZ+0x38840], R0 ;  /* 0x038840001a0075a7 */ /* 0x000e24000800017f */
[----:B0-----:R-:W-:Y:S05]  /*1a180*/  @!P0 BRA `(.L_x_1453) ;  /* 0x0000005400e08947 */ /* 0x001fea0003800000 */
.L_x_1559:
[----:B------:R-:W-:Y:S05]  /*1a190*/  BSYNC B0 ;  /* 0x0000000000007941 */ /* 0x000fea0003800000 */
.L_x_1452:
[----:B------:R-:W0:Y:S01]  /*1a1a0*/  LDL R2, [R1+0x8] ;  /* 0x0000080001027983 */ /* 0x000e220000100800 */
[----:B------:R-:W-:Y:S01]  /*1a1b0*/  ULDC.64 UR4, c[0x0][0x300] ;  /* 0x0000c00000047ab9 */ /* 0x000fe20000000a00 */
[----:B------:R-:W-:Y:S02]  /*1a1c0*/  ULDC.64 UR6, c[0x0][0x2e8] ;  /* 0x0000ba0000067ab9 */ /* 0x000fe40000000a00 */
[----:B------:R-:W2:Y:S01]  /*1a1d0*/  LDL R4, [R1+0x4] ;  /* 0x0000040001047983 */ /* 0x000ea20000100800 */
[----:B------:R-:W-:Y:S01]  /*1a1e0*/  LOP3.LUT R16, R16, 0xfffffffd, RZ, 0xc0, !PT ;  /* 0xfffffffd10107812 */ /* 0x000fe200078ec0ff */
[----:B------:R-:W1:Y:S02]  /*1a1f0*/  S2R R7, SR_TID.X ;  /* 0x0000000000077919 */ /* 0x000e640000002100 */
[----:B-1----:R-:W-:-:S05]  /*1a200*/  IMAD.SHL.U32 R7, R7, 0x8, RZ ;  /* 0x0000000807077824 */ /* 0x002fca00078e00ff */
[----:B------:R-:W-:Y:S02]  /*1a210*/  LOP3.LUT R7, R7, 0x38, RZ, 0xc0, !PT ;  /* 0x0000003807077812 */ /* 0x000fe400078ec0ff */
[----:B0-----:R-:W-:Y:S02]  /*1a220*/  SHF.R.S32.HI R0, RZ, 0x1f, R2 ;  /* 0x0000001fff007819 */ /* 0x001fe40000011402 */
[----:B--2---:R-:W-:-:S03]  /*1a230*/  SHF.R.S32.HI R5, RZ, 0x1f, R4 ;  /* 0x0000001fff057819 */ /* 0x004fc60000011404 */
        /* <DEDUP_REMOVED lines=13> */
[----:B------:R-:W-:Y:S01]  /*1a310*/  IMAD.WIDE.U32 R2, R17, UR4, R2 ;  /* 0x0000000411027c25 */ /* 0x000fe2000f8e0002 */
        /* <DEDUP_REMOVED lines=41> */
.L_x_1569:
        /* <DEDUP_REMOVED lines=10> */
.L_x_1455:
        /* <DEDUP_REMOVED lines=11> */
.L_x_1456:
[----:B------:R1:W5:Y:S01]  /*1a700*/  LDL.LU R0, [R1+0x18] ;  /* 0x0000180001007983 */ /* 0x0003620000300800 */
[----:B------:R1:W-:Y:S03]  /*1a710*/  SYNCS.ARRIVE.TRANS64.A1T0 RZ, [R26+URZ+0x38830], RZ ;  /* 0x038830ff1aff79a7 */ /* 0x0003e6000810003f */
[----:B0-----:R1:W5:Y:S02]  /*1a720*/  LDL R2, [R1] ;  /* 0x0000000001027983 */ /* 0x0013640000100800 */
[----:B------:R-:W-:Y:S05]  /*1a730*/  WARPSYNC.ALL ;  /* 0x0000000000007948 */ /* 0x000fea0003800000 */
[----:B------:R-:W-:Y:S01]  /*1a740*/  ULDC.64 UR4, c[0x0][0xaf8] ;  /* 0x0002be0000047ab9 */ /* 0x000fe20000000a00 */
[----:B------:R-:W-:Y:S01]  /*1a750*/  BSSY B6, `(.L_x_1457) ;  /* 0x000001d000067945 */ /* 0x000fe20003800000 */
[----:B------:R-:W-:Y:S01]  /*1a760*/  BAR.SYNC.DEFER_BLOCKING 0x8, 0x100 ;  /* 0x0204000000007b1d */ /* 0x000fe20000010000 */
[----:B------:R-:W-:-:S04]  /*1a770*/  ISETP.NE.U32.AND P0, PT, RZ, UR4, PT ;  /* 0x00000004ff007c0c */ /* 0x000fc8000bf05070 */
[----:B------:R-:W-:-:S04]  /*1a780*/  ISETP.NE.AND.EX P0, PT, RZ, UR5, PT, P0 ;  /* 0x00000005ff007c0c */ /* 0x000fc8000bf05300 */
[----:B------:R-:W-:-:S05]  /*1a790*/  SEL R4, R37, RZ, !P0 ;  /* 0x000000ff25047207 */ /* 0x000fca0004000000 */
[----:B------:R0:W-:Y:S01]  /*1a7a0*/  STL [R1+0xc], R4 ;  /* 0x00000c0401007387 */ /* 0x0001e20000100800 */
[----:B-----5:R-:W-:Y:S01]  /*1a7b0*/  SEL R3, R0, RZ, !P0 ;  /* 0x000000ff00037207 */ /* 0x020fe20004000000 */
[----:B------:R-:W-:-:S04]  /*1a7c0*/  VIADD R0, R18, 0x20400 ;  /* 0x0002040012007836 */ /* 0x000fc80000000000 */
[----:B------:R0:W-:Y:S01]  /*1a7d0*/  STL [R1+0x24], R3 ;  /* 0x0000240301007387 */ /* 0x0001e20000100800 */
[----:B------:R-:W-:Y:S02]  /*1a7e0*/  LOP3.LUT P0, RZ, R0, 0x3ff, RZ, 0xc0, !PT ;  /* 0x000003ff00ff7812 */ /* 0x000fe4000780c0ff */
[----:B------:R-:W-:-:S05]  /*1a7f0*/  SHF.R.S32.HI R0, RZ, 0x1f, R2 ;  /* 0x0000001fff007819 */ /* 0x000fca0000011402 */
[----:B------:R0:W-:Y:S06]  /*1a800*/  STL [R1+0x20], R0 ;  /* 0x0000200001007387 */ /* 0x0001ec0000100800 */
[----:B------:R-:W-:Y:S05]  /*1a810*/  @!P0 BRA `(.L_x_1458) ;  /* 0x0000000000408947 */ /* 0x000fea0003800000 */
[----:B------:R-:W-:Y:S01]  /*1a820*/  MOV R2, 0x0 ;  /* 0x0000000000027802 */ /* 0x000fe20000000f00 */
[----:B------:R-:W-:Y:S01]  /*1a830*/  ULDC.64 UR4, c[0x4][0x90] ;  /* 0x0100240000047ab9 */ /* 0x000fe20000000a00 */
[----:B------:R-:W-:Y:S01]  /*1a840*/  ULDC.64 UR6, c[0x4][0x98] ;  /* 0x0100260000067ab9 */ /* 0x000fe20000000a00 */
[----:B------:R-:W-:Y:S01]  /*1a850*/  ULDC.64 UR8, c[0x4][0x20] ;  /* 0x0100080000087ab9 */ /* 0x000fe20000000a00 */
[----:B0-----:R-:W-:Y:S02]  /*1a860*/  IMAD.U32 R4, RZ, RZ, UR4 ;  /* 0x00000004ff047e24 */ /* 0x001fe4000f8e00ff */
        /* <DEDUP_REMOVED lines=11> */
.L_x_1458:
[----:B------:R-:W-:Y:S05]  /*1a920*/  BSYNC B6 ;  /* 0x0000000000067941 */ /* 0x000fea0003800000 */
.L_x_1457:
[----:B------:R-:W2:Y:S01]  /*1a930*/  LDL R20, [R1+0x24] ;  /* 0x0000240001147983 */ /* 0x000ea20000100800 */
[----:B------:R-:W3:Y:S01]  /*1a940*/  LDC R6, c[0x0][0x448] ;  /* 0x00011200ff067b82 */ /* 0x000ee20000000800 */
[----:B------:R-:W-:Y:S02]  /*1a950*/  ULDC.64 UR4, c[0x0][0x298] ;  /* 0x0000a60000047ab9 */ /* 0x000fe40000000a00 */
[----:B0-----:R-:W4:Y:S04]  /*1a960*/  LDL R4, [R1+0x20] ;  /* 0x0000200001047983 */ /* 0x001f280000100800 */
[----:B------:R-:W4:Y:S04]  /*1a970*/  LDL R5, [R1] ;  /* 0x0000000001057983 */ /* 0x000f280000100800 */
[----:B------:R0:W5:Y:S01]  /*1a980*/  LDL R9, [R1+0x14] ;  /* 0x0000140001097983 */ /* 0x0001620000100800 */
[----:B------:R-:W1:Y:S01]  /*1a990*/  S2R R2, SR_TID.X ;  /* 0x0000000000027919 */ /* 0x000e620000002100 */
[----:B------:R-:W0:Y:S01]  /*1a9a0*/  S2R R0, SR_TID.X ;  /* 0x0000000000007919 */ /* 0x000e220000002100 */
[----:B---3--:R-:W-:-:S13]  /*1a9b0*/  ISETP.NE.AND P0, PT, R6, 0x1, PT ;  /* 0x000000010600780c */ /* 0x008fda0003f05270 */
[----:B------:R-:W3:Y:S01]  /*1a9c0*/  @P0 LDC R3, c[0x0][0x450] ;  /* 0x00011400ff030b82 */ /* 0x000ee20000000800 */
[----:B-1----:R-:W-:-:S04]  /*1a9d0*/  LOP3.LUT R2, R2, 0x7f, RZ, 0xc0, !PT ;  /* 0x0000007f02027812 */ /* 0x002fc800078ec0ff */
[----:B------:R-:W-:Y:S01]  /*1a9e0*/  SHF.R.U32.HI R2, RZ, 0x3, R2 ;  /* 0x00000003ff027819 */ /* 0x000fe20000011602 */
[----:B0-----:R-:W-:Y:S02]  /*1a9f0*/  IMAD.SHL.U32 R0, R0, 0x10, RZ ;  /* 0x0000001000007824 */ /* 0x001fe400078e00ff */
[----:B--2---:R-:W-:Y:S02]  /*1aa00*/  IMAD.MOV.U32 R21, RZ, RZ, R20 ;  /* 0x000000ffff157224 */ /* 0x004fe400078e0014 */
[----:B------:R-:W2:Y:S01]  /*1aa10*/  LDL R20, [R1+0xc] ;  /* 0x00000c0001147983 */ /* 0x000ea20000100800 */
[----:B------:R-:W-:Y:S02]  /*1aa20*/  LOP3.LUT R0, R2, 0x70, R0, 0xf8, !PT ;  /* 0x0000007002007812 */ /* 0x000fe400078ef800 */
[----:B------:R-:W0:Y:S03]  /*1aa30*/  @P0 LDC R2, c[0x0][0x44c] ;  /* 0x00011300ff020b82 */ /* 0x000e260000000800 */
[----:B------:R-:W-:-:S02]  /*1aa40*/  IMAD R37, R25, 0x40, R0 ;  /* 0x0000004019257824 */ /* 0x000fc400078e0200 */
[----:B----4-:R-:W-:Y:S02]  /*1aa50*/  IMAD R4, R4, UR4, RZ ;  /* 0x0000000404047c24 */ /* 0x010fe4000f8e02ff */
[----:B------:R-:W-:Y:S02]  /*1aa60*/  IMAD.MOV.U32 R0, RZ, RZ, R37 ;  /* 0x000000ffff007224 */ /* 0x000fe400078e0025 */
[----:B------:R-:W-:Y:S02]  /*1aa70*/  IMAD R4, R5, UR5, R4 ;  /* 0x0000000505047c24 */ /* 0x000fe4000f8e0204 */
[----:B0-----:R-:W-:-:S05]  /*1aa80*/  @P0 IMAD.HI.U32 R2, R37, R2, RZ ;  /* 0x0000000225020227 */ /* 0x001fca00078e00ff */
[----:B---3--:R-:W-:Y:S01]  /*1aa90*/  @P0 SHF.R.U32.HI R0, RZ, R3, R2 ;  /* 0x00000003ff000219 */ /* 0x008fe20000011602 */
[----:B------:R-:W-:Y:S01]  /*1aaa0*/  IMAD.WIDE.U32 R2, R5, UR4, RZ ;  /* 0x0000000405027c25 */ /* 0x000fe2000f8e00ff */
[----:B------:R-:W-:-:S03]  /*1aab0*/  ULDC.64 UR4, c[0x0][0x2d8] ;  /* 0x0000b60000047ab9 */ /* 0x000fc60000000a00 */
[----:B------:R-:W-:Y:S02]  /*1aac0*/  IMAD.IADD R3, R3, 0x1, R4 ;  /* 0x0000000103037824 */ /* 0x000fe400078e0204 */
[----:B------:R-:W-:-:S04]  /*1aad0*/  IMAD.WIDE.U32 R2, R17, UR4, R2 ;  /* 0x0000000411027c25 */ /* 0x000fc8000f8e0002 */
[----:B------:R-:W-:Y:S01]  /*1aae0*/  IMAD R3, R17, UR5, R3 ;  /* 0x0000000511037c24 */ /* 0x000fe2000f8e0203 */
[----:B------:R-:W-:Y:S02]  /*1aaf0*/  ULDC.64 UR4, c[0x0][0x2e0] ;  /* 0x0000b80000047ab9 */ /* 0x000fe40000000a00 */
[----:B------:R-:W-:Y:S01]  /*1ab00*/  IMAD R4, R21, UR4, RZ ;  /* 0x0000000415047c24 */ /* 0x000fe2000f8e02ff */
[----:B------:R-:W0:Y:S02]  /*1ab10*/  S2R R7, SR_TID.X ;  /* 0x0000000000077919 */ /* 0x000e240000002100 */
[----:B0-----:R-:W-:-:S05]  /*1ab20*/  IMAD.SHL.U32 R7, R7, 0x8, RZ ;  /* 0x0000000807077824 */ /* 0x001fca00078e00ff */
[----:B------:R-:W-:Y:S01]  /*1ab30*/  LOP3.LUT R7, R7, 0x38, RZ, 0xc0, !PT ;  /* 0x0000003807077812 */ /* 0x000fe200078ec0ff */
[C---:B--2---:R-:W-:Y:S02]  /*1ab40*/  IMAD R4, R20.reuse, UR5, R4 ;  /* 0x0000000514047c24 */ /* 0x044fe4000f8e0204 */
[----:B------:R-:W-:Y:S01]  /*1ab50*/  IMAD.WIDE.U32 R2, R20, UR4, R2 ;  /* 0x0000000414027c25 */ /* 0x000fe2000f8e0002 */
        /* <DEDUP_REMOVED lines=26> */
[----:B-----5:R-:W-:Y:S02]  /*1ad00*/  IMAD R3, R9, R6, RZ ;  /* 0x0000000609037224 */ /* 0x020fe400078e02ff */
[----:B------:R-:W-:Y:S01]  /*1ad10*/  IMAD R25, R25, 0x40, R8 ;  /* 0x0000004019197824 */ /* 0x000fe200078e0208 */
[----:B------:R-:W1:Y:S03]  /*1ad20*/  SHFL.IDX PT, R5, R2, RZ, 0x181f ;  /* 0x00181fff02057589 */ /* 0x000e6600000e0000 */
[C---:B------:R-:W-:Y:S01]  /*1ad30*/  VIADD R6, R25.reuse, 0x10 ;  /* 0x0000001019067836 */ /* 0x040fe20000000000 */
[C---:B------:R-:W-:Y:S01]  /*1ad40*/  ISETP.GE.AND P0, PT, R25.reuse, R3, PT ;  /* 0x000000031900720c */ /* 0x040fe20003f06270 */
[----:B------:R-:W-:-:S03]  /*1ad50*/  VIADD R8, R25, 0x20 ;  /* 0x0000002019087836 */ /* 0x000fc60000000000 */
[----:B------:R-:W-:Y:S04]  /*1ad60*/  STL [R1+0x18], R6 ;  /* 0x0000180601007387 */ /* 0x000fe80000100800 */
[----:B------:R-:W-:Y:S05]  /*1ad70*/  STL [R1+0x1c], R8 ;  /* 0x00001c0801007387 */ /* 0x000fea0000100800 */
[----:B0-----:R-:W-:-:S05]  /*1ad80*/  @!P0 LEA R4, P2, R7, R4, 0x1 ;  /* 0x0000000407048211 */ /* 0x001fca00078408ff */
[----:B-1----:R-:W-:-:S05]  /*1ad90*/  @!P0 IMAD.X R5, RZ, RZ, R5, P2 ;  /* 0x000000ffff058224 */ /* 0x002fca00010e0605 */
[----:B------:R-:W-:Y:S01]  /*1ada0*/  @!PT LDS RZ, [RZ] ;  /* 0x00000000fffff984 */ /* 0x000fe20000000800 */
[----:B------:R0:W-:Y:S01]  /*1adb0*/  @!P0 LDGSTS.E.BYPASS.LTC128B.128 [R23+0x20400], desc[UR42][R4.64], !P1 ;  /* 0x2040000004178fae */ /* 0x0001e2000c901d6a */
[----:B------:R-:W-:-:S03]  /*1adc0*/  ISETP.GE.AND P0, PT, R6, R3, PT ;  /* 0x000000030600720c */ /* 0x000fc60003f06270 */
[----:B------:R-:W-:Y:S04]  /*1add0*/  SHFL.IDX PT, R6, R2, 0x2, 0x181f ;  /* 0x00581f0002067f89 */ /* 0x000fe800000e0000 */
[----:B0-----:R-:W0:Y:S04]  /*1ade0*/  SHFL.IDX PT, R5, R0, 0x1, 0x181f ;  /* 0x00381f0000057f89 */ /* 0x001e2800000e0000 */
[----:B------:R-:W1:Y:S02]  /*1adf0*/  SHFL.IDX PT, R4, R2, 0x1, 0x181f ;  /* 0x00381f0002047f89 */ /* 0x000e6400000e0000 */
[----:B0-----:R-:W-:-:S05]  /*1ae00*/  @!P0 LEA R5, P2, R7, R5, 0x1 ;  /* 0x0000000507058211 */ /* 0x001fca00078408ff */
[----:B-1----:R-:W-:-:S05]  /*1ae10*/  @!P0 IMAD.X R4, RZ, RZ, R4, P2 ;  /* 0x000000ffff048224 */ /* 0x002fca00010e0604 */
[----:B------:R-:W-:-:S04]  /*1ae20*/  @!P0 LOP3.LUT R5, R5, R4, RZ, 0x3c, !PT ;  /* 0x0000000405058212 */ /* 0x000fc800078e3cff */
[----:B------:R-:W-:-:S04]  /*1ae30*/  @!P0 LOP3.LUT R4, R5, R4, RZ, 0x3c, !PT ;  /* 0x0000000405048212 */ /* 0x000fc800078e3cff */
[----:B------:R-:W-:-:S05]  /*1ae40*/  @!P0 LOP3.LUT R5, R5, R4, RZ, 0x3c, !PT ;  /* 0x0000000405058212 */ /* 0x000fca00078e3cff */
[----:B------:R0:W-:Y:S01]  /*1ae50*/  @!P0 LDGSTS.E.BYPASS.LTC128B.128 [R23+0x20c00], desc[UR42][R4.64], !P1 ;  /* 0x20c0000004178fae */ /* 0x0001e2000c901d6a */
[----:B------:R-:W-:-:S03]  /*1ae60*/  ISETP.GE.AND P0, PT, R8, R3, PT ;  /* 0x000000030800720c */ /* 0x000fc60003f06270 */
[----:B0-----:R-:W0:Y:S04]  /*1ae70*/  SHFL.IDX PT, R4, R0, 0x2, 0x181f ;  /* 0x00581f0000047f89 */ /* 0x001e2800000e0000 */
[----:B------:R-:W1:Y:S06]  /*1ae80*/  SHFL.IDX PT, R0, R0, 0x3, 0x181f ;  /* 0x00781f0000007f89 */ /* 0x000e6c00000e0000 */
[----:B0-----:R-:W-:-:S05]  /*1ae90*/  @!P0 LEA R5, P2, R7, R4, 0x1 ;  /* 0x0000000407058211 */ /* 0x001fca00078408ff */
[----:B------:R-:W-:-:S05]  /*1aea0*/  @!P0 IMAD.X R4, RZ, RZ, R6, P2 ;  /* 0x000000ffff048224 */ /* 0x000fca00010e0606 */
[----:B------:R-:W-:-:S04]  /*1aeb0*/  @!P0 LOP3.LUT R5, R5, R4, RZ, 0x3c, !PT ;  /* 0x0000000405058212 */ /* 0x000fc800078e3cff */
[----:B------:R-:W-:-:S04]  /*1aec0*/  @!P0 LOP3.LUT R4, R5, R4, RZ, 0x3c, !PT ;  /* 0x0000000405048212 */ /* 0x000fc800078e3cff */
[----:B------:R-:W-:-:S05]  /*1aed0*/  @!P0 LOP3.LUT R5, R5, R4, RZ, 0x3c, !PT ;  /* 0x0000000405058212 */ /* 0x000fca00078e3cff */
[----:B------:R0:W-:Y:S04]  /*1aee0*/  @!P0 LDGSTS.E.BYPASS.LTC128B.128 [R23+0x21400], desc[UR42][R4.64], !P1 ;  /* 0x2140000004178fae */ /* 0x0001e8000c901d6a */
[----:B01----:R0:W2:Y:S02]  /*1aef0*/  SHFL.IDX PT, R4, R2, 0x3, 0x181f ;  /* 0x00781f0002047f89 */ /* 0x0030a400000e0000 */
.L_x_1578:
[----:B0-----:R-:W-:-:S05]  /*1af00*/  VIADD R2, R25, 0x30 ;  /* 0x0000003019027836 */ /* 0x001fca0000000000 */
[----:B------:R-:W-:Y:S01]  /*1af10*/  ISETP.GE.AND P0, PT, R2, R3, PT ;  /* 0x000000030200720c */ /* 0x000fe20003f06270 */
[----:B------:R0:W-:-:S12]  /*1af20*/  STL [R1+0x2c], R2 ;  /* 0x00002c0201007387 */ /* 0x0001d80000100800 */
[----:B0-----:R-:W-:-:S05]  /*1af30*/  @!P0 LEA R2, P2, R7, R0, 0x1 ;  /* 0x0000000007028211 */ /* 0x001fca00078408ff */
[----:B--2---:R-:W-:-:S05]  /*1af40*/  @!P0 IMAD.X R3, RZ, RZ, R4, P2 ;  /* 0x000000ffff038224 */ /* 0x004fca00010e0604 */
[----:B------:R-:W-:Y:S01]  /*1af50*/  @!PT LDS RZ, [RZ] ;  /* 0x00000000fffff984 */ /* 0x000fe20000000800 */
[----:B------:R-:W-:Y:S01]  /*1af60*/  @!PT LDS RZ, [RZ] ;  /* 0x00000000fffff984 */ /* 0x000fe20000000800 */
[----:B------:R-:W-:Y:S01]  /*1af70*/  @!PT LDS RZ, [RZ] ;  /* 0x00000000fffff984 */ /* 0x000fe20000000800 */
[----:B------:R0:W-:Y:S01]  /*1af80*/  @!P0 LDGSTS.E.BYPASS.LTC128B.128 [R23+0x21c00], desc[UR42][R2.64], !P1 ;  /* 0x21c0000002178fae */ /* 0x0001e2000c901d6a */
[----:B------:R-:W-:Y:S01]  /*1af90*/  PLOP3.LUT P0, PT, PT, PT, PT, 0x80, 0x0 ;  /* 0x000000000000781c */ /* 0x000fe20003f0f070 */
[----:B------:R-:W-:-:S12]  /*1afa0*/  NOP ;  /* 0x0000000000007918 */ /* 0x000fd80000000000 */
.L_x_1460:
        /* <DEDUP_REMOVED lines=28> */
.L_x_1462:
[----:B------:R-:W-:Y:S05]  /*1b170*/  BSYNC B6 ;  /* 0x0000000000067941 */ /* 0x000fea0003800000 */
.L_x_1461:
[----:B------:R-:W2:Y:S01]  /*1b180*/  LDL.LU R0, [R1+0x20] ;  /* 0x0000200001007983 */ /* 0x000ea20000300800 */
[----:B------:R-:W1:Y:S01]  /*1b190*/  LDC R7, c[0x0][0x448] ;  /* 0x00011200ff077b82 */ /* 0x000e620000000800 */
[----:B------:R-:W-:Y:S02]  /*1b1a0*/  ULDC.64 UR4, c[0x0][0x398] ;  /* 0x0000e60000047ab9 */ /* 0x000fe40000000a00 */
[----:B0-----:R-:W3:Y:S04]  /*1b1b0*/  LDL.LU R2, [R1] ;  /* 0x0000000001027983 */ /* 0x001ee80000300800 */
[----:B------:R-:W4:Y:S04]  /*1b1c0*/  LDL.LU R21, [R1+0x24] ;  /* 0x0000240001157983 */ /* 0x000f280000300800 */
[----:B------:R-:W5:Y:S01]  /*1b1d0*/  LDL.LU R20, [R1+0xc] ;  /* 0x00000c0001147983 */ /* 0x000f620000300800 */
[----:B------:R-:W-:Y:S01]  /*1b1e0*/  IMAD.MOV.U32 R4, RZ, RZ, R37 ;  /* 0x000000ffff047224 */ /* 0x000fe200078e0025 */
[----:B------:R-:W-:Y:S01]  /*1b1f0*/  LOP3.LUT R16, R16, 0xfffffbff, RZ, 0xc0, !PT ;  /* 0xfffffbff10107812 */ /* 0x000fe200078ec0ff */
[----:B------:R-:W0:Y:S01]  /*1b200*/  S2R R9, SR_TID.X ;  /* 0x0000000000097919 */ /* 0x000e220000002100 */
[----:B-1----:R-:W-:-:S13]  /*1b210*/  ISETP.NE.AND P0, PT, R7, 0x1, PT ;  /* 0x000000010700780c */ /* 0x002fda0003f05270 */
[----:B------:R-:W1:Y:S01]  /*1b220*/  @P0 LDC R5, c[0x0][0x450] ;  /* 0x00011400ff050b82 */ /* 0x000e620000000800 */
[----:B0-----:R-:W-:-:S05]  /*1b230*/  IMAD.SHL.U32 R9, R9, 0x8, RZ ;  /* 0x0000000809097824 */ /* 0x001fca00078e00ff */
[----:B------:R-:W-:-:S04]  /*1b240*/  LOP3.LUT R9, R9, 0x38, RZ, 0xc0, !PT ;  /* 0x0000003809097812 */ /* 0x000fc800078ec0ff */
[----:B------:R-:W-:Y:S01]  /*1b250*/  LOP3.LUT R9, R9, 0xc0, RZ, 0xfc, !PT ;  /* 0x000000c009097812 */ /* 0x000fe200078efcff */
[----:B--2---:R-:W-:-:S04]  /*1b260*/  IMAD R0, R0, UR4, RZ ;  /* 0x0000000400007c24 */ /* 0x004fc8000f8e02ff */
[C---:B---3--:R-:W-:Y:S02]  /*1b270*/  IMAD R0, R2.reuse, UR5, R0 ;  /* 0x0000000502007c24 */ /* 0x048fe4000f8e0200 */
[----:B------:R-:W-:Y:S01]  /*1b280*/  IMAD.WIDE.U32 R2, R2, UR4, RZ ;  /* 0x0000000402027c25 */ /* 0x000fe2000f8e00ff */
[----:B------:R-:W-:-:S03]  /*1b290*/  ULDC.64 UR4, c[0x0][0x3d8] ;  /* 0x0000f60000047ab9 */ /* 0x000fc60000000a00 */
[----:B------:R-:W-:Y:S02]  /*1b2a0*/  IMAD.IADD R3, R3, 0x1, R0 ;  /* 0x0000000103037824 */ /* 0x000fe400078e0200 */
[----:B------:R-:W-:-:S04]  /*1b2b0*/  IMAD.WIDE.U32 R2, R17, UR4, R2 ;  /* 0x0000000411027c25 */ /* 0x000fc8000f8e0002 */
[----:B------:R-:W-:Y:S01]  /*1b2c0*/  IMAD R3, R17, UR5, R3 ;  /* 0x0000000511037c24 */ /* 0x000fe2000f8e0203 */
[----:B------:R-:W-:Y:S02]  /*1b2d0*/  ULDC.64 UR4, c[0x0][0x3e0] ;  /* 0x0000f80000047ab9 */ /* 0x000fe40000000a00 */
[----:B----4-:R-:W-:Y:S02]  /*1b2e0*/  IMAD R0, R21, UR4, RZ ;  /* 0x0000000415007c24 */ /* 0x010fe4000f8e02ff */
[C---:B-----5:R-:W-:Y:S01]  /*1b2f0*/  IMAD.WIDE.U32 R2, R20.reuse, UR4, R2 ;  /* 0x0000000414027c25 */ /* 0x060fe2000f8e0002 */
[----:B------:R-:W0:Y:S03]  /*1b300*/  S2R R21, SR_TID.X ;  /* 0x0000000000157919 */ /* 0x000e260000002100 */
[----:B------:R-:W-:Y:S01]  /*1b310*/  IMAD R0, R20, UR5, R0 ;  /* 0x0000000514007c24 */ /* 0x000fe2000f8e0200 */
[----:B------:R-:W-:Y:S01]  /*1b320*/  ULDC.64 UR4, c[0x0][0x3d0] ;  /* 0x0000f40000047ab9 */ /* 0x000fe20000000a00 */
[----:B------:R-:W2:Y:S02]  /*1b330*/  S2R R20, SR_TID.X ;  /* 0x0000000000147919 */ /* 0x000ea40000002100 */
[----:B------:R-:W-:-:S02]  /*1b340*/  IMAD.IADD R3, R3, 0x1, R0 ;  /* 0x0000000103037824 */ /* 0x000fc400078e0200 */
[----:B------:R-:W3:Y:S01]  /*1b350*/  @P0 LDC R0, c[0x0][0x44c] ;  /* 0x00011300ff000b82 */ /* 0x000ee20000000800 */
[----:B0-----:R-:W-:Y:S02]  /*1b360*/  IMAD.SHL.U32 R21, R21, 0x8, RZ ;  /* 0x0000000815157824 */ /* 0x001fe400078e00ff */
[----:B---3--:R-:W-:-:S03]  /*1b370*/  @P0 IMAD.HI.U32 R0, R37, R0, RZ ;  /* 0x0000000025000227 */ /* 0x008fc600078e00ff */
[----:B------:R-:W-:Y:S01]  /*1b380*/  LOP3.LUT R21, R21, 0x38, RZ, 0xc0, !PT ;  /* 0x0000003815157812 */ /* 0x000fe200078ec0ff */
[----:B--2---:R-:W-:Y:S01]  /*1b390*/  IMAD.SHL.U32 R20, R20, 0x8, RZ ;  /* 0x0000000814147824 */ /* 0x004fe200078e00ff */
[----:B-1----:R-:W-:Y:S02]  /*1b3a0*/  @P0 SHF.R.U32.HI R4, RZ, R5, R0 ;  /* 0x00000005ff040219 */ /* 0x002fe40000011600 */
[----:B------:R-:W-:Y:S02]  /*1b3b0*/  LOP3.LUT R8, R21, 0x80, RZ, 0xfc, !PT ;  /* 0x0000008015087812 */ /* 0x000fe400078efcff */
[--C-:B------:R-:W-:Y:S01]  /*1b3c0*/  SHF.R.S32.HI R5, RZ, 0x1f, R4.reuse ;  /* 0x0000001fff057819 */ /* 0x100fe20000011404 */
[----:B------:R-:W-:Y:S01]  /*1b3d0*/  IMAD.MOV R0, RZ, RZ, -R4 ;  /* 0x000000ffff007224 */ /* 0x000fe200078e0a04 */
[----:B------:R-:W0:Y:S01]  /*1b3e0*/  S2R R21, SR_TID.X ;  /* 0x0000000000157919 */ /* 0x000e220000002100 */
[----:B------:R-:W-:Y:S01]  /*1b3f0*/  IMAD.WIDE.U32 R2, R4, UR4, R2 ;  /* 0x0000000404027c25 */ /* 0x000fe2000f8e0002 */
[----:B------:R-:W-:-:S03]  /*1b400*/  LOP3.LUT R20, R20, 0x38, RZ, 0xc0, !PT ;  /* 0x0000003814147812 */ /* 0x000fc600078ec0ff */
[----:B------:R-:W-:Y:S02]  /*1b410*/  IMAD R0, R7, R0, R37 ;  /* 0x0000000007007224 */ /* 0x000fe400078e0225 */
        /* <DEDUP_REMOVED lines=11> */
[----:B------:R-:W-:Y:S02]  /*1b4d0*/  ULDC UR4, c[0x0][0x3b8] ;  /* 0x0000ee0000047ab9 */ /* 0x000fe40000000800 */
[----:B------:R-:W-:Y:S02]  /*1b4e0*/  ISETP.GE.AND P1, PT, R20, UR4, PT ;  /* 0x0000000414007c0c */ /* 0x000fe4000bf26270 */
[----:B------:R-:W-:Y:S01]  /*1b4f0*/  LEA.HI.X R6, R2, UR5, R6, 0x1, P0 ;  /* 0x0000000502067c11 */ /* 0x000fe200080f0c06 */
[----:B0-----:R-:W-:Y:S01]  /*1b500*/  IMAD.SHL.U32 R21, R21, 0x8, RZ ;  /* 0x0000000815157824 */ /* 0x001fe200078e00ff */
[----:B------:R-:W-:-:S02]  /*1b510*/  ISETP.GE.AND P0, PT, R8, UR4, PT ;  /* 0x0000000408007c0c */ /* 0x000fc4000bf06270 */
[----:B------:R-:W0:Y:S01]  /*1b520*/  S2R R8, SR_TID.X ;  /* 0x0000000000087919 */ /* 0x000e220000002100 */
[----:B------:R-:W-:Y:S02]  /*1b530*/  SEL R2, RZ, 0x1, P1 ;  /* 0x00000001ff027807 */ /* 0x000fe40000800000 */
[----:B------:R-:W-:Y:S02]  /*1b540*/  LOP3.LUT R21, R21, 0x38, RZ, 0xc0, !PT ;  /* 0x0000003815157812 */ /* 0x000fe400078ec0ff */
[----:B------:R-:W-:Y:S02]  /*1b550*/  SEL R3, RZ, 0x4, P0 ;  /* 0x00000004ff037807 */ /* 0x000fe40000000000 */
[----:B------:R-:W-:Y:S02]  /*1b560*/  @P1 LOP3.LUT R16, R16, 0x400, RZ, 0xfc, !PT ;  /* 0x0000040010101812 */ /* 0x000fe400078efcff */
[----:B------:R-:W-:Y:S02]  /*1b570*/  ISETP.GE.AND P5, PT, R9, UR4, PT ;  /* 0x0000000409007c0c */ /* 0x000fe4000bfa6270 */
[----:B------:R-:W-:-:S04]  /*1b580*/  LOP3.LUT R16, R16, 0xfffffeff, RZ, 0xc0, !PT ;  /* 0xfffffeff10107812 */ /* 0x000fc800078ec0ff */
[----:B------:R-:W-:-:S04]  /*1b590*/  @P0 LOP3.LUT R16, R16, 0x100, RZ, 0xfc, !PT ;  /* 0x0000010010100812 */ /* 0x000fc800078efcff */
[----:B------:R-:W-:Y:S01]  /*1b5a0*/  LOP3.LUT R16, R16, 0xfffffdff, RZ, 0xc0, !PT ;  /* 0xfffffdff10107812 */ /* 0x000fe200078ec0ff */
[----:B0-----:R-:W-:-:S05]  /*1b5b0*/  IMAD.SHL.U32 R8, R8, 0x8, RZ ;  /* 0x0000000808087824 */ /* 0x001fca00078e00ff */
[----:B------:R-:W-:-:S04]  /*1b5c0*/  LOP3.LUT R8, R8, 0x38, RZ, 0xc0, !PT ;  /* 0x0000003808087812 */ /* 0x000fc800078ec0ff */
[----:B------:R-:W-:-:S04]  /*1b5d0*/  LOP3.LUT R8, R8, 0x40, RZ, 0xfc, !PT ;  /* 0x0000004008087812 */ /* 0x000fc800078efcff */
[----:B------:R-:W-:Y:S02]  /*1b5e0*/  ISETP.GE.AND P0, PT, R8, UR4, PT ;  /* 0x0000000408007c0c */ /* 0x000fe4000bf06270 */
[----:B------:R-:W-:Y:S02]  /*1b5f0*/  LOP3.LUT R8, R21, 0x100, RZ, 0xfc, !PT ;  /* 0x0000010015087812 */ /* 0x000fe400078efcff */
[----:B------:R-:W0:Y:S01]  /*1b600*/  S2R R21, SR_TID.X ;  /* 0x0000000000157919 */ /* 0x000e220000002100 */
[----:B------:R-:W-:Y:S02]  /*1b610*/  SEL R4, RZ, 0x2, P0 ;  /* 0x00000002ff047807 */ /* 0x000fe40000000000 */
[----:B------:R-:W-:Y:S02]  /*1b620*/  ISETP.GE.AND P4, PT, R8, UR4, PT ;  /* 0x0000000408007c0c */ /* 0x000fe4000bf86270 */
[----:B------:R-:W1:Y:S01]  /*1b630*/  S2R R8, SR_TID.X ;  /* 0x0000000000087919 */ /* 0x000e620000002100 */
[----:B------:R-:W-:-:S02]  /*1b640*/  IADD3 R2, R3, R4, R2 ;  /* 0x0000000403027210 */ /* 0x000fc40007ffe002 */
[----:B------:R-:W-:Y:S02]  /*1b650*/  SEL R3, RZ, 0x10, P4 ;  /* 0x00000010ff037807 */ /* 0x000fe40002000000 */
[----:B------:R-:W-:Y:S02]  /*1b660*/  @P0 LOP3.LUT R16, R16, 0x200, RZ, 0xfc, !PT ;  /* 0x0000020010100812 */ /* 0x000fe400078efcff */
[----:B------:R-:W-:-:S04]  /*1b670*/  SEL R4, RZ, 0x8, P5 ;  /* 0x00000008ff047807 */ /* 0x000fc80002800000 */
[----:B------:R-:W-:Y:S01]  /*1b680*/  IADD3 R4, R3, R2, R4 ;  /* 0x0000000203047210 */ /* 0x000fe20007ffe004 */
[----:B0-----:R-:W-:Y:S02]  /*1b690*/  IMAD.SHL.U32 R21, R21, 0x8, RZ ;  /* 0x0000000815157824 */ /* 0x001fe400078e00ff */
[----:B-1----:R-:W-:-:S03]  /*1b6a0*/  IMAD.SHL.U32 R8, R8, 0x8, RZ ;  /* 0x0000000808087824 */ /* 0x002fc600078e00ff */
[----:B------:R-:W-:Y:S02]  /*1b6b0*/  LOP3.LUT R21, R21, 0x38, RZ, 0xc0, !PT ;  /* 0x0000003815157812 */ /* 0x000fe400078ec0ff */
[----:B------:R-:W-:Y:S02]  /*1b6c0*/  LOP3.LUT R8, R8, 0x38, RZ, 0xc0, !PT ;  /* 0x0000003808087812 */ /* 0x000fe400078ec0ff */
[----:B------:R-:W-:Y:S02]  /*1b6d0*/  LOP3.LUT R9, R21, 0x140, RZ, 0xfc, !PT ;  /* 0x0000014015097812 */ /* 0x000fe400078efcff */
[----:B------:R-:W-:Y:S02]  /*1b6e0*/  LOP3.LUT R8, R8, 0x180, RZ, 0xfc, !PT ;  /* 0x0000018008087812 */ /* 0x000fe400078efcff */
[----:B------:R-:W-:Y:S02]  /*1b6f0*/  ISETP.GE.AND P3, PT, R9, UR4, PT ;  /* 0x0000000409007c0c */ /* 0x000fe4000bf66270 */
[----:B------:R-:W-:-:S02]  /*1b700*/  ISETP.GE.AND P0, PT, R8, UR4, PT ;  /* 0x0000000408007c0c */ /* 0x000fc4000bf06270 */
[----:B------:R-:W-:Y:S02]  /*1b710*/  LOP3.LUT R8, R21, 0x1c0, RZ, 0xfc, !PT ;  /* 0x000001c015087812 */ /* 0x000fe400078efcff */
[----:B------:R-:W-:Y:S02]  /*1b720*/  SEL R2, RZ, 0x40, P0 ;  /* 0x00000040ff027807 */ /* 0x000fe40000000000 */
[----:B------:R-:W-:Y:S02]  /*1b730*/  SEL R3, RZ, 0x20, P3 ;  /* 0x00000020ff037807 */ /* 0x000fe40001800000 */
[----:B------:R-:W-:Y:S01]  /*1b740*/  ISETP.GE.AND P0, PT, R8, UR4, PT ;  /* 0x0000000408007c0c */ /* 0x000fe2000bf06270 */
[----:B------:R-:W-:Y:S01]  /*1b750*/  UMOV UR4, 0xffffffff ;  /* 0xffffffff00047882 */ /* 0x000fe20000000000 */
[----:B------:R-:W-:Y:S02]  /*1b760*/  IADD3 R4, R2, R4, R3 ;  /* 0x0000000402047210 */ /* 0x000fe40007ffe003 */
[----:B------:R-:W-:-:S05]  /*1b770*/  SEL R5, RZ, 0x80, P0 ;  /* 0x00000080ff057807 */ /* 0x000fca0000000000 */
[----:B------:R-:W-:Y:S01]  /*1b780*/  IMAD.IADD R5, R4, 0x1, R5 ;  /* 0x0000000104057824 */ /* 0x000fe200078e0205 */
[----:B------:R-:W-:Y:S06]  /*1b790*/  BRA.DIV UR4, `(.L_x_1463) ;  /* 0x0000004e04007947 */ /* 0x000fec000b800000 */
[----:B------:R-:W2:Y:S04]  /*1b7a0*/  LDL.LU R3, [R1+0x14] ;  /* 0x0000140001037983 */ /* 0x000ea80000300800 */
[----:B------:R-:W3:Y:S04]  /*1b7b0*/  LDL.LU R2, [R1+0x1c] ;  /* 0x00001c0001027983 */ /* 0x000ee80000300800 */
[----:B------:R-:W4:Y:S01]  /*1b7c0*/  LDL.LU R8, [R1+0x18] ;  /* 0x0000180001087983 */ /* 0x000f220000300800 */
[----:B------:R-:W-:-:S03]  /*1b7d0*/  LOP3.LUT R16, R16, 0xffbfffff, RZ, 0xc0, !PT ;  /* 0xffbfffff10107812 */ /* 0x000fc600078ec0ff */
[----:B------:R-:W-:Y:S01]  /*1b7e0*/  SHFL.IDX PT, R14, R0, 0x2, 0x181f ;  /* 0x00581f00000e7f89 */ /* 0x000fe200000e0000 */
[----:B------:R-:W-:-:S04]  /*1b7f0*/  @P4 LOP3.LUT R16, R16, 0x400000, RZ, 0xfc, !PT ;  /* 0x0040000010104812 */ /* 0x000fc800078efcff */
[C---:B------:R-:W-:Y:S02]  /*1b800*/  LOP3.LUT P4, RZ, R16.reuse, 0x400, RZ, 0xc0, !PT ;  /* 0x0000040010ff7812 */ /* 0x040fe4000788c0ff */
[----:B------:R-:W-:-:S04]  /*1b810*/  LOP3.LUT R16, R16, 0xffdfffff, RZ, 0xc0, !PT ;  /* 0xffdfffff10107812 */ /* 0x000fc800078ec0ff */
[----:B------:R-:W-:-:S04]  /*1b820*/  @P3 LOP3.LUT R16, R16, 0x200000, RZ, 0xfc, !PT ;  /* 0x0020000010103812 */ /* 0x000fc800078efcff */
[----:B------:R-:W-:Y:S01]  /*1b830*/  LOP3.LUT P3, RZ, R16, 0x200, RZ, 0xc0, !PT ;  /* 0x0000020010ff7812 */ /* 0x000fe2000786c0ff */
[----:B--2---:R-:W-:Y:S02]  /*1b840*/  IMAD R7, R3, R7, RZ ;  /* 0x0000000703077224 */ /* 0x004fe400078e02ff */
[----:B------:R-:W0:Y:S01]  /*1b850*/  SHFL.IDX PT, R3, R0, RZ, 0x181f ;  /* 0x00181fff00037589 */ /* 0x000e2200000e0000 */
[----:B---3--:R-:W-:Y:S02]  /*1b860*/  IMAD.MOV.U32 R9, RZ, RZ, R2 ;  /* 0x000000ffff097224 */ /* 0x008fe400078e0002 */
[----:B------:R-:W-:-:S13]  /*1b870*/  ISETP.GE.AND P0, PT, R25, R7, PT ;  /* 0x000000071900720c */ /* 0x000fda0003f06270 */
[----:B------:R-:W-:-:S04]  /*1b880*/  @!P0 LOP3.LUT R2, R4, 0x40, RZ, 0xc0, !PT ;  /* 0x0000004004028812 */ /* 0x000fc800078ec0ff */
[----:B------:R-:W-:-:S04]  /*1b890*/  @!P0 SHF.R.U32.HI R2, RZ, 0x2, R2 ;  /* 0x00000002ff028819 */ /* 0x000fc80000011602 */
[----:B------:R-:W-:Y:S02]  /*1b8a0*/  @!P0 ISETP.NE.U32.AND P2, PT, R2, RZ, PT ;  /* 0x000000ff0200820c */ /* 0x000fe40003f45070 */
[----:B------:R-:W-:Y:S02]  /*1b8b0*/  @!P0 LOP3.LUT R2, R5, 0x80, RZ, 0xc0, !PT ;  /* 0x0000008005028812 */ /* 0x000fe400078ec0ff */
[----:B0-----:R-:W-:Y:S02]  /*1b8c0*/  @!P0 LEA R3, P6, R20, R3, 0x1 ;  /* 0x0000000314038211 */ /* 0x001fe400078c08ff */
[----:B------:R-:W-:-:S04]  /*1b8d0*/  @!P0 SHF.R.U32.HI R2, RZ, 0x3, R2 ;  /* 0x00000003ff028819 */ /* 0x000fc80000011602 */
[----:B------:R-:W-:Y:S02]  /*1b8e0*/  @!P0 ISETP.NE.U32.AND P1, PT, R2, RZ, PT ;  /* 0x000000ff0200820c */ /* 0x000fe40003f25070 */
[----:B------:R-:W0:Y:S02]  /*1b8f0*/  SHFL.IDX PT, R2, R6, RZ, 0x181f ;  /* 0x00181fff06027589 */ /* 0x000e2400000e0000 */
[----:B0-----:R-:W-:Y:S01]  /*1b900*/  @!P0 IMAD.X R2, RZ, RZ, R2, P6 ;  /* 0x000000ffff028224 */ /* 0x001fe200030e0602 */
[----:B------:R-:W-:-:S04]  /*1b910*/  LOP3.LUT P6, RZ, R16, 0x100, RZ, 0xc0, !PT ;  /* 0x0000010010ff7812 */ /* 0x000fc800078cc0ff */
[----:B------:R-:W-:-:S04]  /*1b920*/  @!P0 LOP3.LUT R3, R3, R2, RZ, 0x3c, !PT ;  /* 0x0000000203038212 */ /* 0x000fc800078e3cff */
[----:B------:R-:W-:-:S04]  /*1b930*/  @!P0 LOP3.LUT R2, R3, R2, RZ, 0x3c, !PT ;  /* 0x0000000203028212 */ /* 0x000fc800078e3cff */
[----:B------:R-:W-:-:S05]  /*1b940*/  @!P0 LOP3.LUT R3, R3, R2, RZ, 0x3c, !PT ;  /* 0x0000000203038212 */ /* 0x000fca00078e3cff */
[----:B------:R-:W-:Y:S01]  /*1b950*/  @!P0 LDGSTS.E.BYPASS.LTC128B.128 [R23+0x26400], desc[UR42][R2.64], !P4 ;  /* 0x2640000002178fae */ /* 0x000fe2000e101d6a */
[----:B------:R-:W-:-:S03]  /*1b960*/  LOP3.LUT P4, RZ, R16, 0x400000, RZ, 0xc0, !PT ;  /* 0x0040000010ff7812 */ /* 0x000fc6000788c0ff */
[----:B------:R-:W-:Y:S01]  /*1b970*/  @!P0 LDGSTS.E.BYPASS.LTC128B.128 [R23+0x28400], desc[UR42][R2.64+0x80], !P3 ;  /* 0x2840008002178fae */ /* 0x000fe2000d901d6a */
[C---:B------:R-:W-:Y:S02]  /*1b980*/  LOP3.LUT P3, RZ, R16.reuse, 0x200000, RZ, 0xc0, !PT ;  /* 0x0020000010ff7812 */ /* 0x040fe4000786c0ff */
[----:B------:R-:W-:Y:S01]  /*1b990*/  LOP3.LUT R16, R16, 0xffefffff, RZ, 0xc0, !PT ;  /* 0xffefffff10107812 */ /* 0x000fe200078ec0ff */
[----:B------:R-:W-:Y:S03]  /*1b9a0*/  @!P0 LDGSTS.E.BYPASS.LTC128B.128 [R23+0x2a400], desc[UR42][R2.64+0x100], !P6 ;  /* 0x2a40010002178fae */ /* 0x000fe6000f101d6a */
[----:B------:R-:W-:Y:S01]  /*1b9b0*/  @P6 LOP3.LUT R16, R16, 0x100000, RZ, 0xfc, !PT ;  /* 0x0010000010106812 */ /* 0x000fe200078efcff */
[----:B------:R-:W-:Y:S03]  /*1b9c0*/  @!P0 LDGSTS.E.BYPASS.LTC128B.128 [R23+0x2c400], desc[UR42][R2.64+0x180], !P5 ;  /* 0x2c40018002178fae */ /* 0x000fe6000e901d6a */
[C---:B------:R-:W-:Y:S01]  /*1b9d0*/  LOP3.LUT P6, RZ, R16.reuse, 0x400, RZ, 0xc0, !PT ;  /* 0x0000040010ff7812 */ /* 0x040fe200078cc0ff */
[----:B------:R-:W-:Y:S01]  /*1b9e0*/  @!P0 LDGSTS.E.BYPASS.LTC128B.128 [R23+0x2e400], desc[UR42][R2.64+0x200], !P4 ;  /* 0x2e40020002178fae */ /* 0x000fe2000e101d6a */
[----:B------:R-:W-:-:S03]  /*1b9f0*/  LOP3.LUT R16, R16, 0xffffbfff, RZ, 0xc0, !PT ;  /* 0xffffbfff10107812 */ /* 0x000fc600078ec0ff */
[----:B------:R-:W-:Y:S04]  /*1ba00*/  @!P0 LDGSTS.E.BYPASS.LTC128B.128 [R23+0x30400], desc[UR42][R2.64+0x280], !P3 ;  /* 0x3040028002178fae */ /* 0x000fe8000d901d6a */
[----:B------:R-:W-:Y:S04]  /*1ba10*/  @!P0 LDGSTS.E.BYPASS.LTC128B.128 [R23+0x32400], desc[UR42][R2.64+0x300], P2 ;  /* 0x3240030002178fae */ /* 0x000fe80009101d6a */
[----:B------:R0:W-:Y:S01]  /*1ba20*/  @!P0 LDGSTS.E.BYPASS.LTC128B.128 [R23+0x34400], desc[UR42][R2.64+0x380], P1 ;  /* 0x3440038002178fae */ /* 0x0001e20008901d6a */
[----:B----4-:R-:W-:-:S03]  /*1ba30*/  ISETP.GE.AND P0, PT, R8, R7, PT ;  /* 0x000000070800720c */ /* 0x010fc60003f06270 */
[----:B------:R-:W-:Y:S10]  /*1ba40*/  SHFL.IDX PT, R8, R6, 0x2, 0x181f ;  /* 0x00581f0006087f89 */ /* 0x000ff400000e0000 */
[----:B0-----:R-:W-:-:S02]  /*1ba50*/  @!P0 LOP3.LUT R3, R4, 0x40, RZ, 0xc0, !PT ;  /* 0x0000004004038812 */ /* 0x001fc400078ec0ff */
[----:B------:R-:W-:Y:S02]  /*1ba60*/  @!P0 LOP3.LUT R2, R5, 0x80, RZ, 0xc0, !PT ;  /* 0x0000008005028812 */ /* 0x000fe400078ec0ff */
[----:B------:R-:W-:Y:S02]  /*1ba70*/  @!P0 SHF.R.U32.HI R3, RZ, 0x2, R3 ;  /* 0x00000002ff038819 */ /* 0x000fe40000011603 */
[----:B------:R-:W-:Y:S02]  /*1ba80*/  @!P0 SHF.R.U32.HI R2, RZ, 0x3, R2 ;  /* 0x00000003ff028819 */ /* 0x000fe40000011602 */
[----:B------:R-:W-:Y:S02]  /*1ba90*/  @!P0 ISETP.NE.U32.AND P2, PT, R3, RZ, PT ;  /* 0x000000ff0300820c */ /* 0x000fe40003f45070 */
[----:B------:R-:W0:Y:S01]  /*1baa0*/  SHFL.IDX PT, R3, R0, 0x1, 0x181f ;  /* 0x00381f0000037f89 */ /* 0x000e2200000e0000 */
[----:B------:R-:W-:-:S03]  /*1bab0*/  @!P0 ISETP.NE.U32.AND P1, PT, R2, RZ, PT ;  /* 0x000000ff0200820c */ /* 0x000fc60003f25070 */
[----:B------:R-:W1:Y:S04]  /*1bac0*/  SHFL.IDX PT, R2, R6, 0x1, 0x181f ;  /* 0x00381f0006027f89 */ /* 0x000e6800000e0000 */
[----:B------:R-:W2:Y:S03]  /*1bad0*/  SHFL.IDX PT, R0, R0, 0x3, 0x181f ;  /* 0x00781f0000007f89 */ /* 0x000ea600000e0000 */
[----:B------:R-:W-:Y:S01]  /*1bae0*/  @P2 LOP3.LUT R16, R16, 0x4000, RZ, 0xfc, !PT ;  /* 0x0000400010102812 */ /* 0x000fe200078efcff */
[----:B------:R-:W3:Y:S03]  /*1baf0*/  SHFL.IDX PT, R6, R6, 0x3, 0x181f ;  /* 0x00781f0006067f89 */ /* 0x000ee600000e0000 */
[----:B------:R-:W-:-:S04]  /*1bb00*/  LOP3.LUT R16, R16, 0xfff7ffff, RZ, 0xc0, !PT ;  /* 0xfff7ffff10107812 */ /* 0x000fc800078ec0ff */
[----:B------:R-:W-:-:S04]  /*1bb10*/  @P1 LOP3.LUT R16, R16, 0x80000, RZ, 0xfc, !PT ;  /* 0x0008000010101812 */ /* 0x000fc800078efcff */
[----:B------:R-:W-:Y:S02]  /*1bb20*/  LOP3.LUT P1, RZ, R16, 0x4000, RZ, 0xc0, !PT ;  /* 0x0000400010ff7812 */ /* 0x000fe4000782c0ff */
[----:B0-----:R-:W-:-:S05]  /*1bb30*/  @!P0 LEA R3, P2, R20, R3, 0x1 ;  /* 0x0000000314038211 */ /* 0x001fca00078408ff */
[----:B-1----:R-:W-:Y:S01]  /*1bb40*/  @!P0 IMAD.X R2, RZ, RZ, R2, P2 ;  /* 0x000000ffff028224 */ /* 0x002fe200010e0602 */
[----:B------:R-:W-:-:S04]  /*1bb50*/  LOP3.LUT P2, RZ, R16, 0x200, RZ, 0xc0, !PT ;  /* 0x0000020010ff7812 */ /* 0x000fc8000784c0ff */
[----:B------:R-:W-:-:S04]  /*1bb60*/  @!P0 LOP3.LUT R3, R3, R2, RZ, 0x3c, !PT ;  /* 0x0000000203038212 */ /* 0x000fc800078e3cff */
[----:B------:R-:W-:-:S04]  /*1bb70*/  @!P0 LOP3.LUT R2, R3, R2, RZ, 0x3c, !PT ;  /* 0x0000000203028212 */ /* 0x000fc800078e3cff */
[----:B------:R-:W-:-:S05]  /*1bb80*/  @!P0 LOP3.LUT R3, R3, R2, RZ, 0x3c, !PT ;  /* 0x0000000203038212 */ /* 0x000fca00078e3cff */
[----:B------:R-:W-:Y:S01]  /*1bb90*/  @!P0 LDGSTS.E.BYPASS.LTC128B.128 [R23+0x26c00], desc[UR42][R2.64], !P6 ;  /* 0x26c0000002178fae */ /* 0x000fe2000f101d6a */
[----:B------:R-:W-:-:S03]  /*1bba0*/  LOP3.LUT P6, RZ, R16, 0x100000, RZ, 0xc0, !PT ;  /* 0x0010000010ff7812 */ /* 0x000fc600078cc0ff */
[----:B------:R-:W-:Y:S10]  /*1bbb0*/  @!P0 LDGSTS.E.BYPASS.LTC128B.128 [R23+0x28c00], desc[UR42][R2.64+0x80], !P2 ;  /* 0x28c0008002178fae */ /* 0x000ff4000d101d6a */
[----:B------:R-:W-:Y:S04]  /*1bbc0*/  @!P0 LDGSTS.E.BYPASS.LTC128B.128 [R23+0x2ac00], desc[UR42][R2.64+0x100], !P6 ;  /* 0x2ac0010002178fae */ /* 0x000fe8000f101d6a */
[----:B------:R-:W-:Y:S04]  /*1bbd0*/  @!P0 LDGSTS.E.BYPASS.LTC128B.128 [R23+0x2cc00], desc[UR42][R2.64+0x180], !P5 ;  /* 0x2cc0018002178fae */ /* 0x000fe8000e901d6a */
[----:B------:R-:W-:Y:S04]  /*1bbe0*/  @!P0 LDGSTS.E.BYPASS.LTC128B.128 [R23+0x2ec00], desc[UR42][R2.64+0x200], !P4 ;  /* 0x2ec0020002178fae */ /* 0x000fe8000e101d6a */
[----:B------:R-:W-:Y:S04]  /*1bbf0*/  @!P0 LDGSTS.E.BYPASS.LTC128B.128 [R23+0x30c00], desc[UR42][R2.64+0x280], !P3 ;  /* 0x30c0028002178fae */ /* 0x000fe8000d901d6a */
[----:B------:R-:W-:Y:S01]  /*1bc00*/  @!P0 LDGSTS.E.BYPASS.LTC128B.128 [R23+0x32c00], desc[UR42][R2.64+0x300], P1 ;  /* 0x32c0030002178fae */ /* 0x000fe20008901d6a */
[----:B------:R-:W-:-:S13]  /*1bc10*/  LOP3.LUT P1, RZ, R16, 0x80000, RZ, 0xc0, !PT ;  /* 0x0008000010ff7812 */ /* 0x000fda000782c0ff */
[----:B------:R0:W-:Y:S01]  /*1bc20*/  @!P0 LDGSTS.E.BYPASS.LTC128B.128 [R23+0x34c00], desc[UR42][R2.64+0x380], P1 ;  /* 0x34c0038002178fae */ /* 0x0001e20008901d6a */
[----:B------:R-:W-:-:S13]  /*1bc30*/  ISETP.GE.AND P0, PT, R9, R7, PT ;  /* 0x000000070900720c */ /* 0x000fda0003f06270 */
[----:B------:R-:W-:-:S05]  /*1bc40*/  @!P0 LEA R9, P1, R20, R14, 0x1 ;  /* 0x0000000e14098211 */ /* 0x000fca00078208ff */
[----:B------:R-:W-:Y:S01]  /*1bc50*/  @!P0 IMAD.X R10, RZ, RZ, R8, P1 ;  /* 0x000000ffff0a8224 */ /* 0x000fe200008e0608 */
[----:B------:R-:W-:Y:S01]  /*1bc60*/  LOP3.LUT P1, RZ, R16, 0x400, RZ, 0xc0, !PT ;  /* 0x0000040010ff7812 */ /* 0x000fe2000782c0ff */
[----:B0-----:R-:W-:Y:S01]  /*1bc70*/  @!P0 IMAD.MOV.U32 R2, RZ, RZ, R9 ;  /* 0x000000ffff028224 */ /* 0x001fe200078e0009 */
[----:B------:R-:W-:Y:S01]  /*1bc80*/  @!P0 LOP3.LUT R8, R4, 0x40, RZ, 0xc0, !PT ;  /* 0x0000004004088812 */ /* 0x000fe200078ec0ff */
[----:B------:R-:W-:-:S03]  /*1bc90*/  @!P0 IMAD.MOV.U32 R3, RZ, RZ, R10 ;  /* 0x000000ffff038224 */ /* 0x000fc600078e000a */
        /* <DEDUP_REMOVED lines=12> */
[----:B--23--:R0:W-:Y:S02]  /*1bd60*/  @!P0 LDGSTS.E.BYPASS.LTC128B.128 [R23+0x35400], desc[UR42][R2.64+0x380], P1 ;  /* 0x3540038002178fae */ /* 0x00c1e40008901d6a */
.L_x_1588:
[----:B0-----:R-:W2:Y:S01]  /*1bd70*/  LDL.LU R2, [R1+0x2c] ;  /* 0x00002c0001027983 */ /* 0x001ea20000300800 */
[----:B------:R-:W-:Y:S01]  /*1bd80*/  BSSY B0, `(.L_x_1464) ;  /* 0x0000019000007945 */ /* 0x000fe20003800000 */
[----:B--2---:R-:W-:-:S13]  /*1bd90*/  ISETP.GE.AND P0, PT, R2, R7, PT ;  /* 0x000000070200720c */ /* 0x004fda0003f06270 */
[----:B------:R-:W-:Y:S05]  /*1bda0*/  @P0 BRA `(.L_x_1465) ;  /* 0x0000000000580947 */ /* 0x000fea0003800000 */
[----:B------:R-:W-:Y:S02]  /*1bdb0*/  LOP3.LUT R4, R4, 0x40, RZ, 0xc0, !PT ;  /* 0x0000004004047812 */ /* 0x000fe400078ec0ff */
[----:B------:R-:W-:Y:S02]  /*1bdc0*/  LOP3.LUT P6, RZ, R16, 0x400, RZ, 0xc0, !PT ;  /* 0x0000040010ff7812 */ /* 0x000fe400078cc0ff */
[----:B------:R-:W-:Y:S02]  /*1bdd0*/  LEA R2, P0, R20, R0, 0x1 ;  /* 0x0000000014027211 */ /* 0x000fe400078008ff */
[C---:B------:R-:W-:Y:S02]  /*1bde0*/  LOP3.LUT P2, RZ, R16.reuse, 0x200, RZ, 0xc0, !PT ;  /* 0x0000020010ff7812 */ /* 0x040fe4000784c0ff */
[----:B------:R-:W-:Y:S01]  /*1bdf0*/  LOP3.LUT P1, RZ, R16, 0x100, RZ, 0xc0, !PT ;  /* 0x0000010010ff7812 */ /* 0x000fe2000782c0ff */
[----:B------:R-:W-:Y:S01]  /*1be00*/  IMAD.X R3, RZ, RZ, R6, P0 ;  /* 0x000000ffff037224 */ /* 0x000fe200000e0606 */
[----:B------:R-:W-:-:S02]  /*1be10*/  SHF.R.U32.HI R4, RZ, 0x2, R4 ;  /* 0x00000002ff047819 */ /* 0x000fc40000011604 */
[----:B------:R-:W-:Y:S02]  /*1be20*/  LOP3.LUT R5, R5, 0x80, RZ, 0xc0, !PT ;  /* 0x0000008005057812 */ /* 0x000fe400078ec0ff */
[----:B------:R-:W-:Y:S01]  /*1be30*/  ISETP.NE.U32.AND P0, PT, R4, RZ, PT ;  /* 0x000000ff0400720c */ /* 0x000fe20003f05070 */
        /* <DEDUP_REMOVED lines=13> */
.L_x_1465:
[----:B------:R-:W-:Y:S05]  /*1bf10*/  BSYNC B0 ;  /* 0x0000000000007941 */ /* 0x000fea0003800000 */
.L_x_1464:
[----:B------:R-:W-:Y:S01]  /*1bf20*/  NOP ;  /* 0x0000000000007918 */ /* 0x000fe20000000000 */
[----:B------:R-:W-:-:S13]  /*1bf30*/  PLOP3.LUT P0, PT, PT, PT, PT, 0x80, 0x0 ;  /* 0x000000000000781c */ /* 0x000fda0003f0f070 */
.L_x_1466:
        /* <DEDUP_REMOVED lines=18> */
.L_x_1589:
[----:B------:R-:W-:Y:S05]  /*1c060*/  BSYNC B0 ;  /* 0x0000000000007941 */ /* 0x000fea0003800000 */
.L_x_1467:
[----:B------:R-:W-:-:S05]  /*1c070*/  IMAD.U32 R2, RZ, RZ, UR38 ;  /* 0x00000026ff027e24 */ /* 0x000fca000f8e00ff */
[----:B------:R-:W-:-:S13]  /*1c080*/  ISETP.NE.AND P0, PT, R2, 0x3, PT ;  /* 0x000000030200780c */ /* 0x000fda0003f05270 */
[----:B------:R-:W-:Y:S05]  /*1c090*/  @!P0 BRA `(.L_x_1469) ;  /* 0x0000000000048947 */ /* 0x000fea0003800000 */
[----:B------:R-:W-:Y:S01]  /*1c0a0*/  BPT.TRAP 0x1 ;  /* 0x000000040000795c */ /* 0x000fe20000300000 */
.L_x_1469:
[----:B0-----:R-:W-:Y:S01]  /*1c0b0*/  SHF.L.U32 R0, R28, 0x1f, RZ ;  /* 0x0000001f1c007819 */ /* 0x001fe200000006ff */
[----:B------:R-:W-:Y:S03]  /*1c0c0*/  BSSY B0, `(.L_x_1470) ;  /* 0x0000003000007945 */ /* 0x000fe60003800000 */
[----:B------:R-:W0:Y:S02]  /*1c0d0*/  SYNCS.PHASECHK.TRANS64.TRYWAIT P0, [R26+URZ+0x38860], R0 ;  /* 0x038860001a0075a7 */ /* 0x000e24000800017f */
[----:B0-----:R-:W-:Y:S05]  /*1c0e0*/  @!P0 BRA `(.L_x_1471) ;  /* 0x0000004c00808947 */ /* 0x001fea0003800000 */
.L_x_1590:
[----:B------:R-:W-:Y:S05]  /*1c0f0*/  BSYNC B0 ;  /* 0x0000000000007941 */ /* 0x000fea0003800000 */
.L_x_1470:
[----:B------:R-:W0:Y:S01]  /*1c100*/  LDL.LU R3, [R1+0x38] ;  /* 0x0000380001037983 */ /* 0x000e220000300800 */
[----:B------:R-:W-:Y:S01]  /*1c110*/  ULDC.64 UR4, c[0x0][0x328] ;  /* 0x0000ca0000047ab9 */ /* 0x000fe20000000a00 */
[----:B------:R-:W-:Y:S02]  /*1c120*/  ULDC.64 UR6, c[0x0][0x318] ;  /* 0x0000c60000067ab9 */ /* 0x000fe40000000a00 */
[----:B------:R-:W2:Y:S04]  /*1c130*/  LDL.LU R2, [R1+0x8] ;  /* 0x0000080001027983 */ /* 0x000ea80000300800 */
[----:B------:R-:W3:Y:S04]  /*1c140*/  LDL.LU R5, [R1+0x3c] ;  /* 0x00003c0001057983 */ /* 0x000ee80000300800 */
[----:B------:R-:W4:Y:S01]  /*1c150*/  LDL.LU R4, [R1+0x4] ;  /* 0x0000040001047983 */ /* 0x000f220000300800 */
[----:B0-----:R-:W-:-:S04]  /*1c160*/  IMAD R0, R3, UR4, RZ ;  /* 0x0000000403007c24 */ /* 0x001fc8000f8e02ff */
[C---:B--2---:R-:W-:Y:S02]  /*1c170*/  IMAD R0, R2.reuse, UR5, R0 ;  /* 0x0000000502007c24 */ /* 0x044fe4000f8e0200 */
[----:B------:R-:W-:Y:S01]  /*1c180*/  IMAD.WIDE.U32 R2, R2, UR4, RZ ;  /* 0x0000000402027c25 */ /* 0x000fe2000f8e00ff */
[----:B------:R-:W-:-:S03]  /*1c190*/  ULDC.64 UR4, c[0x0][0x338] ;  /* 0x0000ce0000047ab9 */ /* 0x000fc60000000a00 */
[----:B------:R-:W-:Y:S02]  /*1c1a0*/  IMAD.IADD R3, R3, 0x1, R0 ;  /* 0x0000000103037824 */ /* 0x000fe400078e0200 */
[----:B---3--:R-:W-:Y:S02]  /*1c1b0*/  IMAD R0, R5, UR4, RZ ;  /* 0x0000000405007c24 */ /* 0x008fe4000f8e02ff */
[----:B----4-:R-:W-:-:S04]  /*1c1c0*/  IMAD.WIDE.U32 R2, R4, UR4, R2 ;  /* 0x0000000404027c25 */ /* 0x010fc8000f8e0002 */
        /* <DEDUP_REMOVED lines=96> */
.L_x_1600:
        /* <DEDUP_REMOVED lines=34> */
.L_x_1473:
        /* <DEDUP_REMOVED lines=11> */
.L_x_1474:
        /* <DEDUP_REMOVED lines=11> */
.L_x_1489:
        /* <DEDUP_REMOVED lines=32> */
[----:B------:R-:W-:Y:S02]  /*1cd50*/  ISETP.NE.AND P1, PT, R10, 0x3, PT ;  /* 0x000000030a00780c */ /* 0x000fe40003f25270 */
[----:B------:R-:W-:Y:S01]  /*1cd60*/  SEL R2, RZ, 0x1, P0 ;  /* 0x00000001ff027807 */ /* 0x000fe20000000000 */
[----:B------:R-:W-:Y:S05]  /*1cd70*/  YIELD ;  /* 0x0000000000007946 */ /* 0x000fea0003800000 */
[----:B------:R-:W-:Y:S01]  /*1cd80*/  LOP3.LUT R28, R28, R2, RZ, 0x3c, !PT ;  /* 0x000000021c1c7212 */ /* 0x000fe200078e3cff */
[----:B------:R-:W-:Y:S01]  /*1cd90*/  IMAD.MOV.U32 R2, RZ, RZ, R7 ;  /* 0x000000ffff027224 */ /* 0x000fe200078e0007 */
[----:B------:R-:W-:Y:S01]  /*1cda0*/  SEL R22, R22, RZ, P0 ;  /* 0x000000ff16167207 */ /* 0x000fe20000000000 */
[----:B------:R-:W-:-:S03]  /*1cdb0*/  VIADD R7, R7, 0xffffffff ;  /* 0xffffffff07077836 */ /* 0x000fc60000000000 */
[----:B------:R-:W-:Y:S01]  /*1cdc0*/  ISETP.GT.AND P3, PT, R2, R33, PT ;  /* 0x000000210200720c */ /* 0x000fe20003f64270 */
[----:B0-----:R-:W-:-:S12]  /*1cdd0*/  @!P1 BRA `(.L_x_1477) ;  /* 0x0000000000049947 */ /* 0x001fd80003800000 */
[----:B------:R-:W-:Y:S01]  /*1cde0*/  BPT.TRAP 0x1 ;  /* 0x000000040000795c */ /* 0x000fe20000300000 */
.L_x_1477:
[----:B------:R-:W-:Y:S01]  /*1cdf0*/  IMAD R6, R22, 0x8, R18 ;  /* 0x0000000816067824 */ /* 0x000fe200078e0212 */
[----:B------:R-:W-:Y:S01]  /*1ce00*/  SHF.L.U32 R25, R28, 0x1f, RZ ;  /* 0x0000001f1c197819 */ /* 0x000fe200000006ff */
[----:B------:R-:W-:Y:S01]  /*1ce10*/  BSSY B1, `(.L_x_1478) ;  /* 0x0000004000017945 */ /* 0x000fe20003800000 */
[----:B------:R-:W-:Y:S02]  /*1ce20*/  SHF.R.S32.HI R9, RZ, 0x1f, R5 ;  /* 0x0000001fff097819 */ /* 0x000fe40000011405 */
[----:B------:R-:W0:Y:S02]  /*1ce30*/  SYNCS.PHASECHK.TRANS64.TRYWAIT P0, [R6+URZ+0x38840], R25 ;  /* 0x03884019060075a7 */ /* 0x000e24000800017f */
[----:B0-----:R-:W-:Y:S05]  /*1ce40*/  @!P0 BRA `(.L_x_1479) ;  /* 0x0000004800648947 */ /* 0x001fea0003800000 */
.L_x_1601:
[----:B------:R-:W-:Y:S05]  /*1ce50*/  BSYNC B1 ;  /* 0x0000000000017941 */ /* 0x000fea0003800000 */
.L_x_1478:
        /* <DEDUP_REMOVED lines=40> */
.L_x_1611:
        /* <DEDUP_REMOVED lines=8> */
.L_x_1481:
        /* <DEDUP_REMOVED lines=11> */
.L_x_1482:
[----:B------:R2:W-:Y:S01]  /*1d210*/  SYNCS.ARRIVE.TRANS64.A1T0 RZ, [R6+URZ+0x38830], RZ ;  /* 0x038830ff06ff79a7 */ /* 0x0005e2000810003f */
[----:B------:R-:W-:Y:S05]  /*1d220*/  @!P2 BRA `(.L_x_1483) ;  /* 0x000000000004a947 */ /* 0x000fea0003800000 */
[----:B------:R-:W-:Y:S01]  /*1d230*/  BPT.TRAP 0x1 ;  /* 0x000000040000795c */ /* 0x000fe20000300000 */
.L_x_1483:
[----:B------:R-:W3:Y:S01]  /*1d240*/  SYNCS.PHASECHK.TRANS64.TRYWAIT P0, [R6+URZ+0x38860], R25 ;  /* 0x03886019060075a7 */ /* 0x000ee2000800017f */
[----:B------:R-:W-:Y:S04]  /*1d250*/  BSSY B1, `(.L_x_1484) ;  /* 0x0000002000017945 */ /* 0x000fe80003800000 */
[----:B---3--:R-:W-:Y:S05]  /*1d260*/  @!P0 BRA `(.L_x_1485) ;  /* 0x00000048008c8947 */ /* 0x008fea0003800000 */
.L_x_1612:
[----:B------:R-:W-:Y:S05]  /*1d270*/  BSYNC B1 ;  /* 0x0000000000017941 */ /* 0x000fea0003800000 */
.L_x_1484:
        /* <DEDUP_REMOVED lines=8> */
[----:B------:R-:W-:Y:S02]  /*1d300*/  IMAD R21, R22, 0x7000, R8 ;  /* 0x0000700016157824 */ /* 0x000fe400078e0208 */
        /* <DEDUP_REMOVED lines=12> */
[----:B------:R-:W4:Y:S01]  /*1d3d0*/  SHFL.IDX PT, R2, R9, RZ, 0x181f ;  /* 0x00181fff09027589 */ /* 0x000f2200000e0000 */
[C---:B------:R-:W-:Y:S01]  /*1d3e0*/  LOP3.LUT P1, RZ, R16.reuse, 0x80, RZ, 0xc0, !PT ;  /* 0x0000008010ff7812 */ /* 0x040fe2000782c0ff */
[----:B------:R-:W-:Y:S01]  /*1d3f0*/  IMAD R21, R21, 0x2, R18 ;  /* 0x0000000215157824 */ /* 0x000fe200078e0212 */
[C---:B------:R-:W-:Y:S01]  /*1d400*/  LOP3.LUT P2, RZ, R16.reuse, 0x40, RZ, 0xc0, !PT ;  /* 0x0000004010ff7812 */ /* 0x040fe2000784c0ff */
[----:B------:R-:W5:Y:S01]  /*1d410*/  SHFL.IDX PT, R3, R10, RZ, 0x181f ;  /* 0x00181fff0a037589 */ /* 0x000f6200000e0000 */
[----:B------:R-:W-:-:S03]  /*1d420*/  LOP3.LUT R16, R16, 0xfff7ffff, RZ, 0xc0, !PT ;  /* 0xfff7ffff10107812 */ /* 0x000fc600078ec0ff */
[----:B------:R-:W0:Y:S01]  /*1d430*/  SHFL.IDX PT, R14, R9, 0x1, 0x181f ;  /* 0x00381f00090e7f89 */ /* 0x000e2200000e0000 */
[----:B------:R-:W-:-:S03]  /*1d440*/  @P3 LOP3.LUT R16, R16, 0x80000, RZ, 0xfc, !PT ;  /* 0x0008000010103812 */ /* 0x000fc600078efcff */
[----:B------:R-:W1:Y:S01]  /*1d450*/  SHFL.IDX PT, R5, R10, 0x1, 0x181f ;  /* 0x00381f000a057f89 */ /* 0x000e6200000e0000 */
[C---:B------:R-:W-:Y:S02]  /*1d460*/  LOP3.LUT P3, RZ, R16.reuse, 0x20, RZ, 0xc0, !PT ;  /* 0x0000002010ff7812 */ /* 0x040fe4000786c0ff */
[C---:B------:R-:W-:Y:S01]  /*1d470*/  LOP3.LUT P6, RZ, R16.reuse, 0x10, RZ, 0xc0, !PT ;  /* 0x0000001010ff7812 */ /* 0x040fe200078cc0ff */
[----:B------:R-:W-:Y:S01]  /*1d480*/  SHFL.IDX PT, R8, R10, 0x2, 0x181f ;  /* 0x00581f000a087f89 */ /* 0x000fe200000e0000 */
[----:B------:R-:W-:-:S03]  /*1d490*/  LOP3.LUT R16, R16, 0xffdfffff, RZ, 0xc0, !PT ;  /* 0xffdfffff10107812 */ /* 0x000fc600078ec0ff */
[----:B------:R-:W-:Y:S01]  /*1d4a0*/  SHFL.IDX PT, R10, R10, 0x3, 0x181f ;  /* 0x00781f000a0a7f89 */ /* 0x000fe200000e0000 */
[----:B----4-:R-:W-:-:S05]  /*1d4b0*/  IADD3 R2, P0, R2, R0, RZ ;  /* 0x0000000002027210 */ /* 0x010fca0007f1e0ff */
[----:B------:R-:W-:Y:S01]  /*1d4c0*/  @P3 LOP3.LUT R16, R16, 0x200000, RZ, 0xfc, !PT ;  /* 0x0020000010103812 */ /* 0x000fe200078efcff */
[----:B-----5:R-:W-:Y:S01]  /*1d4d0*/  IMAD.X R3, RZ, RZ, R3, P0 ;  /* 0x000000ffff037224 */ /* 0x020fe200000e0603 */
[----:B------:R-:W-:-:S04]  /*1d4e0*/  ISETP.NE.U32.AND P0, PT, R32, RZ, PT ;  /* 0x000000ff2000720c */ /* 0x000fc80003f05070 */
[----:B------:R-:W-:Y:S01]  /*1d4f0*/  LDGSTS.E.BYPASS.LTC128B.128 [R21+0x400], desc[UR42][R2.64], !P1 ;  /* 0x0040000002157fae */ /* 0x000fe2000c901d6a */
[----:B------:R-:W-:-:S03]  /*1d500*/  ISETP.NE.U32.AND P1, PT, R31, RZ, PT ;  /* 0x000000ff1f00720c */ /* 0x000fc60003f25070 */
[----:B------:R-:W-:Y:S01]  /*1d510*/  LDGSTS.E.BYPASS.LTC128B.128 [R21+0x2400], desc[UR42][R2.64+0x80], !P2 ;  /* 0x0240008002157fae */ /* 0x000fe2000d101d6a */
[----:B0-----:R-:W-:-:S03]  /*1d520*/  IADD3 R4, P2, R14, R0, RZ ;  /* 0x000000000e047210 */ /* 0x001fc60007f5e0ff */
[----:B------:R-:W-:Y:S01]  /*1d530*/  LDGSTS.E.BYPASS.LTC128B.128 [R21+0x4400], desc[UR42][R2.64+0x100], !P3 ;  /* 0x0440010002157fae */ /* 0x000fe2000d901d6a */
[C---:B------:R-:W-:Y:S01]  /*1d540*/  LOP3.LUT P3, RZ, R16.reuse, 0x80, RZ, 0xc0, !PT ;  /* 0x0000008010ff7812 */ /* 0x040fe2000786c0ff */
[----:B-1----:R-:W-:Y:S01]  /*1d550*/  IMAD.X R5, RZ, RZ, R5, P2 ;  /* 0x000000ffff057224 */ /* 0x002fe200010e0605 */
        /* <DEDUP_REMOVED lines=33> */
.L_x_1622:
        /* <DEDUP_REMOVED lines=25> */
.L_x_1487:
        /* <DEDUP_REMOVED lines=11> */
.L_x_1488:
[----:B------:R1:W-:Y:S01]  /*1d9b0*/  SYNCS.ARRIVE.TRANS64.A1T0 RZ, [R6+URZ+0x38850], RZ ;  /* 0x038850ff06ff79a7 */ /* 0x0003e2000810003f */
[----:B------:R-:W-:Y:S05]  /*1d9c0*/  @P3 BRA `(.L_x_1489) ;  /* 0xfffffff000603947 */ /* 0x000fea000383ffff */
.L_x_1476:
[----:B------:R-:W-:Y:S05]  /*1d9d0*/  BSYNC B0 ;  /* 0x0000000000007941 */ /* 0x000fea0003800000 */
.L_x_1475:
        /* <DEDUP_REMOVED lines=21> */
.L_x_1491:
[----:B------:R-:W-:Y:S05]  /*1db30*/  BSYNC B0 ;  /* 0x0000000000007941 */ /* 0x000fea0003800000 */
.L_x_1490:
[----:B------:R-:W-:-:S07]  /*1db40*/  SEL R22, R22, RZ, P0 ;  /* 0x000000ff16167207 */ /* 0x000fce0000000000 */
.L_x_1444:
[----:B------:R-:W-:Y:S05]  /*1db50*/  BSYNC B7 ;  /* 0x0000000000077941 */ /* 0x000fea0003800000 */
.L_x_1442:
        /* <DEDUP_REMOVED lines=8> */
[----:B---3--:R3:W4:Y:S01]  /*1dbe0*/  LDS.128 R24, [R18+0x388d0] ;  /* 0x0388d00012187984 */ /* 0x0087220000000c00 */
[----:B------:R-:W-:Y:S06]  /*1dbf0*/  BAR.ARV 0x4, 0x180 ;  /* 0x0106000000007b1d */ /* 0x000fec0000002000 */
[----:B------:R-:W-:Y:S05]  /*1dc00*/  BRA `(.L_x_1493) ;  /* 0x0000000800d07947 */ /* 0x000fea0003800000 */
.L_x_1492:
        /* <DEDUP_REMOVED lines=43> */
.L_x_1632:
[----:B------:R-:W-:Y:S02]  /*1dec0*/  ULDC UR4, c[0x0][0xd38] ;  /* 0x00034e0000047ab9 */ /* 0x000fe40000000800 */
[----:B------:R-:W-:-:S04]  /*1ded0*/  IMAD.U32 R2, RZ, RZ, UR4 ;  /* 0x00000004ff027e24 */ /* 0x000fc8000f8e00ff */
[----:B-1----:R-:W-:-:S04]  /*1dee0*/  IMAD R5, R14, R2, RZ ;  /* 0x000000020e057224 */ /* 0x002fc800078e02ff */
[----:B------:R-:W-:-:S05]  /*1def0*/  IMAD.IADD R6, R6, 0x1, R5 ;  /* 0x0000000106067824 */ /* 0x000fca00078e0205 */
[----:B------:R-:W-:-:S13]  /*1df00*/  ISETP.GT.AND P6, PT, R6, R0, PT ;  /* 0x000000000600720c */ /* 0x000fda0003fc4270 */
[----:B------:R-:W-:Y:S05]  /*1df10*/  @P6 BRA `(.L_x_1495) ;  /* 0x0000000000a46947 */ /* 0x000fea0003800000 */
.L_x_1498:
        /* <DEDUP_REMOVED lines=35> */
.L_x_1640:
[----:B------:R-:W-:Y:S02]  /*1e150*/  ULDC UR4, c[0x0][0xd38] ;  /* 0x00034e0000047ab9 */ /* 0x000fe40000000800 */
[----:B------:R-:W-:-:S04]  /*1e160*/  IMAD.U32 R2, RZ, RZ, UR4 ;  /* 0x00000004ff027e24 */ /* 0x000fc8000f8e00ff */
[----:B-1----:R-:W-:-:S04]  /*1e170*/  IMAD R5, R14, R2, RZ ;  /* 0x000000020e057224 */ /* 0x002fc800078e02ff */
[----:B------:R-:W-:-:S05]  /*1e180*/  IMAD.IADD R6, R5, 0x1, R6 ;  /* 0x0000000105067824 */ /* 0x000fca00078e0206 */
[----:B------:R-:W-:-:S13]  /*1e190*/  ISETP.GT.AND P6, PT, R6, R0, PT ;  /* 0x000000000600720c */ /* 0x000fda0003fc4270 */
[----:B------:R-:W-:Y:S05]  /*1e1a0*/  @!P6 BRA `(.L_x_1498) ;  /* 0xfffffffc005ce947 */ /* 0x000fea000383ffff */
.L_x_1495:
        /* <DEDUP_REMOVED lines=9> */
.L_x_1645:
[----:B------:R-:W-:-:S13]  /*1e240*/  ISETP.NE.AND P0, PT, R8, RZ, PT ;  /* 0x000000ff0800720c */ /* 0x000fda0003f05270 */
[----:B------:R-:W-:Y:S05]  /*1e250*/  @!P0 BRA `(.L_x_1500) ;  /* 0x0000000000108947 */ /* 0x000fea0003800000 */
[----:B------:R-:W-:Y:S01]  /*1e260*/  UMOV UR4, 0xffffffff ;  /* 0xffffffff00047882 */ /* 0x000fe20000000000 */
[----:B------:R-:W-:Y:S02]  /*1e270*/  VIADD R12, R5, 0xffffffff ;  /* 0xffffffff050c7836 */ /* 0x000fe40000000000 */
[----:B------:R-:W-:Y:S05]  /*1e280*/  BRA.DIV UR4, `(.L_x_1501) ;  /* 0x0000004a04c47947 */ /* 0x000fea000b800000 */
[----:B------:R4:W0:Y:S02]  /*1e290*/  SHFL.IDX PT, R24, R3, R12, 0x1f ;  /* 0x00001f0c03187589 */ /* 0x00082400000e0000 */
.L_x_1500:
        /* <DEDUP_REMOVED lines=58> */
.L_x_1496:
[----:B------:R-:W-:Y:S01]  /*1e640*/  UMOV UR4, URZ ;  /* 0x0000003f00047c82 */ /* 0x000fe20008000000 */
[----:B------:R-:W-:Y:S01]  /*1e650*/  UMOV UR5, URZ ;  /* 0x0000003f00057c82 */ /* 0x000fe20008000000 */
[----:B------:R-:W-:Y:S01]  /*1e660*/  ULDC UR6, c[0x0][0xd3c] ;  /* 0x00034f0000067ab9 */ /* 0x000fe20000000800 */
[----:B------:R-:W-:Y:S02]  /*1e670*/  IMAD.MOV.U32 R24, RZ, RZ, R0 ;  /* 0x000000ffff187224 */ /* 0x000fe400078e0000 */
[----:B------:R-:W-:Y:S02]  /*1e680*/  IMAD.U32 R25, RZ, RZ, UR4 ;  /* 0x00000004ff197e24 */ /* 0x000fe4000f8e00ff */
[----:B------:R-:W-:Y:S02]  /*1e690*/  IMAD.U32 R26, RZ, RZ, UR5 ;  /* 0x00000005ff1a7e24 */ /* 0x000fe4000f8e00ff */
[----:B------:R-:W-:-:S07]  /*1e6a0*/  IMAD.U32 R27, RZ, RZ, UR6 ;  /* 0x00000006ff1b7e24 */ /* 0x000fce000f8e00ff */
.L_x_1502:
        /* <DEDUP_REMOVED lines=10> */
.L_x_1493:
[----:B------:R-:W-:Y:S02]  /*1e750*/  ULDC UR4, c[0x0][0xd3c] ;  /* 0x00034f0000047ab9 */ /* 0x000fe40000000800 */
[----:B----4-:R-:W-:-:S13]  /*1e760*/  ISETP.GE.AND P0, PT, R27, UR4, PT ;  /* 0x000000041b007c0c */ /* 0x010fda000bf06270 */
[----:B------:R-:W-:Y:S05]  /*1e770*/  @!P0 BRA `(.L_x_1503) ;  /* 0xffffff8800488947 */ /* 0x000fea000383ffff */
[----:B------:R-:W-:Y:S05]  /*1e780*/  BSYNC B8 ;  /* 0x0000000000087941 */ /* 0x000fea0003800000 */
.L_x_1388:
        /* <DEDUP_REMOVED lines=12> */
.L_x_1648:
[----:B------:R-:W-:Y:S05]  /*1e850*/  BSYNC B0 ;  /* 0x0000000000007941 */ /* 0x000fea0003800000 */
.L_x_1504:
[----:B------:R-:W-:-:S03]  /*1e860*/  UMOV UR4, 0xffffffff ;  /* 0xffffffff00047882 */ /* 0x000fc60000000000 */
[----:B------:R-:W-:Y:S05]  /*1e870*/  BRA.DIV UR4, `(.L_x_1506) ;  /* 0x0000004604847947 */ /* 0x000fea000b800000 */
[----:B-1----:R-:W1:Y:S02]  /*1e880*/  S2R R0, SR_TID.X ;  /* 0x0000000000007919 */ /* 0x002e640000002100 */
[----:B-1----:R-:W-:-:S04]  /*1e890*/  SHF.R.U32.HI R0, RZ, 0x5, R0 ;  /* 0x00000005ff007819 */ /* 0x002fc80000011600 */
[----:B------:R-:W-:-:S05]  /*1e8a0*/  LOP3.LUT R0, R0, 0x3, RZ, 0xc0, !PT ;  /* 0x0000000300007812 */ /* 0x000fca00078ec0ff */
[----:B------:R1:W4:Y:S02]  /*1e8b0*/  SHFL.IDX PT, R14, R0, RZ, 0x1f ;  /* 0x00001fff000e7589 */ /* 0x00032400000e0000 */
.L_x_1651:
[----:B----4-:R-:W-:-:S13]  /*1e8c0*/  ISETP.NE.AND P0, PT, R14, RZ, PT ;  /* 0x000000ff0e00720c */ /* 0x010fda0003f05270 */
[----:B------:R-:W-:Y:S05]  /*1e8d0*/  @P0 BRA `(.L_x_1250) ;  /* 0x0000000000880947 */ /* 0x000fea0003800000 */
[----:B------:R-:W-:-:S03]  /*1e8e0*/  UMOV UR4, 0xffffffff ;  /* 0xffffffff00047882 */ /* 0x000fc60000000000 */
[----:B------:R-:W-:Y:S05]  /*1e8f0*/  BRA.DIV UR4, `(.L_x_1507) ;  /* 0x0000004604987947 */ /* 0x000fea000b800000 */
[----:B------:R-:W-:-:S13]  /*1e900*/  ELECT P6, URZ, PT ;  /* 0x00000000003f782f */ /* 0x000fda00038c0000 */
.L_x_1654:
[----:B------:R-:W-:Y:S05]  /*1e910*/  @!P6 BRA `(.L_x_1250) ;  /* 0x000000000078e947 */ /* 0x000fea0003800000 */
[----:B------:R-:W-:-:S06]  /*1e920*/  ULOP3.LUT UR4, UR36, 0x2, URZ, 0xfc, !UPT ;  /* 0x0000000224047892 */ /* 0x000fcc000f8efc3f */
[----:B-1----:R-:W-:-:S05]  /*1e930*/  IMAD.U32 R0, RZ, RZ, UR4 ;  /* 0x00000004ff007e24 */ /* 0x002fca000f8e00ff */
[----:B------:R-:W-:-:S13]  /*1e940*/  ISETP.NE.AND P0, PT, R0, 0x3, PT ;  /* 0x000000030000780c */ /* 0x000fda0003f05270 */
[----:B------:R-:W-:Y:S05]  /*1e950*/  @!P0 BRA `(.L_x_1508) ;  /* 0x0000000000048947 */ /* 0x000fea0003800000 */
[----:B------:R-:W-:Y:S01]  /*1e960*/  BPT.TRAP 0x1 ;  /* 0x000000040000795c */ /* 0x000fe20000300000 */
.L_x_1508:
[----:B------:R-:W-:Y:S01]  /*1e970*/  IMAD R5, R22, 0x8, R7 ;  /* 0x0000000816057824 */ /* 0x000fe200078e0207 */
[----:B------:R-:W-:Y:S01]  /*1e980*/  SHF.L.U32 R0, R28, 0x1f, RZ ;  /* 0x0000001f1c007819 */ /* 0x000fe200000006ff */
[----:B------:R-:W-:-:S03]  /*1e990*/  VIADD R22, R22, 0x1 ;  /* 0x0000000116167836 */ /* 0x000fc60000000000 */
[----:B------:R-:W1:Y:S02]  /*1e9a0*/  SYNCS.PHASECHK.TRANS64.TRYWAIT P1, [R5+URZ+0x38840], R0 ;  /* 0x03884000050075a7 */ /* 0x000e64000802017f */
[----:B------:R-:W-:-:S04]  /*1e9b0*/  ISETP.NE.AND P2, PT, R22, 0x2, PT ;  /* 0x000000021600780c */ /* 0x000fc80003f45270 */
[----:B------:R-:W-:Y:S01]  /*1e9c0*/  SEL R3, RZ, 0x1, P2 ;  /* 0x00000001ff037807 */ /* 0x000fe20001000000 */
[----:B-1----:R-:W-:Y:S08]  /*1e9d0*/  @!P1 BRA `(.L_x_1509) ;  /* 0x0000004400809947 */ /* 0x002ff00003800000 */
.L_x_1655:
[----:B------:R-:W-:Y:S02]  /*1e9e0*/  SEL R22, R22, RZ, P2 ;  /* 0x000000ff16167207 */ /* 0x000fe40001000000 */
[----:B------:R-:W-:Y:S01]  /*1e9f0*/  LOP3.LUT R2, R28, R3, RZ, 0x3c, !PT ;  /* 0x000000031c027212 */ /* 0x000fe200078e3cff */
[----:B------:R-:W-:Y:S06]  /*1ea00*/  @!P0 BRA `(.L_x_1510) ;  /* 0x0000000000048947 */ /* 0x000fec0003800000 */
[----:B------:R-:W-:Y:S01]  /*1ea10*/  BPT.TRAP 0x1 ;  /* 0x000000040000795c */ /* 0x000fe20000300000 */
.L_x_1510:
[----:B------:R-:W-:Y:S01]  /*1ea20*/  IMAD R3, R22, 0x8, R7 ;  /* 0x0000000816037824 */ /* 0x000fe200078e0207 */
[----:B------:R-:W-:-:S04]  /*1ea30*/  SHF.L.U32 R2, R2, 0x1f, RZ ;  /* 0x0000001f02027819 */ /* 0x000fc800000006ff */
[----:B------:R-:W4:Y:S02]  /*1ea40*/  SYNCS.PHASECHK.TRANS64.TRYWAIT P1, [R3+URZ+0x38840], R2 ;  /* 0x03884002030075a7 */ /* 0x000f24000802017f */
[----:B----4-:R-:W-:Y:S05]  /*1ea50*/  @!P1 BRA `(.L_x_1511) ;  /* 0x0000004400749947 */ /* 0x010fea0003800000 */
.L_x_1656:
[----:B------:R-:W-:Y:S05]  /*1ea60*/  @!P0 BRA `(.L_x_1512) ;  /* 0x0000000000048947 */ /* 0x000fea0003800000 */
[----:B------:R-:W-:Y:S01]  /*1ea70*/  BPT.TRAP 0x1 ;  /* 0x000000040000795c */ /* 0x000fe20000300000 */
.L_x_1512:
[----:B------:R-:W5:Y:S02]  /*1ea80*/  SYNCS.PHASECHK.TRANS64.TRYWAIT P1, [R5+URZ+0x38860], R0 ;  /* 0x03886000050075a7 */ /* 0x000f64000802017f */
[----:B-----5:R-:W-:Y:S05]  /*1ea90*/  @!P1 BRA `(.L_x_1513) ;  /* 0x0000004400789947 */ /* 0x020fea0003800000 */
.L_x_1657:
[----:B------:R-:W-:Y:S05]  /*1eaa0*/  @!P0 BRA `(.L_x_1514) ;  /* 0x0000000000048947 */ /* 0x000fea0003800000 */
[----:B------:R-:W-:Y:S01]  /*1eab0*/  BPT.TRAP 0x1 ;  /* 0x000000040000795c */ /* 0x000fe20000300000 */
.L_x_1514:
[----:B------:R0:W0:Y:S02]  /*1eac0*/  SYNCS.PHASECHK.TRANS64.TRYWAIT P0, [R3+URZ+0x38860], R2 ;  /* 0x03886002030075a7 */ /* 0x000024000800017f */
[----:B0-----:R-:W-:Y:S05]  /*1ead0*/  @!P0 NANOSLEEP.SYNCS 0x989680 ;  /* 0x009896800000895d */ /* 0x001fea0003900000 */
[----:B------:R-:W0:Y:S02]  /*1eae0*/  @!P0 SYNCS.PHASECHK.TRANS64 P0, [R3+URZ+0x38860], R2 ;  /* 0x03886002030085a7 */ /* 0x000e24000800007f */
[----:B0-----:R-:W-:Y:S05]  /*1eaf0*/  @!P0 BRA `(.L_x_1514) ;  /* 0xfffffffc00f08947 */ /* 0x001fea000383ffff */
.L_x_1250:
[----:B------:R-:W-:Y:S05]  /*1eb00*/  BSYNC B9 ;  /* 0x0000000000097941 */ /* 0x000fea0003800000 */
.L_x_1247:
[----:B------:R-:W-:Y:S05]  /*1eb10*/  EXIT ;  /* 0x000000000000794d */ /* 0x000fea0003800000 */
.L_x_1268:
[----:B0-----:R0:W1:Y:S02]  /*1eb20*/  SYNCS.PHASECHK.TRANS64.TRYWAIT P4, [R58+URZ+0x38890], R65 ;  /* 0x038890413a0075a7 */ /* 0x001064000808017f */
[----:B-1----:R-:W-:Y:S05]  /*1eb30*/  @!P4 NANOSLEEP.SYNCS 0x989680 ;  /* 0x009896800000c95d */ /* 0x002fea0003900000 */
[----:B------:R-:W1:Y:S02]  /*1eb40*/  @!P4 SYNCS.PHASECHK.TRANS64 P4, [R58+URZ+0x38890], R65 ;  /* 0x038890413a00c5a7 */ /* 0x000e64000808007f */
[----:B-1----:R-:W-:Y:S05]  /*1eb50*/  @!P4 BRA `(.L_x_1268) ;  /* 0xfffffffc00f0c947 */ /* 0x002fea000383ffff */
[----:B------:R-:W-:Y:S05]  /*1eb60*/  BRA `(.L_x_1515) ;  /* 0xfffffe4400787947 */ /* 0x000fea000383ffff */
.L_x_1269:
[----:B------:R-:W-:Y:S01]  /*1eb70*/  BSSY B1, `(.L_x_1516) ;  /* 0x0000007000017945 */ /* 0x000fe20003800000 */
[----:B------:R-:W-:Y:S02]  /*1eb80*/  IMAD.MOV.U32 R12, RZ, RZ, RZ ;  /* 0x000000ffff0c7224 */ /* 0x000fe400078e00ff */
[----:B------:R-:W-:Y:S02]  /*1eb90*/  IMAD.MOV.U32 R11, RZ, RZ, 0x1c1f ;  /* 0x00001c1fff0b7424 */ /* 0x000fe400078e00ff */
[----:B------:R-:W-:-:S07]  /*1eba0*/  IMAD.MOV.U32 R15, RZ, RZ, -0x1 ;  /* 0xffffffffff0f7424 */ /* 0x000fce00078e00ff */
[----:B0-----:R-:W-:Y:S05]  /*1ebb0*/  WARPSYNC.COLLECTIVE R15, `(.L_x_1517) ;  /* 0x000000000f087348 */ /* 0x001fea0003c00000 */
[----:B------:R1:W2:Y:S02]  /*1ebc0*/  SHFL.IDX P6, R14, R13, R12, R11 ;  /* 0x0000000c0d0e7389 */ /* 0x0002a400000c000b */
[----:B012---:R-:W-:Y:S01]  /*1ebd0*/  ENDCOLLECTIVE ;  /* 0x000000000000791b */ /* 0x007fe20003800000 */
.L_x_1517:
[----:B------:R-:W-:Y:S05]  /*1ebe0*/  BSYNC B1 ;  /* 0x0000000000017941 */ /* 0x000fea0003800000 */
.L_x_1516:
        /* <DEDUP_REMOVED lines=8> */
.L_x_1518:
[----:B------:R-:W-:Y:S05]  /*1ec70*/  BRA `(.L_x_1519) ;  /* 0xfffffe4400487947 */ /* 0x000fea000383ffff */
.L_x_1279:
[----:B0-----:R0:W1:Y:S02]  /*1ec80*/  SYNCS.PHASECHK.TRANS64.TRYWAIT P4, [R58+URZ+0x38890], R65 ;  /* 0x038890413a0075a7 */ /* 0x001064000808017f */
[----:B-1----:R-:W-:Y:S05]  /*1ec90*/  @!P4 NANOSLEEP.SYNCS 0x989680 ;  /* 0x009896800000c95d */ /* 0x002fea0003900000 */
[----:B------:R-:W1:Y:S02]  /*1eca0*/  @!P4 SYNCS.PHASECHK.TRANS64 P4, [R58+URZ+0x38890], R65 ;  /* 0x038890413a00c5a7 */ /* 0x000e64000808007f */
[----:B-1----:R-:W-:Y:S05]  /*1ecb0*/  @!P4 BRA `(.L_x_1279) ;  /* 0xfffffffc00f0c947 */ /* 0x002fea000383ffff */
[----:B------:R-:W-:Y:S05]  /*1ecc0*/  BRA `(.L_x_1520) ;  /* 0xfffffe4c00c87947 */ /* 0x000fea000383ffff */
.L_x_1280:
[----:B------:R-:W-:Y:S01]  /*1ecd0*/  BSSY B1, `(.L_x_1521) ;  /* 0x0000007000017945 */ /* 0x000fe20003800000 */
[----:B------:R-:W-:Y:S02]  /*1ece0*/  IMAD.MOV.U32 R12, RZ, RZ, RZ ;  /* 0x000000ffff0c7224 */ /* 0x000fe400078e00ff */
[----:B------:R-:W-:Y:S02]  /*1ecf0*/  IMAD.MOV.U32 R11, RZ, RZ, 0x1c1f ;  /* 0x00001c1fff0b7424 */ /* 0x000fe400078e00ff */
[----:B------:R-:W-:-:S07]  /*1ed00*/  IMAD.MOV.U32 R15, RZ, RZ, -0x1 ;  /* 0xffffffffff0f7424 */ /* 0x000fce00078e00ff */
[----:B0-----:R-:W-:Y:S05]  /*1ed10*/  WARPSYNC.COLLECTIVE R15, `(.L_x_1522) ;  /* 0x000000000f087348 */ /* 0x001fea0003c00000 */
[----:B------:R1:W2:Y:S02]  /*1ed20*/  SHFL.IDX P6, R14, R13, R12, R11 ;  /* 0x0000000c0d0e7389 */ /* 0x0002a400000c000b */
[----:B012---:R-:W-:Y:S01]  /*1ed30*/  ENDCOLLECTIVE ;  /* 0x000000000000791b */ /* 0x007fe20003800000 */
.L_x_1522:
[----:B------:R-:W-:Y:S05]  /*1ed40*/  BSYNC B1 ;  /* 0x0000000000017941 */ /* 0x000fea0003800000 */
.L_x_1521:
        /* <DEDUP_REMOVED lines=8> */
.L_x_1523:
[----:B------:R-:W-:Y:S01]  /*1edd0*/  IMAD.MOV.U32 R67, RZ, RZ, R14 ;  /* 0x000000ffff437224 */ /* 0x000fe200078e000e */
[----:B------:R-:W-:Y:S06]  /*1ede0*/  BRA `(.L_x_1524) ;  /* 0xfffffe4c00947947 */ /* 0x000fec000383ffff */
.L_x_1285:
[----:B-1----:R1:W2:Y:S02]  /*1edf0*/  SYNCS.PHASECHK.TRANS64.TRYWAIT P2, [R58+URZ+0x38890], R65 ;  /* 0x038890413a0075a7 */ /* 0x0022a4000804017f */
[----:B--2---:R-:W-:Y:S05]  /*1ee00*/  @!P2 NANOSLEEP.SYNCS 0x989680 ;  /* 0x009896800000a95d */ /* 0x004fea0003900000 */
[----:B------:R-:W2:Y:S02]  /*1ee10*/  @!P2 SYNCS.PHASECHK.TRANS64 P2, [R58+URZ+0x38890], R65 ;  /* 0x038890413a00a5a7 */ /* 0x000ea4000804007f */
[----:B--2---:R-:W-:Y:S05]  /*1ee20*/  @!P2 BRA `(.L_x_1285) ;  /* 0xfffffffc00f0a947 */ /* 0x004fea000383ffff */
[----:B------:R-:W-:Y:S05]  /*1ee30*/  BRA `(.L_x_1525) ;  /* 0xfffffe5400a47947 */ /* 0x000fea000383ffff */
.L_x_1286:
[----:B------:R-:W-:Y:S01]  /*1ee40*/  BSSY B1, `(.L_x_1526) ;  /* 0x0000007000017945 */ /* 0x000fe20003800000 */
[----:B------:R-:W-:Y:S02]  /*1ee50*/  IMAD.MOV.U32 R12, RZ, RZ, RZ ;  /* 0x000000ffff0c7224 */ /* 0x000fe400078e00ff */
[----:B------:R-:W-:Y:S02]  /*1ee60*/  IMAD.MOV.U32 R11, RZ, RZ, 0x1c1f ;  /* 0x00001c1fff0b7424 */ /* 0x000fe400078e00ff */
[----:B------:R-:W-:-:S07]  /*1ee70*/  IMAD.MOV.U32 R15, RZ, RZ, -0x1 ;  /* 0xffffffffff0f7424 */ /* 0x000fce00078e00ff */
[----:B-1----:R-:W-:Y:S05]  /*1ee80*/  WARPSYNC.COLLECTIVE R15, `(.L_x_1527) ;  /* 0x000000000f087348 */ /* 0x002fea0003c00000 */
[----:B------:R0:W2:Y:S02]  /*1ee90*/  SHFL.IDX P6, R14, R13, R12, R11 ;  /* 0x0000000c0d0e7389 */ /* 0x0000a400000c000b */
[----:B012---:R-:W-:Y:S01]  /*1eea0*/  ENDCOLLECTIVE ;  /* 0x000000000000791b */ /* 0x007fe20003800000 */
.L_x_1527:
[----:B------:R-:W-:Y:S05]  /*1eeb0*/  BSYNC B1 ;  /* 0x0000000000017941 */ /* 0x000fea0003800000 */
.L_x_1526:
        /* <DEDUP_REMOVED lines=8> */
.L_x_1528:
[----:B------:R-:W-:Y:S05]  /*1ef40*/  BRA `(.L_x_1529) ;  /* 0xfffffe5400c47947 */ /* 0x000fea000383ffff */
.L_x_1290:
[----:B-1----:R1:W2:Y:S02]  /*1ef50*/  SYNCS.PHASECHK.TRANS64.TRYWAIT P3, [R58+URZ+0x388b0], R65 ;  /* 0x0388b0413a0075a7 */ /* 0x0022a4000806017f */
[----:B--2---:R-:W-:Y:S05]  /*1ef60*/  @!P3 NANOSLEEP.SYNCS 0x989680 ;  /* 0x009896800000b95d */ /* 0x004fea0003900000 */
[----:B------:R-:W2:Y:S02]  /*1ef70*/  @!P3 SYNCS.PHASECHK.TRANS64 P3, [R58+URZ+0x388b0], R65 ;  /* 0x0388b0413a00b5a7 */ /* 0x000ea4000806007f */
[----:B--2---:R-:W-:Y:S05]  /*1ef80*/  @!P3 BRA `(.L_x_1290) ;  /* 0xfffffffc00f0b947 */ /* 0x004fea000383ffff */
[----:B------:R-:W-:Y:S05]  /*1ef90*/  BRA `(.L_x_1530) ;  /* 0xfffffe5800507947 */ /* 0x000fea000383ffff */
.L_x_1319:
        /* <DEDUP_REMOVED lines=8> */
.L_x_1532:
[----:B------:R-:W-:Y:S05]  /*1f020*/  BSYNC B1 ;  /* 0x0000000000017941 */ /* 0x000fea0003800000 */
.L_x_1531:
        /* <DEDUP_REMOVED lines=8> */
.L_x_1533:
[----:B------:R-:W-:Y:S02]  /*1f0b0*/  IMAD.MOV.U32 R13, RZ, RZ, R24 ;  /* 0x000000ffff0d7224 */ /* 0x000fe400078e0018 */
[----:B------:R-:W-:-:S07]  /*1f0c0*/  IMAD.MOV.U32 R20, RZ, RZ, R14 ;  /* 0x000000ffff147224 */ /* 0x000fce00078e000e */
[----:B------:R-:W-:Y:S05]  /*1f0d0*/  WARPSYNC.COLLECTIVE R15, `(.L_x_1534) ;  /* 0x000000000f087348 */ /* 0x000fea0003c00000 */
[----:B------:R0:W1:Y:S02]  /*1f0e0*/  SHFL.IDX P6, R14, R13, R12, R11 ;  /* 0x0000000c0d0e7389 */ /* 0x00006400000c000b */
[----:B01----:R-:W-:Y:S01]  /*1f0f0*/  ENDCOLLECTIVE ;  /* 0x000000000000791b */ /* 0x003fe20003800000 */
.L_x_1534:
[----:B------:R-:W-:Y:S02]  /*1f100*/  IMAD.MOV.U32 R13, RZ, RZ, R27 ;  /* 0x000000ffff0d7224 */ /* 0x000fe400078e001b */
[----:B------:R-:W-:-:S07]  /*1f110*/  IMAD.MOV.U32 R24, RZ, RZ, R14 ;  /* 0x000000ffff187224 */ /* 0x000fce00078e000e */
[----:B------:R-:W-:Y:S05]  /*1f120*/  WARPSYNC.COLLECTIVE R15, `(.L_x_1535) ;  /* 0x000000000f087348 */ /* 0x000fea0003c00000 */
[----:B------:R0:W1:Y:S02]  /*1f130*/  SHFL.IDX P6, R14, R13, R12, R11 ;  /* 0x0000000c0d0e7389 */ /* 0x00006400000c000b */
[----:B01----:R-:W-:Y:S01]  /*1f140*/  ENDCOLLECTIVE ;  /* 0x000000000000791b */ /* 0x003fe20003800000 */
.L_x_1535:
[----:B------:R-:W-:Y:S01]  /*1f150*/  IMAD.MOV.U32 R21, RZ, RZ, R14 ;  /* 0x000000ffff157224 */ /* 0x000fe200078e000e */
[----:B------:R-:W-:Y:S06]  /*1f160*/  BRA `(.L_x_1536) ;  /* 0xfffffe8c00447947 */ /* 0x000fec000383ffff */
.L_x_1323:
[----:B0-----:R0:W1:Y:S02]  /*1f170*/  SYNCS.PHASECHK.TRANS64.TRYWAIT P0, [R2+URZ+0x38800], R25 ;  /* 0x03880019020075a7 */ /* 0x001064000800017f */
[----:B-1----:R-:W-:Y:S05]  /*1f180*/  @!P0 NANOSLEEP.SYNCS 0x989680 ;  /* 0x009896800000895d */ /* 0x002fea0003900000 */
[----:B------:R-:W1:Y:S02]  /*1f190*/  @!P0 SYNCS.PHASECHK.TRANS64 P0, [R2+URZ+0x38800], R25 ;  /* 0x03880019020085a7 */ /* 0x000e64000800007f */
[----:B-1----:R-:W-:Y:S05]  /*1f1a0*/  @!P0 BRA `(.L_x_1323) ;  /* 0xfffffffc00f08947 */ /* 0x002fea000383ffff */
[----:B------:R-:W-:Y:S05]  /*1f1b0*/  BRA `(.L_x_1537) ;  /* 0xfffffe9000607947 */ /* 0x000fea000383ffff */
.L_x_1331:
        /* <DEDUP_REMOVED lines=8> */
.L_x_1539:
[----:B------:R-:W-:Y:S05]  /*1f240*/  BSYNC B1 ;  /* 0x0000000000017941 */ /* 0x000fea0003800000 */
.L_x_1538:
        /* <DEDUP_REMOVED lines=8> */
.L_x_1540:
[----:B------:R-:W-:Y:S02]  /*1f2d0*/  IMAD.MOV.U32 R13, RZ, RZ, R24 ;  /* 0x000000ffff0d7224 */ /* 0x000fe400078e0018 */
[----:B------:R-:W-:-:S07]  /*1f2e0*/  IMAD.MOV.U32 R20, RZ, RZ, R14 ;  /* 0x000000ffff147224 */ /* 0x000fce00078e000e */
[----:B------:R-:W-:Y:S05]  /*1f2f0*/  WARPSYNC.COLLECTIVE R15, `(.L_x_1541) ;  /* 0x000000000f087348 */ /* 0x000fea0003c00000 */
[----:B------:R0:W1:Y:S02]  /*1f300*/  SHFL.IDX P6, R14, R13, R12, R11 ;  /* 0x0000000c0d0e7389 */ /* 0x00006400000c000b */
[----:B01----:R-:W-:Y:S01]  /*1f310*/  ENDCOLLECTIVE ;  /* 0x000000000000791b */ /* 0x003fe20003800000 */
.L_x_1541:
[----:B------:R-:W-:Y:S02]  /*1f320*/  IMAD.MOV.U32 R13, RZ, RZ, R27 ;  /* 0x000000ffff0d7224 */ /* 0x000fe400078e001b */
[----:B------:R-:W-:-:S07]  /*1f330*/  IMAD.MOV.U32 R21, RZ, RZ, R14 ;  /* 0x000000ffff157224 */ /* 0x000fce00078e000e */
[----:B------:R-:W-:Y:S05]  /*1f340*/  WARPSYNC.COLLECTIVE R15, `(.L_x_1542) ;  /* 0x000000000f087348 */ /* 0x000fea0003c00000 */
[----:B------:R0:W1:Y:S02]  /*1f350*/  SHFL.IDX P6, R14, R13, R12, R11 ;  /* 0x0000000c0d0e7389 */ /* 0x00006400000c000b */
[----:B01----:R-:W-:Y:S01]  /*1f360*/  ENDCOLLECTIVE ;  /* 0x000000000000791b */ /* 0x003fe20003800000 */
.L_x_1542:
[----:B------:R-:W-:Y:S05]  /*1f370*/  BRA `(.L_x_1543) ;  /* 0xfffffe9800d07947 */ /* 0x000fea000383ffff */
.L_x_1335:
[----:B0-----:R0:W1:Y:S02]  /*1f380*/  SYNCS.PHASECHK.TRANS64.TRYWAIT P1, [R2+URZ+0x38800], R27 ;  /* 0x0388001b020075a7 */ /* 0x001064000802017f */
[----:B-1----:R-:W-:Y:S05]  /*1f390*/  @!P1 NANOSLEEP.SYNCS 0x989680 ;  /* 0x009896800000995d */ /* 0x002fea0003900000 */
[----:B------:R-:W1:Y:S02]  /*1f3a0*/  @!P1 SYNCS.PHASECHK.TRANS64 P1, [R2+URZ+0x38800], R27 ;  /* 0x0388001b020095a7 */ /* 0x000e64000802007f */
[----:B-1----:R-:W-:Y:S05]  /*1f3b0*/  @!P1 BRA `(.L_x_1335) ;  /* 0xfffffffc00f09947 */ /* 0x002fea000383ffff */
[----:B------:R-:W-:Y:S05]  /*1f3c0*/  BRA `(.L_x_1544) ;  /* 0xfffffe9c00b07947 */ /* 0x000fea000383ffff */
.L_x_1341:
[----:B-1----:R1:W2:Y:S02]  /*1f3d0*/  SYNCS.PHASECHK.TRANS64.TRYWAIT P1, [R11+URZ+0x38830], R10 ;  /* 0x0388300a0b0075a7 */ /* 0x0022a4000802017f */
[----:B--2---:R-:W-:Y:S05]  /*1f3e0*/  @!P1 NANOSLEEP.SYNCS 0x989680 ;  /* 0x009896800000995d */ /* 0x004fea0003900000 */
[----:B------:R-:W2:Y:S02]  /*1f3f0*/  @!P1 SYNCS.PHASECHK.TRANS64 P1, [R11+URZ+0x38830], R10 ;  /* 0x0388300a0b0095a7 */ /* 0x000ea4000802007f */
[----:B--2---:R-:W-:Y:S05]  /*1f400*/  @!P1 BRA `(.L_x_1341) ;  /* 0xfffffffc00f09947 */ /* 0x004fea000383ffff */
[----:B------:R-:W-:Y:S05]  /*1f410*/  BRA `(.L_x_1340) ;  /* 0xfffffea800e87947 */ /* 0x000fea000383ffff */
.L_x_1343:
[----:B--2---:R2:W3:Y:S02]  /*1f420*/  SYNCS.PHASECHK.TRANS64.TRYWAIT P1, [R2+URZ+0x38810], R3 ;  /* 0x03881003020075a7 */ /* 0x0044e4000802017f */
[----:B---3--:R-:W-:Y:S05]  /*1f430*/  @!P1 NANOSLEEP.SYNCS 0x989680 ;  /* 0x009896800000995d */ /* 0x008fea0003900000 */
[----:B------:R-:W3:Y:S02]  /*1f440*/  @!P1 SYNCS.PHASECHK.TRANS64 P1, [R2+URZ+0x38810], R3 ;  /* 0x03881003020095a7 */ /* 0x000ee4000802007f */
[----:B---3--:R-:W-:Y:S05]  /*1f450*/  @!P1 BRA `(.L_x_1343) ;  /* 0xfffffffc00f09947 */ /* 0x008fea000383ffff */
[----:B------:R-:W-:Y:S05]  /*1f460*/  BRA `(.L_x_1545) ;  /* 0xfffffeac00987947 */ /* 0x000fea000383ffff */
.L_x_1347:
[----:B--2---:R2:W4:Y:S02]  /*1f470*/  SYNCS.PHASECHK.TRANS64.TRYWAIT P1, [R11+URZ+0x38850], R10 ;  /* 0x0388500a0b0075a7 */ /* 0x004524000802017f */
[----:B----4-:R-:W-:Y:S05]  /*1f480*/  @!P1 NANOSLEEP.SYNCS 0x989680 ;  /* 0x009896800000995d */ /* 0x010fea0003900000 */
[----:B------:R-:W4:Y:S02]  /*1f490*/  @!P1 SYNCS.PHASECHK.TRANS64 P1, [R11+URZ+0x38850], R10 ;  /* 0x0388500a0b0095a7 */ /* 0x000f24000802007f */
[----:B----4-:R-:W-:Y:S05]  /*1f4a0*/  @!P1 BRA `(.L_x_1347) ;  /* 0xfffffffc00f09947 */ /* 0x010fea000383ffff */
[----:B------:R-:W-:Y:S05]  /*1f4b0*/  BRA `(.L_x_1346) ;  /* 0xfffffeac00c47947 */ /* 0x000fea000383ffff */
.L_x_1356:
[----:B-1----:R1:W2:Y:S02]  /*1f4c0*/  SYNCS.PHASECHK.TRANS64.TRYWAIT P2, [R12+URZ+0x38830], R196 ;  /* 0x038830c40c0075a7 */ /* 0x0022a4000804017f */
[----:B--2---:R-:W-:Y:S05]  /*1f4d0*/  @!P2 NANOSLEEP.SYNCS 0x989680 ;  /* 0x009896800000a95d */ /* 0x004fea0003900000 */
[----:B------:R-:W2:Y:S02]  /*1f4e0*/  @!P2 SYNCS.PHASECHK.TRANS64 P2, [R12+URZ+0x38830], R196 ;  /* 0x038830c40c00a5a7 */ /* 0x000ea4000804007f */
[----:B--2---:R-:W-:Y:S05]  /*1f4f0*/  @!P2 BRA `(.L_x_1356) ;  /* 0xfffffffc00f0a947 */ /* 0x004fea000383ffff */
[----:B------:R-:W-:Y:S05]  /*1f500*/  BRA `(.L_x_1355) ;  /* 0xfffffedc00747947 */ /* 0x000fea000383ffff */
.L_x_1361:
[----:B---3--:R3:W4:Y:S02]  /*1f510*/  SYNCS.PHASECHK.TRANS64.TRYWAIT P2, [R12+URZ+0x38850], R196 ;  /* 0x038850c40c0075a7 */ /* 0x008724000804017f */
[----:B----4-:R-:W-:Y:S05]  /*1f520*/  @!P2 NANOSLEEP.SYNCS 0x989680 ;  /* 0x009896800000a95d */ /* 0x010fea0003900000 */
[----:B------:R-:W4:Y:S02]  /*1f530*/  @!P2 SYNCS.PHASECHK.TRANS64 P2, [R12+URZ+0x38850], R196 ;  /* 0x038850c40c00a5a7 */ /* 0x000f24000804007f */
[----:B----4-:R-:W-:Y:S05]  /*1f540*/  @!P2 BRA `(.L_x_1361) ;  /* 0xfffffffc00f0a947 */ /* 0x010fea000383ffff */
[----:B------:R-:W-:Y:S05]  /*1f550*/  BRA `(.L_x_1360) ;  /* 0xfffffee000187947 */ /* 0x000fea000383ffff */
.L_x_1396:
        /* <DEDUP_REMOVED lines=11> */
.L_x_1547:
[----:B------:R-:W-:Y:S05]  /*1f610*/  BSYNC B1 ;  /* 0x0000000000017941 */ /* 0x000fea0003800000 */
.L_x_1546:
[----:B------:R-:W-:Y:S05]  /*1f620*/  BRA `(.L_x_1548) ;  /* 0xffffff8000e87947 */ /* 0x000fea000383ffff */
.L_x_1398:
[----:B------:R-:W-:Y:S01]  /*1f630*/  BSSY B1, `(.L_x_1549) ;  /* 0x0000006000017945 */ /* 0x000fe20003800000 */
[----:B------:R-:W-:-:S07]  /*1f640*/  IMAD.MOV.U32 R15, RZ, RZ, -0x1 ;  /* 0xffffffffff0f7424 */ /* 0x000fce00078e00ff */
[----:B0-----:R-:W-:Y:S05]  /*1f650*/  WARPSYNC.COLLECTIVE R15, `(.L_x_1550) ;  /* 0x000000000f0c7348 */ /* 0x001fea0003c00000 */
[----:B------:R-:W-:Y:S02]  /*1f660*/  ELECT P6, UR62, PT ;  /* 0x00000000003e782f */ /* 0x000fe400038c0000 */
[----:B------:R-:W-:Y:S01]  /*1f670*/  MOV R14, UR62 ;  /* 0x0000003e000e7c02 */ /* 0x000fe20008000f00 */
[----:B0-----:R-:W-:Y:S10]  /*1f680*/  ENDCOLLECTIVE ;  /* 0x000000000000791b */ /* 0x001ff40003800000 */
.L_x_1550:
[----:B------:R-:W-:Y:S05]  /*1f690*/  BSYNC B1 ;  /* 0x0000000000017941 */ /* 0x000fea0003800000 */
.L_x_1549:
[----:B------:R-:W-:Y:S05]  /*1f6a0*/  BRA `(.L_x_1397) ;  /* 0xffffff8000e07947 */ /* 0x000fea000383ffff */
.L_x_1400:
[----:B0-----:R0:W1:Y:S02]  /*1f6b0*/  SYNCS.PHASECHK.TRANS64.TRYWAIT P0, [R18+URZ+0x38820], R3 ;  /* 0x03882003120075a7 */ /* 0x001064000800017f */
[----:B-1----:R-:W-:Y:S05]  /*1f6c0*/  @!P0 NANOSLEEP.SYNCS 0x989680 ;  /* 0x009896800000895d */ /* 0x002fea0003900000 */
[----:B------:R-:W1:Y:S02]  /*1f6d0*/  @!P0 SYNCS.PHASECHK.TRANS64 P0, [R18+URZ+0x38820], R3 ;  /* 0x03882003120085a7 */ /* 0x000e64000800007f */
[----:B-1----:R-:W-:Y:S05]  /*1f6e0*/  @!P0 BRA `(.L_x_1400) ;  /* 0xfffffffc00f08947 */ /* 0x002fea000383ffff */
[----:B------:R-:W-:Y:S05]  /*1f6f0*/  BRA `(.L_x_1551) ;  /* 0xffffff8000f07947 */ /* 0x000fea000383ffff */
.L_x_1404:
[----:B0-----:R0:W1:Y:S02]  /*1f700*/  SYNCS.PHASECHK.TRANS64.TRYWAIT P0, [R3+URZ+0x388a0], R8 ;  /* 0x0388a008030075a7 */ /* 0x001064000800017f */
[----:B-1----:R-:W-:Y:S05]  /*1f710*/  @!P0 NANOSLEEP.SYNCS 0x989680 ;  /* 0x009896800000895d */ /* 0x002fea0003900000 */
[----:B------:R-:W1:Y:S02]  /*1f720*/  @!P0 SYNCS.PHASECHK.TRANS64 P0, [R3+URZ+0x388a0], R8 ;  /* 0x0388a008030085a7 */ /* 0x000e64000800007f */
[----:B-1----:R-:W-:Y:S05]  /*1f730*/  @!P0 BRA `(.L_x_1404) ;  /* 0xfffffffc00f08947 */ /* 0x002fea000383ffff */
[----:B------:R-:W-:Y:S05]  /*1f740*/  BRA `(.L_x_1552) ;  /* 0xffffff8400087947 */ /* 0x000fea000383ffff */
.L_x_1409:
[----:B-1----:R1:W2:Y:S02]  /*1f750*/  SYNCS.PHASECHK.TRANS64.TRYWAIT P0, [R3+URZ+0x388c0], R8 ;  /* 0x0388c008030075a7 */ /* 0x0022a4000800017f */
[----:B--2---:R-:W-:Y:S05]  /*1f760*/  @!P0 NANOSLEEP.SYNCS 0x989680 ;  /* 0x009896800000895d */ /* 0x004fea0003900000 */
[----:B------:R-:W2:Y:S02]  /*1f770*/  @!P0 SYNCS.PHASECHK.TRANS64 P0, [R3+URZ+0x388c0], R8 ;  /* 0x0388c008030085a7 */ /* 0x000ea4000800007f */
[----:B--2---:R-:W-:Y:S05]  /*1f780*/  @!P0 BRA `(.L_x_1409) ;  /* 0xfffffffc00f08947 */ /* 0x004fea000383ffff */
[----:B------:R-:W-:Y:S05]  /*1f790*/  BRA `(.L_x_1553) ;  /* 0xffffff8400847947 */ /* 0x000fea000383ffff */
.L_x_1423:
[----:B0-----:R0:W1:Y:S02]  /*1f7a0*/  SYNCS.PHASECHK.TRANS64.TRYWAIT P2, [R8+URZ+0x388a0], R2 ;  /* 0x0388a002080075a7 */ /* 0x001064000804017f */
[----:B-1----:R-:W-:Y:S05]  /*1f7b0*/  @!P2 NANOSLEEP.SYNCS 0x989680 ;  /* 0x009896800000a95d */ /* 0x002fea0003900000 */
[----:B------:R-:W1:Y:S02]  /*1f7c0*/  @!P2 SYNCS.PHASECHK.TRANS64 P2, [R8+URZ+0x388a0], R2 ;  /* 0x0388a0020800a5a7 */ /* 0x000e64000804007f */
[----:B-1----:R-:W-:Y:S05]  /*1f7d0*/  @!P2 BRA `(.L_x_1423) ;  /* 0xfffffffc00f0a947 */ /* 0x002fea000383ffff */
[----:B------:R-:W-:Y:S05]  /*1f7e0*/  BRA `(.L_x_1554) ;  /* 0xffffff8c00e87947 */ /* 0x000fea000383ffff */
.L_x_1428:
[----:B-1----:R1:W2:Y:S02]  /*1f7f0*/  SYNCS.PHASECHK.TRANS64.TRYWAIT P2, [R8+URZ+0x388c0], R2 ;  /* 0x0388c002080075a7 */ /* 0x0022a4000804017f */
[----:B--2---:R-:W-:Y:S05]  /*1f800*/  @!P2 NANOSLEEP.SYNCS 0x989680 ;  /* 0x009896800000a95d */ /* 0x004fea0003900000 */
[----:B------:R-:W2:Y:S02]  /*1f810*/  @!P2 SYNCS.PHASECHK.TRANS64 P2, [R8+URZ+0x388c0], R2 ;  /* 0x0388c0020800a5a7 */ /* 0x000ea4000804007f */
[----:B--2---:R-:W-:Y:S05]  /*1f820*/  @!P2 BRA `(.L_x_1428) ;  /* 0xfffffffc00f0a947 */ /* 0x004fea000383ffff */
[----:B------:R-:W-:Y:S05]  /*1f830*/  BRA `(.L_x_1555) ;  /* 0xffffff9000607947 */ /* 0x000fea000383ffff */
.L_x_1450:
        /* <DEDUP_REMOVED lines=11> */
.L_x_1557:
[----:B------:R-:W-:Y:S05]  /*1f8f0*/  BSYNC B0 ;  /* 0x0000000000007941 */ /* 0x000fea0003800000 */
.L_x_1556:
[----:B------:R-:W-:Y:S05]  /*1f900*/  BRA `(.L_x_1558) ;  /* 0xffffffa400d87947 */ /* 0x000fea000383ffff */
.L_x_1453:
[----:B0-----:R0:W1:Y:S02]  /*1f910*/  SYNCS.PHASECHK.TRANS64.TRYWAIT P0, [R26+URZ+0x38840], R0 ;  /* 0x038840001a0075a7 */ /* 0x001064000800017f */
[----:B-1----:R-:W-:Y:S05]  /*1f920*/  @!P0 NANOSLEEP.SYNCS 0x989680 ;  /* 0x009896800000895d */ /* 0x002fea0003900000 */
[----:B------:R-:W1:Y:S02]  /*1f930*/  @!P0 SYNCS.PHASECHK.TRANS64 P0, [R26+URZ+0x38840], R0 ;  /* 0x038840001a0085a7 */ /* 0x000e64000800007f */
[----:B-1----:R-:W-:Y:S05]  /*1f940*/  @!P0 BRA `(.L_x_1453) ;  /* 0xfffffffc00f08947 */ /* 0x002fea000383ffff */
[----:B------:R-:W-:Y:S05]  /*1f950*/  BRA `(.L_x_1559) ;  /* 0xffffffa8000c7947 */ /* 0x000fea000383ffff */
.L_x_1454:
        /* <DEDUP_REMOVED lines=8> */
.L_x_1561:
[----:B------:R-:W-:Y:S05]  /*1f9e0*/  BSYNC B0 ;  /* 0x0000000000007941 */ /* 0x000fea0003800000 */
.L_x_1560:
        /* <DEDUP_REMOVED lines=9> */
.L_x_1562:
[----:B------:R-:W-:Y:S02]  /*1fa80*/  IMAD.MOV.U32 R13, RZ, RZ, R4 ;  /* 0x000000ffff0d7224 */ /* 0x000fe400078e0004 */
[----:B------:R-:W-:Y:S02]  /*1fa90*/  IMAD.MOV.U32 R12, RZ, RZ, 0x1 ;  /* 0x00000001ff0c7424 */ /* 0x000fe400078e00ff */
[----:B------:R-:W-:-:S07]  /*1faa0*/  IMAD.MOV.U32 R3, RZ, RZ, R14 ;  /* 0x000000ffff037224 */ /* 0x000fce00078e000e */
[----:B------:R-:W-:Y:S05]  /*1fab0*/  WARPSYNC.COLLECTIVE R15, `(.L_x_1563) ;  /* 0x000000000f087348 */ /* 0x000fea0003c00000 */
[----:B------:R0:W1:Y:S02]  /*1fac0*/  SHFL.IDX P6, R14, R13, R12, R11 ;  /* 0x0000000c0d0e7389 */ /* 0x00006400000c000b */
[----:B01----:R-:W-:Y:S01]  /*1fad0*/  ENDCOLLECTIVE ;  /* 0x000000000000791b */ /* 0x003fe20003800000 */
.L_x_1563:
        /* <DEDUP_REMOVED lines=15> */
.L_x_1564:
[----:B------:R-:W-:Y:S02]  /*1fbd0*/  @P0 IMAD R6, R5, 0x2, R18 ;  /* 0x0000000205060824 */ /* 0x000fe400078e0212 */
[----:B------:R-:W-:Y:S02]  /*1fbe0*/  IMAD.MOV.U32 R13, RZ, RZ, R4 ;  /* 0x000000ffff0d7224 */ /* 0x000fe400078e0004 */
[----:B------:R-:W-:Y:S02]  /*1fbf0*/  IMAD.MOV.U32 R12, RZ, RZ, 0x2 ;  /* 0x00000002ff0c7424 */ /* 0x000fe400078e00ff */
[----:B------:R-:W-:-:S07]  /*1fc00*/  IMAD.MOV.U32 R3, RZ, RZ, R14 ;  /* 0x000000ffff037224 */ /* 0x000fce00078e000e */
[----:B------:R-:W-:Y:S05]  /*1fc10*/  WARPSYNC.COLLECTIVE R15, `(.L_x_1565) ;  /* 0x000000000f087348 */ /* 0x000fea0003c00000 */
[----:B------:R0:W1:Y:S02]  /*1fc20*/  SHFL.IDX P6, R14, R13, R12, R11 ;  /* 0x0000000c0d0e7389 */ /* 0x00006400000c000b */
[----:B01----:R-:W-:Y:S01]  /*1fc30*/  ENDCOLLECTIVE ;  /* 0x000000000000791b */ /* 0x003fe20003800000 */
.L_x_1565:
        /* <DEDUP_REMOVED lines=15> */
.L_x_1566:
[----:B------:R-:W-:Y:S02]  /*1fd30*/  @P0 IMAD R6, R5, 0x2, R18 ;  /* 0x0000000205060824 */ /* 0x000fe400078e0212 */
[----:B------:R-:W-:Y:S02]  /*1fd40*/  IMAD.MOV.U32 R13, RZ, RZ, R4 ;  /* 0x000000ffff0d7224 */ /* 0x000fe400078e0004 */
[----:B------:R-:W-:Y:S02]  /*1fd50*/  IMAD.MOV.U32 R12, RZ, RZ, 0x3 ;  /* 0x00000003ff0c7424 */ /* 0x000fe400078e00ff */
[----:B------:R-:W-:-:S07]  /*1fd60*/  IMAD.MOV.U32 R3, RZ, RZ, R14 ;  /* 0x000000ffff037224 */ /* 0x000fce00078e000e */
[----:B------:R-:W-:Y:S05]  /*1fd70*/  WARPSYNC.COLLECTIVE R15, `(.L_x_1567) ;  /* 0x000000000f087348 */ /* 0x000fea0003c00000 */
[----:B------:R0:W1:Y:S02]  /*1fd80*/  SHFL.IDX P6, R14, R13, R12, R11 ;  /* 0x0000000c0d0e7389 */ /* 0x00006400000c000b */
[----:B01----:R-:W-:Y:S01]  /*1fd90*/  ENDCOLLECTIVE ;  /* 0x000000000000791b */ /* 0x003fe20003800000 */
.L_x_1567:
        /* <DEDUP_REMOVED lines=10> */
.L_x_1568:
[----:B------:R-:W-:Y:S01]  /*1fe40*/  @!PT LDS RZ, [RZ] ;  /* 0x00000000fffff984 */ /* 0x000fe20000000800 */
[----:B------:R-:W-:Y:S01]  /*1fe50*/  @!PT LDS RZ, [RZ] ;  /* 0x00000000fffff984 */ /* 0x000fe20000000800 */
[----:B------:R-:W-:Y:S01]  /*1fe60*/  @!PT LDS RZ, [RZ] ;  /* 0x00000000fffff984 */ /* 0x000fe20000000800 */
[----:B------:R0:W-:Y:S01]  /*1fe70*/  @P0 LDGSTS.E.BYPASS.LTC128B.128 [R6+0x23400], desc[UR42][R2.64], !P2 ;  /* 0x2340000002060fae */ /* 0x0001e2000d101d6a */
[----:B------:R-:W-:Y:S01]  /*1fe80*/  IMAD.MOV.U32 R0, RZ, RZ, R14 ;  /* 0x000000ffff007224 */ /* 0x000fe200078e000e */
[----:B------:R-:W-:Y:S06]  /*1fe90*/  BRA `(.L_x_1569) ;  /* 0xffffffa400c47947 */ /* 0x000fec000383ffff */
.L_x_1459:
        /* <DEDUP_REMOVED lines=9> */
.L_x_1570:
[C---:B------:R-:W-:Y:S01]  /*1ff30*/  VIADD R10, R25.reuse, 0x10 ;  /* 0x00000010190a7836 */ /* 0x040fe20000000000 */
[C---:B------:R-:W-:Y:S01]  /*1ff40*/  ISETP.GE.AND P0, PT, R25.reuse, R3, PT ;  /* 0x000000031900720c */ /* 0x040fe20003f06270 */
[----:B------:R-:W-:-:S03]  /*1ff50*/  VIADD R8, R25, 0x20 ;  /* 0x0000002019087836 */ /* 0x000fc60000000000 */
[----:B------:R0:W-:Y:S04]  /*1ff60*/  STL [R1+0x18], R10 ;  /* 0x0000180a01007387 */ /* 0x0001e80000100800 */
[----:B------:R0:W-:Y:S01]  /*1ff70*/  STL [R1+0x1c], R8 ;  /* 0x00001c0801007387 */ /* 0x0001e20000100800 */
[----:B------:R-:W-:Y:S02]  /*1ff80*/  IMAD.MOV.U32 R13, RZ, RZ, R0 ;  /* 0x000000ffff0d7224 */ /* 0x000fe400078e0000 */
[----:B------:R-:W-:-:S07]  /*1ff90*/  IMAD.MOV.U32 R5, RZ, RZ, R14 ;  /* 0x000000ffff057224 */ /* 0x000fce00078e000e */
[----:B0-----:R-:W-:Y:S05]  /*1ffa0*/  WARPSYNC.COLLECTIVE R15, `(.L_x_1571) ;  /* 0x000000000f087348 */ /* 0x001fea0003c00000 */
[----:B------:R1:W2:Y:S02]  /*1ffb0*/  SHFL.IDX P6, R14, R13, R12, R11 ;  /* 0x0000000c0d0e7389 */ /* 0x0002a400000c000b */
[----:B012---:R-:W-:Y:S01]  /*1ffc0*/  ENDCOLLECTIVE ;  /* 0x000000000000791b */ /* 0x007fe20003800000 */
.L_x_1571:
[----:B------:R-:W-:Y:S02]  /*1ffd0*/  IMAD.MOV.U32 R13, RZ, RZ, R2 ;  /* 0x000000ffff0d7224 */ /* 0x000fe400078e0002 */
[----:B------:R-:W-:Y:S02]  /*1ffe0*/  IMAD.MOV.U32 R12, RZ, RZ, 0x1 ;  /* 0x00000001ff0c7424 */ /* 0x000fe400078e00ff */
[----:B------:R-:W-:-:S07]  /*1fff0*/  IMAD.MOV.U32 R4, RZ, RZ, R14 ;  /* 0x000000ffff047224 */ /* 0x000fce00078e000e */
[----:B------:R-:W-:Y:S05]  /*20000*/  WARPSYNC.COLLECTIVE R15, `(.L_x_1572) ;  /* 0x000000000f087348 */ /* 0x000fea0003c00000 */
[----:B------:R0:W1:Y:S02]  /*20010*/  SHFL.IDX P6, R14, R13, R12, R11 ;  /* 0x0000000c0d0e7389 */ /* 0x00006400000c000b */
[----:B01----:R-:W-:Y:S01]  /*20020*/  ENDCOLLECTIVE ;  /* 0x000000000000791b */ /* 0x003fe20003800000 */
.L_x_1572:
[----:B------:R-:W-:-:S05]  /*20030*/  @!P0 LEA R4, P2, R7, R4, 0x1 ;  /* 0x0000000407048211 */ /* 0x000fca00078408ff */
[----:B------:R-:W-:-:S05]  /*20040*/  @!P0 IMAD.X R5, RZ, RZ, R5, P2 ;  /* 0x000000ffff058224 */ /* 0x000fca00010e0605 */
[----:B------:R-:W-:Y:S01]  /*20050*/  @!PT LDS RZ, [RZ] ;  /* 0x00000000fffff984 */ /* 0x000fe20000000800 */
[----:B------:R-:W-:Y:S01]  /*20060*/  @!PT LDS RZ, [RZ] ;  /* 0x00000000fffff984 */ /* 0x000fe20000000800 */
[----:B------:R-:W-:Y:S01]  /*20070*/  @!PT LDS RZ, [RZ] ;  /* 0x00000000fffff984 */ /* 0x000fe20000000800 */
[----:B------:R0:W-:Y:S01]  /*20080*/  @!P0 LDGSTS.E.BYPASS.LTC128B.128 [R23+0x20400], desc[UR42][R4.64], !P1 ;  /* 0x2040000004178fae */ /* 0x0001e2000c901d6a */
[----:B------:R-:W-:Y:S01]  /*20090*/  IMAD.MOV.U32 R13, RZ, RZ, R0 ;  /* 0x000000ffff0d7224 */ /* 0x000fe200078e0000 */
[----:B------:R-:W-:Y:S01]  /*200a0*/  ISETP.GE.AND P0, PT, R10, R3, PT ;  /* 0x000000030a00720c */ /* 0x000fe20003f06270 */
[----:B0-----:R-:W-:-:S12]  /*200b0*/  IMAD.MOV.U32 R4, RZ, RZ, R14 ;  /* 0x000000ffff047224 */ /* 0x001fd800078e000e */
[----:B------:R-:W-:Y:S05]  /*200c0*/  WARPSYNC.COLLECTIVE R15, `(.L_x_1573) ;  /* 0x000000000f087348 */ /* 0x000fea0003c00000 */
[----:B------:R0:W1:Y:S02]  /*200d0*/  SHFL.IDX P6, R14, R13, R12, R11 ;  /* 0x0000000c0d0e7389 */ /* 0x00006400000c000b */
[----:B01----:R-:W-:Y:S01]  /*200e0*/  ENDCOLLECTIVE ;  /* 0x000000000000791b */ /* 0x003fe20003800000 */
.L_x_1573:
[----:B------:R-:W-:Y:S02]  /*200f0*/  IMAD.MOV.U32 R13, RZ, RZ, R2 ;  /* 0x000000ffff0d7224 */ /* 0x000fe400078e0002 */
[----:B------:R-:W-:Y:S02]  /*20100*/  IMAD.MOV.U32 R12, RZ, RZ, 0x2 ;  /* 0x00000002ff0c7424 */ /* 0x000fe400078e00ff */
[----:B------:R-:W-:-:S07]  /*20110*/  IMAD.MOV.U32 R5, RZ, RZ, R14 ;  /* 0x000000ffff057224 */ /* 0x000fce00078e000e */
[----:B------:R-:W-:Y:S05]  /*20120*/  WARPSYNC.COLLECTIVE R15, `(.L_x_1574) ;  /* 0x000000000f087348 */ /* 0x000fea0003c00000 */
[----:B------:R0:W1:Y:S02]  /*20130*/  SHFL.IDX P6, R14, R13, R12, R11 ;  /* 0x0000000c0d0e7389 */ /* 0x00006400000c000b */
[----:B01----:R-:W-:Y:S01]  /*20140*/  ENDCOLLECTIVE ;  /* 0x000000000000791b */ /* 0x003fe20003800000 */
.L_x_1574:
        /* <DEDUP_REMOVED lines=10> */
.L_x_1575:
[----:B------:R-:W-:Y:S01]  /*201f0*/  @!PT LDS RZ, [RZ] ;  /* 0x00000000fffff984 */ /* 0x000fe20000000800 */
[----:B------:R-:W-:Y:S01]  /*20200*/  @!PT LDS RZ, [RZ] ;  /* 0x00000000fffff984 */ /* 0x000fe20000000800 */
[----:B------:R-:W-:Y:S01]  /*20210*/  @!PT LDS RZ, [RZ] ;  /* 0x00000000fffff984 */ /* 0x000fe20000000800 */
[----:B------:R0:W-:Y:S01]  /*20220*/  @!P0 LDGSTS.E.BYPASS.LTC128B.128 [R23+0x20c00], desc[UR42][R4.64], !P1 ;  /* 0x20c0000004178fae */ /* 0x0001e2000c901d6a */
[----:B------:R-:W-:Y:S01]  /*20230*/  ISETP.GE.AND P0, PT, R8, R3, PT ;  /* 0x000000030800720c */ /* 0x000fe20003f06270 */
[----:B------:R-:W-:Y:S02]  /*20240*/  IMAD.MOV.U32 R13, RZ, RZ, R2 ;  /* 0x000000ffff0d7224 */ /* 0x000fe400078e0002 */
[----:B------:R-:W-:Y:S02]  /*20250*/  IMAD.MOV.U32 R12, RZ, RZ, 0x3 ;  /* 0x00000003ff0c7424 */ /* 0x000fe400078e00ff */
[----:B0-----:R-:W-:-:S08]  /*20260*/  IMAD.MOV.U32 R4, RZ, RZ, R14 ;  /* 0x000000ffff047224 */ /* 0x001fd000078e000e */
[----:B------:R-:W-:Y:S05]  /*20270*/  WARPSYNC.COLLECTIVE R15, `(.L_x_1576) ;  /* 0x000000000f087348 */ /* 0x000fea0003c00000 */
[----:B------:R0:W1:Y:S02]  /*20280*/  SHFL.IDX P6, R14, R13, R12, R11 ;  /* 0x0000000c0d0e7389 */ /* 0x00006400000c000b */
[----:B01----:R-:W-:Y:S01]  /*20290*/  ENDCOLLECTIVE ;  /* 0x000000000000791b */ /* 0x003fe20003800000 */
.L_x_1576:
        /* <DEDUP_REMOVED lines=14> */
.L_x_1577:
[----:B------:R-:W-:Y:S01]  /*20380*/  IMAD.MOV.U32 R0, RZ, RZ, R14 ;  /* 0x000000ffff007224 */ /* 0x000fe200078e000e */
[----:B------:R-:W-:Y:S06]  /*20390*/  BRA `(.L_x_1578) ;  /* 0xffffffa800d87947 */ /* 0x000fec000383ffff */
.L_x_1463:
[----:B------:R-:W2:Y:S04]  /*203a0*/  LDL.LU R10, [R1+0x14] ;  /* 0x00001400010a7983 */ /* 0x000ea80000300800 */
[----:B------:R-:W3:Y:S04]  /*203b0*/  LDL.LU R9, [R1+0x18] ;  /* 0x0000180001097983 */ /* 0x000ee80000300800 */
[----:B------:R-:W4:Y:S01]  /*203c0*/  LDL.LU R8, [R1+0x1c] ;  /* 0x00001c0001087983 */ /* 0x000f220000300800 */
[----:B------:R-:W-:Y:S01]  /*203d0*/  LOP3.LUT R16, R16, 0xffffefff, RZ, 0xc0, !PT ;  /* 0xffffefff10107812 */ /* 0x000fe200078ec0ff */
[----:B------:R-:W-:Y:S01]  /*203e0*/  BSSY B0, `(.L_x_1579) ;  /* 0x0000029000007945 */ /* 0x000fe20003800000 */
[----:B------:R-:W-:-:S02]  /*203f0*/  IMAD.MOV.U32 R13, RZ, RZ, R6 ;  /* 0x000000ffff0d7224 */ /* 0x000fc400078e0006 */
[----:B------:R-:W-:Y:S02]  /*20400*/  IMAD.MOV.U32 R12, RZ, RZ, RZ ;  /* 0x000000ffff0c7224 */ /* 0x000fe400078e00ff */
[----:B------:R-:W-:Y:S02]  /*20410*/  IMAD.MOV.U32 R11, RZ, RZ, 0x181f ;  /* 0x0000181fff0b7424 */ /* 0x000fe400078e00ff */
[----:B------:R-:W-:Y:S02]  /*20420*/  IMAD.MOV.U32 R15, RZ, RZ, -0x1 ;  /* 0xffffffffff0f7424 */ /* 0x000fe400078e00ff */
[----:B--2---:R-:W-:-:S05]  /*20430*/  IMAD R7, R10, R7, RZ ;  /* 0x000000070a077224 */ /* 0x004fca00078e02ff */
[-C--:B------:R-:W-:Y:S02]  /*20440*/  ISETP.GE.AND P2, PT, R25, R7.reuse, PT ;  /* 0x000000071900720c */ /* 0x080fe40003f46270 */
[-C--:B---3--:R-:W-:Y:S02]  /*20450*/  ISETP.GE.AND P1, PT, R9, R7.reuse, PT ;  /* 0x000000070900720c */ /* 0x088fe40003f26270 */
[----:B----4-:R-:W-:-:S09]  /*20460*/  ISETP.GE.AND P0, PT, R8, R7, PT ;  /* 0x000000070800720c */ /* 0x010fd20003f06270 */
[C---:B------:R-:W-:Y:S02]  /*20470*/  @!P2 LOP3.LUT R2, R4.reuse, 0x40, RZ, 0xc0, !PT ;  /* 0x000000400402a812 */ /* 0x040fe400078ec0ff */
[----:B------:R-:W-:Y:S02]  /*20480*/  @!P1 LOP3.LUT R3, R4, 0x40, RZ, 0xc0, !PT ;  /* 0x0000004004039812 */ /* 0x000fe400078ec0ff */
[----:B------:R-:W-:Y:S02]  /*20490*/  @!P2 SHF.R.U32.HI R2, RZ, 0x2, R2 ;  /* 0x00000002ff02a819 */ /* 0x000fe40000011602 */
[----:B------:R-:W-:Y:S02]  /*204a0*/  @!P1 SHF.R.U32.HI R3, RZ, 0x2, R3 ;  /* 0x00000002ff039819 */ /* 0x000fe40000011603 */
[----:B------:R-:W-:Y:S02]  /*204b0*/  @!P2 ISETP.NE.U32.AND P6, PT, R2, RZ, PT ;  /* 0x000000ff0200a20c */ /* 0x000fe40003fc5070 */
[----:B------:R-:W-:-:S02]  /*204c0*/  @!P2 LOP3.LUT R2, R5, 0x80, RZ, 0xc0, !PT ;  /* 0x000000800502a812 */ /* 0x000fc400078ec0ff */
[----:B------:R-:W-:Y:S02]  /*204d0*/  @!P0 LOP3.LUT R8, R4, 0x40, RZ, 0xc0, !PT ;  /* 0x0000004004088812 */ /* 0x000fe400078ec0ff */
[----:B------:R-:W-:Y:S02]  /*204e0*/  @!P2 SHF.R.U32.HI R2, RZ, 0x3, R2 ;  /* 0x00000003ff02a819 */ /* 0x000fe40000011602 */
[----:B------:R-:W-:-:S05]  /*204f0*/  @!P0 SHF.R.U32.HI R8, RZ, 0x2, R8 ;  /* 0x00000002ff088819 */ /* 0x000fca0000011608 */
[----:B------:R-:W-:Y:S02]  /*20500*/  @P6 LOP3.LUT R16, R16, 0x1000, RZ, 0xfc, !PT ;  /* 0x0000100010106812 */ /* 0x000fe400078efcff */
[----:B------:R-:W-:Y:S02]  /*20510*/  @!P2 ISETP.NE.U32.AND P6, PT, R2, RZ, PT ;  /* 0x000000ff0200a20c */ /* 0x000fe40003fc5070 */
[----:B------:R-:W-:Y:S02]  /*20520*/  LOP3.LUT R16, R16, 0xfffff7ff, RZ, 0xc0, !PT ;  /* 0xfffff7ff10107812 */ /* 0x000fe400078ec0ff */
[----:B------:R-:W-:-:S04]  /*20530*/  @!P1 LOP3.LUT R2, R5, 0x80, RZ, 0xc0, !PT ;  /* 0x0000008005029812 */ /* 0x000fc800078ec0ff */
[----:B------:R-:W-:-:S05]  /*20540*/  @!P1 SHF.R.U32.HI R2, RZ, 0x3, R2 ;  /* 0x00000003ff029819 */ /* 0x000fca0000011602 */
[----:B------:R-:W-:Y:S02]  /*20550*/  @P6 LOP3.LUT R16, R16, 0x800, RZ, 0xfc, !PT ;  /* 0x0000080010106812 */ /* 0x000fe400078efcff */
[----:B------:R-:W-:Y:S02]  /*20560*/  @!P1 ISETP.NE.U32.AND P6, PT, R3, RZ, PT ;  /* 0x000000ff0300920c */ /* 0x000fe40003fc5070 */
[----:B------:R-:W-:-:S11]  /*20570*/  LOP3.LUT R16, R16, 0xffffbfff, RZ, 0xc0, !PT ;  /* 0xffffbfff10107812 */ /* 0x000fd600078ec0ff */
[----:B------:R-:W-:Y:S02]  /*20580*/  @P6 LOP3.LUT R16, R16, 0x4000, RZ, 0xfc, !PT ;  /* 0x0000400010106812 */ /* 0x000fe400078efcff */
[----:B------:R-:W-:Y:S02]  /*20590*/  @!P1 ISETP.NE.U32.AND P6, PT, R2, RZ, PT ;  /* 0x000000ff0200920c */ /* 0x000fe40003fc5070 */
[----:B------:R-:W-:-:S11]  /*205a0*/  LOP3.LUT R16, R16, 0xffffdfff, RZ, 0xc0, !PT ;  /* 0xffffdfff10107812 */ /* 0x000fd600078ec0ff */
        /* <DEDUP_REMOVED lines=12> */
.L_x_1580:
[----:B------:R-:W-:Y:S05]  /*20670*/  BSYNC B0 ;  /* 0x0000000000007941 */ /* 0x000fea0003800000 */
.L_x_1579:
        /* <DEDUP_REMOVED lines=11> */
.L_x_1581:
[----:B------:R-:W-:-:S04]  /*20730*/  LOP3.LUT R16, R16, 0xfdffffff, RZ, 0xc0, !PT ;  /* 0xfdffffff10107812 */ /* 0x000fc800078ec0ff */
[----:B------:R-:W-:-:S04]  /*20740*/  @P3 LOP3.LUT R16, R16, 0x2000000, RZ, 0xfc, !PT ;  /* 0x0200000010103812 */ /* 0x000fc800078efcff */
[C---:B------:R-:W-:Y:S02]  /*20750*/  LOP3.LUT P3, RZ, R16.reuse, 0x200, RZ, 0xc0, !PT ;  /* 0x0000020010ff7812 */ /* 0x040fe4000786c0ff */
[----:B------:R-:W-:Y:S01]  /*20760*/  LOP3.LUT R16, R16, 0xfeffffff, RZ, 0xc0, !PT ;  /* 0xfeffffff10107812 */ /* 0x000fe200078ec0ff */
[----:B------:R-:W-:-:S03]  /*20770*/  IMAD.MOV.U32 R13, RZ, RZ, R6 ;  /* 0x000000ffff0d7224 */ /* 0x000fc600078e0006 */
[----:B------:R-:W-:Y:S01]  /*20780*/  @P1 LOP3.LUT R16, R16, 0x1000000, RZ, 0xfc, !PT ;  /* 0x0100000010101812 */ /* 0x000fe200078efcff */
[----:B------:R-:W-:-:S03]  /*20790*/  IMAD.MOV.U32 R12, RZ, RZ, 0x1 ;  /* 0x00000001ff0c7424 */ /* 0x000fc600078e00ff */
[C---:B------:R-:W-:Y:S02]  /*207a0*/  LOP3.LUT P1, RZ, R16.reuse, 0x100, RZ, 0xc0, !PT ;  /* 0x0000010010ff7812 */ /* 0x040fe4000782c0ff */
[----:B------:R-:W-:Y:S01]  /*207b0*/  LOP3.LUT R16, R16, 0xffdfffff, RZ, 0xc0, !PT ;  /* 0xffdfffff10107812 */ /* 0x000fe200078ec0ff */
[----:B------:R-:W-:-:S03]  /*207c0*/  IMAD.MOV.U32 R3, RZ, RZ, R14 ;  /* 0x000000ffff037224 */ /* 0x000fc600078e000e */
[----:B------:R-:W-:Y:S02]  /*207d0*/  @P0 LOP3.LUT R16, R16, 0x200000, RZ, 0xfc, !PT ;  /* 0x0020000010100812 */ /* 0x000fe400078efcff */
[----:B------:R-:W-:Y:S02]  /*207e0*/  @!P2 LEA R3, P6, R20, R3, 0x1 ;  /* 0x000000031403a211 */ /* 0x000fe400078c08ff */
[----:B------:R-:W-:-:S03]  /*207f0*/  LOP3.LUT P0, RZ, R16, 0x1000, RZ, 0xc0, !PT ;  /* 0x0000100010ff7812 */ /* 0x000fc6000780c0ff */
[----:B------:R-:W-:Y:S01]  /*20800*/  @!P2 IMAD.X R2, RZ, RZ, R2, P6 ;  /* 0x000000ffff02a224 */ /* 0x000fe200030e0602 */
[----:B------:R-:W-:-:S04]  /*20810*/  LOP3.LUT P6, RZ, R16, 0x800, RZ, 0xc0, !PT ;  /* 0x0000080010ff7812 */ /* 0x000fc800078cc0ff */
[----:B------:R-:W-:-:S04]  /*20820*/  @!P2 LOP3.LUT R3, R3, R2, RZ, 0x3c, !PT ;  /* 0x000000020303a212 */ /* 0x000fc800078e3cff */
[----:B------:R-:W-:-:S04]  /*20830*/  @!P2 LOP3.LUT R2, R3, R2, RZ, 0x3c, !PT ;  /* 0x000000020302a212 */ /* 0x000fc800078e3cff */
[----:B------:R-:W-:-:S05]  /*20840*/  @!P2 LOP3.LUT R3, R3, R2, RZ, 0x3c, !PT ;  /* 0x000000020303a212 */ /* 0x000fca00078e3cff */
[----:B------:R-:W-:Y:S01]  /*20850*/  @!PT LDS RZ, [RZ] ;  /* 0x00000000fffff984 */ /* 0x000fe20000000800 */
[----:B------:R-:W-:Y:S01]  /*20860*/  @!PT LDS RZ, [RZ] ;  /* 0x00000000fffff984 */ /* 0x000fe20000000800 */
[----:B------:R-:W-:Y:S01]  /*20870*/  @!PT LDS RZ, [RZ] ;  /* 0x00000000fffff984 */ /* 0x000fe20000000800 */
[----:B------:R0:W-:Y:S01]  /*20880*/  @!P2 LDGSTS.E.BYPASS.LTC128B.128 [R23+0x26400], desc[UR42][R2.64], !P4 ;  /* 0x264000000217afae */ /* 0x0001e2000e101d6a */
[----:B------:R-:W-:-:S03]  /*20890*/  LOP3.LUT P4, RZ, R16, 0x4000000, RZ, 0xc0, !PT ;  /* 0x0400000010ff7812 */ /* 0x000fc6000788c0ff */
[----:B------:R0:W-:Y:S01]  /*208a0*/  @!P2 LDGSTS.E.BYPASS.LTC128B.128 [R23+0x28400], desc[UR42][R2.64+0x80], !P3 ;  /* 0x284000800217afae */ /* 0x0001e2000d901d6a */
[----:B------:R-:W-:-:S03]  /*208b0*/  LOP3.LUT P3, RZ, R16, 0x2000000, RZ, 0xc0, !PT ;  /* 0x0200000010ff7812 */ /* 0x000fc6000786c0ff */
        /* <DEDUP_REMOVED lines=9> */
[----:B------:R0:W-:Y:S04]  /*20950*/  @!P2 LDGSTS.E.BYPASS.LTC128B.128 [R23+0x32400], desc[UR42][R2.64+0x300], P0 ;  /* 0x324003000217afae */ /* 0x0001e80008101d6a */
[----:B------:R0:W-:Y:S04]  /*20960*/  @!P2 LDGSTS.E.BYPASS.LTC128B.128 [R23+0x34400], desc[UR42][R2.64+0x380], P6 ;  /* 0x344003800217afae */ /* 0x0001e8000b101d6a */
[----:B0-----:R-:W-:Y:S05]  /*20970*/  WARPSYNC.COLLECTIVE R15, `(.L_x_1582) ;  /* 0x000000000f087348 */ /* 0x001fea0003c00000 */
[----:B------:R1:W2:Y:S02]  /*20980*/  SHFL.IDX P6, R14, R13, R12, R11 ;  /* 0x0000000c0d0e7389 */ /* 0x0002a400000c000b */
[----:B012---:R-:W-:Y:S01]  /*20990*/  ENDCOLLECTIVE ;  /* 0x000000000000791b */ /* 0x007fe20003800000 */
.L_x_1582:
[----:B------:R-:W-:-:S04]  /*209a0*/  @P5 LOP3.LUT R16, R16, 0x800000, RZ, 0xfc, !PT ;  /* 0x0080000010105812 */ /* 0x000fc800078efcff */
[C---:B------:R-:W-:Y:S02]  /*209b0*/  LOP3.LUT P5, RZ, R16.reuse, 0x400, RZ, 0xc0, !PT ;  /* 0x0000040010ff7812 */ /* 0x040fe400078ac0ff */
[----:B------:R-:W-:Y:S01]  /*209c0*/  LOP3.LUT P0, RZ, R16, 0x4000, RZ, 0xc0, !PT ;  /* 0x0000400010ff7812 */ /* 0x000fe2000780c0ff */
[----:B------:R-:W-:Y:S02]  /*209d0*/  IMAD.MOV.U32 R13, RZ, RZ, R0 ;  /* 0x000000ffff0d7224 */ /* 0x000fe400078e0000 */
[----:B------:R-:W-:-:S10]  /*209e0*/  IMAD.MOV.U32 R2, RZ, RZ, R14 ;  /* 0x000000ffff027224 */ /* 0x000fd400078e000e */
[----:B------:R-:W-:Y:S05]  /*209f0*/  WARPSYNC.COLLECTIVE R15, `(.L_x_1583) ;  /* 0x000000000f087348 */ /* 0x000fea0003c00000 */
[----:B------:R0:W1:Y:S02]  /*20a00*/  SHFL.IDX P6, R14, R13, R12, R11 ;  /* 0x0000000c0d0e7389 */ /* 0x00006400000c000b */
[----:B01----:R-:W-:Y:S01]  /*20a10*/  ENDCOLLECTIVE ;  /* 0x000000000000791b */ /* 0x003fe20003800000 */
.L_x_1583:
[----:B------:R-:W-:Y:S02]  /*20a20*/  IMAD.MOV.U32 R13, RZ, RZ, R6 ;  /* 0x000000ffff0d7224 */ /* 0x000fe400078e0006 */
[----:B------:R-:W-:Y:S02]  /*20a30*/  IMAD.MOV.U32 R12, RZ, RZ, 0x2 ;  /* 0x00000002ff0c7424 */ /* 0x000fe400078e00ff */
[----:B------:R-:W-:Y:S01]  /*20a40*/  IMAD.MOV.U32 R3, RZ, RZ, R14 ;  /* 0x000000ffff037224 */ /* 0x000fe200078e000e */
[----:B------:R-:W-:-:S04]  /*20a50*/  LOP3.LUT P6, RZ, R16, 0x2000, RZ, 0xc0, !PT ;  /* 0x0000200010ff7812 */ /* 0x000fc800078cc0ff */
[----:B------:R-:W-:-:S05]  /*20a60*/  @!P1 LEA R3, P2, R20, R3, 0x1 ;  /* 0x0000000314039211 */ /* 0x000fca00078408ff */
[----:B------:R-:W-:Y:S01]  /*20a70*/  @!P1 IMAD.X R2, RZ, RZ, R2, P2 ;  /* 0x000000ffff029224 */ /* 0x000fe200010e0602 */
[C---:B------:R-:W-:Y:S02]  /*20a80*/  LOP3.LUT P2, RZ, R16.reuse, 0x10000, RZ, 0xc0, !PT ;  /* 0x0001000010ff7812 */ /* 0x040fe4000784c0ff */
[----:B------:R-:W-:Y:S02]  /*20a90*/  LOP3.LUT R16, R16, 0xfff7ffff, RZ, 0xc0, !PT ;  /* 0xfff7ffff10107812 */ /* 0x000fe400078ec0ff */
[----:B------:R-:W-:-:S04]  /*20aa0*/  @!P1 LOP3.LUT R3, R3, R2, RZ, 0x3c, !PT ;  /* 0x0000000203039212 */ /* 0x000fc800078e3cff */
[----:B------:R-:W-:-:S04]  /*20ab0*/  @!P1 LOP3.LUT R2, R3, R2, RZ, 0x3c, !PT ;  /* 0x0000000203029212 */ /* 0x000fc800078e3cff */
[----:B------:R-:W-:Y:S02]  /*20ac0*/  @!P1 LOP3.LUT R3, R3, R2, RZ, 0x3c, !PT ;  /* 0x0000000203039212 */ /* 0x000fe400078e3cff */
[----:B------:R-:W-:-:S03]  /*20ad0*/  @P2 LOP3.LUT R16, R16, 0x80000, RZ, 0xfc, !PT ;  /* 0x0008000010102812 */ /* 0x000fc600078efcff */
[----:B------:R-:W-:Y:S01]  /*20ae0*/  @!PT LDS RZ, [RZ] ;  /* 0x00000000fffff984 */ /* 0x000fe20000000800 */
[----:B------:R-:W-:Y:S01]  /*20af0*/  @!PT LDS RZ, [RZ] ;  /* 0x00000000fffff984 */ /* 0x000fe20000000800 */
[----:B------:R-:W-:Y:S01]  /*20b00*/  @!PT LDS RZ, [RZ] ;  /* 0x00000000fffff984 */ /* 0x000fe20000000800 */
[----:B------:R0:W-:Y:S01]  /*20b10*/  @!P1 LDGSTS.E.BYPASS.LTC128B.128 [R23+0x26c00], desc[UR42][R2.64], !P5 ;  /* 0x26c0000002179fae */ /* 0x0001e2000e901d6a */
[C---:B------:R-:W-:Y:S02]  /*20b20*/  LOP3.LUT P2, RZ, R16.reuse, 0x200, RZ, 0xc0, !PT ;  /* 0x0000020010ff7812 */ /* 0x040fe4000784c0ff */
[C---:B------:R-:W-:Y:S02]  /*20b30*/  LOP3.LUT P5, RZ, R16.reuse, 0x800000, RZ, 0xc0, !PT ;  /* 0x0080000010ff7812 */ /* 0x040fe400078ac0ff */
[----:B------:R-:W-:-:S09]  /*20b40*/  LOP3.LUT R16, R16, 0xffefffff, RZ, 0xc0, !PT ;  /* 0xffefffff10107812 */ /* 0x000fd200078ec0ff */
[----:B------:R-:W-:Y:S01]  /*20b50*/  @P2 LOP3.LUT R16, R16, 0x100000, RZ, 0xfc, !PT ;  /* 0x0010000010102812 */ /* 0x000fe200078efcff */
[----:B------:R0:W-:Y:S03]  /*20b60*/  @!P1 LDGSTS.E.BYPASS.LTC128B.128 [R23+0x28c00], desc[UR42][R2.64+0x80], !P2 ;  /* 0x28c0008002179fae */ /* 0x0001e6000d101d6a */
[C---:B------:R-:W-:Y:S01]  /*20b70*/  LOP3.LUT P2, RZ, R16.reuse, 0x400, RZ, 0xc0, !PT ;  /* 0x0000040010ff7812 */ /* 0x040fe2000784c0ff */
[----:B------:R0:W-:Y:S01]  /*20b80*/  @!P1 LDGSTS.E.BYPASS.LTC128B.128 [R23+0x2ac00], desc[UR42][R2.64+0x100], !P5 ;  /* 0x2ac0010002179fae */ /* 0x0001e2000e901d6a */
[----:B------:R-:W-:-:S13]  /*20b90*/  LOP3.LUT P5, RZ, R16, 0x400000, RZ, 0xc0, !PT ;  /* 0x0040000010ff7812 */ /* 0x000fda00078ac0ff */
[----:B------:R0:W-:Y:S04]  /*20ba0*/  @!P1 LDGSTS.E.BYPASS.LTC128B.128 [R23+0x2cc00], desc[UR42][R2.64+0x180], !P5 ;  /* 0x2cc0018002179fae */ /* 0x0001e8000e901d6a */
[----:B------:R0:W-:Y:S04]  /*20bb0*/  @!P1 LDGSTS.E.BYPASS.LTC128B.128 [R23+0x2ec00], desc[UR42][R2.64+0x200], !P4 ;  /* 0x2ec0020002179fae */ /* 0x0001e8000e101d6a */
[----:B------:R0:W-:Y:S04]  /*20bc0*/  @!P1 LDGSTS.E.BYPASS.LTC128B.128 [R23+0x30c00], desc[UR42][R2.64+0x280], !P3 ;  /* 0x30c0028002179fae */ /* 0x0001e8000d901d6a */
[----:B------:R0:W-:Y:S01]  /*20bd0*/  @!P1 LDGSTS.E.BYPASS.LTC128B.128 [R23+0x32c00], desc[UR42][R2.64+0x300], P0 ;  /* 0x32c0030002179fae */ /* 0x0001e20008101d6a */
[----:B------:R-:W-:-:S03]  /*20be0*/  LOP3.LUT P0, RZ, R16, 0x200000, RZ, 0xc0, !PT ;  /* 0x0020000010ff7812 */ /* 0x000fc6000780c0ff */
[----:B------:R0:W-:Y:S10]  /*20bf0*/  @!P1 LDGSTS.E.BYPASS.LTC128B.128 [R23+0x34c00], desc[UR42][R2.64+0x380], P6 ;  /* 0x34c0038002179fae */ /* 0x0001f4000b101d6a */
[----:B0-----:R-:W-:Y:S05]  /*20c00*/  WARPSYNC.COLLECTIVE R15, `(.L_x_1584) ;  /* 0x000000000f087348 */ /* 0x001fea0003c00000 */
[----:B------:R1:W2:Y:S02]  /*20c10*/  SHFL.IDX P6, R14, R13, R12, R11 ;  /* 0x0000000c0d0e7389 */ /* 0x0002a400000c000b */
[----:B012---:R-:W-:Y:S01]  /*20c20*/  ENDCOLLECTIVE ;  /* 0x000000000000791b */ /* 0x007fe20003800000 */
.L_x_1584:
[----:B------:R-:W-:Y:S02]  /*20c30*/  IMAD.MOV.U32 R13, RZ, RZ, R0 ;  /* 0x000000ffff0d7224 */ /* 0x000fe400078e0000 */
[----:B------:R-:W-:-:S07]  /*20c40*/  IMAD.MOV.U32 R8, RZ, RZ, R14 ;  /* 0x000000ffff087224 */ /* 0x000fce00078e000e */
[----:B------:R-:W-:Y:S05]  /*20c50*/  WARPSYNC.COLLECTIVE R15, `(.L_x_1585) ;  /* 0x000000000f087348 */ /* 0x000fea0003c00000 */
[----:B------:R0:W1:Y:S02]  /*20c60*/  SHFL.IDX P6, R14, R13, R12, R11 ;  /* 0x0000000c0d0e7389 */ /* 0x00006400000c000b */
[----:B01----:R-:W-:Y:S01]  /*20c70*/  ENDCOLLECTIVE ;  /* 0x000000000000791b */ /* 0x003fe20003800000 */
.L_x_1585:
[----:B------:R-:W-:Y:S02]  /*20c80*/  IMAD.MOV.U32 R13, RZ, RZ, R6 ;  /* 0x000000ffff0d7224 */ /* 0x000fe400078e0006 */
[----:B------:R-:W-:Y:S01]  /*20c90*/  IMAD.MOV.U32 R12, RZ, RZ, 0x3 ;  /* 0x00000003ff0c7424 */ /* 0x000fe200078e00ff */
[----:B------:R-:W-:Y:S02]  /*20ca0*/  @!P0 LEA R9, P1, R20, R14, 0x1 ;  /* 0x0000000e14098211 */ /* 0x000fe400078208ff */
[----:B------:R-:W-:-:S03]  /*20cb0*/  LOP3.LUT P6, RZ, R16, 0x20000, RZ, 0xc0, !PT ;  /* 0x0002000010ff7812 */ /* 0x000fc600078cc0ff */
[----:B------:R-:W-:Y:S01]  /*20cc0*/  @!P0 IMAD.X R10, RZ, RZ, R8, P1 ;  /* 0x000000ffff0a8224 */ /* 0x000fe200008e0608 */
[----:B------:R-:W-:Y:S01]  /*20cd0*/  LOP3.LUT P1, RZ, R16, 0x100, RZ, 0xc0, !PT ;  /* 0x0000010010ff7812 */ /* 0x000fe2000782c0ff */
[----:B------:R-:W-:Y:S02]  /*20ce0*/  @!P0 IMAD.MOV.U32 R2, RZ, RZ, R9 ;  /* 0x000000ffff028224 */ /* 0x000fe400078e0009 */
[----:B------:R-:W-:-:S05]  /*20cf0*/  @!P0 IMAD.MOV.U32 R3, RZ, RZ, R10 ;  /* 0x000000ffff038224 */ /* 0x000fca00078e000a */
[----:B------:R-:W-:Y:S01]  /*20d00*/  @!PT LDS RZ, [RZ] ;  /* 0x00000000fffff984 */ /* 0x000fe20000000800 */
[----:B------:R-:W-:Y:S01]  /*20d10*/  @!PT LDS RZ, [RZ] ;  /* 0x00000000fffff984 */ /* 0x000fe20000000800 */
[----:B------:R-:W-:Y:S01]  /*20d20*/  @!PT LDS RZ, [RZ] ;  /* 0x00000000fffff984 */ /* 0x000fe20000000800 */
[----:B------:R0:W-:Y:S01]  /*20d30*/  @!P0 LDGSTS.E.BYPASS.LTC128B.128 [R23+0x27400], desc[UR42][R2.64], !P2 ;  /* 0x2740000002178fae */ /* 0x0001e2000d101d6a */
[----:B------:R-:W-:-:S13]  /*20d40*/  LOP3.LUT P2, RZ, R16, 0x100000, RZ, 0xc0, !PT ;  /* 0x0010000010ff7812 */ /* 0x000fda000784c0ff */
[----:B------:R0:W-:Y:S01]  /*20d50*/  @!P0 LDGSTS.E.BYPASS.LTC128B.128 [R23+0x29400], desc[UR42][R2.64+0x80], !P2 ;  /* 0x2940008002178fae */ /* 0x0001e2000d101d6a */
[----:B------:R-:W-:-:S03]  /*20d60*/  LOP3.LUT P2, RZ, R16, 0x80000, RZ, 0xc0, !PT ;  /* 0x0008000010ff7812 */ /* 0x000fc6000784c0ff */
[----:B------:R0:W-:Y:S04]  /*20d70*/  @!P0 LDGSTS.E.BYPASS.LTC128B.128 [R23+0x2b400], desc[UR42][R2.64+0x100], !P1 ;  /* 0x2b40010002178fae */ /* 0x0001e8000c901d6a */
[----:B------:R0:W-:Y:S04]  /*20d80*/  @!P0 LDGSTS.E.BYPASS.LTC128B.128 [R23+0x2d400], desc[UR42][R2.64+0x180], !P5 ;  /* 0x2d40018002178fae */ /* 0x0001e8000e901d6a */
[----:B------:R0:W-:Y:S04]  /*20d90*/  @!P0 LDGSTS.E.BYPASS.LTC128B.128 [R23+0x2f400], desc[UR42][R2.64+0x200], !P4 ;  /* 0x2f40020002178fae */ /* 0x0001e8000e101d6a */
[----:B------:R0:W-:Y:S04]  /*20da0*/  @!P0 LDGSTS.E.BYPASS.LTC128B.128 [R23+0x31400], desc[UR42][R2.64+0x280], !P3 ;  /* 0x3140028002178fae */ /* 0x0001e8000d901d6a */
[----:B------:R0:W-:Y:S02]  /*20db0*/  @!P0 LDGSTS.E.BYPASS.LTC128B.128 [R23+0x33400], desc[UR42][R2.64+0x300], P6 ;  /* 0x3340030002178fae */ /* 0x0001e4000b101d6a */
[----:B0-----:R-:W-:Y:S05]  /*20dc0*/  WARPSYNC.COLLECTIVE R15, `(.L_x_1586) ;  /* 0x000000000f087348 */ /* 0x001fea0003c00000 */
[----:B------:R1:W2:Y:S02]  /*20dd0*/  SHFL.IDX P6, R14, R13, R12, R11 ;  /* 0x0000000c0d0e7389 */ /* 0x0002a400000c000b */
[----:B012---:R-:W-:Y:S01]  /*20de0*/  ENDCOLLECTIVE ;  /* 0x000000000000791b */ /* 0x007fe20003800000 */
.L_x_1586:
[----:B------:R-:W-:Y:S01]  /*20df0*/  @!PT LDS RZ, [RZ] ;  /* 0x00000000fffff984 */ /* 0x000fe20000000800 */
[----:B------:R-:W-:Y:S01]  /*20e00*/  @!PT LDS RZ, [RZ] ;  /* 0x00000000fffff984 */ /* 0x000fe20000000800 */
[----:B------:R-:W-:Y:S01]  /*20e10*/  @!PT LDS RZ, [RZ] ;  /* 0x00000000fffff984 */ /* 0x000fe20000000800 */
[----:B------:R0:W-:Y:S01]  /*20e20*/  @!P0 LDGSTS.E.BYPASS.LTC128B.128 [R23+0x35400], desc[UR42][R2.64+0x380], P2 ;  /* 0x3540038002178fae */ /* 0x0001e20009101d6a */
[----:B------:R-:W-:Y:S02]  /*20e30*/  IMAD.MOV.U32 R13, RZ, RZ, R0 ;  /* 0x000000ffff0d7224 */ /* 0x000fe400078e0000 */
[----:B------:R-:W-:-:S07]  /*20e40*/  IMAD.MOV.U32 R6, RZ, RZ, R14 ;  /* 0x000000ffff067224 */ /* 0x000fce00078e000e */
[----:B0-----:R-:W-:Y:S05]  /*20e50*/  WARPSYNC.COLLECTIVE R15, `(.L_x_1587) ;  /* 0x000000000f087348 */ /* 0x001fea0003c00000 */
[----:B------:R1:W2:Y:S02]  /*20e60*/  SHFL.IDX P6, R14, R13, R12, R11 ;  /* 0x0000000c0d0e7389 */ /* 0x0002a400000c000b */
[----:B012---:R-:W-:Y:S01]  /*20e70*/  ENDCOLLECTIVE ;  /* 0x000000000000791b */ /* 0x007fe20003800000 */
.L_x_1587:
[----:B------:R-:W-:Y:S01]  /*20e80*/  IMAD.MOV.U32 R0, RZ, RZ, R14 ;  /* 0x000000ffff007224 */ /* 0x000fe200078e000e */
[----:B------:R-:W-:Y:S06]  /*20e90*/  BRA `(.L_x_1588) ;  /* 0xffffffac00b47947 */ /* 0x000fec000383ffff */
.L_x_1468:
[----:B0-----:R0:W1:Y:S02]  /*20ea0*/  SYNCS.PHASECHK.TRANS64.TRYWAIT P0, [R18+URZ+0x38820], R0 ;  /* 0x03882000120075a7 */ /* 0x001064000800017f */
[----:B-1----:R-:W-:Y:S05]  /*20eb0*/  @!P0 NANOSLEEP.SYNCS 0x989680 ;  /* 0x009896800000895d */ /* 0x002fea0003900000 */
[----:B------:R-:W1:Y:S02]  /*20ec0*/  @!P0 SYNCS.PHASECHK.TRANS64 P0, [R18+URZ+0x38820], R0 ;  /* 0x03882000120085a7 */ /* 0x000e64000800007f */
[----:B-1----:R-:W-:Y:S05]  /*20ed0*/  @!P0 BRA `(.L_x_1468) ;  /* 0xfffffffc00f08947 */ /* 0x002fea000383ffff */
[----:B------:R-:W-:Y:S05]  /*20ee0*/  BRA `(.L_x_1589) ;  /* 0xffffffb0005c7947 */ /* 0x000fea000383ffff */
.L_x_1471:
[----:B0-----:R0:W1:Y:S02]  /*20ef0*/  SYNCS.PHASECHK.TRANS64.TRYWAIT P0, [R26+URZ+0x38860], R0 ;  /* 0x038860001a0075a7 */ /* 0x001064000800017f */
[----:B-1----:R-:W-:Y:S05]  /*20f00*/  @!P0 NANOSLEEP.SYNCS 0x989680 ;  /* 0x009896800000895d */ /* 0x002fea0003900000 */
[----:B------:R-:W1:Y:S02]  /*20f10*/  @!P0 SYNCS.PHASECHK.TRANS64 P0, [R26+URZ+0x38860], R0 ;  /* 0x038860001a0085a7 */ /* 0x000e64000800007f */
[----:B-1----:R-:W-:Y:S05]  /*20f20*/  @!P0 BRA `(.L_x_1471) ;  /* 0xfffffffc00f08947 */ /* 0x002fea000383ffff */
[----:B------:R-:W-:Y:S05]  /*20f30*/  BRA `(.L_x_1590) ;  /* 0xffffffb0006c7947 */ /* 0x000fea000383ffff */
.L_x_1472:
        /* <DEDUP_REMOVED lines=8> */
.L_x_1592:
[----:B------:R-:W-:Y:S05]  /*20fc0*/  BSYNC B0 ;  /* 0x0000000000007941 */ /* 0x000fea0003800000 */
.L_x_1591:
        /* <DEDUP_REMOVED lines=15> */
.L_x_1593:
        /* <DEDUP_REMOVED lines=39> */
.L_x_1594:
[----:B------:R-:W-:Y:S02]  /*21330*/  IMAD.MOV.U32 R13, RZ, RZ, R5 ;  /* 0x000000ffff0d7224 */ /* 0x000fe400078e0005 */
[----:B------:R-:W-:-:S07]  /*21340*/  IMAD.MOV.U32 R3, RZ, RZ, R14 ;  /* 0x000000ffff037224 */ /* 0x000fce00078e000e */
[----:B------:R-:W-:Y:S05]  /*21350*/  WARPSYNC.COLLECTIVE R15, `(.L_x_1595) ;  /* 0x000000000f087348 */ /* 0x000fea0003c00000 */
[----:B------:R0:W1:Y:S02]  /*21360*/  SHFL.IDX P6, R14, R13, R12, R11 ;  /* 0x0000000c0d0e7389 */ /* 0x00006400000c000b */
[----:B01----:R-:W-:Y:S01]  /*21370*/  ENDCOLLECTIVE ;  /* 0x000000000000791b */ /* 0x003fe20003800000 */
.L_x_1595:
        /* <DEDUP_REMOVED lines=29> */
.L_x_1596:
[----:B------:R-:W-:Y:S02]  /*21550*/  IMAD.MOV.U32 R13, RZ, RZ, R5 ;  /* 0x000000ffff0d7224 */ /* 0x000fe400078e0005 */
[----:B------:R-:W-:-:S07]  /*21560*/  IMAD.MOV.U32 R7, RZ, RZ, R14 ;  /* 0x000000ffff077224 */ /* 0x000fce00078e000e */
[----:B------:R-:W-:Y:S05]  /*21570*/  WARPSYNC.COLLECTIVE R15, `(.L_x_1597) ;  /* 0x000000000f087348 */ /* 0x000fea0003c00000 */
[----:B------:R0:W1:Y:S02]  /*21580*/  SHFL.IDX P6, R14, R13, R12, R11 ;  /* 0x0000000c0d0e7389 */ /* 0x00006400000c000b */
[----:B01----:R-:W-:Y:S01]  /*21590*/  ENDCOLLECTIVE ;  /* 0x000000000000791b */ /* 0x003fe20003800000 */
.L_x_1597:
        /* <DEDUP_REMOVED lines=29> */
.L_x_1598:
[----:B------:R-:W-:Y:S02]  /*21770*/  IMAD.MOV.U32 R13, RZ, RZ, R5 ;  /* 0x000000ffff0d7224 */ /* 0x000fe400078e0005 */
[----:B------:R-:W-:-:S07]  /*21780*/  IMAD.MOV.U32 R6, RZ, RZ, R14 ;  /* 0x000000ffff067224 */ /* 0x000fce00078e000e */
[----:B------:R-:W-:Y:S05]  /*21790*/  WARPSYNC.COLLECTIVE R15, `(.L_x_1599) ;  /* 0x000000000f087348 */ /* 0x000fea0003c00000 */
[----:B------:R0:W1:Y:S02]  /*217a0*/  SHFL.IDX P6, R14, R13, R12, R11 ;  /* 0x0000000c0d0e7389 */ /* 0x00006400000c000b */
[----:B01----:R-:W-:Y:S01]  /*217b0*/  ENDCOLLECTIVE ;  /* 0x000000000000791b */ /* 0x003fe20003800000 */
.L_x_1599:
[----:B------:R-:W-:Y:S01]  /*217c0*/  IMAD.MOV.U32 R2, RZ, RZ, R14 ;  /* 0x000000ffff027224 */ /* 0x000fe200078e000e */
[----:B------:R-:W-:Y:S06]  /*217d0*/  BRA `(.L_x_1600) ;  /* 0xffffffac00fc7947 */ /* 0x000fec000383ffff */
.L_x_1479:
[----:B0-----:R0:W1:Y:S02]  /*217e0*/  SYNCS.PHASECHK.TRANS64.TRYWAIT P0, [R6+URZ+0x38840], R25 ;  /* 0x03884019060075a7 */ /* 0x001064000800017f */
[----:B-1----:R-:W-:Y:S05]  /*217f0*/  @!P0 NANOSLEEP.SYNCS 0x989680 ;  /* 0x009896800000895d */ /* 0x002fea0003900000 */
[----:B------:R-:W1:Y:S02]  /*21800*/  @!P0 SYNCS.PHASECHK.TRANS64 P0, [R6+URZ+0x38840], R25 ;  /* 0x03884019060085a7 */ /* 0x000e64000800007f */
[----:B-1----:R-:W-:Y:S05]  /*21810*/  @!P0 BRA `(.L_x_1479) ;  /* 0xfffffffc00f08947 */ /* 0x002fea000383ffff */
[----:B------:R-:W-:Y:S05]  /*21820*/  BRA `(.L_x_1601) ;  /* 0xffffffb400887947 */ /* 0x000fea000383ffff */
.L_x_1480:
        /* <DEDUP_REMOVED lines=8> */
.L_x_1603:
[----:B------:R-:W-:Y:S05]  /*218b0*/  BSYNC B1 ;  /* 0x0000000000017941 */ /* 0x000fea0003800000 */
.L_x_1602:
        /* <DEDUP_REMOVED lines=9> */
.L_x_1604:
[----:B------:R-:W-:Y:S02]  /*21950*/  IMAD.MOV.U32 R13, RZ, RZ, R26 ;  /* 0x000000ffff0d7224 */ /* 0x000fe400078e001a */
[----:B------:R-:W-:Y:S02]  /*21960*/  IMAD.MOV.U32 R12, RZ, RZ, 0x1 ;  /* 0x00000001ff0c7424 */ /* 0x000fe400078e00ff */
[----:B------:R-:W-:-:S07]  /*21970*/  IMAD.MOV.U32 R2, RZ, RZ, R14 ;  /* 0x000000ffff027224 */ /* 0x000fce00078e000e */
[----:B------:R-:W-:Y:S05]  /*21980*/  WARPSYNC.COLLECTIVE R15, `(.L_x_1605) ;  /* 0x000000000f087348 */ /* 0x000fea0003c00000 */
[----:B------:R0:W1:Y:S02]  /*21990*/  SHFL.IDX P6, R14, R13, R12, R11 ;  /* 0x0000000c0d0e7389 */ /* 0x00006400000c000b */
[----:B01----:R-:W-:Y:S01]  /*219a0*/  ENDCOLLECTIVE ;  /* 0x000000000000791b */ /* 0x003fe20003800000 */
.L_x_1605:
        /* <DEDUP_REMOVED lines=11> */
.L_x_1606:
[----:B------:R-:W-:Y:S02]  /*21a60*/  IMAD.MOV.U32 R13, RZ, RZ, R26 ;  /* 0x000000ffff0d7224 */ /* 0x000fe400078e001a */
[----:B------:R-:W-:Y:S02]  /*21a70*/  IMAD.MOV.U32 R12, RZ, RZ, 0x2 ;  /* 0x00000002ff0c7424 */ /* 0x000fe400078e00ff */
[----:B------:R-:W-:-:S07]  /*21a80*/  IMAD.MOV.U32 R2, RZ, RZ, R14 ;  /* 0x000000ffff027224 */ /* 0x000fce00078e000e */
[----:B------:R-:W-:Y:S05]  /*21a90*/  WARPSYNC.COLLECTIVE R15, `(.L_x_1607) ;  /* 0x000000000f087348 */ /* 0x000fea0003c00000 */
[----:B------:R0:W1:Y:S02]  /*21aa0*/  SHFL.IDX P6, R14, R13, R12, R11 ;  /* 0x0000000c0d0e7389 */ /* 0x00006400000c000b */
[----:B01----:R-:W-:Y:S01]  /*21ab0*/  ENDCOLLECTIVE ;  /* 0x000000000000791b */ /* 0x003fe20003800000 */
.L_x_1607:
        /* <DEDUP_REMOVED lines=11> */
.L_x_1608:
[----:B------:R-:W-:Y:S02]  /*21b70*/  IMAD.MOV.U32 R13, RZ, RZ, R26 ;  /* 0x000000ffff0d7224 */ /* 0x000fe400078e001a */
[----:B------:R-:W-:Y:S02]  /*21b80*/  IMAD.MOV.U32 R12, RZ, RZ, 0x3 ;  /* 0x00000003ff0c7424 */ /* 0x000fe400078e00ff */
[----:B------:R-:W-:-:S07]  /*21b90*/  IMAD.MOV.U32 R2, RZ, RZ, R14 ;  /* 0x000000ffff027224 */ /* 0x000fce00078e000e */
[----:B------:R-:W-:Y:S05]  /*21ba0*/  WARPSYNC.COLLECTIVE R15, `(.L_x_1609) ;  /* 0x000000000f087348 */ /* 0x000fea0003c00000 */
[----:B------:R0:W1:Y:S02]  /*21bb0*/  SHFL.IDX P6, R14, R13, R12, R11 ;  /* 0x0000000c0d0e7389 */ /* 0x00006400000c000b */
[----:B01----:R-:W-:Y:S01]  /*21bc0*/  ENDCOLLECTIVE ;  /* 0x000000000000791b */ /* 0x003fe20003800000 */
.L_x_1609:
        /* <DEDUP_REMOVED lines=11> */
.L_x_1610:
[----:B------:R-:W-:Y:S01]  /*21c80*/  IMAD.MOV.U32 R2, RZ, RZ, R14 ;  /* 0x000000ffff027224 */ /* 0x000fe200078e000e */
[----:B------:R-:W-:Y:S06]  /*21c90*/  BRA `(.L_x_1611) ;  /* 0xffffffb400107947 */ /* 0x000fec000383ffff */
.L_x_1485:
[----:B---3--:R3:W4:Y:S02]  /*21ca0*/  SYNCS.PHASECHK.TRANS64.TRYWAIT P0, [R6+URZ+0x38860], R25 ;  /* 0x03886019060075a7 */ /* 0x008724000800017f */
[----:B----4-:R-:W-:Y:S05]  /*21cb0*/  @!P0 NANOSLEEP.SYNCS 0x989680 ;  /* 0x009896800000895d */ /* 0x010fea0003900000 */
[----:B------:R-:W4:Y:S02]  /*21cc0*/  @!P0 SYNCS.PHASECHK.TRANS64 P0, [R6+URZ+0x38860], R25 ;  /* 0x03886019060085a7 */ /* 0x000f24000800007f */
[----:B----4-:R-:W-:Y:S05]  /*21cd0*/  @!P0 BRA `(.L_x_1485) ;  /* 0xfffffffc00f08947 */ /* 0x010fea000383ffff */
[----:B------:R-:W-:Y:S05]  /*21ce0*/  BRA `(.L_x_1612) ;  /* 0xffffffb400607947 */ /* 0x000fea000383ffff */
.L_x_1486:
        /* <DEDUP_REMOVED lines=8> */
.L_x_1614:
[----:B------:R-:W-:Y:S05]  /*21d70*/  BSYNC B1 ;  /* 0x0000000000017941 */ /* 0x000fea0003800000 */
.L_x_1613:
        /* <DEDUP_REMOVED lines=13> */
.L_x_1615:
        /* <DEDUP_REMOVED lines=17> */
.L_x_1616:
        /* <DEDUP_REMOVED lines=16> */
.L_x_1617:
        /* <DEDUP_REMOVED lines=19> */
.L_x_1618:
        /* <DEDUP_REMOVED lines=14> */
.L_x_1619:
        /* <DEDUP_REMOVED lines=16> */
.L_x_1620:
        /* <DEDUP_REMOVED lines=14> */
.L_x_1621:
[----:B------:R-:W-:Y:S05]  /*22450*/  BRA `(.L_x_1622) ;  /* 0xffffffb000c47947 */ /* 0x000fea000383ffff */
.L_x_1494:
        /* <DEDUP_REMOVED lines=8> */
.L_x_1624:
[----:B------:R-:W-:Y:S05]  /*224e0*/  BSYNC B0 ;  /* 0x0000000000007941 */ /* 0x000fea0003800000 */
.L_x_1623:
        /* <DEDUP_REMOVED lines=9> */
.L_x_1625:
        /* <DEDUP_REMOVED lines=24> */
.L_x_1626:
[----:B------:R-:W-:Y:S01]  /*22700*/  IMAD.MOV.U32 R12, RZ, RZ, 0x2 ;  /* 0x00000002ff0c7424 */ /* 0x000fe200078e00ff */
[----:B------:R-:W-:-:S05]  /*22710*/  SEL R14, R14, RZ, P1 ;  /* 0x000000ff0e0e7207 */ /* 0x000fca0000800000 */
[----:B------:R-:W-:-:S04]  /*22720*/  IMAD.IADD R5, R13, 0x1, R14 ;  /* 0x000000010d057824 */ /* 0x000fc800078e020e */
[----:B------:R-:W-:-:S07]  /*22730*/  IMAD.MOV.U32 R13, RZ, RZ, R5 ;  /* 0x000000ffff0d7224 */ /* 0x000fce00078e0005 */
[----:B------:R-:W-:Y:S05]  /*22740*/  WARPSYNC.COLLECTIVE R15, `(.L_x_1627) ;  /* 0x000000000f087348 */ /* 0x000fea0003c00000 */
[----:B------:R0:W1:Y:S02]  /*22750*/  SHFL.UP P6, R14, R13, R12, R11 ;  /* 0x0400000c0d0e7389 */ /* 0x00006400000c000b */
[----:B01----:R-:W-:Y:S01]  /*22760*/  ENDCOLLECTIVE ;  /* 0x000000000000791b */ /* 0x003fe20003800000 */
.L_x_1627:
[----:B------:R-:W-:Y:S01]  /*22770*/  IMAD.MOV.U32 R12, RZ, RZ, 0x4 ;  /* 0x00000004ff0c7424 */ /* 0x000fe200078e00ff */
[----:B------:R-:W-:-:S05]  /*22780*/  SEL R2, R14, RZ, P2 ;  /* 0x000000ff0e027207 */ /* 0x000fca0001000000 */
[----:B------:R-:W-:-:S04]  /*22790*/  IMAD.IADD R2, R5, 0x1, R2 ;  /* 0x0000000105027824 */ /* 0x000fc800078e0202 */
[----:B------:R-:W-:-:S07]  /*227a0*/  IMAD.MOV.U32 R13, RZ, RZ, R2 ;  /* 0x000000ffff0d7224 */ /* 0x000fce00078e0002 */
[----:B------:R-:W-:Y:S05]  /*227b0*/  WARPSYNC.COLLECTIVE R15, `(.L_x_1628) ;  /* 0x000000000f087348 */ /* 0x000fea0003c00000 */
[----:B------:R0:W1:Y:S02]  /*227c0*/  SHFL.UP P6, R14, R13, R12, R11 ;  /* 0x0400000c0d0e7389 */ /* 0x00006400000c000b */
[----:B01----:R-:W-:Y:S01]  /*227d0*/  ENDCOLLECTIVE ;  /* 0x000000000000791b */ /* 0x003fe20003800000 */
.L_x_1628:
[----:B------:R-:W-:Y:S01]  /*227e0*/  IMAD.MOV.U32 R12, RZ, RZ, 0x8 ;  /* 0x00000008ff0c7424 */ /* 0x000fe200078e00ff */
[----:B------:R-:W-:-:S05]  /*227f0*/  SEL R3, R14, RZ, P3 ;  /* 0x000000ff0e037207 */ /* 0x000fca0001800000 */
[----:B------:R-:W-:-:S04]  /*22800*/  IMAD.IADD R8, R2, 0x1, R3 ;  /* 0x0000000102087824 */ /* 0x000fc800078e0203 */
[----:B------:R-:W-:-:S07]  /*22810*/  IMAD.MOV.U32 R13, RZ, RZ, R8 ;  /* 0x000000ffff0d7224 */ /* 0x000fce00078e0008 */
[----:B------:R-:W-:Y:S05]  /*22820*/  WARPSYNC.COLLECTIVE R15, `(.L_x_1629) ;  /* 0x000000000f087348 */ /* 0x000fea0003c00000 */
[----:B------:R0:W1:Y:S02]  /*22830*/  SHFL.UP P6, R14, R13, R12, R11 ;  /* 0x0400000c0d0e7389 */ /* 0x00006400000c000b */
[----:B01----:R-:W-:Y:S01]  /*22840*/  ENDCOLLECTIVE ;  /* 0x000000000000791b */ /* 0x003fe20003800000 */
.L_x_1629:
[----:B------:R-:W-:Y:S01]  /*22850*/  IMAD.MOV.U32 R12, RZ, RZ, 0x10 ;  /* 0x00000010ff0c7424 */ /* 0x000fe200078e00ff */
[----:B------:R-:W-:-:S05]  /*22860*/  SEL R5, R14, RZ, P4 ;  /* 0x000000ff0e057207 */ /* 0x000fca0002000000 */
[----:B------:R-:W-:-:S04]  /*22870*/  IMAD.IADD R5, R8, 0x1, R5 ;  /* 0x0000000108057824 */ /* 0x000fc800078e0205 */
[----:B------:R-:W-:-:S07]  /*22880*/  IMAD.MOV.U32 R13, RZ, RZ, R5 ;  /* 0x000000ffff0d7224 */ /* 0x000fce00078e0005 */
[----:B------:R-:W-:Y:S05]  /*22890*/  WARPSYNC.COLLECTIVE R15, `(.L_x_1630) ;  /* 0x000000000f087348 */ /* 0x000fea0003c00000 */
[----:B------:R0:W1:Y:S02]  /*228a0*/  SHFL.UP P6, R14, R13, R12, R11 ;  /* 0x0400000c0d0e7389 */ /* 0x00006400000c000b */
[----:B01----:R-:W-:Y:S01]  /*228b0*/  ENDCOLLECTIVE ;  /* 0x000000000000791b */ /* 0x003fe20003800000 */
.L_x_1630:
        /* <DEDUP_REMOVED lines=8> */
.L_x_1631:
[----:B------:R-:W-:Y:S05]  /*22940*/  BRA `(.L_x_1632) ;  /* 0xffffffb4005c7947 */ /* 0x000fea000383ffff */
.L_x_1497:
[----:B------:R-:W-:Y:S01]  /*22950*/  BSSY B0, `(.L_x_1633) ;  /* 0x0000007000007945 */ /* 0x000fe20003800000 */
[----:B------:R-:W-:Y:S02]  /*22960*/  IMAD.MOV.U32 R12, RZ, RZ, 0x1 ;  /* 0x00000001ff0c7424 */ /* 0x000fe400078e00ff */
[----:B------:R-:W-:Y:S02]  /*22970*/  IMAD.MOV.U32 R11, RZ, RZ, RZ ;  /* 0x000000ffff0b7224 */ /* 0x000fe400078e00ff */
[----:B------:R-:W-:-:S07]  /*22980*/  IMAD.MOV.U32 R15, RZ, RZ, -0x1 ;  /* 0xffffffffff0f7424 */ /* 0x000fce00078e00ff */
[----:B------:R-:W-:Y:S05]  /*22990*/  WARPSYNC.COLLECTIVE R15, `(.L_x_1634) ;  /* 0x000000000f087348 */ /* 0x000fea0003c00000 */
[----:B------:R0:W1:Y:S02]  /*229a0*/  SHFL.UP P6, R14, R13, R12, R11 ;  /* 0x0400000c0d0e7389 */ /* 0x00006400000c000b */
[----:B01----:R-:W-:Y:S01]  /*229b0*/  ENDCOLLECTIVE ;  /* 0x000000000000791b */ /* 0x003fe20003800000 */
.L_x_1634:
[----:B------:R-:W-:Y:S05]  /*229c0*/  BSYNC B0 ;  /* 0x0000000000007941 */ /* 0x000fea0003800000 */
.L_x_1633:
        /* <DEDUP_REMOVED lines=8> */
.L_x_1635:
[----:B------:R-:W-:Y:S01]  /*22a50*/  IMAD.MOV.U32 R12, RZ, RZ, 0x4 ;  /* 0x00000004ff0c7424 */ /* 0x000fe200078e00ff */
[----:B------:R-:W-:-:S05]  /*22a60*/  SEL R2, R14, RZ, P2 ;  /* 0x000000ff0e027207 */ /* 0x000fca0001000000 */
[----:B------:R-:W-:-:S04]  /*22a70*/  IMAD.IADD R2, R13, 0x1, R2 ;  /* 0x000000010d027824 */ /* 0x000fc800078e0202 */
[----:B------:R-:W-:-:S07]  /*22a80*/  IMAD.MOV.U32 R13, RZ, RZ, R2 ;  /* 0x000000ffff0d7224 */ /* 0x000fce00078e0002 */
[----:B------:R-:W-:Y:S05]  /*22a90*/  WARPSYNC.COLLECTIVE R15, `(.L_x_1636) ;  /* 0x000000000f087348 */ /* 0x000fea0003c00000 */
[----:B------:R0:W1:Y:S02]  /*22aa0*/  SHFL.UP P6, R14, R13, R12, R11 ;  /* 0x0400000c0d0e7389 */ /* 0x00006400000c000b */
[----:B01----:R-:W-:Y:S01]  /*22ab0*/  ENDCOLLECTIVE ;  /* 0x000000000000791b */ /* 0x003fe20003800000 */
.L_x_1636:
[----:B------:R-:W-:Y:S01]  /*22ac0*/  IMAD.MOV.U32 R12, RZ, RZ, 0x8 ;  /* 0x00000008ff0c7424 */ /* 0x000fe200078e00ff */
[----:B------:R-:W-:-:S05]  /*22ad0*/  SEL R3, R14, RZ, P3 ;  /* 0x000000ff0e037207 */ /* 0x000fca0001800000 */
[----:B------:R-:W-:-:S04]  /*22ae0*/  IMAD.IADD R3, R2, 0x1, R3 ;  /* 0x0000000102037824 */ /* 0x000fc800078e0203 */
[----:B------:R-:W-:-:S07]  /*22af0*/  IMAD.MOV.U32 R13, RZ, RZ, R3 ;  /* 0x000000ffff0d7224 */ /* 0x000fce00078e0003 */
[----:B------:R-:W-:Y:S05]  /*22b00*/  WARPSYNC.COLLECTIVE R15, `(.L_x_1637) ;  /* 0x000000000f087348 */ /* 0x000fea0003c00000 */
[----:B------:R0:W1:Y:S02]  /*22b10*/  SHFL.UP P6, R14, R13, R12, R11 ;  /* 0x0400000c0d0e7389 */ /* 0x00006400000c000b */
[----:B01----:R-:W-:Y:S01]  /*22b20*/  ENDCOLLECTIVE ;  /* 0x000000000000791b */ /* 0x003fe20003800000 */
.L_x_1637:
[----:B------:R-:W-:Y:S01]  /*22b30*/  IMAD.MOV.U32 R12, RZ, RZ, 0x10 ;  /* 0x00000010ff0c7424 */ /* 0x000fe200078e00ff */
[----:B------:R-:W-:-:S05]  /*22b40*/  SEL R14, R14, RZ, P4 ;  /* 0x000000ff0e0e7207 */ /* 0x000fca0002000000 */
[----:B------:R-:W-:-:S04]  /*22b50*/  IMAD.IADD R5, R3, 0x1, R14 ;  /* 0x0000000103057824 */ /* 0x000fc800078e020e */
[----:B------:R-:W-:-:S07]  /*22b60*/  IMAD.MOV.U32 R13, RZ, RZ, R5 ;  /* 0x000000ffff0d7224 */ /* 0x000fce00078e0005 */
[----:B------:R-:W-:Y:S05]  /*22b70*/  WARPSYNC.COLLECTIVE R15, `(.L_x_1638) ;  /* 0x000000000f087348 */ /* 0x000fea0003c00000 */
[----:B------:R0:W1:Y:S02]  /*22b80*/  SHFL.UP P6, R14, R13, R12, R11 ;  /* 0x0400000c0d0e7389 */ /* 0x00006400000c000b */
[----:B01----:R-:W-:Y:S01]  /*22b90*/  ENDCOLLECTIVE ;  /* 0x000000000000791b */ /* 0x003fe20003800000 */
.L_x_1638:
        /* <DEDUP_REMOVED lines=8> */
.L_x_1639:
[----:B------:R-:W-:Y:S05]  /*22c20*/  BRA `(.L_x_1640) ;  /* 0xffffffb400487947 */ /* 0x000fea000383ffff */
.L_x_1499:
[----:B------:R-:W-:Y:S01]  /*22c30*/  BSSY B0, `(.L_x_1641) ;  /* 0x0000006000007945 */ /* 0x000fe20003800000 */
[----:B------:R-:W-:Y:S01]  /*22c40*/  PLOP3.LUT P6, PT, P6, PT, PT, 0x8, 0x0 ;  /* 0x000000000000781c */ /* 0x000fe200037ce170 */
[----:B------:R-:W-:-:S12]  /*22c50*/  IMAD.MOV.U32 R15, RZ, RZ, -0x1 ;  /* 0xffffffffff0f7424 */ /* 0x000fd800078e00ff */
[----:B0-----:R-:W-:Y:S05]  /*22c60*/  WARPSYNC.COLLECTIVE R15, `(.L_x_1642) ;  /* 0x000000000f087348 */ /* 0x001fea0003c00000 */
[----:B------:R-:W-:Y:S01]  /*22c70*/  VOTE.ANY R14, PT, P6 ;  /* 0x00000000000e7806 */ /* 0x000fe200030e0100 */
[----:B0-----:R-:W-:Y:S06]  /*22c80*/  ENDCOLLECTIVE ;  /* 0x000000000000791b */ /* 0x001fec0003800000 */
.L_x_1642:
[----:B------:R-:W-:Y:S05]  /*22c90*/  BSYNC B0 ;  /* 0x0000000000007941 */ /* 0x000fea0003800000 */
.L_x_1641:
        /* <DEDUP_REMOVED lines=9> */
.L_x_1643:
[----:B------:R-:W-:Y:S02]  /*22d30*/  IMAD.MOV.U32 R13, RZ, RZ, R4 ;  /* 0x000000ffff0d7224 */ /* 0x000fe400078e0004 */
[----:B------:R-:W-:-:S07]  /*22d40*/  IMAD.MOV.U32 R7, RZ, RZ, R14 ;  /* 0x000000ffff077224 */ /* 0x000fce00078e000e */
[----:B------:R-:W-:Y:S05]  /*22d50*/  WARPSYNC.COLLECTIVE R15, `(.L_x_1644) ;  /* 0x000000000f087348 */ /* 0x000fea0003c00000 */
[----:B------:R0:W1:Y:S02]  /*22d60*/  SHFL.IDX P6, R14, R13, R12, R11 ;  /* 0x0000000c0d0e7389 */ /* 0x00006400000c000b */
[----:B01----:R-:W-:Y:S01]  /*22d70*/  ENDCOLLECTIVE ;  /* 0x000000000000791b */ /* 0x003fe20003800000 */
.L_x_1644:
[----:B------:R-:W-:Y:S01]  /*22d80*/  IMAD.MOV.U32 R4, RZ, RZ, R14 ;  /* 0x000000ffff047224 */ /* 0x000fe200078e000e */
[----:B------:R-:W-:Y:S06]  /*22d90*/  BRA `(.L_x_1645) ;  /* 0xffffffb400287947 */ /* 0x000fec000383ffff */
.L_x_1501:
[----:B------:R-:W-:Y:S01]  /*22da0*/  BSSY B0, `(.L_x_1646) ;  /* 0x0000007000007945 */ /* 0x000fe20003800000 */
[----:B------:R-:W-:Y:S02]  /*22db0*/  IMAD.MOV.U32 R13, RZ, RZ, R3 ;  /* 0x000000ffff0d7224 */ /* 0x000fe400078e0003 */
[----:B------:R-:W-:Y:S02]  /*22dc0*/  IMAD.MOV.U32 R11, RZ, RZ, 0x1f ;  /* 0x0000001fff0b7424 */ /* 0x000fe400078e00ff */
[----:B------:R-:W-:-:S07]  /*22dd0*/  IMAD.MOV.U32 R15, RZ, RZ, -0x1 ;  /* 0xffffffffff0f7424 */ /* 0x000fce00078e00ff */
[----:B0123--:R-:W-:Y:S05]  /*22de0*/  WARPSYNC.COLLECTIVE R15, `(.L_x_1647) ;  /* 0x000000000f087348 */ /* 0x00ffea0003c00000 */
[----:B------:R4:W0:Y:S02]  /*22df0*/  SHFL.IDX P6, R14, R13, R12, R11 ;  /* 0x0000000c0d0e7389 */ /* 0x00082400000c000b */
[----:B01234-:R-:W-:Y:S01]  /*22e00*/  ENDCOLLECTIVE ;  /* 0x000000000000791b */ /* 0x01ffe20003800000 */
.L_x_1647:
[----:B------:R-:W-:Y:S05]  /*22e10*/  BSYNC B0 ;  /* 0x0000000000007941 */ /* 0x000fea0003800000 */
.L_x_1646:
[----:B------:R-:W-:Y:S01]  /*22e20*/  IMAD.MOV.U32 R24, RZ, RZ, R14 ;  /* 0x000000ffff187224 */ /* 0x000fe200078e000e */
[----:B------:R-:W-:Y:S06]  /*22e30*/  BRA `(.L_x_1500) ;  /* 0xffffffb400187947 */ /* 0x000fec000383ffff */
.L_x_1505:
[----:B-1----:R1:W4:Y:S02]  /*22e40*/  SYNCS.PHASECHK.TRANS64.TRYWAIT P0, [R7+URZ+0x38820], R0 ;  /* 0x03882000070075a7 */ /* 0x002324000800017f */
[----:B----4-:R-:W-:Y:S05]  /*22e50*/  @!P0 NANOSLEEP.SYNCS 0x989680 ;  /* 0x009896800000895d */ /* 0x010fea0003900000 */
[----:B------:R-:W4:Y:S02]  /*22e60*/  @!P0 SYNCS.PHASECHK.TRANS64 P0, [R7+URZ+0x38820], R0 ;  /* 0x03882000070085a7 */ /* 0x000f24000800007f */
[----:B----4-:R-:W-:Y:S05]  /*22e70*/  @!P0 BRA `(.L_x_1505) ;  /* 0xfffffffc00f08947 */ /* 0x010fea000383ffff */
[----:B------:R-:W-:Y:S05]  /*22e80*/  BRA `(.L_x_1648) ;  /* 0xffffffb800707947 */ /* 0x000fea000383ffff */
.L_x_1506:
        /* <DEDUP_REMOVED lines=11> */
.L_x_1650:
[----:B------:R-:W-:Y:S05]  /*22f40*/  BSYNC B0 ;  /* 0x0000000000007941 */ /* 0x000fea0003800000 */
.L_x_1649:
[----:B------:R-:W-:Y:S05]  /*22f50*/  BRA `(.L_x_1651) ;  /* 0xffffffb800587947 */ /* 0x000fea000383ffff */
.L_x_1507:
[----:B------:R-:W-:Y:S01]  /*22f60*/  BSSY B0, `(.L_x_1652) ;  /* 0x0000006000007945 */ /* 0x000fe20003800000 */
[----:B------:R-:W-:-:S07]  /*22f70*/  IMAD.MOV.U32 R15, RZ, RZ, -0x1 ;  /* 0xffffffffff0f7424 */ /* 0x000fce00078e00ff */
[----:B0123--:R-:W-:Y:S05]  /*22f80*/  WARPSYNC.COLLECTIVE R15, `(.L_x_1653) ;  /* 0x000000000f0c7348 */ /* 0x00ffea0003c00000 */
[----:B------:R-:W-:Y:S02]  /*22f90*/  ELECT P6, UR62, PT ;  /* 0x00000000003e782f */ /* 0x000fe400038c0000 */
[----:B------:R-:W-:Y:S01]  /*22fa0*/  MOV R14, UR62 ;  /* 0x0000003e000e7c02 */ /* 0x000fe20008000f00 */
[----:B0123--:R-:W-:Y:S10]  /*22fb0*/  ENDCOLLECTIVE ;  /* 0x000000000000791b */ /* 0x00fff40003800000 */
.L_x_1653:
[----:B------:R-:W-:Y:S05]  /*22fc0*/  BSYNC B0 ;  /* 0x0000000000007941 */ /* 0x000fea0003800000 */
.L_x_1652:
[----:B------:R-:W-:Y:S05]  /*22fd0*/  BRA `(.L_x_1654) ;  /* 0xffffffb8004c7947 */ /* 0x000fea000383ffff */
.L_x_1509:
[----:B-1----:R1:W4:Y:S02]  /*22fe0*/  SYNCS.PHASECHK.TRANS64.TRYWAIT P1, [R5+URZ+0x38840], R0 ;  /* 0x03884000050075a7 */ /* 0x002324000802017f */
[----:B----4-:R-:W-:Y:S05]  /*22ff0*/  @!P1 NANOSLEEP.SYNCS 0x989680 ;  /* 0x009896800000995d */ /* 0x010fea0003900000 */
[----:B------:R-:W4:Y:S02]  /*23000*/  @!P1 SYNCS.PHASECHK.TRANS64 P1, [R5+URZ+0x38840], R0 ;  /* 0x03884000050095a7 */ /* 0x000f24000802007f */
[----:B----4-:R-:W-:Y:S05]  /*23010*/  @!P1 BRA `(.L_x_1509) ;  /* 0xfffffffc00f09947 */ /* 0x010fea000383ffff */
[----:B------:R-:W-:Y:S05]  /*23020*/  BRA `(.L_x_1655) ;  /* 0xffffffb8006c7947 */ /* 0x000fea000383ffff */
.L_x_1511:
[----:B----4-:R4:W0:Y:S02]  /*23030*/  SYNCS.PHASECHK.TRANS64.TRYWAIT P1, [R3+URZ+0x38840], R2 ;  /* 0x03884002030075a7 */ /* 0x010824000802017f */
[----:B0-----:R-:W-:Y:S05]  /*23040*/  @!P1 NANOSLEEP.SYNCS 0x989680 ;  /* 0x009896800000995d */ /* 0x001fea0003900000 */
[----:B------:R-:W0:Y:S02]  /*23050*/  @!P1 SYNCS.PHASECHK.TRANS64 P1, [R3+URZ+0x38840], R2 ;  /* 0x03884002030095a7 */ /* 0x000e24000802007f */
[----:B0-----:R-:W-:Y:S05]  /*23060*/  @!P1 BRA `(.L_x_1511) ;  /* 0xfffffffc00f09947 */ /* 0x001fea000383ffff */
[----:B------:R-:W-:Y:S05]  /*23070*/  BRA `(.L_x_1656) ;  /* 0xffffffb800787947 */ /* 0x000fea000383ffff */
.L_x_1513:
[----:B------:R0:W0:Y:S02]  /*23080*/  SYNCS.PHASECHK.TRANS64.TRYWAIT P1, [R5+URZ+0x38860], R0 ;  /* 0x03886000050075a7 */ /* 0x000024000802017f */
[----:B0-----:R-:W-:Y:S05]  /*23090*/  @!P1 NANOSLEEP.SYNCS 0x989680 ;  /* 0x009896800000995d */ /* 0x001fea0003900000 */
[----:B------:R-:W0:Y:S02]  /*230a0*/  @!P1 SYNCS.PHASECHK.TRANS64 P1, [R5+URZ+0x38860], R0 ;  /* 0x03886000050095a7 */ /* 0x000e24000802007f */
[----:B0-----:R-:W-:Y:S05]  /*230b0*/  @!P1 BRA `(.L_x_1513) ;  /* 0xfffffffc00f09947 */ /* 0x001fea000383ffff */
[----:B------:R-:W-:Y:S05]  /*230c0*/  BRA `(.L_x_1657) ;  /* 0xffffffb800747947 */ /* 0x000fea000383ffff */
.L_x_1658:
        /* <DEDUP_REMOVED lines=11> */
.L_x_5832:


//--------------------- .text._ZN7cutlass13device_kernelIN5flash11enable_sm90INS1_16FlashAttnFwdSm90INS1_25CollectiveMainloopFwdSm90ILi2EN4cute5tupleIJNS5_1CILi1EEES8_S8_EEENS6_IJNS7_ILi64EEESA_SA_EEELi512ENS_10bfloat16_tEfNS_4arch4Sm90ELb0ELb1ELb1ELb0ELb1ELb0ELb0ELb0ELb0ELb1ELb1ELb0EEENS1_21CollectiveEpilogueFwdINS6_IJSA_NS7_ILi512EEESA_EEES9_SC_SE_Li256ELb0ELb1ELb1ELb0EEENS1_19SingleTileSchedulerILb0ELb1ELb1ELi64EEEEEEEEEvNT_6ParamsE --------------------------
	.section	.text._ZN7cutlass13device_kernelIN5flash11enable_sm90INS1_16FlashAttnFwdSm90INS1_25CollectiveMainloopFwdSm90ILi2EN4cute5tupleIJNS5_1CILi1EEES8_S8_EEENS6_IJNS7_ILi64EEESA_SA_EEELi512ENS_10bfloat16_tEfNS_4arch4Sm90ELb0ELb1ELb1ELb0ELb1ELb0ELb0ELb0ELb0ELb1ELb1ELb0EEENS1_21CollectiveEpilogueFwdINS6_IJSA_NS7_ILi512EEESA_EEES9_SC_SE_Li256ELb0ELb1ELb1ELb0EEENS1_19SingleTileSchedulerILb0ELb1ELb1ELi64EEEEEEEEEvNT_6ParamsE,"ax",@progbits
	.align	128
.text._ZN7cutlass13device_kernelIN5flash11enable_sm90INS1_16FlashAttnFwdSm90INS1_25CollectiveMainloopFwdSm90ILi2EN4cute5tupleIJNS5_1CILi1EEES8_S8_EEENS6_IJNS7_ILi64EEESA_SA_EEELi512ENS_10bfloat16_tEfNS_4arch4Sm90ELb0ELb1ELb1ELb0ELb1ELb0ELb0ELb0ELb0ELb1ELb1ELb0EEENS1_21CollectiveEpilogueFwdINS6_IJSA_NS7_ILi512EEESA_EEES9_SC_SE_Li256ELb0ELb1ELb1ELb0EEENS1_19SingleTileSchedulerILb0ELb1ELb1ELi64EEEEEEEEEvNT_6ParamsE:
        .type           _ZN7cutlass13device_kernelIN5flash11enable_sm90INS1_16FlashAttnFwdSm90INS1_25CollectiveMainloopFwdSm90ILi2EN4cute5tupleIJNS5_1CILi1EEES8_S8_EEENS6_IJNS7_ILi64EEESA_SA_EEELi512ENS_10bfloat16_tEfNS_4arch4Sm90ELb0ELb1ELb1ELb0ELb1ELb0ELb0ELb0ELb0ELb1ELb1ELb0EEENS1_21CollectiveEpilogueFwdINS6_IJSA_NS7_ILi512EEESA_EEES9_SC_SE_Li256ELb0ELb1ELb1ELb0EEENS1_19SingleTileSchedulerILb0ELb1ELb1ELi64EEEEEEEEEvNT_6ParamsE,@function
        .size           _ZN7cutlass13device_kernelIN5flash11enable_sm90INS1_16FlashAttnFwdSm90INS1_25CollectiveMainloopFwdSm90ILi2EN4cute5tupleIJNS5_1CILi1EEES8_S8_EEENS6_IJNS7_ILi64EEESA_SA_EEELi512ENS_10bfloat16_tEfNS_4arch4Sm90ELb0ELb1ELb1ELb0ELb1ELb0ELb0ELb0ELb0ELb1ELb1ELb0EEENS1_21CollectiveEpilogueFwdINS6_IJSA_NS7_ILi512EEESA_EEES9_SC_SE_Li256ELb0ELb1ELb1ELb0EEENS1_19SingleTileSchedulerILb0ELb1ELb1ELi64EEEEEEEEEvNT_6ParamsE,(.L_x_5833 - _ZN7cutlass13device_kernelIN5flash11enable_sm90INS1_16FlashAttnFwdSm90INS1_25CollectiveMainloopFwdSm90ILi2EN4cute5tupleIJNS5_1CILi1EEES8_S8_EEENS6_IJNS7_ILi64EEESA_SA_EEELi512ENS_10bfloat16_tEfNS_4arch4Sm90ELb0ELb1ELb1ELb0ELb1ELb0ELb0ELb0ELb0ELb1ELb1ELb0EEENS1_21CollectiveEpilogueFwdINS6_IJSA_NS7_ILi512EEESA_EEES9_SC_SE_Li256ELb0ELb1ELb1ELb0EEENS1_19SingleTileSchedulerILb0ELb1ELb1ELi64EEEEEEEEEvNT_6ParamsE)
        .other          _ZN7cutlass13device_kernelIN5flash11enable_sm90INS1_16FlashAttnFwdSm90INS1_25CollectiveMainloopFwdSm90ILi2EN4cute5tupleIJNS5_1CILi1EEES8_S8_EEENS6_IJNS7_ILi64EEESA_SA_EEELi512ENS_10bfloat16_tEfNS_4arch4Sm90ELb0ELb1ELb1ELb0ELb1ELb0ELb0ELb0ELb0ELb1ELb1ELb0EEENS1_21CollectiveEpilogueFwdINS6_IJSA_NS7_ILi512EEESA_EEES9_SC_SE_Li256ELb0ELb1ELb1ELb0EEENS1_19SingleTileSchedulerILb0ELb1ELb1ELi64EEEEEEEEEvNT_6ParamsE,@"STO_CUDA_ENTRY STV_DEFAULT"
_ZN7cutlass13device_kernelIN5flash11enable_sm90INS1_16FlashAttnFwdSm90INS1_25CollectiveMainloopFwdSm90ILi2EN4cute5tupleIJNS5_1CILi1EEES8_S8_EEENS6_IJNS7_ILi64EEESA_SA_EEELi512ENS_10bfloat16_tEfNS_4arch4Sm90ELb0ELb1ELb1ELb0ELb1ELb0ELb0ELb0ELb0ELb1ELb1ELb0EEENS1_21CollectiveEpilogueFwdINS6_IJSA_NS7_ILi512EEESA_EEES9_SC_SE_Li256ELb0ELb1ELb1ELb0EEENS1_19SingleTileSchedulerILb0ELb1ELb1ELi64EEEEEEEEEvNT_6ParamsE:
        /* <DEDUP_REMOVED lines=40> */
.L_x_1659:
        /* <DEDUP_REMOVED lines=22> */
.L_x_1660:
        /* <DEDUP_REMOVED lines=18> */
.L_x_1661:
        /* <DEDUP_REMOVED lines=22> */
.L_x_1662:
        /* <DEDUP_REMOVED lines=23> */
.L_x_1663:
        /* <DEDUP_REMOVED lines=9> */
.L_x_1666:
[----:B------:R-:W-:-:S08]  /*0860*/  NOP ;  /* 0x0000000000007918 */ /* 0x000fd00000000000 */
[----:B------:R-:W0:Y:S02]  /*0870*/  USETMAXREG.TRY_ALLOC.CTAPOOL UP0, 0xe8 ;  /* 0x000000e8000079c8 */ /* 0x000e240008000600 */
[----:B0-----:R-:W-:-:S13]  /*0880*/  PLOP3.LUT P0, PT, PT, PT, UP0, 0x80, 0x0 ;  /* 0x000000000000781c */ /* 0x001fda0003f0f008 */
[----:B------:R-:W-:Y:S05]  /*0890*/  @!P0 BRA `(.L_x_1666) ;  /* 0xfffffffc00f08947 */ /* 0x000fea000383ffff */
[----:B------:R-:W0:Y:S01]  /*08a0*/  LDC R2, c[0x0][0xc50] ;  /* 0x00031400ff027b82 */ /* 0x000e220000000800 */
[----:B------:R-:W-:-:S04]  /*08b0*/  LOP3.LUT R0, R30, 0xffffff80, RZ, 0xc0, !PT ;  /* 0xffffff801e007812 */ /* 0x000fc800078ec0ff */
[----:B------:R-:W-:-:S03]  /*08c0*/  ISETP.NE.AND P0, PT, R0, 0x80, PT ;  /* 0x000000800000780c */ /* 0x000fc60003f05270 */
[----:B------:R-:W1:Y:S08]  /*08d0*/  S2UR UR4, SR_CTAID.Y ;  /* 0x00000000000479c3 */ /* 0x000e700000002600 */
[----:B------:R-:W2:Y:S08]  /*08e0*/  S2UR UR5, SR_CTAID.Z ;  /* 0x00000000000579c3 */ /* 0x000eb00000002700 */
[----:B------:R-:W-:Y:S06]  /*08f0*/  @!P0 BAR.ARV 0x8, 0x100 ;  /* 0x0204000000008b1d */ /* 0x000fec0000002000 */
[----:B0-----:R-:W-:-:S02]  /*0900*/  ISETP.NE.AND P1, PT, R2, 0x1, PT ;  /* 0x000000010200780c */ /* 0x001fc40003f25270 */
[----:B------:R-:W-:Y:S01]  /*0910*/  ISETP.GE.U32.AND P0, PT, R30, 0x100, PT ;  /* 0x000001001e00780c */ /* 0x000fe20003f06070 */
[----:B-1----:R-:W-:-:S10]  /*0920*/  IMAD.U32 R18, RZ, RZ, UR4 ;  /* 0x00000004ff127e24 */ /* 0x002fd4000f8e00ff */
[----:B------:R-:W0:Y:S08]  /*0930*/  @P1 LDC R0, c[0x0][0xc54] ;  /* 0x00031500ff001b82 */ /* 0x000e300000000800 */
[----:B------:R-:W-:Y:S08]  /*0940*/  @P0 BAR.ARV 0xf, 0x100 ;  /* 0x03c4000000000b1d */ /* 0x000ff00000002000 */
[----:B------:R-:W1:Y:S01]  /*0950*/  @P1 LDC R3, c[0x0][0xc58] ;  /* 0x00031600ff031b82 */ /* 0x000e620000000800 */
[----:B--2---:R-:W-:Y:S01]  /*0960*/  ISETP.LE.AND P0, PT, RZ, UR5, PT ;  /* 0x00000005ff007c0c */ /* 0x004fe2000bf03270 */
[----:B0-----:R-:W-:-:S05]  /*0970*/  @P1 IMAD.HI.U32 R0, R0, UR4, RZ ;  /* 0x0000000400001c27 */ /* 0x001fca000f8e00ff */
[----:B-1----:R-:W-:-:S05]  /*0980*/  @P1 SHF.R.U32.HI R18, RZ, R3, R0 ;  /* 0x00000003ff121219 */ /* 0x002fca0000011600 */
[----:B------:R-:W-:-:S04]  /*0990*/  IMAD.MOV R3, RZ, RZ, -R18 ;  /* 0x000000ffff037224 */ /* 0x000fc800078e0a12 */
[----:B------:R-:W-:Y:S01]  /*09a0*/  IMAD R8, R2, R3, UR4 ;  /* 0x0000000402087e24 */ /* 0x000fe2000f8e0203 */
[----:B------:R-:W-:Y:S06]  /*09b0*/  @!P0 BRA `(.L_x_1667) ;  /* 0x0000013800148947 */ /* 0x000fec0003800000 */
[----:B------:R-:W0:Y:S01]  /*09c0*/  S2R R152, SR_CTAID.X ;  /* 0x0000000000987919 */ /* 0x000e220000002500 */
[----:B------:R-:W-:Y:S01]  /*09d0*/  ULDC.64 UR4, c[0x0][0x418] ;  /* 0x0001060000047ab9 */ /* 0x000fe20000000a00 */
[----:B------:R-:W-:Y:S01]  /*09e0*/  ULDC UR41, c[0x0][0x424] ;  /* 0x0001090000297ab9 */ /* 0x000fe20000000800 */
[----:B------:R-:W-:Y:S01]  /*09f0*/  UISETP.NE.U32.AND UP0, UPT, UR4, URZ, UPT ;  /* 0x0000003f0400728c */ /* 0x000fe2000bf05070 */
[----:B------:R-:W1:Y:S01]  /*0a00*/  S2UR UR42, SR_CgaCtaId ;  /* 0x00000000002a79c3 */ /* 0x000e620000008800 */
[----:B------:R-:W-:Y:S01]  /*0a10*/  ULDC UR6, c[0x0][0x2f0] ;  /* 0x0000bc0000067ab9 */ /* 0x000fe20000000800 */
[----:B------:R-:W-:Y:S01]  /*0a20*/  VIADD R22, R30, 0xffffff80 ;  /* 0xffffff801e167836 */ /* 0x000fe20000000000 */
[----:B------:R-:W-:-:S04]  /*0a30*/  UISETP.NE.AND.EX UP0, UPT, UR5, URZ, UPT, UP0 ;  /* 0x0000003f0500728c */ /* 0x000fc8000bf05300 */
[----:B------:R-:W-:Y:S02]  /*0a40*/  USEL UR41, UR41, 0x1, UP0 ;  /* 0x0000000129297887 */ /* 0x000fe40008000000 */
[----:B------:R-:W-:Y:S02]  /*0a50*/  UISETP.NE.AND UP0, UPT, UR9, 0x1, UPT ;  /* 0x000000010900788c */ /* 0x000fe4000bf05270 */
[----:B------:R-:W-:-:S04]  /*0a60*/  UIMAD UR4, UR41, UR6, 0x3f ;  /* 0x0000003f290474a4 */ /* 0x000fc8000f8e0206 */
[----:B------:R-:W-:Y:S01]  /*0a70*/  PLOP3.LUT P0, PT, PT, PT, UP0, 0x80, 0x0 ;  /* 0x000000000000781c */ /* 0x000fe20003f0f008 */
[----:B------:R-:W-:-:S04]  /*0a80*/  USHF.R.S32.HI UR5, URZ, 0x1f, UR4 ;  /* 0x0000001f3f057899 */ /* 0x000fc80008011404 */
[----:B------:R-:W-:-:S04]  /*0a90*/  ULEA.HI UR5, UR5, UR4, URZ, 0x6 ;  /* 0x0000000405057291 */ /* 0x000fc8000f8f303f */
[----:B------:R-:W-:Y:S01]  /*0aa0*/  USHF.R.S32.HI UR5, URZ, 0x6, UR5 ;  /* 0x000000063f057899 */ /* 0x000fe20008011405 */
[----:B0-----:R-:W-:-:S03]  /*0ab0*/  SHF.L.U32 R152, R152, 0x6, RZ ;  /* 0x0000000698987819 */ /* 0x001fc600000006ff */
[----:B-1----:R-:W-:Y:S08]  /*0ac0*/  @!P0 BRA `(.L_x_1668) ;  /* 0x0000002000f48947 */ /* 0x002ff00003800000 */
[----:B------:R-:W0:Y:S01]  /*0ad0*/  LDC R0, c[0x0][0x448] ;  /* 0x00011200ff007b82 */ /* 0x000e220000000800 */
[----:B------:R-:W-:Y:S02]  /*0ae0*/  ULDC UR7, c[0x0][0x288] ;  /* 0x0000a20000077ab9 */ /* 0x000fe40000000800 */
[----:B------:R-:W-:-:S04]  /*0af0*/  UIADD3 UR4, -UR7, 0x1, URZ ;  /* 0x0000000107047890 */ /* 0x000fc8000fffe13f */
[----:B------:R-:W-:Y:S01]  /*0b00*/  UIMAD UR4, UR41, UR6, UR4 ;  /* 0x00000006290472a4 */ /* 0x000fe2000f8e0204 */
[----:B------:R-:W1:Y:S01]  /*0b10*/  LDC.64 R6, c[0x0][0x9e0] ;  /* 0x00027800ff067b82 */ /* 0x000e620000000a00 */
[----:B0-----:R-:W-:Y:S01]  /*0b20*/  ISETP.NE.AND P1, PT, R0, 0x1, PT ;  /* 0x000000010000780c */ /* 0x001fe20003f25270 */
[----:B------:R-:W-:Y:S01]  /*0b30*/  VIADD R0, R152, 0x3f ;  /* 0x0000003f98007836 */ /* 0x000fe20000000000 */
[----:B-1----:R-:W-:-:S11]  /*0b40*/  ISETP.GE.AND P2, PT, R7, 0x1, PT ;  /* 0x000000010700780c */ /* 0x002fd60003f46270 */
[----:B------:R-:W0:Y:S08]  /*0b50*/  @P1 LDC R3, c[0x0][0x44c] ;  /* 0x00011300ff031b82 */ /* 0x000e300000000800 */
[----:B------:R-:W1:Y:S01]  /*0b60*/  @P1 LDC R5, c[0x0][0x450] ;  /* 0x00011400ff051b82 */ /* 0x000e620000000800 */
[----:B0-----:R-:W-:-:S05]  /*0b70*/  @P1 IMAD.HI.U32 R2, R0, R3, RZ ;  /* 0x0000000300021227 */ /* 0x001fca00078e00ff */
[----:B-1----:R-:W-:-:S05]  /*0b80*/  @P1 SHF.R.U32.HI R0, RZ, R5, R2 ;  /* 0x00000005ff001219 */ /* 0x002fca0000011602 */
[----:B------:R-:W-:-:S04]  /*0b90*/  VIADD R3, R0, UR4 ;  /* 0x0000000400037c36 */ /* 0x000fc80008000000 */
[----:B------:R-:W-:Y:S01]  /*0ba0*/  IMAD.IADD R0, R3, 0x1, R6 ;  /* 0x0000000103007824 */ /* 0x000fe200078e0206 */
[----:B------:R-:W-:Y:S06]  /*0bb0*/  @!P2 BRA `(.L_x_1669) ;  /* 0x000000000040a947 */ /* 0x000fec0003800000 */
[C---:B------:R-:W-:Y:S02]  /*0bc0*/  ISETP.GT.AND P0, PT, R3.reuse, RZ, PT ;  /* 0x000000ff0300720c */ /* 0x040fe40003f04270 */
[----:B------:R-:W-:-:S11]  /*0bd0*/  IADD3 R2, R3, -0x1, RZ ;  /* 0xffffffff03027810 */ /* 0x000fd60007ffe0ff */
[----:B------:R-:W-:Y:S05]  /*0be0*/  @P0 BRA `(.L_x_1670) ;  /* 0x00000000001c0947 */ /* 0x000fea0003800000 */
[----:B------:R-:W-:Y:S01]  /*0bf0*/  ISETP.NE.AND P0, PT, R7, 0x1, PT ;  /* 0x000000010700780c */ /* 0x000fe20003f05270 */
[----:B------:R-:W-:-:S12]  /*0c00*/  IMAD.MOV R3, RZ, RZ, -R3 ;  /* 0x000000ffff037224 */ /* 0x000fd800078e0a03 */
[----:B------:R-:W0:Y:S02]  /*0c10*/  @P0 LDC.64 R4, c[0x0][0x9e8] ;  /* 0x00027a00ff040b82 */ /* 0x000e240000000a00 */
[----:B0-----:R-:W-:-:S05]  /*0c20*/  @P0 IMAD.HI.U32 R2, R3, R4, RZ ;  /* 0x0000000403020227 */ /* 0x001fca00078e00ff */
[----:B------:R-:W-:-:S04]  /*0c30*/  @P0 SHF.R.U32.HI R3, RZ, R5, R2 ;  /* 0x00000005ff030219 */ /* 0x000fc80000011602 */
[----:B------:R-:W-:Y:S01]  /*0c40*/  LOP3.LUT R2, RZ, R3, RZ, 0x33, !PT ;  /* 0x00000003ff027212 */ /* 0x000fe200078e33ff */
[----:B------:R-:W-:Y:S06]  /*0c50*/  BRA `(.L_x_1671) ;  /* 0x0000000000107947 */ /* 0x000fec0003800000 */
.L_x_1670:
[----:B------:R-:W-:-:S13]  /*0c60*/  ISETP.NE.AND P0, PT, R7, 0x1, PT ;  /* 0x000000010700780c */ /* 0x000fda0003f05270 */
[----:B------:R-:W0:Y:S02]  /*0c70*/  @P0 LDC.64 R4, c[0x0][0x9e8] ;  /* 0x00027a00ff040b82 */ /* 0x000e240000000a00 */
[----:B0-----:R-:W-:-:S05]  /*0c80*/  @P0 IMAD.HI.U32 R4, R2, R4, RZ ;  /* 0x0000000402040227 */ /* 0x001fca00078e00ff */
[----:B------:R-:W-:-:S07]  /*0c90*/  @P0 SHF.R.U32.HI R2, RZ, R5, R4 ;  /* 0x00000005ff020219 */ /* 0x000fce0000011604 */
.L_x_1671:
[----:B------:R-:W-:-:S05]  /*0ca0*/  IMAD R3, R2, R7, R7 ;  /* 0x0000000702037224 */ /* 0x000fca00078e0207 */
[----:B------:R-:W-:-:S07]  /*0cb0*/  VIMNMX R0, R0, R3, PT ;  /* 0x0000000300007248 */ /* 0x000fce0003fe0100 */
.L_x_1669:
[----:B------:R-:W0:Y:S01]  /*0cc0*/  @P1 LDC R5, c[0x0][0x44c] ;  /* 0x00011300ff051b82 */ /* 0x000e220000000800 */
[----:B------:R-:W-:Y:S01]  /*0cd0*/  VIADD R0, R0, 0x3f ;  /* 0x0000003f00007836 */ /* 0x000fe20000000000 */
[----:B------:R-:W-:Y:S01]  /*0ce0*/  UIMAD UR41, UR41, UR6, -UR7 ;  /* 0x00000006292972a4 */ /* 0x000fe2000f8e0a07 */
[----:B------:R-:W-:-:S03]  /*0cf0*/  ULDC UR4, c[0x0][0x9dc] ;  /* 0x0002770000047ab9 */ /* 0x000fc60000000800 */
[----:B------:R-:W-:Y:S02]  /*0d00*/  SHF.R.S32.HI R3, RZ, 0x1f, R0 ;  /* 0x0000001fff037819 */ /* 0x000fe40000011400 */
[----:B------:R-:W1:Y:S02]  /*0d10*/  @P1 LDC R9, c[0x0][0x450] ;  /* 0x00011400ff091b82 */ /* 0x000e640000000800 */
[----:B------:R-:W-:-:S04]  /*0d20*/  LEA.HI R3, R3, R0, RZ, 0x6 ;  /* 0x0000000003037211 */ /* 0x000fc800078f30ff */
[----:B------:R-:W-:-:S04]  /*0d30*/  SHF.R.S32.HI R3, RZ, 0x6, R3 ;  /* 0x00000006ff037819 */ /* 0x000fc80000011403 */
[----:B------:R-:W-:Y:S01]  /*0d40*/  VIMNMX R11, R3, UR5, PT ;  /* 0x00000005030b7c48 */ /* 0x000fe2000bfe0100 */
[----:B0-----:R-:W-:-:S05]  /*0d50*/  @P1 IMAD.HI.U32 R2, R152, R5, RZ ;  /* 0x0000000598021227 */ /* 0x001fca00078e00ff */
[----:B-1----:R-:W-:-:S05]  /*0d60*/  @P1 SHF.R.U32.HI R152, RZ, R9, R2 ;  /* 0x00000009ff981219 */ /* 0x002fca0000011602 */
[----:B------:R-:W-:-:S05]  /*0d70*/  VIADD R152, R152, UR41 ;  /* 0x0000002998987c36 */ /* 0x000fca0008000000 */
[----:B------:R-:W-:Y:S01]  /*0d80*/  IADD3 R0, R152, -UR4, RZ ;  /* 0x8000000498007c10 */ /* 0x000fe2000fffe0ff */
[----:B------:R-:W-:Y:S06]  /*0d90*/  @!P2 BRA `(.L_x_1672) ;  /* 0x00000000003ca947 */ /* 0x000fec0003800000 */
[----:B------:R-:W-:-:S13]  /*0da0*/  ISETP.GT.AND P0, PT, R152, -0x1, PT ;  /* 0xffffffff9800780c */ /* 0x000fda0003f04270 */
[----:B------:R-:W-:Y:S05]  /*0db0*/  @P0 BRA `(.L_x_1673) ;  /* 0x00000000001c0947 */ /* 0x000fea0003800000 */
[----:B------:R-:W-:Y:S02]  /*0dc0*/  ISETP.NE.AND P0, PT, R7, 0x1, PT ;  /* 0x000000010700780c */ /* 0x000fe40003f05270 */
[----:B------:R-:W-:-:S11]  /*0dd0*/  LOP3.LUT R3, RZ, R152, RZ, 0x33, !PT ;  /* 0x00000098ff037212 */ /* 0x000fd600078e33ff */
[----:B------:R-:W0:Y:S02]  /*0de0*/  @P0 LDC.64 R4, c[0x0][0x9e8] ;  /* 0x00027a00ff040b82 */ /* 0x000e240000000a00 */
[----:B0-----:R-:W-:-:S05]  /*0df0*/  @P0 IMAD.HI.U32 R2, R3, R4, RZ ;  /* 0x0000000403020227 */ /* 0x001fca00078e00ff */
[----:B------:R-:W-:-:S04]  /*0e00*/  @P0 SHF.R.U32.HI R3, RZ, R5, R2 ;  /* 0x00000005ff030219 */ /* 0x000fc80000011602 */
[----:B------:R-:W-:Y:S01]  /*0e10*/  LOP3.LUT R152, RZ, R3, RZ, 0x33, !PT ;  /* 0x00000003ff987212 */ /* 0x000fe200078e33ff */
[----:B------:R-:W-:Y:S06]  /*0e20*/  BRA `(.L_x_1674) ;  /* 0x0000000000107947 */ /* 0x000fec0003800000 */
.L_x_1673:
[----:B------:R-:W-:-:S13]  /*0e30*/  ISETP.NE.AND P0, PT, R7, 0x1, PT ;  /* 0x000000010700780c */ /* 0x000fda0003f05270 */
[----:B------:R-:W0:Y:S02]  /*0e40*/  @P0 LDC.64 R2, c[0x0][0x9e8] ;  /* 0x00027a00ff020b82 */ /* 0x000e240000000a00 */
[----:B0-----:R-:W-:-:S05]  /*0e50*/  @P0 IMAD.HI.U32 R2, R152, R2, RZ ;  /* 0x0000000298020227 */ /* 0x001fca00078e00ff */
[----:B------:R-:W-:-:S07]  /*0e60*/  @P0 SHF.R.U32.HI R152, RZ, R3, R2 ;  /* 0x00000003ff980219 */ /* 0x000fce0000011602 */
.L_x_1674:
[----:B------:R-:W-:-:S05]  /*0e70*/  IMAD R3, R152, R7, RZ ;  /* 0x0000000798037224 */ /* 0x000fca00078e02ff */
[----:B------:R-:W-:-:S07]  /*0e80*/  VIMNMX R0, R0, R3, !PT ;  /* 0x0000000300007248 */ /* 0x000fce0007fe0100 */
.L_x_1672:
[----:B------:R-:W-:Y:S01]  /*0e90*/  SHF.R.S32.HI R3, RZ, 0x1f, R0 ;  /* 0x0000001fff037819 */ /* 0x000fe20000011400 */
[----:B------:R-:W-:Y:S01]  /*0ea0*/  IMAD.MOV.U32 R4, RZ, RZ, RZ ;  /* 0x000000ffff047224 */ /* 0x000fe200078e00ff */
[----:B------:R-:W-:Y:S02]  /*0eb0*/  LOP3.LUT R7, R8, 0xffff, RZ, 0xc0, !PT ;  /* 0x0000ffff08077812 */ /* 0x000fe400078ec0ff */
[----:B------:R-:W-:Y:S02]  /*0ec0*/  LEA.HI R3, R3, R0, RZ, 0x6 ;  /* 0x0000000003037211 */ /* 0x000fe400078f30ff */
[----:B------:R-:W-:Y:S02]  /*0ed0*/  SHF.R.U32.HI R0, RZ, 0x10, R8 ;  /* 0x00000010ff007819 */ /* 0x000fe40000011608 */
[----:B------:R-:W-:Y:S02]  /*0ee0*/  SHF.R.S32.HI R3, RZ, 0x6, R3 ;  /* 0x00000006ff037819 */ /* 0x000fe40000011403 */
[----:B------:R-:W-:-:S02]  /*0ef0*/  ISETP.NE.AND P0, PT, R0, RZ, PT ;  /* 0x000000ff0000720c */ /* 0x000fc40003f05270 */
[----:B------:R-:W-:-:S04]  /*0f00*/  VIMNMX R10, RZ, R3, !PT ;  /* 0x00000003ff0a7248 */ /* 0x000fc80007fe0100 */
[----:B------:R-:W-:-:S07]  /*0f10*/  ISETP.GT.AND P1, PT, R11, R10, PT ;  /* 0x0000000a0b00720c */ /* 0x000fce0003f24270 */
[----:B------:R-:W0:Y:S06]  /*0f20*/  @!P0 LDC R0, c[0x0][0x9f0] ;  /* 0x00027c00ff008b82 */ /* 0x000e2c0000000800 */
[----:B------:R-:W-:Y:S05]  /*0f30*/  @!P1 BRA `(.L_x_1675) ;  /* 0x0000000000709947 */ /* 0x000fea0003800000 */
[----:B0-----:R-:W-:Y:S02]  /*0f40*/  IABS R6, R0 ;  /* 0x0000000000067213 */ /* 0x001fe40000000000 */
[----:B------:R-:W-:Y:S02]  /*0f50*/  IADD3 R2, R0, -0x1, R11 ;  /* 0xffffffff00027810 */ /* 0x000fe40007ffe00b */
[----:B------:R-:W0:Y:S02]  /*0f60*/  I2F.RP R4, R6 ;  /* 0x0000000600047306 */ /* 0x000e240000209400 */
[----:B------:R-:W-:Y:S02]  /*0f70*/  IADD3 R5, -R10, R2, RZ ;  /* 0x000000020a057210 */ /* 0x000fe40007ffe1ff */
[----:B------:R-:W-:Y:S02]  /*0f80*/  IABS R2, R0 ;  /* 0x0000000000027213 */ /* 0x000fe40000000000 */
[----:B------:R-:W-:-:S02]  /*0f90*/  IABS R8, R5 ;  /* 0x0000000500087213 */ /* 0x000fc40000000000 */
[----:B------:R-:W-:-:S04]  /*0fa0*/  LOP3.LUT R5, R5, R0, RZ, 0x3c, !PT ;  /* 0x0000000005057212 */ /* 0x000fc800078e3cff */
[----:B------:R-:W-:Y:S01]  /*0fb0*/  ISETP.GE.AND P2, PT, R5, RZ, PT ;  /* 0x000000ff0500720c */ /* 0x000fe20003f46270 */
[----:B0-----:R-:W0:Y:S02]  /*0fc0*/  MUFU.RCP R4, R4 ;  /* 0x0000000400047308 */ /* 0x001e240000001000 */
[----:B0-----:R-:W-:Y:S02]  /*0fd0*/  VIADD R3, R4, 0xffffffe ;  /* 0x0ffffffe04037836 */ /* 0x001fe40000000000 */
[----:B------:R-:W-:Y:S02]  /*0fe0*/  IMAD.MOV R4, RZ, RZ, -R2 ;  /* 0x000000ffff047224 */ /* 0x000fe400078e0a02 */
[----:B------:R-:W-:Y:S02]  /*0ff0*/  IMAD.MOV.U32 R2, RZ, RZ, RZ ;  /* 0x000000ffff027224 */ /* 0x000fe400078e00ff */
[----:B------:R-:W0:Y:S02]  /*1000*/  F2I.FTZ.U32.TRUNC.NTZ R3, R3 ;  /* 0x0000000300037305 */ /* 0x000e24000021f000 */
[----:B0-----:R-:W-:-:S04]  /*1010*/  IMAD.MOV R9, RZ, RZ, -R3 ;  /* 0x000000ffff097224 */ /* 0x001fc800078e0a03 */
[----:B------:R-:W-:-:S04]  /*1020*/  IMAD R9, R9, R6, RZ ;  /* 0x0000000609097224 */ /* 0x000fc800078e02ff */
[----:B------:R-:W-:Y:S01]  /*1030*/  IMAD.HI.U32 R2, R3, R9, R2 ;  /* 0x0000000903027227 */ /* 0x000fe200078e0002 */
[----:B------:R-:W-:-:S05]  /*1040*/  MOV R3, R8 ;  /* 0x0000000800037202 */ /* 0x000fca0000000f00 */
[----:B------:R-:W-:-:S04]  /*1050*/  IMAD.HI.U32 R2, R2, R3, RZ ;  /* 0x0000000302027227 */ /* 0x000fc800078e00ff */
[----:B------:R-:W-:-:S05]  /*1060*/  IMAD R3, R2, R4, R3 ;  /* 0x0000000402037224 */ /* 0x000fca00078e0203 */
[----:B------:R-:W-:-:S13]  /*1070*/  ISETP.GT.U32.AND P1, PT, R6, R3, PT ;  /* 0x000000030600720c */ /* 0x000fda0003f24070 */
[----:B------:R-:W-:Y:S02]  /*1080*/  @!P1 IMAD.IADD R3, R3, 0x1, -R6 ;  /* 0x0000000103039824 */ /* 0x000fe400078e0a06 */
[----:B------:R-:W-:Y:S01]  /*1090*/  @!P1 VIADD R2, R2, 0x1 ;  /* 0x0000000102029836 */ /* 0x000fe20000000000 */
[----:B------:R-:W-:Y:S02]  /*10a0*/  ISETP.NE.AND P1, PT, R0, RZ, PT ;  /* 0x000000ff0000720c */ /* 0x000fe40003f25270 */
[----:B------:R-:W-:-:S13]  /*10b0*/  ISETP.GE.U32.AND P0, PT, R3, R6, PT ;  /* 0x000000060300720c */ /* 0x000fda0003f06070 */
[----:B------:R-:W-:-:S05]  /*10c0*/  @P0 IADD3 R2, R2, 0x1, RZ ;  /* 0x0000000102020810 */ /* 0x000fca0007ffe0ff */
[----:B------:R-:W-:Y:S01]  /*10d0*/  @!P2 IMAD.MOV R2, RZ, RZ, -R2 ;  /* 0x000000ffff02a224 */ /* 0x000fe200078e0a02 */
[----:B------:R-:W-:-:S05]  /*10e0*/  @!P1 LOP3.LUT R2, RZ, R0, RZ, 0x33, !PT ;  /* 0x00000000ff029212 */ /* 0x000fca00078e33ff */
[----:B------:R-:W-:-:S07]  /*10f0*/  IMAD.MOV.U32 R4, RZ, RZ, R2 ;  /* 0x000000ffff047224 */ /* 0x000fce00078e0002 */
.L_x_1675:
[-C--:B------:R-:W-:Y:S01]  /*1100*/  IMAD R3, R7, R4.reuse, R10 ;  /* 0x0000000407037224 */ /* 0x080fe200078e020a */
[----:B------:R-:W-:Y:S02]  /*1110*/  PLOP3.LUT P0, PT, PT, PT, PT, 0x80, 0x0 ;  /* 0x000000000000781c */ /* 0x000fe40003f0f070 */
[----:B------:R-:W-:Y:S02]  /*1120*/  CS2R R150, SRZ ;  /* 0x0000000000967805 */ /* 0x000fe4000001ff00 */
[----:B------:R-:W-:Y:S02]  /*1130*/  MOV R2, RZ ;  /* 0x000000ff00027202 */ /* 0x000fe40000000f00 */
[----:B------:R-:W-:Y:S02]  /*1140*/  CS2R R148, SRZ ;  /* 0x0000000000947805 */ /* 0x000fe4000001ff00 */
[----:B0-----:R-:W-:Y:S01]  /*1150*/  VIADDMNMX R0, R3, R4, R11, PT ;  /* 0x0000000403007246 */ /* 0x001fe2000380010b */
[----:B------:R-:W-:Y:S01]  /*1160*/  IMAD.MOV.U32 R4, RZ, RZ, RZ ;  /* 0x000000ffff047224 */ /* 0x000fe200078e00ff */
[----:B------:R-:W-:-:S02]  /*1170*/  CS2R R146, SRZ ;  /* 0x0000000000927805 */ /* 0x000fc4000001ff00 */
[----:B------:R-:W-:Y:S02]  /*1180*/  CS2R R144, SRZ ;  /* 0x0000000000907805 */ /* 0x000fe4000001ff00 */
[----:B------:R-:W-:Y:S02]  /*1190*/  ISETP.GT.AND P1, PT, R0, R3, PT ;  /* 0x000000030000720c */ /* 0x000fe40003f24270 */
        /* <DEDUP_REMOVED lines=77> */
[----:B------:R-:W-:Y:S01]  /*1670*/  ULEA.HI UR5, UR4, UR4, URZ, 0x1 ;  /* 0x0000000404057291 */ /* 0x000fe2000f8f083f */
[----:B------:R-:W-:-:S03]  /*1680*/  IADD3 R7, R2, -R7, RZ ;  /* 0x8000000702077210 */ /* 0x000fc60007ffe0ff */
[----:B------:R-:W-:Y:S02]  /*1690*/  ULOP3.LUT UR6, UR5, 0x1fffe, URZ, 0xc0, !UPT ;  /* 0x0001fffe05067892 */ /* 0x000fe4000f8ec03f */
[----:B------:R-:W-:Y:S01]  /*16a0*/  ULEA UR5, UR42, UR7, 0x18 ;  /* 0x000000072a057291 */ /* 0x000fe2000f8ec03f */
[----:B------:R-:W-:Y:S01]  /*16b0*/  IMAD R4, R4, 0x10, R7 ;  /* 0x0000001004047824 */ /* 0x000fe200078e0207 */
[----:B------:R-:W-:Y:S02]  /*16c0*/  UIADD3 UR6, UR4, -UR6, URZ ;  /* 0x8000000604067290 */ /* 0x000fe4000fffe03f */
[----:B------:R-:W-:Y:S02]  /*16d0*/  ULOP3.LUT UR4, UR39, 0x1, URZ, 0xfc, !UPT ;  /* 0x0000000127047892 */ /* 0x000fe4000f8efc3f */
[----:B------:R-:W-:Y:S02]  /*16e0*/  ULEA UR6, UR6, UR5, 0xf ;  /* 0x0000000506067291 */ /* 0x000fe4000f8e783f */
[----:B------:R-:W-:-:S02]  /*16f0*/  UISETP.NE.AND UP0, UPT, UR4, 0x3, UPT ;  /* 0x000000030400788c */ /* 0x000fc4000bf05270 */
[----:B------:R-:W-:-:S04]  /*1700*/  UIADD3 UR6, UR6, 0x400, URZ ;  /* 0x0000040006067890 */ /* 0x000fc8000fffe03f */
[----:B------:R-:W-:Y:S01]  /*1710*/  PLOP3.LUT P0, PT, PT, PT, UP0, 0x80, 0x0 ;  /* 0x000000000000781c */ /* 0x000fe20003f0f008 */
[----:B------:R-:W-:-:S04]  /*1720*/  USHF.R.U32.HI UR6, URZ, 0x4, UR6 ;  /* 0x000000043f067899 */ /* 0x000fc80008011606 */
[----:B------:R-:W-:-:S04]  /*1730*/  ULOP3.LUT UR6, UR6, 0x3fff, URZ, 0xc0, !UPT ;  /* 0x00003fff06067892 */ /* 0x000fc8000f8ec03f */
[----:B------:R-:W-:-:S04]  /*1740*/  ULOP3.LUT UR6, UR6, 0x2000000, URZ, 0xfc, !UPT ;  /* 0x0200000006067892 */ /* 0x000fc8000f8efc3f */
[----:B------:R-:W-:Y:S08]  /*1750*/  @!P0 BRA `(.L_x_1677) ;  /* 0x0000000000048947 */ /* 0x000ff00003800000 */
[----:B------:R-:W-:Y:S01]  /*1760*/  BPT.TRAP 0x1 ;  /* 0x000000040000795c */ /* 0x000fe20000300000 */
.L_x_1677:
[----:B------:R-:W-:-:S04]  /*1770*/  SHF.L.U32 R2, RZ, 0x1f, RZ ;  /* 0x0000001fff027819 */ /* 0x000fc800000006ff */
[----:B------:R-:W0:Y:S02]  /*1780*/  SYNCS.PHASECHK.TRANS64.TRYWAIT P1, [UR5+0x28c50], R2 ;  /* 0x028c5002ff0075a7 */ /* 0x000e240008020145 */
[----:B0-----:R-:W-:Y:S05]  /*1790*/  @!P1 BRA `(.L_x_1678) ;  /* 0x0000012800a49947 */ /* 0x001fea0003800000 */
.L_x_1828:
        /* <DEDUP_REMOVED lines=39> */
.L_x_1679:
[----:B------:R-:W-:Y:S01]  /*1a10*/  VIADD R0, R0, 0xfffffffe ;  /* 0xfffffffe00007836 */ /* 0x000fe20000000000 */
[----:B------:R-:W-:-:S04]  /*1a20*/  UIADD3 UR4, UR5, 0x28c60, URZ ;  /* 0x00028c6005047890 */ /* 0x000fc8000fffe03f */
[----:B------:R-:W-:Y:S01]  /*1a30*/  ISETP.GE.AND P1, PT, R0, R3, PT ;  /* 0x000000030000720c */ /* 0x000fe20003f26270 */
[----:B------:R-:W-:-:S09]  /*1a40*/  UPRMT UR4, UR42, 0x654, UR4 ;  /* 0x000006542a047896 */ /* 0x000fd20008000004 */
[----:B------:R-:W-:Y:S01]  /*1a50*/  SYNCS.ARRIVE.TRANS64.RED.A1T0 RZ, [UR4], RZ ;  /* 0x000000ffffff79a7 */ /* 0x000fe20008100404 */
[----:B------:R-:W-:Y:S02]  /*1a60*/  UMOV UR4, URZ ;  /* 0x0000003f00047c82 */ /* 0x000fe40008000000 */
[----:B------:R-:W-:Y:S05]  /*1a70*/  @!P1 BRA `(.L_x_1680) ;  /* 0x0000000800e09947 */ /* 0x000fea0003800000 */
[----:B------:R-:W-:Y:S01]  /*1a80*/  MOV R7, RZ ;  /* 0x000000ff00077202 */ /* 0x000fe20000000f00 */
[----:B------:R-:W-:-:S06]  /*1a90*/  UMOV UR4, URZ ;  /* 0x0000003f00047c82 */ /* 0x000fcc0008000000 */
.L_x_1686:
[----:B------:R-:W-:Y:S01]  /*1aa0*/  BAR.SYNC.DEFER_BLOCKING 0xe, 0x100 ;  /* 0x0384000000007b1d */ /* 0x000fe20000010000 */
[----:B01----:R-:W-:Y:S01]  /*1ab0*/  IMAD.U32 R5, RZ, RZ, UR4 ;  /* 0x00000004ff057e24 */ /* 0x003fe2000f8e00ff */
[----:B------:R-:W-:Y:S01]  /*1ac0*/  UIADD3 UR4, UR4, 0x1, URZ ;  /* 0x0000000104047890 */ /* 0x000fe2000fffe03f */
[C---:B------:R-:W-:Y:S02]  /*1ad0*/  ISETP.GT.AND P2, PT, R0.reuse, R3, PT ;  /* 0x000000030000720c */ /* 0x040fe40003f44270 */
[----:B------:R-:W-:Y:S01]  /*1ae0*/  IMAD R2, R5, 0x40, R4 ;  /* 0x0000004005027824 */ /* 0x000fe200078e0204 */
[----:B------:R-:W-:Y:S01]  /*1af0*/  UISETP.NE.AND UP0, UPT, UR4, 0x2, UPT ;  /* 0x000000020400788c */ /* 0x000fe2000bf05270 */
[----:B------:R-:W-:-:S03]  /*1b00*/  IADD3 R0, R0, -0x1, RZ ;  /* 0xffffffff00007810 */ /* 0x000fc60007ffe0ff */
        /* <DEDUP_REMOVED lines=136> */
.L_x_1681:
[----:B------:R-:W-:Y:S01]  /*2390*/  ULEA UR7, UR4, UR5, 0x3 ;  /* 0x0000000504077291 */ /* 0x000fe2000f8e183f */
[----:B------:R-:W-:-:S08]  /*23a0*/  SHF.L.U32 R2, R7, 0x1f, RZ ;  /* 0x0000001f07027819 */ /* 0x000fd000000006ff */
[----:B------:R0:W1:Y:S01]  /*23b0*/  SYNCS.PHASECHK.TRANS64.TRYWAIT P1, [UR7+0x28c50], R2 ;  /* 0x028c5002ff0075a7 */ /* 0x0000620008020147 */
[----:B------:R-:W-:Y:S05]  /*23c0*/  @!P0 BRA `(.L_x_1682) ;  /* 0x0000000000048947 */ /* 0x000fea0003800000 */
[----:B------:R-:W-:Y:S01]  /*23d0*/  BPT.TRAP 0x1 ;  /* 0x000000040000795c */ /* 0x000fe20000300000 */
.L_x_1682:
[----:B-1----:R-:W-:Y:S05]  /*23e0*/  @P1 BRA `(.L_x_1683) ;  /* 0x0000000000081947 */ /* 0x002fea0003800000 */
[----:B------:R-:W1:Y:S02]  /*23f0*/  SYNCS.PHASECHK.TRANS64.TRYWAIT P1, [UR7+0x28c50], R2 ;  /* 0x028c5002ff0075a7 */ /* 0x000e640008020147 */
[----:B-1----:R-:W-:Y:S05]  /*2400*/  @!P1 BRA `(.L_x_1684) ;  /* 0x0000011c00a09947 */ /* 0x002fea0003800000 */
.L_x_1683:
        /* <DEDUP_REMOVED lines=26> */
.L_x_1685:
[----:B------:R-:W-:-:S04]  /*25b0*/  UIADD3 UR7, UR7, 0x28c60, URZ ;  /* 0x00028c6007077890 */ /* 0x000fc8000fffe03f */
[----:B------:R-:W-:-:S09]  /*25c0*/  UPRMT UR7, UR42, 0x654, UR7 ;  /* 0x000006542a077896 */ /* 0x000fd20008000007 */
[----:B------:R-:W-:Y:S01]  /*25d0*/  SYNCS.ARRIVE.TRANS64.RED.A1T0 RZ, [UR7], RZ ;  /* 0x000000ffffff79a7 */ /* 0x000fe20008100407 */
[----:B------:R-:W-:Y:S05]  /*25e0*/  @P2 BRA `(.L_x_1686) ;  /* 0xfffffff4002c2947 */ /* 0x000fea000383ffff */
[----:B------:R-:W-:-:S12]  /*25f0*/  USHF.L.U32 UR4, UR4, 0x6, URZ ;  /* 0x0000000604047899 */ /* 0x000fd8000800063f */
.L_x_1680:
[----:B------:R-:W-:Y:S01]  /*2600*/  BAR.SYNC.DEFER_BLOCKING 0xe, 0x100 ;  /* 0x0384000000007b1d */ /* 0x000fe20000010000 */
[----:B------:R-:W-:Y:S01]  /*2610*/  VIADD R4, R4, UR4 ;  /* 0x0000000404047c36 */ /* 0x000fe20008000000 */
[----:B------:R-:W-:-:S04]  /*2620*/  PLOP3.LUT P0, PT, PT, PT, PT, 0x8, 0x0 ;  /* 0x000000000000781c */ /* 0x000fc80003f0e170 */
[----:B------:R-:W-:-:S05]  /*2630*/  LEA R4, R4, UR5, 0x2 ;  /* 0x0000000504047c11 */ /* 0x000fca000f8e10ff */
[----:B01----:R-:W0:Y:S04]  /*2640*/  LDS R2, [R4+0x28800] ;  /* 0x0288000004027984 */ /* 0x003e280000000800 */
[----:B------:R1:W2:Y:S02]  /*2650*/  LDS R0, [R4+0x28820] ;  /* 0x0288200004007984 */ /* 0x0002a40000000800 */
[----:B-1----:R-:W-:Y:S01]  /*2660*/  MOV R4, RZ ;  /* 0x000000ff00047202 */ /* 0x002fe20000000f00 */
        /* <DEDUP_REMOVED lines=131> */
.L_x_1668:
[----:B------:R-:W0:Y:S01]  /*2ea0*/  LDC R19, c[0x0][0x448] ;  /* 0x00011200ff137b82 */ /* 0x000e220000000800 */
[----:B------:R-:W-:Y:S01]  /*2eb0*/  VIADD R0, R152, 0x3f ;  /* 0x0000003f98007836 */ /* 0x000fe20000000000 */
[----:B------:R-:W-:Y:S01]  /*2ec0*/  ULDC UR4, c[0x0][0x288] ;  /* 0x0000a20000047ab9 */ /* 0x000fe20000000800 */
[----:B------:R-:W-:Y:S01]  /*2ed0*/  LOP3.LUT R16, R16, 0xfffffffd, RZ, 0xc0, !PT ;  /* 0xfffffffd10107812 */ /* 0x000fe200078ec0ff */
[----:B------:R-:W-:-:S04]  /*2ee0*/  UIADD3 UR7, -UR4, 0x1, URZ ;  /* 0x0000000104077890 */ /* 0x000fc8000fffe13f */
[----:B------:R-:W1:Y:S01]  /*2ef0*/  LDC.64 R4, c[0x0][0x9e0] ;  /* 0x00027800ff047b82 */ /* 0x000e620000000a00 */
[----:B------:R-:W-:Y:S01]  /*2f00*/  UIMAD UR7, UR41, UR6, UR7 ;  /* 0x00000006290772a4 */ /* 0x000fe2000f8e0207 */
[----:B0-----:R-:W-:Y:S02]  /*2f10*/  ISETP.NE.AND P2, PT, R19, 0x1, PT ;  /* 0x000000011300780c */ /* 0x001fe40003f45270 */
[----:B-1----:R-:W-:-:S11]  /*2f20*/  ISETP.GE.AND P1, PT, R5, 0x1, PT ;  /* 0x000000010500780c */ /* 0x002fd60003f26270 */
[----:B------:R-:W0:Y:S01]  /*2f30*/  @P2 LDC R3, c[0x0][0x44c] ;  /* 0x00011300ff032b82 */ /* 0x000e220000000800 */
[----:B------:R-:W-:-:S04]  /*2f40*/  @P2 LOP3.LUT R16, R16, 0x2, RZ, 0xfc, !PT ;  /* 0x0000000210102812 */ /* 0x000fc800078efcff */
[----:B------:R-:W-:-:S03]  /*2f50*/  LOP3.LUT R16, R16, 0xfffffffe, RZ, 0xc0, !PT ;  /* 0xfffffffe10107812 */ /* 0x000fc600078ec0ff */
[----:B------:R-:W1:Y:S01]  /*2f60*/  @P2 LDC R2, c[0x0][0x450] ;  /* 0x00011400ff022b82 */ /* 0x000e620000000800 */
[----:B------:R-:W-:Y:S01]  /*2f70*/  @P1 LOP3.LUT R16, R16, 0x1, RZ, 0xfc, !PT ;  /* 0x0000000110101812 */ /* 0x000fe200078efcff */
[----:B0-----:R-:W-:-:S05]  /*2f80*/  @P2 IMAD.HI.U32 R3, R0, R3, RZ ;  /* 0x0000000300032227 */ /* 0x001fca00078e00ff */
[----:B-1----:R-:W-:-:S05]  /*2f90*/  @P2 SHF.R.U32.HI R0, RZ, R2, R3 ;  /* 0x00000002ff002219 */ /* 0x002fca0000011603 */
[----:B------:R-:W-:-:S05]  /*2fa0*/  VIADD R3, R0, UR7 ;  /* 0x0000000700037c36 */ /* 0x000fca0008000000 */
[----:B------:R-:W-:Y:S01]  /*2fb0*/  IADD3 R0, R3, R4, RZ ;  /* 0x0000000403007210 */ /* 0x000fe20007ffe0ff */
[----:B------:R-:W-:Y:S06]  /*2fc0*/  @!P1 BRA `(.L_x_1687) ;  /* 0x0000000000409947 */ /* 0x000fec0003800000 */
[C---:B------:R-:W-:Y:S01]  /*2fd0*/  ISETP.GT.AND P0, PT, R3.reuse, RZ, PT ;  /* 0x000000ff0300720c */ /* 0x040fe20003f04270 */
[----:B------:R-:W-:-:S12]  /*2fe0*/  VIADD R2, R3, 0xffffffff ;  /* 0xffffffff03027836 */ /* 0x000fd80000000000 */
        /* <DEDUP_REMOVED lines=8> */
.L_x_1688:
[----:B------:R-:W-:-:S13]  /*3070*/  ISETP.NE.AND P0, PT, R5, 0x1, PT ;  /* 0x000000010500780c */ /* 0x000fda0003f05270 */
[----:B------:R-:W0:Y:S02]  /*3080*/  @P0 LDC.64 R6, c[0x0][0x9e8] ;  /* 0x00027a00ff060b82 */ /* 0x000e240000000a00 */
[----:B0-----:R-:W-:-:S05]  /*3090*/  @P0 IMAD.HI.U32 R4, R2, R6, RZ ;  /* 0x0000000602040227 */ /* 0x001fca00078e00ff */
[----:B------:R-:W-:-:S07]  /*30a0*/  @P0 SHF.R.U32.HI R2, RZ, R7, R4 ;  /* 0x00000007ff020219 */ /* 0x000fce0000011604 */
.L_x_1689:
[----:B------:R-:W-:-:S05]  /*30b0*/  IMAD R3, R2, R5, R5 ;  /* 0x0000000502037224 */ /* 0x000fca00078e0205 */
[----:B------:R-:W-:-:S07]  /*30c0*/  VIMNMX R0, R0, R3, PT ;  /* 0x0000000300007248 */ /* 0x000fce0003fe0100 */
.L_x_1687:
[----:B------:R-:W0:Y:S01]  /*30d0*/  @P2 LDC R7, c[0x0][0x44c] ;  /* 0x00011300ff072b82 */ /* 0x000e220000000800 */
[----:B------:R-:W-:Y:S01]  /*30e0*/  IADD3 R0, R0, 0x3f, RZ ;  /* 0x0000003f00007810 */ /* 0x000fe20007ffe0ff */
[----:B------:R-:W-:Y:S01]  /*30f0*/  IMAD.MOV.U32 R2, RZ, RZ, R152 ;  /* 0x000000ffff027224 */ /* 0x000fe200078e0098 */
[----:B------:R-:W-:Y:S02]  /*3100*/  UIMAD UR4, UR41, UR6, -UR4 ;  /* 0x00000006290472a4 */ /* 0x000fe4000f8e0a04 */
[----:B------:R-:W-:-:S03]  /*3110*/  SHF.R.S32.HI R3, RZ, 0x1f, R0 ;  /* 0x0000001fff037819 */ /* 0x000fc60000011400 */
[----:B------:R-:W1:Y:S01]  /*3120*/  @P2 LDC R4, c[0x0][0x450] ;  /* 0x00011400ff042b82 */ /* 0x000e620000000800 */
[----:B------:R-:W-:-:S04]  /*3130*/  LEA.HI R3, R3, R0, RZ, 0x6 ;  /* 0x0000000003037211 */ /* 0x000fc800078f30ff */
[----:B------:R-:W-:-:S04]  /*3140*/  SHF.R.S32.HI R3, RZ, 0x6, R3 ;  /* 0x00000006ff037819 */ /* 0x000fc80000011403 */
[----:B------:R-:W-:Y:S01]  /*3150*/  VIMNMX R6, R3, UR5, PT ;  /* 0x0000000503067c48 */ /* 0x000fe2000bfe0100 */
[----:B0-----:R-:W-:-:S05]  /*3160*/  @P2 IMAD.HI.U32 R7, R152, R7, RZ ;  /* 0x0000000798072227 */ /* 0x001fca00078e00ff */
[----:B-1----:R-:W-:-:S05]  /*3170*/  @P2 SHF.R.U32.HI R2, RZ, R4, R7 ;  /* 0x00000004ff022219 */ /* 0x002fca0000011607 */
[----:B------:R-:W-:Y:S01]  /*3180*/  VIADD R0, R2, UR4 ;  /* 0x0000000402007c36 */ /* 0x000fe20008000000 */
[----:B------:R-:W-:-:S04]  /*3190*/  ULDC UR4, c[0x0][0x9dc] ;  /* 0x0002770000047ab9 */ /* 0x000fc80000000800 */
        /* <DEDUP_REMOVED lines=11> */
.L_x_1691:
[----:B------:R-:W-:-:S13]  /*3250*/  ISETP.NE.AND P0, PT, R5, 0x1, PT ;  /* 0x000000010500780c */ /* 0x000fda0003f05270 */
[----:B------:R-:W0:Y:S02]  /*3260*/  @P0 LDC.64 R10, c[0x0][0x9e8] ;  /* 0x00027a00ff0a0b82 */ /* 0x000e240000000a00 */
[----:B0-----:R-:W-:-:S05]  /*3270*/  @P0 IMAD.HI.U32 R4, R0, R10, RZ ;  /* 0x0000000a00040227 */ /* 0x001fca00078e00ff */
[----:B------:R-:W-:-:S07]  /*3280*/  @P0 SHF.R.U32.HI R0, RZ, R11, R4 ;  /* 0x0000000bff000219 */ /* 0x000fce0000011604 */
.L_x_1692:
[----:B------:R-:W-:-:S05]  /*3290*/  IMAD R3, R0, R5, RZ ;  /* 0x0000000500037224 */ /* 0x000fca00078e02ff */
[----:B------:R-:W-:-:S07]  /*32a0*/  VIMNMX R2, R2, R3, !PT ;  /* 0x0000000302027248 */ /* 0x000fce0007fe0100 */
.L_x_1690:
[----:B------:R-:W-:Y:S01]  /*32b0*/  SHF.R.U32.HI R9, RZ, 0x10, R8 ;  /* 0x00000010ff097819 */ /* 0x000fe20000011608 */
[----:B------:R-:W-:Y:S01]  /*32c0*/  IMAD.MOV.U32 R0, RZ, RZ, RZ ;  /* 0x000000ffff007224 */ /* 0x000fe200078e00ff */
[----:B------:R-:W-:Y:S02]  /*32d0*/  SHF.R.S32.HI R3, RZ, 0x1f, R2 ;  /* 0x0000001fff037819 */ /* 0x000fe40000011402 */
[----:B------:R-:W-:Y:S02]  /*32e0*/  ISETP.NE.AND P1, PT, R9, RZ, PT ;  /* 0x000000ff0900720c */ /* 0x000fe40003f25270 */
[----:B------:R-:W-:Y:S02]  /*32f0*/  LEA.HI R3, R3, R2, RZ, 0x6 ;  /* 0x0000000203037211 */ /* 0x000fe400078f30ff */
[----:B------:R-:W-:Y:S02]  /*3300*/  LOP3.LUT R8, R8, 0xffff, RZ, 0xc0, !PT ;  /* 0x0000ffff08087812 */ /* 0x000fe400078ec0ff */
[----:B------:R-:W-:-:S04]  /*3310*/  SHF.R.S32.HI R3, RZ, 0x6, R3 ;  /* 0x00000006ff037819 */ /* 0x000fc80000011403 */
[----:B------:R-:W-:-:S03]  /*3320*/  VIMNMX R17, RZ, R3, !PT ;  /* 0x00000003ff117248 */ /* 0x000fc60007fe0100 */
[----:B------:R-:W0:Y:S01]  /*3330*/  @!P1 LDC R9, c[0x0][0x9f0] ;  /* 0x00027c00ff099b82 */ /* 0x000e220000000800 */
[----:B------:R-:W-:-:S13]  /*3340*/  ISETP.GT.AND P0, PT, R6, R17, PT ;  /* 0x000000110600720c */ /* 0x000fda0003f04270 */
[----:B------:R-:W-:Y:S05]  /*3350*/  @!P0 BRA `(.L_x_1693) ;  /* 0x0000000000708947 */ /* 0x000fea0003800000 */
[-C--:B0-----:R-:W-:Y:S02]  /*3360*/  IABS R5, R9.reuse ;  /* 0x0000000900057213 */ /* 0x081fe40000000000 */
[----:B------:R-:W-:Y:S02]  /*3370*/  IADD3 R0, R9, -0x1, R6 ;  /* 0xffffffff09007810 */ /* 0x000fe40007ffe006 */
[----:B------:R-:W0:Y:S01]  /*3380*/  I2F.RP R4, R5 ;  /* 0x0000000500047306 */ /* 0x000e220000209400 */
[----:B------:R-:W-:Y:S02]  /*3390*/  IABS R11, R9 ;  /* 0x00000009000b7213 */ /* 0x000fe40000000000 */
[----:B------:R-:W-:-:S05]  /*33a0*/  IMAD.IADD R0, R0, 0x1, -R17 ;  /* 0x0000000100007824 */ /* 0x000fca00078e0a11 */
[----:B0-----:R-:W0:Y:S02]  /*33b0*/  MUFU.RCP R4, R4 ;  /* 0x0000000400047308 */ /* 0x001e240000001000 */
[----:B0-----:R-:W-:Y:S02]  /*33c0*/  VIADD R2, R4, 0xffffffe ;  /* 0x0ffffffe04027836 */ /* 0x001fe40000000000 */
[----:B------:R-:W-:-:S04]  /*33d0*/  IMAD.MOV R4, RZ, RZ, -R11 ;  /* 0x000000ffff047224 */ /* 0x000fc800078e0a0b */
[----:B------:R0:W1:Y:S02]  /*33e0*/  F2I.FTZ.U32.TRUNC.NTZ R3, R2 ;  /* 0x0000000200037305 */ /* 0x000064000021f000 */
[----:B0-----:R-:W-:Y:S02]  /*33f0*/  MOV R2, RZ ;  /* 0x000000ff00027202 */ /* 0x001fe40000000f00 */
[----:B-1----:R-:W-:-:S05]  /*3400*/  IADD3 R10, RZ, -R3, RZ ;  /* 0x80000003ff0a7210 */ /* 0x002fca0007ffe0ff */
[----:B------:R-:W-:Y:S01]  /*3410*/  IMAD R7, R10, R5, RZ ;  /* 0x000000050a077224 */ /* 0x000fe200078e02ff */
[----:B------:R-:W-:Y:S02]  /*3420*/  IABS R10, R0 ;  /* 0x00000000000a7213 */ /* 0x000fe40000000000 */
[----:B------:R-:W-:Y:S01]  /*3430*/  LOP3.LUT R0, R0, R9, RZ, 0x3c, !PT ;  /* 0x0000000900007212 */ /* 0x000fe200078e3cff */
[----:B------:R-:W-:-:S03]  /*3440*/  IMAD.HI.U32 R3, R3, R7, R2 ;  /* 0x0000000703037227 */ /* 0x000fc600078e0002 */
[----:B------:R-:W-:Y:S01]  /*3450*/  ISETP.GE.AND P2, PT, R0, RZ, PT ;  /* 0x000000ff0000720c */ /* 0x000fe20003f46270 */
[----:B------:R-:W-:-:S04]  /*3460*/  IMAD.MOV.U32 R2, RZ, RZ, R10 ;  /* 0x000000ffff027224 */ /* 0x000fc800078e000a */
[----:B------:R-:W-:-:S04]  /*3470*/  IMAD.HI.U32 R3, R3, R2, RZ ;  /* 0x0000000203037227 */ /* 0x000fc800078e00ff */
[----:B------:R-:W-:-:S05]  /*3480*/  IMAD R2, R3, R4, R2 ;  /* 0x0000000403027224 */ /* 0x000fca00078e0202 */
[----:B------:R-:W-:-:S13]  /*3490*/  ISETP.GT.U32.AND P1, PT, R5, R2, PT ;  /* 0x000000020500720c */ /* 0x000fda0003f24070 */
[----:B------:R-:W-:Y:S01]  /*34a0*/  @!P1 IMAD.IADD R2, R2, 0x1, -R5 ;  /* 0x0000000102029824 */ /* 0x000fe200078e0a05 */
[----:B------:R-:W-:Y:S02]  /*34b0*/  @!P1 IADD3 R3, R3, 0x1, RZ ;  /* 0x0000000103039810 */ /* 0x000fe40007ffe0ff */
[----:B------:R-:W-:Y:S02]  /*34c0*/  ISETP.NE.AND P1, PT, R9, RZ, PT ;  /* 0x000000ff0900720c */ /* 0x000fe40003f25270 */
[----:B------:R-:W-:-:S13]  /*34d0*/  ISETP.GE.U32.AND P0, PT, R2, R5, PT ;  /* 0x000000050200720c */ /* 0x000fda0003f06070 */
[----:B------:R-:W-:-:S04]  /*34e0*/  @P0 VIADD R3, R3, 0x1 ;  /* 0x0000000103030836 */ /* 0x000fc80000000000 */
[----:B------:R-:W-:-:S05]  /*34f0*/  IMAD.MOV.U32 R0, RZ, RZ, R3 ;  /* 0x000000ffff007224 */ /* 0x000fca00078e0003 */
[----:B------:R-:W-:Y:S02]  /*3500*/  @!P2 IADD3 R0, -R0, RZ, RZ ;  /* 0x000000ff0000a210 */ /* 0x000fe40007ffe1ff */
[----:B------:R-:W-:-:S07]  /*3510*/  @!P1 LOP3.LUT R0, RZ, R9, RZ, 0x33, !PT ;  /* 0x00000009ff009212 */ /* 0x000fce00078e33ff */
.L_x_1693:
[-C--:B------:R-:W-:Y:S01]  /*3520*/  IMAD R17, R8, R0.reuse, R17 ;  /* 0x0000000008117224 */ /* 0x080fe200078e0211 */
        /* <DEDUP_REMOVED lines=8> */
[----:B------:R-:W-:Y:S02]  /*35b0*/  R2UR UR43, R0 ;  /* 0x00000000002b72ca */ /* 0x000fe400000e0000 */
        /* <DEDUP_REMOVED lines=67> */
[----:B------:R-:W1:Y:S02]  /*39f0*/  SHFL.IDX PT, R0, R25, RZ, 0x1f ;  /* 0x00001fff19007589 */ /* 0x000e6400000e0000 */
[----:B-1----:R-:W-:-:S13]  /*3a00*/  R2UR UR4, R0 ;  /* 0x00000000000472ca */ /* 0x002fda00000e0000 */
        /* <DEDUP_REMOVED lines=9> */
[----:B------:R-:W-:-:S04]  /*3aa0*/  ULOP3.LUT UR5, UR5, 0x3fff, URZ, 0xc0, !UPT ;  /* 0x00003fff05057892 */ /* 0x000fc8000f8ec03f */
[----:B------:R-:W-:-:S04]  /*3ab0*/  ULOP3.LUT UR38, UR5, 0x2000000, URZ, 0xfc, !UPT ;  /* 0x0200000005267892 */ /* 0x000fc8000f8efc3f */
[----:B------:R-:W-:Y:S08]  /*3ac0*/  @!P0 BRA `(.L_x_1694) ;  /* 0x0000000000408947 */ /* 0x000ff00003800000 */
[----:B------:R-:W-:Y:S01]  /*3ad0*/  MOV R0, 0x0 ;  /* 0x0000000000007802 */ /* 0x000fe20000000f00 */
[----:B------:R-:W-:Y:S01]  /*3ae0*/  ULDC.64 UR4, c[0x4][0x90] ;  /* 0x0100240000047ab9 */ /* 0x000fe20000000a00 */
[----:B------:R-:W-:Y:S01]  /*3af0*/  ULDC.64 UR6, c[0x4][0x20] ;  /* 0x0100080000067ab9 */ /* 0x000fe20000000a00 */
[----:B------:R-:W-:Y:S01]  /*3b00*/  MOV R4, UR4 ;  /* 0x0000000400047c02 */ /* 0x000fe20008000f00 */
[----:B------:R1:W2:Y:S01]  /*3b10*/  LDC.64 R2, c[0x4][R0] ;  /* 0x0100000000027b82 */ /* 0x0002a20000000a00 */
[----:B------:R-:W-:Y:S01]  /*3b20*/  IMAD.U32 R5, RZ, RZ, UR5 ;  /* 0x00000005ff057e24 */ /* 0x000fe2000f8e00ff */
[----:B------:R-:W-:Y:S01]  /*3b30*/  ULDC.64 UR4, c[0x4][0x98] ;  /* 0x0100260000047ab9 */ /* 0x000fe20000000a00 */
[----:B------:R-:W-:Y:S01]  /*3b40*/  IMAD.U32 R10, RZ, RZ, UR6 ;  /* 0x00000006ff0a7e24 */ /* 0x000fe2000f8e00ff */
[----:B------:R-:W-:Y:S01]  /*3b50*/  MOV R7, UR5 ;  /* 0x0000000500077c02 */ /* 0x000fe20008000f00 */
[----:B------:R-:W-:Y:S01]  /*3b60*/  IMAD.U32 R6, RZ, RZ, UR4 ;  /* 0x00000004ff067e24 */ /* 0x000fe2000f8e00ff */
[----:B------:R-:W-:Y:S01]  /*3b70*/  MOV R8, 0x70 ;  /* 0x0000007000087802 */ /* 0x000fe20000000f00 */
[----:B------:R-:W-:-:S02]  /*3b80*/  IMAD.U32 R11, RZ, RZ, UR7 ;  /* 0x00000007ff0b7e24 */ /* 0x000fc4000f8e00ff */
[----:B------:R-:W-:Y:S02]  /*3b90*/  IMAD.MOV.U32 R12, RZ, RZ, 0x1 ;  /* 0x00000001ff0c7424 */ /* 0x000fe400078e00ff */
[----:B-1----:R-:W-:-:S07]  /*3ba0*/  IMAD.MOV.U32 R13, RZ, RZ, RZ ;  /* 0x000000ffff0d7224 */ /* 0x002fce00078e00ff */
[----:B------:R-:W-:-:S07]  /*3bb0*/  LEPC R20, `(.L_x_1694) ;  /* 0x000000001014794e */ /* 0x000fce0000000000 */
[----:B0-2---:R-:W-:Y:S05]  /*3bc0*/  CALL.ABS.NOINC R2 ;  /* 0x0000000002007343 */ /* 0x005fea0003c00000 */
.L_x_1694:
[----:B------:R-:W-:Y:S02]  /*3bd0*/  SHF.L.U32 R13, RZ, 0x1f, RZ ;  /* 0x0000001fff0d7819 */ /* 0x000fe400000006ff */
[----:B------:R-:W-:Y:S02]  /*3be0*/  LOP3.LUT R3, R24, 0xffffff80, RZ, 0xc0, !PT ;  /* 0xffffff8018037812 */ /* 0x000fe400078ec0ff */
[----:B------:R-:W1:Y:S01]  /*3bf0*/  SYNCS.PHASECHK.TRANS64.TRYWAIT P0, [UR40+0x28c00], R13 ;  /* 0x028c000dff0075a7 */ /* 0x000e620008000168 */
[----:B------:R-:W-:Y:S02]  /*3c00*/  LEA.HI R0, R25, R25, RZ, 0x1 ;  /* 0x0000001919007211 */ /* 0x000fe400078f08ff */
[----:B------:R-:W-:Y:S02]  /*3c10*/  IADD3 R5, R22, -R3, RZ ;  /* 0x8000000316057210 */ /* 0x000fe40007ffe0ff */
[----:B------:R-:W-:Y:S02]  /*3c20*/  LOP3.LUT R2, R0, 0xfffffe, RZ, 0xc0, !PT ;  /* 0x00fffffe00027812 */ /* 0x000fe400078ec0ff */
[----:B------:R-:W-:-:S04]  /*3c30*/  SHF.R.S32.HI R4, RZ, 0x1f, R5 ;  /* 0x0000001fff047819 */ /* 0x000fc80000011405 */
[----:B------:R-:W-:-:S04]  /*3c40*/  LEA.HI R3, R4, R5, RZ, 0x2 ;  /* 0x0000000504037211 */ /* 0x000fc800078f10ff */
[--C-:B------:R-:W-:Y:S02]  /*3c50*/  SHF.R.S32.HI R6, RZ, 0x2, R3.reuse ;  /* 0x00000002ff067819 */ /* 0x100fe40000011403 */
[----:B------:R-:W-:Y:S01]  /*3c60*/  SHF.R.S32.HI R7, RZ, 0x1f, R3 ;  /* 0x0000001fff077819 */ /* 0x000fe20000011403 */
[----:B-1----:R-:W-:Y:S06]  /*3c70*/  @!P0 BRA `(.L_x_1695) ;  /* 0x00000104009c8947 */ /* 0x002fec0003800000 */
.L_x_1829:
[----:B------:R-:W-:Y:S01]  /*3c80*/  ULOP3.LUT UR4, UR39, 0x1, URZ, 0xfc, !UPT ;  /* 0x0000000127047892 */ /* 0x000fe2000f8efc3f */
[----:B-1----:R-:W-:Y:S01]  /*3c90*/  LOP3.LUT R0, R3, 0x7ffffffc, RZ, 0xc0, !PT ;  /* 0x7ffffffc03007812 */ /* 0x002fe200078ec0ff */
[----:B------:R-:W-:Y:S01]  /*3ca0*/  IMAD.IADD R3, R25, 0x1, -R2 ;  /* 0x0000000119037824 */ /* 0x000fe200078e0a02 */
[----:B------:R-:W-:Y:S02]  /*3cb0*/  LEA.HI R7, R7, R6, RZ, 0x3 ;  /* 0x0000000607077211 */ /* 0x000fe400078f18ff */
[-C--:B------:R-:W-:Y:S01]  /*3cc0*/  IADD3 R0, -R0, R5.reuse, RZ ;  /* 0x0000000500007210 */ /* 0x080fe20007ffe1ff */
[----:B------:R-:W-:Y:S01]  /*3cd0*/  IMAD.U32 R2, RZ, RZ, UR4 ;  /* 0x00000004ff027e24 */ /* 0x000fe2000f8e00ff */
[----:B------:R-:W-:Y:S02]  /*3ce0*/  LOP3.LUT R7, R7, 0xfffffff8, RZ, 0xc0, !PT ;  /* 0xfffffff807077812 */ /* 0x000fe400078ec0ff */
[----:B------:R-:W-:Y:S01]  /*3cf0*/  LEA.HI R4, R4, R5, RZ, 0x5 ;  /* 0x0000000504047211 */ /* 0x000fe200078f28ff */
[----:B------:R-:W-:Y:S01]  /*3d00*/  IMAD.SHL.U32 R0, R0, 0x2, RZ ;  /* 0x0000000200007824 */ /* 0x000fe200078e00ff */
[----:B------:R-:W-:Y:S01]  /*3d10*/  ISETP.NE.AND P4, PT, R2, 0x3, PT ;  /* 0x000000030200780c */ /* 0x000fe20003f85270 */
[----:B------:R-:W-:Y:S01]  /*3d20*/  IMAD.IADD R7, R6, 0x1, -R7 ;  /* 0x0000000106077824 */ /* 0x000fe200078e0a07 */
[----:B------:R-:W-:-:S02]  /*3d30*/  SHF.R.S32.HI R4, RZ, 0x5, R4 ;  /* 0x00000005ff047819 */ /* 0x000fc40000011404 */
[----:B------:R-:W-:-:S03]  /*3d40*/  LEA R10, R3, R0, 0x8 ;  /* 0x00000000030a7211 */ /* 0x000fc600078e40ff */
[----:B0-----:R-:W-:-:S06]  /*3d50*/  IMAD R9, R4, 0x10, R7 ;  /* 0x0000001004097824 */ /* 0x001fcc00078e0207 */
[----:B------:R-:W-:Y:S05]  /*3d60*/  @!P4 BRA `(.L_x_1696) ;  /* 0x000000000004c947 */ /* 0x000fea0003800000 */
[----:B------:R-:W-:Y:S01]  /*3d70*/  BPT.TRAP 0x1 ;  /* 0x000000040000795c */ /* 0x000fe20000300000 */
.L_x_1696:
[----:B------:R0:W1:Y:S01]  /*3d80*/  SYNCS.PHASECHK.TRANS64.TRYWAIT P0, [UR40+0x28c30], R13 ;  /* 0x028c300dff0075a7 */ /* 0x0000620008000168 */
[----:B------:R-:W-:Y:S05]  /*3d90*/  @!P4 BRA `(.L_x_1697) ;  /* 0x000000000004c947 */ /* 0x000fea0003800000 */
[----:B------:R-:W-:Y:S01]  /*3da0*/  BPT.TRAP 0x1 ;  /* 0x000000040000795c */ /* 0x000fe20000300000 */
.L_x_1697:
[----:B-1----:R-:W-:Y:S05]  /*3db0*/  @P0 BRA `(.L_x_1698) ;  /* 0x0000000000080947 */ /* 0x002fea0003800000 */
[----:B------:R-:W1:Y:S02]  /*3dc0*/  SYNCS.PHASECHK.TRANS64.TRYWAIT P0, [UR40+0x28c30], R13 ;  /* 0x028c300dff0075a7 */ /* 0x000e640008000168 */
[----:B-1----:R-:W-:Y:S05]  /*3dd0*/  @!P0 BRA `(.L_x_1699) ;  /* 0x00000104005c8947 */ /* 0x002fea0003800000 */
.L_x_1698:
        /* <DEDUP_REMOVED lines=12> */
[----:B------:R-:W-:Y:S02]  /*3ea0*/  UIADD3 UR12, UR4, 0x2, URZ ;  /* 0x00000002040c7890 */ /* 0x000fe4000fffe03f */
[----:B------:R-:W-:-:S02]  /*3eb0*/  UMOV UR8, UR4 ;  /* 0x0000000400087c82 */ /* 0x000fc40008000000 */
[----:B------:R-:W-:Y:S01]  /*3ec0*/  UMOV UR10, UR24 ;  /* 0x00000018000a7c82 */ /* 0x000fe20008000000 */
[----:B------:R-:W-:Y:S01]  /*3ed0*/  UIADD3 UR14, UR24, 0x2, URZ ;  /* 0x00000002180e7890 */ /* 0x000fe2000fffe03f */
        /* <DEDUP_REMOVED lines=23> */
.L_x_1700:
[----:B------:R-:W-:Y:S01]  /*4050*/  ISETP.NE.AND P0, PT, R19, 0x1, PT ;  /* 0x000000011300780c */ /* 0x000fe20003f05270 */
[----:B------:R-:W-:Y:S01]  /*4060*/  UMOV UR6, 0xffffffc0 ;  /* 0xffffffc000067882 */ /* 0x000fe20000000000 */
[----:B-1----:R-:W-:Y:S01]  /*4070*/  LEA.HI R2, R23, R22, RZ, 0x2 ;  /* 0x0000001617027211 */ /* 0x002fe200078f10ff */
[----:B------:R-:W-:Y:S01]  /*4080*/  UIMAD UR5, UR43, UR6, 0x41 ;  /* 0x000000412b0574a4 */ /* 0x000fe2000f8e0206 */
[----:B------:R-:W-:Y:S01]  /*4090*/  LOP3.LUT P1, RZ, R16, 0x1, RZ, 0xc0, !PT ;  /* 0x0000000110ff7812 */ /* 0x000fe2000782c0ff */
[----:B------:R-:W-:Y:S01]  /*40a0*/  UIADD3 UR4, UR40, 0x28c40, URZ ;  /* 0x00028c4028047890 */ /* 0x000fe2000fffe03f */
[----:B------:R-:W-:Y:S01]  /*40b0*/  LOP3.LUT R3, R2, 0xfffffffc, RZ, 0xc0, !PT ;  /* 0xfffffffc02037812 */ /* 0x000fe200078ec0ff */
[----:B------:R-:W-:Y:S01]  /*40c0*/  ULDC UR11, c[0x0][0x2f0] ;  /* 0x0000bc00000b7ab9 */ /* 0x000fe20000000800 */
[----:B------:R-:W-:Y:S01]  /*40d0*/  ULDC UR10, c[0x0][0x9d8] ;  /* 0x00027600000a7ab9 */ /* 0x000fe20000000800 */
[----:B------:R-:W-:Y:S01]  /*40e0*/  UIMAD UR5, UR41, UR11, UR5 ;  /* 0x0000000b290572a4 */ /* 0x000fe2000f8e0205 */
[----:B------:R-:W-:Y:S01]  /*40f0*/  FMUL.FTZ R24, R24, UR10 ;  /* 0x0000000a18187c20 */ /* 0x000fe20008410000 */
[----:B------:R-:W-:Y:S01]  /*4100*/  IMAD.IADD R3, R22, 0x1, -R3 ;  /* 0x0000000116037824 */ /* 0x000fe200078e0a03 */
[----:B------:R-:W-:Y:S01]  /*4110*/  UPRMT UR4, UR42, 0x654, UR4 ;  /* 0x000006542a047896 */ /* 0x000fe20008000004 */
[----:B------:R-:W1:Y:S01]  /*4120*/  @P0 LDC R5, c[0x0][0x44c] ;  /* 0x00011300ff050b82 */ /* 0x000e620000000800 */
[----:B------:R-:W-:Y:S01]  /*4130*/  FMUL.FTZ R25, R25, UR10 ;  /* 0x0000000a19197c20 */ /* 0x000fe20008410000 */
[----:B------:R-:W-:Y:S01]  /*4140*/  FMUL.FTZ R26, R26, UR10 ;  /* 0x0000000a1a1a7c20 */ /* 0x000fe20008410000 */
[----:B------:R-:W-:Y:S01]  /*4150*/  LEA.HI R2, R3, R3, RZ, 0x1 ;  /* 0x0000000303027211 */ /* 0x000fe200078f08ff */
[----:B------:R-:W-:Y:S01]  /*4160*/  FMUL.FTZ R27, R27, UR10 ;  /* 0x0000000a1b1b7c20 */ /* 0x000fe20008410000 */
[----:B------:R-:W-:Y:S01]  /*4170*/  FMUL.FTZ R28, R28, UR10 ;  /* 0x0000000a1c1c7c20 */ /* 0x000fe20008410000 */
[----:B------:R-:W-:Y:S01]  /*4180*/  FMUL.FTZ R29, R29, UR10 ;  /* 0x0000000a1d1d7c20 */ /* 0x000fe20008410000 */
[----:B------:R-:W-:Y:S01]  /*4190*/  LOP3.LUT R2, R2, 0x1ffffffe, RZ, 0xc0, !PT ;  /* 0x1ffffffe02027812 */ /* 0x000fe200078ec0ff */
[----:B------:R-:W2:Y:S01]  /*41a0*/  @P0 LDC R7, c[0x0][0x450] ;  /* 0x00011400ff070b82 */ /* 0x000ea20000000800 */
[----:B------:R-:W-:Y:S01]  /*41b0*/  FMUL.FTZ R30, R30, UR10 ;  /* 0x0000000a1e1e7c20 */ /* 0x000fe20008410000 */
[----:B------:R-:W-:Y:S01]  /*41c0*/  FMUL.FTZ R31, R31, UR10 ;  /* 0x0000000a1f1f7c20 */ /* 0x000fe20008410000 */
[----:B------:R-:W-:Y:S01]  /*41d0*/  IADD3 R2, R3, -R2, RZ ;  /* 0x8000000203027210 */ /* 0x000fe20007ffe0ff */
[----:B------:R-:W-:-:S02]  /*41e0*/  IMAD.IADD R3, R152, 0x1, R9 ;  /* 0x0000000198037824 */ /* 0x000fc400078e0209 */
[----:B------:R-:W-:Y:S01]  /*41f0*/  FMUL.FTZ R37, R37, UR10 ;  /* 0x0000000a25257c20 */ /* 0x000fe20008410000 */
[----:B------:R-:W-:Y:S01]  /*4200*/  FMUL.FTZ R40, R40, UR10 ;  /* 0x0000000a28287c20 */ /* 0x000fe20008410000 */
[----:B------:R-:W-:Y:S01]  /*4210*/  FMUL.FTZ R41, R41, UR10 ;  /* 0x0000000a29297c20 */ /* 0x000fe20008410000 */
[----:B------:R-:W-:Y:S02]  /*4220*/  IMAD R2, R2, 0x8, R3 ;  /* 0x0000000802027824 */ /* 0x000fe400078e0203 */
[----:B------:R-:W-:Y:S01]  /*4230*/  FMUL.FTZ R42, R42, UR10 ;  /* 0x0000000a2a2a7c20 */ /* 0x000fe20008410000 */
[----:B------:R-:W-:Y:S01]  /*4240*/  FMUL.FTZ R43, R43, UR10 ;  /* 0x0000000a2b2b7c20 */ /* 0x000fe20008410000 */
[----:B------:R-:W-:Y:S01]  /*4250*/  FMUL.FTZ R44, R44, UR10 ;  /* 0x0000000a2c2c7c20 */ /* 0x000fe20008410000 */
[----:B------:R-:W-:Y:S01]  /*4260*/  FMUL.FTZ R46, R46, UR10 ;  /* 0x0000000a2e2e7c20 */ /* 0x000fe20008410000 */
[----:B------:R-:W-:Y:S01]  /*4270*/  MOV R3, R2 ;  /* 0x0000000200037202 */ /* 0x000fe20000000f00 */
[----:B------:R-:W-:Y:S01]  /*4280*/  FMUL.FTZ R47, R47, UR10 ;  /* 0x0000000a2f2f7c20 */ /* 0x000fe20008410000 */
[----:B------:R-:W-:Y:S01]  /*4290*/  FMUL.FTZ R49, R49, UR10 ;  /* 0x0000000a31317c20 */ /* 0x000fe20008410000 */
[----:B-1----:R-:W-:-:S04]  /*42a0*/  @P0 IMAD.HI.U32 R4, R2, R5, RZ ;  /* 0x0000000502040227 */ /* 0x002fc800078e00ff */
[----:B------:R-:W-:Y:S01]  /*42b0*/  FMUL.FTZ R50, R50, UR10 ;  /* 0x0000000a32327c20 */ /* 0x000fe20008410000 */
[----:B------:R-:W-:Y:S01]  /*42c0*/  FMUL.FTZ R51, R51, UR10 ;  /* 0x0000000a33337c20 */ /* 0x000fe20008410000 */
[----:B------:R-:W-:Y:S01]  /*42d0*/  FMUL.FTZ R52, R52, UR10 ;  /* 0x0000000a34347c20 */ /* 0x000fe20008410000 */
[----:B------:R-:W-:Y:S01]  /*42e0*/  FMUL.FTZ R53, R53, UR10 ;  /* 0x0000000a35357c20 */ /* 0x000fe20008410000 */
[----:B------:R-:W-:Y:S01]  /*42f0*/  FMUL.FTZ R54, R54, UR10 ;  /* 0x0000000a36367c20 */ /* 0x000fe20008410000 */
[----:B------:R-:W-:Y:S01]  /*4300*/  FMUL.FTZ R55, R55, UR10 ;  /* 0x0000000a37377c20 */ /* 0x000fe20008410000 */
[----:B------:R-:W-:Y:S01]  /*4310*/  FMUL.FTZ R34, R34, UR10 ;  /* 0x0000000a22227c20 */ /* 0x000fe20008410000 */
[----:B--2---:R-:W-:Y:S01]  /*4320*/  @P0 SHF.R.U32.HI R3, RZ, R7, R4 ;  /* 0x00000007ff030219 */ /* 0x004fe20000011604 */
[----:B------:R-:W-:Y:S01]  /*4330*/  FMUL.FTZ R35, R35, UR10 ;  /* 0x0000000a23237c20 */ /* 0x000fe20008410000 */
[----:B------:R-:W-:Y:S01]  /*4340*/  FMUL.FTZ R36, R36, UR10 ;  /* 0x0000000a24247c20 */ /* 0x000fe20008410000 */
[----:B------:R-:W-:Y:S01]  /*4350*/  FMUL.FTZ R38, R38, UR10 ;  /* 0x0000000a26267c20 */ /* 0x000fe20008410000 */
[----:B------:R-:W-:Y:S01]  /*4360*/  FMUL.FTZ R39, R39, UR10 ;  /* 0x0000000a27277c20 */ /* 0x000fe20008410000 */
[----:B------:R-:W1:Y:S01]  /*4370*/  SHFL.IDX PT, R7, R3, RZ, 0x1c1f ;  /* 0x001c1fff03077589 */ /* 0x000e6200000e0000 */
[----:B------:R-:W-:Y:S01]  /*4380*/  FMUL.FTZ R45, R45, UR10 ;  /* 0x0000000a2d2d7c20 */ /* 0x000fe20008410000 */
[----:B------:R-:W-:Y:S01]  /*4390*/  FMUL.FTZ R48, R48, UR10 ;  /* 0x0000000a30307c20 */ /* 0x000fe20008410000 */
[----:B------:R-:W-:Y:S01]  /*43a0*/  IMAD.U32 R5, RZ, RZ, UR5 ;  /* 0x00000005ff057e24 */ /* 0x000fe2000f8e00ff */
[----:B------:R-:W-:Y:S01]  /*43b0*/  ULEA UR15, UR43, 0xffffffc0, 0x6 ;  /* 0xffffffc02b0f7891 */ /* 0x000fe2000f8e303f */
[----:B------:R-:W2:Y:S01]  /*43c0*/  MUFU.TANH R11, R28 ;  /* 0x0000001c000b7308 */ /* 0x000ea20000002400 */
[----:B------:R-:W-:Y:S01]  /*43d0*/  ULDC UR7, c[0x0][0x9dc] ;  /* 0x0002770000077ab9 */ /* 0x000fe20000000800 */
[----:B------:R-:W-:Y:S01]  /*43e0*/  ULDC UR14, c[0x0][0x288] ;  /* 0x0000a200000e7ab9 */ /* 0x000fe20000000800 */
[----:B------:R-:W-:Y:S01]  /*43f0*/  SYNCS.ARRIVE.TRANS64.RED.A1T0 RZ, [UR4], RZ ;  /* 0x000000ffffff79a7 */ /* 0x000fe20008100404 */
[----:B------:R-:W-:Y:S01]  /*4400*/  ULOP3.LUT UR7, URZ, UR7, URZ, 0x33, !UPT ;  /* 0x000000073f077292 */ /* 0x000fe2000f8e333f */
[----:B------:R-:W-:Y:S01]  /*4410*/  FMUL.FTZ R32, R32, UR10 ;  /* 0x0000000a20207c20 */ /* 0x000fe20008410000 */
[----:B------:R-:W-:Y:S01]  /*4420*/  FMUL.FTZ R33, R33, UR10 ;  /* 0x0000000a21217c20 */ /* 0x000fe20008410000 */
[----:B------:R-:W-:Y:S01]  /*4430*/  UIMAD UR4, UR41, UR11, -UR15 ;  /* 0x0000000b290472a4 */ /* 0x000fe2000f8e0a0f */
[----:B------:R-:W3:Y:S01]  /*4440*/  MUFU.TANH R14, R29 ;  /* 0x0000001d000e7308 */ /* 0x000ee20000002400 */
[----:B------:R-:W-:Y:S01]  /*4450*/  IADD3 R4, R5, -UR14, -R0 ;  /* 0x8000000e05047c10 */ /* 0x000fe2000fffe800 */
[----:B------:R-:W-:-:S03]  /*4460*/  ULDC UR18, c[0x0][0x9e0] ;  /* 0x0002780000127ab9 */ /* 0x000fc60000000800 */
[----:B------:R-:W-:-:S03]  /*4470*/  IADD3 R8, -R0, UR4, RZ ;  /* 0x0000000400087c10 */ /* 0x000fc6000fffe1ff */
[----:B------:R-:W4:Y:S08]  /*4480*/  MUFU.TANH R24, R24 ;  /* 0x0000001800187308 */ /* 0x000f300000002400 */
[----:B------:R-:W0:Y:S08]  /*4490*/  MUFU.TANH R25, R25 ;  /* 0x0000001900197308 */ /* 0x000e300000002400 */
        /* <DEDUP_REMOVED lines=26> */
[----:B------:R5:W0:Y:S08]  /*4640*/  MUFU.TANH R15, R32 ;  /* 0x00000020000f7308 */ /* 0x000a300000002400 */
[----:B------:R2:W0:Y:S01]  /*4650*/  MUFU.TANH R20, R33 ;  /* 0x0000002100147308 */ /* 0x0004220000002400 */
[----:B-----5:R-:W-:-:S05]  /*4660*/  IADD3 R32, R4, UR7, RZ ;  /* 0x0000000704207c10 */ /* 0x020fca000fffe0ff */
[----:B-1----:R-:W-:Y:S02]  /*4670*/  IMAD.IADD R5, R32, 0x1, R7 ;  /* 0x0000000120057824 */ /* 0x002fe400078e0207 */
[----:B--2---:R-:W-:-:S05]  /*4680*/  VIADD R33, R4, UR18 ;  /* 0x0000001204217c36 */ /* 0x004fca0008000000 */
[----:B------:R-:W-:Y:S01]  /*4690*/  VIADDMNMX R4, R7, R33, R8, PT ;  /* 0x0000002107047246 */ /* 0x000fe20003800108 */
[----:B---34-:R-:W-:Y:S06]  /*46a0*/  @!P1 BRA `(.L_x_1701) ;  /* 0x0000000000689947 */ /* 0x018fec0003800000 */
[----:B------:R-:W-:Y:S01]  /*46b0*/  IMAD.U32 R6, RZ, RZ, UR11 ;  /* 0x0000000bff067e24 */ /* 0x000fe2000f8e00ff */
[----:B------:R-:W-:Y:S03]  /*46c0*/  BSSY B0, `(.L_x_1702) ;  /* 0x0000014000007945 */ /* 0x000fe60003800000 */
[----:B------:R-:W-:-:S05]  /*46d0*/  IMAD R6, R6, UR41, R7 ;  /* 0x0000002906067c24 */ /* 0x000fca000f8e0207 */
[----:B------:R-:W-:-:S04]  /*46e0*/  IADD3 R7, R6, -UR14, RZ ;  /* 0x8000000e06077c10 */ /* 0x000fc8000fffe0ff */
[----:B------:R-:W-:-:S13]  /*46f0*/  ISETP.GT.AND P0, PT, R7, -0x1, PT ;  /* 0xffffffff0700780c */ /* 0x000fda0003f04270 */
[----:B------:R-:W-:Y:S05]  /*4700*/  @P0 BRA `(.L_x_1703) ;  /* 0x0000000000240947 */ /* 0x000fea0003800000 */
[----:B------:R-:W-:Y:S01]  /*4710*/  ULDC UR4, c[0x0][0x9e4] ;  /* 0x0002790000047ab9 */ /* 0x000fe20000000800 */
[----:B------:R-:W-:Y:S01]  /*4720*/  LOP3.LUT R7, RZ, R7, RZ, 0x33, !PT ;  /* 0x00000007ff077212 */ /* 0x000fe200078e33ff */
[----:B------:R-:W-:-:S05]  /*4730*/  IMAD.U32 R34, RZ, RZ, UR4 ;  /* 0x00000004ff227e24 */ /* 0x000fca000f8e00ff */
[----:B------:R-:W-:-:S13]  /*4740*/  ISETP.NE.AND P0, PT, R34, 0x1, PT ;  /* 0x000000012200780c */ /* 0x000fda0003f05270 */
[----:B------:R-:W1:Y:S02]  /*4750*/  @P0 LDC.64 R38, c[0x0][0x9e8] ;  /* 0x00027a00ff260b82 */ /* 0x000e640000000a00 */
[----:B-1----:R-:W-:-:S05]  /*4760*/  @P0 IMAD.HI.U32 R6, R7, R38, RZ ;  /* 0x0000002607060227 */ /* 0x002fca00078e00ff */
[----:B------:R-:W-:-:S04]  /*4770*/  @P0 SHF.R.U32.HI R7, RZ, R39, R6 ;  /* 0x00000027ff070219 */ /* 0x000fc80000011606 */
[----:B------:R-:W-:Y:S01]  /*4780*/  LOP3.LUT R7, RZ, R7, RZ, 0x33, !PT ;  /* 0x00000007ff077212 */ /* 0x000fe200078e33ff */
[----:B------:R-:W-:Y:S06]  /*4790*/  BRA `(.L_x_1704) ;  /* 0x0000000000187947 */ /* 0x000fec0003800000 */
.L_x_1703:
[----:B------:R-:W-:Y:S02]  /*47a0*/  ULDC UR4, c[0x0][0x9e4] ;  /* 0x0002790000047ab9 */ /* 0x000fe40000000800 */
[----:B------:R-:W-:-:S05]  /*47b0*/  IMAD.U32 R34, RZ, RZ, UR4 ;  /* 0x00000004ff227e24 */ /* 0x000fca000f8e00ff */
[----:B------:R-:W-:-:S13]  /*47c0*/  ISETP.NE.AND P0, PT, R34, 0x1, PT ;  /* 0x000000012200780c */ /* 0x000fda0003f05270 */
[----:B------:R-:W1:Y:S02]  /*47d0*/  @P0 LDC.64 R38, c[0x0][0x9e8] ;  /* 0x00027a00ff260b82 */ /* 0x000e640000000a00 */
[----:B-1----:R-:W-:-:S05]  /*47e0*/  @P0 IMAD.HI.U32 R6, R7, R38, RZ ;  /* 0x0000002607060227 */ /* 0x002fca00078e00ff */
[----:B------:R-:W-:-:S07]  /*47f0*/  @P0 SHF.R.U32.HI R7, RZ, R39, R6 ;  /* 0x00000027ff070219 */ /* 0x000fce0000011606 */
.L_x_1704:
[----:B------:R-:W-:Y:S05]  /*4800*/  BSYNC B0 ;  /* 0x0000000000007941 */ /* 0x000fea0003800000 */
.L_x_1702:
[----:B------:R-:W-:-:S05]  /*4810*/  IMAD R7, R7, R34, -UR15 ;  /* 0x8000000f07077e24 */ /* 0x000fca000f8e0222 */
[----:B------:R-:W-:-:S04]  /*4820*/  IADD3 R7, -R0, R7, RZ ;  /* 0x0000000700077210 */ /* 0x000fc80007ffe1ff */
[----:B------:R-:W-:Y:S02]  /*4830*/  VIADDMNMX R4, R7, R34, R4, PT ;  /* 0x0000002207047246 */ /* 0x000fe40003800104 */
[----:B------:R-:W-:-:S07]  /*4840*/  VIMNMX R5, R5, R7, !PT ;  /* 0x0000000705057248 */ /* 0x000fce0007fe0100 */
.L_x_1701:
[----:B------:R-:W1:Y:S02]  /*4850*/  SHFL.IDX PT, R3, R3, 0x1, 0x1c1f ;  /* 0x003c1f0003037f89 */ /* 0x000e6400000e0000 */
[----:B-1----:R-:W-:Y:S01]  /*4860*/  VIADDMNMX R6, R3, R33, R8, PT ;  /* 0x0000002103067246 */ /* 0x002fe20003800108 */
[----:B------:R-:W-:Y:S01]  /*4870*/  IMAD.IADD R7, R32, 0x1, R3 ;  /* 0x0000000120077824 */ /* 0x000fe200078e0203 */
[----:B------:R-:W-:Y:S06]  /*4880*/  @!P1 BRA `(.L_x_1705) ;  /* 0x0000000000689947 */ /* 0x000fec0003800000 */
        /* <DEDUP_REMOVED lines=15> */
.L_x_1707:
[----:B------:R-:W-:Y:S02]  /*4980*/  ULDC UR4, c[0x0][0x9e4] ;  /* 0x0002790000047ab9 */ /* 0x000fe40000000800 */
[----:B------:R-:W-:-:S05]  /*4990*/  IMAD.U32 R32, RZ, RZ, UR4 ;  /* 0x00000004ff207e24 */ /* 0x000fca000f8e00ff */
[----:B------:R-:W-:-:S13]  /*49a0*/  ISETP.NE.AND P0, PT, R32, 0x1, PT ;  /* 0x000000012000780c */ /* 0x000fda0003f05270 */
[----:B------:R-:W1:Y:S02]  /*49b0*/  @P0 LDC.64 R34, c[0x0][0x9e8] ;  /* 0x00027a00ff220b82 */ /* 0x000e640000000a00 */
[----:B-1----:R-:W-:-:S05]  /*49c0*/  @P0 IMAD.HI.U32 R8, R3, R34, RZ ;  /* 0x0000002203080227 */ /* 0x002fca00078e00ff */
[----:B------:R-:W-:-:S07]  /*49d0*/  @P0 SHF.R.U32.HI R3, RZ, R35, R8 ;  /* 0x00000023ff030219 */ /* 0x000fce0000011608 */
.L_x_1708:
[----:B------:R-:W-:Y:S05]  /*49e0*/  BSYNC B0 ;  /* 0x0000000000007941 */ /* 0x000fea0003800000 */
.L_x_1706:
[----:B------:R-:W-:-:S05]  /*49f0*/  IMAD R3, R3, R32, -UR15 ;  /* 0x8000000f03037e24 */ /* 0x000fca000f8e0220 */
[----:B------:R-:W-:-:S04]  /*4a00*/  IADD3 R3, -R0, R3, RZ ;  /* 0x0000000300037210 */ /* 0x000fc80007ffe1ff */
[----:B------:R-:W-:Y:S02]  /*4a10*/  VIADDMNMX R6, R3, R32, R6, PT ;  /* 0x0000002003067246 */ /* 0x000fe40003800106 */
[----:B------:R-:W-:-:S07]  /*4a20*/  VIMNMX R7, R7, R3, !PT ;  /* 0x0000000307077248 */ /* 0x000fce0007fe0100 */
.L_x_1705:
[----:B------:R-:W-:Y:S01]  /*4a30*/  UIMAD UR4, UR43, UR6, 0x40 ;  /* 0x000000402b0474a4 */ /* 0x000fe2000f8e0206 */
[----:B------:R-:W-:Y:S03]  /*4a40*/  BAR.SYNC.DEFER_BLOCKING 0xf, 0x100 ;  /* 0x03c4000000007b1d */ /* 0x000fe60000010000 */
[----:B------:R-:W-:Y:S02]  /*4a50*/  UISETP.GE.AND UP5, UPT, UR4, 0x1, UPT ;  /* 0x000000010400788c */ /* 0x000fe4000bfa6270 */
[----:B------:R-:W-:Y:S02]  /*4a60*/  UISETP.GE.AND UP6, UPT, UR4, 0x2, UPT ;  /* 0x000000020400788c */ /* 0x000fe4000bfc6270 */
[----:B------:R-:W-:Y:S02]  /*4a70*/  UISETP.GE.AND UP0, UPT, UR4, 0x9, UPT ;  /* 0x000000090400788c */ /* 0x000fe4000bf06270 */
[----:B------:R-:W-:Y:S01]  /*4a80*/  PLOP3.LUT P1, PT, PT, PT, UP5, 0x40, 0x0 ;  /* 0x000000000000781c */ /* 0x000fe20003f2e858 */
[----:B------:R-:W-:Y:S01]  /*4a90*/  UISETP.GE.AND UP1, UPT, UR4, 0xa, UPT ;  /* 0x0000000a0400788c */ /* 0x000fe2000bf26270 */
[----:B------:R-:W-:Y:S01]  /*4aa0*/  PLOP3.LUT P3, PT, PT, PT, UP6, 0x40, 0x0 ;  /* 0x000000000000781c */ /* 0x000fe20003f6e868 */
[----:B------:R-:W-:Y:S01]  /*4ab0*/  UISETP.GE.AND UP2, UPT, UR4, 0x11, UPT ;  /* 0x000000110400788c */ /* 0x000fe2000bf46270 */
[C---:B------:R-:W-:Y:S01]  /*4ac0*/  ISETP.GT.AND P1, PT, R5.reuse, RZ, P1 ;  /* 0x000000ff0500720c */ /* 0x040fe20000f24270 */
[----:B------:R-:W-:Y:S01]  /*4ad0*/  UISETP.GE.AND UP3, UPT, UR4, 0x12, UPT ;  /* 0x000000120400788c */ /* 0x000fe2000bf66270 */
[----:B------:R-:W-:Y:S01]  /*4ae0*/  ISETP.GT.AND P3, PT, R5, 0x1, P3 ;  /* 0x000000010500780c */ /* 0x000fe20001f64270 */
[----:B------:R-:W-:Y:S01]  /*4af0*/  UISETP.GE.AND UP4, UPT, UR4, 0x19, UPT ;  /* 0x000000190400788c */ /* 0x000fe2000bf86270 */
[----:B------:R-:W-:Y:S01]  /*4b00*/  ISETP.LT.OR P1, PT, R4, 0x1, P1 ;  /* 0x000000010400780c */ /* 0x000fe20000f21670 */
[----:B------:R-:W-:Y:S01]  /*4b10*/  ULDC UR10, c[0x0][0x988] ;  /* 0x00026200000a7ab9 */ /* 0x000fe20000000800 */
[----:B------:R-:W-:Y:S01]  /*4b20*/  PLOP3.LUT P2, PT, PT, PT, UP6, 0x40, 0x0 ;  /* 0x000000000000781c */ /* 0x000fe20003f4e868 */
[----:B------:R-:W-:Y:S01]  /*4b30*/  UISETP.GE.AND UP6, UPT, UR4, 0x21, UPT ;  /* 0x000000210400788c */ /* 0x000fe2000bfc6270 */
[----:B------:R-:W-:-:S02]  /*4b40*/  FSEL R3, R24, -INF , !P1 ;  /* 0xff80000018037808 */ /* 0x000fc40004800000 */
[----:B------:R-:W-:Y:S02]  /*4b50*/  PLOP3.LUT P1, PT, PT, PT, UP0, 0x40, 0x0 ;  /* 0x000000000000781c */ /* 0x000fe40003f2e808 */
[----:B------:R-:W-:Y:S02]  /*4b60*/  ISETP.LT.OR P3, PT, R4, 0x2, P3 ;  /* 0x000000020400780c */ /* 0x000fe40001f61670 */
[----:B------:R-:W-:Y:S02]  /*4b70*/  ISETP.GT.AND P2, PT, R7, 0x1, P2 ;  /* 0x000000010700780c */ /* 0x000fe40001744270 */
[----:B------:R-:W-:Y:S02]  /*4b80*/  ISETP.GT.AND P1, PT, R5, 0x8, P1 ;  /* 0x000000080500780c */ /* 0x000fe40000f24270 */
[----:B------:R-:W-:Y:S01]  /*4b90*/  PLOP3.LUT P0, PT, PT, PT, UP5, 0x40, 0x0 ;  /* 0x000000000000781c */ /* 0x000fe20003f0e858 */
[----:B------:R-:W-:Y:S01]  /*4ba0*/  UISETP.GE.AND UP5, UPT, UR4, 0x1a, UPT ;  /* 0x0000001a0400788c */ /* 0x000fe2000bfa6270 */
[----:B0-----:R-:W-:-:S02]  /*4bb0*/  FSEL R8, R25, -INF , !P3 ;  /* 0xff80000019087808 */ /* 0x001fc40005800000 */
[----:B------:R-:W-:Y:S02]  /*4bc0*/  PLOP3.LUT P3, PT, PT, PT, UP1, 0x40, 0x0 ;  /* 0x000000000000781c */ /* 0x000fe40003f6e818 */
[----:B------:R-:W-:Y:S02]  /*4bd0*/  ISETP.LT.OR P2, PT, R6, 0x2, P2 ;  /* 0x000000020600780c */ /* 0x000fe40001741670 */
[----:B------:R-:W-:Y:S02]  /*4be0*/  ISETP.LT.OR P1, PT, R4, 0x9, P1 ;  /* 0x000000090400780c */ /* 0x000fe40000f21670 */
[----:B------:R-:W-:Y:S02]  /*4bf0*/  ISETP.GT.AND P0, PT, R7, RZ, P0 ;  /* 0x000000ff0700720c */ /* 0x000fe40000704270 */
[----:B------:R-:W-:Y:S02]  /*4c00*/  ISETP.GT.AND P3, PT, R5, 0x9, P3 ;  /* 0x000000090500780c */ /* 0x000fe40001f64270 */
[----:B------:R-:W-:-:S02]  /*4c10*/  FSEL R33, R27, -INF , !P2 ;  /* 0xff8000001b217808 */ /* 0x000fc40005000000 */
[----:B------:R-:W-:Y:S02]  /*4c20*/  FSEL R11, R11, -INF , !P1 ;  /* 0xff8000000b0b7808 */ /* 0x000fe40004800000 */
[----:B------:R-:W-:Y:S01]  /*4c30*/  PLOP3.LUT P2, PT, PT, PT, UP1, 0x40, 0x0 ;  /* 0x000000000000781c */ /* 0x000fe20003f4e818 */
[----:B------:R-:W-:Y:S01]  /*4c40*/  UISETP.GE.AND UP1, UPT, UR4, 0x29, UPT ;  /* 0x000000290400788c */ /* 0x000fe2000bf26270 */
[----:B------:R-:W-:Y:S02]  /*4c50*/  PLOP3.LUT P1, PT, PT, PT, UP2, 0x40, 0x0 ;  /* 0x000000000000781c */ /* 0x000fe40003f2e828 */
[----:B------:R-:W-:Y:S02]  /*4c60*/  ISETP.LT.OR P0, PT, R6, 0x1, P0 ;  /* 0x000000010600780c */ /* 0x000fe40000701670 */
[----:B------:R-:W-:Y:S02]  /*4c70*/  ISETP.LT.OR P3, PT, R4, 0xa, P3 ;  /* 0x0000000a0400780c */ /* 0x000fe40001f61670 */
[----:B------:R-:W-:-:S02]  /*4c80*/  ISETP.GT.AND P2, PT, R7, 0x9, P2 ;  /* 0x000000090700780c */ /* 0x000fc40001744270 */
[----:B------:R-:W-:Y:S02]  /*4c90*/  ISETP.GT.AND P1, PT, R5, 0x10, P1 ;  /* 0x000000100500780c */ /* 0x000fe40000f24270 */
[----:B------:R-:W-:Y:S02]  /*4ca0*/  FSEL R32, R26, -INF , !P0 ;  /* 0xff8000001a207808 */ /* 0x000fe40004000000 */
[----:B------:R-:W-:Y:S01]  /*4cb0*/  PLOP3.LUT P0, PT, PT, PT, UP0, 0x40, 0x0 ;  /* 0x000000000000781c */ /* 0x000fe20003f0e808 */
[----:B------:R-:W-:Y:S01]  /*4cc0*/  UISETP.GE.AND UP0, UPT, UR4, 0x22, UPT ;  /* 0x000000220400788c */ /* 0x000fe2000bf06270 */
[----:B------:R-:W-:Y:S02]  /*4cd0*/  FSEL R14, R14, -INF , !P3 ;  /* 0xff8000000e0e7808 */ /* 0x000fe40005800000 */
[----:B------:R-:W-:Y:S01]  /*4ce0*/  PLOP3.LUT P3, PT, PT, PT, UP3, 0x40, 0x0 ;  /* 0x000000000000781c */ /* 0x000fe20003f6e838 */
[----:B------:R-:W-:Y:S01]  /*4cf0*/  UP2UR UR5, UPR, URZ, 0x1 ;  /* 0x000000013f057883 */ /* 0x000fe20008000000 */
[----:B------:R-:W-:-:S02]  /*4d00*/  ISETP.LT.OR P2, PT, R6, 0xa, P2 ;  /* 0x0000000a0600780c */ /* 0x000fc40001741670 */
[----:B------:R-:W-:Y:S02]  /*4d10*/  ISETP.LT.OR P1, PT, R4, 0x11, P1 ;  /* 0x000000110400780c */ /* 0x000fe40000f21670 */
[----:B------:R-:W-:Y:S02]  /*4d20*/  ISETP.GT.AND P0, PT, R7, 0x8, P0 ;  /* 0x000000080700780c */ /* 0x000fe40000704270 */
[----:B------:R-:W-:Y:S02]  /*4d30*/  ISETP.GT.AND P3, PT, R5, 0x11, P3 ;  /* 0x000000110500780c */ /* 0x000fe40001f64270 */
[----:B------:R-:W-:Y:S02]  /*4d40*/  FSEL R35, R31, -INF , !P2 ;  /* 0xff8000001f237808 */ /* 0x000fe40005000000 */
[----:B------:R-:W-:Y:S02]  /*4d50*/  FSEL R15, R15, -INF , !P1 ;  /* 0xff8000000f0f7808 */ /* 0x000fe40004800000 */
[----:B------:R-:W-:-:S02]  /*4d60*/  PLOP3.LUT P2, PT, PT, PT, UP4, 0x40, 0x0 ;  /* 0x000000000000781c */ /* 0x000fc40003f4e848 */
[----:B------:R-:W-:Y:S02]  /*4d70*/  PLOP3.LUT P1, PT, PT, PT, UP5, 0x40, 0x0 ;  /* 0x000000000000781c */ /* 0x000fe40003f2e858 */
[----:B------:R-:W-:Y:S02]  /*4d80*/  ISETP.LT.OR P0, PT, R6, 0x9, P0 ;  /* 0x000000090600780c */ /* 0x000fe40000701670 */
[----:B------:R-:W-:Y:S02]  /*4d90*/  ISETP.LT.OR P3, PT, R4, 0x12, P3 ;  /* 0x000000120400780c */ /* 0x000fe40001f61670 */
[C---:B------:R-:W-:Y:S02]  /*4da0*/  ISETP.GT.AND P2, PT, R5.reuse, 0x18, P2 ;  /* 0x000000180500780c */ /* 0x040fe40001744270 */
[----:B------:R-:W-:Y:S02]  /*4db0*/  ISETP.GT.AND P1, PT, R5, 0x19, P1 ;  /* 0x000000190500780c */ /* 0x000fe40000f24270 */
[----:B------:R-:W-:-:S02]  /*4dc0*/  FSEL R34, R30, -INF , !P0 ;  /* 0xff8000001e227808 */ /* 0x000fc40004000000 */
[----:B------:R-:W-:Y:S01]  /*4dd0*/  PLOP3.LUT P0, PT, PT, PT, UP2, 0x40, 0x0 ;  /* 0x000000000000781c */ /* 0x000fe20003f0e828 */
[----:B------:R-:W-:Y:S01]  /*4de0*/  UISETP.GE.AND UP2, UPT, UR4, 0x2a, UPT ;  /* 0x0000002a0400788c */ /* 0x000fe2000bf46270 */
[----:B------:R-:W-:Y:S02]  /*4df0*/  FSEL R20, R20, -INF , !P3 ;  /* 0xff80000014147808 */ /* 0x000fe40005800000 */
[----:B------:R-:W-:Y:S01]  /*4e00*/  PLOP3.LUT P3, PT, PT, PT, UP6, 0x40, 0x0 ;  /* 0x000000000000781c */ /* 0x000fe20003f6e868 */
[----:B------:R-:W-:Y:S01]  /*4e10*/  UISETP.GE.AND UP6, UPT, UR4, 0x3a, UPT ;  /* 0x0000003a0400788c */ /* 0x000fe2000bfc6270 */
[C---:B------:R-:W-:Y:S02]  /*4e20*/  ISETP.LT.OR P2, PT, R4.reuse, 0x19, P2 ;  /* 0x000000190400780c */ /* 0x040fe40001741670 */
[----:B------:R-:W-:Y:S02]  /*4e30*/  ISETP.LT.OR P1, PT, R4, 0x1a, P1 ;  /* 0x0000001a0400780c */ /* 0x000fe40000f21670 */
[----:B------:R-:W-:-:S02]  /*4e40*/  ISETP.GT.AND P0, PT, R7, 0x10, P0 ;  /* 0x000000100700780c */ /* 0x000fc40000704270 */
[----:B------:R-:W-:Y:S02]  /*4e50*/  ISETP.GT.AND P3, PT, R5, 0x20, P3 ;  /* 0x000000200500780c */ /* 0x000fe40001f64270 */
[----:B------:R-:W-:Y:S02]  /*4e60*/  FSEL R21, R21, -INF , !P2 ;  /* 0xff80000015157808 */ /* 0x000fe40005000000 */
[----:B------:R-:W-:Y:S02]  /*4e70*/  FSEL R24, R37, -INF , !P1 ;  /* 0xff80000025187808 */ /* 0x000fe40004800000 */
[----:B------:R-:W-:Y:S01]  /*4e80*/  PLOP3.LUT P2, PT, PT, PT, UP0, 0x40, 0x0 ;  /* 0x000000000000781c */ /* 0x000fe20003f4e808 */
[----:B------:R-:W-:Y:S01]  /*4e90*/  UISETP.GE.AND UP0, UPT, UR4, 0x21, UPT ;  /* 0x000000210400788c */ /* 0x000fe2000bf06270 */
[----:B------:R-:W-:Y:S02]  /*4ea0*/  PLOP3.LUT P1, PT, PT, PT, UP1, 0x40, 0x0 ;  /* 0x000000000000781c */ /* 0x000fe40003f2e818 */
[----:B------:R-:W-:-:S02]  /*4eb0*/  ISETP.LT.OR P0, PT, R6, 0x11, P0 ;  /* 0x000000110600780c */ /* 0x000fc40000701670 */
[----:B------:R-:W-:Y:S02]  /*4ec0*/  ISETP.LT.OR P3, PT, R4, 0x21, P3 ;  /* 0x000000210400780c */ /* 0x000fe40001f61670 */
[C---:B------:R-:W-:Y:S02]  /*4ed0*/  ISETP.GT.AND P2, PT, R5.reuse, 0x21, P2 ;  /* 0x000000210500780c */ /* 0x040fe40001744270 */
[----:B------:R-:W-:Y:S02]  /*4ee0*/  ISETP.GT.AND P1, PT, R5, 0x28, P1 ;  /* 0x000000280500780c */ /* 0x000fe40000f24270 */
[----:B------:R-:W-:Y:S02]  /*4ef0*/  FSEL R36, R12, -INF , !P0 ;  /* 0xff8000000c247808 */ /* 0x000fe40004000000 */
[----:B------:R-:W-:Y:S01]  /*4f00*/  PLOP3.LUT P0, PT, PT, PT, UP3, 0x40, 0x0 ;  /* 0x000000000000781c */ /* 0x000fe20003f0e838 */
[----:B------:R-:W-:Y:S01]  /*4f10*/  UISETP.GE.AND UP3, UPT, UR4, 0x31, UPT ;  /* 0x000000310400788c */ /* 0x000fe2000bf66270 */
[----:B------:R-:W-:-:S02]  /*4f20*/  FSEL R25, R40, -INF , !P3 ;  /* 0xff80000028197808 */ /* 0x000fc40005800000 */
[----:B------:R-:W-:Y:S02]  /*4f30*/  PLOP3.LUT P3, PT, PT, PT, UP2, 0x40, 0x0 ;  /* 0x000000000000781c */ /* 0x000fe40003f6e828 */
[C---:B------:R-:W-:Y:S02]  /*4f40*/  ISETP.LT.OR P2, PT, R4.reuse, 0x22, P2 ;  /* 0x000000220400780c */ /* 0x040fe40001741670 */
[----:B------:R-:W-:Y:S02]  /*4f50*/  ISETP.LT.OR P1, PT, R4, 0x29, P1 ;  /* 0x000000290400780c */ /* 0x000fe40000f21670 */
[----:B------:R-:W-:Y:S02]  /*4f60*/  ISETP.GT.AND P3, PT, R5, 0x29, P3 ;  /* 0x000000290500780c */ /* 0x000fe40001f64270 */
[----:B------:R-:W-:Y:S02]  /*4f70*/  FSEL R26, R41, -INF , !P2 ;  /* 0xff800000291a7808 */ /* 0x000fe40005000000 */
[----:B------:R-:W-:-:S02]  /*4f80*/  FSEL R27, R44, -INF , !P1 ;  /* 0xff8000002c1b7808 */ /* 0x000fc40004800000 */
[----:B------:R-:W-:Y:S01]  /*4f90*/  PLOP3.LUT P2, PT, PT, PT, UP4, 0x40, 0x0 ;  /* 0x000000000000781c */ /* 0x000fe20003f4e848 */
[----:B------:R-:W-:Y:S01]  /*4fa0*/  UISETP.GE.AND UP4, UPT, UR4, 0x32, UPT ;  /* 0x000000320400788c */ /* 0x000fe2000bf86270 */
[----:B------:R-:W-:Y:S02]  /*4fb0*/  PLOP3.LUT P1, PT, PT, PT, UP3, 0x40, 0x0 ;  /* 0x000000000000781c */ /* 0x000fe40003f2e838 */
[----:B------:R-:W-:Y:S02]  /*4fc0*/  ISETP.LT.OR P3, PT, R4, 0x2a, P3 ;  /* 0x0000002a0400780c */ /* 0x000fe40001f61670 */
[----:B------:R-:W-:Y:S02]  /*4fd0*/  ISETP.GT.AND P1, PT, R5, 0x30, P1 ;  /* 0x000000300500780c */ /* 0x000fe40000f24270 */
[----:B------:R-:W-:Y:S02]  /*4fe0*/  FSEL R28, R28, -INF , !P3 ;  /* 0xff8000001c1c7808 */ /* 0x000fe40005800000 */
[----:B------:R-:W-:-:S02]  /*4ff0*/  PLOP3.LUT P3, PT, PT, PT, UP4, 0x40, 0x0 ;  /* 0x000000000000781c */ /* 0x000fc40003f6e848 */
[C---:B------:R-:W-:Y:S02]  /*5000*/  ISETP.LT.OR P1, PT, R4.reuse, 0x31, P1 ;  /* 0x000000310400780c */ /* 0x040fe40000f21670 */
[----:B------:R-:W-:Y:S02]  /*5010*/  ISETP.GT.AND P3, PT, R5, 0x31, P3 ;  /* 0x000000310500780c */ /* 0x000fe40001f64270 */
[----:B------:R-:W-:Y:S02]  /*5020*/  FSEL R29, R29, -INF , !P1 ;  /* 0xff8000001d1d7808 */ /* 0x000fe40004800000 */
[----:B------:R-:W-:Y:S01]  /*5030*/  PLOP3.LUT P1, PT, PT, PT, UP5, 0x40, 0x0 ;  /* 0x000000000000781c */ /* 0x000fe20003f2e858 */
[----:B------:R-:W-:Y:S01]  /*5040*/  UISETP.GE.AND UP5, UPT, UR4, 0x39, UPT ;  /* 0x000000390400788c */ /* 0x000fe2000bfa6270 */
[----:B------:R-:W-:Y:S02]  /*5050*/  ISETP.LT.OR P3, PT, R4, 0x32, P3 ;  /* 0x000000320400780c */ /* 0x000fe40001f61670 */
[----:B------:R-:W-:-:S02]  /*5060*/  FMNMX.FTZ R12, R3, R8, !PT ;  /* 0x00000008030c7209 */ /* 0x000fc40007810000 */
[----:B------:R-:W-:Y:S02]  /*5070*/  FSEL R30, R49, -INF , !P3 ;  /* 0xff800000311e7808 */ /* 0x000fe40005800000 */
[----:B------:R-:W-:Y:S02]  /*5080*/  PLOP3.LUT P3, PT, PT, PT, UP5, 0x40, 0x0 ;  /* 0x000000000000781c */ /* 0x000fe40003f6e858 */
[----:B------:R-:W-:Y:S02]  /*5090*/  ISETP.GT.AND P0, PT, R7, 0x11, P0 ;  /* 0x000000110700780c */ /* 0x000fe40000704270 */
[----:B------:R-:W-:Y:S02]  /*50a0*/  ISETP.GT.AND P3, PT, R5, 0x38, P3 ;  /* 0x000000380500780c */ /* 0x000fe40001f64270 */
[----:B------:R-:W-:Y:S02]  /*50b0*/  FMNMX.FTZ R39, R32, R33, !PT ;  /* 0x0000002120277209 */ /* 0x000fe40007810000 */
[----:B------:R-:W-:-:S02]  /*50c0*/  ISETP.LT.OR P3, PT, R4, 0x39, P3 ;  /* 0x000000390400780c */ /* 0x000fc40001f61670 */
[----:B------:R-:W-:Y:S02]  /*50d0*/  ISETP.LT.OR P0, PT, R6, 0x12, P0 ;  /* 0x000000120600780c */ /* 0x000fe40000701670 */
[----:B------:R-:W-:Y:S02]  /*50e0*/  FSEL R31, R52, -INF , !P3 ;  /* 0xff800000341f7808 */ /* 0x000fe40005800000 */
[----:B------:R-:W-:Y:S02]  /*50f0*/  PLOP3.LUT P3, PT, PT, PT, UP6, 0x40, 0x0 ;  /* 0x000000000000781c */ /* 0x000fe40003f6e868 */
[----:B------:R-:W-:Y:S02]  /*5100*/  FMNMX.FTZ R40, R34, R39, !PT ;  /* 0x0000002722287209 */ /* 0x000fe40007810000 */
[----:B------:R-:W-:Y:S02]  /*5110*/  ISETP.GT.AND P3, PT, R5, 0x39, P3 ;  /* 0x000000390500780c */ /* 0x000fe40001f64270 */
[----:B------:R-:W-:-:S02]  /*5120*/  FMNMX.FTZ R5, R11, R12, !PT ;  /* 0x0000000c0b057209 */ /* 0x000fc40007810000 */
[----:B------:R-:W-:Y:S02]  /*5130*/  ISETP.LT.OR P3, PT, R4, 0x3a, P3 ;  /* 0x0000003a0400780c */ /* 0x000fe40001f61670 */
[----:B------:R-:W-:Y:S02]  /*5140*/  FMNMX.FTZ R12, R14, R5, !PT ;  /* 0x000000050e0c7209 */ /* 0x000fe40007810000 */
[----:B------:R-:W-:Y:S02]  /*5150*/  FSEL R4, R53, -INF , !P3 ;  /* 0xff80000035047808 */ /* 0x000fe40005800000 */
[----:B------:R-:W-:Y:S02]  /*5160*/  FMNMX.FTZ R5, R15, R12, !PT ;  /* 0x0000000c0f057209 */ /* 0x000fe40007810000 */
[----:B------:R-:W-:Y:S01]  /*5170*/  PLOP3.LUT P3, PT, PT, PT, UP0, 0x40, 0x0 ;  /* 0x000000000000781c */ /* 0x000fe20003f6e808 */
[----:B------:R-:W-:Y:S01]  /*5180*/  UISETP.NE.AND UP0, UPT, UR5, URZ, UPT ;  /* 0x0000003f0500728c */ /* 0x000fe2000bf05270 */
[----:B------:R-:W-:-:S02]  /*5190*/  FMNMX.FTZ R12, R20, R5, !PT ;  /* 0x00000005140c7209 */ /* 0x000fc40007810000 */
[----:B------:R-:W-:Y:S02]  /*51a0*/  ISETP.GT.AND P3, PT, R7, 0x20, P3 ;  /* 0x000000200700780c */ /* 0x000fe40001f64270 */
[----:B------:R-:W-:Y:S02]  /*51b0*/  FMNMX.FTZ R5, R21, R12, !PT ;  /* 0x0000000c15057209 */ /* 0x000fe40007810000 */
[----:B------:R-:W-:Y:S02]  /*51c0*/  ISETP.LT.OR P3, PT, R6, 0x21, P3 ;  /* 0x000000210600780c */ /* 0x000fe40001f61670 */
[----:B------:R-:W-:Y:S02]  /*51d0*/  FMNMX.FTZ R12, R24, R5, !PT ;  /* 0x00000005180c7209 */ /* 0x000fe40007810000 */
[----:B------:R-:W-:Y:S02]  /*51e0*/  ISETP.GT.AND P2, PT, R7, 0x18, P2 ;  /* 0x000000180700780c */ /* 0x000fe40001744270 */
[----:B------:R-:W-:-:S02]  /*51f0*/  FMNMX.FTZ R5, R25, R12, !PT ;  /* 0x0000000c19057209 */ /* 0x000fc40007810000 */
[----:B------:R-:W-:Y:S02]  /*5200*/  FMNMX.FTZ R41, R35, R40, !PT ;  /* 0x0000002823297209 */ /* 0x000fe40007810000 */
[----:B------:R-:W-:Y:S02]  /*5210*/  FMNMX.FTZ R12, R26, R5, !PT ;  /* 0x000000051a0c7209 */ /* 0x000fe40007810000 */
[----:B------:R-:W-:Y:S02]  /*5220*/  FSEL R39, R42, -INF , !P3 ;  /* 0xff8000002a277808 */ /* 0x000fe40005800000 */
[----:B------:R-:W-:Y:S02]  /*5230*/  FMNMX.FTZ R5, R27, R12, !PT ;  /* 0x0000000c1b057209 */ /* 0x000fe40007810000 */
[----:B------:R-:W-:Y:S02]  /*5240*/  ISETP.LT.OR P2, PT, R6, 0x19, P2 ;  /* 0x000000190600780c */ /* 0x000fe40001741670 */
[----:B------:R-:W-:-:S02]  /*5250*/  FMNMX.FTZ R12, R28, R5, !PT ;  /* 0x000000051c0c7209 */ /* 0x000fc40007810000 */
[----:B------:R-:W-:Y:S02]  /*5260*/  ISETP.GT.AND P1, PT, R7, 0x19, P1 ;  /* 0x000000190700780c */ /* 0x000fe40000f24270 */
[----:B------:R-:W-:Y:S02]  /*5270*/  FMNMX.FTZ R5, R29, R12, !PT ;  /* 0x0000000c1d057209 */ /* 0x000fe40007810000 */
[----:B------:R-:W-:Y:S02]  /*5280*/  FMNMX.FTZ R42, R36, R41, !PT ;  /* 0x00000029242a7209 */ /* 0x000fe40007810000 */
[----:B------:R-:W-:Y:S02]  /*5290*/  FMNMX.FTZ R12, R30, R5, !PT ;  /* 0x000000051e0c7209 */ /* 0x000fe40007810000 */
[----:B------:R-:W-:Y:S02]  /*52a0*/  ISETP.LT.OR P1, PT, R6, 0x1a, P1 ;  /* 0x0000001a0600780c */ /* 0x000fe40000f21670 */
[----:B------:R-:W-:-:S02]  /*52b0*/  FMNMX.FTZ R5, R31, R12, !PT ;  /* 0x0000000c1f057209 */ /* 0x000fc40007810000 */
[----:B------:R-:W-:Y:S02]  /*52c0*/  PLOP3.LUT P3, PT, PT, PT, UP3, 0x40, 0x0 ;  /* 0x000000000000781c */ /* 0x000fe40003f6e838 */
[----:B------:R-:W-:Y:S02]  /*52d0*/  FMNMX.FTZ R37, R4, R5, !PT ;  /* 0x0000000504257209 */ /* 0x000fe40007810000 */
[----:B------:R-:W-:-:S03]  /*52e0*/  ISETP.GT.AND P3, PT, R7, 0x30, P3 ;  /* 0x000000300700780c */ /* 0x000fc60001f64270 */
[----:B------:R-:W0:Y:S01]  /*52f0*/  SHFL.BFLY PT, R12, R37, 0x2, 0x1f ;  /* 0x0c401f00250c7f89 */ /* 0x000e2200000e0000 */
[----:B------:R-:W-:Y:S02]  /*5300*/  ISETP.LT.OR P3, PT, R6, 0x31, P3 ;  /* 0x000000310600780c */ /* 0x000fe40001f61670 */
[----:B0-----:R-:W-:Y:S02]  /*5310*/  FMNMX.FTZ R38, R37, R12, !PT ;  /* 0x0000000c25267209 */ /* 0x001fe40007810000 */
[----:B------:R-:W-:Y:S02]  /*5320*/  FSEL R37, R57, -INF , !P2 ;  /* 0xff80000039257808 */ /* 0x000fe40005000000 */
[----:B------:R-:W-:Y:S01]  /*5330*/  PLOP3.LUT P2, PT, PT, PT, UP1, 0x40, 0x0 ;  /* 0x000000000000781c */ /* 0x000fe20003f4e818 */
[----:B------:R-:W0:Y:S03]  /*5340*/  SHFL.BFLY PT, R5, R38, 0x1, 0x1f ;  /* 0x0c201f0026057f89 */ /* 0x000e2600000e0000 */
[----:B------:R-:W-:-:S04]  /*5350*/  ISETP.GT.AND P2, PT, R7, 0x28, P2 ;  /* 0x000000280700780c */ /* 0x000fc80001744270 */
[----:B------:R-:W-:-:S04]  /*5360*/  ISETP.LT.OR P2, PT, R6, 0x29, P2 ;  /* 0x000000290600780c */ /* 0x000fc80001741670 */
[----:B------:R-:W-:Y:S02]  /*5370*/  FSEL R41, R46, -INF , !P2 ;  /* 0xff8000002e297808 */ /* 0x000fe40005000000 */
[----:B------:R-:W-:-:S04]  /*5380*/  PLOP3.LUT P2, PT, PT, PT, UP5, 0x40, 0x0 ;  /* 0x000000000000781c */ /* 0x000fc80003f4e858 */
[----:B------:R-:W-:-:S04]  /*5390*/  ISETP.GT.AND P2, PT, R7, 0x38, P2 ;  /* 0x000000380700780c */ /* 0x000fc80001744270 */
[----:B------:R-:W-:Y:S02]  /*53a0*/  ISETP.LT.OR P2, PT, R6, 0x39, P2 ;  /* 0x000000390600780c */ /* 0x000fe40001741670 */
[----:B0-----:R-:W-:Y:S02]  /*53b0*/  FMNMX.FTZ R12, R38, R5, !PT ;  /* 0x00000005260c7209 */ /* 0x001fe40007810000 */
[----:B------:R-:W-:Y:S02]  /*53c0*/  FSEL R5, R56, -INF , !P0 ;  /* 0xff80000038057808 */ /* 0x000fe40004000000 */
[----:B------:R-:W-:Y:S01]  /*53d0*/  PLOP3.LUT P0, PT, PT, PT, UP0, 0x40, 0x0 ;  /* 0x000000000000781c */ /* 0x000fe20003f0e808 */
[----:B------:R-:W-:Y:S01]  /*53e0*/  FMUL.FTZ R46, R12, UR10 ;  /* 0x0000000a0c2e7c20 */ /* 0x000fe20008410000 */
[----:B------:R-:W-:Y:S02]  /*53f0*/  FMNMX.FTZ R42, R5, R42, !PT ;  /* 0x0000002a052a7209 */ /* 0x000fe40007810000 */
[----:B------:R-:W-:-:S02]  /*5400*/  ISETP.GT.AND P0, PT, R7, 0x21, P0 ;  /* 0x000000210700780c */ /* 0x000fc40000704270 */
[----:B------:R-:W-:Y:S02]  /*5410*/  FSEL R38, R58, -INF , !P1 ;  /* 0xff8000003a267808 */ /* 0x000fe40004800000 */
[----:B------:R-:W-:Y:S02]  /*5420*/  ISETP.LT.OR P0, PT, R6, 0x22, P0 ;  /* 0x000000220600780c */ /* 0x000fe40000701670 */
[----:B------:R-:W-:Y:S02]  /*5430*/  PLOP3.LUT P1, PT, PT, PT, UP2, 0x40, 0x0 ;  /* 0x000000000000781c */ /* 0x000fe40003f2e828 */
[----:B------:R-:W-:Y:S02]  /*5440*/  FSEL R40, R43, -INF , !P0 ;  /* 0xff8000002b287808 */ /* 0x000fe40004000000 */
[----:B------:R-:W-:Y:S02]  /*5450*/  FMNMX.FTZ R43, R37, R42, !PT ;  /* 0x0000002a252b7209 */ /* 0x000fe40007810000 */
[----:B------:R-:W-:-:S02]  /*5460*/  ISETP.GT.AND P1, PT, R7, 0x29, P1 ;  /* 0x000000290700780c */ /* 0x000fc40000f24270 */
[----:B------:R-:W-:Y:S02]  /*5470*/  FMNMX.FTZ R44, R38, R43, !PT ;  /* 0x0000002b262c7209 */ /* 0x000fe40007810000 */
[----:B------:R-:W-:Y:S02]  /*5480*/  PLOP3.LUT P0, PT, PT, PT, UP4, 0x40, 0x0 ;  /* 0x000000000000781c */ /* 0x000fe40003f0e848 */
[----:B------:R-:W-:Y:S02]  /*5490*/  FMNMX.FTZ R45, R39, R44, !PT ;  /* 0x0000002c272d7209 */ /* 0x000fe40007810000 */
[----:B------:R-:W-:Y:S02]  /*54a0*/  ISETP.LT.OR P1, PT, R6, 0x2a, P1 ;  /* 0x0000002a0600780c */ /* 0x000fe40000f21670 */
[----:B------:R-:W-:Y:S02]  /*54b0*/  FMNMX.FTZ R44, R40, R45, !PT ;  /* 0x0000002d282c7209 */ /* 0x000fe40007810000 */
[----:B------:R-:W-:-:S02]  /*54c0*/  FSEL R42, R47, -INF , !P1 ;  /* 0xff8000002f2a7808 */ /* 0x000fc40004800000 */
[----:B------:R-:W-:Y:S02]  /*54d0*/  ISETP.GT.AND P0, PT, R7, 0x31, P0 ;  /* 0x000000310700780c */ /* 0x000fe40000704270 */
[----:B------:R-:W-:Y:S02]  /*54e0*/  FMNMX.FTZ R45, R41, R44, !PT ;  /* 0x0000002c292d7209 */ /* 0x000fe40007810000 */
[----:B------:R-:W-:Y:S02]  /*54f0*/  FSEL R43, R50, -INF , !P3 ;  /* 0xff800000322b7808 */ /* 0x000fe40005800000 */
[----:B------:R-:W-:Y:S02]  /*5500*/  FSETP.NEU.FTZ.AND P3, PT, R12, -INF , PT ;  /* 0xff8000000c00780b */ /* 0x000fe40003f7d000 */
[----:B------:R-:W-:Y:S02]  /*5510*/  PLOP3.LUT P1, PT, PT, PT, UP6, 0x40, 0x0 ;  /* 0x000000000000781c */ /* 0x000fe40003f2e868 */
[----:B------:R-:W-:-:S02]  /*5520*/  ISETP.LT.OR P0, PT, R6, 0x32, P0 ;  /* 0x000000320600780c */ /* 0x000fc40000701670 */
[----:B------:R-:W-:Y:S02]  /*5530*/  FMNMX.FTZ R44, R42, R45, !PT ;  /* 0x0000002d2a2c7209 */ /* 0x000fe40007810000 */
[----:B------:R-:W-:Y:S02]  /*5540*/  FSEL R47, R46, RZ, P3 ;  /* 0x000000ff2e2f7208 */ /* 0x000fe40001800000 */
[----:B------:R-:W-:Y:S02]  /*5550*/  ISETP.GT.AND P1, PT, R7, 0x39, P1 ;  /* 0x000000390700780c */ /* 0x000fe40000f24270 */
[----:B------:R-:W-:Y:S01]  /*5560*/  FSEL R7, R51, -INF , !P0 ;  /* 0xff80000033077808 */ /* 0x000fe20004000000 */
[--C-:B------:R-:W-:Y:S01]  /*5570*/  FFMA.FTZ R48, R3, UR10, -R47.reuse ;  /* 0x0000000a03307c23 */ /* 0x100fe2000801082f */
[----:B------:R-:W-:Y:S01]  /*5580*/  FMNMX.FTZ R46, R43, R44, !PT ;  /* 0x0000002c2b2e7209 */ /* 0x000fe20007810000 */
[--C-:B------:R-:W-:Y:S01]  /*5590*/  FFMA.FTZ R45, R8, UR10, -R47.reuse ;  /* 0x0000000a082d7c23 */ /* 0x100fe2000801082f */
[----:B------:R-:W-:Y:S01]  /*55a0*/  ISETP.LT.OR P1, PT, R6, 0x3a, P1 ;  /* 0x0000003a0600780c */ /* 0x000fe20000f21670 */
[--C-:B------:R-:W-:Y:S01]  /*55b0*/  FFMA.FTZ R11, R11, UR10, -R47.reuse ;  /* 0x0000000a0b0b7c23 */ /* 0x100fe2000801082f */
[----:B------:R-:W-:Y:S01]  /*55c0*/  FSEL R44, R54, -INF , !P2 ;  /* 0xff800000362c7808 */ /* 0x000fe20005000000 */
[--C-:B------:R-:W-:Y:S01]  /*55d0*/  FFMA.FTZ R14, R14, UR10, -R47.reuse ;  /* 0x0000000a0e0e7c23 */ /* 0x100fe2000801082f */
[----:B------:R-:W-:Y:S01]  /*55e0*/  FMNMX.FTZ R3, R7, R46, !PT ;  /* 0x0000002e07037209 */ /* 0x000fe20007810000 */
[----:B------:R0:W-:Y:S01]  /*55f0*/  MUFU.EX2 R154, R11 ;  /* 0x0000000b009a7308 */ /* 0x0001e20000000800 */
[----:B------:R-:W-:Y:S01]  /*5600*/  FSEL R8, R55, -INF , !P1 ;  /* 0xff80000037087808 */ /* 0x000fe20004800000 */
        /* <DEDUP_REMOVED lines=12> */
[--C-:B------:R-:W-:Y:S01]  /*56d0*/  FFMA.FTZ R30, R30, UR10, -R47.reuse ;  /* 0x0000000a1e1e7c23 */ /* 0x100fe2000801082f */
[--C-:B------:R-:W-:Y:S01]  /*56e0*/  FFMA.FTZ R31, R31, UR10, -R47.reuse ;  /* 0x0000000a1f1f7c23 */ /* 0x100fe2000801082f */
[----:B------:R-:W-:Y:S01]  /*56f0*/  FFMA.FTZ R4, R4, UR10, -R47 ;  /* 0x0000000a04047c23 */ /* 0x000fe2000801082f */
[----:B------:R-:W-:Y:S08]  /*5700*/  MUFU.EX2 R49, R14 ;  /* 0x0000000e00317308 */ /* 0x000ff00000000800 */
[----:B------:R-:W-:Y:S08]  /*5710*/  MUFU.EX2 R14, R4 ;  /* 0x00000004000e7308 */ /* 0x000ff00000000800 */
[----:B------:R-:W-:Y:S01]  /*5720*/  MUFU.EX2 R48, R48 ;  /* 0x0000003000307308 */ /* 0x000fe20000000800 */
[----:B-1----:R-:W-:-:S05]  /*5730*/  FMNMX.FTZ R6, R3, R6, !PT ;  /* 0x0000000603067209 */ /* 0x002fca0007810000 */
[----:B0-----:R-:W0:Y:S02]  /*5740*/  SHFL.BFLY PT, R11, R6, 0x1, 0x1f ;  /* 0x0c201f00060b7f89 */ /* 0x001e2400000e0000 */
[----:B------:R-:W1:Y:S08]  /*5750*/  MUFU.EX2 R45, R45 ;  /* 0x0000002d002d7308 */ /* 0x000e700000000800 */
[----:B------:R-:W-:Y:S08]  /*5760*/  MUFU.EX2 R15, R15 ;  /* 0x0000000f000f7308 */ /* 0x000ff00000000800 */
[----:B------:R-:W2:Y:S01]  /*5770*/  MUFU.EX2 R20, R20 ;  /* 0x0000001400147308 */ /* 0x000ea20000000800 */
[----:B-1----:R-:W-:-:S02]  /*5780*/  F2FP.BF16.F32.PACK_AB R152, R45, R48 ;  /* 0x000000302d98723e */ /* 0x002fc400000010ff */
[----:B0-----:R-:W-:-:S05]  /*5790*/  FMNMX.FTZ R11, R6, R11, !PT ;  /* 0x0000000b060b7209 */ /* 0x001fca0007810000 */
[----:B------:R-:W-:Y:S01]  /*57a0*/  MUFU.EX2 R21, R21 ;  /* 0x0000001500157308 */ /* 0x000fe20000000800 */
[C---:B------:R-:W-:Y:S01]  /*57b0*/  FSETP.NEU.FTZ.AND P0, PT, R11.reuse, -INF , PT ;  /* 0xff8000000b00780b */ /* 0x040fe20003f1d000 */
[----:B------:R-:W-:-:S06]  /*57c0*/  FMUL.FTZ R3, R11, UR10 ;  /* 0x0000000a0b037c20 */ /* 0x000fcc0008410000 */
[----:B------:R-:W0:Y:S01]  /*57d0*/  MUFU.EX2 R24, R24 ;  /* 0x0000001800187308 */ /* 0x000e220000000800 */
[----:B------:R-:W-:Y:S02]  /*57e0*/  FSEL R46, R3, RZ, P0 ;  /* 0x000000ff032e7208 */ /* 0x000fe40000000000 */
[-C--:B------:R-:W-:Y:S02]  /*57f0*/  LEA.HI R3, R23, R22.reuse, RZ, 0x4 ;  /* 0x0000001617037211 */ /* 0x080fe400078f20ff */
[----:B--2---:R-:W-:Y:S01]  /*5800*/  F2FP.BF16.F32.PACK_AB R156, R20, R15 ;  /* 0x0000000f149c723e */ /* 0x004fe200000010ff */
[--C-:B------:R-:W-:Y:S01]  /*5810*/  FFMA.FTZ R47, R5, UR10, -R46.reuse ;  /* 0x0000000a052f7c23 */ /* 0x100fe2000801082e */
[----:B------:R-:W-:Y:S01]  /*5820*/  LOP3.LUT R5, R3, 0xfffffff0, RZ, 0xc0, !PT ;  /* 0xfffffff003057812 */ /* 0x000fe200078ec0ff */
[--C-:B------:R-:W-:Y:S01]  /*5830*/  FFMA.FTZ R32, R32, UR10, -R46.reuse ;  /* 0x0000000a20207c23 */ /* 0x100fe2000801082e */
[--C-:B------:R-:W-:Y:S01]  /*5840*/  FFMA.FTZ R33, R33, UR10, -R46.reuse ;  /* 0x0000000a21217c23 */ /* 0x100fe2000801082e */
[--C-:B------:R-:W-:Y:S01]  /*5850*/  FFMA.FTZ R34, R34, UR10, -R46.reuse ;  /* 0x0000000a22227c23 */ /* 0x100fe2000801082e */
[--C-:B------:R-:W-:Y:S01]  /*5860*/  FFMA.FTZ R35, R35, UR10, -R46.reuse ;  /* 0x0000000a23237c23 */ /* 0x100fe2000801082e */
[----:B------:R-:W-:Y:S01]  /*5870*/  IMAD.IADD R5, R22, 0x1, -R5 ;  /* 0x0000000116057824 */ /* 0x000fe200078e0a05 */
[----:B------:R-:W-:Y:S01]  /*5880*/  LEA.HI R22, R23, R22, RZ, 0x5 ;  /* 0x0000001617167211 */ /* 0x000fe200078f28ff */
[----:B------:R-:W-:Y:S01]  /*5890*/  MUFU.EX2 R32, R32 ;  /* 0x0000002000207308 */ /* 0x000fe20000000800 */
[--C-:B------:R-:W-:Y:S01]  /*58a0*/  FFMA.FTZ R36, R36, UR10, -R46.reuse ;  /* 0x0000000a24247c23 */ /* 0x100fe2000801082e */
[----:B------:R-:W-:Y:S01]  /*58b0*/  FFMA.FTZ R37, R37, UR10, -R46 ;  /* 0x0000000a25257c23 */ /* 0x000fe2000801082e */
[----:B------:R-:W-:Y:S01]  /*58c0*/  SHF.R.S32.HI R4, RZ, 0x1f, R5 ;  /* 0x0000001fff047819 */ /* 0x000fe20000011405 */
[----:B------:R-:W-:-:S02]  /*58d0*/  IMAD.SHL.U32 R22, R22, 0x20, RZ ;  /* 0x0000002016167824 */ /* 0x000fc400078e00ff */
[--C-:B------:R-:W-:Y:S01]  /*58e0*/  FFMA.FTZ R38, R38, UR10, -R46.reuse ;  /* 0x0000000a26267c23 */ /* 0x100fe2000801082e */
[--C-:B------:R-:W-:Y:S01]  /*58f0*/  FFMA.FTZ R39, R39, UR10, -R46.reuse ;  /* 0x0000000a27277c23 */ /* 0x100fe2000801082e */
[----:B------:R-:W-:Y:S01]  /*5900*/  LEA.HI R4, R4, R5, RZ, 0x3 ;  /* 0x0000000504047211 */ /* 0x000fe200078f18ff */
[----:B------:R-:W1:Y:S01]  /*5910*/  MUFU.EX2 R33, R33 ;  /* 0x0000002100217308 */ /* 0x000e620000000800 */
[--C-:B------:R-:W-:Y:S01]  /*5920*/  FFMA.FTZ R40, R40, UR10, -R46.reuse ;  /* 0x0000000a28287c23 */ /* 0x100fe2000801082e */
[--C-:B------:R-:W-:Y:S01]  /*5930*/  FFMA.FTZ R41, R41, UR10, -R46.reuse ;  /* 0x0000000a29297c23 */ /* 0x100fe2000801082e */
[----:B------:R-:W-:Y:S01]  /*5940*/  LOP3.LUT R6, R4, 0xfffffff8, RZ, 0xc0, !PT ;  /* 0xfffffff804067812 */ /* 0x000fe200078ec0ff */
[--C-:B------:R-:W-:Y:S01]  /*5950*/  FFMA.FTZ R42, R42, UR10, -R46.reuse ;  /* 0x0000000a2a2a7c23 */ /* 0x100fe2000801082e */
[----:B------:R-:W-:Y:S01]  /*5960*/  SHF.L.U32 R23, R4, 0x6, RZ ;  /* 0x0000000604177819 */ /* 0x000fe200000006ff */
[--C-:B------:R-:W-:Y:S01]  /*5970*/  FFMA.FTZ R43, R43, UR10, -R46.reuse ;  /* 0x0000000a2b2b7c23 */ /* 0x100fe2000801082e */
[----:B------:R-:W-:Y:S01]  /*5980*/  FFMA.FTZ R7, R7, UR10, -R46 ;  /* 0x0000000a07077c23 */ /* 0x000fe2000801082e */
[----:B------:R-:W-:Y:S01]  /*5990*/  IMAD.IADD R6, R5, 0x1, -R6 ;  /* 0x0000000105067824 */ /* 0x000fe200078e0a06 */
[----:B------:R-:W-:Y:S01]  /*59a0*/  SHF.R.S32.HI R5, RZ, 0x4, R3 ;  /* 0x00000004ff057819 */ /* 0x000fe20000011403 */
[----:B------:R-:W-:Y:S01]  /*59b0*/  MUFU.EX2 R34, R34 ;  /* 0x0000002200227308 */ /* 0x000fe20000000800 */
[----:B------:R-:W-:Y:S01]  /*59c0*/  LOP3.LUT R23, R23, 0x7ffffe00, RZ, 0xc0, !PT ;  /* 0x7ffffe0017177812 */ /* 0x000fe200078ec0ff */
[--C-:B------:R-:W-:Y:S01]  /*59d0*/  FFMA.FTZ R44, R44, UR10, -R46.reuse ;  /* 0x0000000a2c2c7c23 */ /* 0x100fe2000801082e */
[----:B------:R-:W-:Y:S01]  /*59e0*/  SHF.L.U32 R3, R6, 0x6, RZ ;  /* 0x0000000606037819 */ /* 0x000fe200000006ff */
[----:B------:R-:W-:Y:S01]  /*59f0*/  IMAD.SHL.U32 R50, R5, 0x8, RZ ;  /* 0x0000000805327824 */ /* 0x000fe200078e00ff */
[----:B------:R-:W-:Y:S01]  /*5a00*/  LOP3.LUT R5, R22, 0x7ffffc00, RZ, 0xc0, !PT ;  /* 0x7ffffc0016057812 */ /* 0x000fe200078ec0ff */
[----:B------:R-:W-:Y:S01]  /*5a10*/  FFMA.FTZ R46, R8, UR10, -R46 ;  /* 0x0000000a082e7c23 */ /* 0x000fe2000801082e */
[----:B------:R-:W-:Y:S01]  /*5a20*/  LOP3.LUT R3, R3, 0x1c0, RZ, 0xc0, !PT ;  /* 0x000001c003037812 */ /* 0x000fe200078ec0ff */
[----:B------:R-:W2:Y:S01]  /*5a30*/  MUFU.EX2 R35, R35 ;  /* 0x0000002300237308 */ /* 0x000ea20000000800 */
[----:B------:R-:W-:-:S02]  /*5a40*/  LOP3.LUT P0, RZ, R6, 0x4, RZ, 0xc0, !PT ;  /* 0x0000000406ff7812 */ /* 0x000fc4000780c0ff */
[----:B------:R-:W-:Y:S02]  /*5a50*/  LOP3.LUT R50, R3, 0x8, R50, 0xf8, !PT ;  /* 0x0000000803327812 */ /* 0x000fe400078ef832 */
[----:B------:R-:W-:Y:S02]  /*5a60*/  SHF.R.U32.HI R3, RZ, 0x3, R3 ;  /* 0x00000003ff037819 */ /* 0x000fe40000011603 */
[----:B------:R-:W-:Y:S01]  /*5a70*/  LOP3.LUT P1, RZ, R6, 0x2, RZ, 0xc0, !PT ;  /* 0x0000000206ff7812 */ /* 0x000fe2000782c0ff */
[----:B------:R-:W3:Y:S01]  /*5a80*/  MUFU.EX2 R25, R25 ;  /* 0x0000001900197308 */ /* 0x000ee20000000800 */
[----:B------:R-:W-:Y:S01]  /*5a90*/  LOP3.LUT R50, R50, R3, RZ, 0x3c, !PT ;  /* 0x0000000332327212 */ /* 0x000fe200078e3cff */
[----:B------:R-:W-:Y:S01]  /*5aa0*/  FADD.FTZ R3, R48, R45 ;  /* 0x0000002d30037221 */ /* 0x000fe20000010000 */
[----:B0-----:R-:W-:Y:S02]  /*5ab0*/  F2FP.BF16.F32.PACK_AB R158, R24, R21 ;  /* 0x00000015189e723e */ /* 0x001fe400000010ff */
[----:B------:R-:W-:Y:S01]  /*5ac0*/  IADD3 R23, R50, R23, R5 ;  /* 0x0000001732177210 */ /* 0x000fe20007ffe005 */
[----:B------:R-:W-:Y:S01]  /*5ad0*/  FADD.FTZ R4, R154, R3 ;  /* 0x000000039a047221 */ /* 0x000fe20000010000 */
[----:B------:R-:W-:Y:S01]  /*5ae0*/  F2FP.BF16.F32.PACK_AB R154, R49, R154 ;  /* 0x0000009a319a723e */ /* 0x000fe200000010ff */
[----:B------:R-:W0:Y:S01]  /*5af0*/  MUFU.EX2 R36, R36 ;  /* 0x0000002400247308 */ /* 0x000e220000000800 */
[----:B-1----:R-:W-:Y:S01]  /*5b00*/  F2FP.BF16.F32.PACK_AB R153, R33, R32 ;  /* 0x000000202199723e */ /* 0x002fe200000010ff */
[----:B------:R-:W-:Y:S01]  /*5b10*/  FADD.FTZ R4, R49, R4 ;  /* 0x0000000431047221 */ /* 0x000fe20000010000 */
[----:B--2---:R-:W-:-:S03]  /*5b20*/  F2FP.BF16.F32.PACK_AB R155, R35, R34 ;  /* 0x00000022239b723e */ /* 0x004fc600000010ff */
[----:B------:R-:W-:Y:S02]  /*5b30*/  FADD.FTZ R3, R15, R4 ;  /* 0x000000040f037221 */ /* 0x000fe40000010000 */
[----:B------:R-:W1:Y:S02]  /*5b40*/  MUFU.EX2 R47, R47 ;  /* 0x0000002f002f7308 */ /* 0x000e640000000800 */
[----:B------:R-:W-:Y:S01]  /*5b50*/  FADD.FTZ R4, R20, R3 ;  /* 0x0000000314047221 */ /* 0x000fe20000010000 */
[----:B------:R-:W-:-:S03]  /*5b60*/  FADD.FTZ R3, R32, R33 ;  /* 0x0000002120037221 */ /* 0x000fc60000010000 */
[----:B------:R-:W-:Y:S01]  /*5b70*/  FADD.FTZ R5, R21, R4 ;  /* 0x0000000415057221 */ /* 0x000fe20000010000 */
[----:B------:R-:W-:Y:S01]  /*5b80*/  FADD.FTZ R4, R34, R3 ;  /* 0x0000000322047221 */ /* 0x000fe20000010000 */
[----:B------:R-:W2:Y:S02]  /*5b90*/  MUFU.EX2 R37, R37 ;  /* 0x0000002500257308 */ /* 0x000ea40000000800 */
[----:B------:R-:W-:Y:S01]  /*5ba0*/  FADD.FTZ R6, R24, R5 ;  /* 0x0000000518067221 */ /* 0x000fe20000010000 */
[----:B------:R-:W-:Y:S01]  /*5bb0*/  FADD.FTZ R3, R35, R4 ;  /* 0x0000000423037221 */ /* 0x000fe20000010000 */
[----:B------:R-:W-:Y:S02]  /*5bc0*/  IMAD.MOV.U32 R24, RZ, RZ, -0x40 ;  /* 0xffffffc0ff187424 */ /* 0x000fe400078e00ff */
[----:B---3--:R-:W-:Y:S01]  /*5bd0*/  FADD.FTZ R5, R25, R6 ;  /* 0x0000000619057221 */ /* 0x008fe20000010000 */
[----:B0-----:R-:W-:Y:S01]  /*5be0*/  FADD.FTZ R6, R36, R3 ;  /* 0x0000000324067221 */ /* 0x001fe20000010000 */
[----:B------:R-:W0:Y:S01]  /*5bf0*/  MUFU.EX2 R38, R38 ;  /* 0x0000002600267308 */ /* 0x000e220000000800 */
[----:B------:R-:W-:-:S02]  /*5c00*/  SEL R24, R24, 0x40, P0 ;  /* 0x0000004018187807 */ /* 0x000fc40000000000 */
[C---:B-1----:R-:W-:Y:S01]  /*5c10*/  FADD.FTZ R6, R47.reuse, R6 ;  /* 0x000000062f067221 */ /* 0x042fe20000010000 */
[----:B------:R-:W-:-:S04]  /*5c20*/  F2FP.BF16.F32.PACK_AB R157, R47, R36 ;  /* 0x000000242f9d723e */ /* 0x000fc800000010ff */
[----:B------:R-:W1:Y:S01]  /*5c30*/  MUFU.EX2 R39, R39 ;  /* 0x0000002700277308 */ /* 0x000e620000000800 */
[----:B--2---:R-:W-:Y:S01]  /*5c40*/  FADD.FTZ R3, R37, R6 ;  /* 0x0000000625037221 */ /* 0x004fe20000010000 */
[----:B------:R-:W-:-:S05]  /*5c50*/  LEA R6, R23, UR40, 0x1 ;  /* 0x0000002817067c11 */ /* 0x000fca000f8e08ff */
[----:B------:R2:W-:Y:S01]  /*5c60*/  STSM.16.M88.4 [R6+0x26800], R152 ;  /* 0x0268009806007844 */ /* 0x0005e20000000200 */
[----:B------:R-:W3:Y:S01]  /*5c70*/  MUFU.EX2 R26, R26 ;  /* 0x0000001a001a7308 */ /* 0x000ee20000000800 */
[C---:B0-----:R-:W-:Y:S01]  /*5c80*/  FADD.FTZ R8, R38.reuse, R3 ;  /* 0x0000000326087221 */ /* 0x041fe20000010000 */
[----:B------:R-:W-:-:S06]  /*5c90*/  F2FP.BF16.F32.PACK_AB R159, R38, R37 ;  /* 0x00000025269f723e */ /* 0x000fcc00000010ff */
[----:B------:R-:W0:Y:S01]  /*5ca0*/  MUFU.EX2 R40, R40 ;  /* 0x0000002800287308 */ /* 0x000e220000000800 */
[----:B-1----:R-:W-:-:S07]  /*5cb0*/  FADD.FTZ R3, R39, R8 ;  /* 0x0000000827037221 */ /* 0x002fce0000010000 */
[----:B------:R-:W1:Y:S01]  /*5cc0*/  MUFU.EX2 R27, R27 ;  /* 0x0000001b001b7308 */ /* 0x000e620000000800 */
[----:B---3--:R-:W-:Y:S01]  /*5cd0*/  FADD.FTZ R20, R26, R5 ;  /* 0x000000051a147221 */ /* 0x008fe20000010000 */
[----:B------:R-:W-:Y:S02]  /*5ce0*/  IADD3 R5, R6, 0x26820, RZ ;  /* 0x0002682006057810 */ /* 0x000fe40007ffe0ff */
[----:B------:R-:W-:-:S04]  /*5cf0*/  F2FP.BF16.F32.PACK_AB R160, R26, R25 ;  /* 0x000000191aa0723e */ /* 0x000fc800000010ff */
[----:B------:R-:W3:Y:S01]  /*5d00*/  MUFU.EX2 R41, R41 ;  /* 0x0000002900297308 */ /* 0x000ee20000000800 */
[C---:B0-----:R-:W-:Y:S01]  /*5d10*/  FADD.FTZ R22, R40.reuse, R3 ;  /* 0x0000000328167221 */ /* 0x041fe20000010000 */
[----:B------:R-:W-:-:S06]  /*5d20*/  F2FP.BF16.F32.PACK_AB R161, R40, R39 ;  /* 0x0000002728a1723e */ /* 0x000fcc00000010ff */
[----:B------:R-:W0:Y:S01]  /*5d30*/  MUFU.EX2 R28, R28 ;  /* 0x0000001c001c7308 */ /* 0x000e220000000800 */
[----:B-1----:R-:W-:-:S07]  /*5d40*/  FADD.FTZ R3, R27, R20 ;  /* 0x000000141b037221 */ /* 0x002fce0000010000 */
[----:B------:R-:W1:Y:S01]  /*5d50*/  MUFU.EX2 R42, R42 ;  /* 0x0000002a002a7308 */ /* 0x000e620000000800 */
[----:B---3--:R-:W-:-:S07]  /*5d60*/  FADD.FTZ R21, R41, R22 ;  /* 0x0000001629157221 */ /* 0x008fce0000010000 */
[----:B------:R-:W-:Y:S01]  /*5d70*/  MUFU.EX2 R29, R29 ;  /* 0x0000001d001d7308 */ /* 0x000fe20000000800 */
[C---:B0-----:R-:W-:Y:S01]  /*5d80*/  F2FP.BF16.F32.PACK_AB R162, R28.reuse, R27 ;  /* 0x0000001b1ca2723e */ /* 0x041fe200000010ff */
[----:B------:R-:W-:-:S06]  /*5d90*/  FADD.FTZ R28, R28, R3 ;  /* 0x000000031c1c7221 */ /* 0x000fcc0000010000 */
[----:B------:R-:W0:Y:S01]  /*5da0*/  MUFU.EX2 R30, R30 ;  /* 0x0000001e001e7308 */ /* 0x000e220000000800 */
[C---:B-1----:R-:W-:Y:S01]  /*5db0*/  F2FP.BF16.F32.PACK_AB R163, R42.reuse, R41 ;  /* 0x000000292aa3723e */ /* 0x042fe200000010ff */
[----:B------:R-:W-:-:S06]  /*5dc0*/  FADD.FTZ R42, R42, R21 ;  /* 0x000000152a2a7221 */ /* 0x000fcc0000010000 */
[----:B------:R-:W-:Y:S08]  /*5dd0*/  MUFU.EX2 R43, R43 ;  /* 0x0000002b002b7308 */ /* 0x000ff00000000800 */
[----:B------:R1:W3:Y:S01]  /*5de0*/  MUFU.EX2 R4, R7 ;  /* 0x0000000700047308 */ /* 0x0002e20000000800 */
[----:B0-----:R-:W-:Y:S01]  /*5df0*/  F2FP.BF16.F32.PACK_AB R164, R30, R29 ;  /* 0x0000001d1ea4723e */ /* 0x001fe200000010ff */
[----:B------:R-:W-:-:S04]  /*5e00*/  FADD.FTZ R29, R29, R28 ;  /* 0x0000001c1d1d7221 */ /* 0x000fc80000010000 */
[----:B------:R-:W-:Y:S02]  /*5e10*/  FADD.FTZ R30, R30, R29 ;  /* 0x0000001d1e1e7221 */ /* 0x000fe40000010000 */
[----:B------:R-:W0:Y:S01]  /*5e20*/  MUFU.EX2 R31, R31 ;  /* 0x0000001f001f7308 */ /* 0x000e220000000800 */
[----:B-1----:R-:W-:-:S04]  /*5e30*/  VIADD R7, R6, 0x26800 ;  /* 0x0002680006077836 */ /* 0x002fc80000000000 */
[C---:B------:R-:W-:Y:S02]  /*5e40*/  @P1 VIADD R5, R7.reuse, 0xffffffe0 ;  /* 0xffffffe007051836 */ /* 0x040fe40000000000 */
[----:B------:R-:W-:Y:S01]  /*5e50*/  IMAD.IADD R8, R7, 0x1, R24 ;  /* 0x0000000107087824 */ /* 0x000fe200078e0218 */
[----:B------:R-:W1:Y:S01]  /*5e60*/  MUFU.EX2 R44, R44 ;  /* 0x0000002c002c7308 */ /* 0x000e620000000800 */
[----:B---3--:R-:W-:Y:S01]  /*5e70*/  F2FP.BF16.F32.PACK_AB R165, R4, R43 ;  /* 0x0000002b04a5723e */ /* 0x008fe200000010ff */
[----:B------:R-:W-:Y:S01]  /*5e80*/  FADD.FTZ R43, R43, R42 ;  /* 0x0000002a2b2b7221 */ /* 0x000fe20000010000 */
[----:B------:R-:W-:Y:S01]  /*5e90*/  IADD3 R7, R24, R5, RZ ;  /* 0x0000000518077210 */ /* 0x000fe20007ffe0ff */
[----:B------:R2:W-:Y:S02]  /*5ea0*/  STSM.16.M88.4 [R5], R156 ;  /* 0x0000009c05007844 */ /* 0x0005e40000000200 */
[----:B------:R-:W-:Y:S02]  /*5eb0*/  FADD.FTZ R43, R4, R43 ;  /* 0x0000002b042b7221 */ /* 0x000fe40000010000 */
[----:B------:R-:W3:Y:S01]  /*5ec0*/  MUFU.EX2 R15, R46 ;  /* 0x0000002e000f7308 */ /* 0x000ee20000000800 */
[----:B0-----:R-:W-:Y:S01]  /*5ed0*/  F2FP.BF16.F32.PACK_AB R166, R14, R31 ;  /* 0x0000001f0ea6723e */ /* 0x001fe200000010ff */
[----:B------:R2:W-:Y:S01]  /*5ee0*/  STSM.16.M88.4 [R8], R160 ;  /* 0x000000a008007844 */ /* 0x0005e20000000200 */
[----:B------:R-:W-:-:S04]  /*5ef0*/  FADD.FTZ R3, R31, R30 ;  /* 0x0000001e1f037221 */ /* 0x000fc80000010000 */
[----:B------:R-:W-:Y:S01]  /*5f00*/  FADD.FTZ R3, R14, R3 ;  /* 0x000000030e037221 */ /* 0x000fe20000010000 */
[----:B-1----:R-:W-:Y:S01]  /*5f10*/  FADD.FTZ R4, R44, R43 ;  /* 0x0000002b2c047221 */ /* 0x002fe20000010000 */
[----:B---3--:R-:W-:-:S03]  /*5f20*/  F2FP.BF16.F32.PACK_AB R167, R15, R44 ;  /* 0x0000002c0fa7723e */ /* 0x008fc600000010ff */
[----:B------:R-:W-:Y:S02]  /*5f30*/  FADD.FTZ R4, R15, R4 ;  /* 0x000000040f047221 */ /* 0x000fe40000010000 */
[----:B------:R2:W-:Y:S01]  /*5f40*/  STSM.16.M88.4 [R7], R164 ;  /* 0x000000a407007844 */ /* 0x0005e20000000200 */
[----:B------:R-:W-:Y:S05]  /*5f50*/  @!P4 BRA `(.L_x_1709) ;  /* 0x000000000004c947 */ /* 0x000fea0003800000 */
[----:B------:R-:W-:Y:S01]  /*5f60*/  BPT.TRAP 0x1 ;  /* 0x000000040000795c */ /* 0x000fe20000300000 */
.L_x_1709:
[----:B------:R0:W1:Y:S01]  /*5f70*/  SYNCS.PHASECHK.TRANS64.TRYWAIT P0, [UR40+0x28c50], R13 ;  /* 0x028c500dff0075a7 */ /* 0x0000620008000168 */
[----:B------:R-:W-:Y:S05]  /*5f80*/  @!P4 BRA `(.L_x_1710) ;  /* 0x000000000004c947 */ /* 0x000fea0003800000 */
[----:B------:R-:W-:Y:S01]  /*5f90*/  BPT.TRAP 0x1 ;  /* 0x000000040000795c */ /* 0x000fe20000300000 */
.L_x_1710:
[----:B-1----:R-:W-:Y:S05]  /*5fa0*/  @P0 BRA `(.L_x_1711) ;  /* 0x0000000000080947 */ /* 0x002fea0003800000 */
[----:B------:R-:W1:Y:S02]  /*5fb0*/  SYNCS.PHASECHK.TRANS64.TRYWAIT P0, [UR40+0x28c50], R13 ;  /* 0x028c500dff0075a7 */ /* 0x000e640008000168 */
[----:B-1----:R-:W-:Y:S05]  /*5fc0*/  @!P0 BRA `(.L_x_1712) ;  /* 0x000000e000f88947 */ /* 0x002fea0003800000 */
.L_x_1711:
        /* <DEDUP_REMOVED lines=36> */
.L_x_1713:
[----:B------:R-:W-:Y:S01]  /*6210*/  ISETP.NE.AND P1, PT, R19, 0x1, PT ;  /* 0x000000011300780c */ /* 0x000fe20003f25270 */
[----:B01----:R-:W0:Y:S01]  /*6220*/  S2R R13, SR_CTAID.X ;  /* 0x00000000000d7919 */ /* 0x003e220000002500 */
[----:B------:R-:W-:Y:S01]  /*6230*/  UIMAD UR5, UR41, UR11, -UR14 ;  /* 0x0000000b290572a4 */ /* 0x000fe2000f8e0a0e */
[----:B------:R-:W-:Y:S01]  /*6240*/  LOP3.LUT P0, RZ, R16, 0x1, RZ, 0xc0, !PT ;  /* 0x0000000110ff7812 */ /* 0x000fe2000780c0ff */
[----:B------:R-:W-:Y:S02]  /*6250*/  UIADD3 UR4, UR40, 0x28c60, URZ ;  /* 0x00028c6028047890 */ /* 0x000fe4000fffe03f */
[----:B------:R-:W-:Y:S02]  /*6260*/  UIADD3 UR43, UR43, -0x2, URZ ;  /* 0xfffffffe2b2b7890 */ /* 0x000fe4000fffe03f */
[----:B------:R-:W-:-:S05]  /*6270*/  UPRMT UR4, UR42, 0x654, UR4 ;  /* 0x000006542a047896 */ /* 0x000fca0008000004 */
[----:B------:R-:W1:Y:S08]  /*6280*/  @P1 LDC R14, c[0x0][0x44c] ;  /* 0x00011300ff0e1b82 */ /* 0x000e700000000800 */
[----:B------:R-:W3:Y:S01]  /*6290*/  @P1 LDC R15, c[0x0][0x450] ;  /* 0x00011400ff0f1b82 */ /* 0x000ee20000000800 */
[----:B------:R-:W-:Y:S01]  /*62a0*/  SYNCS.ARRIVE.TRANS64.RED.A1T0 RZ, [UR4], RZ ;  /* 0x000000ffffff79a7 */ /* 0x000fe20008100404 */
[----:B0-----:R-:W-:-:S04]  /*62b0*/  IMAD.SHL.U32 R13, R13, 0x40, RZ ;  /* 0x000000400d0d7824 */ /* 0x001fc800078e00ff */
[----:B-1----:R-:W-:-:S05]  /*62c0*/  @P1 IMAD.HI.U32 R14, R13, R14, RZ ;  /* 0x0000000e0d0e1227 */ /* 0x002fca00078e00ff */
[----:B---3--:R-:W-:-:S05]  /*62d0*/  @P1 SHF.R.U32.HI R13, RZ, R15, R14 ;  /* 0x0000000fff0d1219 */ /* 0x008fca000001160e */
[----:B------:R-:W-:-:S05]  /*62e0*/  VIADD R13, R13, UR5 ;  /* 0x000000050d0d7c36 */ /* 0x000fca0008000000 */
[----:B------:R-:W-:-:S04]  /*62f0*/  IADD3 R14, R13, UR18, RZ ;  /* 0x000000120d0e7c10 */ /* 0x000fc8000fffe0ff */
[----:B------:R-:W-:Y:S01]  /*6300*/  R2UR UR6, R14 ;  /* 0x000000000e0672ca */ /* 0x000fe200000e0000 */
[----:B------:R-:W-:-:S14]  /*6310*/  @!P0 BRA `(.L_x_1714) ;  /* 0x0000000000548947 */ /* 0x000fdc0003800000 */
[C---:B------:R-:W-:Y:S01]  /*6320*/  ISETP.GT.AND P0, PT, R13.reuse, RZ, PT ;  /* 0x000000ff0d00720c */ /* 0x040fe20003f04270 */
[----:B------:R-:W-:-:S05]  /*6330*/  VIADD R14, R13, 0xffffffff ;  /* 0xffffffff0d0e7836 */ /* 0x000fca0000000000 */
[----:B------:R-:W-:-:S07]  /*6340*/  R2UR UR15, R14 ;  /* 0x000000000e0f72ca */ /* 0x000fce00000e0000 */
[----:B------:R-:W-:Y:S08]  /*6350*/  @P0 BRA `(.L_x_1715) ;  /* 0x0000000000240947 */ /* 0x000ff00003800000 */
[----:B------:R-:W-:Y:S01]  /*6360*/  R2UR UR15, R13 ;  /* 0x000000000d0f72ca */ /* 0x000fe200000e0000 */
[----:B------:R-:W-:Y:S02]  /*6370*/  ULDC UR18, c[0x0][0x9e4] ;  /* 0x0002790000127ab9 */ /* 0x000fe40000000800 */
[----:B------:R-:W-:-:S10]  /*6380*/  UISETP.NE.AND UP0, UPT, UR18, 0x1, UPT ;  /* 0x000000011200788c */ /* 0x000fd4000bf05270 */
[----:B------:R-:W-:Y:S01]  /*6390*/  UIADD3 UR15, -UR15, URZ, URZ ;  /* 0x0000003f0f0f7290 */ /* 0x000fe2000fffe13f */
[----:B------:R-:W-:-:S03]  /*63a0*/  @UP0 ULDC.64 UR22, c[0x0][0x9e8] ;  /* 0x00027a0000160ab9 */ /* 0x000fc60000000a00 */
[----:B------:R-:W-:-:S04]  /*63b0*/  UIMAD.WIDE.U32 UR4, UR15, UR22, URZ ;  /* 0x000000160f0472a5 */ /* 0x000fc8000f8e003f */
[----:B------:R-:W-:-:S04]  /*63c0*/  @UP0 USHF.R.U32.HI UR15, URZ, UR23, UR5 ;  /* 0x000000173f0f0299 */ /* 0x000fc80008011605 */
[----:B------:R-:W-:Y:S01]  /*63d0*/  ULOP3.LUT UR15, URZ, UR15, URZ, 0x33, !UPT ;  /* 0x0000000f3f0f7292 */ /* 0x000fe2000f8e333f */
[----:B------:R-:W-:Y:S11]  /*63e0*/  BRA `(.L_x_1716) ;  /* 0x0000000000147947 */ /* 0x000ff60003800000 */
.L_x_1715:
[----:B------:R-:W-:Y:S02]  /*63f0*/  ULDC UR18, c[0x0][0x9e4] ;  /* 0x0002790000127ab9 */ /* 0x000fe40000000800 */
[----:B------:R-:W-:-:S11]  /*6400*/  UISETP.NE.AND UP0, UPT, UR18, 0x1, UPT ;  /* 0x000000011200788c */ /* 0x000fd6000bf05270 */
[----:B------:R-:W-:Y:S02]  /*6410*/  @UP0 ULDC.64 UR22, c[0x0][0x9e8] ;  /* 0x00027a0000160ab9 */ /* 0x000fe40000000a00 */
[----:B------:R-:W-:-:S04]  /*6420*/  UIMAD.WIDE.U32 UR4, UR15, UR22, URZ ;  /* 0x000000160f0472a5 */ /* 0x000fc8000f8e003f */
[----:B------:R-:W-:-:S12]  /*6430*/  @UP0 USHF.R.U32.HI UR15, URZ, UR23, UR5 ;  /* 0x000000173f0f0299 */ /* 0x000fd80008011605 */
.L_x_1716:
[----:B------:R-:W-:-:S04]  /*6440*/  UIMAD UR15, UR15, UR18, UR18 ;  /* 0x000000120f0f72a4 */ /* 0x000fc8000f8e0212 */
[----:B------:R-:W-:-:S04]  /*6450*/  UISETP.LT.AND UP0, UPT, UR6, UR15, UPT ;  /* 0x0000000f0600728c */ /* 0x000fc8000bf01270 */
[----:B------:R-:W-:-:S12]  /*6460*/  USEL UR6, UR6, UR15, UP0 ;  /* 0x0000000f06067287 */ /* 0x000fd80008000000 */
.L_x_1714:
[----:B------:R-:W-:Y:S01]  /*6470*/  R2UR UR25, R17 ;  /* 0x00000000111972ca */ /* 0x000fe200000e0000 */
[----:B------:R-:W-:Y:S01]  /*6480*/  USHF.R.S32.HI UR4, URZ, 0x1f, UR6 ;  /* 0x0000001f3f047899 */ /* 0x000fe20008011406 */
[----:B------:R-:W-:-:S03]  /*6490*/  UMOV UR5, URZ ;  /* 0x0000003f00057c82 */ /* 0x000fc60008000000 */
[----:B------:R-:W-:-:S04]  /*64a0*/  ULEA.HI UR4, UR4, UR6, URZ, 0x6 ;  /* 0x0000000604047291 */ /* 0x000fc8000f8f303f */
[----:B------:R-:W-:-:S04]  /*64b0*/  USHF.R.S32.HI UR4, URZ, 0x6, UR4 ;  /* 0x000000063f047899 */ /* 0x000fc80008011404 */
[----:B------:R-:W-:-:S04]  /*64c0*/  UISETP.LT.AND UP0, UPT, UR25, UR4, UPT ;  /* 0x000000041900728c */ /* 0x000fc8000bf01270 */
[----:B------:R-:W-:-:S03]  /*64d0*/  USEL UR25, UR25, UR4, !UP0 ;  /* 0x0000000419197287 */ /* 0x000fc6000c000000 */
[----:B------:R-:W-:Y:S01]  /*64e0*/  UMOV UR4, URZ ;  /* 0x0000003f00047c82 */ /* 0x000fe20008000000 */
[----:B------:R-:W-:-:S06]  /*64f0*/  UISETP.GE.AND UP0, UPT, UR43, UR25, UPT ;  /* 0x000000192b00728c */ /* 0x000fcc000bf06270 */
[----:B------:R-:W-:-:S13]  /*6500*/  PLOP3.LUT P0, PT, PT, PT, UP0, 0x80, 0x0 ;  /* 0x000000000000781c */ /* 0x000fda0003f0f008 */
[----:B------:R-:W-:Y:S05]  /*6510*/  @!P0 BRA `(.L_x_1717) ;  /* 0x0000002800108947 */ /* 0x000fea0003800000 */
[----:B------:R-:W-:Y:S01]  /*6520*/  IMAD.MOV.U32 R21, RZ, RZ, R11 ;  /* 0x000000ffff157224 */ /* 0x000fe200078e000b */
[----:B------:R-:W-:Y:S01]  /*6530*/  MOV R20, R12 ;  /* 0x0000000c00147202 */ /* 0x000fe20000000f00 */
[----:B------:R-:W-:Y:S01]  /*6540*/  UMOV UR5, URZ ;  /* 0x0000003f00057c82 */ /* 0x000fe20008000000 */
[----:B------:R-:W-:Y:S01]  /*6550*/  UMOV UR6, URZ ;  /* 0x0000003f00067c82 */ /* 0x000fe20008000000 */
[----:B------:R-:W-:Y:S01]  /*6560*/  ULDC UR30, c[0x0][0x9e4] ;  /* 0x00027900001e7ab9 */ /* 0x000fe20000000800 */
[----:B------:R-:W-:Y:S01]  /*6570*/  ULDC UR27, c[0x0][0x288] ;  /* 0x0000a200001b7ab9 */ /* 0x000fe20000000800 */
[----:B------:R-:W-:Y:S01]  /*6580*/  ULDC UR28, c[0x0][0x2f0] ;  /* 0x0000bc00001c7ab9 */ /* 0x000fe20000000800 */
[----:B------:R-:W-:Y:S01]  /*6590*/  ULDC UR31, c[0x0][0x9d8] ;  /* 0x00027600001f7ab9 */ /* 0x000fe20000000800 */
[----:B------:R-:W-:Y:S01]  /*65a0*/  ULDC UR26, c[0x0][0x988] ;  /* 0x00026200001a7ab9 */ /* 0x000fe20000000800 */
[----:B------:R-:W-:-:S05]  /*65b0*/  ULDC UR32, c[0x0][0x9e0] ;  /* 0x0002780000207ab9 */ /* 0x000fca0000000800 */
.L_x_1736:
[----:B------:R-:W-:-:S04]  /*65c0*/  UIADD3 UR4, UR6, 0x1, URZ ;  /* 0x0000000106047890 */ /* 0x000fc8000fffe03f */
[----:B------:R-:W-:-:S04]  /*65d0*/  UISETP.NE.AND UP0, UPT, UR4, 0x2, UPT ;  /* 0x000000020400788c */ /* 0x000fc8000bf05270 */
[----:B------:R-:W-:Y:S02]  /*65e0*/  USEL UR10, URZ, 0x1, UP0 ;  /* 0x000000013f0a7887 */ /* 0x000fe40008000000 */
[----:B------:R-:W-:Y:S02]  /*65f0*/  USEL UR4, UR4, URZ, UP0 ;  /* 0x0000003f04047287 */ /* 0x000fe40008000000 */
[----:B------:R-:W-:Y:S01]  /*6600*/  ULOP3.LUT UR5, UR5, UR10, URZ, 0x3c, !UPT ;  /* 0x0000000a05057292 */ /* 0x000fe2000f8e3c3f */
[----:B012---:R-:W-:Y:S11]  /*6610*/  @!P4 BRA `(.L_x_1718) ;  /* 0x000000000004c947 */ /* 0x007ff60003800000 */
[----:B------:R-:W-:Y:S01]  /*6620*/  BPT.TRAP 0x1 ;  /* 0x000000040000795c */ /* 0x000fe20000300000 */
.L_x_1718:
[----:B------:R-:W-:Y:S01]  /*6630*/  ULEA UR29, UR4, UR40, 0x3 ;  /* 0x00000028041d7291 */ /* 0x000fe2000f8e183f */
[----:B------:R-:W-:-:S05]  /*6640*/  IMAD.U32 R13, RZ, RZ, UR5 ;  /* 0x00000005ff0d7e24 */ /* 0x000fca000f8e00ff */
[----:B------:R-:W-:-:S04]  /*6650*/  SHF.L.U32 R13, R13, 0x1f, RZ ;  /* 0x0000001f0d0d7819 */ /* 0x000fc800000006ff */
[----:B------:R0:W1:Y:S01]  /*6660*/  SYNCS.PHASECHK.TRANS64.TRYWAIT P0, [UR29+0x28c30], R13 ;  /* 0x028c300dff0075a7 */ /* 0x000062000800015d */
[----:B------:R-:W-:Y:S05]  /*6670*/  @!P4 BRA `(.L_x_1719) ;  /* 0x000000000004c947 */ /* 0x000fea0003800000 */
[----:B------:R-:W-:Y:S01]  /*6680*/  BPT.TRAP 0x1 ;  /* 0x000000040000795c */ /* 0x000fe20000300000 */
.L_x_1719:
[----:B-1----:R-:W-:Y:S05]  /*6690*/  @P0 BRA `(.L_x_1720) ;  /* 0x0000000000080947 */ /* 0x002fea0003800000 */
[----:B------:R-:W1:Y:S02]  /*66a0*/  SYNCS.PHASECHK.TRANS64.TRYWAIT P0, [UR29+0x28c30], R13 ;  /* 0x028c300dff0075a7 */ /* 0x000e64000800015d */
[----:B-1----:R-:W-:Y:S05]  /*66b0*/  @!P0 BRA `(.L_x_1721) ;  /* 0x000000dc00548947 */ /* 0x002fea0003800000 */
.L_x_1720:
[----:B------:R-:W-:Y:S01]  /*66c0*/  ULEA UR10, UR4, UR24, 0x9 ;  /* 0x00000018040a7291 */ /* 0x000fe2000f8e483f */
[----:B--2---:R-:W-:Y:S01]  /*66d0*/  WARPGROUP.ARRIVE ;  /* 0x00000000000079c5 */ /* 0x004fe20000000000 */
        /* <DEDUP_REMOVED lines=20> */
.L_x_1722:
[----:B------:R-:W-:Y:S01]  /*6820*/  ISETP.NE.AND P0, PT, R19, 0x1, PT ;  /* 0x000000011300780c */ /* 0x000fe20003f05270 */
[----:B------:R-:W-:Y:S01]  /*6830*/  FMUL.FTZ R187, R165, UR31 ;  /* 0x0000001fa5bb7c20 */ /* 0x000fe20008410000 */
[----:B------:R-:W-:Y:S01]  /*6840*/  FMUL.FTZ R186, R164, UR31 ;  /* 0x0000001fa4ba7c20 */ /* 0x000fe20008410000 */
[----:B------:R-:W-:Y:S01]  /*6850*/  FMUL.FTZ R14, R153, UR31 ;  /* 0x0000001f990e7c20 */ /* 0x000fe20008410000 */
[----:B------:R-:W-:Y:S01]  /*6860*/  FMUL.FTZ R153, R162, UR31 ;  /* 0x0000001fa2997c20 */ /* 0x000fe20008410000 */
[----:B------:R-:W-:Y:S01]  /*6870*/  FMUL.FTZ R162, R178, UR31 ;  /* 0x0000001fb2a27c20 */ /* 0x000fe20008410000 */
[----:B------:R-:W-:Y:S01]  /*6880*/  IMAD.MOV.U32 R178, RZ, RZ, R2 ;  /* 0x000000ffffb27224 */ /* 0x000fe200078e0002 */
[----:B------:R-:W-:Y:S01]  /*6890*/  USHF.L.U32 UR15, UR43, 0x6, URZ ;  /* 0x000000062b0f7899 */ /* 0x000fe2000800063f */
[----:B------:R-:W-:Y:S01]  /*68a0*/  FMUL.FTZ R15, R156, UR31 ;  /* 0x0000001f9c0f7c20 */ /* 0x000fe20008410000 */
[----:B------:R-:W-:Y:S01]  /*68b0*/  FMUL.FTZ R156, R167, UR31 ;  /* 0x0000001fa79c7c20 */ /* 0x000fe20008410000 */
[----:B-1----:R-:W-:Y:S01]  /*68c0*/  FMUL.FTZ R12, R152, UR31 ;  /* 0x0000001f980c7c20 */ /* 0x002fe20008410000 */
[----:B------:R-:W-:Y:S01]  /*68d0*/  FMUL.FTZ R11, R154, UR31 ;  /* 0x0000001f9a0b7c20 */ /* 0x000fe20008410000 */
[----:B------:R-:W-:Y:S01]  /*68e0*/  FMUL.FTZ R22, R155, UR31 ;  /* 0x0000001f9b167c20 */ /* 0x000fe20008410000 */
[----:B------:R-:W1:Y:S01]  /*68f0*/  @P0 LDC R165, c[0x0][0x44c] ;  /* 0x00011300ffa50b82 */ /* 0x000e620000000800 */
[----:B------:R-:W-:Y:S01]  /*6900*/  MOV R167, UR15 ;  /* 0x0000000f00a77c02 */ /* 0x000fe20008000f00 */
[----:B------:R-:W-:Y:S01]  /*6910*/  FMUL.FTZ R23, R158, UR31 ;  /* 0x0000001f9e177c20 */ /* 0x000fe20008410000 */
[----:B------:R-:W-:Y:S01]  /*6920*/  FMUL.FTZ R185, R160, UR31 ;  /* 0x0000001fa0b97c20 */ /* 0x000fe20008410000 */
[----:B------:R-:W-:Y:S01]  /*6930*/  UMOV UR11, UR28 ;  /* 0x0000001c000b7c82 */ /* 0x000fe20008000000 */
[----:B------:R-:W-:Y:S01]  /*6940*/  FMUL.FTZ R184, R157, UR31 ;  /* 0x0000001f9db87c20 */ /* 0x000fe20008410000 */
[----:B------:R-:W-:Y:S01]  /*6950*/  FMUL.FTZ R152, R159, UR31 ;  /* 0x0000001f9f987c20 */ /* 0x000fe20008410000 */
[----:B------:R-:W-:Y:S01]  /*6960*/  FMUL.FTZ R154, R163, UR31 ;  /* 0x0000001fa39a7c20 */ /* 0x000fe20008410000 */
[----:B------:R-:W2:Y:S01]  /*6970*/  @P0 LDC R164, c[0x0][0x450] ;  /* 0x00011400ffa40b82 */ /* 0x000ea20000000800 */
[----:B------:R-:W-:Y:S01]  /*6980*/  FMUL.FTZ R155, R166, UR31 ;  /* 0x0000001fa69b7c20 */ /* 0x000fe20008410000 */
        /* <DEDUP_REMOVED lines=14> */
[----:B-1----:R-:W-:Y:S01]  /*6a70*/  @P0 IMAD.HI.U32 R165, R2, R165, RZ ;  /* 0x000000a502a50227 */ /* 0x002fe200078e00ff */
[----:B------:R-:W-:Y:S01]  /*6a80*/  UIADD3 UR10, UR29, 0x28c40, URZ ;  /* 0x00028c401d0a7890 */ /* 0x000fe2000fffe03f */
[----:B------:R-:W-:Y:S01]  /*6a90*/  LOP3.LUT P5, RZ, R16, 0x1, RZ, 0xc0, !PT ;  /* 0x0000000110ff7812 */ /* 0x000fe200078ac0ff */
[----:B------:R-:W1:Y:S01]  /*6aa0*/  MUFU.TANH R12, R12 ;  /* 0x0000000c000c7308 */ /* 0x000e620000002400 */
[----:B------:R-:W-:Y:S01]  /*6ab0*/  IMAD.U32 R175, RZ, RZ, UR11 ;  /* 0x0000000bffaf7e24 */ /* 0x000fe2000f8e00ff */
[----:B------:R-:W-:Y:S01]  /*6ac0*/  UPRMT UR10, UR42, 0x654, UR10 ;  /* 0x000006542a0a7896 */ /* 0x000fe2000800000a */
[----:B------:R-:W-:Y:S01]  /*6ad0*/  FMUL.FTZ R180, R180, UR31 ;  /* 0x0000001fb4b47c20 */ /* 0x000fe20008410000 */
[----:B------:R-:W-:Y:S01]  /*6ae0*/  UMOV UR14, UR27 ;  /* 0x0000001b000e7c82 */ /* 0x000fe20008000000 */
[----:B--2---:R-:W-:-:S02]  /*6af0*/  @P0 SHF.R.U32.HI R178, RZ, R164, R165 ;  /* 0x000000a4ffb20219 */ /* 0x004fc400000116a5 */
[----:B------:R-:W-:Y:S01]  /*6b00*/  IADD3 R164, -R0, 0x1, -R167 ;  /* 0x0000000100a47810 */ /* 0x000fe20007ffe9a7 */
[----:B------:R-:W-:Y:S01]  /*6b10*/  FMUL.FTZ R167, R183, UR31 ;  /* 0x0000001fb7a77c20 */ /* 0x000fe20008410000 */
[----:B------:R-:W2:Y:S01]  /*6b20*/  MUFU.TANH R14, R14 ;  /* 0x0000000e000e7308 */ /* 0x000ea20000002400 */
[----:B------:R-:W3:Y:S01]  /*6b30*/  SHFL.IDX PT, R165, R178, RZ, 0x1c1f ;  /* 0x001c1fffb2a57589 */ /* 0x000ee200000e0000 */
[----:B------:R-:W-:Y:S01]  /*6b40*/  SYNCS.ARRIVE.TRANS64.RED.A1T0 RZ, [UR10], RZ ;  /* 0x000000ffffff79a7 */ /* 0x000fe2000810040a */
[----:B------:R-:W-:-:S04]  /*6b50*/  IMAD R164, R175, UR41, R164 ;  /* 0x00000029afa47c24 */ /* 0x000fc8000f8e02a4 */
[----:B------:R-:W-:Y:S01]  /*6b60*/  VIADD R164, R164, -UR14 ;  /* 0x8000000ea4a47c36 */ /* 0x000fe20008000000 */
[----:B------:R-:W4:Y:S03]  /*6b70*/  MUFU.TANH R11, R11 ;  /* 0x0000000b000b7308 */ /* 0x000f260000002400 */
[C---:B------:R-:W-:Y:S01]  /*6b80*/  VIADD R190, R164.reuse, UR7 ;  /* 0x00000007a4be7c36 */ /* 0x040fe20008000000 */
[----:B------:R-:W-:-:S04]  /*6b90*/  IADD3 R182, R164, UR32, RZ ;  /* 0x00000020a4b67c10 */ /* 0x000fc8000fffe0ff */
[----:B------:R-:W0:Y:S08]  /*6ba0*/  MUFU.TANH R22, R22 ;  /* 0x0000001600167308 */ /* 0x000e300000002400 */
[----:B------:R-:W0:Y:S01]  /*6bb0*/  MUFU.TANH R15, R15 ;  /* 0x0000000f000f7308 */ /* 0x000e220000002400 */
[----:B---3--:R-:W-:-:S07]  /*6bc0*/  IMAD.IADD R179, R182, 0x1, R165 ;  /* 0x00000001b6b37824 */ /* 0x008fce00078e02a5 */
[----:B------:R-:W3:Y:S08]  /*6bd0*/  MUFU.TANH R184, R184 ;  /* 0x000000b800b87308 */ /* 0x000ef00000002400 */
        /* <DEDUP_REMOVED lines=25> */
[----:B------:R5:W0:Y:S02]  /*6d70*/  MUFU.TANH R189, R180 ;  /* 0x000000b400bd7308 */ /* 0x000a240000002400 */
[----:B-----5:R-:W-:Y:S01]  /*6d80*/  IADD3 R180, R165, R190, RZ ;  /* 0x000000bea5b47210 */ /* 0x020fe20007ffe0ff */
[----:B-1234-:R-:W-:Y:S06]  /*6d90*/  @!P5 BRA `(.L_x_1723) ;  /* 0x000000000060d947 */ /* 0x01efec0003800000 */
[----:B------:R-:W-:Y:S01]  /*6da0*/  IMAD.U32 R164, RZ, RZ, UR11 ;  /* 0x0000000bffa47e24 */ /* 0x000fe2000f8e00ff */
[----:B------:R-:W-:Y:S03]  /*6db0*/  BSSY B0, `(.L_x_1724) ;  /* 0x0000012000007945 */ /* 0x000fe60003800000 */
[----:B------:R-:W-:-:S04]  /*6dc0*/  IMAD R164, R164, UR41, R165 ;  /* 0x00000029a4a47c24 */ /* 0x000fc8000f8e02a5 */
[----:B------:R-:W-:-:S05]  /*6dd0*/  VIADD R175, R164, -UR14 ;  /* 0x8000000ea4af7c36 */ /* 0x000fca0008000000 */
[----:B------:R-:W-:-:S13]  /*6de0*/  ISETP.GT.AND P0, PT, R175, -0x1, PT ;  /* 0xffffffffaf00780c */ /* 0x000fda0003f04270 */
[----:B------:R-:W-:Y:S05]  /*6df0*/  @P0 BRA `(.L_x_1725) ;  /* 0x0000000000200947 */ /* 0x000fea0003800000 */
[----:B------:R-:W-:Y:S02]  /*6e00*/  MOV R170, UR30 ;  /* 0x0000001e00aa7c02 */ /* 0x000fe40008000f00 */
[----:B------:R-:W-:Y:S02]  /*6e10*/  LOP3.LUT R175, RZ, R175, RZ, 0x33, !PT ;  /* 0x000000afffaf7212 */ /* 0x000fe400078e33ff */
[----:B------:R-:W-:-:S13]  /*6e20*/  ISETP.NE.AND P0, PT, R170, 0x1, PT ;  /* 0x00000001aa00780c */ /* 0x000fda0003f05270 */
[----:B------:R-:W1:Y:S02]  /*6e30*/  @P0 LDC.64 R164, c[0x0][0x9e8] ;  /* 0x00027a00ffa40b82 */ /* 0x000e640000000a00 */
[----:B-1----:R-:W-:-:S05]  /*6e40*/  @P0 IMAD.HI.U32 R164, R175, R164, RZ ;  /* 0x000000a4afa40227 */ /* 0x002fca00078e00ff */
[----:B------:R-:W-:-:S04]  /*6e50*/  @P0 SHF.R.U32.HI R175, RZ, R165, R164 ;  /* 0x000000a5ffaf0219 */ /* 0x000fc800000116a4 */
[----:B------:R-:W-:Y:S01]  /*6e60*/  LOP3.LUT R175, RZ, R175, RZ, 0x33, !PT ;  /* 0x000000afffaf7212 */ /* 0x000fe200078e33ff */
[----:B------:R-:W-:Y:S06]  /*6e70*/  BRA `(.L_x_1726) ;  /* 0x0000000000147947 */ /* 0x000fec0003800000 */
.L_x_1725:
[----:B------:R-:W-:-:S05]  /*6e80*/  IMAD.U32 R170, RZ, RZ, UR30 ;  /* 0x0000001effaa7e24 */ /* 0x000fca000f8e00ff */
[----:B------:R-:W-:-:S13]  /*6e90*/  ISETP.NE.AND P0, PT, R170, 0x1, PT ;  /* 0x00000001aa00780c */ /* 0x000fda0003f05270 */
[----:B------:R-:W1:Y:S02]  /*6ea0*/  @P0 LDC.64 R164, c[0x0][0x9e8] ;  /* 0x00027a00ffa40b82 */ /* 0x000e640000000a00 */
[----:B-1----:R-:W-:-:S05]  /*6eb0*/  @P0 IMAD.HI.U32 R164, R175, R164, RZ ;  /* 0x000000a4afa40227 */ /* 0x002fca00078e00ff */
[----:B------:R-:W-:-:S07]  /*6ec0*/  @P0 SHF.R.U32.HI R175, RZ, R165, R164 ;  /* 0x000000a5ffaf0219 */ /* 0x000fce00000116a4 */
.L_x_1726:
[----:B------:R-:W-:Y:S05]  /*6ed0*/  BSYNC B0 ;  /* 0x0000000000007941 */ /* 0x000fea0003800000 */
.L_x_1724:
[----:B------:R-:W-:-:S04]  /*6ee0*/  IMAD R175, R175, R170, -UR15 ;  /* 0x8000000fafaf7e24 */ /* 0x000fc8000f8e02aa */
[----:B------:R-:W-:-:S05]  /*6ef0*/  IMAD.IADD R175, R175, 0x1, -R0 ;  /* 0x00000001afaf7824 */ /* 0x000fca00078e0a00 */
[----:B------:R-:W-:Y:S02]  /*6f00*/  VIADDMNMX R179, R175, R170, R179, PT ;  /* 0x000000aaafb37246 */ /* 0x000fe400038001b3 */
[----:B------:R-:W-:-:S07]  /*6f10*/  VIMNMX R180, R180, R175, !PT ;  /* 0x000000afb4b47248 */ /* 0x000fce0007fe0100 */
.L_x_1723:
[----:B------:R-:W-:-:S06]  /*6f20*/  UISETP.GT.AND UP0, UPT, UR43, -0x1, UPT ;  /* 0xffffffff2b00788c */ /* 0x000fcc000bf04270 */
[----:B------:R-:W-:-:S04]  /*6f30*/  PLOP3.LUT P0, PT, PT, PT, UP0, 0x80, 0x0 ;  /* 0x000000000000781c */ /* 0x000fc80003f0f008 */
[C---:B------:R-:W-:Y:S02]  /*6f40*/  ISETP.GT.AND P1, PT, R180.reuse, RZ, P0 ;  /* 0x000000ffb400720c */ /* 0x040fe40000724270 */
[C---:B------:R-:W-:Y:S02]  /*6f50*/  ISETP.GT.AND P3, PT, R180.reuse, 0x1, P0 ;  /* 0x00000001b400780c */ /* 0x040fe40000764270 */
[----:B------:R-:W-:Y:S02]  /*6f60*/  ISETP.LT.OR P2, PT, R179, 0x1, P1 ;  /* 0x00000001b300780c */ /* 0x000fe40000f41670 */
[----:B------:R-:W-:Y:S02]  /*6f70*/  ISETP.GT.AND P1, PT, R180, 0x8, P0 ;  /* 0x00000008b400780c */ /* 0x000fe40000724270 */
[----:B------:R-:W-:Y:S02]  /*6f80*/  FSEL R177, R12, -INF , !P2 ;  /* 0xff8000000cb17808 */ /* 0x000fe40005000000 */
[----:B------:R-:W-:-:S02]  /*6f90*/  ISETP.GT.AND P2, PT, R180, 0x9, P0 ;  /* 0x00000009b400780c */ /* 0x000fc40000744270 */
[C---:B------:R-:W-:Y:S02]  /*6fa0*/  ISETP.LT.OR P3, PT, R179.reuse, 0x2, P3 ;  /* 0x00000002b300780c */ /* 0x040fe40001f61670 */
[C---:B------:R-:W-:Y:S02]  /*6fb0*/  ISETP.LT.OR P1, PT, R179.reuse, 0x9, P1 ;  /* 0x00000009b300780c */ /* 0x040fe40000f21670 */
[----:B------:R-:W-:Y:S02]  /*6fc0*/  ISETP.LT.OR P2, PT, R179, 0xa, P2 ;  /* 0x0000000ab300780c */ /* 0x000fe40001741670 */
[----:B------:R-:W-:Y:S02]  /*6fd0*/  FSEL R175, R14, -INF , !P3 ;  /* 0xff8000000eaf7808 */ /* 0x000fe40005800000 */
[----:B0-----:R-:W-:Y:S02]  /*6fe0*/  FSEL R174, R15, -INF , !P1 ;  /* 0xff8000000fae7808 */ /* 0x001fe40004800000 */
[----:B------:R-:W-:Y:S01]  /*6ff0*/  FSEL R184, R184, -INF , !P2 ;  /* 0xff800000b8b87808 */ /* 0x000fe20005000000 */
[----:B------:R-:W0:Y:S01]  /*7000*/  SHFL.IDX PT, R15, R178, 0x1, 0x1c1f ;  /* 0x003c1f00b20f7f89 */ /* 0x000e2200000e0000 */
[----:B------:R-:W-:-:S02]  /*7010*/  ISETP.GT.AND P3, PT, R180, 0x10, P0 ;  /* 0x00000010b400780c */ /* 0x000fc40000764270 */
[C---:B------:R-:W-:Y:S02]  /*7020*/  ISETP.GT.AND P1, PT, R180.reuse, 0x11, P0 ;  /* 0x00000011b400780c */ /* 0x040fe40000724270 */
[----:B------:R-:W-:Y:S02]  /*7030*/  ISETP.GT.AND P2, PT, R180, 0x18, P0 ;  /* 0x00000018b400780c */ /* 0x000fe40000744270 */
[C---:B------:R-:W-:Y:S02]  /*7040*/  ISETP.LT.OR P3, PT, R179.reuse, 0x11, P3 ;  /* 0x00000011b300780c */ /* 0x040fe40001f61670 */
[C---:B------:R-:W-:Y:S02]  /*7050*/  ISETP.LT.OR P1, PT, R179.reuse, 0x12, P1 ;  /* 0x00000012b300780c */ /* 0x040fe40000f21670 */
[----:B------:R-:W-:Y:S02]  /*7060*/  ISETP.LT.OR P2, PT, R179, 0x19, P2 ;  /* 0x00000019b300780c */ /* 0x000fe40001741670 */
[----:B------:R-:W-:-:S02]  /*7070*/  FSEL R185, R185, -INF , !P3 ;  /* 0xff800000b9b97808 */ /* 0x000fc40005800000 */
[----:B------:R-:W-:Y:S02]  /*7080*/  FSEL R164, R161, -INF , !P1 ;  /* 0xff800000a1a47808 */ /* 0x000fe40004800000 */
[----:B------:R-:W-:Y:S02]  /*7090*/  FSEL R186, R186, -INF , !P2 ;  /* 0xff800000baba7808 */ /* 0x000fe40005000000 */
[C---:B------:R-:W-:Y:S02]  /*70a0*/  ISETP.GT.AND P3, PT, R180.reuse, 0x19, P0 ;  /* 0x00000019b400780c */ /* 0x040fe40000764270 */
[C---:B------:R-:W-:Y:S02]  /*70b0*/  ISETP.GT.AND P1, PT, R180.reuse, 0x20, P0 ;  /* 0x00000020b400780c */ /* 0x040fe40000724270 */
[----:B------:R-:W-:Y:S01]  /*70c0*/  ISETP.GT.AND P2, PT, R180, 0x21, P0 ;  /* 0x00000021b400780c */ /* 0x000fe20000744270 */
[----:B0-----:R-:W-:Y:S01]  /*70d0*/  IMAD.IADD R178, R190, 0x1, R15 ;  /* 0x00000001beb27824 */ /* 0x001fe200078e020f */
[----:B------:R-:W-:-:S02]  /*70e0*/  ISETP.LT.OR P3, PT, R179, 0x1a, P3 ;  /* 0x0000001ab300780c */ /* 0x000fc40001f61670 */
[C---:B------:R-:W-:Y:S02]  /*70f0*/  ISETP.LT.OR P1, PT, R179.reuse, 0x21, P1 ;  /* 0x00000021b300780c */ /* 0x040fe40000f21670 */
[----:B------:R-:W-:Y:S02]  /*7100*/  ISETP.LT.OR P2, PT, R179, 0x22, P2 ;  /* 0x00000022b300780c */ /* 0x000fe40001741670 */
[----:B------:R-:W-:Y:S02]  /*7110*/  FSEL R187, R187, -INF , !P3 ;  /* 0xff800000bbbb7808 */ /* 0x000fe40005800000 */
[----:B------:R-:W-:Y:S02]  /*7120*/  FSEL R170, R168, -INF , !P1 ;  /* 0xff800000a8aa7808 */ /* 0x000fe40004800000 */
[----:B------:R-:W-:Y:S02]  /*7130*/  FSEL R172, R169, -INF , !P2 ;  /* 0xff800000a9ac7808 */ /* 0x000fe40005000000 */
        /* <DEDUP_REMOVED lines=11> */
[----:B------:R-:W-:Y:S02]  /*71f0*/  ISETP.GT.AND P2, PT, R180, 0x39, P0 ;  /* 0x00000039b400780c */ /* 0x000fe40000744270 */
[----:B------:R-:W-:-:S02]  /*7200*/  ISETP.LT.OR P3, PT, R179, 0x32, P3 ;  /* 0x00000032b300780c */ /* 0x000fc40001f61670 */
[C---:B------:R-:W-:Y:S02]  /*7210*/  ISETP.LT.OR P1, PT, R179.reuse, 0x39, P1 ;  /* 0x00000039b300780c */ /* 0x040fe40000f21670 */
[----:B------:R-:W-:Y:S02]  /*7220*/  ISETP.LT.OR P2, PT, R179, 0x3a, P2 ;  /* 0x0000003ab300780c */ /* 0x000fe40001741670 */
[----:B------:R-:W-:Y:S02]  /*7230*/  IADD3 R176, R182, R15, RZ ;  /* 0x0000000fb6b07210 */ /* 0x000fe40007ffe0ff */
[----:B------:R-:W-:Y:S02]  /*7240*/  FSEL R173, R188, -INF , !P3 ;  /* 0xff800000bcad7808 */ /* 0x000fe40005800000 */
[----:B------:R-:W-:Y:S02]  /*7250*/  FSEL R168, R189, -INF , !P1 ;  /* 0xff800000bda87808 */ /* 0x000fe40004800000 */
[----:B------:R-:W-:Y:S01]  /*7260*/  FSEL R165, R181, -INF , !P2 ;  /* 0xff800000b5a57808 */ /* 0x000fe20005000000 */
[----:B------:R-:W-:Y:S06]  /*7270*/  @!P5 BRA `(.L_x_1727) ;  /* 0x000000000060d947 */ /* 0x000fec0003800000 */
[----:B------:R-:W-:Y:S01]  /*7280*/  IMAD.U32 R12, RZ, RZ, UR11 ;  /* 0x0000000bff0c7e24 */ /* 0x000fe2000f8e00ff */
[----:B------:R-:W-:Y:S03]  /*7290*/  BSSY B0, `(.L_x_1728) ;  /* 0x0000012000007945 */ /* 0x000fe60003800000 */
[----:B------:R-:W-:-:S05]  /*72a0*/  IMAD R12, R12, UR41, R15 ;  /* 0x000000290c0c7c24 */ /* 0x000fca000f8e020f */
[----:B------:R-:W-:-:S04]  /*72b0*/  IADD3 R179, R12, -UR14, RZ ;  /* 0x8000000e0cb37c10 */ /* 0x000fc8000fffe0ff */
[----:B------:R-:W-:-:S13]  /*72c0*/  ISETP.GT.AND P1, PT, R179, -0x1, PT ;  /* 0xffffffffb300780c */ /* 0x000fda0003f24270 */
[----:B------:R-:W-:Y:S05]  /*72d0*/  @P1 BRA `(.L_x_1729) ;  /* 0x0000000000201947 */ /* 0x000fea0003800000 */
[----:B------:R-:W-:Y:S01]  /*72e0*/  IMAD.U32 R12, RZ, RZ, UR30 ;  /* 0x0000001eff0c7e24 */ /* 0x000fe2000f8e00ff */
[----:B------:R-:W-:-:S04]  /*72f0*/  LOP3.LUT R179, RZ, R179, RZ, 0x33, !PT ;  /* 0x000000b3ffb37212 */ /* 0x000fc800078e33ff */
[----:B------:R-:W-:-:S13]  /*7300*/  ISETP.NE.AND P1, PT, R12, 0x1, PT ;  /* 0x000000010c00780c */ /* 0x000fda0003f25270 */
[----:B------:R-:W0:Y:S02]  /*7310*/  @P1 LDC.64 R14, c[0x0][0x9e8] ;  /* 0x00027a00ff0e1b82 */ /* 0x000e240000000a00 */
[----:B0-----:R-:W-:-:S05]  /*7320*/  @P1 IMAD.HI.U32 R14, R179, R14, RZ ;  /* 0x0000000eb30e1227 */ /* 0x001fca00078e00ff */
[----:B------:R-:W-:-:S04]  /*7330*/  @P1 SHF.R.U32.HI R179, RZ, R15, R14 ;  /* 0x0000000fffb31219 */ /* 0x000fc8000001160e */
[----:B------:R-:W-:Y:S01]  /*7340*/  LOP3.LUT R179, RZ, R179, RZ, 0x33, !PT ;  /* 0x000000b3ffb37212 */ /* 0x000fe200078e33ff */
[----:B------:R-:W-:Y:S06]  /*7350*/  BRA `(.L_x_1730) ;  /* 0x0000000000147947 */ /* 0x000fec0003800000 */
.L_x_1729:
[----:B------:R-:W-:-:S05]  /*7360*/  IMAD.U32 R12, RZ, RZ, UR30 ;  /* 0x0000001eff0c7e24 */ /* 0x000fca000f8e00ff */
[----:B------:R-:W-:-:S13]  /*7370*/  ISETP.NE.AND P1, PT, R12, 0x1, PT ;  /* 0x000000010c00780c */ /* 0x000fda0003f25270 */
[----:B------:R-:W0:Y:S02]  /*7380*/  @P1 LDC.64 R14, c[0x0][0x9e8] ;  /* 0x00027a00ff0e1b82 */ /* 0x000e240000000a00 */
[----:B0-----:R-:W-:-:S05]  /*7390*/  @P1 IMAD.HI.U32 R14, R179, R14, RZ ;  /* 0x0000000eb30e1227 */ /* 0x001fca00078e00ff */
[----:B------:R-:W-:-:S07]  /*73a0*/  @P1 SHF.R.U32.HI R179, RZ, R15, R14 ;  /* 0x0000000fffb31219 */ /* 0x000fce000001160e */
.L_x_1730:
[----:B------:R-:W-:Y:S05]  /*73b0*/  BSYNC B0 ;  /* 0x0000000000007941 */ /* 0x000fea0003800000 */
.L_x_1728:
[----:B------:R-:W-:-:S05]  /*73c0*/  IMAD R179, R179, R12, -UR15 ;  /* 0x8000000fb3b37e24 */ /* 0x000fca000f8e020c */
[----:B------:R-:W-:-:S04]  /*73d0*/  IADD3 R179, -R0, R179, RZ ;  /* 0x000000b300b37210 */ /* 0x000fc80007ffe1ff */
[----:B------:R-:W-:Y:S02]  /*73e0*/  VIADDMNMX R176, R179, R12, R176, PT ;  /* 0x0000000cb3b07246 */ /* 0x000fe400038001b0 */
[----:B------:R-:W-:-:S07]  /*73f0*/  VIMNMX R178, R178, R179, !PT ;  /* 0x000000b3b2b27248 */ /* 0x000fce0007fe0100 */
.L_x_1727:
[----:B------:R-:W-:Y:S01]  /*7400*/  FMNMX.FTZ R12, R177, R20, !PT ;  /* 0x00000014b10c7209 */ /* 0x000fe20007810000 */
[----:B------:R-:W-:Y:S01]  /*7410*/  UMOV UR10, UR26 ;  /* 0x0000001a000a7c82 */ /* 0x000fe20008000000 */
[----:B------:R-:W-:Y:S02]  /*7420*/  ISETP.GT.AND P1, PT, R178, 0x1, P0 ;  /* 0x00000001b200780c */ /* 0x000fe40000724270 */
[----:B------:R-:W-:Y:S02]  /*7430*/  FMNMX.FTZ R15, R175, R12, !PT ;  /* 0x0000000caf0f7209 */ /* 0x000fe40007810000 */
[----:B------:R-:W-:Y:S02]  /*7440*/  ISETP.LT.OR P1, PT, R176, 0x2, P1 ;  /* 0x00000002b000780c */ /* 0x000fe40000f21670 */
[----:B------:R-:W-:Y:S02]  /*7450*/  FMNMX.FTZ R15, R174, R15, !PT ;  /* 0x0000000fae0f7209 */ /* 0x000fe40007810000 */
[----:B------:R-:W-:-:S02]  /*7460*/  FSEL R22, R22, -INF , !P1 ;  /* 0xff80000016167808 */ /* 0x000fc40004800000 */
[----:B------:R-:W-:Y:S02]  /*7470*/  FMNMX.FTZ R12, R184, R15, !PT ;  /* 0x0000000fb80c7209 */ /* 0x000fe40007810000 */
[----:B------:R-:W-:Y:S02]  /*7480*/  ISETP.GT.AND P1, PT, R178, RZ, P0 ;  /* 0x000000ffb200720c */ /* 0x000fe40000724270 */
[----:B------:R-:W-:Y:S02]  /*7490*/  FMNMX.FTZ R15, R185, R12, !PT ;  /* 0x0000000cb90f7209 */ /* 0x000fe40007810000 */
[----:B------:R-:W-:Y:S02]  /*74a0*/  ISETP.LT.OR P1, PT, R176, 0x1, P1 ;  /* 0x00000001b000780c */ /* 0x000fe40000f21670 */
[----:B------:R-:W-:Y:S02]  /*74b0*/  FMNMX.FTZ R15, R164, R15, !PT ;  /* 0x0000000fa40f7209 */ /* 0x000fe40007810000 */
[----:B------:R-:W-:-:S02]  /*74c0*/  ISETP.GT.AND P2, PT, R178, 0x8, P0 ;  /* 0x00000008b200780c */ /* 0x000fc40000744270 */
[----:B------:R-:W-:Y:S02]  /*74d0*/  FMNMX.FTZ R12, R186, R15, !PT ;  /* 0x0000000fba0c7209 */ /* 0x000fe40007810000 */
[----:B------:R-:W-:Y:S02]  /*74e0*/  ISETP.LT.OR P2, PT, R176, 0x9, P2 ;  /* 0x00000009b000780c */ /* 0x000fe40001741670 */
[----:B------:R-:W-:Y:S02]  /*74f0*/  FMNMX.FTZ R15, R187, R12, !PT ;  /* 0x0000000cbb0f7209 */ /* 0x000fe40007810000 */
[----:B------:R-:W-:Y:S02]  /*7500*/  ISETP.GT.AND P3, PT, R178, 0x9, P0 ;  /* 0x00000009b200780c */ /* 0x000fe40000764270 */
[----:B------:R-:W-:Y:S02]  /*7510*/  FMNMX.FTZ R15, R170, R15, !PT ;  /* 0x0000000faa0f7209 */ /* 0x000fe40007810000 */
[----:B------:R-:W-:-:S02]  /*7520*/  FSEL R23, R23, -INF , !P2 ;  /* 0xff80000017177808 */ /* 0x000fc40005000000 */
        /* <DEDUP_REMOVED lines=14> */
[----:B------:R-:W-:Y:S01]  /*7610*/  ISETP.GT.AND P2, PT, R178, 0x19, P0 ;  /* 0x00000019b200780c */ /* 0x000fe20000744270 */
[----:B------:R-:W0:Y:S01]  /*7620*/  SHFL.BFLY PT, R15, R14, 0x2, 0x1f ;  /* 0x0c401f000e0f7f89 */ /* 0x000e2200000e0000 */
[----:B------:R-:W-:Y:S02]  /*7630*/  FSEL R154, R154, -INF , !P3 ;  /* 0xff8000009a9a7808 */ /* 0x000fe40005800000 */
[----:B------:R-:W-:Y:S02]  /*7640*/  ISETP.GT.AND P3, PT, R178, 0x20, P0 ;  /* 0x00000020b200780c */ /* 0x000fe40000764270 */
[----:B------:R-:W-:-:S02]  /*7650*/  ISETP.LT.OR P2, PT, R176, 0x1a, P2 ;  /* 0x0000001ab000780c */ /* 0x000fc40001741670 */
[----:B------:R-:W-:Y:S02]  /*7660*/  ISETP.LT.OR P3, PT, R176, 0x21, P3 ;  /* 0x00000021b000780c */ /* 0x000fe40001f61670 */
[----:B------:R-:W-:Y:S02]  /*7670*/  FSEL R156, R156, -INF , !P2 ;  /* 0xff8000009c9c7808 */ /* 0x000fe40005000000 */
[----:B------:R-:W-:Y:S02]  /*7680*/  ISETP.GT.AND P2, PT, R178, 0x28, P0 ;  /* 0x00000028b200780c */ /* 0x000fe40000744270 */
[----:B------:R-:W-:Y:S02]  /*7690*/  FSEL R157, R157, -INF , !P3 ;  /* 0xff8000009d9d7808 */ /* 0x000fe40005800000 */
[----:B------:R-:W-:-:S04]  /*76a0*/  ISETP.LT.OR P2, PT, R176, 0x29, P2 ;  /* 0x00000029b000780c */ /* 0x000fc80001741670 */
[----:B------:R-:W-:Y:S02]  /*76b0*/  FSEL R159, R159, -INF , !P2 ;  /* 0xff8000009f9f7808 */ /* 0x000fe40005000000 */
[----:B------:R-:W-:Y:S02]  /*76c0*/  ISETP.GT.AND P2, PT, R178, 0x30, P0 ;  /* 0x00000030b200780c */ /* 0x000fe40000744270 */
[----:B0-----:R-:W-:Y:S02]  /*76d0*/  FMNMX.FTZ R15, R14, R15, !PT ;  /* 0x0000000f0e0f7209 */ /* 0x001fe40007810000 */
[----:B------:R-:W-:Y:S02]  /*76e0*/  FSEL R14, R11, -INF , !P1 ;  /* 0xff8000000b0e7808 */ /* 0x000fe40004800000 */
[----:B------:R-:W-:Y:S01]  /*76f0*/  ISETP.GT.AND P1, PT, R178, 0x18, P0 ;  /* 0x00000018b200780c */ /* 0x000fe20000724270 */
[----:B------:R-:W0:Y:S01]  /*7700*/  SHFL.BFLY PT, R12, R15, 0x1, 0x1f ;  /* 0x0c201f000f0c7f89 */ /* 0x000e2200000e0000 */
[----:B------:R-:W-:-:S02]  /*7710*/  FMNMX.FTZ R11, R14, R21, !PT ;  /* 0x000000150e0b7209 */ /* 0x000fc40007810000 */
[----:B------:R-:W-:Y:S02]  /*7720*/  ISETP.LT.OR P1, PT, R176, 0x19, P1 ;  /* 0x00000019b000780c */ /* 0x000fe40000f21670 */
[----:B------:R-:W-:Y:S02]  /*7730*/  FMNMX.FTZ R180, R22, R11, !PT ;  /* 0x0000000b16b47209 */ /* 0x000fe40007810000 */
[----:B------:R-:W-:Y:S02]  /*7740*/  FSEL R155, R155, -INF , !P1 ;  /* 0xff8000009b9b7808 */ /* 0x000fe40004800000 */
[----:B------:R-:W-:Y:S02]  /*7750*/  FMNMX.FTZ R11, R23, R180, !PT ;  /* 0x000000b4170b7209 */ /* 0x000fe40007810000 */
[----:B------:R-:W-:Y:S02]  /*7760*/  ISETP.GT.AND P1, PT, R178, 0x21, P0 ;  /* 0x00000021b200780c */ /* 0x000fe40000724270 */
        /* <DEDUP_REMOVED lines=9> */
[----:B------:R-:W-:Y:S02]  /*7800*/  ISETP.LT.OR P2, PT, R176, 0x31, P2 ;  /* 0x00000031b000780c */ /* 0x000fe40001741670 */
[----:B------:R-:W-:Y:S02]  /*7810*/  FMNMX.FTZ R11, R157, R188, !PT ;  /* 0x000000bc9d0b7209 */ /* 0x000fe40007810000 */
[----:B------:R-:W-:Y:S02]  /*7820*/  FSEL R160, R160, -INF , !P1 ;  /* 0xff800000a0a07808 */ /* 0x000fe40004800000 */
[----:B------:R-:W-:-:S02]  /*7830*/  FMNMX.FTZ R188, R158, R11, !PT ;  /* 0x0000000b9ebc7209 */ /* 0x000fc40007810000 */
[----:B0-----:R-:W-:Y:S02]  /*7840*/  FMNMX.FTZ R12, R15, R12, !PT ;  /* 0x0000000c0f0c7209 */ /* 0x001fe40007810000 */
[----:B------:R-:W-:Y:S02]  /*7850*/  ISETP.GT.AND P1, PT, R178, 0x31, P0 ;  /* 0x00000031b200780c */ /* 0x000fe40000724270 */
[----:B------:R-:W-:Y:S01]  /*7860*/  FMNMX.FTZ R11, R159, R188, !PT ;  /* 0x000000bc9f0b7209 */ /* 0x000fe20007810000 */
[----:B------:R-:W-:Y:S01]  /*7870*/  FMUL.FTZ R182, R12, UR10 ;  /* 0x0000000a0cb67c20 */ /* 0x000fe20008410000 */
[----:B------:R-:W-:Y:S02]  /*7880*/  FSEL R162, R162, -INF , !P2 ;  /* 0xff800000a2a27808 */ /* 0x000fe40005000000 */
[----:B------:R-:W-:Y:S02]  /*7890*/  ISETP.GT.AND P2, PT, R178, 0x38, P0 ;  /* 0x00000038b200780c */ /* 0x000fe40000744270 */
[----:B------:R-:W-:-:S02]  /*78a0*/  ISETP.LT.OR P1, PT, R176, 0x32, P1 ;  /* 0x00000032b000780c */ /* 0x000fc40000f21670 */
[----:B------:R-:W-:Y:S02]  /*78b0*/  FMNMX.FTZ R11, R160, R11, !PT ;  /* 0x0000000ba00b7209 */ /* 0x000fe40007810000 */
[----:B------:R-:W-:Y:S02]  /*78c0*/  FSETP.NEU.FTZ.AND P3, PT, R12, -INF , PT ;  /* 0xff8000000c00780b */ /* 0x000fe40003f7d000 */
[----:B------:R-:W-:Y:S02]  /*78d0*/  ISETP.GT.AND P0, PT, R178, 0x39, P0 ;  /* 0x00000039b200780c */ /* 0x000fe40000704270 */
[----:B------:R-:W-:Y:S02]  /*78e0*/  ISETP.LT.OR P2, PT, R176, 0x39, P2 ;  /* 0x00000039b000780c */ /* 0x000fe40001741670 */
[----:B------:R-:W-:Y:S02]  /*78f0*/  FSEL R163, R163, -INF , !P1 ;  /* 0xff800000a3a37808 */ /* 0x000fe40004800000 */
[----:B------:R-:W-:-:S02]  /*7900*/  FMNMX.FTZ R178, R162, R11, !PT ;  /* 0x0000000ba2b27209 */ /* 0x000fc40007810000 */
[----:B------:R-:W-:Y:S02]  /*7910*/  FSEL R182, R182, RZ, P3 ;  /* 0x000000ffb6b67208 */ /* 0x000fe40001800000 */
[----:B------:R-:W-:Y:S02]  /*7920*/  ISETP.LT.OR P0, PT, R176, 0x3a, P0 ;  /* 0x0000003ab000780c */ /* 0x000fe40000701670 */
[----:B------:R-:W-:Y:S01]  /*7930*/  FSEL R166, R166, -INF , !P2 ;  /* 0xff800000a6a67808 */ /* 0x000fe20005000000 */
[--C-:B------:R-:W-:Y:S01]  /*7940*/  FFMA.FTZ R15, R175, UR10, -R182.reuse ;  /* 0x0000000aaf0f7c23 */ /* 0x100fe200080108b6 */
[----:B------:R-:W-:Y:S01]  /*7950*/  FMNMX.FTZ R11, R163, R178, !PT ;  /* 0x000000b2a30b7209 */ /* 0x000fe20007810000 */
[--C-:B------:R-:W-:Y:S01]  /*7960*/  FFMA.FTZ R184, R184, UR10, -R182.reuse ;  /* 0x0000000ab8b87c23 */ /* 0x100fe200080108b6 */
[----:B------:R-:W-:Y:S01]  /*7970*/  FSEL R175, R167, -INF , !P0 ;  /* 0xff800000a7af7808 */ /* 0x000fe20004000000 */
[--C-:B------:R-:W-:Y:S01]  /*7980*/  FFMA.FTZ R180, R177, UR10, -R182.reuse ;  /* 0x0000000ab1b47c23 */ /* 0x100fe200080108b6 */
[----:B------:R-:W-:Y:S01]  /*7990*/  FMNMX.FTZ R176, R166, R11, !PT ;  /* 0x0000000ba6b07209 */ /* 0x000fe20007810000 */
[----:B------:R0:W-:Y:S01]  /*79a0*/  MUFU.EX2 R167, R184 ;  /* 0x000000b800a77308 */ /* 0x0001e20000000800 */
[----:B------:R-:W-:Y:S01]  /*79b0*/  FSEL R183, R12, RZ, P3 ;  /* 0x000000ff0cb77208 */ /* 0x000fe20001800000 */
[--C-:B------:R-:W-:Y:S01]  /*79c0*/  FFMA.FTZ R174, R174, UR10, -R182.reuse ;  /* 0x0000000aaeae7c23 */ /* 0x100fe200080108b6 */
[----:B------:R-:W-:Y:S01]  /*79d0*/  FMNMX.FTZ R11, R175, R176, !PT ;  /* 0x000000b0af0b7209 */ /* 0x000fe20007810000 */
[--C-:B------:R-:W-:Y:S01]  /*79e0*/  FFMA.FTZ R185, R185, UR10, -R182.reuse ;  /* 0x0000000ab9b97c23 */ /* 0x100fe200080108b6 */
[----:B------:R-:W-:Y:S01]  /*79f0*/  FFMA.FTZ R177, R164, UR10, -R182 ;  /* 0x0000000aa4b17c23 */ /* 0x000fe200080108b6 */
[----:B------:R-:W-:Y:S01]  /*7a00*/  FADD.FTZ R183, -R183, R20 ;  /* 0x00000014b7b77221 */ /* 0x000fe20000010100 */
[--C-:B------:R-:W-:Y:S01]  /*7a10*/  FFMA.FTZ R164, R186, UR10, -R182.reuse ;  /* 0x0000000abaa47c23 */ /* 0x100fe200080108b6 */
[----:B------:R-:W1:Y:S01]  /*7a20*/  SHFL.BFLY PT, R178, R11, 0x2, 0x1f ;  /* 0x0c401f000bb27f89 */ /* 0x000e6200000e0000 */
[--C-:B0-----:R-:W-:Y:S01]  /*7a30*/  FFMA.FTZ R184, R169, UR10, -R182.reuse ;  /* 0x0000000aa9b87c23 */ /* 0x101fe200080108b6 */
[----:B------:R-:W-:Y:S01]  /*7a40*/  FMUL.FTZ R169, R183, UR10 ;  /* 0x0000000ab7a97c20 */ /* 0x000fe20008410000 */
[----:B------:R-:W-:Y:S01]  /*7a50*/  MUFU.EX2 R180, R180 ;  /* 0x000000b400b47308 */ /* 0x000fe20000000800 */
[--C-:B------:R-:W-:Y:S01]  /*7a60*/  FFMA.FTZ R181, R172, UR10, -R182.reuse ;  /* 0x0000000aacb57c23 */ /* 0x100fe200080108b6 */
[--C-:B------:R-:W-:Y:S01]  /*7a70*/  FFMA.FTZ R172, R161, UR10, -R182.reuse ;  /* 0x0000000aa1ac7c23 */ /* 0x100fe200080108b6 */
[--C-:B------:R-:W-:Y:S01]  /*7a80*/  FFMA.FTZ R179, R187, UR10, -R182.reuse ;  /* 0x0000000abbb37c23 */ /* 0x100fe200080108b6 */
[--C-:B------:R-:W-:Y:S01]  /*7a90*/  FFMA.FTZ R170, R170, UR10, -R182.reuse ;  /* 0x0000000aaaaa7c23 */ /* 0x100fe200080108b6 */
[--C-:B------:R-:W-:Y:S01]  /*7aa0*/  FFMA.FTZ R171, R171, UR10, -R182.reuse ;  /* 0x0000000aabab7c23 */ /* 0x100fe200080108b6 */
[----:B------:R-:W-:Y:S01]  /*7ab0*/  ISETP.NE.AND P0, PT, R10, RZ, PT ;  /* 0x000000ff0a00720c */ /* 0x000fe20003f05270 */
[--C-:B------:R-:W-:Y:S01]  /*7ac0*/  FFMA.FTZ R168, R168, UR10, -R182.reuse ;  /* 0x0000000aa8a87c23 */ /* 0x100fe200080108b6 */
[----:B------:R-:W0:Y:S01]  /*7ad0*/  MUFU.EX2 R169, R169 ;  /* 0x000000a900a97308 */ /* 0x000e220000000800 */
[--C-:B------:R-:W-:Y:S01]  /*7ae0*/  FFMA.FTZ R173, R173, UR10, -R182.reuse ;  /* 0x0000000aadad7c23 */ /* 0x100fe200080108b6 */
[----:B------:R-:W-:-:S06]  /*7af0*/  FFMA.FTZ R182, R165, UR10, -R182 ;  /* 0x0000000aa5b67c23 */ /* 0x000fcc00080108b6 */
[----:B------:R-:W2:Y:S01]  /*7b00*/  MUFU.EX2 R15, R15 ;  /* 0x0000000f000f7308 */ /* 0x000ea20000000800 */
[----:B-1----:R-:W-:-:S07]  /*7b10*/  FMNMX.FTZ R178, R11, R178, !PT ;  /* 0x000000b20bb27209 */ /* 0x002fce0007810000 */
[----:B------:R-:W1:Y:S01]  /*7b20*/  MUFU.EX2 R174, R174 ;  /* 0x000000ae00ae7308 */ /* 0x000e620000000800 */
[-C--:B0-----:R-:W-:Y:S01]  /*7b30*/  FMUL.FTZ R24, R24, R169.reuse ;  /* 0x000000a918187220 */ /* 0x081fe20000410000 */
[----:B------:R-:W0:Y:S01]  /*7b40*/  SHFL.BFLY PT, R11, R178, 0x1, 0x1f ;  /* 0x0c201f00b20b7f89 */ /* 0x000e2200000e0000 */
        /* <DEDUP_REMOVED lines=22> */
[----:B------:R-:W-:Y:S01]  /*7cb0*/  FMUL.FTZ R64, R64, R169 ;  /* 0x000000a940407220 */ /* 0x000fe20000410000 */
[----:B0-----:R-:W-:Y:S01]  /*7cc0*/  FMNMX.FTZ R11, R178, R11, !PT ;  /* 0x0000000bb20b7209 */ /* 0x001fe20007810000 */
[----:B------:R-:W-:Y:S01]  /*7cd0*/  FFMA.FTZ R178, R169, R3, R180 ;  /* 0x00000003a9b27223 */ /* 0x000fe200000100b4 */
[-C--:B------:R-:W-:Y:S01]  /*7ce0*/  FMUL.FTZ R65, R65, R169.reuse ;  /* 0x000000a941417220 */ /* 0x080fe20000410000 */
[-C--:B------:R-:W-:Y:S01]  /*7cf0*/  FMUL.FTZ R68, R68, R169.reuse ;  /* 0x000000a944447220 */ /* 0x080fe20000410000 */
[C---:B------:R-:W-:Y:S01]  /*7d00*/  FSETP.NEU.FTZ.AND P1, PT, R11.reuse, -INF , PT ;  /* 0xff8000000b00780b */ /* 0x040fe20003f3d000 */
[----:B------:R-:W-:Y:S01]  /*7d10*/  FMUL.FTZ R3, R11, UR10 ;  /* 0x0000000a0b037c20 */ /* 0x000fe20008410000 */
[----:B--2---:R-:W-:Y:S01]  /*7d20*/  FADD.FTZ R161, R15, R178 ;  /* 0x000000b20fa17221 */ /* 0x004fe20000010000 */
[----:B------:R-:W0:Y:S01]  /*7d30*/  MUFU.EX2 R179, R179 ;  /* 0x000000b300b37308 */ /* 0x000e220000000800 */
[-C--:B------:R-:W-:Y:S01]  /*7d40*/  FMUL.FTZ R69, R69, R169.reuse ;  /* 0x000000a945457220 */ /* 0x080fe20000410000 */
[-C--:B------:R-:W-:Y:S01]  /*7d50*/  FMUL.FTZ R72, R72, R169.reuse ;  /* 0x000000a948487220 */ /* 0x080fe20000410000 */
[----:B------:R-:W-:Y:S01]  /*7d60*/  FSEL R183, R3, RZ, P1 ;  /* 0x000000ff03b77208 */ /* 0x000fe20000800000 */
[----:B-1----:R-:W-:Y:S01]  /*7d70*/  FADD.FTZ R178, R174, R161 ;  /* 0x000000a1aeb27221 */ /* 0x002fe20000010000 */
[-C--:B------:R-:W-:Y:S01]  /*7d80*/  FMUL.FTZ R73, R73, R169.reuse ;  /* 0x000000a949497220 */ /* 0x080fe20000410000 */
[-C--:B------:R-:W-:Y:S01]  /*7d90*/  FMUL.FTZ R76, R76, R169.reuse ;  /* 0x000000a94c4c7220 */ /* 0x080fe20000410000 */
[-C--:B------:R-:W-:Y:S01]  /*7da0*/  FMUL.FTZ R77, R77, R169.reuse ;  /* 0x000000a94d4d7220 */ /* 0x080fe20000410000 */
[----:B------:R-:W-:Y:S01]  /*7db0*/  FADD.FTZ R3, R167, R178 ;  /* 0x000000b2a7037221 */ /* 0x000fe20000010000 */
[--C-:B------:R-:W-:Y:S01]  /*7dc0*/  FFMA.FTZ R161, R14, UR10, -R183.reuse ;  /* 0x0000000a0ea17c23 */ /* 0x100fe200080108b7 */
[----:B------:R-:W-:Y:S01]  /*7dd0*/  FSEL R14, R11, RZ, P1 ;  /* 0x000000ff0b0e7208 */ /* 0x000fe20000800000 */
[----:B------:R-:W1:Y:S01]  /*7de0*/  MUFU.EX2 R170, R170 ;  /* 0x000000aa00aa7308 */ /* 0x000e620000000800 */
[--C-:B------:R-:W-:Y:S01]  /*7df0*/  FFMA.FTZ R178, R22, UR10, -R183.reuse ;  /* 0x0000000a16b27c23 */ /* 0x100fe200080108b7 */
[--C-:B------:R-:W-:Y:S01]  /*7e00*/  FFMA.FTZ R23, R23, UR10, -R183.reuse ;  /* 0x0000000a17177c23 */ /* 0x100fe200080108b7 */
[--C-:B------:R-:W-:Y:S01]  /*7e10*/  FFMA.FTZ R186, R157, UR10, -R183.reuse ;  /* 0x0000000a9dba7c23 */ /* 0x100fe200080108b7 */
[--C-:B------:R-:W-:Y:S01]  /*7e20*/  FFMA.FTZ R153, R153, UR10, -R183.reuse ;  /* 0x0000000a99997c23 */ /* 0x100fe200080108b7 */
[--C-:B------:R-:W-:Y:S01]  /*7e30*/  FFMA.FTZ R155, R155, UR10, -R183.reuse ;  /* 0x0000000a9b9b7c23 */ /* 0x100fe200080108b7 */
[--C-:B------:R-:W-:Y:S01]  /*7e40*/  FFMA.FTZ R188, R159, UR10, -R183.reuse ;  /* 0x0000000a9fbc7c23 */ /* 0x100fe200080108b7 */
[--C-:B------:R-:W-:Y:S01]  /*7e50*/  FFMA.FTZ R190, R162, UR10, -R183.reuse ;  /* 0x0000000aa2be7c23 */ /* 0x100fe200080108b7 */
[----:B------:R2:W-:Y:S01]  /*7e60*/  MUFU.EX2 R20, R184 ;  /* 0x000000b800147308 */ /* 0x0005e20000000800 */
[--C-:B------:R-:W-:Y:S01]  /*7e70*/  FFMA.FTZ R187, R158, UR10, -R183.reuse ;  /* 0x0000000a9ebb7c23 */ /* 0x100fe200080108b7 */
[--C-:B------:R-:W-:Y:S01]  /*7e80*/  FFMA.FTZ R191, R163, UR10, -R183.reuse ;  /* 0x0000000aa3bf7c23 */ /* 0x100fe200080108b7 */
[--C-:B------:R-:W-:Y:S01]  /*7e90*/  FFMA.FTZ R189, R160, UR10, -R183.reuse ;  /* 0x0000000aa0bd7c23 */ /* 0x100fe200080108b7 */
[--C-:B------:R-:W-:Y:S01]  /*7ea0*/  FFMA.FTZ R192, R166, UR10, -R183.reuse ;  /* 0x0000000aa6c07c23 */ /* 0x100fe200080108b7 */
[----:B------:R-:W-:Y:S01]  /*7eb0*/  FFMA.FTZ R175, R175, UR10, -R183 ;  /* 0x0000000aafaf7c23 */ /* 0x000fe200080108b7 */
[----:B0-----:R-:W-:Y:S01]  /*7ec0*/  F2FP.BF16.F32.PACK_AB R158, R179, R164 ;  /* 0x000000a4b39e723e */ /* 0x001fe200000010ff */
[-C--:B------:R-:W-:Y:S01]  /*7ed0*/  FMUL.FTZ R80, R80, R169.reuse ;  /* 0x000000a950507220 */ /* 0x080fe20000410000 */
[----:B------:R-:W0:Y:S01]  /*7ee0*/  MUFU.EX2 R181, R181 ;  /* 0x000000b500b57308 */ /* 0x000e220000000800 */
[----:B--2---:R-:W-:Y:S01]  /*7ef0*/  FADD.FTZ R184, R176, R3 ;  /* 0x00000003b0b87221 */ /* 0x004fe20000010000 */
[----:B------:R-:W-:Y:S01]  /*7f00*/  FADD.FTZ R3, -R14, R21 ;  /* 0x000000150e037221 */ /* 0x000fe20000010100 */
[-C--:B------:R-:W-:Y:S01]  /*7f10*/  FMUL.FTZ R81, R81, R169.reuse ;  /* 0x000000a951517220 */ /* 0x080fe20000410000 */
[-C--:B------:R-:W-:Y:S01]  /*7f20*/  FMUL.FTZ R84, R84, R169.reuse ;  /* 0x000000a954547220 */ /* 0x080fe20000410000 */
[----:B------:R-:W-:Y:S01]  /*7f30*/  FADD.FTZ R21, R177, R184 ;  /* 0x000000b8b1157221 */ /* 0x000fe20000010000 */
[----:B------:R-:W-:Y:S01]  /*7f40*/  FMUL.FTZ R3, R3, UR10 ;  /* 0x0000000a03037c20 */ /* 0x000fe20008410000 */
[----:B------:R-:W-:Y:S01]  /*7f50*/  FFMA.FTZ R184, R154, UR10, -R183 ;  /* 0x0000000a9ab87c23 */ /* 0x000fe200080108b7 */
[----:B------:R-:W2:Y:S01]  /*7f60*/  MUFU.EX2 R171, R171 ;  /* 0x000000ab00ab7308 */ /* 0x000ea20000000800 */
[----:B------:R-:W-:Y:S01]  /*7f70*/  FADD.FTZ R22, R164, R21 ;  /* 0x00000015a4167221 */ /* 0x000fe20000010000 */
[----:B------:R-:W-:Y:S01]  /*7f80*/  FFMA.FTZ R21, R152, UR10, -R183 ;  /* 0x0000000a98157c23 */ /* 0x000fe200080108b7 */
[----:B------:R-:W-:Y:S01]  /*7f90*/  F2FP.BF16.F32.PACK_AB R154, R167, R174 ;  /* 0x000000aea79a723e */ /* 0x000fe200000010ff */
[-C--:B------:R-:W-:Y:S01]  /*7fa0*/  FMUL.FTZ R85, R85, R169.reuse ;  /* 0x000000a955557220 */ /* 0x080fe20000410000 */
[----:B------:R-:W-:Y:S01]  /*7fb0*/  FADD.FTZ R185, R179, R22 ;  /* 0x00000016b3b97221 */ /* 0x000fe20000010000 */
[-C--:B------:R-:W-:Y:S01]  /*7fc0*/  FMUL.FTZ R88, R88, R169.reuse ;  /* 0x000000a958587220 */ /* 0x080fe20000410000 */
[-C--:B------:R-:W-:Y:S01]  /*7fd0*/  FMUL.FTZ R89, R89, R169.reuse ;  /* 0x000000a959597220 */ /* 0x080fe20000410000 */
[----:B------:R-:W3:Y:S01]  /*7fe0*/  MUFU.EX2 R172, R172 ;  /* 0x000000ac00ac7308 */ /* 0x000ee20000000800 */
[----:B-1----:R-:W-:Y:S01]  /*7ff0*/  FADD.FTZ R152, R170, R185 ;  /* 0x000000b9aa987221 */ /* 0x002fe20000010000 */
[----:B------:R-:W-:Y:S01]  /*8000*/  FFMA.FTZ R185, R156, UR10, -R183 ;  /* 0x0000000a9cb97c23 */ /* 0x000fe200080108b7 */
[-C--:B------:R-:W-:Y:S01]  /*8010*/  FMUL.FTZ R92, R92, R169.reuse ;  /* 0x000000a95c5c7220 */ /* 0x080fe20000410000 */
[-C--:B------:R-:W-:Y:S01]  /*8020*/  FMUL.FTZ R93, R93, R169.reuse ;  /* 0x000000a95d5d7220 */ /* 0x080fe20000410000 */
[----:B0-----:R-:W-:Y:S01]  /*8030*/  FADD.FTZ R152, R181, R152 ;  /* 0x00000098b5987221 */ /* 0x001fe20000010000 */
[-C--:B------:R-:W-:Y:S01]  /*8040*/  FMUL.FTZ R96, R96, R169.reuse ;  /* 0x000000a960607220 */ /* 0x080fe20000410000 */
[-C--:B------:R-:W-:Y:S01]  /*8050*/  FMUL.FTZ R97, R97, R169.reuse ;  /* 0x000000a961617220 */ /* 0x080fe20000410000 */
[----:B------:R-:W-:Y:S01]  /*8060*/  MUFU.EX2 R161, R161 ;  /* 0x000000a100a17308 */ /* 0x000fe20000000800 */
[----:B--2---:R-:W-:Y:S01]  /*8070*/  FADD.FTZ R157, R171, R152 ;  /* 0x00000098ab9d7221 */ /* 0x004fe20000010000 */
[----:B------:R-:W-:Y:S01]  /*8080*/  F2FP.BF16.F32.PACK_AB R152, R15, R180 ;  /* 0x000000b40f98723e */ /* 0x000fe200000010ff */
[----:B------:R-:W-:Y:S01]  /*8090*/  FMUL.FTZ R100, R100, R169 ;  /* 0x000000a964647220 */ /* 0x000fe20000410000 */
[C---:B------:R-:W-:Y:S01]  /*80a0*/  F2FP.BF16.F32.PACK_AB R162, R20.reuse, R171 ;  /* 0x000000ab14a2723e */ /* 0x040fe200000010ff */
[----:B------:R-:W-:Y:S01]  /*80b0*/  FADD.FTZ R157, R20, R157 ;  /* 0x0000009d149d7221 */ /* 0x000fe20000010000 */
        /* <DEDUP_REMOVED lines=17> */
[-C--:B------:R-:W-:Y:S01]  /*81d0*/  FMUL.FTZ R129, R129, R169.reuse ;  /* 0x000000a981817220 */ /* 0x080fe20000410000 */
[----:B------:R-:W2:Y:S01]  /*81e0*/  MUFU.EX2 R23, R23 ;  /* 0x0000001700177308 */ /* 0x000ea20000000800 */
[----:B0-----:R-:W-:Y:S01]  /*81f0*/  FFMA.FTZ R15, R22, R4, R161 ;  /* 0x00000004160f7223 */ /* 0x001fe200000100a1 */
[-C--:B------:R-:W-:Y:S01]  /*8200*/  FMUL.FTZ R132, R132, R169.reuse ;  /* 0x000000a984847220 */ /* 0x080fe20000410000 */
        /* <DEDUP_REMOVED lines=10> */
[----:B------:R-:W-:Y:S01]  /*82b0*/  FMUL.FTZ R149, R149, R169 ;  /* 0x000000a995957220 */ /* 0x000fe20000410000 */
[-C--:B------:R-:W-:Y:S01]  /*82c0*/  FMUL.FTZ R26, R26, R22.reuse ;  /* 0x000000161a1a7220 */ /* 0x080fe20000410000 */
[-C--:B------:R-:W-:Y:S01]  /*82d0*/  FMUL.FTZ R27, R27, R22.reuse ;  /* 0x000000161b1b7220 */ /* 0x080fe20000410000 */
[----:B------:R1:W-:Y:S01]  /*82e0*/  MUFU.EX2 R165, R168 ;  /* 0x000000a800a57308 */ /* 0x0003e20000000800 */
[----:B--2---:R-:W-:Y:S01]  /*82f0*/  FADD.FTZ R15, R23, R4 ;  /* 0x00000004170f7221 */ /* 0x004fe20000010000 */
[-C--:B------:R-:W-:Y:S01]  /*8300*/  FMUL.FTZ R30, R30, R22.reuse ;  /* 0x000000161e1e7220 */ /* 0x080fe20000410000 */
[-C--:B------:R-:W-:Y:S01]  /*8310*/  FMUL.FTZ R31, R31, R22.reuse ;  /* 0x000000161f1f7220 */ /* 0x080fe20000410000 */
[-C--:B------:R-:W-:Y:S01]  /*8320*/  FMUL.FTZ R34, R34, R22.reuse ;  /* 0x0000001622227220 */ /* 0x080fe20000410000 */
[-C--:B------:R-:W-:Y:S01]  /*8330*/  FMUL.FTZ R35, R35, R22.reuse ;  /* 0x0000001623237220 */ /* 0x080fe20000410000 */
[-C--:B------:R-:W-:Y:S01]  /*8340*/  FMUL.FTZ R38, R38, R22.reuse ;  /* 0x0000001626267220 */ /* 0x080fe20000410000 */
[----:B------:R-:W-:Y:S01]  /*8350*/  FMUL.FTZ R39, R39, R22 ;  /* 0x0000001627277220 */ /* 0x000fe20000410000 */
[----:B------:R2:W3:Y:S01]  /*8360*/  MUFU.EX2 R157, R153 ;  /* 0x00000099009d7308 */ /* 0x0004e20000000800 */
[----:B-1----:R-:W-:-:S02]  /*8370*/  IMAD.U32 R168, RZ, RZ, UR6 ;  /* 0x00000006ffa87e24 */ /* 0x002fc4000f8e00ff */
[-C--:B------:R-:W-:Y:S01]  /*8380*/  FMUL.FTZ R42, R42, R22.reuse ;  /* 0x000000162a2a7220 */ /* 0x080fe20000410000 */
[-C--:B------:R-:W-:Y:S01]  /*8390*/  FMUL.FTZ R43, R43, R22.reuse ;  /* 0x000000162b2b7220 */ /* 0x080fe20000410000 */
[-C--:B------:R-:W-:Y:S01]  /*83a0*/  FMUL.FTZ R46, R46, R22.reuse ;  /* 0x000000162e2e7220 */ /* 0x080fe20000410000 */
[----:B------:R-:W-:Y:S02]  /*83b0*/  @!P0 IMAD R168, R168, 0x40, R9 ;  /* 0x00000040a8a88824 */ /* 0x000fe400078e0209 */
[-C--:B------:R-:W-:Y:S01]  /*83c0*/  FMUL.FTZ R47, R47, R22.reuse ;  /* 0x000000162f2f7220 */ /* 0x080fe20000410000 */
[-C--:B------:R-:W-:Y:S01]  /*83d0*/  FMUL.FTZ R50, R50, R22.reuse ;  /* 0x0000001632327220 */ /* 0x080fe20000410000 */
[----:B------:R-:W1:Y:S01]  /*83e0*/  MUFU.EX2 R184, R184 ;  /* 0x000000b800b87308 */ /* 0x000e620000000800 */
[----:B--2---:R-:W-:Y:S01]  /*83f0*/  F2FP.BF16.F32.PACK_AB R153, R14, R161 ;  /* 0x000000a10e99723e */ /* 0x004fe200000010ff */
[-C--:B------:R-:W-:Y:S01]  /*8400*/  FMUL.FTZ R51, R51, R22.reuse ;  /* 0x0000001633337220 */ /* 0x080fe20000410000 */
[----:B------:R-:W-:Y:S01]  /*8410*/  @!P0 LEA R168, R168, UR40, 0x2 ;  /* 0x00000028a8a88c11 */ /* 0x000fe2000f8e10ff */
[-C--:B------:R-:W-:Y:S01]  /*8420*/  FMUL.FTZ R54, R54, R22.reuse ;  /* 0x0000001636367220 */ /* 0x080fe20000410000 */
[-C--:B------:R-:W-:Y:S01]  /*8430*/  FMUL.FTZ R55, R55, R22.reuse ;  /* 0x0000001637377220 */ /* 0x080fe20000410000 */
[-C--:B------:R-:W-:Y:S01]  /*8440*/  FMUL.FTZ R58, R58, R22.reuse ;  /* 0x000000163a3a7220 */ /* 0x080fe20000410000 */
[-C--:B------:R-:W-:Y:S01]  /*8450*/  FMUL.FTZ R59, R59, R22.reuse ;  /* 0x000000163b3b7220 */ /* 0x080fe20000410000 */
[----:B------:R0:W-:Y:S01]  /*8460*/  MUFU.EX2 R159, R155 ;  /* 0x0000009b009f7308 */ /* 0x0001e20000000800 */
[----:B------:R-:W-:Y:S01]  /*8470*/  @!P0 STS [R168+0x28800], R169 ;  /* 0x028800a9a8008388 */ /* 0x000fe20000000800 */
[-C--:B------:R-:W-:Y:S01]  /*8480*/  FMUL.FTZ R62, R62, R22.reuse ;  /* 0x000000163e3e7220 */ /* 0x080fe20000410000 */
[-C--:B------:R-:W-:Y:S01]  /*8490*/  FMUL.FTZ R63, R63, R22.reuse ;  /* 0x000000163f3f7220 */ /* 0x080fe20000410000 */
[-C--:B------:R-:W-:Y:S01]  /*84a0*/  FMUL.FTZ R66, R66, R22.reuse ;  /* 0x0000001642427220 */ /* 0x080fe20000410000 */
[----:B------:R2:W-:Y:S01]  /*84b0*/  @!P0 STS [R168+0x28820], R22 ;  /* 0x02882016a8008388 */ /* 0x0005e20000000800 */
[-C--:B------:R-:W-:Y:S01]  /*84c0*/  FMUL.FTZ R67, R67, R22.reuse ;  /* 0x0000001643437220 */ /* 0x080fe20000410000 */
[-C--:B------:R-:W-:Y:S01]  /*84d0*/  FMUL.FTZ R70, R70, R22.reuse ;  /* 0x0000001646467220 */ /* 0x080fe20000410000 */
[----:B------:R-:W4:Y:S01]  /*84e0*/  MUFU.EX2 R173, R173 ;  /* 0x000000ad00ad7308 */ /* 0x000f220000000800 */
[----:B0-----:R-:W-:Y:S01]  /*84f0*/  F2FP.BF16.F32.PACK_AB R155, R178, R23 ;  /* 0x00000017b29b723e */ /* 0x001fe200000010ff */
[----:B------:R-:W-:Y:S01]  /*8500*/  BAR.SYNC.DEFER_BLOCKING 0xf, 0x100 ;  /* 0x03c4000000007b1d */ /* 0x000fe20000010000 */
[-C--:B------:R-:W-:Y:S01]  /*8510*/  FMUL.FTZ R71, R71, R22.reuse ;  /* 0x0000001647477220 */ /* 0x080fe20000410000 */
[-C--:B------:R-:W-:Y:S01]  /*8520*/  FMUL.FTZ R74, R74, R22.reuse ;  /* 0x000000164a4a7220 */ /* 0x080fe20000410000 */
[-C--:B------:R-:W-:Y:S01]  /*8530*/  FMUL.FTZ R75, R75, R22.reuse ;  /* 0x000000164b4b7220 */ /* 0x080fe20000410000 */
[-C--:B------:R-:W-:Y:S01]  /*8540*/  FMUL.FTZ R78, R78, R22.reuse ;  /* 0x000000164e4e7220 */ /* 0x080fe20000410000 */
[----:B--2---:R-:W-:Y:S01]  /*8550*/  FADD.FTZ R168, R178, R15 ;  /* 0x0000000fb2a87221 */ /* 0x004fe20000010000 */
[----:B------:R-:W0:Y:S01]  /*8560*/  MUFU.EX2 R20, R185 ;  /* 0x000000b900147308 */ /* 0x000e220000000800 */
[-C--:B------:R-:W-:Y:S01]  /*8570*/  FMUL.FTZ R79, R79, R22.reuse ;  /* 0x000000164f4f7220 */ /* 0x080fe20000410000 */
[-C--:B------:R-:W-:Y:S01]  /*8580*/  FMUL.FTZ R82, R82, R22.reuse ;  /* 0x0000001652527220 */ /* 0x080fe20000410000 */
[----:B---3--:R-:W-:Y:S01]  /*8590*/  FADD.FTZ R15, R157, R168 ;  /* 0x000000a89d0f7221 */ /* 0x008fe20000010000 */
[----:B-1----:R-:W-:Y:S01]  /*85a0*/  F2FP.BF16.F32.PACK_AB R157, R184, R157 ;  /* 0x0000009db89d723e */ /* 0x002fe200000010ff */
[-C--:B------:R-:W-:Y:S01]  /*85b0*/  FMUL.FTZ R83, R83, R22.reuse ;  /* 0x0000001653537220 */ /* 0x080fe20000410000 */
[----:B------:R-:W-:Y:S01]  /*85c0*/  FMUL.FTZ R86, R86, R22 ;  /* 0x0000001656567220 */ /* 0x000fe20000410000 */
[----:B------:R-:W-:Y:S01]  /*85d0*/  FADD.FTZ R168, R184, R15 ;  /* 0x0000000fb8a87221 */ /* 0x000fe20000010000 */
[----:B------:R-:W1:Y:S01]  /*85e0*/  MUFU.EX2 R182, R182 ;  /* 0x000000b600b67308 */ /* 0x000e620000000800 */
[C---:B----4-:R-:W-:Y:S01]  /*85f0*/  FADD.FTZ R160, R173.reuse, R156 ;  /* 0x0000009cada07221 */ /* 0x050fe20000010000 */
[----:B------:R-:W-:Y:S01]  /*8600*/  F2FP.BF16.F32.PACK_AB R164, R173, R172 ;  /* 0x000000acada4723e */ /* 0x000fe200000010ff */
[----:B------:R-:W-:Y:S01]  /*8610*/  FADD.FTZ R15, R159, R168 ;  /* 0x000000a89f0f7221 */ /* 0x000fe20000010000 */
[----:B------:R-:W-:Y:S01]  /*8620*/  F2FP.BF16.F32.PACK_AB R156, R177, R176 ;  /* 0x000000b0b19c723e */ /* 0x000fe200000010ff */
[----:B------:R-:W-:Y:S01]  /*8630*/  FADD.FTZ R3, R165, R160 ;  /* 0x000000a0a5037221 */ /* 0x000fe20000010000 */
[----:B------:R-:W-:Y:S01]  /*8640*/  F2FP.BF16.F32.PACK_AB R160, R181, R170 ;  /* 0x000000aab5a0723e */ /* 0x000fe200000010ff */
[-C--:B------:R-:W-:Y:S01]  /*8650*/  FMUL.FTZ R87, R87, R22.reuse ;  /* 0x0000001657577220 */ /* 0x080fe20000410000 */
[----:B------:R-:W2:Y:S01]  /*8660*/  MUFU.EX2 R186, R186 ;  /* 0x000000ba00ba7308 */ /* 0x000ea20000000800 */
[C---:B0-----:R-:W-:Y:S01]  /*8670*/  FADD.FTZ R15, R20.reuse, R15 ;  /* 0x0000000f140f7221 */ /* 0x041fe20000010000 */
[----:B------:R-:W-:Y:S01]  /*8680*/  F2FP.BF16.F32.PACK_AB R159, R20, R159 ;  /* 0x0000009f149f723e */ /* 0x000fe200000010ff */
[----:B------:R0:W-:Y:S01]  /*8690*/  STSM.16.M88.4 [R6+0x26800], R152 ;  /* 0x0268009806007844 */ /* 0x0001e20000000200 */
[-C--:B------:R-:W-:Y:S01]  /*86a0*/  FMUL.FTZ R90, R90, R22.reuse ;  /* 0x000000165a5a7220 */ /* 0x080fe20000410000 */
[-C--:B------:R-:W-:Y:S01]  /*86b0*/  FMUL.FTZ R91, R91, R22.reuse ;  /* 0x000000165b5b7220 */ /* 0x080fe20000410000 */
[-C--:B------:R-:W-:Y:S01]  /*86c0*/  FMUL.FTZ R94, R94, R22.reuse ;  /* 0x000000165e5e7220 */ /* 0x080fe20000410000 */
[----:B------:R0:W-:Y:S01]  /*86d0*/  STSM.16.M88.4 [R5], R156 ;  /* 0x0000009c05007844 */ /* 0x0001e20000000200 */
[----:B------:R-:W3:Y:S01]  /*86e0*/  MUFU.EX2 R187, R187 ;  /* 0x000000bb00bb7308 */ /* 0x000ee20000000800 */
[C---:B-1----:R-:W-:Y:S01]  /*86f0*/  F2FP.BF16.F32.PACK_AB R166, R182.reuse, R165 ;  /* 0x000000a5b6a6723e */ /* 0x042fe200000010ff */
[----:B------:R-:W-:Y:S01]  /*8700*/  FADD.FTZ R3, R182, R3 ;  /* 0x00000003b6037221 */ /* 0x000fe20000010000 */
        /* <DEDUP_REMOVED lines=12> */
[----:B------:R-:W-:Y:S01]  /*87d0*/  FMUL.FTZ R115, R115, R22 ;  /* 0x0000001673737220 */ /* 0x000fe20000410000 */
[----:B------:R-:W2:Y:S01]  /*87e0*/  MUFU.EX2 R4, R189 ;  /* 0x000000bd00047308 */ /* 0x000ea20000000800 */
        /* <DEDUP_REMOVED lines=27> */
[----:B------:R-:W-:-:S04]  /*89a0*/  FMUL.FTZ R151, R151, R22 ;  /* 0x0000001697977220 */ /* 0x000fc80000410000 */
[----:B------:R-:W3:Y:S01]  /*89b0*/  MUFU.EX2 R170, R175 ;  /* 0x000000af00aa7308 */ /* 0x000ee20000000800 */
[C---:B-1----:R-:W-:Y:S01]  /*89c0*/  FADD.FTZ R14, R168.reuse, R15 ;  /* 0x0000000fa80e7221 */ /* 0x042fe20000010000 */
[----:B------:R-:W-:-:S03]  /*89d0*/  F2FP.BF16.F32.PACK_AB R165, R168, R165 ;  /* 0x000000a5a8a5723e */ /* 0x000fc600000010ff */
[----:B--2---:R-:W-:Y:S01]  /*89e0*/  FADD.FTZ R15, R167, R14 ;  /* 0x0000000ea70f7221 */ /* 0x004fe20000010000 */
[----:B---3--:R-:W-:-:S03]  /*89f0*/  F2FP.BF16.F32.PACK_AB R167, R170, R167 ;  /* 0x000000a7aaa7723e */ /* 0x008fc600000010ff */
[----:B------:R-:W-:Y:S02]  /*8a00*/  FADD.FTZ R4, R170, R15 ;  /* 0x0000000faa047221 */ /* 0x000fe40000010000 */
[----:B------:R0:W-:Y:S01]  /*8a10*/  STSM.16.M88.4 [R7], R164 ;  /* 0x000000a407007844 */ /* 0x0001e20000000200 */
[----:B------:R-:W-:Y:S05]  /*8a20*/  @!P4 BRA `(.L_x_1731) ;  /* 0x000000000004c947 */ /* 0x000fea0003800000 */
[----:B------:R-:W-:Y:S01]  /*8a30*/  BPT.TRAP 0x1 ;  /* 0x000000040000795c */ /* 0x000fe20000300000 */
.L_x_1731:
[----:B------:R1:W2:Y:S01]  /*8a40*/  SYNCS.PHASECHK.TRANS64.TRYWAIT P0, [UR29+0x28c50], R13 ;  /* 0x028c500dff0075a7 */ /* 0x0002a2000800015d */
[----:B------:R-:W-:Y:S05]  /*8a50*/  @!P4 BRA `(.L_x_1732) ;  /* 0x000000000004c947 */ /* 0x000fea0003800000 */
[----:B------:R-:W-:Y:S01]  /*8a60*/  BPT.TRAP 0x1 ;  /* 0x000000040000795c */ /* 0x000fe20000300000 */
.L_x_1732:
[----:B--2---:R-:W-:Y:S05]  /*8a70*/  @P0 BRA `(.L_x_1733) ;  /* 0x0000000000080947 */ /* 0x004fea0003800000 */
[----:B------:R-:W2:Y:S02]  /*8a80*/  SYNCS.PHASECHK.TRANS64.TRYWAIT P0, [UR29+0x28c50], R13 ;  /* 0x028c500dff0075a7 */ /* 0x000ea4000800015d */
[----:B--2---:R-:W-:Y:S05]  /*8a90*/  @!P0 BRA `(.L_x_1734) ;  /* 0x000000b800748947 */ /* 0x004fea0003800000 */
.L_x_1733:
        /* <DEDUP_REMOVED lines=34> */
.L_x_1735:
[----:B------:R-:W-:Y:S01]  /*8cc0*/  UISETP.GT.AND UP0, UPT, UR43, UR25, UPT ;  /* 0x000000192b00728c */ /* 0x000fe2000bf04270 */
[----:B------:R-:W-:Y:S01]  /*8cd0*/  MOV R21, R11 ;  /* 0x0000000b00157202 */ /* 0x000fe20000000f00 */
[----:B------:R-:W-:Y:S01]  /*8ce0*/  UIADD3 UR29, UR29, 0x28c60, URZ ;  /* 0x00028c601d1d7890 */ /* 0x000fe2000fffe03f */
[----:B------:R-:W-:Y:S01]  /*8cf0*/  IMAD.MOV.U32 R20, RZ, RZ, R12 ;  /* 0x000000ffff147224 */ /* 0x000fe200078e000c */
[----:B------:R-:W-:Y:S02]  /*8d00*/  UIADD3 UR43, UR43, -0x1, URZ ;  /* 0xffffffff2b2b7890 */ /* 0x000fe4000fffe03f */
[----:B------:R-:W-:Y:S01]  /*8d10*/  PLOP3.LUT P0, PT, PT, PT, UP0, 0x80, 0x0 ;  /* 0x000000000000781c */ /* 0x000fe20003f0f008 */
[----:B------:R-:W-:Y:S01]  /*8d20*/  UPRMT UR29, UR42, 0x654, UR29 ;  /* 0x000006542a1d7896 */ /* 0x000fe2000800001d */
[----:B------:R-:W-:-:S08]  /*8d30*/  UMOV UR6, UR4 ;  /* 0x0000000400067c82 */ /* 0x000fd00008000000 */
[----:B------:R-:W-:Y:S03]  /*8d40*/  SYNCS.ARRIVE.TRANS64.RED.A1T0 RZ, [UR29], RZ ;  /* 0x000000ffffff79a7 */ /* 0x000fe6000810041d */
[----:B------:R-:W-:Y:S05]  /*8d50*/  @P0 BRA `(.L_x_1736) ;  /* 0xffffffd800180947 */ /* 0x000fea000383ffff */
.L_x_1717:
[----:B------:R-:W-:Y:S01]  /*8d60*/  ISETP.NE.AND P1, PT, R19, 0x1, PT ;  /* 0x000000011300780c */ /* 0x000fe20003f25270 */
[----:B-12---:R-:W1:Y:S01]  /*8d70*/  S2R R13, SR_CTAID.X ;  /* 0x00000000000d7919 */ /* 0x006e620000002500 */
[----:B------:R-:W-:Y:S01]  /*8d80*/  UIADD3 UR14, -UR14, 0x1, URZ ;  /* 0x000000010e0e7890 */ /* 0x000fe2000fffe13f */
[----:B------:R-:W-:Y:S01]  /*8d90*/  LOP3.LUT P0, RZ, R16, 0x1, RZ, 0xc0, !PT ;  /* 0x0000000110ff7812 */ /* 0x000fe2000780c0ff */
[----:B------:R-:W-:Y:S02]  /*8da0*/  ULDC UR6, c[0x0][0x9dc] ;  /* 0x0002770000067ab9 */ /* 0x000fe40000000800 */
[----:B------:R-:W-:-:S07]  /*8db0*/  UIMAD UR14, UR41, UR11, UR14 ;  /* 0x0000000b290e72a4 */ /* 0x000fce000f8e020e */
[----:B------:R-:W2:Y:S08]  /*8dc0*/  @P1 LDC R14, c[0x0][0x44c] ;  /* 0x00011300ff0e1b82 */ /* 0x000eb00000000800 */
[----:B------:R-:W3:Y:S01]  /*8dd0*/  @P1 LDC R15, c[0x0][0x450] ;  /* 0x00011400ff0f1b82 */ /* 0x000ee20000000800 */
[----:B-1----:R-:W-:-:S05]  /*8de0*/  LEA R13, R13, 0x3f, 0x6 ;  /* 0x0000003f0d0d7811 */ /* 0x002fca00078e30ff */
[----:B--2---:R-:W-:-:S05]  /*8df0*/  @P1 IMAD.HI.U32 R14, R13, R14, RZ ;  /* 0x0000000e0d0e1227 */ /* 0x004fca00078e00ff */
[----:B---3--:R-:W-:-:S05]  /*8e00*/  @P1 SHF.R.U32.HI R13, RZ, R15, R14 ;  /* 0x0000000fff0d1219 */ /* 0x008fca000001160e */
[----:B------:R-:W-:-:S05]  /*8e10*/  VIADD R13, R13, UR14 ;  /* 0x0000000e0d0d7c36 */ /* 0x000fca0008000000 */
[----:B------:R-:W-:Y:S01]  /*8e20*/  IADD3 R14, R13, -UR6, RZ ;  /* 0x800000060d0e7c10 */ /* 0x000fe2000fffe0ff */
[----:B------:R-:W-:Y:S06]  /*8e30*/  @!P0 BRA `(.L_x_1737) ;  /* 0x0000000000448947 */ /* 0x000fec0003800000 */
[----:B------:R-:W-:-:S13]  /*8e40*/  ISETP.GT.AND P0, PT, R13, -0x1, PT ;  /* 0xffffffff0d00780c */ /* 0x000fda0003f04270 */
[----:B------:R-:W-:Y:S05]  /*8e50*/  @P0 BRA `(.L_x_1738) ;  /* 0x0000000000200947 */ /* 0x000fea0003800000 */
[----:B------:R-:W1:Y:S01]  /*8e60*/  LDC R22, c[0x0][0x9e4] ;  /* 0x00027900ff167b82 */ /* 0x000e620000000800 */
[----:B------:R-:W-:Y:S02]  /*8e70*/  LOP3.LUT R13, RZ, R13, RZ, 0x33, !PT ;  /* 0x0000000dff0d7212 */ /* 0x000fe400078e33ff */
[----:B-1----:R-:W-:-:S13]  /*8e80*/  ISETP.NE.AND P0, PT, R22, 0x1, PT ;  /* 0x000000011600780c */ /* 0x002fda0003f05270 */
[----:B------:R-:W1:Y:S02]  /*8e90*/  @P0 LDC.64 R20, c[0x0][0x9e8] ;  /* 0x00027a00ff140b82 */ /* 0x000e640000000a00 */
[----:B-1----:R-:W-:-:S05]  /*8ea0*/  @P0 IMAD.HI.U32 R20, R13, R20, RZ ;  /* 0x000000140d140227 */ /* 0x002fca00078e00ff */
[----:B------:R-:W-:-:S04]  /*8eb0*/  @P0 SHF.R.U32.HI R13, RZ, R21, R20 ;  /* 0x00000015ff0d0219 */ /* 0x000fc80000011614 */
[----:B------:R-:W-:Y:S01]  /*8ec0*/  LOP3.LUT R13, RZ, R13, RZ, 0x33, !PT ;  /* 0x0000000dff0d7212 */ /* 0x000fe200078e33ff */
[----:B------:R-:W-:Y:S06]  /*8ed0*/  BRA `(.L_x_1739) ;  /* 0x0000000000147947 */ /* 0x000fec0003800000 */
.L_x_1738:
[----:B------:R-:W1:Y:S02]  /*8ee0*/  LDC R22, c[0x0][0x9e4] ;  /* 0x00027900ff167b82 */ /* 0x000e640000000800 */
[----:B-1----:R-:W-:-:S13]  /*8ef0*/  ISETP.NE.AND P0, PT, R22, 0x1, PT ;  /* 0x000000011600780c */ /* 0x002fda0003f05270 */
[----:B------:R-:W1:Y:S02]  /*8f00*/  @P0 LDC.64 R20, c[0x0][0x9e8] ;  /* 0x00027a00ff140b82 */ /* 0x000e640000000a00 */
[----:B-1----:R-:W-:-:S05]  /*8f10*/  @P0 IMAD.HI.U32 R20, R13, R20, RZ ;  /* 0x000000140d140227 */ /* 0x002fca00078e00ff */
[----:B------:R-:W-:-:S07]  /*8f20*/  @P0 SHF.R.U32.HI R13, RZ, R21, R20 ;  /* 0x00000015ff0d0219 */ /* 0x000fce0000011614 */
.L_x_1739:
[----:B------:R-:W-:-:S05]  /*8f30*/  IMAD R13, R13, R22, RZ ;  /* 0x000000160d0d7224 */ /* 0x000fca00078e02ff */
[----:B------:R-:W-:-:S07]  /*8f40*/  VIMNMX R14, R14, R13, !PT ;  /* 0x0000000d0e0e7248 */ /* 0x000fce0007fe0100 */
.L_x_1737:
[----:B------:R-:W-:-:S05]  /*8f50*/  VIADD R14, R14, 0x3f ;  /* 0x0000003f0e0e7836 */ /* 0x000fca0000000000 */
[----:B------:R-:W-:-:S04]  /*8f60*/  SHF.R.S32.HI R13, RZ, 0x1f, R14 ;  /* 0x0000001fff0d7819 */ /* 0x000fc8000001140e */
[----:B------:R-:W-:-:S04]  /*8f70*/  LEA.HI R13, R13, R14, RZ, 0x6 ;  /* 0x0000000e0d0d7211 */ /* 0x000fc800078f30ff */
[----:B------:R-:W-:-:S04]  /*8f80*/  SHF.R.S32.HI R14, RZ, 0x6, R13 ;  /* 0x00000006ff0e7819 */ /* 0x000fc8000001140d */
[----:B------:R-:W-:-:S04]  /*8f90*/  VIMNMX R13, R17, R14, !PT ;  /* 0x0000000e110d7248 */ /* 0x000fc80007fe0100 */
[----:B------:R-:W-:-:S13]  /*8fa0*/  ISETP.LE.AND P0, PT, R13, UR43, PT ;  /* 0x0000002b0d007c0c */ /* 0x000fda000bf03270 */
[----:B------:R-:W-:Y:S05]  /*8fb0*/  @!P0 BRA `(.L_x_1740) ;  /* 0x0000001c00408947 */ /* 0x000fea0003800000 */
[----:B------:R-:W-:Y:S01]  /*8fc0*/  IMAD.MOV.U32 R20, RZ, RZ, R11 ;  /* 0x000000ffff147224 */ /* 0x000fe200078e000b */
[----:B------:R-:W-:Y:S01]  /*8fd0*/  MOV R185, R12 ;  /* 0x0000000c00b97202 */ /* 0x000fe20000000f00 */
[----:B------:R-:W-:Y:S01]  /*8fe0*/  UMOV UR27, UR4 ;  /* 0x00000004001b7c82 */ /* 0x000fe20008000000 */
[----:B------:R-:W-:Y:S01]  /*8ff0*/  ULDC UR28, c[0x0][0x9d8] ;  /* 0x00027600001c7ab9 */ /* 0x000fe20000000800 */
[----:B------:R-:W-:-:S05]  /*9000*/  ULDC UR25, c[0x0][0x988] ;  /* 0x0002620000197ab9 */ /* 0x000fca0000000800 */
.L_x_1751:
[----:B------:R-:W-:Y:S01]  /*9010*/  UIADD3 UR4, UR27, 0x1, URZ ;  /* 0x000000011b047890 */ /* 0x000fe2000fffe03f */
[----:B------:R-:W-:Y:S01]  /*9020*/  IMAD.U32 R12, RZ, RZ, UR43 ;  /* 0x0000002bff0c7e24 */ /* 0x000fe2000f8e00ff */
[----:B------:R-:W-:Y:S02]  /*9030*/  UIADD3 UR6, UR43, -0x1, URZ ;  /* 0xffffffff2b067890 */ /* 0x000fe4000fffe03f */
[----:B------:R-:W-:Y:S02]  /*9040*/  UISETP.NE.AND UP0, UPT, UR4, 0x2, UPT ;  /* 0x000000020400788c */ /* 0x000fe4000bf05270 */
[----:B------:R-:W-:Y:S02]  /*9050*/  ISETP.GT.AND P0, PT, R12, R13, PT ;  /* 0x0000000d0c00720c */ /* 0x000fe40003f04270 */
[----:B------:R-:W-:Y:S02]  /*9060*/  USEL UR10, URZ, 0x1, UP0 ;  /* 0x000000013f0a7887 */ /* 0x000fe40008000000 */
[----:B------:R-:W-:-:S02]  /*9070*/  USEL UR4, UR4, URZ, UP0 ;  /* 0x0000003f04047287 */ /* 0x000fc40008000000 */
[----:B------:R-:W-:Y:S01]  /*9080*/  ULOP3.LUT UR5, UR5, UR10, URZ, 0x3c, !UPT ;  /* 0x0000000a05057292 */ /* 0x000fe2000f8e3c3f */
[----:B------:R-:W-:Y:S01]  /*9090*/  UMOV UR43, UR6 ;  /* 0x00000006002b7c82 */ /* 0x000fe20008000000 */
[----:B012---:R-:W-:Y:S10]  /*90a0*/  @!P4 BRA `(.L_x_1741) ;  /* 0x000000000004c947 */ /* 0x007ff40003800000 */
[----:B------:R-:W-:Y:S01]  /*90b0*/  BPT.TRAP 0x1 ;  /* 0x000000040000795c */ /* 0x000fe20000300000 */
.L_x_1741:
[----:B------:R-:W-:Y:S01]  /*90c0*/  ULEA UR26, UR4, UR40, 0x3 ;  /* 0x00000028041a7291 */ /* 0x000fe2000f8e183f */
[----:B------:R-:W-:-:S05]  /*90d0*/  IMAD.U32 R14, RZ, RZ, UR5 ;  /* 0x00000005ff0e7e24 */ /* 0x000fca000f8e00ff */
[----:B------:R-:W-:-:S04]  /*90e0*/  SHF.L.U32 R14, R14, 0x1f, RZ ;  /* 0x0000001f0e0e7819 */ /* 0x000fc800000006ff */
[----:B------:R1:W2:Y:S01]  /*90f0*/  SYNCS.PHASECHK.TRANS64.TRYWAIT P1, [UR26+0x28c30], R14 ;  /* 0x028c300eff0075a7 */ /* 0x0002a2000802015a */
[----:B------:R-:W-:Y:S05]  /*9100*/  @!P4 BRA `(.L_x_1742) ;  /* 0x000000000004c947 */ /* 0x000fea0003800000 */
[----:B------:R-:W-:Y:S01]  /*9110*/  BPT.TRAP 0x1 ;  /* 0x000000040000795c */ /* 0x000fe20000300000 */
.L_x_1742:
[----:B--2---:R-:W-:Y:S05]  /*9120*/  @P1 BRA `(.L_x_1743) ;  /* 0x0000000000081947 */ /* 0x004fea0003800000 */
[----:B------:R-:W2:Y:S02]  /*9130*/  SYNCS.PHASECHK.TRANS64.TRYWAIT P1, [UR26+0x28c30], R14 ;  /* 0x028c300eff0075a7 */ /* 0x000ea4000802015a */
[----:B--2---:R-:W-:Y:S05]  /*9140*/  @!P1 BRA `(.L_x_1744) ;  /* 0x000000b000e09947 */ /* 0x004fea0003800000 */
.L_x_1743:
[----:B------:R-:W-:Y:S01]  /*9150*/  ULEA UR10, UR4, UR24, 0x9 ;  /* 0x00000018040a7291 */ /* 0x000fe2000f8e483f */
[----:B0-----:R-:W-:Y:S01]  /*9160*/  WARPGROUP.ARRIVE ;  /* 0x00000000000079c5 */ /* 0x001fe20000000000 */
        /* <DEDUP_REMOVED lines=20> */
.L_x_1745:
[----:B------:R-:W-:Y:S01]  /*92b0*/  FMUL.FTZ R152, R152, UR28 ;  /* 0x0000001c98987c20 */ /* 0x000fe20008410000 */
[----:B--2---:R-:W-:Y:S01]  /*92c0*/  FMUL.FTZ R11, R153, UR28 ;  /* 0x0000001c990b7c20 */ /* 0x004fe20008410000 */
        /* <DEDUP_REMOVED lines=21> */
[----:B0-----:R-:W-:Y:S01]  /*9420*/  FMNMX.FTZ R12, R152, R185, !PT ;  /* 0x000000b9980c7209 */ /* 0x001fe20007810000 */
[----:B------:R-:W-:Y:S01]  /*9430*/  FMUL.FTZ R163, R163, UR28 ;  /* 0x0000001ca3a37c20 */ /* 0x000fe20008410000 */
[----:B------:R-:W-:Y:S01]  /*9440*/  FMUL.FTZ R166, R166, UR28 ;  /* 0x0000001ca6a67c20 */ /* 0x000fe20008410000 */
[----:B------:R-:W-:Y:S01]  /*9450*/  FMUL.FTZ R167, R167, UR28 ;  /* 0x0000001ca7a77c20 */ /* 0x000fe20008410000 */
[----:B------:R-:W-:Y:S01]  /*9460*/  FMUL.FTZ R170, R170, UR28 ;  /* 0x0000001caaaa7c20 */ /* 0x000fe20008410000 */
[----:B------:R-:W-:Y:S01]  /*9470*/  FMUL.FTZ R171, R171, UR28 ;  /* 0x0000001cabab7c20 */ /* 0x000fe20008410000 */
[----:B------:R-:W-:Y:S01]  /*9480*/  UMOV UR10, UR25 ;  /* 0x00000019000a7c82 */ /* 0x000fe20008000000 */
[----:B------:R-:W0:Y:S01]  /*9490*/  MUFU.TANH R154, R154 ;  /* 0x0000009a009a7308 */ /* 0x000e220000002400 */
[----:B--2---:R-:W-:Y:S01]  /*94a0*/  FMNMX.FTZ R12, R11, R12, !PT ;  /* 0x0000000c0b0c7209 */ /* 0x004fe20007810000 */
[----:B------:R-:W-:Y:S01]  /*94b0*/  UIADD3 UR11, UR26, 0x28c40, URZ ;  /* 0x00028c401a0b7890 */ /* 0x000fe2000fffe03f */
[----:B------:R-:W-:-:S03]  /*94c0*/  ISETP.NE.AND P1, PT, R10, RZ, PT ;  /* 0x000000ff0a00720c */ /* 0x000fc60003f25270 */
[----:B------:R-:W-:Y:S02]  /*94d0*/  UPRMT UR11, UR42, 0x654, UR11 ;  /* 0x000006542a0b7896 */ /* 0x000fe4000800000b */
[----:B------:R-:W2:Y:S01]  /*94e0*/  MUFU.TANH R155, R155 ;  /* 0x0000009b009b7308 */ /* 0x000ea20000002400 */
[----:B---3--:R-:W-:-:S06]  /*94f0*/  FMNMX.FTZ R169, R153, R12, !PT ;  /* 0x0000000c99a97209 */ /* 0x008fcc0007810000 */
[----:B------:R-:W-:Y:S01]  /*9500*/  SYNCS.ARRIVE.TRANS64.RED.A1T0 RZ, [UR11], RZ ;  /* 0x000000ffffff79a7 */ /* 0x000fe2000810040b */
[----:B------:R-:W3:Y:S01]  /*9510*/  MUFU.TANH R156, R156 ;  /* 0x0000009c009c7308 */ /* 0x000ee20000002400 */
[----:B0-----:R-:W-:-:S07]  /*9520*/  FMNMX.FTZ R12, R154, R169, !PT ;  /* 0x000000a99a0c7209 */ /* 0x001fce0007810000 */
[----:B------:R-:W0:Y:S01]  /*9530*/  MUFU.TANH R157, R157 ;  /* 0x0000009d009d7308 */ /* 0x000e220000002400 */
[----:B--2---:R-:W-:-:S07]  /*9540*/  FMNMX.FTZ R169, R155, R12, !PT ;  /* 0x0000000c9ba97209 */ /* 0x004fce0007810000 */
[----:B------:R-:W2:Y:S01]  /*9550*/  MUFU.TANH R158, R158 ;  /* 0x0000009e009e7308 */ /* 0x000ea20000002400 */
[----:B---3--:R-:W-:Y:S01]  /*9560*/  FMNMX.FTZ R12, R156, R169, !PT ;  /* 0x000000a99c0c7209 */ /* 0x008fe20007810000 */
[----:B------:R-:W-:-:S06]  /*9570*/  FMUL.FTZ R169, R180, UR28 ;  /* 0x0000001cb4a97c20 */ /* 0x000fcc0008410000 */
[----:B------:R-:W3:Y:S01]  /*9580*/  MUFU.TANH R159, R159 ;  /* 0x0000009f009f7308 */ /* 0x000ee20000002400 */
[----:B0-----:R-:W-:-:S07]  /*9590*/  FMNMX.FTZ R173, R157, R12, !PT ;  /* 0x0000000c9dad7209 */ /* 0x001fce0007810000 */
[----:B------:R-:W0:Y:S01]  /*95a0*/  MUFU.TANH R160, R160 ;  /* 0x000000a000a07308 */ /* 0x000e220000002400 */
[----:B--2---:R-:W-:-:S07]  /*95b0*/  FMNMX.FTZ R12, R158, R173, !PT ;  /* 0x000000ad9e0c7209 */ /* 0x004fce0007810000 */
[----:B------:R-:W2:Y:S01]  /*95c0*/  MUFU.TANH R161, R161 ;  /* 0x000000a100a17308 */ /* 0x000ea20000002400 */
[----:B---3--:R-:W-:-:S07]  /*95d0*/  FMNMX.FTZ R173, R159, R12, !PT ;  /* 0x0000000c9fad7209 */ /* 0x008fce0007810000 */
        /* <DEDUP_REMOVED lines=13> */
[----:B0-----:R-:W-:Y:S01]  /*96b0*/  FMNMX.FTZ R12, R172, R173, !PT ;  /* 0x000000adac0c7209 */ /* 0x001fe20007810000 */
[----:B------:R-:W-:Y:S01]  /*96c0*/  FMUL.FTZ R173, R174, UR28 ;  /* 0x0000001caead7c20 */ /* 0x000fe20008410000 */
[----:B------:R-:W-:Y:S01]  /*96d0*/  FMUL.FTZ R174, R175, UR28 ;  /* 0x0000001cafae7c20 */ /* 0x000fe20008410000 */
[----:B------:R-:W-:Y:S01]  /*96e0*/  FMUL.FTZ R175, R178, UR28 ;  /* 0x0000001cb2af7c20 */ /* 0x000fe20008410000 */
[----:B------:R-:W-:Y:S01]  /*96f0*/  FMUL.FTZ R178, R182, UR28 ;  /* 0x0000001cb6b27c20 */ /* 0x000fe20008410000 */
[----:B------:R-:W0:Y:S02]  /*9700*/  SHFL.BFLY PT, R177, R12, 0x2, 0x1f ;  /* 0x0c401f000cb17f89 */ /* 0x000e2400000e0000 */
[----:B------:R-:W4:Y:S08]  /*9710*/  MUFU.TANH R22, R22 ;  /* 0x0000001600167308 */ /* 0x000f300000002400 */
[----:B------:R-:W5:Y:S08]  /*9720*/  MUFU.TANH R23, R23 ;  /* 0x0000001700177308 */ /* 0x000f700000002400 */
[----:B------:R-:W1:Y:S01]  /*9730*/  MUFU.TANH R162, R162 ;  /* 0x000000a200a27308 */ /* 0x000e620000002400 */
[----:B0-----:R-:W-:Y:S01]  /*9740*/  FMNMX.FTZ R180, R12, R177, !PT ;  /* 0x000000b10cb47209 */ /* 0x001fe20007810000 */
[----:B------:R-:W-:Y:S01]  /*9750*/  FMUL.FTZ R177, R179, UR28 ;  /* 0x0000001cb3b17c20 */ /* 0x000fe20008410000 */
[----:B--2---:R-:W-:-:S05]  /*9760*/  FMNMX.FTZ R12, R15, R20, !PT ;  /* 0x000000140f0c7209 */ /* 0x004fca0007810000 */
[----:B------:R-:W0:Y:S01]  /*9770*/  MUFU.TANH R163, R163 ;  /* 0x000000a300a37308 */ /* 0x000e220000002400 */
[----:B------:R-:W2:Y:S01]  /*9780*/  SHFL.BFLY PT, R181, R180, 0x1, 0x1f ;  /* 0x0c201f00b4b57f89 */ /* 0x000ea200000e0000 */
[----:B---3--:R-:W-:-:S04]  /*9790*/  FMNMX.FTZ R179, R21, R12, !PT ;  /* 0x0000000c15b37209 */ /* 0x008fc80007810000 */
[----:B----4-:R-:W-:Y:S02]  /*97a0*/  FMNMX.FTZ R12, R22, R179, !PT ;  /* 0x000000b3160c7209 */ /* 0x010fe40007810000 */
[----:B------:R-:W3:Y:S02]  /*97b0*/  MUFU.TANH R166, R166 ;  /* 0x000000a600a67308 */ /* 0x000ee40000002400 */
[----:B-----5:R-:W-:-:S04]  /*97c0*/  FMNMX.FTZ R179, R23, R12, !PT ;  /* 0x0000000c17b37209 */ /* 0x020fc80007810000 */
[----:B-1----:R-:W-:Y:S02]  /*97d0*/  FMNMX.FTZ R176, R162, R179, !PT ;  /* 0x000000b3a2b07209 */ /* 0x002fe40007810000 */
[----:B------:R-:W1:Y:S01]  /*97e0*/  MUFU.TANH R167, R167 ;  /* 0x000000a700a77308 */ /* 0x000e620000002400 */
[----:B------:R-:W-:-:S07]  /*97f0*/  FMUL.FTZ R179, R183, UR28 ;  /* 0x0000001cb7b37c20 */ /* 0x000fce0008410000 */
[----:B------:R-:W4:Y:S01]  /*9800*/  MUFU.TANH R170, R170 ;  /* 0x000000aa00aa7308 */ /* 0x000f220000002400 */
[----:B--2---:R-:W-:Y:S02]  /*9810*/  FMNMX.FTZ R12, R180, R181, !PT ;  /* 0x000000b5b40c7209 */ /* 0x004fe40007810000 */
[----:B0-----:R-:W-:-:S03]  /*9820*/  FMNMX.FTZ R181, R163, R176, !PT ;  /* 0x000000b0a3b57209 */ /* 0x001fc60007810000 */
[----:B------:R-:W-:Y:S02]  /*9830*/  FADD.FTZ R180, -R12, R185 ;  /* 0x000000b90cb47221 */ /* 0x000fe40000010100 */
[----:B------:R-:W0:Y:S01]  /*9840*/  MUFU.TANH R171, R171 ;  /* 0x000000ab00ab7308 */ /* 0x000e220000002400 */
[----:B---3--:R-:W-:Y:S01]  /*9850*/  FMNMX.FTZ R176, R166, R181, !PT ;  /* 0x000000b5a6b07209 */ /* 0x008fe20007810000 */
[----:B------:R-:W-:Y:S01]  /*9860*/  FMUL.FTZ R188, R12, UR10 ;  /* 0x0000000a0cbc7c20 */ /* 0x000fe20008410000 */
[----:B------:R-:W-:Y:S02]  /*9870*/  FMUL.FTZ R182, R180, UR10 ;  /* 0x0000000ab4b67c20 */ /* 0x000fe40008410000 */
[----:B-1----:R-:W-:Y:S01]  /*9880*/  FMNMX.FTZ R181, R167, R176, !PT ;  /* 0x000000b0a7b57209 */ /* 0x002fe20007810000 */
[--C-:B------:R-:W-:Y:S01]  /*9890*/  FFMA.FTZ R189, R164, UR10, -R188.reuse ;  /* 0x0000000aa4bd7c23 */ /* 0x100fe200080108bc */
[--C-:B------:R-:W-:Y:S01]  /*98a0*/  FFMA.FTZ R164, R165, UR10, -R188.reuse ;  /* 0x0000000aa5a47c23 */ /* 0x100fe200080108bc */
[----:B------:R-:W1:Y:S01]  /*98b0*/  MUFU.TANH R173, R173 ;  /* 0x000000ad00ad7308 */ /* 0x000e620000002400 */
[----:B----4-:R-:W-:Y:S01]  /*98c0*/  FMNMX.FTZ R180, R170, R181, !PT ;  /* 0x000000b5aab47209 */ /* 0x010fe20007810000 */
[--C-:B------:R-:W-:Y:S01]  /*98d0*/  FFMA.FTZ R181, R152, UR10, -R188.reuse ;  /* 0x0000000a98b57c23 */ /* 0x100fe200080108bc */
[--C-:B------:R-:W-:Y:S01]  /*98e0*/  FFMA.FTZ R152, R11, UR10, -R188.reuse ;  /* 0x0000000a0b987c23 */ /* 0x100fe200080108bc */
[--C-:B------:R-:W-:Y:S01]  /*98f0*/  FFMA.FTZ R165, R168, UR10, -R188.reuse ;  /* 0x0000000aa8a57c23 */ /* 0x100fe200080108bc */
[--C-:B------:R-:W-:Y:S01]  /*9900*/  FFMA.FTZ R168, R169, UR10, -R188.reuse ;  /* 0x0000000aa9a87c23 */ /* 0x100fe200080108bc */
[--C-:B------:R-:W-:Y:S01]  /*9910*/  FFMA.FTZ R169, R172, UR10, -R188.reuse ;  /* 0x0000000aaca97c23 */ /* 0x100fe200080108bc */
[--C-:B------:R-:W-:Y:S01]  /*9920*/  FFMA.FTZ R153, R153, UR10, -R188.reuse ;  /* 0x0000000a99997c23 */ /* 0x100fe200080108bc */
[----:B------:R-:W2:Y:S01]  /*9930*/  MUFU.TANH R174, R174 ;  /* 0x000000ae00ae7308 */ /* 0x000ea20000002400 */
[----:B0-----:R-:W-:Y:S01]  /*9940*/  FMNMX.FTZ R180, R171, R180, !PT ;  /* 0x000000b4abb47209 */ /* 0x001fe20007810000 */
[--C-:B------:R-:W-:Y:S01]  /*9950*/  FFMA.FTZ R154, R154, UR10, -R188.reuse ;  /* 0x0000000a9a9a7c23 */ /* 0x100fe200080108bc */
[--C-:B------:R-:W-:Y:S01]  /*9960*/  FFMA.FTZ R187, R160, UR10, -R188.reuse ;  /* 0x0000000aa0bb7c23 */ /* 0x100fe200080108bc */
[----:B------:R-:W-:Y:S01]  /*9970*/  MOV R160, UR27 ;  /* 0x0000001b00a07c02 */ /* 0x000fe20008000f00 */
[--C-:B------:R-:W-:Y:S01]  /*9980*/  FFMA.FTZ R184, R159, UR10, -R188.reuse ;  /* 0x0000000a9fb87c23 */ /* 0x100fe200080108bc */
[----:B------:R-:W-:-:S02]  /*9990*/  FFMA.FTZ R185, R158, UR10, -R188 ;  /* 0x0000000a9eb97c23 */ /* 0x000fc400080108bc */
[----:B------:R-:W0:Y:S01]  /*99a0*/  MUFU.TANH R175, R175 ;  /* 0x000000af00af7308 */ /* 0x000e220000002400 */
[----:B-1----:R-:W-:-:S07]  /*99b0*/  FMNMX.FTZ R183, R173, R180, !PT ;  /* 0x000000b4adb77209 */ /* 0x002fce0007810000 */
[----:B------:R-:W1:Y:S01]  /*99c0*/  MUFU.TANH R177, R177 ;  /* 0x000000b100b17308 */ /* 0x000e620000002400 */
[----:B--2---:R-:W-:Y:S01]  /*99d0*/  FMNMX.FTZ R180, R174, R183, !PT ;  /* 0x000000b7aeb47209 */ /* 0x004fe20007810000 */
[----:B------:R-:W-:-:S06]  /*99e0*/  FFMA.FTZ R183, R156, UR10, -R188 ;  /* 0x0000000a9cb77c23 */ /* 0x000fcc00080108bc */
[----:B------:R-:W2:Y:S01]  /*99f0*/  MUFU.TANH R178, R178 ;  /* 0x000000b200b27308 */ /* 0x000ea20000002400 */
[----:B0-----:R-:W-:-:S07]  /*9a00*/  FMNMX.FTZ R180, R175, R180, !PT ;  /* 0x000000b4afb47209 */ /* 0x001fce0007810000 */
[----:B------:R-:W0:Y:S01]  /*9a10*/  MUFU.TANH R179, R179 ;  /* 0x000000b300b37308 */ /* 0x000e220000002400 */
[----:B-1----:R-:W-:-:S07]  /*9a20*/  FMNMX.FTZ R11, R177, R180, !PT ;  /* 0x000000b4b10b7209 */ /* 0x002fce0007810000 */
[----:B------:R1:W3:Y:S01]  /*9a30*/  MUFU.EX2 R176, R182 ;  /* 0x000000b600b07308 */ /* 0x0002e20000000800 */
[----:B--2---:R-:W-:-:S07]  /*9a40*/  FMNMX.FTZ R180, R178, R11, !PT ;  /* 0x0000000bb2b47209 */ /* 0x004fce0007810000 */
[----:B------:R-:W2:Y:S01]  /*9a50*/  MUFU.EX2 R181, R181 ;  /* 0x000000b500b57308 */ /* 0x000ea20000000800 */
[----:B0-----:R-:W-:Y:S01]  /*9a60*/  FMNMX.FTZ R11, R179, R180, !PT ;  /* 0x000000b4b30b7209 */ /* 0x001fe20007810000 */
[--C-:B------:R-:W-:Y:S01]  /*9a70*/  FFMA.FTZ R180, R155, UR10, -R188.reuse ;  /* 0x0000000a9bb47c23 */ /* 0x100fe200080108bc */
[----:B-1----:R-:W-:-:S03]  /*9a80*/  FFMA.FTZ R182, R157, UR10, -R188 ;  /* 0x0000000a9db67c23 */ /* 0x002fc600080108bc */
[----:B------:R-:W0:Y:S02]  /*9a90*/  SHFL.BFLY PT, R186, R11, 0x2, 0x1f ;  /* 0x0c401f000bba7f89 */ /* 0x000e2400000e0000 */
[----:B------:R-:W-:Y:S01]  /*9aa0*/  MUFU.EX2 R152, R152 ;  /* 0x0000009800987308 */ /* 0x000fe20000000800 */
[-C--:B---3--:R-:W-:Y:S01]  /*9ab0*/  FMUL.FTZ R24, R24, R176.reuse ;  /* 0x000000b018187220 */ /* 0x088fe20000410000 */
        /* <DEDUP_REMOVED lines=20> */
[----:B0-----:R-:W-:Y:S01]  /*9c00*/  FMNMX.FTZ R155, R11, R186, !PT ;  /* 0x000000ba0b9b7209 */ /* 0x001fe20007810000 */
[----:B------:R-:W-:Y:S01]  /*9c10*/  FFMA.FTZ R186, R161, UR10, -R188 ;  /* 0x0000000aa1ba7c23 */ /* 0x000fe200080108bc */
        /* <DEDUP_REMOVED lines=66> */
[----:B------:R2:W3:Y:S01]  /*a040*/  MUFU.EX2 R155, R15 ;  /* 0x0000000f009b7308 */ /* 0x0004e20000000800 */
[----:B0-----:R-:W-:Y:S01]  /*a050*/  FFMA.FTZ R4, R191, R4, R20 ;  /* 0x00000004bf047223 */ /* 0x001fe20000010014 */
[-C--:B------:R-:W-:Y:S01]  /*a060*/  FMUL.FTZ R133, R133, R176.reuse ;  /* 0x000000b085857220 */ /* 0x080fe20000410000 */
[-C--:B------:R-:W-:Y:S01]  /*a070*/  FMUL.FTZ R136, R136, R176.reuse ;  /* 0x000000b088887220 */ /* 0x080fe20000410000 */
[-C--:B------:R-:W-:Y:S01]  /*a080*/  FMUL.FTZ R137, R137, R176.reuse ;  /* 0x000000b089897220 */ /* 0x080fe20000410000 */
[-C--:B------:R-:W-:Y:S01]  /*a090*/  FMUL.FTZ R140, R140, R176.reuse ;  /* 0x000000b08c8c7220 */ /* 0x080fe20000410000 */
[-C--:B------:R-:W-:Y:S01]  /*a0a0*/  FMUL.FTZ R141, R141, R176.reuse ;  /* 0x000000b08d8d7220 */ /* 0x080fe20000410000 */
[----:B------:R-:W-:Y:S01]  /*a0b0*/  FMUL.FTZ R144, R144, R176 ;  /* 0x000000b090907220 */ /* 0x000fe20000410000 */
[----:B------:R3:W0:Y:S01]  /*a0c0*/  MUFU.EX2 R156, R23 ;  /* 0x00000017009c7308 */ /* 0x0006220000000800 */
[----:B--2---:R-:W-:-:S02]  /*a0d0*/  @!P1 IMAD R15, R160, 0x40, R9 ;  /* 0x00000040a00f9824 */ /* 0x004fc400078e0209 */
[C---:B------:R-:W-:Y:S01]  /*a0e0*/  FADD.FTZ R160, R152.reuse, R3 ;  /* 0x0000000398a07221 */ /* 0x040fe20000010000 */
[----:B-1----:R-:W-:Y:S01]  /*a0f0*/  FADD.FTZ R4, R21, R4 ;  /* 0x0000000415047221 */ /* 0x002fe20000010000 */
[----:B------:R-:W-:Y:S01]  /*a100*/  F2FP.BF16.F32.PACK_AB R152, R152, R181 ;  /* 0x000000b59898723e */ /* 0x000fe200000010ff */
[----:B------:R-:W-:Y:S01]  /*a110*/  FMUL.FTZ R145, R145, R176 ;  /* 0x000000b091917220 */ /* 0x000fe20000410000 */
[----:B------:R-:W-:Y:S01]  /*a120*/  FADD.FTZ R3, R153, R160 ;  /* 0x000000a099037221 */ /* 0x000fe20000010000 */
[----:B------:R-:W-:Y:S01]  /*a130*/  @!P1 LEA R15, R15, UR40, 0x2 ;  /* 0x000000280f0f9c11 */ /* 0x000fe2000f8e10ff */
[----:B------:R-:W1:Y:S01]  /*a140*/  MUFU.EX2 R157, R157 ;  /* 0x0000009d009d7308 */ /* 0x000e620000000800 */
[----:B---3--:R-:W-:Y:S01]  /*a150*/  FADD.FTZ R23, R155, R4 ;  /* 0x000000049b177221 */ /* 0x008fe20000010000 */
[C---:B------:R-:W-:Y:S01]  /*a160*/  FADD.FTZ R3, R154.reuse, R3 ;  /* 0x000000039a037221 */ /* 0x040fe20000010000 */
[----:B------:R-:W-:Y:S01]  /*a170*/  F2FP.BF16.F32.PACK_AB R154, R154, R153 ;  /* 0x000000999a9a723e */ /* 0x000fe200000010ff */
[----:B------:R-:W-:Y:S01]  /*a180*/  @!P1 STS [R15+0x28800], R176 ;  /* 0x028800b00f009388 */ /* 0x000fe20000000800 */
[----:B------:R-:W-:Y:S01]  /*a190*/  F2FP.BF16.F32.PACK_AB R153, R21, R20 ;  /* 0x000000141599723e */ /* 0x000fe200000010ff */
[----:B------:R-:W-:Y:S01]  /*a1a0*/  FADD.FTZ R160, R180, R3 ;  /* 0x00000003b4a07221 */ /* 0x000fe20000010000 */
[-C--:B------:R-:W-:Y:S01]  /*a1b0*/  FMUL.FTZ R148, R148, R176.reuse ;  /* 0x000000b094947220 */ /* 0x080fe20000410000 */
[----:B------:R-:W2:Y:S01]  /*a1c0*/  MUFU.EX2 R158, R163 ;  /* 0x000000a3009e7308 */ /* 0x000ea20000000800 */
[C---:B0-----:R-:W-:Y:S01]  /*a1d0*/  FADD.FTZ R4, R156.reuse, R23 ;  /* 0x000000179c047221 */ /* 0x041fe20000010000 */
[----:B------:R-:W-:Y:S01]  /*a1e0*/  FADD.FTZ R23, R183, R160 ;  /* 0x000000a0b7177221 */ /* 0x000fe20000010000 */
[----:B------:R0:W-:Y:S01]  /*a1f0*/  @!P1 STS [R15+0x28820], R191 ;  /* 0x028820bf0f009388 */ /* 0x0001e20000000800 */
[----:B------:R-:W-:Y:S01]  /*a200*/  F2FP.BF16.F32.PACK_AB R155, R156, R155 ;  /* 0x0000009b9c9b723e */ /* 0x000fe200000010ff */
[----:B------:R-:W-:Y:S01]  /*a210*/  FMUL.FTZ R149, R149, R176 ;  /* 0x000000b095957220 */ /* 0x000fe20000410000 */
[----:B------:R-:W-:Y:S01]  /*a220*/  FADD.FTZ R160, R182, R23 ;  /* 0x00000017b6a07221 */ /* 0x000fe20000010000 */
[----:B------:R-:W-:Y:S01]  /*a230*/  BAR.SYNC.DEFER_BLOCKING 0xf, 0x100 ;  /* 0x03c4000000007b1d */ /* 0x000fe20000010000 */
[----:B------:R-:W-:Y:S01]  /*a240*/  F2FP.BF16.F32.PACK_AB R156, R183, R180 ;  /* 0x000000b4b79c723e */ /* 0x000fe200000010ff */
[----:B-1----:R-:W-:Y:S01]  /*a250*/  FADD.FTZ R3, R157, R4 ;  /* 0x000000049d037221 */ /* 0x002fe20000010000 */
[----:B------:R-:W-:Y:S01]  /*a260*/  FADD.FTZ R23, R185, R160 ;  /* 0x000000a0b9177221 */ /* 0x000fe20000010000 */
[-C--:B------:R-:W-:Y:S01]  /*a270*/  FMUL.FTZ R26, R26, R191.reuse ;  /* 0x000000bf1a1a7220 */ /* 0x080fe20000410000 */
[-C--:B------:R-:W-:Y:S01]  /*a280*/  FMUL.FTZ R27, R27, R191.reuse ;  /* 0x000000bf1b1b7220 */ /* 0x080fe20000410000 */
[----:B------:R-:W1:Y:S01]  /*a290*/  MUFU.EX2 R159, R159 ;  /* 0x0000009f009f7308 */ /* 0x000e620000000800 */
[----:B------:R-:W-:Y:S01]  /*a2a0*/  FADD.FTZ R166, R184, R23 ;  /* 0x00000017b8a67221 */ /* 0x000fe20000010000 */
[-C--:B------:R-:W-:Y:S01]  /*a2b0*/  FMUL.FTZ R30, R30, R191.reuse ;  /* 0x000000bf1e1e7220 */ /* 0x080fe20000410000 */
[----:B------:R-:W-:Y:S01]  /*a2c0*/  FMUL.FTZ R31, R31, R191 ;  /* 0x000000bf1f1f7220 */ /* 0x000fe20000410000 */
[C---:B--2---:R-:W-:Y:S01]  /*a2d0*/  FADD.FTZ R4, R158.reuse, R3 ;  /* 0x000000039e047221 */ /* 0x044fe20000010000 */
[----:B------:R-:W-:Y:S01]  /*a2e0*/  F2FP.BF16.F32.PACK_AB R157, R158, R157 ;  /* 0x0000009d9e9d723e */ /* 0x000fe200000010ff */
[-C--:B------:R-:W-:Y:S01]  /*a2f0*/  FMUL.FTZ R34, R34, R191.reuse ;  /* 0x000000bf22227220 */ /* 0x080fe20000410000 */
[----:B------:R-:W-:Y:S01]  /*a300*/  F2FP.BF16.F32.PACK_AB R158, R185, R182 ;  /* 0x000000b6b99e723e */ /* 0x000fe200000010ff */
[----:B------:R-:W2:Y:S01]  /*a310*/  MUFU.EX2 R22, R22 ;  /* 0x0000001600167308 */ /* 0x000ea20000000800 */
[-C--:B------:R-:W-:Y:S01]  /*a320*/  FMUL.FTZ R35, R35, R191.reuse ;  /* 0x000000bf23237220 */ /* 0x080fe20000410000 */
[-C--:B------:R-:W-:Y:S01]  /*a330*/  FMUL.FTZ R38, R38, R191.reuse ;  /* 0x000000bf26267220 */ /* 0x080fe20000410000 */
[-C--:B------:R-:W-:Y:S01]  /*a340*/  FMUL.FTZ R39, R39, R191.reuse ;  /* 0x000000bf27277220 */ /* 0x080fe20000410000 */
[-C--:B------:R-:W-:Y:S01]  /*a350*/  FMUL.FTZ R42, R42, R191.reuse ;  /* 0x000000bf2a2a7220 */ /* 0x080fe20000410000 */
[-C--:B------:R-:W-:Y:S01]  /*a360*/  FMUL.FTZ R43, R43, R191.reuse ;  /* 0x000000bf2b2b7220 */ /* 0x080fe20000410000 */
[-C--:B------:R-:W-:Y:S01]  /*a370*/  FMUL.FTZ R46, R46, R191.reuse ;  /* 0x000000bf2e2e7220 */ /* 0x080fe20000410000 */
[-C--:B------:R-:W-:Y:S01]  /*a380*/  FMUL.FTZ R47, R47, R191.reuse ;  /* 0x000000bf2f2f7220 */ /* 0x080fe20000410000 */
[----:B------:R-:W3:Y:S01]  /*a390*/  MUFU.EX2 R161, R161 ;  /* 0x000000a100a17308 */ /* 0x000ee20000000800 */
[----:B-1----:R-:W-:Y:S01]  /*a3a0*/  FADD.FTZ R3, R159, R4 ;  /* 0x000000049f037221 */ /* 0x002fe20000010000 */
[----:B------:R1:W-:Y:S01]  /*a3b0*/  STSM.16.M88.4 [R6+0x26800], R152 ;  /* 0x0268009806007844 */ /* 0x0003e20000000200 */
[-C--:B------:R-:W-:Y:S01]  /*a3c0*/  FMUL.FTZ R50, R50, R191.reuse ;  /* 0x000000bf32327220 */ /* 0x080fe20000410000 */
[-C--:B------:R-:W-:Y:S01]  /*a3d0*/  FMUL.FTZ R51, R51, R191.reuse ;  /* 0x000000bf33337220 */ /* 0x080fe20000410000 */
[-C--:B------:R-:W-:Y:S01]  /*a3e0*/  FMUL.FTZ R54, R54, R191.reuse ;  /* 0x000000bf36367220 */ /* 0x080fe20000410000 */
[-C--:B------:R-:W-:Y:S01]  /*a3f0*/  FMUL.FTZ R55, R55, R191.reuse ;  /* 0x000000bf37377220 */ /* 0x080fe20000410000 */
[----:B------:R-:W-:Y:S01]  /*a400*/  FMUL.FTZ R58, R58, R191 ;  /* 0x000000bf3a3a7220 */ /* 0x000fe20000410000 */
[----:B------:R-:W0:Y:S01]  /*a410*/  MUFU.EX2 R187, R187 ;  /* 0x000000bb00bb7308 */ /* 0x000e220000000800 */
        /* <DEDUP_REMOVED lines=48> */
[----:B--2---:R-:W-:Y:S01]  /*a720*/  FADD.FTZ R15, R189, R160 ;  /* 0x000000a0bd0f7221 */ /* 0x004fe20000010000 */
[----:B------:R-:W-:Y:S01]  /*a730*/  F2FP.BF16.F32.PACK_AB R160, R187, R184 ;  /* 0x000000b8bba0723e */ /* 0x000fe200000010ff */
[-C--:B------:R-:W-:Y:S01]  /*a740*/  FMUL.FTZ R126, R126, R191.reuse ;  /* 0x000000bf7e7e7220 */ /* 0x080fe20000410000 */
[----:B------:R-:W-:Y:S01]  /*a750*/  F2FP.BF16.F32.PACK_AB R162, R189, R186 ;  /* 0x000000babda2723e */ /* 0x000fe200000010ff */
        /* <DEDUP_REMOVED lines=17> */
[----:B------:R-:W-:Y:S01]  /*a870*/  FMUL.FTZ R151, R151, R191 ;  /* 0x000000bf97977220 */ /* 0x000fe20000410000 */
[----:B------:R1:W-:Y:S01]  /*a880*/  STSM.16.M88.4 [R8], R160 ;  /* 0x000000a008007844 */ /* 0x0003e20000000200 */
[----:B------:R-:W0:Y:S01]  /*a890*/  MUFU.EX2 R168, R168 ;  /* 0x000000a800a87308 */ /* 0x000e220000000800 */
[C---:B--2---:R-:W-:Y:S01]  /*a8a0*/  FADD.FTZ R15, R165.reuse, R22 ;  /* 0x00000016a50f7221 */ /* 0x044fe20000010000 */
[----:B------:R-:W-:-:S06]  /*a8b0*/  F2FP.BF16.F32.PACK_AB R164, R165, R164 ;  /* 0x000000a4a5a4723e */ /* 0x000fcc00000010ff */
[----:B------:R-:W2:Y:S01]  /*a8c0*/  MUFU.EX2 R4, R177 ;  /* 0x000000b100047308 */ /* 0x000ea20000000800 */
[----:B---3--:R-:W-:-:S07]  /*a8d0*/  FADD.FTZ R3, R175, R166 ;  /* 0x000000a6af037221 */ /* 0x008fce0000010000 */
[----:B------:R-:W3:Y:S01]  /*a8e0*/  MUFU.EX2 R169, R169 ;  /* 0x000000a900a97308 */ /* 0x000ee20000000800 */
[----:B0-----:R-:W-:-:S07]  /*a8f0*/  FADD.FTZ R166, R168, R15 ;  /* 0x0000000fa8a67221 */ /* 0x001fce0000010000 */
[----:B------:R-:W0:Y:S01]  /*a900*/  MUFU.EX2 R167, R178 ;  /* 0x000000b200a77308 */ /* 0x000e220000000800 */
[C---:B--2---:R-:W-:Y:S01]  /*a910*/  FADD.FTZ R22, R4.reuse, R3 ;  /* 0x0000000304167221 */ /* 0x044fe20000010000 */
[----:B------:R-:W-:-:S06]  /*a920*/  F2FP.BF16.F32.PACK_AB R165, R4, R175 ;  /* 0x000000af04a5723e */ /* 0x000fcc00000010ff */
[----:B------:R-:W2:Y:S01]  /*a930*/  MUFU.EX2 R20, R179 ;  /* 0x000000b300147308 */ /* 0x000ea20000000800 */
[C---:B---3--:R-:W-:Y:S01]  /*a940*/  FADD.FTZ R3, R169.reuse, R166 ;  /* 0x000000a6a9037221 */ /* 0x048fe20000010000 */
[----:B------:R-:W-:Y:S01]  /*a950*/  F2FP.BF16.F32.PACK_AB R166, R169, R168 ;  /* 0x000000a8a9a6723e */ /* 0x000fe200000010ff */
[----:B0-----:R-:W-:Y:S01]  /*a960*/  FADD.FTZ R15, R167, R22 ;  /* 0x00000016a70f7221 */ /* 0x001fe20000010000 */
[----:B--2---:R-:W-:-:S03]  /*a970*/  F2FP.BF16.F32.PACK_AB R167, R20, R167 ;  /* 0x000000a714a7723e */ /* 0x004fc600000010ff */
[----:B------:R-:W-:Y:S02]  /*a980*/  FADD.FTZ R4, R20, R15 ;  /* 0x0000000f14047221 */ /* 0x000fe40000010000 */
[----:B------:R1:W-:Y:S01]  /*a990*/  STSM.16.M88.4 [R7], R164 ;  /* 0x000000a407007844 */ /* 0x0003e20000000200 */
[----:B------:R-:W-:Y:S05]  /*a9a0*/  @!P4 BRA `(.L_x_1746) ;  /* 0x000000000004c947 */ /* 0x000fea0003800000 */
[----:B------:R-:W-:Y:S01]  /*a9b0*/  BPT.TRAP 0x1 ;  /* 0x000000040000795c */ /* 0x000fe20000300000 */
.L_x_1746:
[----:B------:R0:W2:Y:S01]  /*a9c0*/  SYNCS.PHASECHK.TRANS64.TRYWAIT P1, [UR26+0x28c50], R14 ;  /* 0x028c500eff0075a7 */ /* 0x0000a2000802015a */
[----:B------:R-:W-:Y:S05]  /*a9d0*/  @!P4 BRA `(.L_x_1747) ;  /* 0x000000000004c947 */ /* 0x000fea0003800000 */
[----:B------:R-:W-:Y:S01]  /*a9e0*/  BPT.TRAP 0x1 ;  /* 0x000000040000795c */ /* 0x000fe20000300000 */
.L_x_1747:
[----:B--2---:R-:W-:Y:S05]  /*a9f0*/  @P1 BRA `(.L_x_1748) ;  /* 0x0000000000081947 */ /* 0x004fea0003800000 */
[----:B------:R-:W2:Y:S02]  /*aa00*/  SYNCS.PHASECHK.TRANS64.TRYWAIT P1, [UR26+0x28c50], R14 ;  /* 0x028c500eff0075a7 */ /* 0x000ea4000802015a */
[----:B--2---:R-:W-:Y:S05]  /*aa10*/  @!P1 BRA `(.L_x_1749) ;  /* 0x0000009800c49947 */ /* 0x004fea0003800000 */
.L_x_1748:
        /* <DEDUP_REMOVED lines=34> */
.L_x_1750:
[----:B------:R-:W-:Y:S01]  /*ac40*/  UIADD3 UR26, UR26, 0x28c60, URZ ;  /* 0x00028c601a1a7890 */ /* 0x000fe2000fffe03f */
[----:B------:R-:W-:Y:S01]  /*ac50*/  IMAD.MOV.U32 R20, RZ, RZ, R11 ;  /* 0x000000ffff147224 */ /* 0x000fe200078e000b */
[----:B------:R-:W-:Y:S01]  /*ac60*/  UMOV UR27, UR4 ;  /* 0x00000004001b7c82 */ /* 0x000fe20008000000 */
[----:B------:R-:W-:Y:S01]  /*ac70*/  MOV R185, R12 ;  /* 0x0000000c00b97202 */ /* 0x000fe20000000f00 */
[----:B------:R-:W-:-:S09]  /*ac80*/  UPRMT UR26, UR42, 0x654, UR26 ;  /* 0x000006542a1a7896 */ /* 0x000fd2000800001a */
[----:B------:R-:W-:Y:S01]  /*ac90*/  SYNCS.ARRIVE.TRANS64.RED.A1T0 RZ, [UR26], RZ ;  /* 0x000000ffffff79a7 */ /* 0x000fe2000810041a */
[----:B------:R-:W-:Y:S05]  /*aca0*/  @P0 BRA `(.L_x_1751) ;  /* 0xffffffe000d80947 */ /* 0x000fea000383ffff */
[----:B------:R-:W-:-:S05]  /*acb0*/  UMOV UR43, UR6 ;  /* 0x00000006002b7c82 */ /* 0x000fca0008000000 */
.L_x_1740:
[----:B------:R-:W-:-:S13]  /*acc0*/  ISETP.LE.AND P0, PT, R17, UR43, PT ;  /* 0x0000002b11007c0c */ /* 0x000fda000bf03270 */
[----:B------:R-:W-:Y:S05]  /*acd0*/  @!P0 BRA `(.L_x_1752) ;  /* 0x0000002400f88947 */ /* 0x000fea0003800000 */
[----:B------:R-:W-:Y:S01]  /*ace0*/  IMAD.MOV.U32 R21, RZ, RZ, R11 ;  /* 0x000000ffff157224 */ /* 0x000fe200078e000b */
[----:B------:R-:W-:Y:S01]  /*acf0*/  UMOV UR26, UR4 ;  /* 0x00000004001a7c82 */ /* 0x000fe20008000000 */
[----:B------:R-:W-:Y:S01]  /*ad00*/  IMAD.MOV.U32 R20, RZ, RZ, R12 ;  /* 0x000000ffff147224 */ /* 0x000fe200078e000c */
[----:B------:R-:W-:Y:S01]  /*ad10*/  ULDC UR28, c[0x0][0x9e4] ;  /* 0x00027900001c7ab9 */ /* 0x000fe20000000800 */
[----:B------:R-:W-:Y:S01]  /*ad20*/  ULDC UR29, c[0x0][0x288] ;  /* 0x0000a200001d7ab9 */ /* 0x000fe20000000800 */
[----:B------:R-:W-:Y:S01]  /*ad30*/  ULDC UR30, c[0x0][0x2f0] ;  /* 0x0000bc00001e7ab9 */ /* 0x000fe20000000800 */
[----:B------:R-:W-:Y:S01]  /*ad40*/  ULDC UR31, c[0x0][0x9d8] ;  /* 0x00027600001f7ab9 */ /* 0x000fe20000000800 */
[----:B------:R-:W-:Y:S01]  /*ad50*/  ULDC UR6, c[0x0][0x988] ;  /* 0x0002620000067ab9 */ /* 0x000fe20000000800 */
[----:B------:R-:W-:-:S05]  /*ad60*/  ULDC UR27, c[0x0][0x9e0] ;  /* 0x00027800001b7ab9 */ /* 0x000fca0000000800 */
.L_x_1771:
[----:B------:R-:W-:-:S04]  /*ad70*/  UIADD3 UR4, UR26, 0x1, URZ ;  /* 0x000000011a047890 */ /* 0x000fc8000fffe03f */
[----:B------:R-:W-:-:S04]  /*ad80*/  UISETP.NE.AND UP0, UPT, UR4, 0x2, UPT ;  /* 0x000000020400788c */ /* 0x000fc8000bf05270 */
[----:B------:R-:W-:Y:S02]  /*ad90*/  USEL UR10, URZ, 0x1, UP0 ;  /* 0x000000013f0a7887 */ /* 0x000fe40008000000 */
[----:B------:R-:W-:Y:S02]  /*ada0*/  USEL UR4, UR4, URZ, UP0 ;  /* 0x0000003f04047287 */ /* 0x000fe40008000000 */
[----:B------:R-:W-:Y:S01]  /*adb0*/  ULOP3.LUT UR5, UR5, UR10, URZ, 0x3c, !UPT ;  /* 0x0000000a05057292 */ /* 0x000fe2000f8e3c3f */
[----:B-123--:R-:W-:Y:S11]  /*adc0*/  @!P4 BRA `(.L_x_1753) ;  /* 0x000000000004c947 */ /* 0x00eff60003800000 */
[----:B------:R-:W-:Y:S01]  /*add0*/  BPT.TRAP 0x1 ;  /* 0x000000040000795c */ /* 0x000fe20000300000 */
.L_x_1753:
[----:B------:R-:W-:Y:S01]  /*ade0*/  ULEA UR25, UR4, UR40, 0x3 ;  /* 0x0000002804197291 */ /* 0x000fe2000f8e183f */
[----:B------:R-:W-:-:S04]  /*adf0*/  MOV R13, UR5 ;  /* 0x00000005000d7c02 */ /* 0x000fc80008000f00 */
[----:B------:R-:W-:-:S04]  /*ae00*/  SHF.L.U32 R13, R13, 0x1f, RZ ;  /* 0x0000001f0d0d7819 */ /* 0x000fc800000006ff */
[----:B------:R3:W4:Y:S01]  /*ae10*/  SYNCS.PHASECHK.TRANS64.TRYWAIT P0, [UR25+0x28c30], R13 ;  /* 0x028c300dff0075a7 */ /* 0x0007220008000159 */
[----:B------:R-:W-:Y:S05]  /*ae20*/  @!P4 BRA `(.L_x_1754) ;  /* 0x000000000004c947 */ /* 0x000fea0003800000 */
[----:B------:R-:W-:Y:S01]  /*ae30*/  BPT.TRAP 0x1 ;  /* 0x000000040000795c */ /* 0x000fe20000300000 */
.L_x_1754:
[----:B----4-:R-:W-:Y:S05]  /*ae40*/  @P0 BRA `(.L_x_1755) ;  /* 0x0000000000080947 */ /* 0x010fea0003800000 */
[----:B------:R-:W4:Y:S02]  /*ae50*/  SYNCS.PHASECHK.TRANS64.TRYWAIT P0, [UR25+0x28c30], R13 ;  /* 0x028c300dff0075a7 */ /* 0x000f240008000159 */
[----:B----4-:R-:W-:Y:S05]  /*ae60*/  @!P0 BRA `(.L_x_1756) ;  /* 0x0000009400c88947 */ /* 0x010fea0003800000 */
.L_x_1755:
[----:B------:R-:W-:Y:S01]  /*ae70*/  ULEA UR10, UR4, UR24, 0x9 ;  /* 0x00000018040a7291 */ /* 0x000fe2000f8e483f */
[----:B01----:R-:W-:Y:S01]  /*ae80*/  WARPGROUP.ARRIVE ;  /* 0x00000000000079c5 */ /* 0x003fe20000000000 */
        /* <DEDUP_REMOVED lines=20> */
.L_x_1757:
[----:B------:R-:W-:Y:S01]  /*afd0*/  ISETP.NE.AND P0, PT, R19, 0x1, PT ;  /* 0x000000011300780c */ /* 0x000fe20003f05270 */
[----:B------:R-:W-:Y:S01]  /*afe0*/  FMUL.FTZ R187, R165, UR31 ;  /* 0x0000001fa5bb7c20 */ /* 0x000fe20008410000 */
[----:B------:R-:W-:Y:S01]  /*aff0*/  FMUL.FTZ R186, R164, UR31 ;  /* 0x0000001fa4ba7c20 */ /* 0x000fe20008410000 */
[----:B--2---:R-:W-:Y:S01]  /*b000*/  FMUL.FTZ R14, R153, UR31 ;  /* 0x0000001f990e7c20 */ /* 0x004fe20008410000 */
[----:B------:R-:W-:Y:S01]  /*b010*/  FMUL.FTZ R153, R162, UR31 ;  /* 0x0000001fa2997c20 */ /* 0x000fe20008410000 */
[----:B------:R-:W-:Y:S01]  /*b020*/  FMUL.FTZ R162, R178, UR31 ;  /* 0x0000001fb2a27c20 */ /* 0x000fe20008410000 */
[----:B------:R-:W-:Y:S01]  /*b030*/  IMAD.MOV.U32 R178, RZ, RZ, R2 ;  /* 0x000000ffffb27224 */ /* 0x000fe200078e0002 */
[----:B------:R-:W-:Y:S01]  /*b040*/  USHF.L.U32 UR11, UR43, 0x6, URZ ;  /* 0x000000062b0b7899 */ /* 0x000fe2000800063f */
[----:B------:R-:W-:Y:S01]  /*b050*/  FMUL.FTZ R15, R156, UR31 ;  /* 0x0000001f9c0f7c20 */ /* 0x000fe20008410000 */
[----:B------:R-:W-:Y:S01]  /*b060*/  FMUL.FTZ R156, R167, UR31 ;  /* 0x0000001fa79c7c20 */ /* 0x000fe20008410000 */
[----:B----4-:R-:W-:Y:S01]  /*b070*/  FMUL.FTZ R12, R152, UR31 ;  /* 0x0000001f980c7c20 */ /* 0x010fe20008410000 */
[----:B------:R-:W-:Y:S01]  /*b080*/  FMUL.FTZ R11, R154, UR31 ;  /* 0x0000001f9a0b7c20 */ /* 0x000fe20008410000 */
[----:B------:R-:W-:Y:S01]  /*b090*/  FMUL.FTZ R22, R155, UR31 ;  /* 0x0000001f9b167c20 */ /* 0x000fe20008410000 */
[----:B------:R-:W0:Y:S01]  /*b0a0*/  @P0 LDC R165, c[0x0][0x44c] ;  /* 0x00011300ffa50b82 */ /* 0x000e220000000800 */
[----:B------:R-:W-:-:S02]  /*b0b0*/  IMAD.U32 R167, RZ, RZ, UR11 ;  /* 0x0000000bffa77e24 */ /* 0x000fc4000f8e00ff */
[----:B------:R-:W-:Y:S01]  /*b0c0*/  FMUL.FTZ R23, R158, UR31 ;  /* 0x0000001f9e177c20 */ /* 0x000fe20008410000 */
[----:B------:R-:W-:Y:S01]  /*b0d0*/  FMUL.FTZ R184, R157, UR31 ;  /* 0x0000001f9db87c20 */ /* 0x000fe20008410000 */
[----:B------:R-:W-:Y:S01]  /*b0e0*/  FMUL.FTZ R152, R159, UR31 ;  /* 0x0000001f9f987c20 */ /* 0x000fe20008410000 */
[----:B------:R-:W-:Y:S01]  /*b0f0*/  FMUL.FTZ R185, R160, UR31 ;  /* 0x0000001fa0b97c20 */ /* 0x000fe20008410000 */
[----:B------:R-:W-:Y:S01]  /*b100*/  FMUL.FTZ R154, R163, UR31 ;  /* 0x0000001fa39a7c20 */ /* 0x000fe20008410000 */
[----:B------:R-:W-:Y:S01]  /*b110*/  FMUL.FTZ R155, R166, UR31 ;  /* 0x0000001fa69b7c20 */ /* 0x000fe20008410000 */
[----:B------:R-:W1:Y:S01]  /*b120*/  @P0 LDC R164, c[0x0][0x450] ;  /* 0x00011400ffa40b82 */ /* 0x000e620000000800 */
[----:B------:R-:W-:Y:S01]  /*b130*/  FMUL.FTZ R158, R171, UR31 ;  /* 0x0000001fab9e7c20 */ /* 0x000fe20008410000 */
[----:B------:R-:W-:Y:S01]  /*b140*/  MOV R191, UR30 ;  /* 0x0000001e00bf7c02 */ /* 0x000fe20008000f00 */
        /* <DEDUP_REMOVED lines=13> */
[----:B0-----:R-:W-:Y:S01]  /*b220*/  @P0 IMAD.HI.U32 R165, R2, R165, RZ ;  /* 0x000000a502a50227 */ /* 0x001fe200078e00ff */
[----:B------:R-:W-:Y:S01]  /*b230*/  UIADD3 UR10, UR25, 0x28c40, URZ ;  /* 0x00028c40190a7890 */ /* 0x000fe2000fffe03f */
[----:B------:R-:W-:Y:S01]  /*b240*/  LOP3.LUT P5, RZ, R16, 0x1, RZ, 0xc0, !PT ;  /* 0x0000000110ff7812 */ /* 0x000fe200078ac0ff */
[----:B------:R-:W0:Y:S01]  /*b250*/  MUFU.TANH R12, R12 ;  /* 0x0000000c000c7308 */ /* 0x000e220000002400 */
[----:B------:R-:W-:Y:S01]  /*b260*/  FMUL.FTZ R180, R180, UR31 ;  /* 0x0000001fb4b47c20 */ /* 0x000fe20008410000 */
[----:B------:R-:W-:Y:S01]  /*b270*/  UPRMT UR10, UR42, 0x654, UR10 ;  /* 0x000006542a0a7896 */ /* 0x000fe2000800000a */
[----:B-1----:R-:W-:-:S02]  /*b280*/  @P0 SHF.R.U32.HI R178, RZ, R164, R165 ;  /* 0x000000a4ffb20219 */ /* 0x002fc400000116a5 */
[----:B------:R-:W-:Y:S01]  /*b290*/  IADD3 R164, -R0, 0x1, -R167 ;  /* 0x0000000100a47810 */ /* 0x000fe20007ffe9a7 */
[----:B------:R-:W-:Y:S02]  /*b2a0*/  FMUL.FTZ R167, R183, UR31 ;  /* 0x0000001fb7a77c20 */ /* 0x000fe40008410000 */
[----:B------:R-:W1:Y:S01]  /*b2b0*/  MUFU.TANH R14, R14 ;  /* 0x0000000e000e7308 */ /* 0x000e620000002400 */
[----:B------:R-:W2:Y:S02]  /*b2c0*/  SHFL.IDX PT, R165, R178, RZ, 0x1c1f ;  /* 0x001c1fffb2a57589 */ /* 0x000ea400000e0000 */
        /* <DEDUP_REMOVED lines=8> */
[----:B--2---:R-:W-:-:S07]  /*b350*/  IMAD.IADD R179, R182, 0x1, R165 ;  /* 0x00000001b6b37824 */ /* 0x004fce00078e02a5 */
[----:B------:R-:W2:Y:S08]  /*b360*/  MUFU.TANH R184, R184 ;  /* 0x000000b800b87308 */ /* 0x000eb00000002400 */
        /* <DEDUP_REMOVED lines=26> */
[----:B-----5:R-:W-:Y:S01]  /*b510*/  IMAD.IADD R180, R183, 0x1, R165 ;  /* 0x00000001b7b47824 */ /* 0x020fe200078e02a5 */
[----:B-12-4-:R-:W-:Y:S06]  /*b520*/  @!P5 BRA `(.L_x_1758) ;  /* 0x00000000005cd947 */ /* 0x016fec0003800000 */
[----:B------:R-:W-:Y:S01]  /*b530*/  IMAD R164, R191, UR41, R165 ;  /* 0x00000029bfa47c24 */ /* 0x000fe2000f8e02a5 */
[----:B------:R-:W-:Y:S04]  /*b540*/  BSSY B0, `(.L_x_1759) ;  /* 0x0000011000007945 */ /* 0x000fe80003800000 */
[----:B------:R-:W-:-:S04]  /*b550*/  IADD3 R175, R164, -UR29, RZ ;  /* 0x8000001da4af7c10 */ /* 0x000fc8000fffe0ff */
[----:B------:R-:W-:-:S13]  /*b560*/  ISETP.GT.AND P0, PT, R175, -0x1, PT ;  /* 0xffffffffaf00780c */ /* 0x000fda0003f04270 */
[----:B------:R-:W-:Y:S05]  /*b570*/  @P0 BRA `(.L_x_1760) ;  /* 0x0000000000200947 */ /* 0x000fea0003800000 */
[----:B------:R-:W-:Y:S01]  /*b580*/  IMAD.U32 R170, RZ, RZ, UR28 ;  /* 0x0000001cffaa7e24 */ /* 0x000fe2000f8e00ff */
[----:B------:R-:W-:-:S04]  /*b590*/  LOP3.LUT R175, RZ, R175, RZ, 0x33, !PT ;  /* 0x000000afffaf7212 */ /* 0x000fc800078e33ff */
[----:B------:R-:W-:-:S13]  /*b5a0*/  ISETP.NE.AND P0, PT, R170, 0x1, PT ;  /* 0x00000001aa00780c */ /* 0x000fda0003f05270 */
[----:B------:R-:W1:Y:S02]  /*b5b0*/  @P0 LDC.64 R164, c[0x0][0x9e8] ;  /* 0x00027a00ffa40b82 */ /* 0x000e640000000a00 */
[----:B-1----:R-:W-:-:S05]  /*b5c0*/  @P0 IMAD.HI.U32 R164, R175, R164, RZ ;  /* 0x000000a4afa40227 */ /* 0x002fca00078e00ff */
[----:B------:R-:W-:-:S04]  /*b5d0*/  @P0 SHF.R.U32.HI R175, RZ, R165, R164 ;  /* 0x000000a5ffaf0219 */ /* 0x000fc800000116a4 */
[----:B------:R-:W-:Y:S01]  /*b5e0*/  LOP3.LUT R175, RZ, R175, RZ, 0x33, !PT ;  /* 0x000000afffaf7212 */ /* 0x000fe200078e33ff */
[----:B------:R-:W-:Y:S06]  /*b5f0*/  BRA `(.L_x_1761) ;  /* 0x0000000000147947 */ /* 0x000fec0003800000 */
.L_x_1760:
[----:B------:R-:W-:-:S05]  /*b600*/  IMAD.U32 R170, RZ, RZ, UR28 ;  /* 0x0000001cffaa7e24 */ /* 0x000fca000f8e00ff */
[----:B------:R-:W-:-:S13]  /*b610*/  ISETP.NE.AND P0, PT, R170, 0x1, PT ;  /* 0x00000001aa00780c */ /* 0x000fda0003f05270 */
[----:B------:R-:W1:Y:S02]  /*b620*/  @P0 LDC.64 R164, c[0x0][0x9e8] ;  /* 0x00027a00ffa40b82 */ /* 0x000e640000000a00 */
[----:B-1----:R-:W-:-:S05]  /*b630*/  @P0 IMAD.HI.U32 R164, R175, R164, RZ ;  /* 0x000000a4afa40227 */ /* 0x002fca00078e00ff */
[----:B------:R-:W-:-:S07]  /*b640*/  @P0 SHF.R.U32.HI R175, RZ, R165, R164 ;  /* 0x000000a5ffaf0219 */ /* 0x000fce00000116a4 */
.L_x_1761:
[----:B------:R-:W-:Y:S05]  /*b650*/  BSYNC B0 ;  /* 0x0000000000007941 */ /* 0x000fea0003800000 */
.L_x_1759:
[----:B------:R-:W-:-:S05]  /*b660*/  IMAD R175, R175, R170, -UR11 ;  /* 0x8000000bafaf7e24 */ /* 0x000fca000f8e02aa */
[----:B------:R-:W-:-:S04]  /*b670*/  IADD3 R175, -R0, R175, RZ ;  /* 0x000000af00af7210 */ /* 0x000fc80007ffe1ff */
[----:B------:R-:W-:Y:S02]  /*b680*/  VIADDMNMX R179, R175, R170, R179, PT ;  /* 0x000000aaafb37246 */ /* 0x000fe400038001b3 */
[----:B------:R-:W-:-:S07]  /*b690*/  VIMNMX R180, R180, R175, !PT ;  /* 0x000000afb4b47248 */ /* 0x000fce0007fe0100 */
.L_x_1758:
[----:B------:R-:W-:-:S06]  /*b6a0*/  UISETP.GT.AND UP0, UPT, UR43, -0x1, UPT ;  /* 0xffffffff2b00788c */ /* 0x000fcc000bf04270 */
[----:B------:R-:W-:-:S04]  /*b6b0*/  PLOP3.LUT P0, PT, PT, PT, UP0, 0x80, 0x0 ;  /* 0x000000000000781c */ /* 0x000fc80003f0f008 */
[C---:B------:R-:W-:Y:S02]  /*b6c0*/  ISETP.GT.AND P1, PT, R180.reuse, RZ, P0 ;  /* 0x000000ffb400720c */ /* 0x040fe40000724270 */
[C---:B------:R-:W-:Y:S02]  /*b6d0*/  ISETP.GT.AND P3, PT, R180.reuse, 0x1, P0 ;  /* 0x00000001b400780c */ /* 0x040fe40000764270 */
[C---:B------:R-:W-:Y:S02]  /*b6e0*/  ISETP.LT.OR P2, PT, R179.reuse, 0x1, P1 ;  /* 0x00000001b300780c */ /* 0x040fe40000f41670 */
[----:B------:R-:W-:Y:S02]  /*b6f0*/  ISETP.GT.AND P1, PT, R180, 0x8, P0 ;  /* 0x00000008b400780c */ /* 0x000fe40000724270 */
[----:B0-----:R-:W-:Y:S02]  /*b700*/  FSEL R177, R12, -INF , !P2 ;  /* 0xff8000000cb17808 */ /* 0x001fe40005000000 */
[----:B------:R-:W-:Y:S01]  /*b710*/  ISETP.GT.AND P2, PT, R180, 0x9, P0 ;  /* 0x00000009b400780c */ /* 0x000fe20000744270 */
[----:B------:R-:W0:Y:S01]  /*b720*/  SHFL.IDX PT, R12, R178, 0x1, 0x1c1f ;  /* 0x003c1f00b20c7f89 */ /* 0x000e2200000e0000 */
        /* <DEDUP_REMOVED lines=11> */
[----:B------:R-:W-:Y:S01]  /*b7e0*/  ISETP.LT.OR P2, PT, R179, 0x19, P2 ;  /* 0x00000019b300780c */ /* 0x000fe20001741670 */
[----:B0-----:R-:W-:Y:S01]  /*b7f0*/  IMAD.IADD R178, R183, 0x1, R12 ;  /* 0x00000001b7b27824 */ /* 0x001fe200078e020c */
        /* <DEDUP_REMOVED lines=20> */
[----:B------:R-:W-:Y:S01]  /*b940*/  FSEL R161, R176, -INF , !P2 ;  /* 0xff800000b0a17808 */ /* 0x000fe20005000000 */
[----:B------:R-:W-:Y:S01]  /*b950*/  IMAD.IADD R176, R182, 0x1, R12 ;  /* 0x00000001b6b07824 */ /* 0x000fe200078e020c */
        /* <DEDUP_REMOVED lines=8> */
[----:B------:R-:W-:Y:S01]  /*b9e0*/  FSEL R165, R181, -INF , !P2 ;  /* 0xff800000b5a57808 */ /* 0x000fe20005000000 */
[----:B------:R-:W-:Y:S06]  /*b9f0*/  @!P5 BRA `(.L_x_1762) ;  /* 0x00000000005cd947 */ /* 0x000fec0003800000 */
        /* <DEDUP_REMOVED lines=13> */
.L_x_1764:
[----:B------:R-:W-:-:S05]  /*bad0*/  IMAD.U32 R12, RZ, RZ, UR28 ;  /* 0x0000001cff0c7e24 */ /* 0x000fca000f8e00ff */
[----:B------:R-:W-:-:S13]  /*bae0*/  ISETP.NE.AND P1, PT, R12, 0x1, PT ;  /* 0x000000010c00780c */ /* 0x000fda0003f25270 */
[----:B------:R-:W0:Y:S02]  /*baf0*/  @P1 LDC.64 R14, c[0x0][0x9e8] ;  /* 0x00027a00ff0e1b82 */ /* 0x000e240000000a00 */
[----:B0-----:R-:W-:-:S05]  /*bb00*/  @P1 IMAD.HI.U32 R14, R179, R14, RZ ;  /* 0x0000000eb30e1227 */ /* 0x001fca00078e00ff */
[----:B------:R-:W-:-:S07]  /*bb10*/  @P1 SHF.R.U32.HI R179, RZ, R15, R14 ;  /* 0x0000000fffb31219 */ /* 0x000fce000001160e */
.L_x_1765:
[----:B------:R-:W-:Y:S05]  /*bb20*/  BSYNC B0 ;  /* 0x0000000000007941 */ /* 0x000fea0003800000 */
.L_x_1763:
[----:B------:R-:W-:-:S05]  /*bb30*/  IMAD R179, R179, R12, -UR11 ;  /* 0x8000000bb3b37e24 */ /* 0x000fca000f8e020c */
[----:B------:R-:W-:-:S04]  /*bb40*/  IADD3 R179, -R0, R179, RZ ;  /* 0x000000b300b37210 */ /* 0x000fc80007ffe1ff */
[----:B------:R-:W-:Y:S02]  /*bb50*/  VIADDMNMX R176, R179, R12, R176, PT ;  /* 0x0000000cb3b07246 */ /* 0x000fe400038001b0 */
[----:B------:R-:W-:-:S07]  /*bb60*/  VIMNMX R178, R178, R179, !PT ;  /* 0x000000b3b2b27248 */ /* 0x000fce0007fe0100 */
.L_x_1762:
        /* <DEDUP_REMOVED lines=190> */
[----:B------:R-:W4:Y:S01]  /*c750*/  MUFU.EX2 R172, R172 ;  /* 0x000000ac00ac7308 */ /* 0x000f220000000800 */
        /* <DEDUP_REMOVED lines=16> */
[----:B----4-:R-:W-:Y:S01]  /*c860*/  FADD.FTZ R156, R172, R157 ;  /* 0x0000009dac9c7221 */ /* 0x010fe20000010000 */
        /* <DEDUP_REMOVED lines=38> */
[----:B------:R2:W4:Y:S01]  /*cad0*/  MUFU.EX2 R157, R153 ;  /* 0x00000099009d7308 */ /* 0x0005220000000800 */
        /* <DEDUP_REMOVED lines=23> */
[----:B------:R-:W5:Y:S01]  /*cc50*/  MUFU.EX2 R173, R173 ;  /* 0x000000ad00ad7308 */ /* 0x000f620000000800 */
        /* <DEDUP_REMOVED lines=10> */
[----:B----4-:R-:W-:Y:S01]  /*cd00*/  FADD.FTZ R15, R157, R168 ;  /* 0x000000a89d0f7221 */ /* 0x010fe20000010000 */
[----:B-1----:R-:W-:Y:S01]  /*cd10*/  F2FP.BF16.F32.PACK_AB R157, R184, R157 ;  /* 0x0000009db89d723e */ /* 0x002fe200000010ff */
[-C--:B------:R-:W-:Y:S01]  /*cd20*/  FMUL.FTZ R83, R83, R22.reuse ;  /* 0x0000001653537220 */ /* 0x080fe20000410000 */
[----:B------:R-:W-:Y:S01]  /*cd30*/  FMUL.FTZ R86, R86, R22 ;  /* 0x0000001656567220 */ /* 0x000fe20000410000 */
[----:B------:R-:W-:Y:S01]  /*cd40*/  FADD.FTZ R168, R184, R15 ;  /* 0x0000000fb8a87221 */ /* 0x000fe20000010000 */
[----:B------:R-:W1:Y:S01]  /*cd50*/  MUFU.EX2 R182, R182 ;  /* 0x000000b600b67308 */ /* 0x000e620000000800 */
[C---:B-----5:R-:W-:Y:S01]  /*cd60*/  FADD.FTZ R160, R173.reuse, R156 ;  /* 0x0000009cada07221 */ /* 0x060fe20000010000 */
        /* <DEDUP_REMOVED lines=38> */
[----:B------:R-:W4:Y:S01]  /*cfd0*/  MUFU.EX2 R165, R190 ;  /* 0x000000be00a57308 */ /* 0x000f220000000800 */
        /* <DEDUP_REMOVED lines=16> */
[----:B----4-:R-:W-:Y:S01]  /*d0e0*/  FADD.FTZ R15, R165, R172 ;  /* 0x000000aca50f7221 */ /* 0x010fe20000010000 */
[-C--:B------:R-:W-:Y:S01]  /*d0f0*/  FMUL.FTZ R147, R147, R22.reuse ;  /* 0x0000001693937220 */ /* 0x080fe20000410000 */
[-C--:B------:R-:W-:Y:S01]  /*d100*/  FMUL.FTZ R150, R150, R22.reuse ;  /* 0x0000001696967220 */ /* 0x080fe20000410000 */
[----:B------:R-:W-:-:S04]  /*d110*/  FMUL.FTZ R151, R151, R22 ;  /* 0x0000001697977220 */ /* 0x000fc80000410000 */
[----:B------:R-:W4:Y:S01]  /*d120*/  MUFU.EX2 R170, R175 ;  /* 0x000000af00aa7308 */ /* 0x000f220000000800 */
[C---:B-1----:R-:W-:Y:S01]  /*d130*/  FADD.FTZ R14, R168.reuse, R15 ;  /* 0x0000000fa80e7221 */ /* 0x042fe20000010000 */
[----:B------:R-:W-:-:S03]  /*d140*/  F2FP.BF16.F32.PACK_AB R165, R168, R165 ;  /* 0x000000a5a8a5723e */ /* 0x000fc600000010ff */
[----:B--2---:R-:W-:Y:S01]  /*d150*/  FADD.FTZ R15, R167, R14 ;  /* 0x0000000ea70f7221 */ /* 0x004fe20000010000 */
[----:B----4-:R-:W-:-:S03]  /*d160*/  F2FP.BF16.F32.PACK_AB R167, R170, R167 ;  /* 0x000000a7aaa7723e */ /* 0x010fc600000010ff */
[----:B------:R-:W-:Y:S02]  /*d170*/  FADD.FTZ R4, R170, R15 ;  /* 0x0000000faa047221 */ /* 0x000fe40000010000 */
[----:B------:R0:W-:Y:S01]  /*d180*/  STSM.16.M88.4 [R7], R164 ;  /* 0x000000a407007844 */ /* 0x0001e20000000200 */
[----:B------:R-:W-:Y:S05]  /*d190*/  @!P4 BRA `(.L_x_1766) ;  /* 0x000000000004c947 */ /* 0x000fea0003800000 */
[----:B------:R-:W-:Y:S01]  /*d1a0*/  BPT.TRAP 0x1 ;  /* 0x000000040000795c */ /* 0x000fe20000300000 */
.L_x_1766:
[----:B------:R1:W2:Y:S01]  /*d1b0*/  SYNCS.PHASECHK.TRANS64.TRYWAIT P0, [UR25+0x28c50], R13 ;  /* 0x028c500dff0075a7 */ /* 0x0002a20008000159 */
[----:B------:R-:W-:Y:S05]  /*d1c0*/  @!P4 BRA `(.L_x_1767) ;  /* 0x000000000004c947 */ /* 0x000fea0003800000 */
[----:B------:R-:W-:Y:S01]  /*d1d0*/  BPT.TRAP 0x1 ;  /* 0x000000040000795c */ /* 0x000fe20000300000 */
.L_x_1767:
[----:B--2---:R-:W-:Y:S05]  /*d1e0*/  @P0 BRA `(.L_x_1768) ;  /* 0x0000000000080947 */ /* 0x004fea0003800000 */
[----:B------:R-:W2:Y:S02]  /*d1f0*/  SYNCS.PHASECHK.TRANS64.TRYWAIT P0, [UR25+0x28c50], R13 ;  /* 0x028c500dff0075a7 */ /* 0x000ea40008000159 */
[----:B--2---:R-:W-:Y:S05]  /*d200*/  @!P0 BRA `(.L_x_1769) ;  /* 0x0000007000f88947 */ /* 0x004fea0003800000 */
.L_x_1768:
        /* <DEDUP_REMOVED lines=34> */
.L_x_1770:
[----:B------:R-:W-:Y:S01]  /*d430*/  UIADD3 UR25, UR25, 0x28c60, URZ ;  /* 0x00028c6019197890 */ /* 0x000fe2000fffe03f */
[----:B------:R-:W-:Y:S01]  /*d440*/  ISETP.LT.AND P0, PT, R17, UR43, PT ;  /* 0x0000002b11007c0c */ /* 0x000fe2000bf01270 */
[----:B------:R-:W-:Y:S01]  /*d450*/  UIADD3 UR43, UR43, -0x1, URZ ;  /* 0xffffffff2b2b7890 */ /* 0x000fe2000fffe03f */
[----:B------:R-:W-:Y:S01]  /*d460*/  MOV R21, R11 ;  /* 0x0000000b00157202 */ /* 0x000fe20000000f00 */
[----:B------:R-:W-:Y:S01]  /*d470*/  UPRMT UR25, UR42, 0x654, UR25 ;  /* 0x000006542a197896 */ /* 0x000fe20008000019 */
[----:B------:R-:W-:Y:S01]  /*d480*/  IMAD.MOV.U32 R20, RZ, RZ, R12 ;  /* 0x000000ffff147224 */ /* 0x000fe200078e000c */
[----:B------:R-:W-:-:S07]  /*d490*/  UMOV UR26, UR4 ;  /* 0x00000004001a7c82 */ /* 0x000fce0008000000 */
[----:B------:R-:W-:Y:S01]  /*d4a0*/  SYNCS.ARRIVE.TRANS64.RED.A1T0 RZ, [UR25], RZ ;  /* 0x000000ffffff79a7 */ /* 0x000fe20008100419 */
[----:B------:R-:W-:Y:S05]  /*d4b0*/  @P0 BRA `(.L_x_1771) ;  /* 0xffffffd8002c0947 */ /* 0x000fea000383ffff */
.L_x_1752:
[----:B------:R-:W4:Y:S01]  /*d4c0*/  SHFL.BFLY PT, R0, R3, 0x2, 0x1f ;  /* 0x0c401f0003007f89 */ /* 0x000f2200000e0000 */
[----:B------:R-:W-:Y:S08]  /*d4d0*/  BAR.ARV 0x8, 0x100 ;  /* 0x0204000000007b1d */ /* 0x000ff00000002000 */
[----:B------:R-:W-:Y:S01]  /*d4e0*/  BAR.SYNC.DEFER_BLOCKING 0xf, 0x100 ;  /* 0x03c4000000007b1d */ /* 0x000fe20000010000 */
[----:B------:R-:W-:-:S05]  /*d4f0*/  ISETP.NE.AND P0, PT, R10, RZ, PT ;  /* 0x000000ff0a00720c */ /* 0x000fca0003f05270 */
[----:B01----:R-:W0:Y:S01]  /*d500*/  SHFL.BFLY PT, R7, R4, 0x2, 0x1f ;  /* 0x0c401f0004077f89 */ /* 0x003e2200000e0000 */
[----:B----4-:R-:W-:Y:S01]  /*d510*/  FADD.FTZ R2, R0, R3 ;  /* 0x0000000300027221 */ /* 0x010fe20000010000 */
[----:B------:R-:W-:-:S04]  /*d520*/  MOV R3, UR10 ;  /* 0x0000000a00037c02 */ /* 0x000fc80008000f00 */
[----:B------:R-:W1:Y:S01]  /*d530*/  SHFL.BFLY PT, R5, R2, 0x1, 0x1f ;  /* 0x0c201f0002057f89 */ /* 0x000e6200000e0000 */
[----:B0-----:R-:W-:Y:S01]  /*d540*/  FADD.FTZ R7, R7, R4 ;  /* 0x0000000407077221 */ /* 0x001fe20000010000 */
[----:B------:R-:W-:-:S04]  /*d550*/  IMAD.MOV.U32 R4, RZ, RZ, -0x800000 ;  /* 0xff800000ff047424 */ /* 0x000fc800078e00ff */
[----:B------:R-:W2:Y:S01]  /*d560*/  SHFL.BFLY PT, R0, R7, 0x1, 0x1f ;  /* 0x0c201f0007007f89 */ /* 0x000ea200000e0000 */
[----:B-1----:R-:W-:Y:S01]  /*d570*/  FADD.FTZ R8, R2, R5 ;  /* 0x0000000502087221 */ /* 0x002fe20000010000 */
[----:B------:R-:W-:Y:S02]  /*d580*/  IMAD.MOV.U32 R5, RZ, RZ, RZ ;  /* 0x000000ffff057224 */ /* 0x000fe400078e00ff */
[----:B------:R-:W-:Y:S02]  /*d590*/  IMAD.U32 R2, RZ, RZ, UR4 ;  /* 0x00000004ff027e24 */ /* 0x000fe4000f8e00ff */
[----:B------:R-:W-:Y:S02]  /*d5a0*/  FSETP.NE.FTZ.AND P1, PT, R8, RZ, PT ;  /* 0x000000ff0800720b */ /* 0x000fe40003f35000 */
[----:B------:R-:W-:-:S05]  /*d5b0*/  IMAD R2, R2, 0x40, R9 ;  /* 0x0000004002027824 */ /* 0x000fca00078e0209 */
[----:B------:R-:W-:-:S06]  /*d5c0*/  @!P0 LEA R2, R2, UR40, 0x2 ;  /* 0x0000002802028c11 */ /* 0x000fcc000f8e10ff */
[----:B------:R-:W0:Y:S01]  /*d5d0*/  @P1 MUFU.RCP R5, R8 ;  /* 0x0000000800051308 */ /* 0x000e220000001000 */
[----:B------:R-:W-:Y:S01]  /*d5e0*/  @P1 FMUL.FTZ R3, R3, 0.69314718246459960938 ;  /* 0x3f31721803031820 */ /* 0x000fe20000410000 */
[----:B--23--:R-:W-:Y:S01]  /*d5f0*/  FADD.FTZ R13, R7, R0 ;  /* 0x00000000070d7221 */ /* 0x00cfe20000010000 */
[----:B------:R-:W-:-:S04]  /*d600*/  MOV R0, RZ ;  /* 0x000000ff00007202 */ /* 0x000fc80000000f00 */
[----:B------:R-:W-:Y:S01]  /*d610*/  FSETP.NE.FTZ.AND P2, PT, R13, RZ, PT ;  /* 0x000000ff0d00720b */ /* 0x000fe20003f55000 */
[----:B------:R-:W-:Y:S01]  /*d620*/  @P1 MUFU.LG2 R6, R8 ;  /* 0x0000000800061308 */ /* 0x000fe20000000c00 */
[----:B0-----:R0:W-:Y:S01]  /*d630*/  @!P0 STS [R2+0x28800], R5 ;  /* 0x0288000502008388 */ /* 0x0011e20000000800 */
[-C--:B------:R-:W-:Y:S01]  /*d640*/  FMUL.FTZ R24, R24, R5.reuse ;  /* 0x0000000518187220 */ /* 0x080fe20000410000 */
[----:B------:R-:W-:-:S09]  /*d650*/  FMUL.FTZ R25, R25, R5 ;  /* 0x0000000519197220 */ /* 0x000fd20000410000 */
        /* <DEDUP_REMOVED lines=8> */
[----:B------:R-:W2:Y:S01]  /*d6e0*/  @P2 MUFU.LG2 R7, R13 ;  /* 0x0000000d00072308 */ /* 0x000ea20000000c00 */
        /* <DEDUP_REMOVED lines=57> */
[----:B------:R-:W-:Y:S01]  /*da80*/  @P1 FMUL.FTZ R6, R6, 0.69314718246459960938 ;  /* 0x3f31721806061820 */ /* 0x000fe20000410000 */
[----:B--2---:R-:W-:Y:S01]  /*da90*/  @P2 FMUL.FTZ R8, R7, 0.69314718246459960938 ;  /* 0x3f31721807082820 */ /* 0x004fe20000410000 */
[----:B-1----:R-:W-:Y:S01]  /*daa0*/  MOV R2, 0xff800000 ;  /* 0xff80000000027802 */ /* 0x002fe20000000f00 */
        /* <DEDUP_REMOVED lines=69> */
.L_x_1676:
[----:B------:R-:W-:Y:S05]  /*df00*/  @P0 BRA `(.L_x_1772) ;  /* 0x0000002000e00947 */ /* 0x000fea0003800000 */
[----:B------:R-:W1:Y:S01]  /*df10*/  S2R R0, SR_TID.X ;  /* 0x0000000000007919 */ /* 0x000e620000002100 */
[----:B------:R-:W2:Y:S01]  /*df20*/  S2UR UR5, SR_CgaCtaId ;  /* 0x00000000000579c3 */ /* 0x000ea20000008800 */
[----:B------:R-:W-:Y:S01]  /*df30*/  UMOV UR4, 0x400 ;  /* 0x0000040000047882 */ /* 0x000fe20000000000 */
[----:B------:R-:W-:-:S06]  /*df40*/  IMAD.MOV R3, RZ, RZ, -R18 ;  /* 0x000000ffff037224 */ /* 0x000fcc00078e0a12 */
[----:B------:R-:W-:Y:S01]  /*df50*/  BAR.SYNC.DEFER_BLOCKING 0x1, 0x100 ;  /* 0x0044000000007b1d */ /* 0x000fe20000010000 */
[----:B0-----:R-:W-:-:S07]  /*df60*/  SHF.R.S32.HI R9, RZ, 0x1f, R18 ;  /* 0x0000001fff097819 */ /* 0x001fce0000011412 */
[----:B------:R-:W0:Y:S08]  /*df70*/  S2UR UR6, SR_CTAID.Y ;  /* 0x00000000000679c3 */ /* 0x000e300000002600 */
[----:B------:R-:W0:Y:S01]  /*df80*/  LDC R12, c[0x0][0xc50] ;  /* 0x00031400ff0c7b82 */ /* 0x000e220000000800 */
[----:B--2---:R-:W-:-:S07]  /*df90*/  ULEA UR4, UR5, UR4, 0x18 ;  /* 0x0000000405047291 */ /* 0x004fce000f8ec03f */
[----:B------:R-:W2:Y:S01]  /*dfa0*/  LDC R6, c[0x0][0xbe8] ;  /* 0x0002fa00ff067b82 */ /* 0x000ea20000000800 */
[----:B------:R-:W-:Y:S01]  /*dfb0*/  UIADD3 UR4, UR4, 0x28c20, URZ ;  /* 0x00028c2004047890 */ /* 0x000fe2000fffe03f */
[----:B-1----:R-:W-:-:S03]  /*dfc0*/  VIADD R152, R0, 0xffffff80 ;  /* 0xffffff8000987836 */ /* 0x002fc60000000000 */
[----:B------:R-:W-:Y:S02]  /*dfd0*/  UPRMT UR4, URZ, 0x654, UR4 ;  /* 0x000006543f047896 */ /* 0x000fe40008000004 */
[----:B------:R-:W-:-:S04]  /*dfe0*/  SHF.R.S32.HI R153, RZ, 0x1f, R152 ;  /* 0x0000001fff997819 */ /* 0x000fc80000011498 */
[----:B------:R-:W-:Y:S01]  /*dff0*/  LEA.HI R10, R153, R152, RZ, 0x7 ;  /* 0x00000098990a7211 */ /* 0x000fe200078f38ff */
[----:B0-----:R-:W-:Y:S02]  /*e000*/  IMAD R3, R12, R3, UR6 ;  /* 0x000000060c037e24 */ /* 0x001fe4000f8e0203 */
[----:B------:R-:W-:Y:S01]  /*e010*/  SYNCS.ARRIVE.TRANS64.RED.A1T0 RZ, [UR4], RZ ;  /* 0x000000ffffff79a7 */ /* 0x000fe20008100404 */
[----:B------:R-:W-:Y:S02]  /*e020*/  SHF.R.S32.HI R8, RZ, 0x7, R10 ;  /* 0x00000007ff087819 */ /* 0x000fe4000001140a */
[----:B------:R-:W-:-:S03]  /*e030*/  LOP3.LUT R5, R10, 0xffffff80, RZ, 0xc0, !PT ;  /* 0xffffff800a057812 */ /* 0x000fc600078ec0ff */
[----:B------:R-:W0:Y:S01]  /*e040*/  SHFL.IDX PT, R7, R8, RZ, 0x1f ;  /* 0x00001fff08077589 */ /* 0x000e2200000e0000 */
[----:B------:R-:W-:Y:S02]  /*e050*/  IADD3 R0, R152, -R5, RZ ;  /* 0x8000000598007210 */ /* 0x000fe40007ffe0ff */
[----:B------:R-:W-:Y:S02]  /*e060*/  SHF.R.S32.HI R5, RZ, 0x1f, R3 ;  /* 0x0000001fff057819 */ /* 0x000fe40000011403 */
[----:B------:R-:W-:Y:S02]  /*e070*/  SHF.R.S32.HI R157, RZ, 0x1f, R0 ;  /* 0x0000001fff9d7819 */ /* 0x000fe40000011400 */
[----:B0-----:R-:W-:Y:S02]  /*e080*/  ISETP.NE.AND P0, PT, R7, RZ, PT ;  /* 0x000000ff0700720c */ /* 0x001fe40003f05270 */
[----:B------:R-:W-:-:S11]  /*e090*/  LEA.HI R7, R157, R0, RZ, 0x2 ;  /* 0x000000009d077211 */ /* 0x000fd600078f10ff */
[----:B--2---:R-:W-:Y:S05]  /*e0a0*/  @P0 BRA `(.L_x_1773) ;  /* 0x0000000400380947 */ /* 0x004fea0003800000 */
[----:B------:R-:W0:Y:S01]  /*e0b0*/  LDC R19, c[0x0][0xbe8] ;  /* 0x0002fa00ff137b82 */ /* 0x000e220000000800 */
[----:B------:R-:W-:Y:S01]  /*e0c0*/  LOP3.LUT R11, R10, 0xffffff80, RZ, 0xc0, !PT ;  /* 0xffffff800a0b7812 */ /* 0x000fe200078ec0ff */
[----:B------:R-:W1:Y:S01]  /*e0d0*/  S2R R155, SR_CTAID.X ;  /* 0x00000000009b7919 */ /* 0x000e620000002500 */
[----:B------:R-:W-:Y:S01]  /*e0e0*/  LEA.HI R12, R153, R152, RZ, 0x2 ;  /* 0x00000098990c7211 */ /* 0x000fe200078f10ff */
[----:B------:R-:W-:Y:S02]  /*e0f0*/  ULDC.64 UR4, c[0x0][0xbd0] ;  /* 0x0002f40000047ab9 */ /* 0x000fe40000000a00 */
[----:B------:R-:W-:Y:S01]  /*e100*/  IMAD.IADD R16, R152, 0x1, -R11 ;  /* 0x0000000198107824 */ /* 0x000fe200078e0a0b */
[----:B------:R-:W-:Y:S01]  /*e110*/  LOP3.LUT R15, R12, 0xfffffffc, RZ, 0xc0, !PT ;  /* 0xfffffffc0c0f7812 */ /* 0x000fe200078ec0ff */
[----:B------:R-:W2:Y:S03]  /*e120*/  S2UR UR6, SR_CTAID.Z ;  /* 0x00000000000679c3 */ /* 0x000ea60000002700 */
[----:B------:R-:W-:Y:S01]  /*e130*/  SHF.R.S32.HI R11, RZ, 0x1f, R16 ;  /* 0x0000001fff0b7819 */ /* 0x000fe20000011410 */
[----:B------:R-:W-:-:S03]  /*e140*/  IMAD.IADD R15, R152, 0x1, -R15 ;  /* 0x00000001980f7824 */ /* 0x000fc600078e0a0f */
[-C--:B------:R-:W-:Y:S01]  /*e150*/  LEA.HI R20, R11, R16.reuse, RZ, 0x2 ;  /* 0x000000100b147211 */ /* 0x080fe200078f10ff */
[----:B------:R-:W3:Y:S01]  /*e160*/  LDC.64 R22, c[0x0][0xbd8] ;  /* 0x0002f600ff167b82 */ /* 0x000ee20000000a00 */
[----:B------:R-:W-:Y:S02]  /*e170*/  LEA.HI R12, R15, R15, RZ, 0x1 ;  /* 0x0000000f0f0c7211 */ /* 0x000fe400078f08ff */
[--C-:B------:R-:W-:Y:S02]  /*e180*/  SHF.R.S32.HI R10, RZ, 0x2, R20.reuse ;  /* 0x00000002ff0a7819 */ /* 0x100fe40000011414 */
[----:B------:R-:W-:Y:S02]  /*e190*/  SHF.R.S32.HI R13, RZ, 0x1f, R20 ;  /* 0x0000001fff0d7819 */ /* 0x000fe40000011414 */
[----:B------:R-:W-:Y:S02]  /*e1a0*/  LEA.HI R11, R11, R16, RZ, 0x5 ;  /* 0x000000100b0b7211 */ /* 0x000fe400078f28ff */
[----:B0-----:R-:W-:-:S02]  /*e1b0*/  ISETP.NE.AND P0, PT, R19, 0x1, PT ;  /* 0x000000011300780c */ /* 0x001fc40003f05270 */
[----:B------:R-:W-:Y:S02]  /*e1c0*/  LEA.HI R13, R13, R10, RZ, 0x3 ;  /* 0x0000000a0d0d7211 */ /* 0x000fe400078f18ff */
[----:B------:R-:W-:Y:S02]  /*e1d0*/  LOP3.LUT R12, R12, 0x1ffffffe, RZ, 0xc0, !PT ;  /* 0x1ffffffe0c0c7812 */ /* 0x000fe400078ec0ff */
[----:B------:R-:W-:Y:S02]  /*e1e0*/  LOP3.LUT R13, R13, 0xfffffff8, RZ, 0xc0, !PT ;  /* 0xfffffff80d0d7812 */ /* 0x000fe400078ec0ff */
[----:B------:R-:W-:Y:S01]  /*e1f0*/  SHF.R.S32.HI R11, RZ, 0x5, R11 ;  /* 0x00000005ff0b7819 */ /* 0x000fe2000001140b */
[----:B------:R-:W-:Y:S01]  /*e200*/  IMAD.IADD R15, R15, 0x1, -R12 ;  /* 0x000000010f0f7824 */ /* 0x000fe200078e0a0c */
[----:B------:R-:W-:Y:S01]  /*e210*/  IADD3 R10, R10, -R13, RZ ;  /* 0x8000000d0a0a7210 */ /* 0x000fe20007ffe0ff */
[----:B------:R-:W-:Y:S02]  /*e220*/  IMAD R13, R9, UR4, RZ ;  /* 0x00000004090d7c24 */ /* 0x000fe4000f8e02ff */
[----:B------:R-:W0:Y:S02]  /*e230*/  @P0 LDC R17, c[0x0][0xbec] ;  /* 0x0002fb00ff110b82 */ /* 0x000e240000000800 */
[----:B------:R-:W-:-:S02]  /*e240*/  IMAD R154, R11, 0x10, R10 ;  /* 0x000000100b9a7824 */ /* 0x000fc400078e020a */
[C---:B------:R-:W-:Y:S01]  /*e250*/  IMAD.WIDE.U32 R10, R18.reuse, UR4, RZ ;  /* 0x00000004120a7c25 */ /* 0x040fe2000f8e00ff */
[----:B--2---:R-:W-:Y:S02]  /*e260*/  USHF.R.S32.HI UR4, URZ, 0x1f, UR6 ;  /* 0x0000001f3f047899 */ /* 0x004fe40008011406 */
[----:B------:R-:W-:Y:S01]  /*e270*/  LEA R12, R15, R154, 0x3 ;  /* 0x0000009a0f0c7211 */ /* 0x000fe200078e18ff */
[----:B------:R-:W2:Y:S01]  /*e280*/  @P0 LDC R21, c[0x0][0xbf0] ;  /* 0x0002fc00ff150b82 */ /* 0x000ea20000000800 */
[----:B------:R-:W-:Y:S02]  /*e290*/  IMAD R13, R18, UR5, R13 ;  /* 0x00000005120d7c24 */ /* 0x000fe4000f8e020d */
[----:B---3--:R-:W-:Y:S01]  /*e2a0*/  IMAD R14, R22, UR4, RZ ;  /* 0x00000004160e7c24 */ /* 0x008fe2000f8e02ff */
[----:B------:R-:W-:Y:S01]  /*e2b0*/  ULDC.64 UR4, c[0x0][0xbe0] ;  /* 0x0002f80000047ab9 */ /* 0x000fe20000000a00 */
[----:B-1----:R-:W-:Y:S02]  /*e2c0*/  IMAD R12, R155, 0x40, R12 ;  /* 0x000000409b0c7824 */ /* 0x002fe400078e020c */
[----:B------:R-:W-:-:S02]  /*e2d0*/  IMAD R15, R23, UR6, R14 ;  /* 0x00000006170f7c24 */ /* 0x000fc4000f8e020e */
[----:B------:R-:W-:Y:S01]  /*e2e0*/  IMAD.IADD R11, R11, 0x1, R13 ;  /* 0x000000010b0b7824 */ /* 0x000fe200078e020d */
[----:B------:R-:W-:Y:S01]  /*e2f0*/  MOV R13, R12 ;  /* 0x0000000c000d7202 */ /* 0x000fe20000000f00 */
[----:B------:R-:W-:-:S04]  /*e300*/  IMAD.WIDE.U32 R10, R22, UR6, R10 ;  /* 0x00000006160a7c25 */ /* 0x000fc8000f8e000a */
[----:B0-----:R-:W-:-:S04]  /*e310*/  @P0 IMAD.HI.U32 R14, R12, R17, RZ ;  /* 0x000000110c0e0227 */ /* 0x001fc800078e00ff */
[----:B------:R-:W-:Y:S01]  /*e320*/  IMAD.IADD R11, R11, 0x1, R15 ;  /* 0x000000010b0b7824 */ /* 0x000fe200078e020f */
[----:B--2---:R-:W-:Y:S01]  /*e330*/  @P0 SHF.R.U32.HI R13, RZ, R21, R14 ;  /* 0x00000015ff0d0219 */ /* 0x004fe2000001160e */
[----:B------:R-:W-:Y:S02]  /*e340*/  IMAD R14, R5, UR4, RZ ;  /* 0x00000004050e7c24 */ /* 0x000fe4000f8e02ff */
[----:B------:R-:W-:Y:S01]  /*e350*/  IMAD.WIDE.U32 R10, R3, UR4, R10 ;  /* 0x00000004030a7c25 */ /* 0x000fe2000f8e000a */
[----:B------:R-:W-:-:S03]  /*e360*/  SHF.R.S32.HI R17, RZ, 0x1f, R13 ;  /* 0x0000001fff117819 */ /* 0x000fc6000001140d */
[----:B------:R-:W-:Y:S01]  /*e370*/  IMAD.MOV R15, RZ, RZ, -R13 ;  /* 0x000000ffff0f7224 */ /* 0x000fe200078e0a0d */
[----:B------:R-:W-:Y:S01]  /*e380*/  IADD3 R10, P0, R13, R10, RZ ;  /* 0x0000000a0d0a7210 */ /* 0x000fe20007f1e0ff */
[----:B------:R-:W-:Y:S01]  /*e390*/  IMAD R14, R3, UR5, R14 ;  /* 0x00000005030e7c24 */ /* 0x000fe2000f8e020e */
[----:B------:R-:W-:Y:S01]  /*e3a0*/  ULDC.64 UR4, c[0x0][0xbc8] ;  /* 0x0002f20000047ab9 */ /* 0x000fe20000000a00 */
[----:B------:R-:W-:Y:S01]  /*e3b0*/  IMAD R15, R19, R15, R12 ;  /* 0x0000000f130f7224 */ /* 0x000fe200078e020c */
[----:B------:R-:W-:Y:S02]  /*e3c0*/  LOP3.LUT R13, R20, 0x7ffffffc, RZ, 0xc0, !PT ;  /* 0x7ffffffc140d7812 */ /* 0x000fe400078ec0ff */
[----:B------:R-:W-:Y:S02]  /*e3d0*/  IADD3.X R11, R17, R11, R14, P0, !PT ;  /* 0x0000000b110b7210 */ /* 0x000fe400007fe40e */
[----:B------:R-:W-:Y:S02]  /*e3e0*/  SHF.R.S32.HI R12, RZ, 0x1f, R15 ;  /* 0x0000001fff0c7819 */ /* 0x000fe4000001140f */
[----:B------:R-:W-:Y:S01]  /*e3f0*/  LEA R14, R155, R154, 0x6 ;  /* 0x0000009a9b0e7211 */ /* 0x000fe200078e30ff */
        /* <DEDUP_REMOVED lines=10> */
[----:B------:R-:W-:Y:S02]  /*e4a0*/  SHFL.IDX PT, R12, R17, 0x1, 0x1c1f ;  /* 0x003c1f00110c7f89 */ /* 0x000fe400000e0000 */
[----:B------:R-:W-:-:S02]  /*e4b0*/  IMAD.IADD R21, R8, 0x1, -R15 ;  /* 0x0000000108157824 */ /* 0x000fc400078e0a0f */
[----:B------:R-:W-:Y:S01]  /*e4c0*/  IMAD.IADD R15, R16, 0x1, -R13 ;  /* 0x00000001100f7824 */ /* 0x000fe200078e0a0d */
[----:B------:R-:W-:Y:S01]  /*e4d0*/  SHFL.IDX PT, R10, R17, RZ, 0x1c1f ;  /* 0x001c1fff110a7589 */ /* 0x000fe200000e0000 */
[----:B------:R-:W-:Y:S02]  /*e4e0*/  IMAD.U32 R16, R21, -0x100, RZ ;  /* 0xffffff0015107824 */ /* 0x000fe400078e00ff */
[----:B------:R-:W-:Y:S01]  /*e4f0*/  IMAD.SHL.U32 R21, R15, 0x2, RZ ;  /* 0x000000020f157824 */ /* 0x000fe200078e00ff */
[----:B------:R-:W0:Y:S01]  /*e500*/  SHFL.IDX PT, R11, R20, RZ, 0x1c1f ;  /* 0x001c1fff140b7589 */ /* 0x000e2200000e0000 */
[----:B------:R-:W-:-:S03]  /*e510*/  IMAD R15, R19, UR4, RZ ;  /* 0x00000004130f7c24 */ /* 0x000fc6000f8e02ff */
[----:B------:R-:W1:Y:S01]  /*e520*/  SHFL.IDX PT, R13, R20, 0x1, 0x1c1f ;  /* 0x003c1f00140d7f89 */ /* 0x000e6200000e0000 */
[----:B------:R-:W-:Y:S02]  /*e530*/  ISETP.NE.AND P0, PT, R21, R16, PT ;  /* 0x000000101500720c */ /* 0x000fe40003f05270 */
[C---:B------:R-:W-:Y:S02]  /*e540*/  IADD3 R16, R14.reuse, 0x8, RZ ;  /* 0x000000080e107810 */ /* 0x040fe40007ffe0ff */
[-C--:B------:R-:W-:Y:S02]  /*e550*/  ISETP.GE.OR P1, PT, R14, R15.reuse, P0 ;  /* 0x0000000f0e00720c */ /* 0x080fe40000726670 */
[----:B------:R-:W-:-:S11]  /*e560*/  ISETP.GE.OR P0, PT, R16, R15, P0 ;  /* 0x0000000f1000720c */ /* 0x000fd60000706670 */
[----:B0-----:R0:W-:Y:S04]  /*e570*/  @!P1 ST.E desc[UR36][R10.64], R4 ;  /* 0x000000040a009985 */ /* 0x0011e8000c101924 */
[----:B-1----:R0:W-:Y:S02]  /*e580*/  @!P0 ST.E desc[UR36][R12.64], R2 ;  /* 0x000000020c008985 */ /* 0x0021e4000c101924 */
.L_x_1773:
[----:B------:R-:W-:Y:S01]  /*e590*/  ISETP.NE.AND P0, PT, R6, 0x1, PT ;  /* 0x000000010600780c */ /* 0x000fe20003f05270 */
[----:B------:R-:W1:Y:S01]  /*e5a0*/  S2R R14, SR_CTAID.X ;  /* 0x00000000000e7919 */ /* 0x000e620000002500 */
[--C-:B0-----:R-:W-:Y:S01]  /*e5b0*/  SHF.R.S32.HI R2, RZ, 0x2, R7.reuse ;  /* 0x00000002ff027819 */ /* 0x101fe20000011407 */
[----:B------:R-:W0:Y:S01]  /*e5c0*/  S2UR UR6, SR_CTAID.Z ;  /* 0x00000000000679c3 */ /* 0x000e220000002700 */
[----:B------:R-:W-:Y:S01]  /*e5d0*/  SHF.R.S32.HI R11, RZ, 0x1f, R7 ;  /* 0x0000001fff0b7819 */ /* 0x000fe20000011407 */
[----:B------:R-:W-:Y:S01]  /*e5e0*/  ULDC.64 UR4, c[0x0][0xb38] ;  /* 0x0002ce0000047ab9 */ /* 0x000fe20000000a00 */
[----:B------:R-:W-:Y:S01]  /*e5f0*/  LEA.HI R153, R153, R152, RZ, 0x2 ;  /* 0x0000009899997211 */ /* 0x000fe200078f10ff */
[----:B------:R-:W-:Y:S01]  /*e600*/  IMAD R9, R9, UR4, RZ ;  /* 0x0000000409097c24 */ /* 0x000fe2000f8e02ff */
[----:B------:R-:W-:Y:S01]  /*e610*/  LEA.HI R11, R11, R2, RZ, 0x3 ;  /* 0x000000020b0b7211 */ /* 0x000fe200078f18ff */
[----:B------:R-:W-:Y:S01]  /*e620*/  BSSY B0, `(.L_x_1774) ;  /* 0x00000ff000007945 */ /* 0x000fe20003800000 */
[----:B------:R-:W-:Y:S01]  /*e630*/  LOP3.LUT R153, R153, 0xfffffffc, RZ, 0xc0, !PT ;  /* 0xfffffffc99997812 */ /* 0x000fe200078ec0ff */
[----:B------:R-:W2:Y:S01]  /*e640*/  LDC.64 R12, c[0x0][0xb40] ;  /* 0x0002d000ff0c7b82 */ /* 0x000ea20000000a00 */
[----:B------:R-:W-:Y:S01]  /*e650*/  LOP3.LUT R11, R11, 0xfffffff8, RZ, 0xc0, !PT ;  /* 0xfffffff80b0b7812 */ /* 0x000fe200078ec0ff */
[----:B------:R-:W-:Y:S01]  /*e660*/  IMAD R9, R18, UR5, R9 ;  /* 0x0000000512097c24 */ /* 0x000fe2000f8e0209 */
[----:B------:R-:W-:Y:S01]  /*e670*/  LEA.HI R157, R157, R0, RZ, 0x5 ;  /* 0x000000009d9d7211 */ /* 0x000fe200078f28ff */
[----:B------:R-:W-:-:S02]  /*e680*/  IMAD.IADD R153, R152, 0x1, -R153 ;  /* 0x0000000198997824 */ /* 0x000fc400078e0a99 */
[----:B------:R-:W-:Y:S01]  /*e690*/  IMAD.IADD R4, R2, 0x1, -R11 ;  /* 0x0000000102047824 */ /* 0x000fe200078e0a0b */
[----:B------:R-:W-:Y:S01]  /*e6a0*/  SHF.R.S32.HI R157, RZ, 0x5, R157 ;  /* 0x00000005ff9d7819 */ /* 0x000fe2000001149d */
[----:B------:R-:W3:Y:S01]  /*e6b0*/  @P0 LDC R16, c[0x0][0xbec] ;  /* 0x0002fb00ff100b82 */ /* 0x000ee20000000800 */
[----:B------:R-:W-:Y:S01]  /*e6c0*/  LEA.HI R2, R153, R153, RZ, 0x1 ;  /* 0x0000009999027211 */ /* 0x000fe200078f08ff */
[----:B------:R-:W-:-:S03]  /*e6d0*/  IMAD.WIDE.U32 R18, R18, UR4, RZ ;  /* 0x0000000412127c25 */ /* 0x000fc6000f8e00ff */
[----:B------:R-:W-:Y:S01]  /*e6e0*/  LOP3.LUT R2, R2, 0x1ffffffe, RZ, 0xc0, !PT ;  /* 0x1ffffffe02027812 */ /* 0x000fe200078ec0ff */
[----:B------:R-:W-:Y:S01]  /*e6f0*/  IMAD R157, R157, 0x10, R4 ;  /* 0x000000109d9d7824 */ /* 0x000fe200078e0204 */
[----:B------:R-:W-:Y:S01]  /*e700*/  IADD3 R19, R19, R9, RZ ;  /* 0x0000000913137210 */ /* 0x000fe20007ffe0ff */
[----:B------:R-:W4:Y:S01]  /*e710*/  @P0 LDC R17, c[0x0][0xbf0] ;  /* 0x0002fc00ff110b82 */ /* 0x000f220000000800 */
[----:B------:R-:W-:Y:S01]  /*e720*/  IADD3 R2, R153, -R2, RZ ;  /* 0x8000000299027210 */ /* 0x000fe20007ffe0ff */
[----:B0-----:R-:W-:-:S04]  /*e730*/  USHF.R.S32.HI UR4, URZ, 0x1f, UR6 ;  /* 0x0000001f3f047899 */ /* 0x001fc80008011406 */
[----:B------:R-:W-:Y:S02]  /*e740*/  IMAD R11, R2, 0x8, R157 ;  /* 0x00000008020b7824 */ /* 0x000fe400078e029d */
[----:B--2---:R-:W-:Y:S01]  /*e750*/  IMAD R2, R12, UR4, RZ ;  /* 0x000000040c027c24 */ /* 0x004fe2000f8e02ff */
[----:B------:R-:W-:Y:S01]  /*e760*/  ULDC.64 UR4, c[0x0][0xb48] ;  /* 0x0002d20000047ab9 */ /* 0x000fe20000000a00 */
[----:B-1----:R-:W-:Y:S02]  /*e770*/  IMAD R15, R14, 0x40, R11 ;  /* 0x000000400e0f7824 */ /* 0x002fe400078e020b */
[----:B------:R-:W-:Y:S02]  /*e780*/  IMAD R13, R13, UR6, R2 ;  /* 0x000000060d0d7c24 */ /* 0x000fe4000f8e0202 */
[----:B------:R-:W-:-:S04]  /*e790*/  IMAD.WIDE.U32 R10, R12, UR6, R18 ;  /* 0x000000060c0a7c25 */ /* 0x000fc8000f8e0012 */
[----:B---3--:R-:W-:Y:S01]  /*e7a0*/  @P0 IMAD.HI.U32 R16, R15, R16, RZ ;  /* 0x000000100f100227 */ /* 0x008fe200078e00ff */
[----:B------:R-:W-:-:S03]  /*e7b0*/  IADD3 R11, R11, R13, RZ ;  /* 0x0000000d0b0b7210 */ /* 0x000fc60007ffe0ff */
[----:B------:R-:W-:Y:S02]  /*e7c0*/  IMAD.MOV.U32 R9, RZ, RZ, R15 ;  /* 0x000000ffff097224 */ /* 0x000fe400078e000f */
[----:B------:R-:W-:Y:S01]  /*e7d0*/  IMAD R2, R5, UR4, RZ ;  /* 0x0000000405027c24 */ /* 0x000fe2000f8e02ff */
[----:B----4-:R-:W-:-:S03]  /*e7e0*/  @P0 SHF.R.U32.HI R9, RZ, R17, R16 ;  /* 0x00000011ff090219 */ /* 0x010fc60000011610 */
[C---:B------:R-:W-:Y:S01]  /*e7f0*/  IMAD R13, R3.reuse, UR5, R2 ;  /* 0x00000005030d7c24 */ /* 0x040fe2000f8e0202 */
[--C-:B------:R-:W-:Y:S01]  /*e800*/  SHF.R.S32.HI R4, RZ, 0x1f, R9.reuse ;  /* 0x0000001fff047819 */ /* 0x100fe20000011409 */
[----:B------:R-:W-:Y:S02]  /*e810*/  IMAD.MOV R5, RZ, RZ, -R9 ;  /* 0x000000ffff057224 */ /* 0x000fe400078e0a09 */
[----:B------:R-:W-:Y:S01]  /*e820*/  IMAD.WIDE.U32 R2, R3, UR4, R10 ;  /* 0x0000000403027c25 */ /* 0x000fe2000f8e000a */
[----:B------:R-:W-:-:S03]  /*e830*/  ULDC.64 UR4, c[0x0][0xb30] ;  /* 0x0002cc0000047ab9 */ /* 0x000fc60000000a00 */
[----:B------:R-:W-:Y:S02]  /*e840*/  IMAD R5, R6, R5, R15 ;  /* 0x0000000506057224 */ /* 0x000fe400078e020f */
[----:B------:R-:W-:Y:S02]  /*e850*/  IMAD R4, R4, UR4, RZ ;  /* 0x0000000404047c24 */ /* 0x000fe4000f8e02ff */
[----:B------:R-:W-:Y:S02]  /*e860*/  IMAD.IADD R3, R3, 0x1, R13 ;  /* 0x0000000103037824 */ /* 0x000fe400078e020d */
[C---:B------:R-:W-:Y:S01]  /*e870*/  IMAD R11, R9.reuse, UR5, R4 ;  /* 0x00000005090b7c24 */ /* 0x040fe2000f8e0204 */
[----:B------:R-:W-:Y:S01]  /*e880*/  SHF.R.S32.HI R4, RZ, 0x1f, R5 ;  /* 0x0000001fff047819 */ /* 0x000fe20000011405 */
[----:B------:R-:W-:Y:S01]  /*e890*/  IMAD.WIDE.U32 R2, R9, UR4, R2 ;  /* 0x0000000409027c25 */ /* 0x000fe2000f8e0002 */
[----:B------:R-:W-:-:S03]  /*e8a0*/  ULDC.64 UR4, c[0x0][0xb28] ;  /* 0x0002ca0000047ab9 */ /* 0x000fc60000000a00 */
[----:B------:R-:W-:Y:S01]  /*e8b0*/  IMAD R4, R4, UR4, RZ ;  /* 0x0000000404047c24 */ /* 0x000fe2000f8e02ff */
[----:B------:R-:W-:-:S03]  /*e8c0*/  IADD3 R3, R3, R11, RZ ;  /* 0x0000000b03037210 */ /* 0x000fc60007ffe0ff */
[C---:B------:R-:W-:Y:S02]  /*e8d0*/  IMAD R9, R5.reuse, UR5, R4 ;  /* 0x0000000505097c24 */ /* 0x040fe4000f8e0204 */
[----:B------:R-:W-:Y:S01]  /*e8e0*/  IMAD.WIDE.U32 R2, R5, UR4, R2 ;  /* 0x0000000405027c25 */ /* 0x000fe2000f8e0002 */
[----:B------:R-:W-:-:S03]  /*e8f0*/  ULDC.64 UR4, c[0x0][0xb00] ;  /* 0x0002c00000047ab9 */ /* 0x000fc60000000a00 */
[----:B------:R-:W-:Y:S01]  /*e900*/  IMAD.IADD R5, R3, 0x1, R9 ;  /* 0x0000000103057824 */ /* 0x000fe200078e0209 */
[-C--:B------:R-:W-:Y:S02]  /*e910*/  LEA.HI R9, R8, R8.reuse, RZ, 0x1 ;  /* 0x0000000808097211 */ /* 0x080fe400078f08ff */
[----:B------:R-:W-:Y:S01]  /*e920*/  LEA R4, P0, R2, UR4, 0x2 ;  /* 0x0000000402047c11 */ /* 0x000fe2000f8010ff */
[----:B------:R-:W-:Y:S01]  /*e930*/  ULDC UR4, c[0x0][0xa88] ;  /* 0x0002a20000047ab9 */ /* 0x000fe20000000800 */
[----:B------:R-:W-:Y:S01]  /*e940*/  LOP3.LUT R11, R9, 0xfffffe, RZ, 0xc0, !PT ;  /* 0x00fffffe090b7812 */ /* 0x000fe200078ec0ff */
[----:B------:R-:W-:Y:S01]  /*e950*/  IMAD R6, R6, UR4, RZ ;  /* 0x0000000406067c24 */ /* 0x000fe2000f8e02ff */
[----:B------:R-:W-:Y:S01]  /*e960*/  LOP3.LUT R9, R7, 0x7ffffffc, RZ, 0xc0, !PT ;  /* 0x7ffffffc07097812 */ /* 0x000fe200078ec0ff */
[----:B------:R-:W-:Y:S01]  /*e970*/  IMAD R7, R14, 0x40, R157 ;  /* 0x000000400e077824 */ /* 0x000fe200078e029d */
[----:B------:R-:W-:Y:S02]  /*e980*/  LEA.HI.X R5, R2, UR5, R5, 0x2, P0 ;  /* 0x0000000502057c11 */ /* 0x000fe400080f1405 */
[----:B------:R-:W-:Y:S01]  /*e990*/  IADD3 R11, -R11, R8, RZ ;  /* 0x000000080b0b7210 */ /* 0x000fe20007ffe1ff */
[----:B------:R-:W-:Y:S01]  /*e9a0*/  IMAD.IADD R0, R0, 0x1, -R9 ;  /* 0x0000000100007824 */ /* 0x000fe200078e0a09 */
[----:B------:R-:W-:Y:S01]  /*e9b0*/  ISETP.GE.AND P0, PT, R7, R6, PT ;  /* 0x000000060700720c */ /* 0x000fe20003f06270 */
[----:B------:R0:W1:Y:S02]  /*e9c0*/  SHFL.IDX PT, R2, R4, RZ, 0x1c1f ;  /* 0x001c1fff04027589 */ /* 0x00006400000e0000 */
[----:B------:R-:W-:-:S02]  /*e9d0*/  IMAD R0, R11, 0x80, R0 ;  /* 0x000000800b007824 */ /* 0x000fc400078e0200 */
[----:B------:R0:W2:Y:S03]  /*e9e0*/  SHFL.IDX PT, R3, R5, RZ, 0x1c1f ;  /* 0x001c1fff05037589 */ /* 0x0000a600000e0000 */
[----:B------:R-:W-:-:S05]  /*e9f0*/  SHF.L.U32 R0, R0, 0x1, RZ ;  /* 0x0000000100007819 */ /* 0x000fca00000006ff */
        /* <DEDUP_REMOVED lines=15> */
[----:B------:R-:W-:Y:S01]  /*eaf0*/  VIADD R23, R0, 0x58 ;  /* 0x0000005800177836 */ /* 0x000fe20000000000 */
[----:B------:R-:W-:-:S02]  /*eb00*/  ISETP.GE.AND P1, PT, R17, UR4, PT ;  /* 0x0000000411007c0c */ /* 0x000fc4000bf26270 */
[C---:B------:R-:W-:Y:S02]  /*eb10*/  IADD3 R18, R0.reuse, 0x30, RZ ;  /* 0x0000003000127810 */ /* 0x040fe40007ffe0ff */
        /* <DEDUP_REMOVED lines=9> */
[----:B------:R-:W-:Y:S01]  /*ebb0*/  IADD3 R21, R0, 0x48, RZ ;  /* 0x0000004800157810 */ /* 0x000fe20007ffe0ff */
        /* <DEDUP_REMOVED lines=11> */
[----:B------:R-:W-:Y:S02]  /*ec70*/  ISETP.GE.AND P5, PT, R21, UR4, PT ;  /* 0x0000000415007c0c */ /* 0x000fe4000bfa6270 */
[----:B------:R-:W-:Y:S02]  /*ec80*/  @!P0 LEA.HI R16, R16, R16, RZ, 0x1 ;  /* 0x0000001010108211 */ /* 0x000fe400078f08ff */
[----:B------:R-:W-:-:S02]  /*ec90*/  @!P1 LEA.HI R17, R17, R17, RZ, 0x1 ;  /* 0x0000001111119211 */ /* 0x000fc400078f08ff */
        /* <DEDUP_REMOVED lines=16> */
[----:B------:R-:W-:Y:S01]  /*eda0*/  @!P6 LOP3.LUT R17, R22, 0xfffffffe, RZ, 0xc0, !PT ;  /* 0xfffffffe1611e812 */ /* 0x000fe200078ec0ff */
        /* <DEDUP_REMOVED lines=66> */
[----:B0-----:R-:W-:Y:S02]  /*f1d0*/  @!P0 LOP3.LUT R9, R23, 0xfffffffe, RZ, 0xc0, !PT ;  /* 0xfffffffe17098812 */ /* 0x001fe400078ec0ff */
[----:B------:R-:W-:Y:S02]  /*f1e0*/  @!P2 LEA.HI R18, R18, R18, RZ, 0x1 ;  /* 0x000000121212a211 */ /* 0x000fe400078f08ff */
[----:B------:R-:W-:Y:S01]  /*f1f0*/  @!P3 LEA.HI R19, R19, R19, RZ, 0x1 ;  /* 0x000000131313b211 */ /* 0x000fe200078f08ff */
[----:B------:R-:W-:Y:S01]  /*f200*/  @!P0 IMAD.WIDE R8, R9, 0x4, R2 ;  /* 0x0000000409088825 */ /* 0x000fe200078e0202 */
[----:B-1----:R-:W-:-:S02]  /*f210*/  @!P1 LOP3.LUT R11, R24, 0xfffffffe, RZ, 0xc0, !PT ;  /* 0xfffffffe180b9812 */ /* 0x002fc400078ec0ff */
[----:B------:R-:W-:Y:S02]  /*f220*/  @!P4 LEA.HI R20, R20, R20, RZ, 0x1 ;  /* 0x000000141414c211 */ /* 0x000fe400078f08ff */
[----:B--2---:R-:W-:Y:S01]  /*f230*/  @!P2 LOP3.LUT R13, R18, 0xfffffffe, RZ, 0xc0, !PT ;  /* 0xfffffffe120da812 */ /* 0x004fe200078ec0ff */
[--C-:B------:R-:W-:Y:S01]  /*f240*/  @!P1 IMAD.WIDE R10, R11, 0x4, R2.reuse ;  /* 0x000000040b0a9825 */ /* 0x100fe200078e0202 */
[----:B------:R-:W-:Y:S01]  /*f250*/  @!P5 LEA.HI R21, R21, R21, RZ, 0x1 ;  /* 0x000000151515d211 */ /* 0x000fe200078f08ff */
[----:B------:R0:W-:Y:S01]  /*f260*/  @!P0 ST.E.64 desc[UR36][R8.64], R96 ;  /* 0x0000006008008985 */ /* 0x0001e2000c101b24 */
[----:B------:R-:W-:Y:S01]  /*f270*/  @!P3 LOP3.LUT R19, R19, 0xfffffffe, RZ, 0xc0, !PT ;  /* 0xfffffffe1313b812 */ /* 0x000fe200078ec0ff */
[----:B------:R-:W-:Y:S01]  /*f280*/  @!P2 IMAD.WIDE R12, R13, 0x4, R2 ;  /* 0x000000040d0ca825 */ /* 0x000fe200078e0202 */
[----:B------:R-:W-:Y:S01]  /*f290*/  @!P6 LEA.HI R22, R22, R22, RZ, 0x1 ;  /* 0x000000161616e211 */ /* 0x000fe200078f08ff */
[----:B------:R1:W-:Y:S01]  /*f2a0*/  @!P1 ST.E.64 desc[UR36][R10.64], R100 ;  /* 0x000000640a009985 */ /* 0x0003e2000c101b24 */
[----:B---3--:R-:W-:Y:S01]  /*f2b0*/  @!P4 LOP3.LUT R15, R20, 0xfffffffe, RZ, 0xc0, !PT ;  /* 0xfffffffe140fc812 */ /* 0x008fe200078ec0ff */
[----:B------:R-:W-:Y:S01]  /*f2c0*/  VIADD R18, R0, 0xc8 ;  /* 0x000000c800127836 */ /* 0x000fe20000000000 */
[----:B------:R-:W-:Y:S01]  /*f2d0*/  @!P5 LOP3.LUT R21, R21, 0xfffffffe, RZ, 0xc0, !PT ;  /* 0xfffffffe1515d812 */ /* 0x000fe200078ec0ff */
[----:B------:R2:W-:Y:S01]  /*f2e0*/  @!P2 ST.E.64 desc[UR36][R12.64], R104 ;  /* 0x000000680c00a985 */ /* 0x0005e2000c101b24 */
[----:B----4-:R-:W-:-:S02]  /*f2f0*/  @!P6 LOP3.LUT R17, R22, 0xfffffffe, RZ, 0xc0, !PT ;  /* 0xfffffffe1611e812 */ /* 0x010fc400078ec0ff */
[----:B------:R-:W-:Y:S02]  /*f300*/  IADD3 R20, R0, 0xd8, RZ ;  /* 0x000000d800147810 */ /* 0x000fe40007ffe0ff */
[----:B------:R-:W-:Y:S01]  /*f310*/  ISETP.GE.AND P0, PT, R18, UR4, PT ;  /* 0x0000000412007c0c */ /* 0x000fe2000bf06270 */
[----:B0-----:R-:W-:Y:S01]  /*f320*/  @!P3 IMAD.WIDE R8, R19, 0x4, R2 ;  /* 0x000000041308b825 */ /* 0x001fe200078e0202 */
[----:B------:R-:W-:-:S03]  /*f330*/  ISETP.GE.AND P2, PT, R20, UR4, PT ;  /* 0x0000000414007c0c */ /* 0x000fc6000bf46270 */
[--C-:B-1----:R-:W-:Y:S01]  /*f340*/  @!P4 IMAD.WIDE R10, R15, 0x4, R2.reuse ;  /* 0x000000040f0ac825 */ /* 0x102fe200078e0202 */
[----:B------:R0:W-:Y:S03]  /*f350*/  @!P3 ST.E.64 desc[UR36][R8.64], R108 ;  /* 0x0000006c0800b985 */ /* 0x0001e6000c101b24 */
[--C-:B------:R-:W-:Y:S01]  /*f360*/  @!P5 IMAD.WIDE R14, R21, 0x4, R2.reuse ;  /* 0x00000004150ed825 */ /* 0x100fe200078e0202 */
[----:B------:R1:W-:Y:S01]  /*f370*/  @!P4 ST.E.64 desc[UR36][R10.64], R112 ;  /* 0x000000700a00c985 */ /* 0x0003e2000c101b24 */
[C---:B--2---:R-:W-:Y:S02]  /*f380*/  IADD3 R13, R0.reuse, 0xf0, RZ ;  /* 0x000000f0000d7810 */ /* 0x044fe40007ffe0ff */
[----:B------:R-:W-:Y:S01]  /*f390*/  VIADD R19, R0, 0xd0 ;  /* 0x000000d000137836 */ /* 0x000fe20000000000 */
[----:B------:R2:W-:Y:S01]  /*f3a0*/  @!P5 ST.E.64 desc[UR36][R14.64], R116 ;  /* 0x000000740e00d985 */ /* 0x0005e2000c101b24 */
[----:B------:R-:W-:Y:S01]  /*f3b0*/  @!P6 IMAD.WIDE R16, R17, 0x4, R2 ;  /* 0x000000041110e825 */ /* 0x000fe200078e0202 */
[----:B------:R-:W-:-:S02]  /*f3c0*/  ISETP.GE.AND P5, PT, R13, UR4, PT ;  /* 0x000000040d007c0c */ /* 0x000fc4000bfa6270 */
[----:B------:R-:W-:Y:S01]  /*f3d0*/  ISETP.GE.AND P1, PT, R19, UR4, PT ;  /* 0x0000000413007c0c */ /* 0x000fe2000bf26270 */
[C---:B------:R-:W-:Y:S01]  /*f3e0*/  VIADD R21, R0.reuse, 0xe0 ;  /* 0x000000e000157836 */ /* 0x040fe20000000000 */
[----:B------:R3:W-:Y:S01]  /*f3f0*/  @!P6 ST.E.64 desc[UR36][R16.64], R120 ;  /* 0x000000781000e985 */ /* 0x0007e2000c101b24 */
[----:B0-----:R-:W-:Y:S01]  /*f400*/  VIADD R9, R0, 0xf8 ;  /* 0x000000f800097836 */ /* 0x001fe20000000000 */
[----:B------:R-:W-:Y:S01]  /*f410*/  @!P0 LEA.HI R18, R18, R18, RZ, 0x1 ;  /* 0x0000001212128211 */ /* 0x000fe200078f08ff */
[----:B------:R-:W-:Y:S01]  /*f420*/  VIADD R12, R0, 0xe8 ;  /* 0x000000e8000c7836 */ /* 0x000fe20000000000 */
[----:B------:R-:W-:Y:S02]  /*f430*/  ISETP.GE.AND P3, PT, R21, UR4, PT ;  /* 0x0000000415007c0c */ /* 0x000fe4000bf66270 */
[----:B------:R-:W-:Y:S02]  /*f440*/  ISETP.GE.AND P6, PT, R9, UR4, PT ;  /* 0x0000000409007c0c */ /* 0x000fe4000bfc6270 */
[----:B------:R-:W-:-:S02]  /*f450*/  ISETP.GE.AND P4, PT, R12, UR4, PT ;  /* 0x000000040c007c0c */ /* 0x000fc4000bf86270 */
[----:B------:R-:W-:Y:S02]  /*f460*/  @!P2 LEA.HI R20, R20, R20, RZ, 0x1 ;  /* 0x000000141414a211 */ /* 0x000fe400078f08ff */
[----:B------:R-:W-:Y:S02]  /*f470*/  @!P1 LEA.HI R19, R19, R19, RZ, 0x1 ;  /* 0x0000001313139211 */ /* 0x000fe400078f08ff */
[----:B------:R-:W-:Y:S02]  /*f480*/  @!P5 LEA.HI R8, R13, R13, RZ, 0x1 ;  /* 0x0000000d0d08d211 */ /* 0x000fe400078f08ff */
[----:B-1----:R-:W-:Y:S02]  /*f490*/  @!P1 LOP3.LUT R11, R19, 0xfffffffe, RZ, 0xc0, !PT ;  /* 0xfffffffe130b9812 */ /* 0x002fe400078ec0ff */
[----:B------:R-:W-:Y:S02]  /*f4a0*/  @!P3 LEA.HI R21, R21, R21, RZ, 0x1 ;  /* 0x000000151515b211 */ /* 0x000fe400078f08ff */
[----:B------:R-:W-:-:S02]  /*f4b0*/  @!P6 LEA.HI R10, R9, R9, RZ, 0x1 ;  /* 0x00000009090ae211 */ /* 0x000fc400078f08ff */
[----:B------:R-:W-:Y:S02]  /*f4c0*/  @!P4 LEA.HI R12, R12, R12, RZ, 0x1 ;  /* 0x0000000c0c0cc211 */ /* 0x000fe400078f08ff */
[----:B------:R-:W-:Y:S02]  /*f4d0*/  @!P0 LOP3.LUT R9, R18, 0xfffffffe, RZ, 0xc0, !PT ;  /* 0xfffffffe12098812 */ /* 0x000fe400078ec0ff */
[----:B------:R-:W-:Y:S02]  /*f4e0*/  @!P2 LOP3.LUT R13, R20, 0xfffffffe, RZ, 0xc0, !PT ;  /* 0xfffffffe140da812 */ /* 0x000fe400078ec0ff */
[----:B--2---:R-:W-:Y:S02]  /*f4f0*/  @!P3 LOP3.LUT R15, R21, 0xfffffffe, RZ, 0xc0, !PT ;  /* 0xfffffffe150fb812 */ /* 0x004fe400078ec0ff */
[----:B---3--:R-:W-:Y:S01]  /*f500*/  @!P4 LOP3.LUT R17, R12, 0xfffffffe, RZ, 0xc0, !PT ;  /* 0xfffffffe0c11c812 */ /* 0x008fe200078ec0ff */
[----:B------:R-:W-:Y:S01]  /*f510*/  @!P2 IMAD.WIDE R12, R13, 0x4, R2 ;  /* 0x000000040d0ca825 */ /* 0x000fe200078e0202 */
[----:B------:R-:W-:-:S02]  /*f520*/  @!P5 LOP3.LUT R19, R8, 0xfffffffe, RZ, 0xc0, !PT ;  /* 0xfffffffe0813d812 */ /* 0x000fc400078ec0ff */
        /* <DEDUP_REMOVED lines=14> */
.L_x_1775:
[----:B------:R-:W-:Y:S05]  /*f610*/  BSYNC B0 ;  /* 0x0000000000007941 */ /* 0x000fea0003800000 */
.L_x_1774:
        /* <DEDUP_REMOVED lines=15> */
[C---:B------:R-:W-:Y:S01]  /*f710*/  IADD3 R11, R0.reuse, 0x20, RZ ;  /* 0x00000020000b7810 */ /* 0x040fe20007ffe0ff */
        /* <DEDUP_REMOVED lines=8> */
[----:B------:R-:W-:Y:S02]  /*f7a0*/  @!P0 LOP3.LUT R5, R4, 0xfffffffe, RZ, 0xc0, !PT ;  /* 0xfffffffe04058812 */ /* 0x000fe400078ec0ff */
[----:B------:R-:W-:-:S02]  /*f7b0*/  @!P1 LOP3.LUT R7, R6, 0xfffffffe, RZ, 0xc0, !PT ;  /* 0xfffffffe06079812 */ /* 0x000fc400078ec0ff */
[----:B------:R-:W-:Y:S01]  /*f7c0*/  @!P2 LOP3.LUT R9, R8, 0xfffffffe, RZ, 0xc0, !PT ;  /* 0xfffffffe0809a812 */ /* 0x000fe200078ec0ff */
[--C-:B---34-:R-:W-:Y:S01]  /*f7d0*/  @!P0 IMAD.WIDE R4, R5, 0x4, R2.reuse ;  /* 0x0000000405048825 */ /* 0x118fe200078e0202 */
[----:B------:R-:W-:Y:S02]  /*f7e0*/  ISETP.GE.AND P3, PT, R15, UR4, PT ;  /* 0x000000040f007c0c */ /* 0x000fe4000bf66270 */
[----:B------:R-:W-:Y:S01]  /*f7f0*/  ISETP.GE.AND P4, PT, R16, UR4, PT ;  /* 0x0000000410007c0c */ /* 0x000fe2000bf86270 */
[--C-:B------:R-:W-:Y:S01]  /*f800*/  @!P1 IMAD.WIDE R6, R7, 0x4, R2.reuse ;  /* 0x0000000407069825 */ /* 0x100fe200078e0202 */
[----:B------:R0:W-:Y:S01]  /*f810*/  @!P0 ST.E.64 desc[UR36][R4.64], R26 ;  /* 0x0000001a04008985 */ /* 0x0001e2000c101b24 */
[----:B------:R-:W-:Y:S02]  /*f820*/  ISETP.GE.AND P0, PT, R12, UR4, PT ;  /* 0x000000040c007c0c */ /* 0x000fe4000bf06270 */
[----:B------:R-:W-:Y:S01]  /*f830*/  @!P2 IMAD.WIDE R8, R9, 0x4, R2 ;  /* 0x000000040908a825 */ /* 0x000fe200078e0202 */
[----:B------:R1:W-:Y:S01]  /*f840*/  @!P1 ST.E.64 desc[UR36][R6.64], R30 ;  /* 0x0000001e06009985 */ /* 0x0003e2000c101b24 */
[----:B------:R-:W-:-:S02]  /*f850*/  ISETP.GE.AND P1, PT, R13, UR4, PT ;  /* 0x000000040d007c0c */ /* 0x000fc4000bf26270 */
[----:B------:R-:W-:Y:S01]  /*f860*/  @!P5 LEA.HI R10, R10, R10, RZ, 0x1 ;  /* 0x0000000a0a0ad211 */ /* 0x000fe200078f08ff */
[----:B------:R2:W-:Y:S01]  /*f870*/  @!P2 ST.E.64 desc[UR36][R8.64], R34 ;  /* 0x000000220800a985 */ /* 0x0005e2000c101b24 */
[----:B------:R-:W-:Y:S02]  /*f880*/  ISETP.GE.AND P2, PT, R14, UR4, PT ;  /* 0x000000040e007c0c */ /* 0x000fe4000bf46270 */
[----:B------:R-:W-:Y:S02]  /*f890*/  @!P6 LEA.HI R11, R11, R11, RZ, 0x1 ;  /* 0x0000000b0b0be211 */ /* 0x000fe400078f08ff */
[----:B------:R-:W-:Y:S02]  /*f8a0*/  @!P3 LEA.HI R15, R15, R15, RZ, 0x1 ;  /* 0x0000000f0f0fb211 */ /* 0x000fe400078f08ff */
[----:B0-----:R-:W-:Y:S02]  /*f8b0*/  @!P5 LOP3.LUT R5, R10, 0xfffffffe, RZ, 0xc0, !PT ;  /* 0xfffffffe0a05d812 */ /* 0x001fe400078ec0ff */
[----:B------:R-:W-:-:S02]  /*f8c0*/  @!P0 LEA.HI R12, R12, R12, RZ, 0x1 ;  /* 0x0000000c0c0c8211 */ /* 0x000fc400078f08ff */
[----:B-1----:R-:W-:Y:S01]  /*f8d0*/  @!P6 LOP3.LUT R7, R11, 0xfffffffe, RZ, 0xc0, !PT ;  /* 0xfffffffe0b07e812 */ /* 0x002fe200078ec0ff */
[--C-:B------:R-:W-:Y:S01]  /*f8e0*/  @!P5 IMAD.WIDE R4, R5, 0x4, R2.reuse ;  /* 0x000000040504d825 */ /* 0x100fe200078e0202 */
[----:B------:R-:W-:Y:S02]  /*f8f0*/  @!P1 LEA.HI R13, R13, R13, RZ, 0x1 ;  /* 0x0000000d0d0d9211 */ /* 0x000fe400078f08ff */
        /* <DEDUP_REMOVED lines=11> */
[C---:B------:R-:W-:Y:S01]  /*f9b0*/  VIADD R16, R0.reuse, 0x70 ;  /* 0x0000007000107836 */ /* 0x040fe20000000000 */
[----:B------:R-:W-:Y:S02]  /*f9c0*/  IADD3 R18, R0, 0x50, RZ ;  /* 0x0000005000127810 */ /* 0x000fe40007ffe0ff */
[----:B------:R-:W-:Y:S01]  /*f9d0*/  ISETP.GE.AND P6, PT, R19, UR4, PT ;  /* 0x0000000413007c0c */ /* 0x000fe2000bfc6270 */
[--C-:B0-----:R-:W-:Y:S01]  /*f9e0*/  @!P0 IMAD.WIDE R4, R9, 0x4, R2.reuse ;  /* 0x0000000409048825 */ /* 0x101fe200078e0202 */
[----:B------:R-:W-:Y:S02]  /*f9f0*/  ISETP.GE.AND P5, PT, R18, UR4, PT ;  /* 0x0000000412007c0c */ /* 0x000fe4000bfa6270 */
[----:B------:R-:W-:Y:S01]  /*fa00*/  IADD3 R20, R0, 0x80, RZ ;  /* 0x0000008000147810 */ /* 0x000fe20007ffe0ff */
[--C-:B-1----:R-:W-:Y:S01]  /*fa10*/  @!P1 IMAD.WIDE R6, R13, 0x4, R2.reuse ;  /* 0x000000040d069825 */ /* 0x102fe200078e0202 */
[----:B------:R0:W-:Y:S02]  /*fa20*/  @!P0 ST.E.64 desc[UR36][R4.64], R46 ;  /* 0x0000002e04008985 */ /* 0x0001e4000c101b24 */
[----:B------:R-:W-:Y:S01]  /*fa30*/  ISETP.GE.AND P0, PT, R20, UR4, PT ;  /* 0x0000000414007c0c */ /* 0x000fe2000bf06270 */
[--C-:B------:R-:W-:Y:S01]  /*fa40*/  @!P2 IMAD.WIDE R8, R11, 0x4, R2.reuse ;  /* 0x000000040b08a825 */ /* 0x100fe200078e0202 */
[----:B------:R1:W-:Y:S03]  /*fa50*/  @!P1 ST.E.64 desc[UR36][R6.64], R50 ;  /* 0x0000003206009985 */ /* 0x0003e6000c101b24 */
        /* <DEDUP_REMOVED lines=38> */
[----:B------:R0:W-:Y:S03]  /*fcc0*/  @!P4 ST.E.64 desc[UR36][R4.64], R74 ;  /* 0x0000004a0400c985 */ /* 0x0001e6000c101b24 */
[----:B------:R-:W-:Y:S01]  /*fcd0*/  @!P2 IMAD.WIDE R8, R11, 0x4, R2 ;  /* 0x000000040b08a825 */ /* 0x000fe200078e0202 */
[----:B------:R1:W-:Y:S01]  /*fce0*/  @!P3 ST.E.64 desc[UR36][R6.64], R78 ;  /* 0x0000004e0600b985 */ /* 0x0003e2000c101b24 */
[----:B------:R-:W-:-:S02]  /*fcf0*/  ISETP.GE.AND P3, PT, R16, UR4, PT ;  /* 0x0000000410007c0c */ /* 0x000fc4000bf66270 */
[--C-:B------:R-:W-:Y:S01]  /*fd00*/  @!P1 IMAD.WIDE R10, R17, 0x4, R2.reuse ;  /* 0x00000004110a9825 */ /* 0x100fe200078e0202 */
[----:B------:R2:W-:Y:S01]  /*fd10*/  @!P2 ST.E.64 desc[UR36][R8.64], R82 ;  /* 0x000000520800a985 */ /* 0x0005e2000c101b24 */
[C---:B------:R-:W-:Y:S02]  /*fd20*/  IADD3 R17, R0.reuse, 0xb0, RZ ;  /* 0x000000b000117810 */ /* 0x040fe40007ffe0ff */
[----:B------:R-:W-:Y:S01]  /*fd30*/  @!P0 IMAD.WIDE R12, R13, 0x4, R2 ;  /* 0x000000040d0c8825 */ /* 0x000fe200078e0202 */
[----:B------:R3:W-:Y:S01]  /*fd40*/  @!P1 ST.E.64 desc[UR36][R10.64], R86 ;  /* 0x000000560a009985 */ /* 0x0007e2000c101b24 */
[----:B------:R-:W-:Y:S02]  /*fd50*/  ISETP.GE.AND P2, PT, R17, UR4, PT ;  /* 0x0000000411007c0c */ /* 0x000fe4000bf46270 */
[----:B------:R-:W-:Y:S01]  /*fd60*/  VIADD R15, R0, 0xa0 ;  /* 0x000000a0000f7836 */ /* 0x000fe20000000000 */
[----:B------:R4:W-:Y:S01]  /*fd70*/  @!P0 ST.E.64 desc[UR36][R12.64], R90 ;  /* 0x0000005a0c008985 */ /* 0x0009e2000c101b24 */
[----:B------:R-:W-:-:S02]  /*fd80*/  ISETP.GE.AND P0, PT, R14, UR4, PT ;  /* 0x000000040e007c0c */ /* 0x000fc4000bf06270 */
[----:B------:R-:W-:Y:S02]  /*fd90*/  ISETP.GE.AND P1, PT, R20, UR4, PT ;  /* 0x0000000414007c0c */ /* 0x000fe4000bf26270 */
[----:B------:R-:W-:Y:S02]  /*fda0*/  ISETP.GE.AND P4, PT, R15, UR4, PT ;  /* 0x000000040f007c0c */ /* 0x000fe4000bf86270 */
[----:B------:R-:W-:Y:S02]  /*fdb0*/  @!P6 LEA.HI R18, R18, R18, RZ, 0x1 ;  /* 0x000000121212e211 */ /* 0x000fe400078f08ff */
[----:B------:R-:W-:Y:S02]  /*fdc0*/  @!P5 LEA.HI R19, R19, R19, RZ, 0x1 ;  /* 0x000000131313d211 */ /* 0x000fe400078f08ff */
[----:B0-----:R-:W-:Y:S01]  /*fdd0*/  @!P6 LOP3.LUT R5, R18, 0xfffffffe, RZ, 0xc0, !PT ;  /* 0xfffffffe1205e812 */ /* 0x001fe200078ec0ff */
[----:B------:R-:W-:Y:S01]  /*fde0*/  VIADD R18, R0, 0xc0 ;  /* 0x000000c000127836 */ /* 0x000fe20000000000 */
[----:B-1----:R-:W-:-:S02]  /*fdf0*/  @!P5 LOP3.LUT R7, R19, 0xfffffffe, RZ, 0xc0, !PT ;  /* 0xfffffffe1307d812 */ /* 0x002fc400078ec0ff */
[----:B------:R-:W-:Y:S01]  /*fe00*/  @!P0 LEA.HI R14, R14, R14, RZ, 0x1 ;  /* 0x0000000e0e0e8211 */ /* 0x000fe200078f08ff */
[--C-:B------:R-:W-:Y:S01]  /*fe10*/  @!P6 IMAD.WIDE R4, R5, 0x4, R2.reuse ;  /* 0x000000040504e825 */ /* 0x100fe200078e0202 */
[----:B------:R-:W-:Y:S02]  /*fe20*/  @!P3 LEA.HI R16, R16, R16, RZ, 0x1 ;  /* 0x000000101010b211 */ /* 0x000fe400078f08ff */
[----:B------:R-:W-:Y:S01]  /*fe30*/  @!P4 LEA.HI R15, R15, R15, RZ, 0x1 ;  /* 0x0000000f0f0fc211 */ /* 0x000fe200078f08ff */
[----:B------:R-:W-:Y:S01]  /*fe40*/  @!P5 IMAD.WIDE R6, R7, 0x4, R2 ;  /* 0x000000040706d825 */ /* 0x000fe200078e0202 */
[----:B------:R-:W-:Y:S01]  /*fe50*/  @!P2 LEA.HI R17, R17, R17, RZ, 0x1 ;  /* 0x000000111111a211 */ /* 0x000fe200078f08ff */
[----:B------:R0:W-:Y:S01]  /*fe60*/  @!P6 ST.E.64 desc[UR36][R4.64], R94 ;  /* 0x0000005e0400e985 */ /* 0x0001e2000c101b24 */
[----:B------:R-:W-:Y:S02]  /*fe70*/  @!P1 LEA.HI R20, R20, R20, RZ, 0x1 ;  /* 0x0000001414149211 */ /* 0x000fe400078f08ff */
[----:B--2---:R-:W-:Y:S01]  /*fe80*/  @!P0 LOP3.LUT R9, R14, 0xfffffffe, RZ, 0xc0, !PT ;  /* 0xfffffffe0e098812 */ /* 0x004fe200078ec0ff */
[----:B------:R1:W-:Y:S01]  /*fe90*/  @!P5 ST.E.64 desc[UR36][R6.64], R98 ;  /* 0x000000620600d985 */ /* 0x0003e2000c101b24 */
[----:B------:R-:W-:Y:S01]  /*fea0*/  @!P4 LOP3.LUT R15, R15, 0xfffffffe, RZ, 0xc0, !PT ;  /* 0xfffffffe0f0fc812 */ /* 0x000fe200078ec0ff */
[----:B------:R-:W-:Y:S01]  /*feb0*/  VIADD R14, R0, 0xd0 ;  /* 0x000000d0000e7836 */ /* 0x000fe20000000000 */
[----:B---3--:R-:W-:-:S02]  /*fec0*/  @!P3 LOP3.LUT R11, R16, 0xfffffffe, RZ, 0xc0, !PT ;  /* 0xfffffffe100bb812 */ /* 0x008fc400078ec0ff */
[----:B------:R-:W-:Y:S02]  /*fed0*/  @!P2 LOP3.LUT R17, R17, 0xfffffffe, RZ, 0xc0, !PT ;  /* 0xfffffffe1111a812 */ /* 0x000fe400078ec0ff */
[----:B----4-:R-:W-:Y:S01]  /*fee0*/  @!P1 LOP3.LUT R13, R20, 0xfffffffe, RZ, 0xc0, !PT ;  /* 0xfffffffe140d9812 */ /* 0x010fe200078ec0ff */
[C---:B------:R-:W-:Y:S01]  /*fef0*/  VIADD R20, R0.reuse, 0xf0 ;  /* 0x000000f000147836 */ /* 0x040fe20000000000 */
[----:B------:R-:W-:Y:S01]  /*ff00*/  IADD3 R19, R0, 0xc8, RZ ;  /* 0x000000c800137810 */ /* 0x000fe20007ffe0ff */
[--C-:B0-----:R-:W-:Y:S01]  /*ff10*/  @!P0 IMAD.WIDE R4, R9, 0x4, R2.reuse ;  /* 0x0000000409048825 */ /* 0x101fe200078e0202 */
[----:B------:R-:W-:Y:S02]  /*ff20*/  ISETP.GE.AND P5, PT, R18, UR4, PT ;  /* 0x0000000412007c0c */ /* 0x000fe4000bfa6270 */
[----:B------:R-:W-:Y:S01]  /*ff30*/  ISETP.GE.AND P6, PT, R19, UR4, PT ;  /* 0x0000000413007c0c */ /* 0x000fe2000bfc6270 */
[----:B-1----:R-:W-:Y:S01]  /*ff40*/  @!P4 IMAD.WIDE R6, R15, 0x4, R2 ;  /* 0x000000040f06c825 */ /* 0x002fe200078e0202 */
[----:B------:R0:W-:Y:S01]  /*ff50*/  @!P0 ST.E.64 desc[UR36][R4.64], R102 ;  /* 0x0000006604008985 */ /* 0x0001e2000c101b24 */
[----:B------:R-:W-:-:S02]  /*ff60*/  IADD3 R16, R0, 0xe0, RZ ;  /* 0x000000e000107810 */ /* 0x000fc40007ffe0ff */
[--C-:B------:R-:W-:Y:S01]  /*ff70*/  @!P3 IMAD.WIDE R8, R11, 0x4, R2.reuse ;  /* 0x000000040b08b825 */ /* 0x100fe200078e0202 */
[----:B------:R1:W-:Y:S01]  /*ff80*/  @!P4 ST.E.64 desc[UR36][R6.64], R106 ;  /* 0x0000006a0600c985 */ /* 0x0003e2000c101b24 */
[----:B------:R-:W-:Y:S02]  /*ff90*/  ISETP.GE.AND P0, PT, R14, UR4, PT ;  /* 0x000000040e007c0c */ /* 0x000fe4000bf06270 */
[--C-:B------:R-:W-:Y:S01]  /*ffa0*/  @!P2 IMAD.WIDE R10, R17, 0x4, R2.reuse ;  /* 0x00000004110aa825 */ /* 0x100fe200078e0202 */
[----:B------:R2:W-:Y:S01]  /*ffb0*/  @!P3 ST.E.64 desc[UR36][R8.64], R110 ;  /* 0x0000006e0800b985 */ /* 0x0005e2000c101b24 */
[----:B------:R-:W-:Y:S02]  /*ffc0*/  ISETP.GE.AND P4, PT, R20, UR4, PT ;  /* 0x0000000414007c0c */ /* 0x000fe4000bf86270 */
[----:B------:R-:W-:Y:S01]  /*ffd0*/  @!P1 IMAD.WIDE R12, R13, 0x4, R2 ;  /* 0x000000040d0c9825 */ /* 0x000fe200078e0202 */
[----:B------:R3:W-:Y:S01]  /*ffe0*/  @!P2 ST.E.64 desc[UR36][R10.64], R114 ;  /* 0x000000720a00a985 */ /* 0x0007e2000c101b24 */
[----:B------:R-:W-:-:S02]  /*fff0*/  ISETP.GE.AND P2, PT, R16, UR4, PT ;  /* 0x0000000410007c0c */ /* 0x000fc4000bf46270 */
[C---:B------:R-:W-:Y:S01]  /*10000*/  VIADD R15, R0.reuse, 0xd8 ;  /* 0x000000d8000f7836 */ /* 0x040fe20000000000 */
[----:B------:R4:W-:Y:S01]  /*10010*/  @!P1 ST.E.64 desc[UR36][R12.64], R118 ;  /* 0x000000760c009985 */ /* 0x0009e2000c101b24 */
[----:B------:R-:W-:Y:S01]  /*10020*/  VIADD R17, R0, 0xe8 ;  /* 0x000000e800117836 */ /* 0x000fe20000000000 */
[----:B------:R-:W-:Y:S02]  /*10030*/  @!P5 LEA.HI R18, R18, R18, RZ, 0x1 ;  /* 0x000000121212d211 */ /* 0x000fe400078f08ff */
[----:B------:R-:W-:Y:S02]  /*10040*/  ISETP.GE.AND P1, PT, R15, UR4, PT ;  /* 0x000000040f007c0c */ /* 0x000fe4000bf26270 */
[----:B------:R-:W-:Y:S02]  /*10050*/  ISETP.GE.AND P3, PT, R17, UR4, PT ;  /* 0x0000000411007c0c */ /* 0x000fe4000bf66270 */
[----:B------:R-:W-:Y:S02]  /*10060*/  @!P6 LEA.HI R19, R19, R19, RZ, 0x1 ;  /* 0x000000131313e211 */ /* 0x000fe400078f08ff */
[----:B0-----:R-:W-:-:S02]  /*10070*/  @!P5 LOP3.LUT R5, R18, 0xfffffffe, RZ, 0xc0, !PT ;  /* 0xfffffffe1205d812 */ /* 0x001fc400078ec0ff */
        /* <DEDUP_REMOVED lines=33> */
.L_x_1772:
[----:B------:R-:W1:Y:S02]  /*10290*/  S2R R0, SR_TID.X ;  /* 0x0000000000007919 */ /* 0x000e640000002100 */
[----:B-1----:R-:W-:-:S05]  /*102a0*/  VIADD R2, R0, 0xffffff80 ;  /* 0xffffff8000027836 */ /* 0x002fca0000000000 */
[----:B------:R-:W-:-:S13]  /*102b0*/  ISETP.GT.AND P0, PT, R2, 0x3f, PT ;  /* 0x0000003f0200780c */ /* 0x000fda0003f04270 */
[----:B------:R-:W-:Y:S05]  /*102c0*/  @P0 BRA `(.L_x_1667) ;  /* 0x0000003c00d00947 */ /* 0x000fea0003800000 */
[----:B------:R-:W1:Y:S01]  /*102d0*/  S2R R3, SR_CTAID.X ;  /* 0x0000000000037919 */ /* 0x000e620000002500 */
[----:B------:R-:W2:Y:S01]  /*102e0*/  LDC R6, c[0x0][0xbe8] ;  /* 0x0002fa00ff067b82 */ /* 0x000ea20000000800 */
[----:B------:R-:W-:Y:S01]  /*102f0*/  ULDC UR4, c[0x0][0xa88] ;  /* 0x0002a20000047ab9 */ /* 0x000fe20000000800 */
[----:B-1----:R-:W-:Y:S02]  /*10300*/  IMAD R0, R3, 0x40, R0 ;  /* 0x0000004003007824 */ /* 0x002fe400078e0200 */
[----:B--2---:R-:W-:-:S03]  /*10310*/  IMAD R3, R6, UR4, RZ ;  /* 0x0000000406037c24 */ /* 0x004fc6000f8e02ff */
[----:B------:R-:W-:-:S04]  /*10320*/  IADD3 R0, R0, -0x80, RZ ;  /* 0xffffff8000007810 */ /* 0x000fc80007ffe0ff */
[----:B------:R-:W-:-:S13]  /*10330*/  ISETP.GE.AND P0, PT, R0, R3, PT ;  /* 0x000000030000720c */ /* 0x000fda0003f06270 */
[----:B------:R-:W-:Y:S05]  /*10340*/  @P0 BRA `(.L_x_1667) ;  /* 0x0000003c00b00947 */ /* 0x000fea0003800000 */
[----:B------:R-:W-:Y:S01]  /*10350*/  ISETP.NE.AND P0, PT, R6, 0x1, PT ;  /* 0x000000010600780c */ /* 0x000fe20003f05270 */
[----:B------:R-:W1:Y:S01]  /*10360*/  S2UR UR4, SR_CTAID.Z ;  /* 0x00000000000479c3 */ /* 0x000e620000002700 */
[----:B------:R-:W-:Y:S01]  /*10370*/  SHF.R.S32.HI R5, RZ, 0x1f, R18 ;  /* 0x0000001fff057819 */ /* 0x000fe20000011412 */
[----:B------:R-:W-:Y:S02]  /*10380*/  ULDC.64 UR6, c[0x0][0xbd0] ;  /* 0x0002f40000067ab9 */ /* 0x000fe40000000a00 */
[----:B------:R-:W-:-:S04]  /*10390*/  IMAD.WIDE.U32 R2, R18, UR6, RZ ;  /* 0x0000000612027c25 */ /* 0x000fc8000f8e00ff */
[----:B------:R-:W2:Y:S01]  /*103a0*/  LDC.64 R12, c[0x0][0xbd8] ;  /* 0x0002f600ff0c7b82 */ /* 0x000ea20000000a00 */
[----:B------:R-:W-:-:S04]  /*103b0*/  IMAD R5, R5, UR6, RZ ;  /* 0x0000000605057c24 */ /* 0x000fc8000f8e02ff */
[----:B------:R-:W-:Y:S02]  /*103c0*/  IMAD R5, R18, UR7, R5 ;  /* 0x0000000712057c24 */ /* 0x000fe4000f8e0205 */
[----:B------:R-:W-:Y:S01]  /*103d0*/  IMAD.MOV R18, RZ, RZ, -R18 ;  /* 0x000000ffff127224 */ /* 0x000fe200078e0a12 */
[----:B0-----:R-:W0:Y:S01]  /*103e0*/  @P0 LDC R9, c[0x0][0xbec] ;  /* 0x0002fb00ff090b82 */ /* 0x001e220000000800 */
[----:B------:R-:W-:Y:S01]  /*103f0*/  IMAD.IADD R3, R3, 0x1, R5 ;  /* 0x0000000103037824 */ /* 0x000fe200078e0205 */
[----:B------:R-:W-:-:S06]  /*10400*/  MOV R5, R0 ;  /* 0x0000000000057202 */ /* 0x000fcc0000000f00 */
[----:B------:R-:W3:Y:S01]  /*10410*/  S2UR UR8, SR_CTAID.Y ;  /* 0x00000000000879c3 */ /* 0x000ee20000002600 */
[----:B-1----:R-:W-:-:S07]  /*10420*/  USHF.R.S32.HI UR5, URZ, 0x1f, UR4 ;  /* 0x0000001f3f057899 */ /* 0x002fce0008011404 */
[----:B------:R-:W3:Y:S01]  /*10430*/  LDC R7, c[0x0][0xc50] ;  /* 0x00031400ff077b82 */ /* 0x000ee20000000800 */
[C---:B--2---:R-:W-:Y:S02]  /*10440*/  IMAD R8, R12.reuse, UR5, RZ ;  /* 0x000000050c087c24 */ /* 0x044fe4000f8e02ff */
[----:B------:R-:W-:-:S04]  /*10450*/  IMAD.WIDE.U32 R2, R12, UR4, R2 ;  /* 0x000000040c027c25 */ /* 0x000fc8000f8e0002 */
[----:B------:R-:W-:Y:S01]  /*10460*/  IMAD R13, R13, UR4, R8 ;  /* 0x000000040d0d7c24 */ /* 0x000fe2000f8e0208 */
[----:B------:R-:W1:Y:S01]  /*10470*/  @P0 LDC R11, c[0x0][0xbf0] ;  /* 0x0002fc00ff0b0b82 */ /* 0x000e620000000800 */
[----:B0-----:R-:W-:Y:S01]  /*10480*/  @P0 IMAD.HI.U32 R4, R0, R9, RZ ;  /* 0x0000000900040227 */ /* 0x001fe200078e00ff */
[----:B------:R-:W-:-:S03]  /*10490*/  ULDC.64 UR4, c[0x0][0xbe0] ;  /* 0x0002f80000047ab9 */ /* 0x000fc60000000a00 */
[----:B------:R-:W-:Y:S02]  /*104a0*/  IMAD.IADD R3, R13, 0x1, R3 ;  /* 0x000000010d037824 */ /* 0x000fe400078e0203 */
[----:B---3--:R-:W-:-:S04]  /*104b0*/  IMAD R9, R7, R18, UR8 ;  /* 0x0000000807097e24 */ /* 0x008fc8000f8e0212 */
[----:B------:R-:W-:Y:S01]  /*104c0*/  IMAD.WIDE.U32 R2, R9, UR4, R2 ;  /* 0x0000000409027c25 */ /* 0x000fe2000f8e0002 */
[----:B-1----:R-:W-:Y:S02]  /*104d0*/  @P0 SHF.R.U32.HI R5, RZ, R11, R4 ;  /* 0x0000000bff050219 */ /* 0x002fe40000011604 */
[----:B------:R-:W-:Y:S02]  /*104e0*/  SHF.R.S32.HI R4, RZ, 0x1f, R9 ;  /* 0x0000001fff047819 */ /* 0x000fe40000011409 */
[----:B------:R-:W-:Y:S01]  /*104f0*/  IADD3 R2, P0, R5, R2, RZ ;  /* 0x0000000205027210 */ /* 0x000fe20007f1e0ff */
[----:B------:R-:W-:Y:S02]  /*10500*/  IMAD.MOV R7, RZ, RZ, -R5 ;  /* 0x000000ffff077224 */ /* 0x000fe400078e0a05 */
[----:B------:R-:W-:Y:S02]  /*10510*/  IMAD R4, R4, UR4, RZ ;  /* 0x0000000404047c24 */ /* 0x000fe4000f8e02ff */
[----:B------:R-:W-:-:S02]  /*10520*/  IMAD R7, R6, R7, R0 ;  /* 0x0000000706077224 */ /* 0x000fc400078e0200 */
[----:B------:R-:W-:Y:S01]  /*10530*/  IMAD R4, R9, UR5, R4 ;  /* 0x0000000509047c24 */ /* 0x000fe2000f8e0204 */
[----:B------:R-:W-:Y:S01]  /*10540*/  SHF.R.S32.HI R9, RZ, 0x1f, R5 ;  /* 0x0000001fff097819 */ /* 0x000fe20000011405 */
[----:B------:R-:W-:Y:S01]  /*10550*/  ULDC.64 UR4, c[0x0][0xbc8] ;  /* 0x0002f20000047ab9 */ /* 0x000fe20000000a00 */
[----:B------:R-:W-:Y:S02]  /*10560*/  SHF.R.S32.HI R0, RZ, 0x1f, R7 ;  /* 0x0000001fff007819 */ /* 0x000fe40000011407 */
[----:B------:R-:W-:-:S03]  /*10570*/  IADD3.X R3, R9, R3, R4, P0, !PT ;  /* 0x0000000309037210 */ /* 0x000fc600007fe404 */
[----:B------:R-:W-:Y:S02]  /*10580*/  IMAD R0, R0, UR4, RZ ;  /* 0x0000000400007c24 */ /* 0x000fe4000f8e02ff */
[----:B------:R-:W-:-:S04]  /*10590*/  IMAD.WIDE.U32 R2, R7, UR4, R2 ;  /* 0x0000000407027c25 */ /* 0x000fc8000f8e0002 */
[----:B------:R-:W-:Y:S01]  /*105a0*/  IMAD R5, R7, UR5, R0 ;  /* 0x0000000507057c24 */ /* 0x000fe2000f8e0200 */
[----:B------:R-:W-:Y:S02]  /*105b0*/  ULDC.64 UR4, c[0x0][0xba8] ;  /* 0x0002ea0000047ab9 */ /* 0x000fe40000000a00 */
[----:B------:R-:W-:Y:S02]  /*105c0*/  LEA R4, P0, R2, UR4, 0x2 ;  /* 0x0000000402047c11 */ /* 0x000fe4000f8010ff */
[----:B------:R-:W-:-:S04]  /*105d0*/  IADD3 R3, R3, R5, RZ ;  /* 0x0000000503037210 */ /* 0x000fc80007ffe0ff */
[----:B------:R-:W-:Y:S01]  /*105e0*/  LEA.HI.X R5, R2, UR5, R3, 0x2, P0 ;  /* 0x0000000502057c11 */ /* 0x000fe200080f1403 */
[----:B------:R-:W-:-:S05]  /*105f0*/  IMAD.MOV.U32 R3, RZ, RZ, -0x800000 ;  /* 0xff800000ff037424 */ /* 0x000fca00078e00ff */
[----:B------:R1:W-:Y:S01]  /*10600*/  STG.E desc[UR36][R4.64], R3 ;  /* 0x0000000304007986 */ /* 0x0003e2000c101924 */
[----:B------:R-:W-:Y:S05]  /*10610*/  BRA `(.L_x_1667) ;  /* 0x0000003800fc7947 */ /* 0x000fea0003800000 */
.L_x_1665:
        /* <DEDUP_REMOVED lines=18> */
.L_x_1776:
[----:B------:R-:W-:Y:S01]  /*10740*/  ULDC UR7, c[0x0][0xc50] ;  /* 0x0003140000077ab9 */ /* 0x000fe20000000800 */
[----:B------:R-:W-:Y:S01]  /*10750*/  UMOV UR40, UR6 ;  /* 0x0000000600287c82 */ /* 0x000fe20008000000 */
[----:B------:R-:W-:-:S11]  /*10760*/  UISETP.NE.AND UP0, UPT, UR7, 0x1, UPT ;  /* 0x000000010700788c */ /* 0x000fd6000bf05270 */
[----:B------:R-:W-:Y:S01]  /*10770*/  @UP0 ULDC UR4, c[0x0][0xc54] ;  /* 0x0003150000040ab9 */ /* 0x000fe20000000800 */
[----:B------:R-:W-:Y:S01]  /*10780*/  @UP0 ULDC UR8, c[0x0][0xc58] ;  /* 0x0003160000080ab9 */ /* 0x000fe20000000800 */
[----:B------:R-:W-:-:S04]  /*10790*/  UIMAD.WIDE.U32 UR4, UR6, UR4, URZ ;  /* 0x00000004060472a5 */ /* 0x000fc8000f8e003f */
[----:B------:R-:W-:-:S12]  /*107a0*/  @UP0 USHF.R.U32.HI UR40, URZ, UR8, UR5 ;  /* 0x000000083f280299 */ /* 0x000fd80008011605 */
.L_x_1777:
[----:B------:R-:W-:Y:S01]  /*107b0*/  ISETP.GE.AND P0, PT, R17, RZ, PT ;  /* 0x000000ff1100720c */ /* 0x000fe20003f06270 */
[----:B------:R-:W-:Y:S01]  /*107c0*/  UIADD3 UR45, -UR40, URZ, URZ ;  /* 0x0000003f282d7290 */ /* 0x000fe2000fffe13f */
[----:B------:R-:W-:Y:S01]  /*107d0*/  IMAD.MOV.U32 R21, RZ, RZ, 0x1 ;  /* 0x00000001ff157424 */ /* 0x000fe200078e00ff */
[----:B------:R-:W-:Y:S01]  /*107e0*/  MOV R0, RZ ;  /* 0x000000ff00007202 */ /* 0x000fe20000000f00 */
[----:B------:R-:W-:Y:S01]  /*107f0*/  IMAD.MOV.U32 R4, RZ, RZ, 0x1 ;  /* 0x00000001ff047424 */ /* 0x000fe200078e00ff */
[----:B------:R-:W-:-:S08]  /*10800*/  UIMAD UR45, UR7, UR45, UR6 ;  /* 0x0000002d072d72a4 */ /* 0x000fd0000f8e0206 */
[----:B------:R-:W-:Y:S05]  /*10810*/  @!P0 BRA `(.L_x_1778) ;  /* 0x0000003400b48947 */ /* 0x000fea0003800000 */
[----:B------:R-:W0:Y:S01]  /*10820*/  LDC.64 R2, c[0x0][0xa28] ;  /* 0x00028a00ff027b82 */ /* 0x000e220000000a00 */
[----:B------:R-:W-:Y:S01]  /*10830*/  IMAD.MOV.U32 R28, RZ, RZ, RZ ;  /* 0x000000ffff1c7224 */ /* 0x000fe200078e00ff */
[----:B------:R-:W-:Y:S01]  /*10840*/  ULDC.64 UR4, c[0x0][0x418] ;  /* 0x0001060000047ab9 */ /* 0x000fe20000000a00 */
[----:B------:R-:W-:Y:S01]  /*10850*/  ULDC UR6, c[0x0][0x448] ;  /* 0x0001120000067ab9 */ /* 0x000fe20000000800 */
[----:B------:R-:W-:Y:S01]  /*10860*/  ULDC UR10, c[0x0][0x2f0] ;  /* 0x0000bc00000a7ab9 */ /* 0x000fe20000000800 */
[----:B------:R-:W-:Y:S01]  /*10870*/  ULDC UR11, c[0x0][0x288] ;  /* 0x0000a200000b7ab9 */ /* 0x000fe20000000800 */
[----:B0-----:R-:W-:-:S04]  /*10880*/  ISETP.NE.U32.AND P0, PT, R2, RZ, PT ;  /* 0x000000ff0200720c */ /* 0x001fc80003f05070 */
[----:B------:R-:W-:-:S13]  /*10890*/  ISETP.NE.AND.EX P0, PT, R3, RZ, PT, P0 ;  /* 0x000000ff0300720c */ /* 0x000fda0003f05300 */
[----:B------:R-:W0:Y:S02]  /*108a0*/  @P0 LDC.64 R2, c[0x0][0xa28] ;  /* 0x00028a00ff020b82 */ /* 0x000e240000000a00 */
[----:B0-----:R-:W-:-:S05]  /*108b0*/  @P0 IMAD.WIDE R2, R17, 0x4, R2 ;  /* 0x0000000411020825 */ /* 0x001fca00078e0202 */
[----:B------:R0:W5:Y:S01]  /*108c0*/  @P0 LDG.E R28, desc[UR36][R2.64] ;  /* 0x00000024021c0981 */ /* 0x000162000c1e1900 */
[----:B------:R-:W1:Y:S01]  /*108d0*/  S2UR UR41, SR_CTAID.X ;  /* 0x00000000002979c3 */ /* 0x000e620000002500 */
[----:B------:R-:W-:Y:S02]  /*108e0*/  UISETP.NE.U32.AND UP0, UPT, UR4, URZ, UPT ;  /* 0x0000003f0400728c */ /* 0x000fe4000bf05070 */
[----:B------:R-:W-:Y:S02]  /*108f0*/  UISETP.NE.AND UP1, UPT, UR6, 0x1, UPT ;  /* 0x000000010600788c */ /* 0x000fe4000bf25270 */
[----:B------:R-:W-:Y:S01]  /*10900*/  UISETP.NE.AND.EX UP0, UPT, UR5, URZ, UPT, UP0 ;  /* 0x0000003f0500728c */ /* 0x000fe2000bf05300 */
[----:B------:R-:W-:Y:S02]  /*10910*/  ULDC UR6, c[0x0][0x424] ;  /* 0x0001090000067ab9 */ /* 0x000fe40000000800 */
[----:B------:R-:W-:Y:S01]  /*10920*/  ULDC.64 UR4, c[0x0][0x9e0] ;  /* 0x0002780000047ab9 */ /* 0x000fe20000000a00 */
[----:B------:R-:W-:-:S02]  /*10930*/  USEL UR9, UR6, 0x1, UP0 ;  /* 0x0000000106097887 */ /* 0x000fc40008000000 */
[----:B------:R-:W-:Y:S02]  /*10940*/  UISETP.GE.AND UP0, UPT, UR5, 0x1, UPT ;  /* 0x000000010500788c */ /* 0x000fe4000bf06270 */
[----:B------:R-:W-:Y:S01]  /*10950*/  UIMAD UR47, UR9, UR10, URZ ;  /* 0x0000000a092f72a4 */ /* 0x000fe2000f8e023f */
[----:B------:R-:W-:Y:S01]  /*10960*/  @UP1 ULDC UR7, c[0x0][0x44c] ;  /* 0x0001130000071ab9 */ /* 0x000fe20000000800 */
[----:B------:R-:W-:Y:S02]  /*10970*/  UIMAD UR9, UR9, UR10, 0x3f ;  /* 0x0000003f090974a4 */ /* 0x000fe4000f8e020a */
[----:B------:R-:W-:Y:S01]  /*10980*/  PLOP3.LUT P1, PT, PT, PT, UP0, 0x80, 0x0 ;  /* 0x000000000000781c */ /* 0x000fe20003f2f008 */
[----:B------:R-:W-:Y:S01]  /*10990*/  @UP1 ULDC UR12, c[0x0][0x450] ;  /* 0x00011400000c1ab9 */ /* 0x000fe20000000800 */
[----:B------:R-:W-:Y:S02]  /*109a0*/  UP2UR UR48, UPR, URZ, 0x2 ;  /* 0x000000023f307883 */ /* 0x000fe40008000000 */
[----:B-1----:R-:W-:-:S04]  /*109b0*/  USHF.L.U32 UR41, UR41, 0x6, URZ ;  /* 0x0000000629297899 */ /* 0x002fc8000800063f */
[----:B------:R-:W-:-:S04]  /*109c0*/  UIADD3 UR8, UR41, 0x3f, URZ ;  /* 0x0000003f29087890 */ /* 0x000fc8000fffe03f */
[----:B------:R-:W-:Y:S02]  /*109d0*/  UIMAD.WIDE.U32 UR6, UR8, UR7, URZ ;  /* 0x00000007080672a5 */ /* 0x000fe4000f8e003f */
[----:B------:R-:W-:Y:S02]  /*109e0*/  UIADD3 UR6, UR47, 0x1, -UR11 ;  /* 0x000000012f067890 */ /* 0x000fe4000fffe80b */
[----:B------:R-:W-:Y:S02]  /*109f0*/  @UP1 USHF.R.U32.HI UR8, URZ, UR12, UR7 ;  /* 0x0000000c3f081299 */ /* 0x000fe40008011607 */
[----:B------:R-:W-:Y:S02]  /*10a00*/  USHF.R.S32.HI UR7, URZ, 0x1f, UR9 ;  /* 0x0000001f3f077899 */ /* 0x000fe40008011409 */
[----:B------:R-:W-:Y:S02]  /*10a10*/  UIADD3 UR6, UR6, UR8, URZ ;  /* 0x0000000806067290 */ /* 0x000fe4000fffe03f */
[----:B------:R-:W-:-:S02]  /*10a20*/  ULEA.HI UR7, UR7, UR9, URZ, 0x6 ;  /* 0x0000000907077291 */ /* 0x000fc4000f8f303f */
[----:B------:R-:W-:Y:S02]  /*10a30*/  UIADD3 UR4, UR6, UR4, URZ ;  /* 0x0000000406047290 */ /* 0x000fe4000fffe03f */
[----:B------:R-:W-:Y:S01]  /*10a40*/  USHF.R.S32.HI UR42, URZ, 0x6, UR7 ;  /* 0x000000063f2a7899 */ /* 0x000fe20008011407 */
[----:B0-----:R-:W-:Y:S11]  /*10a50*/  @!P1 BRA `(.L_x_1779) ;  /* 0x0000000000449947 */ /* 0x001ff60003800000 */
[----:B------:R-:W-:Y:S01]  /*10a60*/  ISETP.LT.AND P0, PT, RZ, UR6, PT ;  /* 0x00000006ff007c0c */ /* 0x000fe2000bf01270 */
[----:B------:R-:W-:-:S12]  /*10a70*/  UIADD3 UR8, UR6, -0x1, URZ ;  /* 0xffffffff06087890 */ /* 0x000fd8000fffe03f */
[----:B------:R-:W-:Y:S05]  /*10a80*/  @P0 BRA `(.L_x_1780) ;  /* 0x00000000001c0947 */ /* 0x000fea0003800000 */
[----:B------:R-:W-:Y:S02]  /*10a90*/  UISETP.NE.AND UP0, UPT, UR5, 0x1, UPT ;  /* 0x000000010500788c */ /* 0x000fe4000bf05270 */
[----:B------:R-:W-:-:S09]  /*10aa0*/  UIADD3 UR8, -UR6, URZ, URZ ;  /* 0x0000003f06087290 */ /* 0x000fd2000fffe13f */
[----:B------:R-:W-:Y:S02]  /*10ab0*/  @UP0 ULDC.64 UR12, c[0x0][0x9e8] ;  /* 0x00027a00000c0ab9 */ /* 0x000fe40000000a00 */
[----:B------:R-:W-:-:S04]  /*10ac0*/  UIMAD.WIDE.U32 UR6, UR8, UR12, URZ ;  /* 0x0000000c080672a5 */ /* 0x000fc8000f8e003f */
[----:B------:R-:W-:-:S04]  /*10ad0*/  @UP0 USHF.R.U32.HI UR8, URZ, UR13, UR7 ;  /* 0x0000000d3f080299 */ /* 0x000fc80008011607 */
[----:B------:R-:W-:Y:S01]  /*10ae0*/  ULOP3.LUT UR8, URZ, UR8, URZ, 0x33, !UPT ;  /* 0x000000083f087292 */ /* 0x000fe2000f8e333f */
[----:B------:R-:W-:Y:S11]  /*10af0*/  BRA `(.L_x_1781) ;  /* 0x0000000000107947 */ /* 0x000ff60003800000 */
.L_x_1780:
[----:B------:R-:W-:-:S11]  /*10b00*/  UISETP.NE.AND UP0, UPT, UR5, 0x1, UPT ;  /* 0x000000010500788c */ /* 0x000fd6000bf05270 */
[----:B------:R-:W-:Y:S02]  /*10b10*/  @UP0 ULDC.64 UR12, c[0x0][0x9e8] ;  /* 0x00027a00000c0ab9 */ /* 0x000fe40000000a00 */
[----:B------:R-:W-:-:S04]  /*10b20*/  UIMAD.WIDE.U32 UR6, UR8, UR12, URZ ;  /* 0x0000000c080672a5 */ /* 0x000fc8000f8e003f */
[----:B------:R-:W-:-:S12]  /*10b30*/  @UP0 USHF.R.U32.HI UR8, URZ, UR13, UR7 ;  /* 0x0000000d3f080299 */ /* 0x000fd80008011607 */
.L_x_1781:
[----:B------:R-:W-:-:S04]  /*10b40*/  UIMAD UR8, UR8, UR5, UR5 ;  /* 0x00000005080872a4 */ /* 0x000fc8000f8e0205 */
[----:B------:R-:W-:-:S04]  /*10b50*/  UISETP.LT.AND UP0, UPT, UR4, UR8, UPT ;  /* 0x000000080400728c */ /* 0x000fc8000bf01270 */
[----:B------:R-:W-:-:S12]  /*10b60*/  USEL UR4, UR4, UR8, UP0 ;  /* 0x0000000804047287 */ /* 0x000fd80008000000 */
.L_x_1779:
[----:B------:R-:W-:Y:S02]  /*10b70*/  UISETP.NE.AND UP0, UPT, UR48, URZ, UPT ;  /* 0x0000003f3000728c */ /* 0x000fe4000bf05270 */
[----:B------:R-:W-:-:S04]  /*10b80*/  UIADD3 UR4, UR4, 0x3f, URZ ;  /* 0x0000003f04047890 */ /* 0x000fc8000fffe03f */
[----:B------:R-:W-:-:S04]  /*10b90*/  USHF.R.S32.HI UR8, URZ, 0x1f, UR4 ;  /* 0x0000001f3f087899 */ /* 0x000fc80008011404 */
[----:B------:R-:W-:Y:S01]  /*10ba0*/  ULEA.HI UR8, UR8, UR4, URZ, 0x6 ;  /* 0x0000000408087291 */ /* 0x000fe2000f8f303f */
[----:B------:R-:W-:Y:S01]  /*10bb0*/  @UP0 ULDC UR6, c[0x0][0x44c] ;  /* 0x0001130000060ab9 */ /* 0x000fe20000000800 */
[----:B------:R-:W-:Y:S01]  /*10bc0*/  @UP0 ULDC UR9, c[0x0][0x450] ;  /* 0x0001140000090ab9 */ /* 0x000fe20000000800 */
[----:B------:R-:W-:Y:S02]  /*10bd0*/  UIMAD.WIDE.U32 UR6, UR41, UR6, URZ ;  /* 0x00000006290672a5 */ /* 0x000fe4000f8e003f */
[----:B------:R-:W-:Y:S01]  /*10be0*/  UMOV UR4, UR41 ;  /* 0x0000002900047c82 */ /* 0x000fe20008000000 */
[----:B------:R-:W-:Y:S02]  /*10bf0*/  USHF.R.S32.HI UR43, URZ, 0x6, UR8 ;  /* 0x000000063f2b7899 */ /* 0x000fe40008011408 */
[----:B------:R-:W-:Y:S02]  /*10c00*/  @UP0 USHF.R.U32.HI UR4, URZ, UR9, UR7 ;  /* 0x000000093f040299 */ /* 0x000fe40008011607 */
[----:B------:R-:W-:-:S02]  /*10c10*/  UISETP.LT.AND UP0, UPT, UR42, UR43, UPT ;  /* 0x0000002b2a00728c */ /* 0x000fc4000bf01270 */
[----:B------:R-:W-:Y:S01]  /*10c20*/  UIADD3 UR4, UR4, -UR11, UR47 ;  /* 0x8000000b04047290 */ /* 0x000fe2000fffe02f */
[----:B------:R-:W-:Y:S01]  /*10c30*/  ULDC UR8, c[0x0][0x9dc] ;  /* 0x0002770000087ab9 */ /* 0x000fe20000000800 */
[----:B------:R-:W-:Y:S02]  /*10c40*/  USEL UR12, UR42, UR43, UP0 ;  /* 0x0000002b2a0c7287 */ /* 0x000fe40008000000 */
[----:B------:R-:W-:Y:S01]  /*10c50*/  UIADD3 UR8, UR4, -UR8, URZ ;  /* 0x8000000804087290 */ /* 0x000fe2000fffe03f */
[----:B------:R-:W-:Y:S11]  /*10c60*/  @!P1 BRA `(.L_x_1782) ;  /* 0x0000000000449947 */ /* 0x000ff60003800000 */
[----:B------:R-:W-:-:S06]  /*10c70*/  UISETP.GT.AND UP0, UPT, UR4, -0x1, UPT ;  /* 0xffffffff0400788c */ /* 0x000fcc000bf04270 */
[----:B------:R-:W-:-:S13]  /*10c80*/  PLOP3.LUT P0, PT, PT, PT, UP0, 0x80, 0x0 ;  /* 0x000000000000781c */ /* 0x000fda0003f0f008 */
[----:B------:R-:W-:Y:S05]  /*10c90*/  @P0 BRA `(.L_x_1783) ;  /* 0x00000000001c0947 */ /* 0x000fea0003800000 */
[----:B------:R-:W-:Y:S02]  /*10ca0*/  UISETP.NE.AND UP0, UPT, UR5, 0x1, UPT ;  /* 0x000000010500788c */ /* 0x000fe4000bf05270 */
[----:B------:R-:W-:-:S09]  /*10cb0*/  ULOP3.LUT UR4, URZ, UR4, URZ, 0x33, !UPT ;  /* 0x000000043f047292 */ /* 0x000fd2000f8e333f */
[----:B------:R-:W-:Y:S02]  /*10cc0*/  @UP0 ULDC.64 UR10, c[0x0][0x9e8] ;  /* 0x00027a00000a0ab9 */ /* 0x000fe40000000a00 */
[----:B------:R-:W-:-:S04]  /*10cd0*/  UIMAD.WIDE.U32 UR6, UR4, UR10, URZ ;  /* 0x0000000a040672a5 */ /* 0x000fc8000f8e003f */
[----:B------:R-:W-:-:S04]  /*10ce0*/  @UP0 USHF.R.U32.HI UR4, URZ, UR11, UR7 ;  /* 0x0000000b3f040299 */ /* 0x000fc80008011607 */
[----:B------:R-:W-:Y:S01]  /*10cf0*/  ULOP3.LUT UR4, URZ, UR4, URZ, 0x33, !UPT ;  /* 0x000000043f047292 */ /* 0x000fe2000f8e333f */
[----:B------:R-:W-:Y:S11]  /*10d00*/  BRA `(.L_x_1784) ;  /* 0x0000000000107947 */ /* 0x000ff60003800000 */
.L_x_1783:
[----:B------:R-:W-:-:S11]  /*10d10*/  UISETP.NE.AND UP0, UPT, UR5, 0x1, UPT ;  /* 0x000000010500788c */ /* 0x000fd6000bf05270 */
[----:B------:R-:W-:Y:S02]  /*10d20*/  @UP0 ULDC.64 UR10, c[0x0][0x9e8] ;  /* 0x00027a00000a0ab9 */ /* 0x000fe40000000a00 */
[----:B------:R-:W-:-:S04]  /*10d30*/  UIMAD.WIDE.U32 UR6, UR4, UR10, URZ ;  /* 0x0000000a040672a5 */ /* 0x000fc8000f8e003f */
[----:B------:R-:W-:-:S12]  /*10d40*/  @UP0 USHF.R.U32.HI UR4, URZ, UR11, UR7 ;  /* 0x0000000b3f040299 */ /* 0x000fd80008011607 */
.L_x_1784:
[----:B------:R-:W-:-:S04]  /*10d50*/  UIMAD UR4, UR4, UR5, URZ ;  /* 0x00000005040472a4 */ /* 0x000fc8000f8e023f */
[----:B------:R-:W-:-:S04]  /*10d60*/  UISETP.LT.AND UP0, UPT, UR8, UR4, UPT ;  /* 0x000000040800728c */ /* 0x000fc8000bf01270 */
[----:B------:R-:W-:-:S12]  /*10d70*/  USEL UR8, UR8, UR4, !UP0 ;  /* 0x0000000408087287 */ /* 0x000fd8000c000000 */
.L_x_1782:
[----:B------:R-:W-:Y:S02]  /*10d80*/  USHF.R.S32.HI UR4, URZ, 0x1f, UR8 ;  /* 0x0000001f3f047899 */ /* 0x000fe40008011408 */
[----:B------:R-:W-:Y:S02]  /*10d90*/  USHF.R.U32.HI UR9, URZ, 0x10, UR45 ;  /* 0x000000103f097899 */ /* 0x000fe4000801162d */
[----:B------:R-:W-:Y:S02]  /*10da0*/  ULEA.HI UR4, UR4, UR8, URZ, 0x6 ;  /* 0x0000000804047291 */ /* 0x000fe4000f8f303f */
[----:B------:R-:W-:Y:S02]  /*10db0*/  ULOP3.LUT UR45, UR45, 0xffff, URZ, 0xc0, !UPT ;  /* 0x0000ffff2d2d7892 */ /* 0x000fe4000f8ec03f */
[----:B------:R-:W-:Y:S01]  /*10dc0*/  USHF.R.S32.HI UR4, URZ, 0x6, UR4 ;  /* 0x000000063f047899 */ /* 0x000fe20008011404 */
[----:B------:R-:W-:-:S03]  /*10dd0*/  UMOV UR38, URZ ;  /* 0x0000003f00267c82 */ /* 0x000fc60008000000 */
[----:B------:R-:W-:-:S04]  /*10de0*/  UISETP.LT.AND UP0, UPT, URZ, UR4, UPT ;  /* 0x000000043f00728c */ /* 0x000fc8000bf01270 */
[----:B------:R-:W-:Y:S02]  /*10df0*/  USEL UR44, URZ, UR4, !UP0 ;  /* 0x000000043f2c7287 */ /* 0x000fe4000c000000 */
[----:B------:R-:W-:Y:S02]  /*10e00*/  UISETP.NE.AND UP0, UPT, UR9, URZ, UPT ;  /* 0x0000003f0900728c */ /* 0x000fe4000bf05270 */
[----:B------:R-:W-:-:S06]  /*10e10*/  UISETP.GT.AND UP1, UPT, UR12, UR44, UPT ;  /* 0x0000002c0c00728c */ /* 0x000fcc000bf24270 */
[----:B------:R-:W-:-:S03]  /*10e20*/  PLOP3.LUT P0, PT, PT, PT, UP1, 0x80, 0x0 ;  /* 0x000000000000781c */ /* 0x000fc60003f0f018 */
[----:B------:R-:W-:-:S10]  /*10e30*/  @!UP0 ULDC UR9, c[0x0][0x9f0] ;  /* 0x00027c0000098ab9 */ /* 0x000fd40000000800 */
[----:B------:R-:W-:Y:S05]  /*10e40*/  @!P0 BRA `(.L_x_1785) ;  /* 0x00000000007c8947 */ /* 0x000fea0003800000 */
[----:B------:R-:W-:Y:S01]  /*10e50*/  IABS R0, UR9 ;  /* 0x0000000900007c13 */ /* 0x000fe20008000000 */
[----:B------:R-:W-:Y:S02]  /*10e60*/  UIADD3 UR4, UR9, -0x1, UR12 ;  /* 0xffffffff09047890 */ /* 0x000fe4000fffe00c */
[----:B------:R-:W-:Y:S02]  /*10e70*/  IABS R4, UR9 ;  /* 0x0000000900047c13 */ /* 0x000fe40008000000 */
[----:B------:R-:W-:Y:S01]  /*10e80*/  R2UR UR10, R0 ;  /* 0x00000000000a72ca */ /* 0x000fe200000e0000 */
[----:B------:R-:W-:-:S03]  /*10e90*/  UIADD3 UR6, -UR44, UR4, URZ ;  /* 0x000000042c067290 */ /* 0x000fc6000fffe13f */
[----:B------:R-:W-:-:S03]  /*10ea0*/  UMOV UR4, URZ ;  /* 0x0000003f00047c82 */ /* 0x000fc60008000000 */
[----:B------:R-:W-:Y:S01]  /*10eb0*/  IABS R3, UR6 ;  /* 0x0000000600037c13 */ /* 0x000fe20008000000 */
[----:B------:R-:W-:-:S03]  /*10ec0*/  ULOP3.LUT UR6, UR6, UR9, URZ, 0x3c, !UPT ;  /* 0x0000000906067292 */ /* 0x000fc6000f8e3c3f */
[----:B------:R-:W-:Y:S02]  /*10ed0*/  R2UR UR8, R3 ;  /* 0x00000000030872ca */ /* 0x000fe400000e0000 */
[----:B------:R-:W0:Y:S08]  /*10ee0*/  I2F.RP R0, UR10 ;  /* 0x0000000a00007d06 */ /* 0x000e300008209400 */
[----:B0-----:R-:W0:Y:S02]  /*10ef0*/  MUFU.RCP R0, R0 ;  /* 0x0000000000007308 */ /* 0x001e240000001000 */
        /* <DEDUP_REMOVED lines=20> */
.L_x_1785:
[----:B------:R-:W-:Y:S02]  /*11040*/  UIMAD UR49, UR45, UR38, UR44 ;  /* 0x000000262d3172a4 */ /* 0x000fe4000f8e022c */
[----:B------:R-:W-:Y:S01]  /*11050*/  IMAD.U32 R0, RZ, RZ, UR38 ;  /* 0x00000026ff007e24 */ /* 0x000fe2000f8e00ff */
[----:B------:R-:W-:Y:S01]  /*11060*/  MOV R4, 0x1 ;  /* 0x0000000100047802 */ /* 0x000fe20000000f00 */
[----:B------:R-:W-:Y:S02]  /*11070*/  IMAD.MOV.U32 R21, RZ, RZ, 0x1 ;  /* 0x00000001ff157424 */ /* 0x000fe400078e00ff */
[----:B------:R-:W-:-:S04]  /*11080*/  MOV R25, UR49 ;  /* 0x0000003100197c02 */ /* 0x000fc80008000f00 */
        /* <DEDUP_REMOVED lines=27> */
.L_x_1786:
        /* <DEDUP_REMOVED lines=20> */
.L_x_1788:
        /* <DEDUP_REMOVED lines=15> */
.L_x_1787:
        /* <DEDUP_REMOVED lines=39> */
[----:B------:R-:W-:Y:S01]  /*116e0*/  IMAD.MOV R0, RZ, RZ, -R7 ;  /* 0x000000ffff007224 */ /* 0x000fe200078e0a07 */
[----:B------:R-:W-:Y:S02]  /*116f0*/  LOP3.LUT R16, R16, 0xffffffdf, RZ, 0xc0, !PT ;  /* 0xffffffdf10107812 */ /* 0x000fe400078ec0ff */
[----:B------:R-:W-:Y:S01]  /*11700*/  CS2R R26, SRZ ;  /* 0x00000000001a7805 */ /* 0x000fe2000001ff00 */
        /* <DEDUP_REMOVED lines=10> */
[----:B------:R-:W-:Y:S02]  /*117b0*/  ISETP.GE.AND P2, PT, R2, UR4, PT ;  /* 0x0000000402007c0c */ /* 0x000fe4000bf46270 */
[----:B------:R-:W-:Y:S02]  /*117c0*/  LOP3.LUT R3, R22, 0x180, RZ, 0xfc, !PT ;  /* 0x0000018016037812 */ /* 0x000fe400078efcff */
[----:B------:R-:W-:Y:S02]  /*117d0*/  @P6 LOP3.LUT R16, R16, 0x20, RZ, 0xfc, !PT ;  /* 0x0000002010106812 */ /* 0x000fe400078efcff */
[----:B------:R-:W-:Y:S02]  /*117e0*/  ISETP.GE.AND P5, PT, R22, UR4, PT ;  /* 0x0000000416007c0c */ /* 0x000fe4000bfa6270 */
[----:B------:R-:W-:-:S02]  /*117f0*/  LOP3.LUT R16, R16, 0xffffffef, RZ, 0xc0, !PT ;  /* 0xffffffef10107812 */ /* 0x000fc400078ec0ff */
[----:B------:R-:W-:Y:S02]  /*11800*/  SEL R0, RZ, 0xffffffff, P6 ;  /* 0xffffffffff007807 */ /* 0x000fe40003000000 */
[----:B------:R-:W-:Y:S02]  /*11810*/  @P4 LOP3.LUT R16, R16, 0x10, RZ, 0xfc, !PT ;  /* 0x0000001010104812 */ /* 0x000fe400078efcff */
[----:B------:R-:W-:Y:S02]  /*11820*/  LOP3.LUT R2, R22, 0x140, RZ, 0xfc, !PT ;  /* 0x0000014016027812 */ /* 0x000fe400078efcff */
[----:B------:R-:W-:-:S04]  /*11830*/  LOP3.LUT R16, R16, 0xfffffff7, RZ, 0xc0, !PT ;  /* 0xfffffff710107812 */ /* 0x000fc800078ec0ff */
[----:B------:R-:W-:-:S04]  /*11840*/  @P3 LOP3.LUT R16, R16, 0x8, RZ, 0xfc, !PT ;  /* 0x0000000810103812 */ /* 0x000fc800078efcff */
[----:B------:R-:W-:-:S04]  /*11850*/  LOP3.LUT R16, R16, 0xfffffffb, RZ, 0xc0, !PT ;  /* 0xfffffffb10107812 */ /* 0x000fc800078ec0ff */
[----:B------:R-:W-:-:S04]  /*11860*/  @P2 LOP3.LUT R16, R16, 0x4, RZ, 0xfc, !PT ;  /* 0x0000000410102812 */ /* 0x000fc800078efcff */
[----:B------:R-:W-:-:S04]  /*11870*/  LOP3.LUT R16, R16, 0xffffffbf, RZ, 0xc0, !PT ;  /* 0xffffffbf10107812 */ /* 0x000fc800078ec0ff */
[----:B------:R-:W-:-:S04]  /*11880*/  @P5 LOP3.LUT R16, R16, 0x40, RZ, 0xfc, !PT ;  /* 0x0000004010105812 */ /* 0x000fc800078efcff */
[----:B------:R-:W-:Y:S02]  /*11890*/  LOP3.LUT R16, R16, 0xfffffffd, RZ, 0xc0, !PT ;  /* 0xfffffffd10107812 */ /* 0x000fe400078ec0ff */
[--C-:B--2---:R-:W-:Y:S01]  /*118a0*/  @!P0 SHF.R.S32.HI R27, RZ, 0x1f, R5.reuse ;  /* 0x0000001fff1b8819 */ /* 0x104fe20000011405 */
[----:B------:R-:W-:Y:S01]  /*118b0*/  @!P0 IMAD.MOV.U32 R26, RZ, RZ, R5 ;  /* 0x000000ffff1a8224 */ /* 0x000fe200078e0005 */
[----:B------:R-:W-:Y:S01]  /*118c0*/  ISETP.GE.AND P0, PT, R3, UR4, PT ;  /* 0x0000000403007c0c */ /* 0x000fe2000bf06270 */
[----:B------:R-:W-:Y:S01]  /*118d0*/  IMAD.SHL.U32 R3, R0, 0x2, RZ ;  /* 0x0000000200037824 */ /* 0x000fe200078e00ff */
[----:B------:R-:W-:Y:S02]  /*118e0*/  SEL R0, RZ, 0x1, P5 ;  /* 0x00000001ff007807 */ /* 0x000fe40002800000 */
[----:B------:R-:W-:Y:S02]  /*118f0*/  SEL R34, RZ, 0x40, P0 ;  /* 0x00000040ff227807 */ /* 0x000fe40000000000 */
[----:B------:R-:W-:-:S02]  /*11900*/  ISETP.GE.AND P0, PT, R2, UR4, PT ;  /* 0x0000000402007c0c */ /* 0x000fc4000bf06270 */
[----:B------:R-:W-:Y:S02]  /*11910*/  LOP3.LUT R5, R22, 0x1c0, RZ, 0xfc, !PT ;  /* 0x000001c016057812 */ /* 0x000fe400078efcff */
[----:B------:R-:W-:Y:S02]  /*11920*/  LOP3.LUT R0, R3, 0x2, R0, 0xe2, !PT ;  /* 0x0000000203007812 */ /* 0x000fe400078ee200 */
[----:B------:R-:W-:Y:S02]  /*11930*/  SEL R3, RZ, 0x4, P4 ;  /* 0x00000004ff037807 */ /* 0x000fe40002000000 */
[----:B------:R-:W-:Y:S02]  /*11940*/  SEL R2, RZ, 0x8, P3 ;  /* 0x00000008ff027807 */ /* 0x000fe40001800000 */
[----:B------:R-:W-:Y:S01]  /*11950*/  ISETP.GE.AND P1, PT, R5, UR4, PT ;  /* 0x0000000405007c0c */ /* 0x000fe2000bf26270 */
[----:B------:R-:W-:Y:S01]  /*11960*/  UMOV UR4, 0xffffffff ;  /* 0xffffffff00047882 */ /* 0x000fe20000000000 */
[----:B------:R-:W-:-:S02]  /*11970*/  LOP3.LUT R0, R2, R0, R3, 0xfe, !PT ;  /* 0x0000000002007212 */ /* 0x000fc400078efe03 */
[----:B------:R-:W-:Y:S02]  /*11980*/  SEL R3, RZ, 0x10, P2 ;  /* 0x00000010ff037807 */ /* 0x000fe40001000000 */
[----:B------:R-:W-:Y:S02]  /*11990*/  SEL R2, RZ, 0x20, P0 ;  /* 0x00000020ff027807 */ /* 0x000fe40000000000 */
[----:B------:R-:W-:Y:S02]  /*119a0*/  SEL R17, RZ, 0x80, P1 ;  /* 0x00000080ff117807 */ /* 0x000fe40000800000 */
[----:B------:R-:W-:Y:S02]  /*119b0*/  @P0 LOP3.LUT R16, R16, 0x2, RZ, 0xfc, !PT ;  /* 0x0000000210100812 */ /* 0x000fe400078efcff */
[----:B------:R-:W-:Y:S01]  /*119c0*/  LOP3.LUT R3, R2, R0, R3, 0xfe, !PT ;  /* 0x0000000002037212 */ /* 0x000fe200078efe03 */
[----:B------:R-:W-:Y:S06]  /*119d0*/  BRA.DIV UR4, `(.L_x_1789) ;  /* 0x0000002e041c7947 */ /* 0x000fec000b800000 */
.L_x_1831:
        /* <DEDUP_REMOVED lines=14> */
.L_x_1790:
[----:B------:R-:W-:-:S05]  /*11ac0*/  IMAD.MOV.U32 R0, RZ, RZ, 0x1 ;  /* 0x00000001ff007424 */ /* 0x000fca00078e00ff */
[----:B------:R-:W-:-:S04]  /*11ad0*/  SHF.L.U32 R0, R0, 0x1f, RZ ;  /* 0x0000001f00007819 */ /* 0x000fc800000006ff */
[----:B------:R-:W0:Y:S02]  /*11ae0*/  SYNCS.PHASECHK.TRANS64.TRYWAIT P0, [UR46+0x28c40], R0 ;  /* 0x028c4000ff0075a7 */ /* 0x000e24000800016e */
[----:B0-----:R-:W-:Y:S05]  /*11af0*/  @!P0 BRA `(.L_x_1791) ;  /* 0x0000002800f48947 */ /* 0x001fea0003800000 */
.L_x_1832:
        /* <DEDUP_REMOVED lines=57> */
.L_x_1842:
        /* <DEDUP_REMOVED lines=15> */
.L_x_1793:
        /* <DEDUP_REMOVED lines=23> */
.L_x_1794:
[----:B------:R-:W-:Y:S01]  /*120f0*/  UISETP.NE.AND UP0, UPT, UR48, URZ, UPT ;  /* 0x0000003f3000728c */ /* 0x000fe2000bf05270 */
[----:B------:R-:W0:Y:S01]  /*12100*/  S2R R20, SR_CTAID.Z ;  /* 0x0000000000147919 */ /* 0x000e220000002700 */
[----:B------:R-:W-:Y:S01]  /*12110*/  VIADD R9, R31, UR41 ;  /* 0x000000291f097c36 */ /* 0x000fe20008000000 */
[----:B------:R-:W-:Y:S01]  /*12120*/  R2UR UR6, R23 ;  /* 0x00000000170672ca */ /* 0x000fe200000e0000 */
[----:B------:R-:W-:Y:S02]  /*12130*/  ULDC.64 UR8, c[0x0][0x2d8] ;  /* 0x0000b60000087ab9 */ /* 0x000fe40000000a00 */
[----:B------:R-:W-:Y:S01]  /*12140*/  PLOP3.LUT P0, PT, PT, PT, UP0, 0x80, 0x0 ;  /* 0x000000000000781c */ /* 0x000fe20003f0f008 */
[----:B------:R-:W-:-:S04]  /*12150*/  IMAD.MOV.U32 R7, RZ, RZ, R9 ;  /* 0x000000ffff077224 */ /* 0x000fc800078e0009 */
[----:B------:R-:W-:-:S05]  /*12160*/  @UP0 ULDC UR4, c[0x0][0x44c] ;  /* 0x0001130000040ab9 */ /* 0x000fca0000000800 */
[----:B------:R-:W-:-:S03]  /*12170*/  UIMAD UR6, UR6, UR8, URZ ;  /* 0x00000008060672a4 */ /* 0x000fc6000f8e023f */
[----:B------:R-:W-:Y:S01]  /*12180*/  @P0 IMAD.HI.U32 R0, R9, UR4, RZ ;  /* 0x0000000409000c27 */ /* 0x000fe2000f8e00ff */
[----:B------:R-:W-:Y:S01]  /*12190*/  PLOP3.LUT P0, PT, PT, PT, UP0, 0x80, 0x0 ;  /* 0x000000000000781c */ /* 0x000fe20003f0f008 */
[----:B------:R-:W-:Y:S01]  /*121a0*/  @UP0 ULDC UR4, c[0x0][0x450] ;  /* 0x0001140000040ab9 */ /* 0x000fe20000000800 */
[----:B------:R-:W-:-:S11]  /*121b0*/  UIMAD UR6, UR40, UR9, UR6 ;  /* 0x00000009280672a4 */ /* 0x000fd6000f8e0206 */
[----:B------:R-:W-:Y:S01]  /*121c0*/  @P0 SHF.R.U32.HI R7, RZ, UR4, R0 ;  /* 0x00000004ff070c19 */ /* 0x000fe20008011600 */
[----:B------:R-:W-:Y:S01]  /*121d0*/  UIMAD.WIDE.U32 UR4, UR40, UR8, URZ ;  /* 0x00000008280472a5 */ /* 0x000fe2000f8e003f */
[----:B------:R-:W1:Y:S01]  /*121e0*/  LDC R0, c[0x0][0x448] ;  /* 0x00011200ff007b82 */ /* 0x000e620000000800 */
[----:B0-----:R-:W-:Y:S01]  /*121f0*/  SHF.R.S32.HI R6, RZ, 0x1f, R20 ;  /* 0x0000001fff067819 */ /* 0x001fe20000011414 */
[----:B------:R-:W-:Y:S01]  /*12200*/  ULDC.64 UR8, c[0x0][0x2e0] ;  /* 0x0000b80000087ab9 */ /* 0x000fe20000000a00 */
[----:B------:R-:W-:Y:S02]  /*12210*/  UIADD3 UR6, UR5, UR6, URZ ;  /* 0x0000000605067290 */ /* 0x000fe4000fffe03f */
[----:B------:R-:W-:Y:S02]  /*12220*/  IMAD.U32 R4, RZ, RZ, UR4 ;  /* 0x00000004ff047e24 */ /* 0x000fe4000f8e00ff */
[----:B------:R-:W-:Y:S02]  /*12230*/  IMAD R6, R6, UR8, RZ ;  /* 0x0000000806067c24 */ /* 0x000fe4000f8e02ff */
[----:B------:R-:W-:Y:S01]  /*12240*/  MOV R3, UR6 ;  /* 0x0000000600037c02 */ /* 0x000fe20008000f00 */
[----:B------:R-:W-:Y:S01]  /*12250*/  IMAD.U32 R5, RZ, RZ, UR5 ;  /* 0x00000005ff057e24 */ /* 0x000fe2000f8e00ff */
[----:B------:R-:W-:Y:S01]  /*12260*/  MOV R2, R4 ;  /* 0x0000000400027202 */ /* 0x000fe20000000f00 */
[----:B------:R-:W-:Y:S01]  /*12270*/  IMAD R5, R20, UR9, R6 ;  /* 0x0000000914057c24 */ /* 0x000fe2000f8e0206 */
[----:B------:R-:W-:Y:S01]  /*12280*/  SHF.R.S32.HI R4, RZ, 0x1f, R7 ;  /* 0x0000001fff047819 */ /* 0x000fe20000011407 */
[----:B------:R-:W-:-:S02]  /*12290*/  ULDC.64 UR4, c[0x0][0x2d0] ;  /* 0x0000b40000047ab9 */ /* 0x000fc40000000a00 */
[----:B------:R-:W-:-:S04]  /*122a0*/  IMAD.WIDE.U32 R2, R20, UR8, R2 ;  /* 0x0000000814027c25 */ /* 0x000fc8000f8e0002 */
[----:B------:R-:W-:Y:S02]  /*122b0*/  IMAD.IADD R3, R3, 0x1, R5 ;  /* 0x0000000103037824 */ /* 0x000fe400078e0205 */
[----:B------:R-:W-:Y:S02]  /*122c0*/  IMAD.MOV R5, RZ, RZ, -R7 ;  /* 0x000000ffff057224 */ /* 0x000fe400078e0a07 */
[----:B------:R-:W-:Y:S02]  /*122d0*/  IMAD R4, R4, UR4, RZ ;  /* 0x0000000404047c24 */ /* 0x000fe4000f8e02ff */
[----:B-1----:R-:W-:Y:S02]  /*122e0*/  IMAD R5, R0, R5, R9 ;  /* 0x0000000500057224 */ /* 0x002fe400078e0209 */
        /* <DEDUP_REMOVED lines=18> */
[----:B------:R-:W-:Y:S02]  /*12410*/  VIADD R7, R35, UR41 ;  /* 0x0000002923077c36 */ /* 0x000fe40008000000 */
        /* <DEDUP_REMOVED lines=26> */
.L_x_1851:
        /* <DEDUP_REMOVED lines=18> */
.L_x_1852:
[----:B------:R-:W-:-:S13]  /*126e0*/  ISETP.NE.AND P0, PT, R33, 0x3, PT ;  /* 0x000000032100780c */ /* 0x000fda0003f05270 */
[----:B------:R-:W-:Y:S05]  /*126f0*/  @!P0 BRA `(.L_x_1797) ;  /* 0x0000000000048947 */ /* 0x000fea0003800000 */
[----:B------:R-:W-:Y:S01]  /*12700*/  BPT.TRAP 0x1 ;  /* 0x000000040000795c */ /* 0x000fe20000300000 */
.L_x_1797:
[----:B------:R-:W1:Y:S02]  /*12710*/  SYNCS.PHASECHK.TRANS64.TRYWAIT P0, [UR46+0x28c60], R0 ;  /* 0x028c6000ff0075a7 */ /* 0x000e64000800016e */
[----:B-1----:R-:W-:Y:S05]  /*12720*/  @!P0 BRA `(.L_x_1798) ;  /* 0x0000002800608947 */ /* 0x002fea0003800000 */
.L_x_1853:
        /* <DEDUP_REMOVED lines=105> */
.L_x_1863:
        /* <DEDUP_REMOVED lines=30> */
.L_x_1800:
        /* <DEDUP_REMOVED lines=9> */
[----:B------:R-:W-:Y:S01]  /*13030*/  LOP3.LUT R5, RZ, UR42, RZ, 0x33, !PT ;  /* 0x0000002aff057c12 */ /* 0x000fe2000f8e33ff */
[----:B------:R-:W-:Y:S01]  /*13040*/  UIMAD UR4, UR4, UR38, URZ ;  /* 0x00000026040472a4 */ /* 0x000fe2000f8e023f */
[----:B------:R-:W-:Y:S02]  /*13050*/  IADD3 R35, R36, R28, R35 ;  /* 0x0000001c24237210 */ /* 0x000fe40007ffe023 */
[----:B------:R-:W-:Y:S02]  /*13060*/  LOP3.LUT R28, R34, 0x40, RZ, 0xc0, !PT ;  /* 0x00000040221c7812 */ /* 0x000fe400078ec0ff */
[----:B------:R-:W-:Y:S01]  /*13070*/  LOP3.LUT R25, R17, 0x80, RZ, 0xc0, !PT ;  /* 0x0000008011197812 */ /* 0x000fe200078ec0ff */
[----:B------:R-:W-:Y:S01]  /*13080*/  VIADD R2, R35, 0xffffff40 ;  /* 0xffffff4023027836 */ /* 0x000fe20000000000 */
[----:B------:R-:W-:-:S02]  /*13090*/  LOP3.LUT R0, RZ, UR4, RZ, 0x33, !PT ;  /* 0x00000004ff007c12 */ /* 0x000fc4000f8e33ff */
[----:B------:R-:W-:Y:S02]  /*130a0*/  MOV R21, 0x1 ;  /* 0x0000000100157802 */ /* 0x000fe40000000f00 */
[----:B------:R-:W-:Y:S02]  /*130b0*/  VIADDMNMX R0, R0, -UR44, R3, !PT ;  /* 0x8000002c00007c46 */ /* 0x000fe4000f800103 */
[----:B------:R-:W-:Y:S02]  /*130c0*/  SHF.R.U32.HI R28, RZ, 0x2, R28 ;  /* 0x00000002ff1c7819 */ /* 0x000fe4000001161c */
[----:B------:R-:W-:Y:S01]  /*130d0*/  VIMNMX R5, R0, R5, !PT ;  /* 0x0000000500057248 */ /* 0x000fe20007fe0100 */
[----:B------:R-:W-:Y:S01]  /*130e0*/  IMAD.MOV.U32 R0, RZ, RZ, 0x1 ;  /* 0x00000001ff007424 */ /* 0x000fe200078e00ff */
[----:B------:R-:W-:Y:S02]  /*130f0*/  SHF.R.U32.HI R25, RZ, 0x3, R25 ;  /* 0x00000003ff197819 */ /* 0x000fe40000011619 */
[C---:B------:R-:W-:Y:S01]  /*13100*/  IADD3 R22, -R5.reuse, -0x2, RZ ;  /* 0xfffffffe05167810 */ /* 0x040fe20007ffe1ff */
[----:B------:R-:W-:-:S07]  /*13110*/  IMAD R9, R5, -0x40, R2 ;  /* 0xffffffc005097824 */ /* 0x000fce00078e0202 */
.L_x_1816:
[----:B------:R-:W-:Y:S01]  /*13120*/  ISETP.NE.AND P1, PT, R37, 0x1, PT ;  /* 0x000000012500780c */ /* 0x000fe20003f25270 */
[----:B------:R-:W-:Y:S01]  /*13130*/  BSSY B1, `(.L_x_1802) ;  /* 0x0000014000017945 */ /* 0x000fe20003800000 */
[----:B------:R-:W-:Y:S01]  /*13140*/  ISETP.GT.U32.AND P0, PT, R31, 0x3f, PT ;  /* 0x0000003f1f00780c */ /* 0x000fe20003f04070 */
[----:B------:R-:W-:Y:S02]  /*13150*/  IMAD.MOV.U32 R7, RZ, RZ, R9 ;  /* 0x000000ffff077224 */ /* 0x000fe400078e0009 */
[----:B------:R-:W-:-:S08]  /*13160*/  IMAD.MOV.U32 R6, RZ, RZ, RZ ;  /* 0x000000ffff067224 */ /* 0x000fd000078e00ff */
        /* <DEDUP_REMOVED lines=16> */
.L_x_1803:
[----:B------:R-:W-:Y:S05]  /*13270*/  BSYNC B1 ;  /* 0x0000000000017941 */ /* 0x000fea0003800000 */
.L_x_1802:
[----:B------:R-:W-:-:S13]  /*13280*/  ISETP.NE.AND P0, PT, R33, 0x3, PT ;  /* 0x000000032100780c */ /* 0x000fda0003f05270 */
[----:B------:R-:W-:Y:S05]  /*13290*/  @!P0 BRA `(.L_x_1804) ;  /* 0x0000000000048947 */ /* 0x000fea0003800000 */
[----:B------:R-:W-:Y:S01]  /*132a0*/  BPT.TRAP 0x1 ;  /* 0x000000040000795c */ /* 0x000fe20000300000 */
.L_x_1804:
[----:B------:R-:W-:Y:S01]  /*132b0*/  LEA R10, R0, UR46, 0x3 ;  /* 0x0000002e000a7c11 */ /* 0x000fe2000f8e18ff */
[----:B------:R-:W-:Y:S01]  /*132c0*/  BSSY B1, `(.L_x_1805) ;  /* 0x0000004000017945 */ /* 0x000fe20003800000 */
[----:B------:R-:W-:-:S04]  /*132d0*/  SHF.L.U32 R20, R21, 0x1f, RZ ;  /* 0x0000001f15147819 */ /* 0x000fc800000006ff */
[----:B------:R-:W1:Y:S02]  /*132e0*/  SYNCS.PHASECHK.TRANS64.TRYWAIT P0, [R10+URZ+0x28c40], R20 ;  /* 0x028c40140a0075a7 */ /* 0x000e64000800017f */
[----:B-1----:R-:W-:Y:S05]  /*132f0*/  @!P0 BRA `(.L_x_1806) ;  /* 0x0000002400948947 */ /* 0x002fea0003800000 */
.L_x_1864:
[----:B------:R-:W-:Y:S05]  /*13300*/  BSYNC B1 ;  /* 0x0000000000017941 */ /* 0x000fea0003800000 */
.L_x_1805:
        /* <DEDUP_REMOVED lines=47> */
.L_x_1874:
        /* <DEDUP_REMOVED lines=8> */
.L_x_1808:
        /* <DEDUP_REMOVED lines=10> */
.L_x_1809:
[----:B------:R2:W-:Y:S01]  /*13720*/  SYNCS.ARRIVE.TRANS64.A1T0 RZ, [R10+URZ+0x28c30], RZ ;  /* 0x028c30ff0aff79a7 */ /* 0x0005e2000810003f */
[----:B------:R-:W-:Y:S05]  /*13730*/  @!P2 BRA `(.L_x_1810) ;  /* 0x000000000004a947 */ /* 0x000fea0003800000 */
[----:B------:R-:W-:Y:S01]  /*13740*/  BPT.TRAP 0x1 ;  /* 0x000000040000795c */ /* 0x000fe20000300000 */
.L_x_1810:
[----:B------:R-:W3:Y:S01]  /*13750*/  SYNCS.PHASECHK.TRANS64.TRYWAIT P0, [R10+URZ+0x28c60], R20 ;  /* 0x028c60140a0075a7 */ /* 0x000ee2000800017f */
[----:B------:R-:W-:Y:S04]  /*13760*/  BSSY B1, `(.L_x_1811) ;  /* 0x0000002000017945 */ /* 0x000fe80003800000 */
[----:B---3--:R-:W-:Y:S05]  /*13770*/  @!P0 BRA `(.L_x_1812) ;  /* 0x0000002400948947 */ /* 0x008fea0003800000 */
.L_x_1875:
[----:B------:R-:W-:Y:S05]  /*13780*/  BSYNC B1 ;  /* 0x0000000000017941 */ /* 0x000fea0003800000 */
.L_x_1811:
        /* <DEDUP_REMOVED lines=77> */
.L_x_1885:
        /* <DEDUP_REMOVED lines=20> */
.L_x_1814:
        /* <DEDUP_REMOVED lines=10> */
.L_x_1815:
        /* <DEDUP_REMOVED lines=10> */
.L_x_1801:
[----:B------:R-:W-:Y:S05]  /*13ee0*/  BSYNC B0 ;  /* 0x0000000000007941 */ /* 0x000fea0003800000 */
.L_x_1778:
[----:B------:R-:W0:Y:S01]  /*13ef0*/  S2R R3, SR_CgaCtaId ;  /* 0x0000000000037919 */ /* 0x000e220000008800 */
[----:B------:R-:W-:Y:S01]  /*13f00*/  MOV R2, 0x400 ;  /* 0x0000040000027802 */ /* 0x000fe20000000f00 */
[----:B------:R-:W-:Y:S01]  /*13f10*/  BSSY B0, `(.L_x_1817) ;  /* 0x0000005000007945 */ /* 0x000fe20003800000 */
[----:B------:R-:W-:Y:S02]  /*13f20*/  SHF.L.U32 R4, R4, 0x1f, RZ ;  /* 0x0000001f04047819 */ /* 0x000fe400000006ff */
[----:B0-----:R-:W-:-:S04]  /*13f30*/  LEA R5, R3, R2, 0x18 ;  /* 0x0000000203057211 */ /* 0x001fc800078ec0ff */
[----:B------:R-:W0:Y:S02]  /*13f40*/  SYNCS.PHASECHK.TRANS64.TRYWAIT P0, [R5+URZ+0x28c20], R4 ;  /* 0x028c2004050075a7 */ /* 0x000e24000800017f */
[----:B0-----:R-:W-:Y:S05]  /*13f50*/  @!P0 BRA `(.L_x_1818) ;  /* 0x0000002400748947 */ /* 0x001fea0003800000 */
.L_x_1886:
[----:B------:R-:W-:Y:S05]  /*13f60*/  BSYNC B0 ;  /* 0x0000000000007941 */ /* 0x000fea0003800000 */
.L_x_1817:
[----:B------:R-:W-:-:S03]  /*13f70*/  UMOV UR4, 0xffffffff ;  /* 0xffffffff00047882 */ /* 0x000fc60000000000 */
[----:B------:R-:W-:Y:S05]  /*13f80*/  BRA.DIV UR4, `(.L_x_1819) ;  /* 0x00000026047c7947 */ /* 0x000fea000b800000 */
[----:B------:R-:W1:Y:S02]  /*13f90*/  S2R R2, SR_TID.X ;  /* 0x0000000000027919 */ /* 0x000e640000002100 */
[----:B-1----:R-:W-:-:S04]  /*13fa0*/  SHF.R.U32.HI R2, RZ, 0x5, R2 ;  /* 0x00000005ff027819 */ /* 0x002fc80000011602 */
[----:B------:R-:W-:-:S05]  /*13fb0*/  LOP3.LUT R2, R2, 0x3, RZ, 0xc0, !PT ;  /* 0x0000000302027812 */ /* 0x000fca00078ec0ff */
[----:B------:R1:W3:Y:S02]  /*13fc0*/  SHFL.IDX PT, R14, R2, RZ, 0x1f ;  /* 0x00001fff020e7589 */ /* 0x0002e400000e0000 */
.L_x_1889:
[----:B---3--:R-:W-:-:S13]  /*13fd0*/  ISETP.NE.AND P0, PT, R14, RZ, PT ;  /* 0x000000ff0e00720c */ /* 0x008fda0003f05270 */
[----:B------:R-:W-:Y:S05]  /*13fe0*/  @P0 BRA `(.L_x_1667) ;  /* 0x0000000000880947 */ /* 0x000fea0003800000 */
[----:B------:R-:W-:-:S03]  /*13ff0*/  UMOV UR4, 0xffffffff ;  /* 0xffffffff00047882 */ /* 0x000fc60000000000 */
[----:B------:R-:W-:Y:S05]  /*14000*/  BRA.DIV UR4, `(.L_x_1820) ;  /* 0x0000002604907947 */ /* 0x000fea000b800000 */
[----:B------:R-:W-:-:S13]  /*14010*/  ELECT P6, URZ, PT ;  /* 0x00000000003f782f */ /* 0x000fda00038c0000 */
.L_x_1892:
[----:B------:R-:W-:Y:S05]  /*14020*/  @!P6 BRA `(.L_x_1667) ;  /* 0x000000000078e947 */ /* 0x000fea0003800000 */
[----:B------:R-:W-:-:S06]  /*14030*/  ULOP3.LUT UR4, UR39, 0x2, URZ, 0xfc, !UPT ;  /* 0x0000000227047892 */ /* 0x000fcc000f8efc3f */
[----:B-1----:R-:W-:-:S05]  /*14040*/  IMAD.U32 R2, RZ, RZ, UR4 ;  /* 0x00000004ff027e24 */ /* 0x002fca000f8e00ff */
[----:B------:R-:W-:-:S13]  /*14050*/  ISETP.NE.AND P0, PT, R2, 0x3, PT ;  /* 0x000000030200780c */ /* 0x000fda0003f05270 */
[----:B------:R-:W-:Y:S05]  /*14060*/  @!P0 BRA `(.L_x_1821) ;  /* 0x0000000000048947 */ /* 0x000fea0003800000 */
[----:B------:R-:W-:Y:S01]  /*14070*/  BPT.TRAP 0x1 ;  /* 0x000000040000795c */ /* 0x000fe20000300000 */
.L_x_1821:
[C---:B0-----:R-:W-:Y:S01]  /*14080*/  LEA R4, R0.reuse, R5, 0x3 ;  /* 0x0000000500047211 */ /* 0x041fe200078e18ff */
[----:B------:R-:W-:Y:S01]  /*14090*/  VIADD R0, R0, 0x1 ;  /* 0x0000000100007836 */ /* 0x000fe20000000000 */
[----:B------:R-:W-:-:S04]  /*140a0*/  SHF.L.U32 R3, R21, 0x1f, RZ ;  /* 0x0000001f15037819 */ /* 0x000fc800000006ff */
[----:B------:R-:W0:Y:S01]  /*140b0*/  SYNCS.PHASECHK.TRANS64.TRYWAIT P1, [R4+URZ+0x28c40], R3 ;  /* 0x028c4003040075a7 */ /* 0x000e22000802017f */
[----:B------:R-:W-:-:S04]  /*140c0*/  ISETP.NE.AND P2, PT, R0, 0x2, PT ;  /* 0x000000020000780c */ /* 0x000fc80003f45270 */
[----:B------:R-:W-:Y:S01]  /*140d0*/  SEL R2, RZ, 0x1, P2 ;  /* 0x00000001ff027807 */ /* 0x000fe20001000000 */
[----:B0-----:R-:W-:Y:S08]  /*140e0*/  @!P1 BRA `(.L_x_1822) ;  /* 0x0000002400789947 */ /* 0x001ff00003800000 */
.L_x_1893:
[----:B------:R-:W-:Y:S02]  /*140f0*/  SEL R0, R0, RZ, P2 ;  /* 0x000000ff00007207 */ /* 0x000fe40001000000 */
[----:B------:R-:W-:Y:S01]  /*14100*/  LOP3.LUT R2, R21, R2, RZ, 0x3c, !PT ;  /* 0x0000000215027212 */ /* 0x000fe200078e3cff */
[----:B------:R-:W-:Y:S06]  /*14110*/  @!P0 BRA `(.L_x_1823) ;  /* 0x0000000000048947 */ /* 0x000fec0003800000 */
[----:B------:R-:W-:Y:S01]  /*14120*/  BPT.TRAP 0x1 ;  /* 0x000000040000795c */ /* 0x000fe20000300000 */
.L_x_1823:
[----:B------:R-:W-:Y:S01]  /*14130*/  IMAD R5, R0, 0x8, R5 ;  /* 0x0000000800057824 */ /* 0x000fe200078e0205 */
[----:B------:R-:W-:-:S04]  /*14140*/  SHF.L.U32 R0, R2, 0x1f, RZ ;  /* 0x0000001f02007819 */ /* 0x000fc800000006ff */
[----:B------:R-:W1:Y:S02]  /*14150*/  SYNCS.PHASECHK.TRANS64.TRYWAIT P1, [R5+URZ+0x28c40], R0 ;  /* 0x028c4000050075a7 */ /* 0x000e64000802017f */
[----:B-1----:R-:W-:Y:S05]  /*14160*/  @!P1 BRA `(.L_x_1824) ;  /* 0x00000024006c9947 */ /* 0x002fea0003800000 */
.L_x_1894:
[----:B------:R-:W-:Y:S05]  /*14170*/  @!P0 BRA `(.L_x_1825) ;  /* 0x0000000000048947 */ /* 0x000fea0003800000 */
[----:B------:R-:W-:Y:S01]  /*14180*/  BPT.TRAP 0x1 ;  /* 0x000000040000795c */ /* 0x000fe20000300000 */
.L_x_1825:
[----:B------:R-:W3:Y:S02]  /*14190*/  SYNCS.PHASECHK.TRANS64.TRYWAIT P1, [R4+URZ+0x28c60], R3 ;  /* 0x028c6003040075a7 */ /* 0x000ee4000802017f */
[----:B---3--:R-:W-:Y:S05]  /*141a0*/  @!P1 BRA `(.L_x_1826) ;  /* 0x0000002400709947 */ /* 0x008fea0003800000 */
.L_x_1895:
[----:B------:R-:W-:Y:S05]  /*141b0*/  @!P0 BRA `(.L_x_1827) ;  /* 0x0000000000048947 */ /* 0x000fea0003800000 */
[----:B------:R-:W-:Y:S01]  /*141c0*/  BPT.TRAP 0x1 ;  /* 0x000000040000795c */ /* 0x000fe20000300000 */
.L_x_1827:
[----:B----4-:R4:W0:Y:S02]  /*141d0*/  SYNCS.PHASECHK.TRANS64.TRYWAIT P0, [R5+URZ+0x28c60], R0 ;  /* 0x028c6000050075a7 */ /* 0x010824000800017f */
[----:B0-----:R-:W-:Y:S05]  /*141e0*/  @!P0 NANOSLEEP.SYNCS 0x989680 ;  /* 0x009896800000895d */ /* 0x001fea0003900000 */
[----:B------:R-:W0:Y:S02]  /*141f0*/  @!P0 SYNCS.PHASECHK.TRANS64 P0, [R5+URZ+0x28c60], R0 ;  /* 0x028c6000050085a7 */ /* 0x000e24000800007f */
[----:B0-----:R-:W-:Y:S05]  /*14200*/  @!P0 BRA `(.L_x_1827) ;  /* 0xfffffffc00f08947 */ /* 0x001fea000383ffff */
.L_x_1667:
[----:B------:R-:W-:Y:S05]  /*14210*/  BSYNC B6 ;  /* 0x0000000000067941 */ /* 0x000fea0003800000 */
.L_x_1664:
[----:B------:R-:W-:Y:S05]  /*14220*/  EXIT ;  /* 0x000000000000794d */ /* 0x000fea0003800000 */
.L_x_1678:
[----:B0-----:R-:W-:-:S04]  /*14230*/  MOV R5, UR5 ;  /* 0x0000000500057c02 */ /* 0x001fc80008000f00 */
[----:B------:R0:W1:Y:S03]  /*14240*/  SYNCS.PHASECHK.TRANS64.TRYWAIT P1, [R5+URZ+0x28c50], R2 ;  /* 0x028c5002050075a7 */ /* 0x000066000802017f */
[----:B-1----:R-:W-:Y:S05]  /*14250*/  @!P1 NANOSLEEP.SYNCS 0x989680 ;  /* 0x009896800000995d */ /* 0x002fea0003900000 */
[----:B------:R-:W1:Y:S02]  /*14260*/  @!P1 SYNCS.PHASECHK.TRANS64 P1, [R5+URZ+0x28c50], R2 ;  /* 0x028c5002050095a7 */ /* 0x000e64000802007f */
[----:B-1----:R-:W-:Y:S05]  /*14270*/  @!P1 BRA `(.L_x_1678) ;  /* 0xfffffffc00ec9947 */ /* 0x002fea000383ffff */
[----:B------:R-:W-:Y:S05]  /*14280*/  BRA `(.L_x_1828) ;  /* 0xfffffed400447947 */ /* 0x000fea000383ffff */
.L_x_1684:
[----:B-1----:R-:W-:-:S04]  /*14290*/  IMAD.U32 R5, RZ, RZ, UR7 ;  /* 0x00000007ff057e24 */ /* 0x002fc8000f8e00ff */
[----:B------:R1:W2:Y:S03]  /*142a0*/  SYNCS.PHASECHK.TRANS64.TRYWAIT P1, [R5+URZ+0x28c50], R2 ;  /* 0x028c5002050075a7 */ /* 0x0002a6000802017f */
[----:B--2---:R-:W-:Y:S05]  /*142b0*/  @!P1 NANOSLEEP.SYNCS 0x989680 ;  /* 0x009896800000995d */ /* 0x004fea0003900000 */
[----:B------:R-:W2:Y:S02]  /*142c0*/  @!P1 SYNCS.PHASECHK.TRANS64 P1, [R5+URZ+0x28c50], R2 ;  /* 0x028c5002050095a7 */ /* 0x000ea4000802007f */
[----:B--2---:R-:W-:Y:S05]  /*142d0*/  @!P1 BRA `(.L_x_1684) ;  /* 0xfffffffc00ec9947 */ /* 0x004fea000383ffff */
[----:B------:R-:W-:Y:S05]  /*142e0*/  BRA `(.L_x_1683) ;  /* 0xfffffee000487947 */ /* 0x000fea000383ffff */
.L_x_1695:
[----:B-1----:R-:W-:-:S04]  /*142f0*/  IMAD.U32 R0, RZ, RZ, UR40 ;  /* 0x00000028ff007e24 */ /* 0x002fc8000f8e00ff */
[----:B------:R1:W2:Y:S03]  /*14300*/  SYNCS.PHASECHK.TRANS64.TRYWAIT P0, [R0+URZ+0x28c00], R13 ;  /* 0x028c000d000075a7 */ /* 0x0002a6000800017f */
[----:B--2---:R-:W-:Y:S05]  /*14310*/  @!P0 NANOSLEEP.SYNCS 0x989680 ;  /* 0x009896800000895d */ /* 0x004fea0003900000 */
[----:B------:R-:W2:Y:S02]  /*14320*/  @!P0 SYNCS.PHASECHK.TRANS64 P0, [R0+URZ+0x28c00], R13 ;  /* 0x028c000d000085a7 */ /* 0x000ea4000800007f */
[----:B--2---:R-:W-:Y:S05]  /*14330*/  @!P0 BRA `(.L_x_1695) ;  /* 0xfffffffc00ec8947 */ /* 0x004fea000383ffff */
[----:B------:R-:W-:Y:S05]  /*14340*/  BRA `(.L_x_1829) ;  /* 0xfffffef8004c7947 */ /* 0x000fea000383ffff */
.L_x_1699:
[----:B-1----:R-:W-:-:S04]  /*14350*/  MOV R2, UR40 ;  /* 0x0000002800027c02 */ /* 0x002fc80008000f00 */
[----:B------:R1:W2:Y:S03]  /*14360*/  SYNCS.PHASECHK.TRANS64.TRYWAIT P0, [R2+URZ+0x28c30], R13 ;  /* 0x028c300d020075a7 */ /* 0x0002a6000800017f */
[----:B--2---:R-:W-:Y:S05]  /*14370*/  @!P0 NANOSLEEP.SYNCS 0x989680 ;  /* 0x009896800000895d */ /* 0x004fea0003900000 */
[----:B------:R-:W2:Y:S02]  /*14380*/  @!P0 SYNCS.PHASECHK.TRANS64 P0, [R2+URZ+0x28c30], R13 ;  /* 0x028c300d020085a7 */ /* 0x000ea4000800007f */
[----:B--2---:R-:W-:Y:S05]  /*14390*/  @!P0 BRA `(.L_x_1699) ;  /* 0xfffffffc00ec8947 */ /* 0x004fea000383ffff */
[----:B------:R-:W-:Y:S05]  /*143a0*/  BRA `(.L_x_1698) ;  /* 0xfffffef8008c7947 */ /* 0x000fea000383ffff */
.L_x_1712:
[----:B-1----:R-:W-:-:S04]  /*143b0*/  IMAD.U32 R14, RZ, RZ, UR40 ;  /* 0x00000028ff0e7e24 */ /* 0x002fc8000f8e00ff */
[----:B------:R1:W3:Y:S03]  /*143c0*/  SYNCS.PHASECHK.TRANS64.TRYWAIT P0, [R14+URZ+0x28c50], R13 ;  /* 0x028c500d0e0075a7 */ /* 0x0002e6000800017f */
[----:B---3--:R-:W-:Y:S05]  /*143d0*/  @!P0 NANOSLEEP.SYNCS 0x989680 ;  /* 0x009896800000895d */ /* 0x008fea0003900000 */
[----:B------:R-:W3:Y:S02]  /*143e0*/  @!P0 SYNCS.PHASECHK.TRANS64 P0, [R14+URZ+0x28c50], R13 ;  /* 0x028c500d0e0085a7 */ /* 0x000ee4000800007f */
[----:B---3--:R-:W-:Y:S05]  /*143f0*/  @!P0 BRA `(.L_x_1712) ;  /* 0xfffffffc00ec8947 */ /* 0x008fea000383ffff */
[----:B------:R-:W-:Y:S05]  /*14400*/  BRA `(.L_x_1711) ;  /* 0xffffff1800f07947 */ /* 0x000fea000383ffff */
.L_x_1721:
[----:B-1----:R-:W-:-:S04]  /*14410*/  IMAD.U32 R12, RZ, RZ, UR29 ;  /* 0x0000001dff0c7e24 */ /* 0x002fc8000f8e00ff */
[----:B------:R1:W3:Y:S03]  /*14420*/  SYNCS.PHASECHK.TRANS64.TRYWAIT P0, [R12+URZ+0x28c30], R13 ;  /* 0x028c300d0c0075a7 */ /* 0x0002e6000800017f */
[----:B---3--:R-:W-:Y:S05]  /*14430*/  @!P0 NANOSLEEP.SYNCS 0x989680 ;  /* 0x009896800000895d */ /* 0x008fea0003900000 */
[----:B------:R-:W3:Y:S02]  /*14440*/  @!P0 SYNCS.PHASECHK.TRANS64 P0, [R12+URZ+0x28c30], R13 ;  /* 0x028c300d0c0085a7 */ /* 0x000ee4000800007f */
[----:B---3--:R-:W-:Y:S05]  /*14450*/  @!P0 BRA `(.L_x_1721) ;  /* 0xfffffffc00ec8947 */ /* 0x008fea000383ffff */
[----:B------:R-:W-:Y:S05]  /*14460*/  BRA `(.L_x_1720) ;  /* 0xffffff2000947947 */ /* 0x000fea000383ffff */
.L_x_1734:
[----:B--2---:R-:W-:-:S04]  /*14470*/  MOV R14, UR29 ;  /* 0x0000001d000e7c02 */ /* 0x004fc80008000f00 */
[----:B------:R2:W3:Y:S03]  /*14480*/  SYNCS.PHASECHK.TRANS64.TRYWAIT P0, [R14+URZ+0x28c50], R13 ;  /* 0x028c500d0e0075a7 */ /* 0x0004e6000800017f */
[----:B---3--:R-:W-:Y:S05]  /*14490*/  @!P0 NANOSLEEP.SYNCS 0x989680 ;  /* 0x009896800000895d */ /* 0x008fea0003900000 */
[----:B------:R-:W3:Y:S02]  /*144a0*/  @!P0 SYNCS.PHASECHK.TRANS64 P0, [R14+URZ+0x28c50], R13 ;  /* 0x028c500d0e0085a7 */ /* 0x000ee4000800007f */
[----:B---3--:R-:W-:Y:S05]  /*144b0*/  @!P0 BRA `(.L_x_1734) ;  /* 0xfffffffc00ec8947 */ /* 0x008fea000383ffff */
[----:B------:R-:W-:Y:S05]  /*144c0*/  BRA `(.L_x_1733) ;  /* 0xffffff4400747947 */ /* 0x000fea000383ffff */
.L_x_1744:
[----:B--2---:R-:W-:-:S04]  /*144d0*/  IMAD.U32 R11, RZ, RZ, UR26 ;  /* 0x0000001aff0b7e24 */ /* 0x004fc8000f8e00ff */
[----:B------:R2:W3:Y:S03]  /*144e0*/  SYNCS.PHASECHK.TRANS64.TRYWAIT P1, [R11+URZ+0x28c30], R14 ;  /* 0x028c300e0b0075a7 */ /* 0x0004e6000802017f */
[----:B---3--:R-:W-:Y:S05]  /*144f0*/  @!P1 NANOSLEEP.SYNCS 0x989680 ;  /* 0x009896800000995d */ /* 0x008fea0003900000 */
[----:B------:R-:W3:Y:S02]  /*14500*/  @!P1 SYNCS.PHASECHK.TRANS64 P1, [R11+URZ+0x28c30], R14 ;  /* 0x028c300e0b0095a7 */ /* 0x000ee4000802007f */
[----:B---3--:R-:W-:Y:S05]  /*14510*/  @!P1 BRA `(.L_x_1744) ;  /* 0xfffffffc00ec9947 */ /* 0x008fea000383ffff */
[----:B------:R-:W-:Y:S05]  /*14520*/  BRA `(.L_x_1743) ;  /* 0xffffff4c00087947 */ /* 0x000fea000383ffff */
.L_x_1749:
[----:B--2---:R-:W-:-:S04]  /*14530*/  IMAD.U32 R15, RZ, RZ, UR26 ;  /* 0x0000001aff0f7e24 */ /* 0x004fc8000f8e00ff */
[----:B------:R2:W3:Y:S03]  /*14540*/  SYNCS.PHASECHK.TRANS64.TRYWAIT P1, [R15+URZ+0x28c50], R14 ;  /* 0x028c500e0f0075a7 */ /* 0x0004e6000802017f */
[----:B---3--:R-:W-:Y:S05]  /*14550*/  @!P1 NANOSLEEP.SYNCS 0x989680 ;  /* 0x009896800000995d */ /* 0x008fea0003900000 */
[----:B------:R-:W3:Y:S02]  /*14560*/  @!P1 SYNCS.PHASECHK.TRANS64 P1, [R15+URZ+0x28c50], R14 ;  /* 0x028c500e0f0095a7 */ /* 0x000ee4000802007f */
[----:B---3--:R-:W-:Y:S05]  /*14570*/  @!P1 BRA `(.L_x_1749) ;  /* 0xfffffffc00ec9947 */ /* 0x008fea000383ffff */
[----:B------:R-:W-:Y:S05]  /*14580*/  BRA `(.L_x_1748) ;  /* 0xffffff6400247947 */ /* 0x000fea000383ffff */
.L_x_1756:
[----:B----4-:R-:W-:-:S04]  /*14590*/  MOV R12, UR25 ;  /* 0x00000019000c7c02 */ /* 0x010fc80008000f00 */
[----:B------:R4:W0:Y:S03]  /*145a0*/  SYNCS.PHASECHK.TRANS64.TRYWAIT P0, [R12+URZ+0x28c30], R13 ;  /* 0x028c300d0c0075a7 */ /* 0x000826000800017f */
[----:B0-----:R-:W-:Y:S05]  /*145b0*/  @!P0 NANOSLEEP.SYNCS 0x989680 ;  /* 0x009896800000895d */ /* 0x001fea0003900000 */
[----:B------:R-:W0:Y:S02]  /*145c0*/  @!P0 SYNCS.PHASECHK.TRANS64 P0, [R12+URZ+0x28c30], R13 ;  /* 0x028c300d0c0085a7 */ /* 0x000e24000800007f */
[----:B0-----:R-:W-:Y:S05]  /*145d0*/  @!P0 BRA `(.L_x_1756) ;  /* 0xfffffffc00ec8947 */ /* 0x001fea000383ffff */
[----:B------:R-:W-:Y:S05]  /*145e0*/  BRA `(.L_x_1755) ;  /* 0xffffff6800207947 */ /* 0x000fea000383ffff */
.L_x_1769:
[----:B--2---:R-:W-:-:S04]  /*145f0*/  IMAD.U32 R14, RZ, RZ, UR25 ;  /* 0x00000019ff0e7e24 */ /* 0x004fc8000f8e00ff */
[----:B------:R2:W4:Y:S03]  /*14600*/  SYNCS.PHASECHK.TRANS64.TRYWAIT P0, [R14+URZ+0x28c50], R13 ;  /* 0x028c500d0e0075a7 */ /* 0x000526000800017f */
[----:B----4-:R-:W-:Y:S05]  /*14610*/  @!P0 NANOSLEEP.SYNCS 0x989680 ;  /* 0x009896800000895d */ /* 0x010fea0003900000 */
[----:B------:R-:W4:Y:S02]  /*14620*/  @!P0 SYNCS.PHASECHK.TRANS64 P0, [R14+URZ+0x28c50], R13 ;  /* 0x028c500d0e0085a7 */ /* 0x000f24000800007f */
[----:B----4-:R-:W-:Y:S05]  /*14630*/  @!P0 BRA `(.L_x_1769) ;  /* 0xfffffffc00ec8947 */ /* 0x010fea000383ffff */
[----:B------:R-:W-:Y:S05]  /*14640*/  BRA `(.L_x_1768) ;  /* 0xffffff8800f07947 */ /* 0x000fea000383ffff */
.L_x_1789:
[----:B------:R-:W-:Y:S01]  /*14650*/  IMAD.MOV.U32 R13, RZ, RZ, R23 ;  /* 0x000000ffff0d7224 */ /* 0x000fe200078e0017 */
[----:B------:R-:W-:Y:S01]  /*14660*/  MOV R12, RZ ;  /* 0x000000ff000c7202 */ /* 0x000fe20000000f00 */
[----:B------:R-:W-:Y:S02]  /*14670*/  IMAD.MOV.U32 R11, RZ, RZ, 0x1f ;  /* 0x0000001fff0b7424 */ /* 0x000fe400078e00ff */
[----:B------:R-:W-:-:S07]  /*14680*/  IMAD.MOV.U32 R15, RZ, RZ, -0x1 ;  /* 0xffffffffff0f7424 */ /* 0x000fce00078e00ff */
[----:B------:R-:W-:Y:S05]  /*14690*/  WARPSYNC.COLLECTIVE R15, `(.L_x_1830) ;  /* 0x000000000f087348 */ /* 0x000fea0003c00000 */
[----:B------:R0:W1:Y:S02]  /*146a0*/  SHFL.IDX P6, R14, R13, R12, R11 ;  /* 0x0000000c0d0e7389 */ /* 0x00006400000c000b */
[----:B01----:R-:W-:Y:S01]  /*146b0*/  ENDCOLLECTIVE ;  /* 0x000000000000791b */ /* 0x003fe20003800000 */
.L_x_1830:
[----:B------:R-:W-:Y:S05]  /*146c0*/  BRA `(.L_x_1831) ;  /* 0xffffffd000c47947 */ /* 0x000fea000383ffff */
.L_x_1791:
[----:B0-----:R-:W-:-:S04]  /*146d0*/  MOV R3, UR46 ;  /* 0x0000002e00037c02 */ /* 0x001fc80008000f00 */
[----:B------:R0:W1:Y:S03]  /*146e0*/  SYNCS.PHASECHK.TRANS64.TRYWAIT P0, [R3+URZ+0x28c40], R0 ;  /* 0x028c4000030075a7 */ /* 0x000066000800017f */
[----:B-1----:R-:W-:Y:S05]  /*146f0*/  @!P0 NANOSLEEP.SYNCS 0x989680 ;  /* 0x009896800000895d */ /* 0x002fea0003900000 */
[----:B------:R-:W1:Y:S02]  /*14700*/  @!P0 SYNCS.PHASECHK.TRANS64 P0, [R3+URZ+0x28c40], R0 ;  /* 0x028c4000030085a7 */ /* 0x000e64000800007f */
[----:B-1----:R-:W-:Y:S05]  /*14710*/  @!P0 BRA `(.L_x_1791) ;  /* 0xfffffffc00ec8947 */ /* 0x002fea000383ffff */
[----:B------:R-:W-:Y:S05]  /*14720*/  BRA `(.L_x_1832) ;  /* 0xffffffd000f47947 */ /* 0x000fea000383ffff */
.L_x_1792:
        /* <DEDUP_REMOVED lines=8> */
.L_x_1834:
[----:B------:R-:W-:Y:S05]  /*147b0*/  BSYNC B0 ;  /* 0x0000000000007941 */ /* 0x000fea0003800000 */
.L_x_1833:
[----:B------:R-:W-:Y:S01]  /*147c0*/  MOV R13, R0 ;  /* 0x00000000000d7202 */ /* 0x000fe20000000f00 */
[----:B------:R-:W-:Y:S01]  /*147d0*/  IMAD.MOV.U32 R12, RZ, RZ, RZ ;  /* 0x000000ffff0c7224 */ /* 0x000fe200078e00ff */
[----:B------:R-:W-:Y:S01]  /*147e0*/  MOV R15, 0xffffffff ;  /* 0xffffffff000f7802 */ /* 0x000fe20000000f00 */
[----:B------:R-:W-:Y:S01]  /*147f0*/  IMAD.MOV.U32 R11, RZ, RZ, 0x181f ;  /* 0x0000181fff0b7424 */ /* 0x000fe200078e00ff */
[----:B------:R-:W-:Y:S01]  /*14800*/  @P0 LEA R7, R30, UR46, 0x1 ;  /* 0x0000002e1e070c11 */ /* 0x000fe2000f8e08ff */
[----:B------:R-:W-:-:S07]  /*14810*/  IMAD.MOV.U32 R2, RZ, RZ, R14 ;  /* 0x000000ffff027224 */ /* 0x000fce00078e000e */
[----:B------:R-:W-:Y:S05]  /*14820*/  WARPSYNC.COLLECTIVE R15, `(.L_x_1835) ;  /* 0x000000000f087348 */ /* 0x000fea0003c00000 */
[----:B------:R0:W1:Y:S02]  /*14830*/  SHFL.IDX P6, R14, R13, R12, R11 ;  /* 0x0000000c0d0e7389 */ /* 0x00006400000c000b */
[----:B01----:R-:W-:Y:S01]  /*14840*/  ENDCOLLECTIVE ;  /* 0x000000000000791b */ /* 0x003fe20003800000 */
.L_x_1835:
[----:B------:R-:W-:Y:S01]  /*14850*/  MOV R13, R5 ;  /* 0x00000005000d7202 */ /* 0x000fe20000000f00 */
[----:B------:R-:W-:Y:S01]  /*14860*/  IMAD.MOV.U32 R12, RZ, RZ, 0x1 ;  /* 0x00000001ff0c7424 */ /* 0x000fe200078e00ff */
[----:B------:R-:W-:-:S05]  /*14870*/  @P0 LEA R14, P1, R22, R14, 0x1 ;  /* 0x0000000e160e0211 */ /* 0x000fca00078208ff */
[----:B------:R-:W-:Y:S02]  /*14880*/  @P0 IMAD.X R3, RZ, RZ, R2, P1 ;  /* 0x000000ffff030224 */ /* 0x000fe400008e0602 */
[----:B------:R-:W-:-:S07]  /*14890*/  @P0 IMAD.MOV.U32 R2, RZ, RZ, R14 ;  /* 0x000000ffff020224 */ /* 0x000fce00078e000e */
[----:B------:R-:W-:Y:S05]  /*148a0*/  WARPSYNC.COLLECTIVE R15, `(.L_x_1836) ;  /* 0x000000000f087348 */ /* 0x000fea0003c00000 */
[----:B------:R0:W1:Y:S02]  /*148b0*/  SHFL.IDX P6, R14, R13, R12, R11 ;  /* 0x0000000c0d0e7389 */ /* 0x00006400000c000b */
[----:B01----:R-:W-:Y:S01]  /*148c0*/  ENDCOLLECTIVE ;  /* 0x000000000000791b */ /* 0x003fe20003800000 */
.L_x_1836:
[----:B------:R-:W-:Y:S01]  /*148d0*/  @!PT LDS RZ, [RZ] ;  /* 0x00000000fffff984 */ /* 0x000fe20000000800 */
[----:B------:R-:W-:Y:S01]  /*148e0*/  @!PT LDS RZ, [RZ] ;  /* 0x00000000fffff984 */ /* 0x000fe20000000800 */
[----:B------:R-:W-:Y:S01]  /*148f0*/  @!PT LDS RZ, [RZ] ;  /* 0x00000000fffff984 */ /* 0x000fe20000000800 */
[----:B------:R0:W-:Y:S01]  /*14900*/  @P0 LDGSTS.E.BYPASS.LTC128B.128 [R7+0x22400], desc[UR36][R2.64], !P2 ;  /* 0x2240000002070fae */ /* 0x0001e2000d101d64 */
[----:B------:R-:W-:Y:S02]  /*14910*/  ISETP.GE.AND P0, PT, R18, 0x11, PT ;  /* 0x000000111200780c */ /* 0x000fe40003f06270 */
[----:B------:R-:W-:-:S11]  /*14920*/  MOV R13, R0 ;  /* 0x00000000000d7202 */ /* 0x000fd60000000f00 */
[----:B------:R-:W-:Y:S01]  /*14930*/  @P0 LEA R9, R30, UR46, 0x1 ;  /* 0x0000002e1e090c11 */ /* 0x000fe2000f8e08ff */
[----:B0-----:R-:W-:-:S07]  /*14940*/  IMAD.MOV.U32 R4, RZ, RZ, R14 ;  /* 0x000000ffff047224 */ /* 0x001fce00078e000e */
[----:B------:R-:W-:Y:S05]  /*14950*/  WARPSYNC.COLLECTIVE R15, `(.L_x_1837) ;  /* 0x000000000f087348 */ /* 0x000fea0003c00000 */
[----:B------:R0:W1:Y:S02]  /*14960*/  SHFL.IDX P6, R14, R13, R12, R11 ;  /* 0x0000000c0d0e7389 */ /* 0x00006400000c000b */
[----:B01----:R-:W-:Y:S01]  /*14970*/  ENDCOLLECTIVE ;  /* 0x000000000000791b */ /* 0x003fe20003800000 */
.L_x_1837:
[----:B------:R-:W-:Y:S01]  /*14980*/  IMAD.MOV.U32 R13, RZ, RZ, R5 ;  /* 0x000000ffff0d7224 */ /* 0x000fe200078e0005 */
[----:B------:R-:W-:Y:S02]  /*14990*/  MOV R12, 0x2 ;  /* 0x00000002000c7802 */ /* 0x000fe40000000f00 */
[----:B------:R-:W-:-:S13]  /*149a0*/  @P0 LEA R2, P1, R22, R14, 0x1 ;  /* 0x0000000e16020211 */ /* 0x000fda00078208ff */
[----:B------:R-:W-:Y:S05]  /*149b0*/  WARPSYNC.COLLECTIVE R15, `(.L_x_1838) ;  /* 0x000000000f087348 */ /* 0x000fea0003c00000 */
[----:B------:R0:W1:Y:S02]  /*149c0*/  SHFL.IDX P6, R14, R13, R12, R11 ;  /* 0x0000000c0d0e7389 */ /* 0x00006400000c000b */
[----:B01----:R-:W-:Y:S01]  /*149d0*/  ENDCOLLECTIVE ;  /* 0x000000000000791b */ /* 0x003fe20003800000 */
.L_x_1838:
[----:B------:R-:W-:-:S05]  /*149e0*/  @P0 IMAD.X R3, RZ, RZ, R4, P1 ;  /* 0x000000ffff030224 */ /* 0x000fca00008e0604 */
        /* <DEDUP_REMOVED lines=11> */
.L_x_1839:
[----:B------:R-:W-:Y:S02]  /*14aa0*/  IMAD.MOV.U32 R13, RZ, RZ, R5 ;  /* 0x000000ffff0d7224 */ /* 0x000fe400078e0005 */
[----:B------:R-:W-:Y:S01]  /*14ab0*/  IMAD.MOV.U32 R12, RZ, RZ, 0x3 ;  /* 0x00000003ff0c7424 */ /* 0x000fe200078e00ff */
[----:B------:R-:W-:-:S13]  /*14ac0*/  @P0 LEA R2, P1, R22, R14, 0x1 ;  /* 0x0000000e16020211 */ /* 0x000fda00078208ff */
[----:B------:R-:W-:Y:S05]  /*14ad0*/  WARPSYNC.COLLECTIVE R15, `(.L_x_1840) ;  /* 0x000000000f087348 */ /* 0x000fea0003c00000 */
[----:B------:R0:W1:Y:S02]  /*14ae0*/  SHFL.IDX P6, R14, R13, R12, R11 ;  /* 0x0000000c0d0e7389 */ /* 0x00006400000c000b */
[----:B01----:R-:W-:Y:S01]  /*14af0*/  ENDCOLLECTIVE ;  /* 0x000000000000791b */ /* 0x003fe20003800000 */
.L_x_1840:
[----:B------:R-:W-:-:S05]  /*14b00*/  @P0 IADD3.X R3, RZ, R4, RZ, P1, !PT ;  /* 0x00000004ff030210 */ /* 0x000fca0000ffe4ff */
[----:B------:R-:W-:Y:S01]  /*14b10*/  @!PT LDS RZ, [RZ] ;  /* 0x00000000fffff984 */ /* 0x000fe20000000800 */
[----:B------:R-:W-:Y:S01]  /*14b20*/  @!PT LDS RZ, [RZ] ;  /* 0x00000000fffff984 */ /* 0x000fe20000000800 */
[----:B------:R-:W-:Y:S01]  /*14b30*/  @!PT LDS RZ, [RZ] ;  /* 0x00000000fffff984 */ /* 0x000fe20000000800 */
[----:B------:R0:W-:Y:S01]  /*14b40*/  @P0 LDGSTS.E.BYPASS.LTC128B.128 [R7+0x23400], desc[UR36][R2.64], !P2 ;  /* 0x2340000002070fae */ /* 0x0001e2000d101d64 */
[----:B------:R-:W-:Y:S01]  /*14b50*/  IMAD.MOV.U32 R13, RZ, RZ, R0 ;  /* 0x000000ffff0d7224 */ /* 0x000fe200078e0000 */
[----:B------:R-:W-:-:S07]  /*14b60*/  MOV R4, R14 ;  /* 0x0000000e00047202 */ /* 0x000fce0000000f00 */
[----:B0-----:R-:W-:Y:S05]  /*14b70*/  WARPSYNC.COLLECTIVE R15, `(.L_x_1841) ;  /* 0x000000000f087348 */ /* 0x001fea0003c00000 */
[----:B------:R1:W2:Y:S02]  /*14b80*/  SHFL.IDX P6, R14, R13, R12, R11 ;  /* 0x0000000c0d0e7389 */ /* 0x0002a400000c000b */
[----:B012---:R-:W-:Y:S01]  /*14b90*/  ENDCOLLECTIVE ;  /* 0x000000000000791b */ /* 0x007fe20003800000 */
.L_x_1841:
[----:B------:R-:W-:Y:S05]  /*14ba0*/  BRA `(.L_x_1842) ;  /* 0xffffffd000b87947 */ /* 0x000fea000383ffff */
.L_x_1795:
[----:B------:R-:W-:Y:S01]  /*14bb0*/  IMAD.MOV.U32 R13, RZ, RZ, R5 ;  /* 0x000000ffff0d7224 */ /* 0x000fe200078e0005 */
[----:B------:R-:W-:Y:S01]  /*14bc0*/  MOV R12, RZ ;  /* 0x000000ff000c7202 */ /* 0x000fe20000000f00 */
[----:B------:R-:W-:Y:S02]  /*14bd0*/  IMAD.MOV.U32 R11, RZ, RZ, 0x181f ;  /* 0x0000181fff0b7424 */ /* 0x000fe400078e00ff */
[----:B------:R-:W-:Y:S02]  /*14be0*/  IMAD.MOV.U32 R15, RZ, RZ, -0x1 ;  /* 0xffffffffff0f7424 */ /* 0x000fe400078e00ff */
[----:B------:R-:W-:-:S07]  /*14bf0*/  VIADD R7, R35, UR41 ;  /* 0x0000002923077c36 */ /* 0x000fce0008000000 */
[----:B------:R-:W-:Y:S05]  /*14c00*/  WARPSYNC.COLLECTIVE R15, `(.L_x_1843) ;  /* 0x000000000f087348 */ /* 0x000fea0003c00000 */
[----:B------:R0:W1:Y:S02]  /*14c10*/  SHFL.IDX P6, R14, R13, R12, R11 ;  /* 0x0000000c0d0e7389 */ /* 0x00006400000c000b */
[----:B01----:R-:W-:Y:S01]  /*14c20*/  ENDCOLLECTIVE ;  /* 0x000000000000791b */ /* 0x003fe20003800000 */
.L_x_1843:
[----:B------:R-:W-:Y:S01]  /*14c30*/  IMAD.MOV.U32 R13, RZ, RZ, R4 ;  /* 0x000000ffff0d7224 */ /* 0x000fe200078e0004 */
[----:B------:R-:W-:-:S07]  /*14c40*/  MOV R2, R14 ;  /* 0x0000000e00027202 */ /* 0x000fce0000000f00 */
[----:B------:R-:W-:Y:S05]  /*14c50*/  WARPSYNC.COLLECTIVE R15, `(.L_x_1844) ;  /* 0x000000000f087348 */ /* 0x000fea0003c00000 */
[----:B------:R0:W1:Y:S02]  /*14c60*/  SHFL.IDX P6, R14, R13, R12, R11 ;  /* 0x0000000c0d0e7389 */ /* 0x00006400000c000b */
[----:B01----:R-:W-:Y:S01]  /*14c70*/  ENDCOLLECTIVE ;  /* 0x000000000000791b */ /* 0x003fe20003800000 */
.L_x_1844:
[----:B------:R-:W-:Y:S02]  /*14c80*/  ULDC UR4, c[0x0][0x288] ;  /* 0x0000a20000047ab9 */ /* 0x000fe40000000800 */
[----:B------:R-:W-:-:S05]  /*14c90*/  IMAD R0, R0, UR4, RZ ;  /* 0x0000000400007c24 */ /* 0x000fca000f8e02ff */
[C---:B------:R-:W-:Y:S01]  /*14ca0*/  ISETP.GE.AND P0, PT, R7.reuse, R0, PT ;  /* 0x000000000700720c */ /* 0x040fe20003f06270 */
[----:B------:R-:W-:Y:S01]  /*14cb0*/  VIADD R11, R7, 0x10 ;  /* 0x00000010070b7836 */ /* 0x000fe20000000000 */
[----:B------:R-:W-:Y:S01]  /*14cc0*/  MOV R13, R5 ;  /* 0x00000005000d7202 */ /* 0x000fe20000000f00 */
[----:B------:R-:W-:-:S10]  /*14cd0*/  IMAD.MOV.U32 R12, RZ, RZ, 0x1 ;  /* 0x00000001ff0c7424 */ /* 0x000fd400078e00ff */
[----:B------:R-:W-:Y:S02]  /*14ce0*/  @!P0 LEA R9, R30, UR46, 0x1 ;  /* 0x0000002e1e098c11 */ /* 0x000fe4000f8e08ff */
[----:B------:R-:W-:-:S04]  /*14cf0*/  @!P0 LEA R14, P2, R22, R14, 0x1 ;  /* 0x0000000e160e8211 */ /* 0x000fc800078408ff */
[----:B------:R-:W-:Y:S01]  /*14d00*/  @!P0 IADD3.X R3, RZ, R2, RZ, P2, !PT ;  /* 0x00000002ff038210 */ /* 0x000fe200017fe4ff */
[----:B------:R-:W-:-:S05]  /*14d10*/  @!P0 IMAD.MOV.U32 R2, RZ, RZ, R14 ;  /* 0x000000ffff028224 */ /* 0x000fca00078e000e */
[----:B------:R-:W-:Y:S01]  /*14d20*/  @!PT LDS RZ, [RZ] ;  /* 0x00000000fffff984 */ /* 0x000fe20000000800 */
[----:B------:R-:W-:Y:S01]  /*14d30*/  @!PT LDS RZ, [RZ] ;  /* 0x00000000fffff984 */ /* 0x000fe20000000800 */
[----:B------:R-:W-:Y:S01]  /*14d40*/  @!PT LDS RZ, [RZ] ;  /* 0x00000000fffff984 */ /* 0x000fe20000000800 */
[----:B------:R0:W-:Y:S01]  /*14d50*/  @!P0 LDGSTS.E.BYPASS.LTC128B.128 [R9+0x20400], desc[UR36][R2.64], !P1 ;  /* 0x2040000002098fae */ /* 0x0001e2000c901d64 */
[----:B------:R-:W-:Y:S01]  /*14d60*/  ISETP.GE.AND P0, PT, R11, R0, PT ;  /* 0x000000000b00720c */ /* 0x000fe20003f06270 */
[----:B------:R-:W-:-:S12]  /*14d70*/  IMAD.MOV.U32 R11, RZ, RZ, 0x181f ;  /* 0x0000181fff0b7424 */ /* 0x000fd800078e00ff */
[----:B0-----:R-:W-:Y:S05]  /*14d80*/  WARPSYNC.COLLECTIVE R15, `(.L_x_1845) ;  /* 0x000000000f087348 */ /* 0x001fea0003c00000 */
[----:B------:R1:W2:Y:S02]  /*14d90*/  SHFL.IDX P6, R14, R13, R12, R11 ;  /* 0x0000000c0d0e7389 */ /* 0x0002a400000c000b */
[----:B012---:R-:W-:Y:S01]  /*14da0*/  ENDCOLLECTIVE ;  /* 0x000000000000791b */ /* 0x007fe20003800000 */
.L_x_1845:
[----:B------:R-:W-:Y:S02]  /*14db0*/  IADD3 R9, R7, 0x20, RZ ;  /* 0x0000002007097810 */ /* 0x000fe40007ffe0ff */
[----:B------:R-:W-:Y:S01]  /*14dc0*/  @!P0 LEA R21, R30, UR46, 0x1 ;  /* 0x0000002e1e158c11 */ /* 0x000fe2000f8e08ff */
[----:B------:R-:W-:Y:S01]  /*14dd0*/  IMAD.MOV.U32 R13, RZ, RZ, R4 ;  /* 0x000000ffff0d7224 */ /* 0x000fe200078e0004 */
[----:B------:R-:W-:-:S07]  /*14de0*/  MOV R6, R14 ;  /* 0x0000000e00067202 */ /* 0x000fce0000000f00 */
[----:B------:R-:W-:Y:S05]  /*14df0*/  WARPSYNC.COLLECTIVE R15, `(.L_x_1846) ;  /* 0x000000000f087348 */ /* 0x000fea0003c00000 */
[----:B------:R0:W1:Y:S02]  /*14e00*/  SHFL.IDX P6, R14, R13, R12, R11 ;  /* 0x0000000c0d0e7389 */ /* 0x00006400000c000b */
[----:B01----:R-:W-:Y:S01]  /*14e10*/  ENDCOLLECTIVE ;  /* 0x000000000000791b */ /* 0x003fe20003800000 */
.L_x_1846:
[----:B------:R-:W-:Y:S02]  /*14e20*/  IMAD.MOV.U32 R13, RZ, RZ, R5 ;  /* 0x000000ffff0d7224 */ /* 0x000fe400078e0005 */
[----:B------:R-:W-:Y:S01]  /*14e30*/  IMAD.MOV.U32 R12, RZ, RZ, 0x2 ;  /* 0x00000002ff0c7424 */ /* 0x000fe200078e00ff */
[----:B------:R-:W-:-:S13]  /*14e40*/  @!P0 LEA R2, P2, R22, R14, 0x1 ;  /* 0x0000000e16028211 */ /* 0x000fda00078408ff */
[----:B------:R-:W-:Y:S05]  /*14e50*/  WARPSYNC.COLLECTIVE R15, `(.L_x_1847) ;  /* 0x000000000f087348 */ /* 0x000fea0003c00000 */
[----:B------:R0:W1:Y:S02]  /*14e60*/  SHFL.IDX P6, R14, R13, R12, R11 ;  /* 0x0000000c0d0e7389 */ /* 0x00006400000c000b */
[----:B01----:R-:W-:Y:S01]  /*14e70*/  ENDCOLLECTIVE ;  /* 0x000000000000791b */ /* 0x003fe20003800000 */
.L_x_1847:
[----:B------:R-:W-:-:S05]  /*14e80*/  @!P0 IMAD.X R3, RZ, RZ, R6, P2 ;  /* 0x000000ffff038224 */ /* 0x000fca00010e0606 */
[----:B------:R-:W-:Y:S01]  /*14e90*/  @!PT LDS RZ, [RZ] ;  /* 0x00000000fffff984 */ /* 0x000fe20000000800 */
[----:B------:R-:W-:Y:S01]  /*14ea0*/  @!PT LDS RZ, [RZ] ;  /* 0x00000000fffff984 */ /* 0x000fe20000000800 */
[----:B------:R-:W-:Y:S01]  /*14eb0*/  @!PT LDS RZ, [RZ] ;  /* 0x00000000fffff984 */ /* 0x000fe20000000800 */
[----:B------:R0:W-:Y:S01]  /*14ec0*/  @!P0 LDGSTS.E.BYPASS.LTC128B.128 [R21+0x20c00], desc[UR36][R2.64], !P1 ;  /* 0x20c0000002158fae */ /* 0x0001e2000c901d64 */
[----:B------:R-:W-:Y:S01]  /*14ed0*/  ISETP.GE.AND P0, PT, R9, R0, PT ;  /* 0x000000000900720c */ /* 0x000fe20003f06270 */
[----:B------:R-:W-:-:S12]  /*14ee0*/  IMAD.MOV.U32 R13, RZ, RZ, R4 ;  /* 0x000000ffff0d7224 */ /* 0x000fd800078e0004 */
[----:B------:R-:W-:Y:S02]  /*14ef0*/  @!P0 LEA R9, R30, UR46, 0x1 ;  /* 0x0000002e1e098c11 */ /* 0x000fe4000f8e08ff */
[----:B0-----:R-:W-:-:S07]  /*14f00*/  MOV R6, R14 ;  /* 0x0000000e00067202 */ /* 0x001fce0000000f00 */
[----:B------:R-:W-:Y:S05]  /*14f10*/  WARPSYNC.COLLECTIVE R15, `(.L_x_1848) ;  /* 0x000000000f087348 */ /* 0x000fea0003c00000 */
[----:B------:R0:W1:Y:S02]  /*14f20*/  SHFL.IDX P6, R14, R13, R12, R11 ;  /* 0x0000000c0d0e7389 */ /* 0x00006400000c000b */
[----:B01----:R-:W-:Y:S01]  /*14f30*/  ENDCOLLECTIVE ;  /* 0x000000000000791b */ /* 0x003fe20003800000 */
.L_x_1848:
[----:B------:R-:W-:Y:S01]  /*14f40*/  MOV R13, R5 ;  /* 0x00000005000d7202 */ /* 0x000fe20000000f00 */
[----:B------:R-:W-:Y:S01]  /*14f50*/  IMAD.MOV.U32 R12, RZ, RZ, 0x3 ;  /* 0x00000003ff0c7424 */ /* 0x000fe200078e00ff */
[----:B------:R-:W-:-:S13]  /*14f60*/  @!P0 LEA R2, P2, R22, R14, 0x1 ;  /* 0x0000000e16028211 */ /* 0x000fda00078408ff */
[----:B------:R-:W-:Y:S05]  /*14f70*/  WARPSYNC.COLLECTIVE R15, `(.L_x_1849) ;  /* 0x000000000f087348 */ /* 0x000fea0003c00000 */
[----:B------:R0:W1:Y:S02]  /*14f80*/  SHFL.IDX P6, R14, R13, R12, R11 ;  /* 0x0000000c0d0e7389 */ /* 0x00006400000c000b */
[----:B01----:R-:W-:Y:S01]  /*14f90*/  ENDCOLLECTIVE ;  /* 0x000000000000791b */ /* 0x003fe20003800000 */
.L_x_1849:
[----:B------:R-:W-:-:S05]  /*14fa0*/  @!P0 IMAD.X R3, RZ, RZ, R6, P2 ;  /* 0x000000ffff038224 */ /* 0x000fca00010e0606 */
[----:B------:R-:W-:Y:S01]  /*14fb0*/  @!PT LDS RZ, [RZ] ;  /* 0x00000000fffff984 */ /* 0x000fe20000000800 */
[----:B------:R-:W-:Y:S01]  /*14fc0*/  @!PT LDS RZ, [RZ] ;  /* 0x00000000fffff984 */ /* 0x000fe20000000800 */
[----:B------:R-:W-:Y:S01]  /*14fd0*/  @!PT LDS RZ, [RZ] ;  /* 0x00000000fffff984 */ /* 0x000fe20000000800 */
[----:B------:R0:W-:Y:S01]  /*14fe0*/  @!P0 LDGSTS.E.BYPASS.LTC128B.128 [R9+0x21400], desc[UR36][R2.64], !P1 ;  /* 0x2140000002098fae */ /* 0x0001e2000c901d64 */
[----:B------:R-:W-:Y:S01]  /*14ff0*/  MOV R13, R4 ;  /* 0x00000004000d7202 */ /* 0x000fe20000000f00 */
[----:B------:R-:W-:-:S07]  /*15000*/  IMAD.MOV.U32 R6, RZ, RZ, R14 ;  /* 0x000000ffff067224 */ /* 0x000fce00078e000e */
[----:B0-----:R-:W-:Y:S05]  /*15010*/  WARPSYNC.COLLECTIVE R15, `(.L_x_1850) ;  /* 0x000000000f087348 */ /* 0x001fea0003c00000 */
[----:B------:R1:W2:Y:S02]  /*15020*/  SHFL.IDX P6, R14, R13, R12, R11 ;  /* 0x0000000c0d0e7389 */ /* 0x0002a400000c000b */
[----:B012---:R-:W-:Y:S01]  /*15030*/  ENDCOLLECTIVE ;  /* 0x000000000000791b */ /* 0x007fe20003800000 */
.L_x_1850:
[----:B------:R-:W-:Y:S05]  /*15040*/  BRA `(.L_x_1851) ;  /* 0xffffffd4005c7947 */ /* 0x000fea000383ffff */
.L_x_1796:
[----:B0-----:R-:W-:-:S04]  /*15050*/  IMAD.U32 R3, RZ, RZ, UR46 ;  /* 0x0000002eff037e24 */ /* 0x001fc8000f8e00ff */
[----:B------:R0:W1:Y:S03]  /*15060*/  SYNCS.PHASECHK.TRANS64.TRYWAIT P0, [R3+URZ+0x28c20], R0 ;  /* 0x028c2000030075a7 */ /* 0x000066000800017f */
[----:B-1----:R-:W-:Y:S05]  /*15070*/  @!P0 NANOSLEEP.SYNCS 0x989680 ;  /* 0x009896800000895d */ /* 0x002fea0003900000 */
[----:B------:R-:W1:Y:S02]  /*15080*/  @!P0 SYNCS.PHASECHK.TRANS64 P0, [R3+URZ+0x28c20], R0 ;  /* 0x028c2000030085a7 */ /* 0x000e64000800007f */
[----:B-1----:R-:W-:Y:S05]  /*15090*/  @!P0 BRA `(.L_x_1796) ;  /* 0xfffffffc00ec8947 */ /* 0x002fea000383ffff */
[----:B------:R-:W-:Y:S05]  /*150a0*/  BRA `(.L_x_1852) ;  /* 0xffffffd4008c7947 */ /* 0x000fea000383ffff */
.L_x_1798:
[----:B0-----:R-:W-:-:S04]  /*150b0*/  IMAD.U32 R3, RZ, RZ, UR46 ;  /* 0x0000002eff037e24 */ /* 0x001fc8000f8e00ff */
[----:B------:R0:W1:Y:S03]  /*150c0*/  SYNCS.PHASECHK.TRANS64.TRYWAIT P0, [R3+URZ+0x28c60], R0 ;  /* 0x028c6000030075a7 */ /* 0x000066000800017f */
[----:B-1----:R-:W-:Y:S05]  /*150d0*/  @!P0 NANOSLEEP.SYNCS 0x989680 ;  /* 0x009896800000895d */ /* 0x002fea0003900000 */
[----:B------:R-:W1:Y:S02]  /*150e0*/  @!P0 SYNCS.PHASECHK.TRANS64 P0, [R3+URZ+0x28c60], R0 ;  /* 0x028c6000030085a7 */ /* 0x000e64000800007f */
[----:B-1----:R-:W-:Y:S05]  /*150f0*/  @!P0 BRA `(.L_x_1798) ;  /* 0xfffffffc00ec8947 */ /* 0x002fea000383ffff */
[----:B------:R-:W-:Y:S05]  /*15100*/  BRA `(.L_x_1853) ;  /* 0xffffffd400887947 */ /* 0x000fea000383ffff */
.L_x_1799:
        /* <DEDUP_REMOVED lines=8> */
.L_x_1855:
[----:B------:R-:W-:Y:S05]  /*15190*/  BSYNC B0 ;  /* 0x0000000000007941 */ /* 0x000fea0003800000 */
.L_x_1854:
[----:B------:R-:W-:Y:S01]  /*151a0*/  IMAD.MOV.U32 R13, RZ, RZ, R0 ;  /* 0x000000ffff0d7224 */ /* 0x000fe200078e0000 */
[----:B------:R-:W-:Y:S01]  /*151b0*/  MOV R12, RZ ;  /* 0x000000ff000c7202 */ /* 0x000fe20000000f00 */
[----:B------:R-:W-:Y:S01]  /*151c0*/  IMAD.MOV.U32 R11, RZ, RZ, 0x181f ;  /* 0x0000181fff0b7424 */ /* 0x000fe200078e00ff */
[----:B------:R-:W-:Y:S01]  /*151d0*/  SHF.L.U32 R8, R22, 0x1, RZ ;  /* 0x0000000116087819 */ /* 0x000fe200000006ff */
[----:B------:R-:W-:Y:S01]  /*151e0*/  IMAD.MOV.U32 R15, RZ, RZ, -0x1 ;  /* 0xffffffffff0f7424 */ /* 0x000fe200078e00ff */
[----:B------:R-:W-:Y:S01]  /*151f0*/  LOP3.LUT R4, R17, 0x1, RZ, 0xc0, !PT ;  /* 0x0000000111047812 */ /* 0x000fe200078ec0ff */
[----:B------:R-:W-:Y:S01]  /*15200*/  IMAD.MOV.U32 R3, RZ, RZ, R14 ;  /* 0x000000ffff037224 */ /* 0x000fe200078e000e */
[----:B------:R-:W-:-:S07]  /*15210*/  LEA R7, R30, UR46, 0x1 ;  /* 0x0000002e1e077c11 */ /* 0x000fce000f8e08ff */
[----:B------:R-:W-:Y:S05]  /*15220*/  WARPSYNC.COLLECTIVE R15, `(.L_x_1856) ;  /* 0x000000000f087348 */ /* 0x000fea0003c00000 */
[----:B------:R0:W1:Y:S02]  /*15230*/  SHFL.IDX P6, R14, R13, R12, R11 ;  /* 0x0000000c0d0e7389 */ /* 0x00006400000c000b */
[----:B01----:R-:W-:Y:S01]  /*15240*/  ENDCOLLECTIVE ;  /* 0x000000000000791b */ /* 0x003fe20003800000 */
.L_x_1856:
[----:B------:R-:W-:Y:S02]  /*15250*/  ISETP.NE.U32.AND P1, PT, R4, 0x1, PT ;  /* 0x000000010400780c */ /* 0x000fe40003f25070 */
[C---:B------:R-:W-:Y:S02]  /*15260*/  LOP3.LUT P5, RZ, R17.reuse, 0x2, RZ, 0xc0, !PT ;  /* 0x0000000211ff7812 */ /* 0x040fe400078ac0ff */
[C---:B------:R-:W-:Y:S02]  /*15270*/  LOP3.LUT P4, RZ, R17.reuse, 0x4, RZ, 0xc0, !PT ;  /* 0x0000000411ff7812 */ /* 0x040fe4000788c0ff */
[C---:B------:R-:W-:Y:S02]  /*15280*/  LOP3.LUT P3, RZ, R17.reuse, 0x8, RZ, 0xc0, !PT ;  /* 0x0000000811ff7812 */ /* 0x040fe4000786c0ff */
[----:B------:R-:W-:Y:S02]  /*15290*/  LOP3.LUT P2, RZ, R17, 0x10, RZ, 0xc0, !PT ;  /* 0x0000001011ff7812 */ /* 0x000fe4000784c0ff */
[----:B------:R-:W-:-:S02]  /*152a0*/  LOP3.LUT R16, R16, 0xfffffeff, RZ, 0xc0, !PT ;  /* 0xfffffeff10107812 */ /* 0x000fc400078ec0ff */
[----:B------:R-:W-:Y:S01]  /*152b0*/  PRMT R4, R17, 0x8880, RZ ;  /* 0x0000888011047816 */ /* 0x000fe200000000ff */
[----:B------:R-:W-:Y:S01]  /*152c0*/  IMAD.MOV.U32 R13, RZ, RZ, R6 ;  /* 0x000000ffff0d7224 */ /* 0x000fe200078e0006 */
[----:B------:R-:W-:Y:S02]  /*152d0*/  @P1 LOP3.LUT R16, R16, 0x100, RZ, 0xfc, !PT ;  /* 0x0000010010101812 */ /* 0x000fe400078efcff */
[----:B------:R-:W-:Y:S02]  /*152e0*/  MOV R12, 0x1 ;  /* 0x00000001000c7802 */ /* 0x000fe40000000f00 */
        /* <DEDUP_REMOVED lines=30> */
.L_x_1857:
[----:B------:R-:W-:Y:S02]  /*154d0*/  IMAD.MOV.U32 R13, RZ, RZ, R0 ;  /* 0x000000ffff0d7224 */ /* 0x000fe400078e0000 */
[----:B------:R-:W-:-:S07]  /*154e0*/  IMAD.MOV.U32 R5, RZ, RZ, R14 ;  /* 0x000000ffff057224 */ /* 0x000fce00078e000e */
[----:B------:R-:W-:Y:S05]  /*154f0*/  WARPSYNC.COLLECTIVE R15, `(.L_x_1858) ;  /* 0x000000000f087348 */ /* 0x000fea0003c00000 */
[----:B------:R0:W1:Y:S02]  /*15500*/  SHFL.IDX P6, R14, R13, R12, R11 ;  /* 0x0000000c0d0e7389 */ /* 0x00006400000c000b */
[----:B01----:R-:W-:Y:S01]  /*15510*/  ENDCOLLECTIVE ;  /* 0x000000000000791b */ /* 0x003fe20003800000 */
.L_x_1858:
        /* <DEDUP_REMOVED lines=28> */
.L_x_1859:
[----:B------:R-:W-:Y:S01]  /*156e0*/  IMAD.MOV.U32 R13, RZ, RZ, R0 ;  /* 0x000000ffff0d7224 */ /* 0x000fe200078e0000 */
[----:B------:R-:W-:-:S07]  /*156f0*/  MOV R9, R14 ;  /* 0x0000000e00097202 */ /* 0x000fce0000000f00 */
[----:B------:R-:W-:Y:S05]  /*15700*/  WARPSYNC.COLLECTIVE R15, `(.L_x_1860) ;  /* 0x000000000f087348 */ /* 0x000fea0003c00000 */
[----:B------:R0:W1:Y:S02]  /*15710*/  SHFL.IDX P6, R14, R13, R12, R11 ;  /* 0x0000000c0d0e7389 */ /* 0x00006400000c000b */
[----:B01----:R-:W-:Y:S01]  /*15720*/  ENDCOLLECTIVE ;  /* 0x000000000000791b */ /* 0x003fe20003800000 */
.L_x_1860:
[----:B------:R-:W-:Y:S01]  /*15730*/  MOV R13, R6 ;  /* 0x00000006000d7202 */ /* 0x000fe20000000f00 */
        /* <DEDUP_REMOVED lines=27> */
.L_x_1861:
[----:B------:R-:W-:Y:S01]  /*158f0*/  MOV R13, R0 ;  /* 0x00000000000d7202 */ /* 0x000fe20000000f00 */
[----:B------:R-:W-:-:S07]  /*15900*/  IMAD.MOV.U32 R6, RZ, RZ, R14 ;  /* 0x000000ffff067224 */ /* 0x000fce00078e000e */
[----:B------:R-:W-:Y:S05]  /*15910*/  WARPSYNC.COLLECTIVE R15, `(.L_x_1862) ;  /* 0x000000000f087348 */ /* 0x000fea0003c00000 */
[----:B------:R0:W1:Y:S02]  /*15920*/  SHFL.IDX P6, R14, R13, R12, R11 ;  /* 0x0000000c0d0e7389 */ /* 0x00006400000c000b */
[----:B01----:R-:W-:Y:S01]  /*15930*/  ENDCOLLECTIVE ;  /* 0x000000000000791b */ /* 0x003fe20003800000 */
.L_x_1862:
[----:B------:R-:W-:Y:S05]  /*15940*/  BRA `(.L_x_1863) ;  /* 0xffffffd4001c7947 */ /* 0x000fea000383ffff */
.L_x_1806:
[----:B-1----:R1:W2:Y:S02]  /*15950*/  SYNCS.PHASECHK.TRANS64.TRYWAIT P0, [R10+URZ+0x28c40], R20 ;  /* 0x028c40140a0075a7 */ /* 0x0022a4000800017f */
[----:B--2---:R-:W-:Y:S05]  /*15960*/  @!P0 NANOSLEEP.SYNCS 0x989680 ;  /* 0x009896800000895d */ /* 0x004fea0003900000 */
[----:B------:R-:W2:Y:S02]  /*15970*/  @!P0 SYNCS.PHASECHK.TRANS64 P0, [R10+URZ+0x28c40], R20 ;  /* 0x028c40140a0085a7 */ /* 0x000ea4000800007f */
[----:B--2---:R-:W-:Y:S05]  /*15980*/  @!P0 BRA `(.L_x_1806) ;  /* 0xfffffffc00f08947 */ /* 0x004fea000383ffff */
[----:B------:R-:W-:Y:S05]  /*15990*/  BRA `(.L_x_1864) ;  /* 0xffffffd800587947 */ /* 0x000fea000383ffff */
.L_x_1807:
        /* <DEDUP_REMOVED lines=8> */
.L_x_1866:
[----:B------:R-:W-:Y:S05]  /*15a20*/  BSYNC B1 ;  /* 0x0000000000017941 */ /* 0x000fea0003800000 */
.L_x_1865:
[----:B------:R-:W-:Y:S01]  /*15a30*/  IMAD.MOV.U32 R13, RZ, RZ, R26 ;  /* 0x000000ffff0d7224 */ /* 0x000fe200078e001a */
[----:B------:R-:W-:Y:S01]  /*15a40*/  MOV R11, 0x181f ;  /* 0x0000181f000b7802 */ /* 0x000fe20000000f00 */
[----:B------:R-:W-:Y:S01]  /*15a50*/  IMAD.MOV.U32 R12, RZ, RZ, RZ ;  /* 0x000000ffff0c7224 */ /* 0x000fe200078e00ff */
[----:B------:R-:W-:Y:S01]  /*15a60*/  MOV R3, R14 ;  /* 0x0000000e00037202 */ /* 0x000fe20000000f00 */
[----:B------:R-:W-:Y:S01]  /*15a70*/  IMAD.MOV.U32 R15, RZ, RZ, -0x1 ;  /* 0xffffffffff0f7424 */ /* 0x000fe200078e00ff */
[----:B------:R-:W-:-:S07]  /*15a80*/  LEA R27, R17, UR46, 0x1 ;  /* 0x0000002e111b7c11 */ /* 0x000fce000f8e08ff */
[----:B------:R-:W-:Y:S05]  /*15a90*/  WARPSYNC.COLLECTIVE R15, `(.L_x_1867) ;  /* 0x000000000f087348 */ /* 0x000fea0003c00000 */
[----:B------:R0:W1:Y:S02]  /*15aa0*/  SHFL.IDX P6, R14, R13, R12, R11 ;  /* 0x0000000c0d0e7389 */ /* 0x00006400000c000b */
[----:B01----:R-:W-:Y:S01]  /*15ab0*/  ENDCOLLECTIVE ;  /* 0x000000000000791b */ /* 0x003fe20003800000 */
.L_x_1867:
[----:B------:R-:W-:Y:S01]  /*15ac0*/  MOV R13, R29 ;  /* 0x0000001d000d7202 */ /* 0x000fe20000000f00 */
[----:B------:R-:W-:Y:S01]  /*15ad0*/  IMAD.MOV.U32 R12, RZ, RZ, 0x1 ;  /* 0x00000001ff0c7424 */ /* 0x000fe200078e00ff */
[----:B------:R-:W-:-:S13]  /*15ae0*/  IADD3 R2, P0, R14, R8, RZ ;  /* 0x000000080e027210 */ /* 0x000fda0007f1e0ff */
[----:B------:R-:W-:Y:S05]  /*15af0*/  WARPSYNC.COLLECTIVE R15, `(.L_x_1868) ;  /* 0x000000000f087348 */ /* 0x000fea0003c00000 */
[----:B------:R0:W1:Y:S02]  /*15b00*/  SHFL.IDX P6, R14, R13, R12, R11 ;  /* 0x0000000c0d0e7389 */ /* 0x00006400000c000b */
[----:B01----:R-:W-:Y:S01]  /*15b10*/  ENDCOLLECTIVE ;  /* 0x000000000000791b */ /* 0x003fe20003800000 */
.L_x_1868:
        /* <DEDUP_REMOVED lines=10> */
.L_x_1869:
[----:B------:R-:W-:Y:S01]  /*15bc0*/  IMAD.MOV.U32 R13, RZ, RZ, R29 ;  /* 0x000000ffff0d7224 */ /* 0x000fe200078e001d */
[----:B------:R-:W-:Y:S02]  /*15bd0*/  MOV R12, 0x2 ;  /* 0x00000002000c7802 */ /* 0x000fe40000000f00 */
[----:B------:R-:W-:-:S13]  /*15be0*/  IADD3 R2, P0, R14, R8, RZ ;  /* 0x000000080e027210 */ /* 0x000fda0007f1e0ff */
[----:B------:R-:W-:Y:S05]  /*15bf0*/  WARPSYNC.COLLECTIVE R15, `(.L_x_1870) ;  /* 0x000000000f087348 */ /* 0x000fea0003c00000 */
[----:B------:R0:W1:Y:S02]  /*15c00*/  SHFL.IDX P6, R14, R13, R12, R11 ;  /* 0x0000000c0d0e7389 */ /* 0x00006400000c000b */
[----:B01----:R-:W-:Y:S01]  /*15c10*/  ENDCOLLECTIVE ;  /* 0x000000000000791b */ /* 0x003fe20003800000 */
.L_x_1870:
        /* <DEDUP_REMOVED lines=10> */
.L_x_1871:
[----:B------:R-:W-:Y:S02]  /*15cc0*/  IMAD.MOV.U32 R13, RZ, RZ, R29 ;  /* 0x000000ffff0d7224 */ /* 0x000fe400078e001d */
[----:B------:R-:W-:Y:S01]  /*15cd0*/  IMAD.MOV.U32 R12, RZ, RZ, 0x3 ;  /* 0x00000003ff0c7424 */ /* 0x000fe200078e00ff */
[----:B------:R-:W-:-:S13]  /*15ce0*/  IADD3 R2, P0, R14, R8, RZ ;  /* 0x000000080e027210 */ /* 0x000fda0007f1e0ff */
[----:B------:R-:W-:Y:S05]  /*15cf0*/  WARPSYNC.COLLECTIVE R15, `(.L_x_1872) ;  /* 0x000000000f087348 */ /* 0x000fea0003c00000 */
[----:B------:R0:W1:Y:S02]  /*15d00*/  SHFL.IDX P6, R14, R13, R12, R11 ;  /* 0x0000000c0d0e7389 */ /* 0x00006400000c000b */
[----:B01----:R-:W-:Y:S01]  /*15d10*/  ENDCOLLECTIVE ;  /* 0x000000000000791b */ /* 0x003fe20003800000 */
.L_x_1872:
[----:B------:R-:W-:-:S05]  /*15d20*/  IADD3.X R3, RZ, R3, RZ, P0, !PT ;  /* 0x00000003ff037210 */ /* 0x000fca00007fe4ff */
[----:B------:R-:W-:Y:S01]  /*15d30*/  @!PT LDS RZ, [RZ] ;  /* 0x00000000fffff984 */ /* 0x000fe20000000800 */
[----:B------:R-:W-:Y:S01]  /*15d40*/  @!PT LDS RZ, [RZ] ;  /* 0x00000000fffff984 */ /* 0x000fe20000000800 */
[----:B------:R-:W-:Y:S01]  /*15d50*/  @!PT LDS RZ, [RZ] ;  /* 0x00000000fffff984 */ /* 0x000fe20000000800 */
[----:B------:R0:W-:Y:S01]  /*15d60*/  LDGSTS.E.BYPASS.LTC128B.128 [R27+0x23400], desc[UR36][R2.64], !P1 ;  /* 0x23400000021b7fae */ /* 0x0001e2000c901d64 */
[----:B------:R-:W-:Y:S01]  /*15d70*/  IMAD.MOV.U32 R13, RZ, RZ, R26 ;  /* 0x000000ffff0d7224 */ /* 0x000fe200078e001a */
[----:B------:R-:W-:-:S07]  /*15d80*/  MOV R34, R14 ;  /* 0x0000000e00227202 */ /* 0x000fce0000000f00 */
[----:B0-----:R-:W-:Y:S05]  /*15d90*/  WARPSYNC.COLLECTIVE R15, `(.L_x_1873) ;  /* 0x000000000f087348 */ /* 0x001fea0003c00000 */
[----:B------:R1:W2:Y:S02]  /*15da0*/  SHFL.IDX P6, R14, R13, R12, R11 ;  /* 0x0000000c0d0e7389 */ /* 0x0002a400000c000b */
[----:B012---:R-:W-:Y:S01]  /*15db0*/  ENDCOLLECTIVE ;  /* 0x000000000000791b */ /* 0x007fe20003800000 */
.L_x_1873:
[----:B------:R-:W-:Y:S05]  /*15dc0*/  BRA `(.L_x_1874) ;  /* 0xffffffd8000c7947 */ /* 0x000fea000383ffff */
.L_x_1812:
[----:B---3--:R3:W4:Y:S02]  /*15dd0*/  SYNCS.PHASECHK.TRANS64.TRYWAIT P0, [R10+URZ+0x28c60], R20 ;  /* 0x028c60140a0075a7 */ /* 0x008724000800017f */
[----:B----4-:R-:W-:Y:S05]  /*15de0*/  @!P0 NANOSLEEP.SYNCS 0x989680 ;  /* 0x009896800000895d */ /* 0x010fea0003900000 */
[----:B------:R-:W4:Y:S02]  /*15df0*/  @!P0 SYNCS.PHASECHK.TRANS64 P0, [R10+URZ+0x28c60], R20 ;  /* 0x028c60140a0085a7 */ /* 0x000f24000800007f */
[----:B----4-:R-:W-:Y:S05]  /*15e00*/  @!P0 BRA `(.L_x_1812) ;  /* 0xfffffffc00f08947 */ /* 0x010fea000383ffff */
[----:B------:R-:W-:Y:S05]  /*15e10*/  BRA `(.L_x_1875) ;  /* 0xffffffd800587947 */ /* 0x000fea000383ffff */
.L_x_1813:
[----:B------:R-:W-:Y:S01]  /*15e20*/  BSSY B1, `(.L_x_1876) ;  /* 0x0000008000017945 */ /* 0x000fe20003800000 */
[----:B------:R-:W-:Y:S01]  /*15e30*/  IMAD.MOV.U32 R13, RZ, RZ, R19 ;  /* 0x000000ffff0d7224 */ /* 0x000fe200078e0013 */
[----:B------:R-:W-:Y:S01]  /*15e40*/  MOV R12, RZ ;  /* 0x000000ff000c7202 */ /* 0x000fe20000000f00 */
[----:B------:R-:W-:Y:S02]  /*15e50*/  IMAD.MOV.U32 R11, RZ, RZ, 0x181f ;  /* 0x0000181fff0b7424 */ /* 0x000fe400078e00ff */
[----:B------:R-:W-:-:S07]  /*15e60*/  IMAD.MOV.U32 R15, RZ, RZ, -0x1 ;  /* 0xffffffffff0f7424 */ /* 0x000fce00078e00ff */
[----:B-123--:R-:W-:Y:S05]  /*15e70*/  WARPSYNC.COLLECTIVE R15, `(.L_x_1877) ;  /* 0x000000000f087348 */ /* 0x00efea0003c00000 */
[----:B------:R0:W4:Y:S02]  /*15e80*/  SHFL.IDX P6, R14, R13, R12, R11 ;  /* 0x0000000c0d0e7389 */ /* 0x00012400000c000b */
[----:B01234-:R-:W-:Y:S01]  /*15e90*/  ENDCOLLECTIVE ;  /* 0x000000000000791b */ /* 0x01ffe20003800000 */
.L_x_1877:
[----:B------:R-:W-:Y:S05]  /*15ea0*/  BSYNC B1 ;  /* 0x0000000000017941 */ /* 0x000fea0003800000 */
.L_x_1876:
[----:B------:R-:W-:Y:S01]  /*15eb0*/  IMAD.MOV.U32 R13, RZ, RZ, R18 ;  /* 0x000000ffff0d7224 */ /* 0x000fe200078e0012 */
[----:B------:R-:W-:Y:S01]  /*15ec0*/  MOV R11, 0x181f ;  /* 0x0000181f000b7802 */ /* 0x000fe20000000f00 */
[----:B------:R-:W-:Y:S01]  /*15ed0*/  IMAD.MOV.U32 R12, RZ, RZ, RZ ;  /* 0x000000ffff0c7224 */ /* 0x000fe200078e00ff */
[----:B------:R-:W-:Y:S01]  /*15ee0*/  MOV R3, R14 ;  /* 0x0000000e00037202 */ /* 0x000fe20000000f00 */
[----:B------:R-:W-:Y:S01]  /*15ef0*/  IMAD.MOV.U32 R15, RZ, RZ, -0x1 ;  /* 0xffffffffff0f7424 */ /* 0x000fe200078e00ff */
[----:B------:R-:W-:Y:S02]  /*15f00*/  LEA R17, R17, UR46, 0x1 ;  /* 0x0000002e11117c11 */ /* 0x000fe4000f8e08ff */
[----:B------:R-:W-:-:S13]  /*15f10*/  LOP3.LUT P2, RZ, R16, 0x20, RZ, 0xc0, !PT ;  /* 0x0000002010ff7812 */ /* 0x000fda000784c0ff */
[----:B------:R-:W-:Y:S05]  /*15f20*/  WARPSYNC.COLLECTIVE R15, `(.L_x_1878) ;  /* 0x000000000f087348 */ /* 0x000fea0003c00000 */
[----:B------:R0:W1:Y:S02]  /*15f30*/  SHFL.IDX P6, R14, R13, R12, R11 ;  /* 0x0000000c0d0e7389 */ /* 0x00006400000c000b */
[----:B01----:R-:W-:Y:S01]  /*15f40*/  ENDCOLLECTIVE ;  /* 0x000000000000791b */ /* 0x003fe20003800000 */
.L_x_1878:
[C---:B------:R-:W-:Y:S02]  /*15f50*/  LOP3.LUT P1, RZ, R16.reuse, 0x10, RZ, 0xc0, !PT ;  /* 0x0000001010ff7812 */ /* 0x040fe4000782c0ff */
[----:B------:R-:W-:Y:S02]  /*15f60*/  P2R R4, PR, RZ, 0x20 ;  /* 0x00000020ff047803 */ /* 0x000fe40000000000 */
[----:B------:R-:W-:Y:S01]  /*15f70*/  MOV R13, R19 ;  /* 0x00000013000d7202 */ /* 0x000fe20000000f00 */
        /* <DEDUP_REMOVED lines=12> */
.L_x_1879:
        /* <DEDUP_REMOVED lines=16> */
.L_x_1880:
[----:B------:R-:W-:Y:S01]  /*16140*/  @!PT LDS RZ, [RZ] ;  /* 0x00000000fffff984 */ /* 0x000fe20000000800 */
[----:B------:R-:W-:Y:S01]  /*16150*/  @!PT LDS RZ, [RZ] ;  /* 0x00000000fffff984 */ /* 0x000fe20000000800 */
[----:B------:R-:W-:Y:S01]  /*16160*/  @!PT LDS RZ, [RZ] ;  /* 0x00000000fffff984 */ /* 0x000fe20000000800 */
[----:B------:R0:W-:Y:S01]  /*16170*/  LDGSTS.E.BYPASS.LTC128B.128 [R17+0xe400], desc[UR36][R2.64+0x380], P1 ;  /* 0x0e40038002117fae */ /* 0x0001e20008901d64 */
[----:B------:R-:W-:Y:S01]  /*16180*/  IMAD.MOV.U32 R13, RZ, RZ, R19 ;  /* 0x000000ffff0d7224 */ /* 0x000fe200078e0013 */
[----:B------:R-:W-:Y:S02]  /*16190*/  MOV R12, 0x2 ;  /* 0x00000002000c7802 */ /* 0x000fe40000000f00 */
        /* <DEDUP_REMOVED lines=12> */
.L_x_1881:
        /* <DEDUP_REMOVED lines=14> */
.L_x_1882:
[----:B------:R-:W-:Y:S02]  /*16340*/  IMAD.MOV.U32 R13, RZ, RZ, R19 ;  /* 0x000000ffff0d7224 */ /* 0x000fe400078e0013 */
[----:B------:R-:W-:Y:S01]  /*16350*/  IMAD.MOV.U32 R12, RZ, RZ, 0x3 ;  /* 0x00000003ff0c7424 */ /* 0x000fe200078e00ff */
        /* <DEDUP_REMOVED lines=15> */
.L_x_1883:
        /* <DEDUP_REMOVED lines=13> */
.L_x_1884:
[----:B------:R-:W-:Y:S05]  /*16520*/  BRA `(.L_x_1885) ;  /* 0xffffffd400cc7947 */ /* 0x000fea000383ffff */
.L_x_1818:
[----:B0-----:R0:W1:Y:S02]  /*16530*/  SYNCS.PHASECHK.TRANS64.TRYWAIT P0, [R5+URZ+0x28c20], R4 ;  /* 0x028c2004050075a7 */ /* 0x001064000800017f */
[----:B-1----:R-:W-:Y:S05]  /*16540*/  @!P0 NANOSLEEP.SYNCS 0x989680 ;  /* 0x009896800000895d */ /* 0x002fea0003900000 */
[----:B------:R-:W1:Y:S02]  /*16550*/  @!P0 SYNCS.PHASECHK.TRANS64 P0, [R5+URZ+0x28c20], R4 ;  /* 0x028c2004050085a7 */ /* 0x000e64000800007f */
[----:B-1----:R-:W-:Y:S05]  /*16560*/  @!P0 BRA `(.L_x_1818) ;  /* 0xfffffffc00f08947 */ /* 0x002fea000383ffff */
[----:B------:R-:W-:Y:S05]  /*16570*/  BRA `(.L_x_1886) ;  /* 0xffffffd800787947 */ /* 0x000fea000383ffff */
.L_x_1819:
[----:B------:R-:W1:Y:S01]  /*16580*/  S2R R2, SR_TID.X ;  /* 0x0000000000027919 */ /* 0x000e620000002100 */
[----:B------:R-:W-:Y:S01]  /*16590*/  BSSY B0, `(.L_x_1887) ;  /* 0x000000a000007945 */ /* 0x000fe20003800000 */
[----:B------:R-:W-:Y:S01]  /*165a0*/  IMAD.MOV.U32 R12, RZ, RZ, RZ ;  /* 0x000000ffff0c7224 */ /* 0x000fe200078e00ff */
[----:B------:R-:W-:Y:S01]  /*165b0*/  MOV R15, 0xffffffff ;  /* 0xffffffff000f7802 */ /* 0x000fe20000000f00 */
[----:B------:R-:W-:Y:S01]  /*165c0*/  IMAD.MOV.U32 R11, RZ, RZ, 0x1f ;  /* 0x0000001fff0b7424 */ /* 0x000fe200078e00ff */
[----:B-1----:R-:W-:-:S04]  /*165d0*/  SHF.R.U32.HI R2, RZ, 0x5, R2 ;  /* 0x00000005ff027819 */ /* 0x002fc80000011602 */
[----:B------:R-:W-:-:S04]  /*165e0*/  LOP3.LUT R2, R2, 0x3, RZ, 0xc0, !PT ;  /* 0x0000000302027812 */ /* 0x000fc800078ec0ff */
[----:B------:R-:W-:-:S07]  /*165f0*/  MOV R13, R2 ;  /* 0x00000002000d7202 */ /* 0x000fce0000000f00 */
[----:B0-2--5:R-:W-:Y:S05]  /*16600*/  WARPSYNC.COLLECTIVE R15, `(.L_x_1888) ;  /* 0x000000000f087348 */ /* 0x025fea0003c00000 */
[----:B------:R1:W3:Y:S02]  /*16610*/  SHFL.IDX P6, R14, R13, R12, R11 ;  /* 0x0000000c0d0e7389 */ /* 0x0002e400000c000b */
[----:B0123-5:R-:W-:Y:S01]  /*16620*/  ENDCOLLECTIVE ;  /* 0x000000000000791b */ /* 0x02ffe20003800000 */
.L_x_1888:
[----:B------:R-:W-:Y:S05]  /*16630*/  BSYNC B0 ;  /* 0x0000000000007941 */ /* 0x000fea0003800000 */
.L_x_1887:
[----:B------:R-:W-:Y:S05]  /*16640*/  BRA `(.L_x_1889) ;  /* 0xffffffd800607947 */ /* 0x000fea000383ffff */
.L_x_1820:
[----:B------:R-:W-:Y:S01]  /*16650*/  BSSY B0, `(.L_x_1890) ;  /* 0x0000006000007945 */ /* 0x000fe20003800000 */
[----:B------:R-:W-:-:S07]  /*16660*/  IMAD.MOV.U32 R15, RZ, RZ, -0x1 ;  /* 0xffffffffff0f7424 */ /* 0x000fce00078e00ff */
[----:B012--5:R-:W-:Y:S05]  /*16670*/  WARPSYNC.COLLECTIVE R15, `(.L_x_1891) ;  /* 0x000000000f0c7348 */ /* 0x027fea0003c00000 */
[----:B------:R-:W-:Y:S02]  /*16680*/  ELECT P6, UR62, PT ;  /* 0x00000000003e782f */ /* 0x000fe400038c0000 */
[----:B------:R-:W-:Y:S01]  /*16690*/  MOV R14, UR62 ;  /* 0x0000003e000e7c02 */ /* 0x000fe20008000f00 */
[----:B012--5:R-:W-:Y:S10]  /*166a0*/  ENDCOLLECTIVE ;  /* 0x000000000000791b */ /* 0x027ff40003800000 */
.L_x_1891:
[----:B------:R-:W-:Y:S05]  /*166b0*/  BSYNC B0 ;  /* 0x0000000000007941 */ /* 0x000fea0003800000 */
.L_x_1890:
[----:B------:R-:W-:Y:S05]  /*166c0*/  BRA `(.L_x_1892) ;  /* 0xffffffd800547947 */ /* 0x000fea000383ffff */
.L_x_1822:
[----:B0-----:R0:W1:Y:S02]  /*166d0*/  SYNCS.PHASECHK.TRANS64.TRYWAIT P1, [R4+URZ+0x28c40], R3 ;  /* 0x028c4003040075a7 */ /* 0x001064000802017f */
[----:B-1----:R-:W-:Y:S05]  /*166e0*/  @!P1 NANOSLEEP.SYNCS 0x989680 ;  /* 0x009896800000995d */ /* 0x002fea0003900000 */
[----:B------:R-:W1:Y:S02]  /*166f0*/  @!P1 SYNCS.PHASECHK.TRANS64 P1, [R4+URZ+0x28c40], R3 ;  /* 0x028c4003040095a7 */ /* 0x000e64000802007f */
[----:B-1----:R-:W-:Y:S05]  /*16700*/  @!P1 BRA `(.L_x_1822) ;  /* 0xfffffffc00f09947 */ /* 0x002fea000383ffff */
[----:B------:R-:W-:Y:S05]  /*16710*/  BRA `(.L_x_1893) ;  /* 0xffffffd800747947 */ /* 0x000fea000383ffff */
.L_x_1824:
[----:B-1----:R1:W3:Y:S02]  /*16720*/  SYNCS.PHASECHK.TRANS64.TRYWAIT P1, [R5+URZ+0x28c40], R0 ;  /* 0x028c4000050075a7 */ /* 0x0022e4000802017f */
[----:B---3--:R-:W-:Y:S05]  /*16730*/  @!P1 NANOSLEEP.SYNCS 0x989680 ;  /* 0x009896800000995d */ /* 0x008fea0003900000 */
[----:B------:R-:W3:Y:S02]  /*16740*/  @!P1 SYNCS.PHASECHK.TRANS64 P1, [R5+URZ+0x28c40], R0 ;  /* 0x028c4000050095a7 */ /* 0x000ee4000802007f */
[----:B---3--:R-:W-:Y:S05]  /*16750*/  @!P1 BRA `(.L_x_1824) ;  /* 0xfffffffc00f09947 */ /* 0x008fea000383ffff */
[----:B------:R-:W-:Y:S05]  /*16760*/  BRA `(.L_x_1894) ;  /* 0xffffffd800807947 */ /* 0x000fea000383ffff */
.L_x_1826:
[----:B---3--:R3:W4:Y:S02]  /*16770*/  SYNCS.PHASECHK.TRANS64.TRYWAIT P1, [R4+URZ+0x28c60], R3 ;  /* 0x028c6003040075a7 */ /* 0x008724000802017f */
[----:B----4-:R-:W-:Y:S05]  /*16780*/  @!P1 NANOSLEEP.SYNCS 0x989680 ;  /* 0x009896800000995d */ /* 0x010fea0003900000 */
[----:B------:R-:W4:Y:S02]  /*16790*/  @!P1 SYNCS.PHASECHK.TRANS64 P1, [R4+URZ+0x28c60], R3 ;  /* 0x028c6003040095a7 */ /* 0x000f24000802007f */
[----:B----4-:R-:W-:Y:S05]  /*167a0*/  @!P1 BRA `(.L_x_1826) ;  /* 0xfffffffc00f09947 */ /* 0x010fea000383ffff */
[----:B------:R-:W-:Y:S05]  /*167b0*/  BRA `(.L_x_1895) ;  /* 0xffffffd8007c7947 */ /* 0x000fea000383ffff */
.L_x_1896:
        /* <DEDUP_REMOVED lines=12> */
.L_x_5833:


//--------------------- .text._ZN7cutlass13device_kernelIN5flash11enable_sm90INS1_16FlashAttnFwdSm90INS1_25CollectiveMainloopFwdSm90ILi2EN4cute5tupleIJNS5_1CILi1EEES8_S8_EEENS6_IJNS7_ILi64EEESA_SA_EEELi512ENS_10bfloat16_tEfNS_4arch4Sm90ELb0ELb1ELb1ELb0ELb1ELb0ELb1ELb0ELb0ELb1ELb1ELb0EEENS1_21CollectiveEpilogueFwdINS6_IJSA_NS7_ILi512EEESA_EEES9_SC_SE_Li256ELb0ELb1ELb1ELb0EEENS1_19SingleTileSchedulerILb0ELb1ELb1ELi64EEEEEEEEEvNT_6ParamsE --------------------------
	.section	.text._ZN7cutlass13device_kernelIN5flash11enable_sm90INS1_16FlashAttnFwdSm90INS1_25CollectiveMainloopFwdSm90ILi2EN4cute5tupleIJNS5_1CILi1EEES8_S8_EEENS6_IJNS7_ILi64EEESA_SA_EEELi512ENS_10bfloat16_tEfNS_4arch4Sm90ELb0ELb1ELb1ELb0ELb1ELb0ELb1ELb0ELb0ELb1ELb1ELb0EEENS1_21CollectiveEpilogueFwdINS6_IJSA_NS7_ILi512EEESA_EEES9_SC_SE_Li256ELb0ELb1ELb1ELb0EEENS1_19SingleTileSchedulerILb0ELb1ELb1ELi64EEEEEEEEEvNT_6ParamsE,"ax",@progbits
	.align	128
.text._ZN7cutlass13device_kernelIN5flash11enable_sm90INS1_16FlashAttnFwdSm90INS1_25CollectiveMainloopFwdSm90ILi2EN4cute5tupleIJNS5_1CILi1EEES8_S8_EEENS6_IJNS7_ILi64EEESA_SA_EEELi512ENS_10bfloat16_tEfNS_4arch4Sm90ELb0ELb1ELb1ELb0ELb1ELb0ELb1ELb0ELb0ELb1ELb1ELb0EEENS1_21CollectiveEpilogueFwdINS6_IJSA_NS7_ILi512EEESA_EEES9_SC_SE_Li256ELb0ELb1ELb1ELb0EEENS1_19SingleTileSchedulerILb0ELb1ELb1ELi64EEEEEEEEEvNT_6ParamsE:
        .type           _ZN7cutlass13device_kernelIN5flash11enable_sm90INS1_16FlashAttnFwdSm90INS1_25CollectiveMainloopFwdSm90ILi2EN4cute5tupleIJNS5_1CILi1EEES8_S8_EEENS6_IJNS7_ILi64EEESA_SA_EEELi512ENS_10bfloat16_tEfNS_4arch4Sm90ELb0ELb1ELb1ELb0ELb1ELb0ELb1ELb0ELb0ELb1ELb1ELb0EEENS1_21CollectiveEpilogueFwdINS6_IJSA_NS7_ILi512EEESA_EEES9_SC_SE_Li256ELb0ELb1ELb1ELb0EEENS1_19SingleTileSchedulerILb0ELb1ELb1ELi64EEEEEEEEEvNT_6ParamsE,@function
        .size           _ZN7cutlass13device_kernelIN5flash11enable_sm90INS1_16FlashAttnFwdSm90INS1_25CollectiveMainloopFwdSm90ILi2EN4cute5tupleIJNS5_1CILi1EEES8_S8_EEENS6_IJNS7_ILi64EEESA_SA_EEELi512ENS_10bfloat16_tEfNS_4arch4Sm90ELb0ELb1ELb1ELb0ELb1ELb0ELb1ELb0ELb0ELb1ELb1ELb0EEENS1_21CollectiveEpilogueFwdINS6_IJSA_NS7_ILi512EEESA_EEES9_SC_SE_Li256ELb0ELb1ELb1ELb0EEENS1_19SingleTileSchedulerILb0ELb1ELb1ELi64EEEEEEEEEvNT_6ParamsE,(.L_x_5834 - _ZN7cutlass13device_kernelIN5flash11enable_sm90INS1_16FlashAttnFwdSm90INS1_25CollectiveMainloopFwdSm90ILi2EN4cute5tupleIJNS5_1CILi1EEES8_S8_EEENS6_IJNS7_ILi64EEESA_SA_EEELi512ENS_10bfloat16_tEfNS_4arch4Sm90ELb0ELb1ELb1ELb0ELb1ELb0ELb1ELb0ELb0ELb1ELb1ELb0EEENS1_21CollectiveEpilogueFwdINS6_IJSA_NS7_ILi512EEESA_EEES9_SC_SE_Li256ELb0ELb1ELb1ELb0EEENS1_19SingleTileSchedulerILb0ELb1ELb1ELi64EEEEEEEEEvNT_6ParamsE)
        .other          _ZN7cutlass13device_kernelIN5flash11enable_sm90INS1_16FlashAttnFwdSm90INS1_25CollectiveMainloopFwdSm90ILi2EN4cute5tupleIJNS5_1CILi1EEES8_S8_EEENS6_IJNS7_ILi64EEESA_SA_EEELi512ENS_10bfloat16_tEfNS_4arch4Sm90ELb0ELb1ELb1ELb0ELb1ELb0ELb1ELb0ELb0ELb1ELb1ELb0EEENS1_21CollectiveEpilogueFwdINS6_IJSA_NS7_ILi512EEESA_EEES9_SC_SE_Li256ELb0ELb1ELb1ELb0EEENS1_19SingleTileSchedulerILb0ELb1ELb1ELi64EEEEEEEEEvNT_6ParamsE,@"STO_CUDA_ENTRY STV_DEFAULT"
_ZN7cutlass13device_kernelIN5flash11enable_sm90INS1_16FlashAttnFwdSm90INS1_25CollectiveMainloopFwdSm90ILi2EN4cute5tupleIJNS5_1CILi1EEES8_S8_EEENS6_IJNS7_ILi64EEESA_SA_EEELi512ENS_10bfloat16_tEfNS_4arch4Sm90ELb0ELb1ELb1ELb0ELb1ELb0ELb1ELb0ELb0ELb1ELb1ELb0EEENS1_21CollectiveEpilogueFwdINS6_IJSA_NS7_ILi512EEESA_EEES9_SC_SE_Li256ELb0ELb1ELb1ELb0EEENS1_19SingleTileSchedulerILb0ELb1ELb1ELi64EEEEEEEEEvNT_6ParamsE:
        /* <DEDUP_REMOVED lines=43> */
.L_x_1897:
        /* <DEDUP_REMOVED lines=22> */
.L_x_1898:
        /* <DEDUP_REMOVED lines=18> */
.L_x_1899:
        /* <DEDUP_REMOVED lines=22> */
.L_x_1900:
        /* <DEDUP_REMOVED lines=23> */
.L_x_1901:
[----:B------:R-:W-:Y:S01]  /*0800*/  UISETP.NE.AND UP0, UPT, UR9, URZ, UPT ;  /* 0x0000003f0900728c */ /* 0x000fe2000bf05270 */
[----:B------:R-:W-:Y:S01]  /*0810*/  NOP ;  /* 0x0000000000007918 */ /* 0x000fe20000000000 */
[----:B0-----:R-:W-:Y:S01]  /*0820*/  ULDC UR4, c[0x0][0x20] ;  /* 0x0000080000047ab9 */ /* 0x001fe20000000800 */
[----:B------:R-:W-:Y:S01]  /*0830*/  ULDC UR5, c[0x0][0x24] ;  /* 0x0000090000057ab9 */ /* 0x000fe20000000800 */
[----:B-1234-:R-:W-:Y:S01]  /*0840*/  BAR.SYNC.DEFER_BLOCKING 0x0 ;  /* 0x0000000000007b1d */ /* 0x01efe20000010000 */
[----:B------:R-:W-:Y:S02]  /*0850*/  IADD3 R46, P0, R1, UR4, RZ ;  /* 0x00000004012e7c10 */ /* 0x000fe4000ff1e0ff */
[----:B------:R-:W-:Y:S02]  /*0860*/  PLOP3.LUT P3, PT, PT, PT, UP0, 0x80, 0x0 ;  /* 0x000000000000781c */ /* 0x000fe40003f6f008 */
[C---:B------:R-:W-:Y:S01]  /*0870*/  IADD3 R44, P1, R46.reuse, 0x1d4, RZ ;  /* 0x000001d42e2c7810 */ /* 0x040fe20007f3e0ff */
[----:B------:R-:W-:Y:S01]  /*0880*/  IMAD.X R39, RZ, RZ, UR5, P0 ;  /* 0x00000005ff277e24 */ /* 0x000fe200080e06ff */
[----:B------:R-:W-:Y:S01]  /*0890*/  UMOV UR61, 0x1 ;  /* 0x00000001003d7882 */ /* 0x000fe20000000000 */
[C---:B------:R-:W-:Y:S01]  /*08a0*/  IADD3 R19, P0, R46.reuse, 0x50, RZ ;  /* 0x000000502e137810 */ /* 0x040fe20007f1e0ff */
[----:B------:R-:W-:Y:S01]  /*08b0*/  USEL UR61, UR61, 0x2, !UP0 ;  /* 0x000000023d3d7887 */ /* 0x000fe2000c000000 */
[----:B------:R-:W-:Y:S01]  /*08c0*/  IADD3 R40, P2, R46, 0x210, RZ ;  /* 0x000002102e287810 */ /* 0x000fe20007f5e0ff */
[----:B------:R-:W-:Y:S01]  /*08d0*/  ULDC.64 UR36, c[0x0][0x208] ;  /* 0x0000820000247ab9 */ /* 0x000fe20000000a00 */
[----:B------:R-:W-:Y:S01]  /*08e0*/  BSSY B6, `(.L_x_1902) ;  /* 0x00028e3000067945 */ /* 0x000fe20003800000 */
[----:B------:R-:W-:-:S02]  /*08f0*/  IMAD.X R18, RZ, RZ, R39, P0 ;  /* 0x000000ffff127224 */ /* 0x000fc400000e0627 */
[--C-:B------:R-:W-:Y:S02]  /*0900*/  IMAD.X R45, RZ, RZ, R39.reuse, P1 ;  /* 0x000000ffff2d7224 */ /* 0x100fe400008e0627 */
[----:B------:R-:W-:Y:S01]  /*0910*/  IMAD.X R41, RZ, RZ, R39, P2 ;  /* 0x000000ffff297224 */ /* 0x000fe200010e0627 */
[----:B------:R-:W-:Y:S06]  /*0920*/  @!P3 BRA `(.L_x_1903) ;  /* 0x0000024000d8b947 */ /* 0x000fec0003800000 */
.L_x_1904:
[----:B------:R-:W-:-:S08]  /*0930*/  NOP ;  /* 0x0000000000007918 */ /* 0x000fd00000000000 */
[----:B------:R-:W0:Y:S02]  /*0940*/  USETMAXREG.TRY_ALLOC.CTAPOOL UP0, 0xe8 ;  /* 0x000000e8000079c8 */ /* 0x000e240008000600 */
[----:B0-----:R-:W-:-:S13]  /*0950*/  PLOP3.LUT P0, PT, PT, PT, UP0, 0x80, 0x0 ;  /* 0x000000000000781c */ /* 0x001fda0003f0f008 */
[----:B------:R-:W-:Y:S05]  /*0960*/  @!P0 BRA `(.L_x_1904) ;  /* 0xfffffffc00f08947 */ /* 0x000fea000383ffff */
[----:B------:R-:W0:Y:S01]  /*0970*/  LDC R2, c[0x0][0xd50] ;  /* 0x00035400ff027b82 */ /* 0x000e220000000800 */
[----:B------:R-:W-:Y:S01]  /*0980*/  LOP3.LUT R0, R37, 0xffffff80, RZ, 0xc0, !PT ;  /* 0xffffff8025007812 */ /* 0x000fe200078ec0ff */
[----:B------:R1:W-:Y:S03]  /*0990*/  STL.64 [R1+0x1c8], RZ ;  /* 0x0001c8ff01007387 */ /* 0x0003e60000100a00 */
[----:B------:R-:W-:Y:S01]  /*09a0*/  ISETP.NE.AND P0, PT, R0, 0x80, PT ;  /* 0x000000800000780c */ /* 0x000fe20003f05270 */
[----:B------:R1:W-:Y:S02]  /*09b0*/  STL [R1+0x1d0], RZ ;  /* 0x0001d0ff01007387 */ /* 0x0003e40000100800 */
[----:B------:R-:W2:Y:S02]  /*09c0*/  S2UR UR4, SR_CTAID.Y ;  /* 0x00000000000479c3 */ /* 0x000ea40000002600 */
[----:B------:R1:W-:Y:S06]  /*09d0*/  STL [R1+0x1d4], RZ ;  /* 0x0001d4ff01007387 */ /* 0x0003ec0000100800 */
[----:B------:R-:W3:Y:S08]  /*09e0*/  S2UR UR5, SR_CTAID.Z ;  /* 0x00000000000579c3 */ /* 0x000ef00000002700 */
[----:B------:R-:W-:Y:S06]  /*09f0*/  @!P0 BAR.ARV 0x8, 0x100 ;  /* 0x0204000000008b1d */ /* 0x000fec0000002000 */
[----:B0-----:R-:W-:-:S02]  /*0a00*/  ISETP.NE.AND P1, PT, R2, 0x1, PT ;  /* 0x000000010200780c */ /* 0x001fc40003f25270 */
[----:B------:R-:W-:Y:S01]  /*0a10*/  ISETP.GE.U32.AND P0, PT, R37, 0x100, PT ;  /* 0x000001002500780c */ /* 0x000fe20003f06070 */
[----:B--2---:R-:W-:-:S10]  /*0a20*/  IMAD.U32 R152, RZ, RZ, UR4 ;  /* 0x00000004ff987e24 */ /* 0x004fd4000f8e00ff */
[----:B------:R-:W0:Y:S08]  /*0a30*/  @P1 LDC R0, c[0x0][0xd54] ;  /* 0x00035500ff001b82 */ /* 0x000e300000000800 */
[----:B------:R-:W-:Y:S08]  /*0a40*/  @P0 BAR.ARV 0xf, 0x100 ;  /* 0x03c4000000000b1d */ /* 0x000ff00000002000 */
[----:B------:R-:W2:Y:S01]  /*0a50*/  @P1 LDC R3, c[0x0][0xd58] ;  /* 0x00035600ff031b82 */ /* 0x000ea20000000800 */
[----:B---3--:R-:W-:Y:S01]  /*0a60*/  ISETP.LE.AND P0, PT, RZ, UR5, PT ;  /* 0x00000005ff007c0c */ /* 0x008fe2000bf03270 */
[----:B0-----:R-:W-:-:S05]  /*0a70*/  @P1 IMAD.HI.U32 R0, R0, UR4, RZ ;  /* 0x0000000400001c27 */ /* 0x001fca000f8e00ff */
[----:B--2---:R-:W-:Y:S02]  /*0a80*/  @P1 SHF.R.U32.HI R152, RZ, R3, R0 ;  /* 0x00000003ff981219 */ /* 0x004fe40000011600 */
[----:B------:R-:W-:-:S03]  /*0a90*/  IADD3 R24, P1, R46, 0x1c8, RZ ;  /* 0x000001c82e187810 */ /* 0x000fc60007f3e0ff */
[----:B------:R-:W-:Y:S02]  /*0aa0*/  IMAD.MOV R23, RZ, RZ, -R152 ;  /* 0x000000ffff177224 */ /* 0x000fe400078e0a98 */
[----:B------:R-:W-:Y:S02]  /*0ab0*/  IMAD.X R25, RZ, RZ, R39, P1 ;  /* 0x000000ffff197224 */ /* 0x000fe400008e0627 */
[----:B------:R-:W-:Y:S01]  /*0ac0*/  IMAD R23, R2, R23, UR4 ;  /* 0x0000000402177e24 */ /* 0x000fe2000f8e0217 */
[----:B-1----:R-:W-:Y:S06]  /*0ad0*/  @!P0 BRA `(.L_x_1905) ;  /* 0x0000028c000c8947 */ /* 0x002fec0003800000 */
[----:B------:R-:W0:Y:S01]  /*0ae0*/  S2UR UR7, SR_CTAID.Z ;  /* 0x00000000000779c3 */ /* 0x000e220000002700 */
[C---:B------:R-:W-:Y:S01]  /*0af0*/  IADD3 R38, P6, R46.reuse, 0xc8, RZ ;  /* 0x000000c82e267810 */ /* 0x040fe20007fde0ff */
[----:B------:R-:W-:Y:S01]  /*0b00*/  UISETP.NE.AND UP1, UPT, UR9, 0x1, UPT ;  /* 0x000000010900788c */ /* 0x000fe2000bf25270 */
[----:B------:R-:W-:Y:S01]  /*0b10*/  STL.128 [R1+0x1e0], RZ ;  /* 0x0001e0ff01007387 */ /* 0x000fe20000100c00 */
[----:B------:R-:W-:Y:S01]  /*0b20*/  ULDC.64 UR4, c[0x0][0x418] ;  /* 0x0001060000047ab9 */ /* 0x000fe20000000a00 */
[C---:B------:R-:W-:Y:S01]  /*0b30*/  IADD3 R34, P0, R46.reuse, 0x1e0, RZ ;  /* 0x000001e02e227810 */ /* 0x040fe20007f1e0ff */
[--C-:B------:R-:W-:Y:S01]  /*0b40*/  IMAD.X R71, RZ, RZ, R39.reuse, P6 ;  /* 0x000000ffff477224 */ /* 0x100fe200030e0627 */
[C---:B------:R-:W-:Y:S01]  /*0b50*/  IADD3 R64, P6, R46.reuse, 0x80, RZ ;  /* 0x000000802e407810 */ /* 0x040fe20007fde0ff */
[----:B------:R-:W1:Y:S01]  /*0b60*/  LDC R0, c[0x0][0xa80] ;  /* 0x0002a000ff007b82 */ /* 0x000e620000000800 */
[----:B------:R-:W-:Y:S01]  /*0b70*/  STL.128 [R1+0x1f0], RZ ;  /* 0x0001f0ff01007387 */ /* 0x000fe20000100c00 */
[C---:B------:R-:W-:Y:S01]  /*0b80*/  IADD3 R26, P1, R46.reuse, 0x120, RZ ;  /* 0x000001202e1a7810 */ /* 0x040fe20007f3e0ff */
[----:B------:R-:W-:Y:S01]  /*0b90*/  UISETP.NE.U32.AND UP0, UPT, UR4, URZ, UPT ;  /* 0x0000003f0400728c */ /* 0x000fe2000bf05070 */
[C---:B------:R-:W-:Y:S01]  /*0ba0*/  IADD3 R32, P2, R46.reuse, 0x108, RZ ;  /* 0x000001082e207810 */ /* 0x040fe20007f5e0ff */
[----:B------:R-:W-:Y:S01]  /*0bb0*/  STL.128 [R1+0x210], RZ ;  /* 0x000210ff01007387 */ /* 0x000fe20000100c00 */
[C---:B------:R-:W-:Y:S01]  /*0bc0*/  IADD3 R36, P3, R46.reuse, 0x100, RZ ;  /* 0x000001002e247810 */ /* 0x040fe20007f7e0ff */
[--C-:B------:R-:W-:Y:S01]  /*0bd0*/  IMAD.X R67, RZ, RZ, R39.reuse, P6 ;  /* 0x000000ffff437224 */ /* 0x100fe200030e0627 */
[C---:B------:R-:W-:Y:S01]  /*0be0*/  IADD3 R33, P4, R46.reuse, 0xfc, RZ ;  /* 0x000000fc2e217810 */ /* 0x040fe20007f9e0ff */
[----:B------:R-:W-:Y:S01]  /*0bf0*/  STL.128 [R1+0x220], RZ ;  /* 0x000220ff01007387 */ /* 0x000fe20000100c00 */
[C---:B------:R-:W-:Y:S01]  /*0c00*/  IADD3 R16, P5, R46.reuse, 0xcc, RZ ;  /* 0x000000cc2e107810 */ /* 0x040fe20007fbe0ff */
[--C-:B------:R-:W-:Y:S01]  /*0c10*/  IMAD.X R35, RZ, RZ, R39.reuse, P0 ;  /* 0x000000ffff237224 */ /* 0x100fe200000e0627 */
[----:B------:R-:W-:Y:S01]  /*0c20*/  PLOP3.LUT P6, PT, PT, PT, UP1, 0x80, 0x0 ;  /* 0x000000000000781c */ /* 0x000fe20003fcf018 */
[----:B------:R-:W-:Y:S01]  /*0c30*/  STL.128 [R1+0x230], RZ ;  /* 0x000230ff01007387 */ /* 0x000fe20000100c00 */
[--C-:B------:R-:W-:Y:S01]  /*0c40*/  IMAD.X R27, RZ, RZ, R39.reuse, P1 ;  /* 0x000000ffff1b7224 */ /* 0x100fe200008e0627 */
[----:B------:R-:W-:Y:S01]  /*0c50*/  UISETP.NE.AND.EX UP0, UPT, UR5, URZ, UPT, UP0 ;  /* 0x0000003f0500728c */ /* 0x000fe2000bf05300 */
[--C-:B------:R-:W-:Y:S01]  /*0c60*/  IMAD.X R53, RZ, RZ, R39.reuse, P2 ;  /* 0x000000ffff357224 */ /* 0x100fe200010e0627 */
[----:B------:R-:W-:Y:S01]  /*0c70*/  STL.128 [R1+0x240], RZ ;  /* 0x000240ff01007387 */ /* 0x000fe20000100c00 */
[--C-:B------:R-:W-:Y:S01]  /*0c80*/  IMAD.X R57, RZ, RZ, R39.reuse, P3 ;  /* 0x000000ffff397224 */ /* 0x100fe200018e0627 */
[C---:B------:R-:W-:Y:S01]  /*0c90*/  IADD3 R54, P0, R46.reuse, 0xb8, RZ ;  /* 0x000000b82e367810 */ /* 0x040fe20007f1e0ff */
[--C-:B------:R-:W-:Y:S01]  /*0ca0*/  IMAD.X R50, RZ, RZ, R39.reuse, P4 ;  /* 0x000000ffff327224 */ /* 0x100fe200020e0627 */
[----:B------:R-:W-:Y:S01]  /*0cb0*/  STL.128 [R1+0x250], RZ ;  /* 0x000250ff01007387 */ /* 0x000fe20000100c00 */
[--C-:B------:R-:W-:Y:S01]  /*0cc0*/  IMAD.X R2, RZ, RZ, R39.reuse, P5 ;  /* 0x000000ffff027224 */ /* 0x100fe200028e0627 */
[C---:B------:R-:W-:Y:S01]  /*0cd0*/  IADD3 R30, P1, R46.reuse, 0xb0, RZ ;  /* 0x000000b02e1e7810 */ /* 0x040fe20007f3e0ff */
[----:B0-----:R-:W-:Y:S01]  /*0ce0*/  USHF.R.S32.HI UR5, URZ, 0x1f, UR7 ;  /* 0x0000001f3f057899 */ /* 0x001fe20008011407 */
[----:B------:R-:W-:Y:S01]  /*0cf0*/  STL.128 [R1+0x260], RZ ;  /* 0x000260ff01007387 */ /* 0x000fe20000100c00 */
[C---:B------:R-:W-:Y:S01]  /*0d00*/  IADD3 R48, P2, R46.reuse, 0xa0, RZ ;  /* 0x000000a02e307810 */ /* 0x040fe20007f5e0ff */
[----:B------:R-:W-:Y:S01]  /*0d10*/  ULDC UR42, c[0x0][0x424] ;  /* 0x00010900002a7ab9 */ /* 0x000fe20000000800 */
[C---:B------:R-:W-:Y:S01]  /*0d20*/  IADD3 R56, P3, R46.reuse, 0x98, RZ ;  /* 0x000000982e387810 */ /* 0x040fe20007f7e0ff */
[----:B------:R-:W-:Y:S01]  /*0d30*/  STL.128 [R1+0x270], RZ ;  /* 0x000270ff01007387 */ /* 0x000fe20000100c00 */
[C---:B------:R-:W-:Y:S01]  /*0d40*/  IADD3 R58, P4, R46.reuse, 0x90, RZ ;  /* 0x000000902e3a7810 */ /* 0x040fe20007f9e0ff */
[----:B------:R-:W-:Y:S01]  /*0d50*/  USEL UR42, UR42, 0x1, UP0 ;  /* 0x000000012a2a7887 */ /* 0x000fe20008000000 */
[C---:B------:R-:W-:Y:S01]  /*0d60*/  IADD3 R47, P5, R46.reuse, 0x88, RZ ;  /* 0x000000882e2f7810 */ /* 0x040fe20007fbe0ff */
[----:B------:R-:W-:Y:S01]  /*0d70*/  STL.128 [R1+0x280], RZ ;  /* 0x000280ff01007387 */ /* 0x000fe20000100c00 */
[--C-:B------:R-:W-:Y:S01]  /*0d80*/  IMAD.X R55, RZ, RZ, R39.reuse, P0 ;  /* 0x000000ffff377224 */ /* 0x100fe200000e0627 */
[----:B------:R-:W-:Y:S01]  /*0d90*/  ULDC UR4, c[0x0][0x2f0] ;  /* 0x0000bc0000047ab9 */ /* 0x000fe20000000800 */
        /* <DEDUP_REMOVED lines=8> */
[--C-:B------:R-:W-:Y:S01]  /*0e20*/  IMAD.X R52, RZ, RZ, R39.reuse, P5 ;  /* 0x000000ffff347224 */ /* 0x100fe200028e0627 */
[----:B------:R-:W-:Y:S01]  /*0e30*/  STL.128 [R1+0x2b0], RZ ;  /* 0x0002b0ff01007387 */ /* 0x000fe20000100c00 */
[C---:B------:R-:W-:Y:S01]  /*0e40*/  IADD3 R60, P2, R46.reuse, 0x68, RZ ;  /* 0x000000682e3c7810 */ /* 0x040fe20007f5e0ff */
[----:B------:R-:W0:Y:S01]  /*0e50*/  S2UR UR6, SR_CTAID.X ;  /* 0x00000000000679c3 */ /* 0x000e220000002500 */
[C---:B------:R-:W-:Y:S01]  /*0e60*/  IADD3 R68, P3, R46.reuse, 0x60, RZ ;  /* 0x000000602e447810 */ /* 0x040fe20007f7e0ff */
[----:B------:R-:W-:Y:S01]  /*0e70*/  STL.128 [R1+0x2c0], RZ ;  /* 0x0002c0ff01007387 */ /* 0x000fe20000100c00 */
[C---:B------:R-:W-:Y:S01]  /*0e80*/  IADD3 R28, P4, R46.reuse, 0x58, RZ ;  /* 0x000000582e1c7810 */ /* 0x040fe20007f9e0ff */
[----:B------:R-:W-:Y:S01]  /*0e90*/  UIMAD UR42, UR42, UR4, URZ ;  /* 0x000000042a2a72a4 */ /* 0x000fe2000f8e023f */
[C---:B------:R-:W-:Y:S01]  /*0ea0*/  IADD3 R62, P5, R46.reuse, 0x28, RZ ;  /* 0x000000282e3e7810 */ /* 0x040fe20007fbe0ff */
[----:B------:R-:W-:Y:S01]  /*0eb0*/  STL.128 [R1+0x2d0], RZ ;  /* 0x0002d0ff01007387 */ /* 0x000fe20000100c00 */
[----:B------:R-:W-:Y:S01]  /*0ec0*/  VIADD R17, R46, 0x128 ;  /* 0x000001282e117836 */ /* 0x000fe20000000000 */
[----:B------:R-:W2:Y:S01]  /*0ed0*/  S2UR UR43, SR_CgaCtaId ;  /* 0x00000000002b79c3 */ /* 0x000ea20000008800 */
[----:B------:R-:W-:Y:S01]  /*0ee0*/  VIADD R154, R37, 0xffffff80 ;  /* 0xffffff80259a7836 */ /* 0x000fe20000000000 */
[----:B------:R-:W-:Y:S01]  /*0ef0*/  STL.128 [R1+0x2e0], RZ ;  /* 0x0002e0ff01007387 */ /* 0x000fe20000100c00 */
[----:B------:R-:W-:-:S02]  /*0f00*/  IMAD.X R66, RZ, RZ, R39, P0 ;  /* 0x000000ffff427224 */ /* 0x000fc400000e0627 */
[--C-:B------:R-:W-:Y:S01]  /*0f10*/  IMAD.X R43, RZ, RZ, R39.reuse, P1 ;  /* 0x000000ffff2b7224 */ /* 0x100fe200008e0627 */
[----:B------:R-:W-:Y:S01]  /*0f20*/  STL.128 [R1+0x2f0], RZ ;  /* 0x0002f0ff01007387 */ /* 0x000fe20000100c00 */
[--C-:B------:R-:W-:Y:S02]  /*0f30*/  IMAD.X R63, RZ, RZ, R39.reuse, P2 ;  /* 0x000000ffff3f7224 */ /* 0x100fe400010e0627 */
[--C-:B------:R-:W-:Y:S01]  /*0f40*/  IMAD.X R73, RZ, RZ, R39.reuse, P3 ;  /* 0x000000ffff497224 */ /* 0x100fe200018e0627 */
[----:B------:R-:W-:Y:S01]  /*0f50*/  STL.128 [R1+0x300], RZ ;  /* 0x000300ff01007387 */ /* 0x000fe20000100c00 */
[--C-:B------:R-:W-:Y:S02]  /*0f60*/  IMAD.X R29, RZ, RZ, R39.reuse, P4 ;  /* 0x000000ffff1d7224 */ /* 0x100fe400020e0627 */
[----:B------:R-:W-:Y:S01]  /*0f70*/  IMAD.X R65, RZ, RZ, R39, P5 ;  /* 0x000000ffff417224 */ /* 0x000fe200028e0627 */
[----:B------:R-:W-:Y:S04]  /*0f80*/  STL.128 [R1+0x310], RZ ;  /* 0x000310ff01007387 */ /* 0x000fe80000100c00 */
        /* <DEDUP_REMOVED lines=15> */
[----:B-1----:R1:W-:Y:S02]  /*1080*/  STL [R1+0x200], R0 ;  /* 0x0002000001007387 */ /* 0x0023e40000100800 */
[----:B-1----:R-:W-:Y:S01]  /*1090*/  IMAD.U32 R0, RZ, RZ, UR5 ;  /* 0x00000005ff007e24 */ /* 0x002fe2000f8e00ff */
[----:B0-2---:R-:W-:Y:S06]  /*10a0*/  @!P6 BRA `(.L_x_1906) ;  /* 0x0000008000c0e947 */ /* 0x005fec0003800000 */
[----:B------:R-:W0:Y:S01]  /*10b0*/  LDC.64 R4, c[0x0][0xad8] ;  /* 0x0002b600ff047b82 */ /* 0x000e220000000a00 */
[----:B------:R-:W-:Y:S01]  /*10c0*/  ULDC UR4, c[0x0][0x448] ;  /* 0x0001120000047ab9 */ /* 0x000fe20000000800 */
[----:B------:R-:W-:Y:S02]  /*10d0*/  USHF.L.U32 UR6, UR6, 0x6, URZ ;  /* 0x0000000606067899 */ /* 0x000fe4000800063f */
[----:B------:R-:W-:Y:S01]  /*10e0*/  UISETP.NE.AND UP0, UPT, UR4, 0x1, UPT ;  /* 0x000000010400788c */ /* 0x000fe2000bf05270 */
[----:B------:R-:W-:Y:S01]  /*10f0*/  ULDC UR9, c[0x0][0x288] ;  /* 0x0000a20000097ab9 */ /* 0x000fe20000000800 */
[----:B------:R-:W-:Y:S02]  /*1100*/  UIADD3 UR7, UR6, 0x3f, URZ ;  /* 0x0000003f06077890 */ /* 0x000fe4000fffe03f */
[----:B------:R-:W-:-:S07]  /*1110*/  UIADD3 UR8, UR42, 0x1, -UR9 ;  /* 0x000000012a087890 */ /* 0x000fce000fffe809 */
[----:B------:R-:W-:Y:S01]  /*1120*/  @UP0 UIADD3 UR4, UR6, 0x3f, URZ ;  /* 0x0000003f06040890 */ /* 0x000fe2000fffe03f */
[----:B------:R-:W-:Y:S01]  /*1130*/  @UP0 ULDC UR5, c[0x0][0x44c] ;  /* 0x0001130000050ab9 */ /* 0x000fe20000000800 */
[----:B------:R-:W-:Y:S02]  /*1140*/  @UP0 ULDC UR10, c[0x0][0x450] ;  /* 0x00011400000a0ab9 */ /* 0x000fe40000000800 */
[----:B------:R-:W-:-:S04]  /*1150*/  UIMAD.WIDE.U32 UR4, UR4, UR5, URZ ;  /* 0x00000005040472a5 */ /* 0x000fc8000f8e003f */
[----:B------:R-:W-:Y:S01]  /*1160*/  @UP0 USHF.R.U32.HI UR7, URZ, UR10, UR5 ;  /* 0x0000000a3f070299 */ /* 0x000fe20008011605 */
[----:B0-----:R-:W-:-:S03]  /*1170*/  ISETP.GE.AND P1, PT, R5, 0x1, PT ;  /* 0x000000010500780c */ /* 0x001fc60003f26270 */
[----:B------:R-:W-:-:S06]  /*1180*/  UIADD3 UR7, UR8, UR7, URZ ;  /* 0x0000000708077290 */ /* 0x000fcc000fffe03f */
[----:B------:R-:W-:-:S04]  /*1190*/  VIADD R0, R4, UR7 ;  /* 0x0000000704007c36 */ /* 0x000fc80008000000 */
[----:B------:R-:W-:Y:S05]  /*11a0*/  @!P1 BRA `(.L_x_1907) ;  /* 0x0000000000449947 */ /* 0x000fea0003800000 */
[----:B------:R-:W-:Y:S01]  /*11b0*/  ISETP.LT.AND P0, PT, RZ, UR7, PT ;  /* 0x00000007ff007c0c */ /* 0x000fe2000bf01270 */
[----:B------:R-:W-:-:S06]  /*11c0*/  UIADD3 UR4, UR7, -0x1, URZ ;  /* 0xffffffff07047890 */ /* 0x000fcc000fffe03f */
[----:B------:R-:W-:-:S06]  /*11d0*/  IMAD.U32 R2, RZ, RZ, UR4 ;  /* 0x00000004ff027e24 */ /* 0x000fcc000f8e00ff */
[----:B------:R-:W-:Y:S05]  /*11e0*/  @P0 BRA `(.L_x_1908) ;  /* 0x00000000001c0947 */ /* 0x000fea0003800000 */
[----:B------:R-:W-:Y:S01]  /*11f0*/  ISETP.NE.AND P0, PT, R5, 0x1, PT ;  /* 0x000000010500780c */ /* 0x000fe20003f05270 */
[----:B------:R-:W-:-:S12]  /*1200*/  IMAD R3, RZ, RZ, -UR7 ;  /* 0x80000007ff037e24 */ /* 0x000fd8000f8e02ff */
[----:B------:R-:W0:Y:S02]  /*1210*/  @P0 LDC.64 R6, c[0x0][0xae0] ;  /* 0x0002b800ff060b82 */ /* 0x000e240000000a00 */
[----:B0-----:R-:W-:-:S05]  /*1220*/  @P0 IMAD.HI.U32 R2, R3, R6, RZ ;  /* 0x0000000603020227 */ /* 0x001fca00078e00ff */
[----:B------:R-:W-:-:S04]  /*1230*/  @P0 SHF.R.U32.HI R3, RZ, R7, R2 ;  /* 0x00000007ff030219 */ /* 0x000fc80000011602 */
[----:B------:R-:W-:Y:S01]  /*1240*/  LOP3.LUT R2, RZ, R3, RZ, 0x33, !PT ;  /* 0x00000003ff027212 */ /* 0x000fe200078e33ff */
[----:B------:R-:W-:Y:S06]  /*1250*/  BRA `(.L_x_1909) ;  /* 0x0000000000107947 */ /* 0x000fec0003800000 */
.L_x_1908:
[----:B------:R-:W-:-:S13]  /*1260*/  ISETP.NE.AND P0, PT, R5, 0x1, PT ;  /* 0x000000010500780c */ /* 0x000fda0003f05270 */
[----:B------:R-:W0:Y:S02]  /*1270*/  @P0 LDC.64 R6, c[0x0][0xae0] ;  /* 0x0002b800ff060b82 */ /* 0x000e240000000a00 */
[----:B0-----:R-:W-:-:S05]  /*1280*/  @P0 IMAD.HI.U32 R4, R2, R6, RZ ;  /* 0x0000000602040227 */ /* 0x001fca00078e00ff */
[----:B------:R-:W-:-:S07]  /*1290*/  @P0 SHF.R.U32.HI R2, RZ, R7, R4 ;  /* 0x00000007ff020219 */ /* 0x000fce0000011604 */
.L_x_1909:
[----:B------:R-:W-:-:S05]  /*12a0*/  IMAD R3, R2, R5, R5 ;  /* 0x0000000502037224 */ /* 0x000fca00078e0205 */
[----:B------:R-:W-:-:S07]  /*12b0*/  VIMNMX R0, R0, R3, PT ;  /* 0x0000000300007248 */ /* 0x000fce0003fe0100 */
.L_x_1907:
[----:B------:R-:W-:Y:S01]  /*12c0*/  @UP0 ULDC UR4, c[0x0][0x44c] ;  /* 0x0001130000040ab9 */ /* 0x000fe20000000800 */
[----:B------:R-:W-:Y:S01]  /*12d0*/  UIADD3 UR7, UR42, 0x3f, URZ ;  /* 0x0000003f2a077890 */ /* 0x000fe2000fffe03f */
[----:B------:R-:W-:Y:S01]  /*12e0*/  VIADD R0, R0, 0x3f ;  /* 0x0000003f00007836 */ /* 0x000fe20000000000 */
[----:B------:R-:W-:Y:S01]  /*12f0*/  UIMAD.WIDE.U32 UR4, UR6, UR4, URZ ;  /* 0x00000004060472a5 */ /* 0x000fe2000f8e003f */
[----:B------:R-:W-:Y:S01]  /*1300*/  @UP0 ULDC UR10, c[0x0][0x450] ;  /* 0x00011400000a0ab9 */ /* 0x000fe20000000800 */
[----:B------:R-:W-:Y:S02]  /*1310*/  USHF.R.S32.HI UR8, URZ, 0x1f, UR7 ;  /* 0x0000001f3f087899 */ /* 0x000fe40008011407 */
[----:B------:R-:W-:Y:S01]  /*1320*/  SHF.R.S32.HI R3, RZ, 0x1f, R0 ;  /* 0x0000001fff037819 */ /* 0x000fe20000011400 */
[----:B------:R-:W-:Y:S02]  /*1330*/  @UP0 USHF.R.U32.HI UR6, URZ, UR10, UR5 ;  /* 0x0000000a3f060299 */ /* 0x000fe40008011605 */
[----:B------:R-:W-:Y:S01]  /*1340*/  ULEA.HI UR8, UR8, UR7, URZ, 0x6 ;  /* 0x0000000708087291 */ /* 0x000fe2000f8f303f */
[----:B------:R-:W-:Y:S01]  /*1350*/  LEA.HI R3, R3, R0, RZ, 0x6 ;  /* 0x0000000003037211 */ /* 0x000fe200078f30ff */
[----:B------:R-:W-:Y:S01]  /*1360*/  UIADD3 UR6, UR6, -UR9, UR42 ;  /* 0x8000000906067290 */ /* 0x000fe2000fffe02a */
[----:B------:R-:W-:Y:S01]  /*1370*/  ULDC UR4, c[0x0][0xad4] ;  /* 0x0002b50000047ab9 */ /* 0x000fe20000000800 */
[----:B------:R-:W-:Y:S01]  /*1380*/  USHF.R.S32.HI UR8, URZ, 0x6, UR8 ;  /* 0x000000063f087899 */ /* 0x000fe20008011408 */
[----:B------:R-:W-:Y:S01]  /*1390*/  SHF.R.S32.HI R3, RZ, 0x6, R3 ;  /* 0x00000006ff037819 */ /* 0x000fe20000011403 */
[----:B------:R-:W-:-:S04]  /*13a0*/  UIADD3 UR4, UR6, -UR4, URZ ;  /* 0x8000000406047290 */ /* 0x000fc8000fffe03f */
[----:B------:R-:W-:Y:S02]  /*13b0*/  VIMNMX R9, R3, UR8, PT ;  /* 0x0000000803097c48 */ /* 0x000fe4000bfe0100 */
[----:B------:R-:W-:Y:S01]  /*13c0*/  IMAD.U32 R2, RZ, RZ, UR4 ;  /* 0x00000004ff027e24 */ /* 0x000fe2000f8e00ff */
[----:B------:R-:W-:Y:S06]  /*13d0*/  @!P1 BRA `(.L_x_1910) ;  /* 0x0000000000409947 */ /* 0x000fec0003800000 */
[----:B------:R-:W-:-:S05]  /*13e0*/  IMAD.U32 R0, RZ, RZ, UR6 ;  /* 0x00000006ff007e24 */ /* 0x000fca000f8e00ff */
        /* <DEDUP_REMOVED lines=9> */
.L_x_1911:
[----:B------:R-:W-:-:S13]  /*1480*/  ISETP.NE.AND P0, PT, R5, 0x1, PT ;  /* 0x000000010500780c */ /* 0x000fda0003f05270 */
[----:B------:R-:W0:Y:S02]  /*1490*/  @P0 LDC.64 R6, c[0x0][0xae0] ;  /* 0x0002b800ff060b82 */ /* 0x000e240000000a00 */
[----:B0-----:R-:W-:-:S05]  /*14a0*/  @P0 IMAD.HI.U32 R4, R0, R6, RZ ;  /* 0x0000000600040227 */ /* 0x001fca00078e00ff */
[----:B------:R-:W-:-:S07]  /*14b0*/  @P0 SHF.R.U32.HI R0, RZ, R7, R4 ;  /* 0x00000007ff000219 */ /* 0x000fce0000011604 */
.L_x_1912:
[----:B------:R-:W-:-:S05]  /*14c0*/  IMAD R3, R0, R5, RZ ;  /* 0x0000000500037224 */ /* 0x000fca00078e02ff */
[----:B------:R-:W-:-:S07]  /*14d0*/  VIMNMX R2, R2, R3, !PT ;  /* 0x0000000302027248 */ /* 0x000fce0007fe0100 */
.L_x_1910:
[----:B------:R-:W-:Y:S01]  /*14e0*/  SHF.R.S32.HI R3, RZ, 0x1f, R2 ;  /* 0x0000001fff037819 */ /* 0x000fe20000011402 */
[----:B------:R-:W-:Y:S01]  /*14f0*/  IMAD.MOV.U32 R225, RZ, RZ, RZ ;  /* 0x000000ffffe17224 */ /* 0x000fe200078e00ff */
[----:B------:R-:W-:Y:S02]  /*1500*/  LOP3.LUT R6, R23, 0xffff, RZ, 0xc0, !PT ;  /* 0x0000ffff17067812 */ /* 0x000fe400078ec0ff */
[----:B------:R-:W-:-:S04]  /*1510*/  LEA.HI R3, R3, R2, RZ, 0x6 ;  /* 0x0000000203037211 */ /* 0x000fc800078f30ff */
[----:B------:R-:W-:-:S04]  /*1520*/  SHF.R.S32.HI R3, RZ, 0x6, R3 ;  /* 0x00000006ff037819 */ /* 0x000fc80000011403 */
[----:B------:R-:W-:-:S04]  /*1530*/  VIMNMX R10, RZ, R3, !PT ;  /* 0x00000003ff0a7248 */ /* 0x000fc80007fe0100 */
[----:B------:R-:W-:-:S13]  /*1540*/  ISETP.GT.AND P0, PT, R9, R10, PT ;  /* 0x0000000a0900720c */ /* 0x000fda0003f04270 */
[----:B------:R-:W-:Y:S05]  /*1550*/  @!P0 BRA `(.L_x_1913) ;  /* 0x00000000007c8947 */ /* 0x000fea0003800000 */
[----:B------:R-:W-:-:S04]  /*1560*/  SHF.R.U32.HI R0, RZ, 0x10, R23 ;  /* 0x00000010ff007819 */ /* 0x000fc80000011617 */
[----:B------:R-:W-:-:S13]  /*1570*/  ISETP.NE.AND P0, PT, R0, RZ, PT ;  /* 0x000000ff0000720c */ /* 0x000fda0003f05270 */
[----:B------:R-:W0:Y:S02]  /*1580*/  @!P0 LDC R0, c[0x0][0xae8] ;  /* 0x0002ba00ff008b82 */ /* 0x000e240000000800 */
[-C--:B0-----:R-:W-:Y:S02]  /*1590*/  IABS R8, R0.reuse ;  /* 0x0000000000087213 */ /* 0x081fe40000000000 */
[----:B------:R-:W-:Y:S02]  /*15a0*/  IADD3 R2, R0, -0x1, R9 ;  /* 0xffffffff00027810 */ /* 0x000fe40007ffe009 */
[----:B------:R-:W0:Y:S03]  /*15b0*/  I2F.RP R4, R8 ;  /* 0x0000000800047306 */ /* 0x000e260000209400 */
[----:B------:R-:W-:Y:S01]  /*15c0*/  IMAD.IADD R5, R2, 0x1, -R10 ;  /* 0x0000000102057824 */ /* 0x000fe200078e0a0a */
[----:B------:R-:W-:-:S04]  /*15d0*/  IABS R2, R0 ;  /* 0x0000000000027213 */ /* 0x000fc80000000000 */
[----:B------:R-:W-:Y:S02]  /*15e0*/  IABS R11, R5 ;  /* 0x00000005000b7213 */ /* 0x000fe40000000000 */
        /* <DEDUP_REMOVED lines=9> */
[----:B------:R-:W-:-:S04]  /*1680*/  IMAD.HI.U32 R2, R3, R7, R2 ;  /* 0x0000000703027227 */ /* 0x000fc800078e0002 */
[----:B------:R-:W-:-:S04]  /*1690*/  IMAD.MOV.U32 R3, RZ, RZ, R11 ;  /* 0x000000ffff037224 */ /* 0x000fc800078e000b */
        /* <DEDUP_REMOVED lines=9> */
[----:B------:R-:W-:-:S05]  /*1730*/  @!P1 LOP3.LUT R2, RZ, R0, RZ, 0x33, !PT ;  /* 0x00000000ff029212 */ /* 0x000fca00078e33ff */
[----:B------:R-:W-:-:S07]  /*1740*/  IMAD.MOV.U32 R225, RZ, RZ, R2 ;  /* 0x000000ffffe17224 */ /* 0x000fce00078e0002 */
.L_x_1913:
[----:B------:R-:W-:Y:S01]  /*1750*/  IMAD R0, R6, R225, R10 ;  /* 0x000000e106007224 */ /* 0x000fe200078e020a */
[----:B------:R-:W-:-:S04]  /*1760*/  PRMT R3, RZ, 0x7610, R3 ;  /* 0x00007610ff037816 */ /* 0x000fc80000000003 */
[----:B------:R-:W-:-:S04]  /*1770*/  VIADDMNMX R225, R0, R225, R9, PT ;  /* 0x000000e100e17246 */ /* 0x000fc80003800109 */
[----:B------:R-:W-:-:S13]  /*1780*/  ISETP.GT.AND P0, PT, R225, R0, PT ;  /* 0x00000000e100720c */ /* 0x000fda0003f04270 */
[----:B------:R-:W-:Y:S05]  /*1790*/  @!P0 BRA `(.L_x_1914) ;  /* 0x0000020800648947 */ /* 0x000fea0003800000 */
[----:B------:R-:W2:Y:S04]  /*17a0*/  LDL R25, [R1+0x1c8] ;  /* 0x0001c80001197983 */ /* 0x000ea80000100800 */
[----:B------:R-:W3:Y:S04]  /*17b0*/  LDL R24, [R1+0x210] ;  /* 0x0002100001187983 */ /* 0x000ee80000100800 */
[----:B------:R-:W4:Y:S04]  /*17c0*/  LDL R40, [R1+0x214] ;  /* 0x0002140001287983 */ /* 0x000f280000100800 */
        /* <DEDUP_REMOVED lines=125> */
[----:B------:R-:W4:Y:S01]  /*1fa0*/  LDL R219, [R1+0x40c] ;  /* 0x00040c0001db7983 */ /* 0x000f220000100800 */
[----:B------:R-:W-:-:S04]  /*1fb0*/  SHF.R.S32.HI R223, RZ, 0x1f, R154 ;  /* 0x0000001fffdf7819 */ /* 0x000fc8000001149a */
[----:B------:R-:W-:-:S04]  /*1fc0*/  LEA.HI R223, R223, R154, RZ, 0x7 ;  /* 0x0000009adfdf7211 */ /* 0x000fc800078f38ff */
[----:B------:R-:W-:-:S06]  /*1fd0*/  SHF.R.S32.HI R2, RZ, 0x7, R223 ;  /* 0x00000007ff027819 */ /* 0x000fcc00000114df */
[----:B------:R-:W0:Y:S01]  /*1fe0*/  SHFL.IDX PT, R2, R2, RZ, 0x1f ;  /* 0x00001fff02027589 */ /* 0x000e2200000e0000 */
[----:B------:R-:W-:Y:S02]  /*1ff0*/  UMOV UR4, 0x400 ;  /* 0x0000040000047882 */ /* 0x000fe40000000000 */
[----:B------:R-:W-:Y:S01]  /*2000*/  ULEA UR43, UR43, UR4, 0x18 ;  /* 0x000000042b2b7291 */ /* 0x000fe2000f8ec03f */
[----:B0-----:R-:W-:-:S04]  /*2010*/  LEA.HI R4, R2, R2, RZ, 0x1 ;  /* 0x0000000202047211 */ /* 0x001fc800078f08ff */
[----:B------:R-:W-:-:S05]  /*2020*/  LOP3.LUT R5, R4, 0x1fffe, RZ, 0xc0, !PT ;  /* 0x0001fffe04057812 */ /* 0x000fca00078ec0ff */
[----:B------:R-:W-:-:S05]  /*2030*/  IMAD.IADD R5, R2, 0x1, -R5 ;  /* 0x0000000102057824 */ /* 0x000fca00078e0a05 */
[----:B------:R-:W-:-:S05]  /*2040*/  LEA R5, R5, UR43, 0xf ;  /* 0x0000002b05057c11 */ /* 0x000fca000f8e78ff */
[----:B------:R-:W-:-:S05]  /*2050*/  VIADD R5, R5, 0x400 ;  /* 0x0000040005057836 */ /* 0x000fca0000000000 */
[----:B------:R-:W-:-:S04]  /*2060*/  SHF.R.U32.HI R5, RZ, 0x4, R5 ;  /* 0x00000004ff057819 */ /* 0x000fc80000011605 */
[----:B------:R-:W-:Y:S01]  /*2070*/  LOP3.LUT R2, R5, 0x3fff, RZ, 0xc0, !PT ;  /* 0x00003fff05027812 */ /* 0x000fe200078ec0ff */
[----:B------:R-:W-:-:S03]  /*2080*/  UIADD3 UR4, UR43, 0x36400, URZ ;  /* 0x000364002b047890 */ /* 0x000fc6000fffe03f */
[----:B------:R-:W-:Y:S01]  /*2090*/  LOP3.LUT R2, R2, 0x2000000, RZ, 0xfc, !PT ;  /* 0x0200000002027812 */ /* 0x000fe200078efcff */
[----:B------:R-:W-:Y:S01]  /*20a0*/  IMAD.MOV.U32 R5, RZ, RZ, 0x40000040 ;  /* 0x40000040ff057424 */ /* 0x000fe200078e00ff */
[----:B------:R-:W-:-:S03]  /*20b0*/  USHF.R.U32.HI UR4, URZ, 0x4, UR4 ;  /* 0x000000043f047899 */ /* 0x000fc60008011604 */
[----:B--2---:R-:W-:Y:S01]  /*20c0*/  IMAD R4, R25, 0x1000, R2 ;  /* 0x0000100019047824 */ /* 0x004fe200078e0202 */
[----:B------:R-:W-:Y:S01]  /*20d0*/  R2UR UR7, R5 ;  /* 0x00000000050772ca */ /* 0x000fe200000e0000 */
[----:B------:R-:W-:-:S03]  /*20e0*/  ULOP3.LUT UR4, UR4, 0x3fff, URZ, 0xc0, !UPT ;  /* 0x00003fff04047892 */ /* 0x000fc6000f8ec03f */
[----:B------:R-:W-:Y:S01]  /*20f0*/  R2UR UR6, R4 ;  /* 0x00000000040672ca */ /* 0x000fe200000e0000 */
[----:B------:R-:W-:Y:S01]  /*2100*/  ULOP3.LUT UR16, UR4, 0x10000, URZ, 0xfc, !UPT ;  /* 0x0001000004107892 */ /* 0x000fe2000f8efc3f */
[----:B---3--:R-:W-:Y:S04]  /*2110*/  STL [R1+0x210], R24 ;  /* 0x0002101801007387 */ /* 0x008fe80000100800 */
[----:B----4-:R-:W-:Y:S04]  /*2120*/  STL [R1+0x214], R40 ;  /* 0x0002142801007387 */ /* 0x010fe80000100800 */
[----:B------:R-:W-:Y:S04]  /*2130*/  STL [R1+0x218], R42 ;  /* 0x0002182a01007387 */ /* 0x000fe80000100800 */
        /* <DEDUP_REMOVED lines=32> */
[----:B------:R0:W-:Y:S01]  /*2340*/  STL [R1+0x2a4], R94 ;  /* 0x0002a45e01007387 */ /* 0x0001e20000100800 */
[----:B------:R-:W-:Y:S06]  /*2350*/  BAR.SYNC.DEFER_BLOCKING 0xe, 0x100 ;  /* 0x0384000000007b1d */ /* 0x000fec0000010000 */
[----:B------:R-:W-:Y:S01]  /*2360*/  UMOV UR4, UR16 ;  /* 0x0000001000047c82 */ /* 0x000fe20008000000 */
[----:B------:R-:W-:Y:S01]  /*2370*/  UMOV UR5, 0x40000040 ;  /* 0x4000004000057882 */ /* 0x000fe20000000000 */
[----:B0-----:R-:W-:-:S06]  /*2380*/  WARPGROUP.ARRIVE ;  /* 0x00000000000079c5 */ /* 0x001fcc0000000000 */
[----:B------:R-:W-:Y:S01]  /*2390*/  HGMMA.64x256x16.F32.BF16 R24, gdesc[UR4].tnspB, RZ, !UPT, gsb0 ;  /* 0x43e00000041879f0 */ /* 0x000fe2000c0018ff */
[----:B------:R0:W-:Y:S04]  /*23a0*/  STL [R1+0x2a8], R6 ;  /* 0x0002a80601007387 */ /* 0x0001e80000100800 */
[----:B------:R1:W-:Y:S01]  /*23b0*/  STL [R1+0x364], R7 ;  /* 0x0003640701007387 */ /* 0x0003e20000100800 */
[----:B0-----:R-:W-:Y:S02]  /*23c0*/  VIADD R6, R4, 0x80 ;  /* 0x0000008004067836 */ /* 0x001fe40000000000 */
[----:B-1----:R-:W-:-:S03]  /*23d0*/  IMAD.MOV.U32 R7, RZ, RZ, 0x40000040 ;  /* 0x40000040ff077424 */ /* 0x002fc600078e00ff */
[----:B------:R-:W-:Y:S02]  /*23e0*/  R2UR UR10, R6 ;  /* 0x00000000060a72ca */ /* 0x000fe400000e0000 */
[----:B------:R-:W-:Y:S01]  /*23f0*/  R2UR UR11, R7 ;  /* 0x00000000070b72ca */ /* 0x000fe200000e0000 */
[----:B------:R-:W-:Y:S01]  /*2400*/  UIADD3 UR8, UR16, 0x2, URZ ;  /* 0x0000000210087890 */ /* 0x000fe2000fffe03f */
        /* <DEDUP_REMOVED lines=60> */
[----:B------:R-:W-:Y:S01]  /*27d0*/  STL [R1+0x398], R163 ;  /* 0x000398a301007387 */ /* 0x000fe20000100800 */
[----:B------:R-:W-:-:S03]  /*27e0*/  WARPGROUP.DEPBAR.LE gsb0, 0x0 ;  /* 0x00008000000079c5 */ /* 0x000fc60000010000 */
        /* <DEDUP_REMOVED lines=29> */
[----:B------:R-:W-:Y:S04]  /*29c0*/  STL.128 [R1+0x210], R24 ;  /* 0x0002101801007387 */ /* 0x000fe80000100c00 */
        /* <DEDUP_REMOVED lines=30> */
[----:B------:R0:W-:Y:S01]  /*2bb0*/  STL.128 [R1+0x400], R148 ;  /* 0x0004009401007387 */ /* 0x0001e20000100c00 */
[----:B------:R-:W-:Y:S01]  /*2bc0*/  UMOV UR9, 0x40000040 ;  /* 0x4000004000097882 */ /* 0x000fe20000000000 */
[----:B0-----:R-:W-:-:S06]  /*2bd0*/  WARPGROUP.ARRIVE ;  /* 0x00000000000079c5 */ /* 0x001fcc0000000000 */
[----:B------:R-:W-:Y:S01]  /*2be0*/  HGMMA.64x256x16.F32.BF16 R24, gdesc[UR8].tnspB, R24, gsb0 ;  /* 0x43e00000081879f0 */ /* 0x000fe20008001818 */
[----:B------:R-:W-:Y:S02]  /*2bf0*/  VIADD R6, R4, 0x100 ;  /* 0x0000010004067836 */ /* 0x000fe40000000000 */
[----:B------:R-:W-:-:S03]  /*2c00*/  IMAD.MOV.U32 R7, RZ, RZ, 0x40000040 ;  /* 0x40000040ff077424 */ /* 0x000fc600078e00ff */
[----:B------:R-:W-:Y:S02]  /*2c10*/  R2UR UR14, R6 ;  /* 0x00000000060e72ca */ /* 0x000fe400000e0000 */
[----:B------:R-:W-:Y:S01]  /*2c20*/  R2UR UR15, R7 ;  /* 0x00000000070f72ca */ /* 0x000fe200000e0000 */
[----:B------:R-:W-:Y:S01]  /*2c30*/  UIADD3 UR12, UR16, 0x4, URZ ;  /* 0x00000004100c7890 */ /* 0x000fe2000fffe03f */
[----:B------:R-:W-:Y:S01]  /*2c40*/  UMOV UR13, 0x40000040 ;  /* 0x40000040000d7882 */ /* 0x000fe20000000000 */
[----:B------:R-:W-:Y:S02]  /*2c50*/  VIADD R4, R4, 0x180 ;  /* 0x0000018004047836 */ /* 0x000fe40000000000 */
[----:B------:R-:W-:Y:S01]  /*2c60*/  IMAD.MOV.U32 R5, RZ, RZ, 0x40000040 ;  /* 0x40000040ff057424 */ /* 0x000fe200078e00ff */
[----:B------:R-:W-:Y:S01]  /*2c70*/  UMOV UR17, 0x40000040 ;  /* 0x4000004000117882 */ /* 0x000fe20000000000 */
[----:B------:R0:W5:Y:S01]  /*2c80*/  LDL R7, [R1+0x1c8] ;  /* 0x0001c80001077983 */ /* 0x0001620000100800 */
[----:B------:R-:W-:-:S02]  /*2c90*/  R2UR UR18, R4 ;  /* 0x00000000041272ca */ /* 0x000fc400000e0000 */
[----:B------:R-:W-:Y:S01]  /*2ca0*/  R2UR UR19, R5 ;  /* 0x00000000051372ca */ /* 0x000fe200000e0000 */
[----:B------:R-:W-:Y:S01]  /*2cb0*/  UIADD3 UR16, UR16, 0x6, URZ ;  /* 0x0000000610107890 */ /* 0x000fe2000fffe03f */
[----:B------:R-:W-:Y:S02]  /*2cc0*/  WARPGROUP.DEPBAR.LE gsb0, 0x0 ;  /* 0x00008000000079c5 */ /* 0x000fe40000010000 */
        /* <DEDUP_REMOVED lines=31> */
[----:B------:R1:W-:Y:S02]  /*2ec0*/  STL.128 [R1+0x400], R148 ;  /* 0x0004009401007387 */ /* 0x0003e40000100c00 */
[----:B-1----:R-:W-:-:S06]  /*2ed0*/  WARPGROUP.ARRIVE ;  /* 0x00000000000079c5 */ /* 0x002fcc0000000000 */
[----:B------:R-:W-:Y:S03]  /*2ee0*/  HGMMA.64x256x16.F32.BF16 R24, gdesc[UR12].tnspB, R24, gsb0 ;  /* 0x43e000000c1879f0 */ /* 0x000fe60008001818 */
        /* <DEDUP_REMOVED lines=37> */
[----:B------:R-:W2:Y:S04]  /*3140*/  LDL R4, [R1+0x210] ;  /* 0x0002100001047983 */ /* 0x000ea80000100800 */
[----:B------:R-:W-:Y:S04]  /*3150*/  STL.128 [R1+0x3a0], R124 ;  /* 0x0003a07c01007387 */ /* 0x000fe80000100c00 */
[----:B------:R-:W3:Y:S04]  /*3160*/  LDL R3, [R1+0x3ac] ;  /* 0x0003ac0001037983 */ /* 0x000ee80000100800 */
        /* <DEDUP_REMOVED lines=10> */
[----:B------:R1:W-:Y:S04]  /*3210*/  STL.128 [R1+0x2c0], R68 ;  /* 0x0002c04401007387 */ /* 0x0003e80000100c00 */
        /* <DEDUP_REMOVED lines=18> */
[----:B------:R-:W-:Y:S04]  /*3340*/  STL.128 [R1+0x400], R148 ;  /* 0x0004009401007387 */ /* 0x000fe80000100c00 */
[----:B-1----:R-:W3:Y:S04]  /*3350*/  LDL R68, [R1+0x214] ;  /* 0x0002140001447983 */ /* 0x002ee80000100800 */
[----:B------:R-:W3:Y:S04]  /*3360*/  LDL R70, [R1+0x218] ;  /* 0x0002180001467983 */ /* 0x000ee80000100800 */
[----:B----4-:R-:W4:Y:S04]  /*3370*/  LDL R72, [R1+0x21c] ;  /* 0x00021c0001487983 */ /* 0x010f280000100800 */
[----:B------:R-:W4:Y:S04]  /*3380*/  LDL R74, [R1+0x224] ;  /* 0x00022400014a7983 */ /* 0x000f280000100800 */
[----:B0-----:R-:W4:Y:S04]  /*3390*/  LDL R76, [R1+0x228] ;  /* 0x00022800014c7983 */ /* 0x001f280000100800 */
        /* <DEDUP_REMOVED lines=41> */
[----:B--2---:R-:W2:Y:S04]  /*3630*/  LDL R140, [R1+0x2d4] ;  /* 0x0002d400018c7983 */ /* 0x004ea80000100800 */
[----:B------:R-:W2:Y:S04]  /*3640*/  LDL R142, [R1+0x2d8] ;  /* 0x0002d800018e7983 */ /* 0x000ea80000100800 */
        /* <DEDUP_REMOVED lines=77> */
[----:B------:R-:W2:Y:S01]  /*3b20*/  LDL R22, [R1+0x2a0] ;  /* 0x0002a00001167983 */ /* 0x000ea20000100800 */
[----:B------:R-:W-:-:S05]  /*3b30*/  LOP3.LUT R223, R223, 0xffffff80, RZ, 0xc0, !PT ;  /* 0xffffff80dfdf7812 */ /* 0x000fca00078ec0ff */
[----:B------:R-:W-:Y:S01]  /*3b40*/  IMAD.IADD R223, R154, 0x1, -R223 ;  /* 0x000000019adf7824 */ /* 0x000fe200078e0adf */
[----:B------:R0:W-:Y:S01]  /*3b50*/  STL [R1+0x210], R4 ;  /* 0x0002100401007387 */ /* 0x0001e20000100800 */
[----:B------:R-:W-:-:S03]  /*3b60*/  ULOP3.LUT UR6, UR61, 0x1, URZ, 0xfc, !UPT ;  /* 0x000000013d067892 */ /* 0x000fc6000f8efc3f */
[----:B---3--:R1:W-:Y:S01]  /*3b70*/  STL [R1+0x3ac], R3 ;  /* 0x0003ac0301007387 */ /* 0x0083e20000100800 */
[----:B------:R-:W-:Y:S01]  /*3b80*/  UISETP.NE.AND UP0, UPT, UR6, 0x3, UPT ;  /* 0x000000030600788c */ /* 0x000fe2000bf05270 */
[----:B0-----:R-:W-:Y:S02]  /*3b90*/  SHF.R.S32.HI R4, RZ, 0x1f, R223 ;  /* 0x0000001fff047819 */ /* 0x001fe400000114df */
[----:B------:R-:W-:Y:S02]  /*3ba0*/  STL [R1+0x214], R68 ;  /* 0x0002144401007387 */ /* 0x000fe40000100800 */
[----:B-1----:R-:W-:Y:S02]  /*3bb0*/  LEA.HI R3, R4, R223, RZ, 0x2 ;  /* 0x000000df04037211 */ /* 0x002fe400078f10ff */
[----:B------:R-:W-:Y:S04]  /*3bc0*/  STL [R1+0x218], R70 ;  /* 0x0002184601007387 */ /* 0x000fe80000100800 */
        /* <DEDUP_REMOVED lines=44> */
[----:B--2---:R-:W-:Y:S04]  /*3e90*/  STL [R1+0x2d4], R140 ;  /* 0x0002d48c01007387 */ /* 0x004fe80000100800 */
        /* <DEDUP_REMOVED lines=76> */
[----:B------:R-:W-:Y:S06]  /*4360*/  BAR.ARV 0xf, 0x100 ;  /* 0x03c4000000007b1d */ /* 0x000fec0000002000 */
[----:B------:R0:W-:Y:S01]  /*4370*/  STL [R1+0x220], R6 ;  /* 0x0002200601007387 */ /* 0x0001e20000100800 */
[----:B------:R-:W-:-:S03]  /*4380*/  PLOP3.LUT P1, PT, PT, PT, UP0, 0x80, 0x0 ;  /* 0x000000000000781c */ /* 0x000fc60003f2f008 */
[----:B------:R1:W-:Y:S01]  /*4390*/  STL [R1+0x3b4], R5 ;  /* 0x0003b40501007387 */ /* 0x0003e20000100800 */
[--C-:B0-----:R-:W-:Y:S02]  /*43a0*/  SHF.R.S32.HI R6, RZ, 0x1f, R3.reuse ;  /* 0x0000001fff067819 */ /* 0x101fe40000011403 */
[----:B-1----:R-:W-:-:S04]  /*43b0*/  SHF.R.S32.HI R5, RZ, 0x2, R3 ;  /* 0x00000002ff057819 */ /* 0x002fc80000011403 */
[----:B------:R-:W-:Y:S02]  /*43c0*/  LEA.HI R6, R6, R5, RZ, 0x3 ;  /* 0x0000000506067211 */ /* 0x000fe400078f18ff */
[----:B------:R-:W-:Y:S02]  /*43d0*/  LEA.HI R4, R4, R223, RZ, 0x5 ;  /* 0x000000df04047211 */ /* 0x000fe400078f28ff */
[----:B------:R-:W-:Y:S02]  /*43e0*/  LOP3.LUT R6, R6, 0xfffffff8, RZ, 0xc0, !PT ;  /* 0xfffffff806067812 */ /* 0x000fe400078ec0ff */
[----:B------:R-:W-:-:S03]  /*43f0*/  SHF.R.S32.HI R3, RZ, 0x5, R4 ;  /* 0x00000005ff037819 */ /* 0x000fc60000011404 */
[----:B------:R-:W-:Y:S01]  /*4400*/  IMAD.IADD R6, R5, 0x1, -R6 ;  /* 0x0000000105067824 */ /* 0x000fe200078e0a06 */
[----:B------:R0:W-:Y:S03]  /*4410*/  STL [R1+0x2a0], R22 ;  /* 0x0002a01601007387 */ /* 0x0001e60000100800 */
[----:B0-----:R-:W-:Y:S01]  /*4420*/  IMAD R22, R3, 0x10, R6 ;  /* 0x0000001003167824 */ /* 0x001fe200078e0206 */
[----:B------:R-:W-:Y:S06]  /*4430*/  @!P1 BRA `(.L_x_1915) ;  /* 0x0000000000049947 */ /* 0x000fec0003800000 */
[----:B------:R-:W-:Y:S01]  /*4440*/  BPT.TRAP 0x1 ;  /* 0x000000040000795c */ /* 0x000fe20000300000 */
.L_x_1915:
[----:B------:R-:W0:Y:S01]  /*4450*/  S2R R153, SR_CgaCtaId ;  /* 0x0000000000997919 */ /* 0x000e220000008800 */
[----:B------:R-:W-:Y:S01]  /*4460*/  VIADD R3, R225, 0xfffffffe ;  /* 0xfffffffee1037836 */ /* 0x000fe20000000000 */
[----:B-----5:R-:W-:-:S04]  /*4470*/  LEA R7, R7, UR43, 0x3 ;  /* 0x0000002b07077c11 */ /* 0x020fc8000f8e18ff */
[----:B------:R-:W-:Y:S01]  /*4480*/  ISETP.GE.AND P0, PT, R3, R0, PT ;  /* 0x000000000300720c */ /* 0x000fe20003f06270 */
[----:B------:R-:W-:-:S05]  /*4490*/  VIADD R4, R7, 0x38860 ;  /* 0x0003886007047836 */ /* 0x000fca0000000000 */
[----:B0-----:R-:W-:-:S04]  /*44a0*/  PRMT R4, R153, 0x654, R4 ;  /* 0x0000065499047816 */ /* 0x001fc80000000004 */
[----:B------:R0:W-:Y:S03]  /*44b0*/  SYNCS.ARRIVE.TRANS64.RED.A1T0 RZ, [R4+URZ], RZ ;  /* 0x000000ff04ff79a7 */ /* 0x0001e6000810043f */
[----:B------:R-:W-:Y:S05]  /*44c0*/  @!P0 BRA `(.L_x_1916) ;  /* 0x0000003c005c8947 */ /* 0x000fea0003800000 */
.L_x_1918:
[----:B------:R-:W2:Y:S04]  /*44d0*/  LDL R155, [R1+0x1c8] ;  /* 0x0001c800019b7983 */ /* 0x000ea80000100800 */
[----:B------:R-:W3:Y:S04]  /*44e0*/  LDL.64 R64, [R1+0x220] ;  /* 0x0002200001407983 */ /* 0x000ee80000100a00 */
[----:B------:R-:W4:Y:S04]  /*44f0*/  LDL.64 R66, [R1+0x230] ;  /* 0x0002300001427983 */ /* 0x000f280000100a00 */
        /* <DEDUP_REMOVED lines=57> */
[----:B01----:R-:W4:Y:S04]  /*4890*/  LDL.64 R4, [R1+0x3c8] ;  /* 0x0003c80001047983 */ /* 0x003f280000100a00 */
[----:B------:R-:W4:Y:S04]  /*48a0*/  LDL.64 R12, [R1+0x3d8] ;  /* 0x0003d800010c7983 */ /* 0x000f280000100a00 */
[----:B------:R-:W4:Y:S04]  /*48b0*/  LDL.64 R10, [R1+0x3e8] ;  /* 0x0003e800010a7983 */ /* 0x000f280000100a00 */
[----:B------:R-:W4:Y:S04]  /*48c0*/  LDL.64 R8, [R1+0x3f8] ;  /* 0x0003f80001087983 */ /* 0x000f280000100a00 */
[----:B------:R-:W4:Y:S01]  /*48d0*/  LDL.64 R6, [R1+0x408] ;  /* 0x0004080001067983 */ /* 0x000f220000100a00 */
[----:B--2---:R-:W-:-:S05]  /*48e0*/  IMAD R58, R155, 0x40, R22 ;  /* 0x000000409b3a7824 */ /* 0x004fca00078e0216 */
[----:B------:R-:W-:Y:S01]  /*48f0*/  LEA R58, R58, UR43, 0x2 ;  /* 0x0000002b3a3a7c11 */ /* 0x000fe2000f8e10ff */
[----:B------:R-:W-:Y:S06]  /*4900*/  BAR.SYNC.DEFER_BLOCKING 0xe, 0x100 ;  /* 0x0384000000007b1d */ /* 0x000fec0000010000 */
[----:B------:R-:W3:Y:S04]  /*4910*/  LDS R61, [R58+0x38400] ;  /* 0x038400003a3d7984 */ /* 0x000ee80000000800 */
[----:B------:R0:W1:Y:S01]  /*4920*/  LDS R60, [R58+0x38420] ;  /* 0x038420003a3c7984 */ /* 0x0000620000000800 */
[C---:B---3--:R-:W-:Y:S01]  /*4930*/  FMUL.FTZ R65, R61.reuse, R65 ;  /* 0x000000413d417220 */ /* 0x048fe20000410000 */
[C---:B------:R-:W-:Y:S01]  /*4940*/  FMUL.FTZ R64, R61.reuse, R64 ;  /* 0x000000403d407220 */ /* 0x040fe20000410000 */
[C---:B----4-:R-:W-:Y:S01]  /*4950*/  FMUL.FTZ R67, R61.reuse, R67 ;  /* 0x000000433d437220 */ /* 0x050fe20000410000 */
[C---:B------:R-:W-:Y:S01]  /*4960*/  FMUL.FTZ R66, R61.reuse, R66 ;  /* 0x000000423d427220 */ /* 0x040fe20000410000 */
        /* <DEDUP_REMOVED lines=55> */
[----:B------:R-:W-:Y:S01]  /*4ce0*/  FMUL.FTZ R122, R61, R122 ;  /* 0x0000007a3d7a7220 */ /* 0x000fe20000410000 */
[-C--:B0-----:R-:W-:Y:S01]  /*4cf0*/  FMUL.FTZ R58, R62, R61.reuse ;  /* 0x0000003d3e3a7220 */ /* 0x081fe20000410000 */
[----:B------:R-:W-:Y:S01]  /*4d00*/  FMUL.FTZ R59, R63, R61 ;  /* 0x0000003d3f3b7220 */ /* 0x000fe20000410000 */
[C---:B------:R-:W-:Y:S01]  /*4d10*/  FMUL.FTZ R125, R61.reuse, R125 ;  /* 0x0000007d3d7d7220 */ /* 0x040fe20000410000 */
[----:B------:R-:W-:Y:S01]  /*4d20*/  FMUL.FTZ R124, R61, R124 ;  /* 0x0000007c3d7c7220 */ /* 0x000fe20000410000 */
[C---:B-1----:R-:W-:Y:S01]  /*4d30*/  FMUL.FTZ R127, R60.reuse, R127 ;  /* 0x0000007f3c7f7220 */ /* 0x042fe20000410000 */
[C---:B------:R-:W-:Y:S01]  /*4d40*/  FMUL.FTZ R126, R60.reuse, R126 ;  /* 0x0000007e3c7e7220 */ /* 0x040fe20000410000 */
[C---:B------:R-:W-:Y:S01]  /*4d50*/  FMUL.FTZ R129, R60.reuse, R129 ;  /* 0x000000813c817220 */ /* 0x040fe20000410000 */
[C---:B------:R-:W-:Y:S01]  /*4d60*/  FMUL.FTZ R128, R60.reuse, R128 ;  /* 0x000000803c807220 */ /* 0x040fe20000410000 */
[----:B------:R-:W-:Y:S01]  /*4d70*/  STL.64 [R1+0x220], R64 ;  /* 0x0002204001007387 */ /* 0x000fe20000100a00 */
[C---:B------:R-:W-:Y:S01]  /*4d80*/  FMUL.FTZ R131, R60.reuse, R131 ;  /* 0x000000833c837220 */ /* 0x040fe20000410000 */
[----:B------:R-:W-:-:S02]  /*4d90*/  FMUL.FTZ R130, R60, R130 ;  /* 0x000000823c827220 */ /* 0x000fc40000410000 */
[----:B------:R-:W-:Y:S01]  /*4da0*/  STL.64 [R1+0x230], R66 ;  /* 0x0002304201007387 */ /* 0x000fe20000100a00 */
[C---:B------:R-:W-:Y:S01]  /*4db0*/  FMUL.FTZ R133, R60.reuse, R133 ;  /* 0x000000853c857220 */ /* 0x040fe20000410000 */
[C---:B------:R-:W-:Y:S02]  /*4dc0*/  FMUL.FTZ R132, R60.reuse, R132 ;  /* 0x000000843c847220 */ /* 0x040fe40000410000 */
[----:B------:R-:W-:Y:S01]  /*4dd0*/  STL.64 [R1+0x240], R68 ;  /* 0x0002404401007387 */ /* 0x000fe20000100a00 */
[C---:B------:R-:W-:Y:S01]  /*4de0*/  FMUL.FTZ R135, R60.reuse, R135 ;  /* 0x000000873c877220 */ /* 0x040fe20000410000 */
[C---:B------:R-:W-:Y:S02]  /*4df0*/  FMUL.FTZ R134, R60.reuse, R134 ;  /* 0x000000863c867220 */ /* 0x040fe40000410000 */
[----:B------:R0:W-:Y:S01]  /*4e00*/  STL.64 [R1+0x250], R70 ;  /* 0x0002504601007387 */ /* 0x0001e20000100a00 */
[C---:B------:R-:W-:Y:S01]  /*4e10*/  FMUL.FTZ R137, R60.reuse, R137 ;  /* 0x000000893c897220 */ /* 0x040fe20000410000 */
[----:B------:R-:W-:-:S02]  /*4e20*/  FMUL.FTZ R136, R60, R136 ;  /* 0x000000883c887220 */ /* 0x000fc40000410000 */
[----:B------:R1:W-:Y:S01]  /*4e30*/  STL.64 [R1+0x260], R72 ;  /* 0x0002604801007387 */ /* 0x0003e20000100a00 */
[C---:B------:R-:W-:Y:S01]  /*4e40*/  FMUL.FTZ R57, R60.reuse, R57 ;  /* 0x000000393c397220 */ /* 0x040fe20000410000 */
[C---:B------:R-:W-:Y:S02]  /*4e50*/  FMUL.FTZ R56, R60.reuse, R56 ;  /* 0x000000383c387220 */ /* 0x040fe40000410000 */
[----:B------:R2:W-:Y:S01]  /*4e60*/  STL.64 [R1+0x270], R74 ;  /* 0x0002704a01007387 */ /* 0x0005e20000100a00 */
[C---:B------:R-:W-:Y:S01]  /*4e70*/  FMUL.FTZ R47, R60.reuse, R47 ;  /* 0x0000002f3c2f7220 */ /* 0x040fe20000410000 */
[C---:B------:R-:W-:Y:S02]  /*4e80*/  FMUL.FTZ R46, R60.reuse, R46 ;  /* 0x0000002e3c2e7220 */ /* 0x040fe40000410000 */
        /* <DEDUP_REMOVED lines=71> */
[----:B------:R-:W-:Y:S02]  /*5300*/  FMUL.FTZ R6, R60, R6 ;  /* 0x000000063c067220 */ /* 0x000fe40000410000 */
[----:B------:R-:W-:Y:S04]  /*5310*/  STL.64 [R1+0x210], R58 ;  /* 0x0002103a01007387 */ /* 0x000fe80000100a00 */
        /* <DEDUP_REMOVED lines=23> */
[----:B------:R3:W-:Y:S04]  /*5490*/  STL.64 [R1+0x378], R14 ;  /* 0x0003780e01007387 */ /* 0x0007e80000100a00 */
        /* <DEDUP_REMOVED lines=8> */
[----:B------:R4:W-:Y:S04]  /*5520*/  STL.64 [R1+0x408], R6 ;  /* 0x0004080601007387 */ /* 0x0009e80000100a00 */
[----:B0-----:R-:W4:Y:S04]  /*5530*/  LDL R70, [R1+0x214] ;  /* 0x0002140001467983 */ /* 0x001f280000100800 */
[----:B-1----:R-:W4:Y:S04]  /*5540*/  LDL R72, [R1+0x218] ;  /* 0x0002180001487983 */ /* 0x002f280000100800 */
[----:B--2---:R-:W2:Y:S04]  /*5550*/  LDL R74, [R1+0x21c] ;  /* 0x00021c00014a7983 */ /* 0x004ea80000100800 */
[----:B---3--:R-:W3:Y:S04]  /*5560*/  LDL R14, [R1+0x220] ;  /* 0x00022000010e7983 */ /* 0x008ee80000100800 */
[----:B------:R-:W3:Y:S04]  /*5570*/  LDL R76, [R1+0x224] ;  /* 0x00022400014c7983 */ /* 0x000ee80000100800 */
[----:B------:R-:W3:Y:S04]  /*5580*/  LDL R78, [R1+0x228] ;  /* 0x00022800014e7983 */ /* 0x000ee80000100800 */
[----:B------:R-:W3:Y:S04]  /*5590*/  LDL R80, [R1+0x22c] ;  /* 0x00022c0001507983 */ /* 0x000ee80000100800 */
[----:B----4-:R-:W4:Y:S04]  /*55a0*/  LDL R4, [R1+0x230] ;  /* 0x0002300001047983 */ /* 0x010f280000100800 */
        /* <DEDUP_REMOVED lines=119> */
[----:B------:R-:W-:Y:S04]  /*5d20*/  STL [R1+0x210], R58 ;  /* 0x0002103a01007387 */ /* 0x000fe80000100800 */
[----:B------:R-:W-:Y:S04]  /*5d30*/  STL [R1+0x214], R70 ;  /* 0x0002144601007387 */ /* 0x000fe80000100800 */
[----:B------:R-:W-:Y:S04]  /*5d40*/  STL [R1+0x218], R72 ;  /* 0x0002184801007387 */ /* 0x000fe80000100800 */
[----:B--2---:R-:W-:Y:S04]  /*5d50*/  STL [R1+0x21c], R74 ;  /* 0x00021c4a01007387 */ /* 0x004fe80000100800 */
[----:B---3--:R-:W-:Y:S04]  /*5d60*/  STL [R1+0x220], R14 ;  /* 0x0002200e01007387 */ /* 0x008fe80000100800 */
[----:B------:R-:W-:Y:S04]  /*5d70*/  STL [R1+0x224], R76 ;  /* 0x0002244c01007387 */ /* 0x000fe80000100800 */
[----:B------:R-:W-:Y:S04]  /*5d80*/  STL [R1+0x228], R78 ;  /* 0x0002284e01007387 */ /* 0x000fe80000100800 */
        /* <DEDUP_REMOVED lines=37> */
[----:B------:R0:W-:Y:S04]  /*5fe0*/  STL [R1+0x2c0], R26 ;  /* 0x0002c01a01007387 */ /* 0x0001e80000100800 */
        /* <DEDUP_REMOVED lines=74> */
[----:B------:R2:W-:Y:S04]  /*6490*/  STL [R1+0x3ec], R33 ;  /* 0x0003ec2101007387 */ /* 0x0005e80000100800 */
[----:B------:R-:W-:Y:S04]  /*64a0*/  STL [R1+0x3f0], R66 ;  /* 0x0003f04201007387 */ /* 0x000fe80000100800 */
[----:B------:R3:W-:Y:S04]  /*64b0*/  STL [R1+0x3f4], R41 ;  /* 0x0003f42901007387 */ /* 0x0007e80000100800 */
[----:B------:R4:W-:Y:S04]  /*64c0*/  STL [R1+0x3f8], R45 ;  /* 0x0003f82d01007387 */ /* 0x0009e80000100800 */
[----:B------:R4:W-:Y:S04]  /*64d0*/  STL [R1+0x3fc], R49 ;  /* 0x0003fc3101007387 */ /* 0x0009e80000100800 */
[----:B------:R-:W-:Y:S04]  /*64e0*/  STL [R1+0x400], R68 ;  /* 0x0004004401007387 */ /* 0x000fe80000100800 */
[----:B------:R4:W-:Y:S04]  /*64f0*/  STL [R1+0x404], R57 ;  /* 0x0004043901007387 */ /* 0x0009e80000100800 */
[----:B------:R4:W-:Y:S04]  /*6500*/  STL [R1+0x408], R61 ;  /* 0x0004083d01007387 */ /* 0x0009e80000100800 */
[----:B------:R4:W-:Y:S04]  /*6510*/  STL [R1+0x40c], R65 ;  /* 0x00040c4101007387 */ /* 0x0009e80000100800 */
[----:B0-----:R-:W4:Y:S04]  /*6520*/  LDL.128 R24, [R1+0x210] ;  /* 0x0002100001187983 */ /* 0x001f280000100c00 */
[----:B-1----:R-:W4:Y:S04]  /*6530*/  LDL.128 R28, [R1+0x220] ;  /* 0x00022000011c7983 */ /* 0x002f280000100c00 */
[----:B--2---:R-:W2:Y:S04]  /*6540*/  LDL.128 R32, [R1+0x230] ;  /* 0x0002300001207983 */ /* 0x004ea80000100c00 */
[----:B------:R-:W2:Y:S04]  /*6550*/  LDL.128 R36, [R1+0x240] ;  /* 0x0002400001247983 */ /* 0x000ea80000100c00 */
[----:B---3--:R-:W2:Y:S04]  /*6560*/  LDL.128 R40, [R1+0x250] ;  /* 0x0002500001287983 */ /* 0x008ea80000100c00 */
[----:B----4-:R-:W2:Y:S04]  /*6570*/  LDL.128 R44, [R1+0x260] ;  /* 0x00026000012c7983 */ /* 0x010ea80000100c00 */
[----:B------:R-:W2:Y:S04]  /*6580*/  LDL.128 R48, [R1+0x270] ;  /* 0x0002700001307983 */ /* 0x000ea80000100c00 */
        /* <DEDUP_REMOVED lines=24> */
[----:B------:R-:W2:Y:S01]  /*6710*/  LDL.128 R148, [R1+0x400] ;  /* 0x0004000001947983 */ /* 0x000ea20000100c00 */
[----:B------:R-:W-:-:S02]  /*6720*/  VIADD R155, R155, 0x1 ;  /* 0x000000019b9b7836 */ /* 0x000fc40000000000 */
[----:B------:R-:W-:Y:S02]  /*6730*/  IMAD.MOV.U32 R5, RZ, RZ, 0x40000040 ;  /* 0x40000040ff057424 */ /* 0x000fe400078e00ff */
[----:B------:R-:W-:Y:S01]  /*6740*/  IMAD.MOV.U32 R7, RZ, RZ, 0x40000040 ;  /* 0x40000040ff077424 */ /* 0x000fe200078e00ff */
[----:B------:R-:W-:Y:S01]  /*6750*/  ISETP.NE.AND P0, PT, R155, 0x2, PT ;  /* 0x000000029b00780c */ /* 0x000fe20003f05270 */
[----:B------:R0:W-:Y:S01]  /*6760*/  STL [R1+0x1c8], R155 ;  /* 0x0001c89b01007387 */ /* 0x0001e20000100800 */
[----:B------:R-:W-:Y:S01]  /*6770*/  R2UR UR7, R5 ;  /* 0x00000000050772ca */ /* 0x000fe200000e0000 */
[----:B------:R-:W-:Y:S01]  /*6780*/  IMAD.MOV.U32 R5, RZ, RZ, 0x40000040 ;  /* 0x40000040ff057424 */ /* 0x000fe200078e00ff */
[----:B------:R-:W-:Y:S01]  /*6790*/  R2UR UR11, R7 ;  /* 0x00000000070b72ca */ /* 0x000fe200000e0000 */
[----:B------:R-:W-:-:S03]  /*67a0*/  IMAD.MOV.U32 R7, RZ, RZ, 0x40000040 ;  /* 0x40000040ff077424 */ /* 0x000fc600078e00ff */
[----:B------:R-:W-:Y:S02]  /*67b0*/  R2UR UR19, R5 ;  /* 0x00000000051372ca */ /* 0x000fe400000e0000 */
[----:B------:R-:W-:-:S03]  /*67c0*/  R2UR UR15, R7 ;  /* 0x00000000070f72ca */ /* 0x000fc600000e0000 */
[----:B0-----:R-:W-:-:S04]  /*67d0*/  @!P0 IMAD.MOV.U32 R155, RZ, RZ, RZ ;  /* 0x000000ffff9b8224 */ /* 0x001fc800078e00ff */
[----:B------:R-:W-:-:S04]  /*67e0*/  IMAD R4, R155, 0x1000, R2 ;  /* 0x000010009b047824 */ /* 0x000fc800078e0202 */
[C---:B------:R-:W-:Y:S01]  /*67f0*/  VIADD R6, R4.reuse, 0x80 ;  /* 0x0000008004067836 */ /* 0x040fe20000000000 */
[----:B------:R-:W-:-:S04]  /*6800*/  R2UR UR6, R4 ;  /* 0x00000000040672ca */ /* 0x000fc800000e0000 */
[----:B------:R-:W-:Y:S01]  /*6810*/  R2UR UR10, R6 ;  /* 0x00000000060a72ca */ /* 0x000fe200000e0000 */
[C---:B------:R-:W-:Y:S02]  /*6820*/  VIADD R6, R4.reuse, 0x100 ;  /* 0x0000010004067836 */ /* 0x040fe40000000000 */
[----:B------:R-:W-:-:S03]  /*6830*/  VIADD R4, R4, 0x180 ;  /* 0x0000018004047836 */ /* 0x000fc60000000000 */
[----:B------:R-:W-:Y:S02]  /*6840*/  R2UR UR14, R6 ;  /* 0x00000000060e72ca */ /* 0x000fe400000e0000 */
[----:B------:R-:W-:Y:S01]  /*6850*/  R2UR UR18, R4 ;  /* 0x00000000041272ca */ /* 0x000fe200000e0000 */
[----:B------:R-:W3:Y:S04]  /*6860*/  @!P0 LDL R6, [R1+0x1cc] ;  /* 0x0001cc0001068983 */ /* 0x000ee80000100800 */
[----:B------:R-:W4:Y:S01]  /*6870*/  LDL R4, [R1+0x1d0] ;  /* 0x0001d00001047983 */ /* 0x000f220000100800 */
[----:B--2---:R-:W-:-:S06]  /*6880*/  WARPGROUP.ARRIVE ;  /* 0x00000000000079c5 */ /* 0x004fcc0000000000 */
        /* <DEDUP_REMOVED lines=34> */
[----:B0-----:R-:W-:-:S06]  /*6ab0*/  WARPGROUP.ARRIVE ;  /* 0x00000000000079c5 */ /* 0x001fcc0000000000 */
        /* <DEDUP_REMOVED lines=35> */
[----:B------:R-:W-:Y:S01]  /*6cf0*/  HGMMA.64x256x16.F32.BF16 R24, gdesc[UR12].tnspB, R24, gsb0 ;  /* 0x43e000000c1879f0 */ /* 0x000fe20008001818 */
[----:B------:R-:W-:Y:S04]  /*6d00*/  @!P0 STL [R1+0x1c8], RZ ;  /* 0x0001c8ff01008387 */ /* 0x000fe80000100800 */
[----:B------:R0:W5:Y:S01]  /*6d10*/  LDL R5, [R1+0x1c8] ;  /* 0x0001c80001057983 */ /* 0x0001620000100800 */
[----:B------:R-:W-:-:S03]  /*6d20*/  WARPGROUP.DEPBAR.LE gsb0, 0x0 ;  /* 0x00008000000079c5 */ /* 0x000fc60000010000 */
        /* <DEDUP_REMOVED lines=67> */
[----:B------:R-:W4:Y:S04]  /*7160*/  LDL R8, [R1+0x210] ;  /* 0x0002100001087983 */ /* 0x000f280000100800 */
[----:B-1----:R-:W4:Y:S04]  /*7170*/  LDL R74, [R1+0x214] ;  /* 0x00021400014a7983 */ /* 0x002f280000100800 */
[----:B--2---:R-:W2:Y:S04]  /*7180*/  LDL R76, [R1+0x218] ;  /* 0x00021800014c7983 */ /* 0x004ea80000100800 */
[----:B------:R-:W2:Y:S04]  /*7190*/  LDL R78, [R1+0x21c] ;  /* 0x00021c00014e7983 */ /* 0x000ea80000100800 */
[----:B------:R-:W2:Y:S04]  /*71a0*/  LDL R10, [R1+0x220] ;  /* 0x00022000010a7983 */ /* 0x000ea80000100800 */
[----:B---3--:R-:W3:Y:S04]  /*71b0*/  LDL R80, [R1+0x224] ;  /* 0x0002240001507983 */ /* 0x008ee80000100800 */
[----:B------:R-:W3:Y:S04]  /*71c0*/  LDL R82, [R1+0x228] ;  /* 0x0002280001527983 */ /* 0x000ee80000100800 */
[----:B----4-:R-:W4:Y:S04]  /*71d0*/  LDL R84, [R1+0x22c] ;  /* 0x00022c0001547983 */ /* 0x010f280000100800 */
[----:B------:R-:W4:Y:S04]  /*71e0*/  LDL R12, [R1+0x230] ;  /* 0x00023000010c7983 */ /* 0x000f280000100800 */
        /* <DEDUP_REMOVED lines=119> */
[----:B------:R-:W-:-:S03]  /*7960*/  VIADD R4, R4, 0x1 ;  /* 0x0000000104047836 */ /* 0x000fc60000000000 */
[----:B------:R0:W-:Y:S04]  /*7970*/  STL [R1+0x210], R8 ;  /* 0x0002100801007387 */ /* 0x0001e80000100800 */
[----:B------:R0:W-:Y:S04]  /*7980*/  STL [R1+0x1d0], R4 ;  /* 0x0001d00401007387 */ /* 0x0001e80000100800 */
[----:B------:R0:W-:Y:S04]  /*7990*/  STL [R1+0x214], R74 ;  /* 0x0002144a01007387 */ /* 0x0001e80000100800 */
[----:B--2---:R0:W-:Y:S04]  /*79a0*/  STL [R1+0x218], R76 ;  /* 0x0002184c01007387 */ /* 0x0041e80000100800 */
[----:B------:R0:W-:Y:S04]  /*79b0*/  STL [R1+0x21c], R78 ;  /* 0x00021c4e01007387 */ /* 0x0001e80000100800 */
[----:B------:R0:W-:Y:S04]  /*79c0*/  STL [R1+0x220], R10 ;  /* 0x0002200a01007387 */ /* 0x0001e80000100800 */
[----:B---3--:R0:W-:Y:S04]  /*79d0*/  STL [R1+0x224], R80 ;  /* 0x0002245001007387 */ /* 0x0081e80000100800 */
[----:B------:R0:W-:Y:S04]  /*79e0*/  STL [R1+0x228], R82 ;  /* 0x0002285201007387 */ /* 0x0001e80000100800 */
[----:B----4-:R0:W-:Y:S04]  /*79f0*/  STL [R1+0x22c], R84 ;  /* 0x00022c5401007387 */ /* 0x0101e80000100800 */
[----:B------:R0:W-:Y:S04]  /*7a00*/  STL [R1+0x230], R12 ;  /* 0x0002300c01007387 */ /* 0x0001e80000100800 */
        /* <DEDUP_REMOVED lines=118> */
[----:B------:R0:W-:Y:S01]  /*8170*/  STL [R1+0x40c], R45 ;  /* 0x00040c2d01007387 */ /* 0x0001e20000100800 */
[----:B------:R-:W-:-:S05]  /*8180*/  @!P0 LOP3.LUT R6, R6, 0x1, RZ, 0x3c, !PT ;  /* 0x0000000106068812 */ /* 0x000fca00078e3cff */
[----:B------:R0:W-:Y:S01]  /*8190*/  @!P0 STL [R1+0x1cc], R6 ;  /* 0x0001cc0601008387 */ /* 0x0001e20000100800 */
[----:B------:R-:W-:Y:S06]  /*81a0*/  BAR.ARV 0xf, 0x100 ;  /* 0x03c4000000007b1d */ /* 0x000fec0000002000 */
[C---:B------:R-:W-:Y:S01]  /*81b0*/  ISETP.GT.AND P0, PT, R3.reuse, R0, PT ;  /* 0x000000000300720c */ /* 0x040fe20003f04270 */
[----:B------:R-:W-:Y:S01]  /*81c0*/  VIADD R3, R3, 0xffffffff ;  /* 0xffffffff03037836 */ /* 0x000fe20000000000 */
[----:B------:R-:W-:Y:S11]  /*81d0*/  @!P1 BRA `(.L_x_1917) ;  /* 0x0000000000049947 */ /* 0x000ff60003800000 */
[----:B------:R-:W-:Y:S01]  /*81e0*/  BPT.TRAP 0x1 ;  /* 0x000000040000795c */ /* 0x000fe20000300000 */
.L_x_1917:
[----:B-----5:R-:W-:-:S05]  /*81f0*/  LEA R5, R5, UR43, 0x3 ;  /* 0x0000002b05057c11 */ /* 0x020fca000f8e18ff */
[----:B0-----:R-:W-:-:S05]  /*8200*/  VIADD R4, R5, 0x38860 ;  /* 0x0003886005047836 */ /* 0x001fca0000000000 */
[----:B------:R-:W-:-:S04]  /*8210*/  PRMT R4, R153, 0x654, R4 ;  /* 0x0000065499047816 */ /* 0x000fc80000000004 */
[----:B------:R1:W-:Y:S01]  /*8220*/  SYNCS.ARRIVE.TRANS64.RED.A1T0 RZ, [R4+URZ], RZ ;  /* 0x000000ff04ff79a7 */ /* 0x0003e2000810043f */
[----:B------:R-:W-:Y:S05]  /*8230*/  @P0 BRA `(.L_x_1918) ;  /* 0xffffffc000a40947 */ /* 0x000fea000383ffff */
.L_x_1916:
[----:B------:R-:W2:Y:S04]  /*8240*/  LDL R51, [R1+0x1c8] ;  /* 0x0001c80001337983 */ /* 0x000ea80000100800 */
[----:B------:R-:W3:Y:S04]  /*8250*/  LDL.64 R18, [R1+0x348] ;  /* 0x0003480001127983 */ /* 0x000ee80000100a00 */
[----:B------:R-:W4:Y:S04]  /*8260*/  LDL.64 R54, [R1+0x210] ;  /* 0x0002100001367983 */ /* 0x000f280000100a00 */
[----:B------:R-:W5:Y:S04]  /*8270*/  LDL.64 R56, [R1+0x220] ;  /* 0x0002200001387983 */ /* 0x000f680000100a00 */
        /* <DEDUP_REMOVED lines=60> */
[----:B01----:R-:W5:Y:S04]  /*8640*/  LDL.64 R4, [R1+0x408] ;  /* 0x0004080001047983 */ /* 0x003f680000100a00 */
[----:B------:R-:W5:Y:S04]  /*8650*/  LDL R50, [R1+0x1d0] ;  /* 0x0001d00001327983 */ /* 0x000f680000100800 */
[----:B------:R-:W5:Y:S01]  /*8660*/  LDL R0, [R1+0x1c8] ;  /* 0x0001c80001007983 */ /* 0x000f620000100800 */
[----:B--2---:R-:W-:-:S05]  /*8670*/  IMAD R22, R51, 0x40, R22 ;  /* 0x0000004033167824 */ /* 0x004fca00078e0216 */
[----:B------:R-:W-:Y:S01]  /*8680*/  LEA R22, R22, UR43, 0x2 ;  /* 0x0000002b16167c11 */ /* 0x000fe2000f8e10ff */
[----:B------:R-:W-:Y:S06]  /*8690*/  BAR.SYNC.DEFER_BLOCKING 0xe, 0x100 ;  /* 0x0384000000007b1d */ /* 0x000fec0000010000 */
[----:B------:R-:W-:Y:S04]  /*86a0*/  LDS R51, [R22+0x38400] ;  /* 0x0384000016337984 */ /* 0x000fe80000000800 */
[----:B------:R-:W3:Y:S01]  /*86b0*/  LDS R22, [R22+0x38420] ;  /* 0x0384200016167984 */ /* 0x000ee20000000800 */
[----:B------:R-:W-:Y:S01]  /*86c0*/  BSSY B0, `(.L_x_1919) ;  /* 0x00000cd000007945 */ /* 0x000fe20003800000 */
[C---:B---3--:R-:W-:Y:S01]  /*86d0*/  FMUL.FTZ R19, R22.reuse, R19 ;  /* 0x0000001316137220 */ /* 0x048fe20000410000 */
[C---:B------:R-:W-:Y:S01]  /*86e0*/  FMUL.FTZ R18, R22.reuse, R18 ;  /* 0x0000001216127220 */ /* 0x040fe20000410000 */
[C---:B----4-:R-:W-:Y:S01]  /*86f0*/  FMUL.FTZ R55, R51.reuse, R55 ;  /* 0x0000003733377220 */ /* 0x050fe20000410000 */
[C---:B------:R-:W-:Y:S01]  /*8700*/  FMUL.FTZ R54, R51.reuse, R54 ;  /* 0x0000003633367220 */ /* 0x040fe20000410000 */
[C---:B-----5:R-:W-:Y:S01]  /*8710*/  FMUL.FTZ R57, R51.reuse, R57 ;  /* 0x0000003933397220 */ /* 0x060fe20000410000 */
[C---:B------:R-:W-:Y:S01]  /*8720*/  FMUL.FTZ R56, R51.reuse, R56 ;  /* 0x0000003833387220 */ /* 0x040fe20000410000 */
[----:B------:R0:W-:Y:S01]  /*8730*/  STL.64 [R1+0x348], R18 ;  /* 0x0003481201007387 */ /* 0x0001e20000100a00 */
        /* <DEDUP_REMOVED lines=116> */
[C---:B0-----:R-:W-:Y:S01]  /*8e80*/  FMUL.FTZ R19, R22.reuse, R3 ;  /* 0x0000000316137220 */ /* 0x041fe20000410000 */
[C---:B------:R-:W-:Y:S01]  /*8e90*/  FMUL.FTZ R18, R22.reuse, R2 ;  /* 0x0000000216127220 */ /* 0x040fe20000410000 */
[C---:B------:R-:W-:Y:S01]  /*8ea0*/  FMUL.FTZ R7, R22.reuse, R7 ;  /* 0x0000000716077220 */ /* 0x040fe20000410000 */
[C---:B------:R-:W-:Y:S01]  /*8eb0*/  FMUL.FTZ R6, R22.reuse, R6 ;  /* 0x0000000616067220 */ /* 0x040fe20000410000 */
[C---:B------:R-:W-:Y:S01]  /*8ec0*/  FMUL.FTZ R5, R22.reuse, R5 ;  /* 0x0000000516057220 */ /* 0x040fe20000410000 */
[----:B------:R-:W-:Y:S01]  /*8ed0*/  FMUL.FTZ R4, R22, R4 ;  /* 0x0000000416047220 */ /* 0x000fe20000410000 */
[----:B------:R-:W-:-:S02]  /*8ee0*/  VIADD R50, R50, 0x1 ;  /* 0x0000000132327836 */ /* 0x000fc40000000000 */
[----:B------:R-:W-:Y:S01]  /*8ef0*/  VIADD R0, R0, 0x1 ;  /* 0x0000000100007836 */ /* 0x000fe20000000000 */
[----:B------:R0:W-:Y:S04]  /*8f00*/  STL.64 [R1+0x210], R54 ;  /* 0x0002103601007387 */ /* 0x0001e80000100a00 */
        /* <DEDUP_REMOVED lines=62> */
[----:B------:R0:W-:Y:S04]  /*92f0*/  STL [R1+0x1d0], R50 ;  /* 0x0001d03201007387 */ /* 0x0001e80000100800 */
[----:B------:R0:W-:Y:S01]  /*9300*/  STL [R1+0x1c8], R0 ;  /* 0x0001c80001007387 */ /* 0x0001e20000100800 */
[----:B------:R-:W-:Y:S06]  /*9310*/  BAR.ARV 0xf, 0x100 ;  /* 0x03c4000000007b1d */ /* 0x000fec0000002000 */
[----:B------:R-:W-:Y:S01]  /*9320*/  ISETP.NE.AND P0, PT, R0, 0x2, PT ;  /* 0x000000020000780c */ /* 0x000fe20003f05270 */
[----:B------:R-:W-:-:S12]  /*9330*/  IMAD.MOV.U32 R3, RZ, RZ, 0x1 ;  /* 0x00000001ff037424 */ /* 0x000fd800078e00ff */
[----:B0-----:R-:W-:Y:S05]  /*9340*/  @P0 BRA `(.L_x_1920) ;  /* 0x0000000000100947 */ /* 0x001fea0003800000 */
[----:B------:R-:W2:Y:S04]  /*9350*/  LDL R0, [R1+0x1cc] ;  /* 0x0001cc0001007983 */ /* 0x000ea80000100800 */
[----:B------:R0:W-:Y:S01]  /*9360*/  STL [R1+0x1c8], RZ ;  /* 0x0001c8ff01007387 */ /* 0x0001e20000100800 */
[----:B--2---:R-:W-:-:S05]  /*9370*/  LOP3.LUT R0, R0, 0x1, RZ, 0x3c, !PT ;  /* 0x0000000100007812 */ /* 0x004fca00078e3cff */
[----:B------:R0:W-:Y:S02]  /*9380*/  STL [R1+0x1cc], R0 ;  /* 0x0001cc0001007387 */ /* 0x0001e40000100800 */
.L_x_1920:
[----:B------:R-:W-:Y:S05]  /*9390*/  BSYNC B0 ;  /* 0x0000000000007941 */ /* 0x000fea0003800000 */
.L_x_1919:
[----:B------:R-:W-:Y:S05]  /*93a0*/  BRA `(.L_x_1914) ;  /* 0x0000018c00607947 */ /* 0x000fea0003800000 */
.L_x_1906:
[----:B------:R-:W0:Y:S01]  /*93b0*/  S2UR UR4, SR_SWINHI ;  /* 0x00000000000479c3 */ /* 0x000e220000002f00 */
[----:B------:R-:W1:Y:S01]  /*93c0*/  S2R R7, SR_CgaCtaId ;  /* 0x0000000000077919 */ /* 0x000e620000008800 */
[----:B------:R-:W-:Y:S01]  /*93d0*/  UMOV UR5, 0x400 ;  /* 0x0000040000057882 */ /* 0x000fe20000000000 */
[----:B------:R-:W-:Y:S01]  /*93e0*/  ULDC UR7, c[0x0][0x448] ;  /* 0x0001120000077ab9 */ /* 0x000fe20000000800 */
[----:B------:R-:W-:Y:S01]  /*93f0*/  ULEA UR43, UR43, UR5, 0x18 ;  /* 0x000000052b2b7291 */ /* 0x000fe2000f8ec03f */
[----:B------:R-:W2:Y:S01]  /*9400*/  S2R R12, SR_CTAID.X ;  /* 0x00000000000c7919 */ /* 0x000ea20000002500 */
[----:B------:R-:W-:Y:S01]  /*9410*/  UISETP.NE.AND UP2, UPT, UR7, 0x1, UPT ;  /* 0x000000010700788c */ /* 0x000fe2000bf45270 */
[----:B------:R-:W-:Y:S01]  /*9420*/  IMAD.U32 R10, RZ, RZ, UR61 ;  /* 0x0000003dff0a7e24 */ /* 0x000fe2000f8e00ff */
[----:B------:R-:W-:Y:S01]  /*9430*/  USHF.L.U32 UR6, UR6, 0x6, URZ ;  /* 0x0000000606067899 */ /* 0x000fe2000800063f */
[----:B------:R-:W-:Y:S01]  /*9440*/  IMAD.MOV.U32 R11, RZ, RZ, 0x80 ;  /* 0x00000080ff0b7424 */ /* 0x000fe200078e00ff */
[----:B------:R-:W-:Y:S01]  /*9450*/  STL [R1+0x10], RZ ;  /* 0x000010ff01007387 */ /* 0x000fe20000100800 */
[----:B------:R-:W-:Y:S01]  /*9460*/  IMAD.U32 R4, RZ, RZ, UR61 ;  /* 0x0000003dff047e24 */ /* 0x000fe2000f8e00ff */
[----:B------:R-:W-:Y:S01]  /*9470*/  ULDC UR44, c[0x0][0x288] ;  /* 0x0000a200002c7ab9 */ /* 0x000fe20000000800 */
[----:B------:R-:W-:Y:S01]  /*9480*/  IMAD.MOV.U32 R5, RZ, RZ, 0x80 ;  /* 0x00000080ff057424 */ /* 0x000fe200078e00ff */
[----:B------:R3:W-:Y:S01]  /*9490*/  STL.64 [R1+0x28], R10 ;  /* 0x0000280a01007387 */ /* 0x0007e20000100a00 */
[----:B------:R-:W-:Y:S01]  /*94a0*/  IMAD.MOV.U32 R6, RZ, RZ, 0x80 ;  /* 0x00000080ff067424 */ /* 0x000fe200078e00ff */
[----:B------:R-:W-:Y:S01]  /*94b0*/  UIADD3 UR40, UR42, 0x1, -UR44 ;  /* 0x000000012a287890 */ /* 0x000fe2000fffe82c */
[----:B------:R-:W-:Y:S01]  /*94c0*/  IMAD.MOV.U32 R8, RZ, RZ, 0x100 ;  /* 0x00000100ff087424 */ /* 0x000fe200078e00ff */
[----:B------:R-:W-:Y:S01]  /*94d0*/  STL [R1+0x38], RZ ;  /* 0x000038ff01007387 */ /* 0x000fe20000100800 */
[----:B------:R-:W-:Y:S01]  /*94e0*/  @UP2 ULDC UR10, c[0x0][0x450] ;  /* 0x00011400000a2ab9 */ /* 0x000fe20000000800 */
[----:B------:R-:W-:Y:S01]  /*94f0*/  UP2UR UR41, UPR, URZ, 0x4 ;  /* 0x000000043f297883 */ /* 0x000fe20008000000 */
[----:B------:R-:W-:Y:S01]  /*9500*/  UMOV UR38, UR43 ;  /* 0x0000002b00267c82 */ /* 0x000fe20008000000 */
[----:B0-----:R-:W-:Y:S01]  /*9510*/  UMOV UR39, UR4 ;  /* 0x0000000400277c82 */ /* 0x001fe20008000000 */
[----:B------:R-:W-:-:S02]  /*9520*/  UIADD3 UR7, UP0, UR38, 0x38850, URZ ;  /* 0x0003885026077890 */ /* 0x000fc4000ff1e03f */
[----:B------:R-:W-:Y:S02]  /*9530*/  UIADD3 UR4, UP1, UR38, 0x38860, URZ ;  /* 0x0003886026047890 */ /* 0x000fe4000ff3e03f */
[----:B------:R-:W-:Y:S02]  /*9540*/  UIADD3.X UR8, URZ, UR39, URZ, UP0, !UPT ;  /* 0x000000273f087290 */ /* 0x000fe400087fe43f */
[----:B------:R-:W-:Y:S01]  /*9550*/  UIADD3.X UR5, URZ, UR39, URZ, UP1, !UPT ;  /* 0x000000273f057290 */ /* 0x000fe20008ffe43f */
[----:B------:R-:W-:Y:S01]  /*9560*/  IMAD.U32 R0, RZ, RZ, UR7 ;  /* 0x00000007ff007e24 */ /* 0x000fe2000f8e00ff */
[----:B------:R-:W-:Y:S01]  /*9570*/  UIADD3 UR7, UP1, UR38, 0x38840, URZ ;  /* 0x0003884026077890 */ /* 0x000fe2000ff3e03f */
[----:B---3--:R-:W-:Y:S01]  /*9580*/  IMAD.U32 R10, RZ, RZ, UR4 ;  /* 0x00000004ff0a7e24 */ /* 0x008fe2000f8e00ff */
[----:B------:R-:W-:Y:S01]  /*9590*/  UIADD3 UR9, UP0, UR38, 0x38830, URZ ;  /* 0x0003883026097890 */ /* 0x000fe2000ff1e03f */
[----:B------:R-:W-:Y:S01]  /*95a0*/  IMAD.U32 R3, RZ, RZ, UR8 ;  /* 0x00000008ff037e24 */ /* 0x000fe2000f8e00ff */
[----:B------:R-:W-:Y:S01]  /*95b0*/  UIADD3.X UR8, URZ, UR39, URZ, UP1, !UPT ;  /* 0x000000273f087290 */ /* 0x000fe20008ffe43f */
[----:B-1----:R-:W-:Y:S01]  /*95c0*/  IMAD.MOV.U32 R9, RZ, RZ, R7 ;  /* 0x000000ffff097224 */ /* 0x002fe200078e0007 */
[----:B------:R-:W-:Y:S01]  /*95d0*/  UIADD3.X UR4, URZ, UR39, URZ, UP0, !UPT ;  /* 0x000000273f047290 */ /* 0x000fe200087fe43f */
[----:B------:R0:W-:Y:S01]  /*95e0*/  STL.128 [R1], R4 ;  /* 0x0000000401007387 */ /* 0x0001e20000100c00 */
[----:B------:R-:W-:-:S03]  /*95f0*/  IMAD.U32 R11, RZ, RZ, UR5 ;  /* 0x00000005ff0b7e24 */ /* 0x000fc6000f8e00ff */
[----:B------:R1:W-:Y:S04]  /*9600*/  STL.64 [R1+0x30], R8 ;  /* 0x0000300801007387 */ /* 0x0003e80000100a00 */
[----:B--2---:R2:W-:Y:S01]  /*9610*/  STL [R1+0x50], R12 ;  /* 0x0000500c01007387 */ /* 0x0045e20000100800 */
[----:B0-----:R-:W-:Y:S01]  /*9620*/  IMAD.U32 R7, RZ, RZ, UR8 ;  /* 0x00000008ff077e24 */ /* 0x001fe2000f8e00ff */
[----:B------:R-:W-:Y:S01]  /*9630*/  @UP2 UIADD3 UR8, UR6, 0x3f, URZ ;  /* 0x0000003f06082890 */ /* 0x000fe2000fffe03f */
[----:B-1----:R-:W-:Y:S02]  /*9640*/  IMAD.MOV.U32 R8, RZ, RZ, R0 ;  /* 0x000000ffff087224 */ /* 0x002fe400078e0000 */
[----:B------:R-:W-:Y:S02]  /*9650*/  IMAD.MOV.U32 R9, RZ, RZ, R3 ;  /* 0x000000ffff097224 */ /* 0x000fe400078e0003 */
[----:B------:R-:W-:Y:S01]  /*9660*/  IMAD.U32 R4, RZ, RZ, UR9 ;  /* 0x00000009ff047e24 */ /* 0x000fe2000f8e00ff */
[----:B------:R-:W-:Y:S01]  /*9670*/  @UP2 ULDC UR9, c[0x0][0x44c] ;  /* 0x0001130000092ab9 */ /* 0x000fe20000000800 */
[----:B------:R-:W-:Y:S01]  /*9680*/  IMAD.U32 R5, RZ, RZ, UR4 ;  /* 0x00000004ff057e24 */ /* 0x000fe2000f8e00ff */
[----:B------:R-:W-:Y:S01]  /*9690*/  ULDC.64 UR4, c[0x0][0xad8] ;  /* 0x0002b60000047ab9 */ /* 0x000fe20000000a00 */
[----:B------:R-:W-:Y:S01]  /*96a0*/  IMAD.U32 R6, RZ, RZ, UR7 ;  /* 0x00000007ff067e24 */ /* 0x000fe2000f8e00ff */
[----:B------:R-:W-:Y:S01]  /*96b0*/  UIMAD.WIDE.U32 UR8, UR8, UR9, URZ ;  /* 0x00000009080872a5 */ /* 0x000fe2000f8e003f */
[----:B------:R2:W-:Y:S01]  /*96c0*/  STL.128 [R1+0x40], R8 ;  /* 0x0000400801007387 */ /* 0x0005e20000100c00 */
[----:B------:R-:W-:-:S02]  /*96d0*/  UISETP.GE.AND UP0, UPT, UR5, 0x1, UPT ;  /* 0x000000010500788c */ /* 0x000fc4000bf06270 */
[----:B------:R-:W-:Y:S01]  /*96e0*/  UIADD3 UR7, UR6, 0x3f, URZ ;  /* 0x0000003f06077890 */ /* 0x000fe2000fffe03f */
[----:B------:R2:W-:Y:S01]  /*96f0*/  STL.64 [R1+0x18], R4 ;  /* 0x0000180401007387 */ /* 0x0005e20000100a00 */
[----:B------:R-:W-:Y:S02]  /*9700*/  @UP2 USHF.R.U32.HI UR7, URZ, UR10, UR9 ;  /* 0x0000000a3f072299 */ /* 0x000fe40008011609 */
[----:B------:R-:W-:Y:S01]  /*9710*/  PLOP3.LUT P0, PT, PT, PT, UP0, 0x40, 0x0 ;  /* 0x000000000000781c */ /* 0x000fe20003f0e808 */
[----:B------:R2:W-:Y:S01]  /*9720*/  STL.64 [R1+0x20], R6 ;  /* 0x0000200601007387 */ /* 0x0005e20000100a00 */
[----:B------:R-:W-:Y:S02]  /*9730*/  UIADD3 UR7, UR40, UR7, URZ ;  /* 0x0000000728077290 */ /* 0x000fe4000fffe03f */
[----:B------:R-:W-:Y:S02]  /*9740*/  UP2UR UR60, UPR, URZ, 0x1 ;  /* 0x000000013f3c7883 */ /* 0x000fe40008000000 */
[----:B------:R-:W-:-:S06]  /*9750*/  UIADD3 UR4, UR7, UR4, URZ ;  /* 0x0000000407047290 */ /* 0x000fcc000fffe03f */
[----:B------:R-:W-:Y:S01]  /*9760*/  IMAD.U32 R0, RZ, RZ, UR4 ;  /* 0x00000004ff007e24 */ /* 0x000fe2000f8e00ff */
[----:B--2---:R-:W-:Y:S06]  /*9770*/  @P0 BRA `(.L_x_1921) ;  /* 0x0000000000400947 */ /* 0x004fec0003800000 */
        /* <DEDUP_REMOVED lines=10> */
.L_x_1922:
[----:B------:R-:W-:-:S11]  /*9820*/  UISETP.NE.AND UP0, UPT, UR5, 0x1, UPT ;  /* 0x000000010500788c */ /* 0x000fd6000bf05270 */
[----:B------:R-:W-:Y:S02]  /*9830*/  @UP0 ULDC.64 UR10, c[0x0][0xae0] ;  /* 0x0002b800000a0ab9 */ /* 0x000fe40000000a00 */
[----:B------:R-:W-:-:S04]  /*9840*/  UIMAD.WIDE.U32 UR8, UR4, UR10, URZ ;  /* 0x0000000a040872a5 */ /* 0x000fc8000f8e003f */
[----:B------:R-:W-:-:S12]  /*9850*/  @UP0 USHF.R.U32.HI UR4, URZ, UR11, UR9 ;  /* 0x0000000b3f040299 */ /* 0x000fd80008011609 */
.L_x_1923:
[----:B------:R-:W-:-:S06]  /*9860*/  UIMAD UR4, UR4, UR5, UR5 ;  /* 0x00000005040472a4 */ /* 0x000fcc000f8e0205 */
[----:B------:R-:W-:-:S07]  /*9870*/  VIMNMX R0, R0, UR4, PT ;  /* 0x0000000400007c48 */ /* 0x000fce000bfe0100 */
.L_x_1921:
[----:B------:R-:W-:Y:S01]  /*9880*/  UISETP.NE.AND UP0, UPT, UR41, URZ, UPT ;  /* 0x0000003f2900728c */ /* 0x000fe2000bf05270 */
[----:B------:R-:W-:Y:S01]  /*9890*/  VIADD R0, R0, 0x3f ;  /* 0x0000003f00007836 */ /* 0x000fe20000000000 */
[----:B------:R-:W-:Y:S02]  /*98a0*/  UIADD3 UR4, UR42, 0x3f, URZ ;  /* 0x0000003f2a047890 */ /* 0x000fe4000fffe03f */
[----:B------:R-:W-:Y:S02]  /*98b0*/  UIADD3 UR44, UR42, -UR44, URZ ;  /* 0x8000002c2a2c7290 */ /* 0x000fe4000fffe03f */
[----:B------:R-:W-:Y:S01]  /*98c0*/  USHF.R.S32.HI UR7, URZ, 0x1f, UR4 ;  /* 0x0000001f3f077899 */ /* 0x000fe20008011404 */
[----:B------:R-:W-:Y:S01]  /*98d0*/  SHF.R.S32.HI R3, RZ, 0x1f, R0 ;  /* 0x0000001fff037819 */ /* 0x000fe20000011400 */
[----:B------:R-:W-:Y:S02]  /*98e0*/  ULDC UR10, c[0x0][0xad4] ;  /* 0x0002b500000a7ab9 */ /* 0x000fe40000000800 */
[----:B------:R-:W-:Y:S01]  /*98f0*/  ULEA.HI UR7, UR7, UR4, URZ, 0x6 ;  /* 0x0000000407077291 */ /* 0x000fe2000f8f303f */
[----:B------:R-:W-:Y:S01]  /*9900*/  LEA.HI R3, R3, R0, RZ, 0x6 ;  /* 0x0000000003037211 */ /* 0x000fe200078f30ff */
[----:B------:R-:W-:Y:S01]  /*9910*/  @UP0 ULDC UR8, c[0x0][0x44c] ;  /* 0x0001130000080ab9 */ /* 0x000fe20000000800 */
[----:B------:R-:W-:Y:S01]  /*9920*/  @UP0 ULDC UR11, c[0x0][0x450] ;  /* 0x00011400000b0ab9 */ /* 0x000fe20000000800 */
[----:B------:R-:W-:Y:S01]  /*9930*/  UIMAD.WIDE.U32 UR8, UR6, UR8, URZ ;  /* 0x00000008060872a5 */ /* 0x000fe2000f8e003f */
[----:B------:R-:W-:Y:S01]  /*9940*/  SHF.R.S32.HI R3, RZ, 0x6, R3 ;  /* 0x00000006ff037819 */ /* 0x000fe20000011403 */
[----:B------:R-:W-:-:S02]  /*9950*/  USHF.R.S32.HI UR7, URZ, 0x6, UR7 ;  /* 0x000000063f077899 */ /* 0x000fc40008011407 */
[----:B------:R-:W-:Y:S02]  /*9960*/  @UP0 USHF.R.U32.HI UR6, URZ, UR11, UR9 ;  /* 0x0000000b3f060299 */ /* 0x000fe40008011609 */
[----:B------:R-:W-:Y:S02]  /*9970*/  UISETP.GE.AND UP0, UPT, UR5, 0x1, UPT ;  /* 0x000000010500788c */ /* 0x000fe4000bf06270 */
[----:B------:R-:W-:Y:S01]  /*9980*/  UIADD3 UR6, UR44, UR6, URZ ;  /* 0x000000062c067290 */ /* 0x000fe2000fffe03f */
[----:B------:R-:W-:-:S03]  /*9990*/  VIMNMX R8, R3, UR7, PT ;  /* 0x0000000703087c48 */ /* 0x000fc6000bfe0100 */
[----:B------:R-:W-:Y:S01]  /*99a0*/  PLOP3.LUT P0, PT, PT, PT, UP0, 0x40, 0x0 ;  /* 0x000000000000781c */ /* 0x000fe20003f0e808 */
[----:B------:R-:W-:-:S06]  /*99b0*/  UIADD3 UR4, UR6, -UR10, URZ ;  /* 0x8000000a06047290 */ /* 0x000fcc000fffe03f */
[----:B------:R-:W-:-:S06]  /*99c0*/  IMAD.U32 R0, RZ, RZ, UR4 ;  /* 0x00000004ff007e24 */ /* 0x000fcc000f8e00ff */
[----:B------:R-:W-:Y:S05]  /*99d0*/  @P0 BRA `(.L_x_1924) ;  /* 0x0000000000440947 */ /* 0x000fea0003800000 */
[----:B------:R-:W-:Y:S02]  /*99e0*/  UMOV UR4, UR6 ;  /* 0x0000000600047c82 */ /* 0x000fe40008000000 */
        /* <DEDUP_REMOVED lines=10> */
.L_x_1925:
[----:B------:R-:W-:-:S11]  /*9a90*/  UISETP.NE.AND UP0, UPT, UR5, 0x1, UPT ;  /* 0x000000010500788c */ /* 0x000fd6000bf05270 */
[----:B------:R-:W-:Y:S02]  /*9aa0*/  @UP0 ULDC.64 UR8, c[0x0][0xae0] ;  /* 0x0002b80000080ab9 */ /* 0x000fe40000000a00 */
[----:B------:R-:W-:-:S04]  /*9ab0*/  UIMAD.WIDE.U32 UR6, UR4, UR8, URZ ;  /* 0x00000008040672a5 */ /* 0x000fc8000f8e003f */
[----:B------:R-:W-:-:S12]  /*9ac0*/  @UP0 USHF.R.U32.HI UR4, URZ, UR9, UR7 ;  /* 0x000000093f040299 */ /* 0x000fd80008011607 */
.L_x_1926:
[----:B------:R-:W-:-:S06]  /*9ad0*/  UIMAD UR4, UR4, UR5, URZ ;  /* 0x00000005040472a4 */ /* 0x000fcc000f8e023f */
[----:B------:R-:W-:-:S07]  /*9ae0*/  VIMNMX R0, R0, UR4, !PT ;  /* 0x0000000400007c48 */ /* 0x000fce000ffe0100 */
.L_x_1924:
        /* <DEDUP_REMOVED lines=13> */
[----:B------:R-:W0:Y:S01]  /*9bc0*/  I2F.RP R3, R6 ;  /* 0x0000000600037306 */ /* 0x000e220000209400 */
[----:B------:R-:W-:Y:S02]  /*9bd0*/  IABS R12, R11 ;  /* 0x0000000b000c7213 */ /* 0x000fe40000000000 */
[----:B------:R-:W-:-:S05]  /*9be0*/  IMAD.IADD R0, R0, 0x1, -R9 ;  /* 0x0000000100007824 */ /* 0x000fca00078e0a09 */
        /* <DEDUP_REMOVED lines=23> */
.L_x_1927:
[----:B------:R-:W-:Y:S01]  /*9d60*/  IMAD R22, R22, R177, R9 ;  /* 0x000000b116167224 */ /* 0x000fe200078e0209 */
[----:B------:R-:W-:-:S04]  /*9d70*/  PRMT R3, RZ, 0x7610, R3 ;  /* 0x00007610ff037816 */ /* 0x000fc80000000003 */
[----:B------:R-:W-:-:S04]  /*9d80*/  VIADDMNMX R177, R22, R177, R8, PT ;  /* 0x000000b116b17246 */ /* 0x000fc80003800108 */
[----:B------:R-:W-:-:S13]  /*9d90*/  ISETP.GT.AND P0, PT, R177, R22, PT ;  /* 0x00000016b100720c */ /* 0x000fda0003f04270 */
[----:B------:R-:W-:Y:S05]  /*9da0*/  @!P0 BRA `(.L_x_1914) ;  /* 0x0000018000e08947 */ /* 0x000fea0003800000 */
[----:B------:R-:W-:Y:S01]  /*9db0*/  SHF.R.S32.HI R3, RZ, 0x1f, R154 ;  /* 0x0000001fff037819 */ /* 0x000fe2000001149a */
[----:B------:R-:W-:Y:S01]  /*9dc0*/  UIADD3 UR8, UR43, 0x400, URZ ;  /* 0x000004002b087890 */ /* 0x000fe2000fffe03f */
[----:B------:R-:W-:Y:S01]  /*9dd0*/  IMAD.MOV.U32 R4, RZ, RZ, 0x1 ;  /* 0x00000001ff047424 */ /* 0x000fe200078e00ff */
[----:B------:R-:W-:Y:S01]  /*9de0*/  UIADD3 UR6, UR43, 0x26400, URZ ;  /* 0x000264002b067890 */ /* 0x000fe2000fffe03f */
[----:B------:R-:W-:Y:S01]  /*9df0*/  LEA.HI R70, R3, R154, RZ, 0x7 ;  /* 0x0000009a03467211 */ /* 0x000fe200078f38ff */
[----:B------:R-:W-:Y:S01]  /*9e00*/  UIADD3 UR5, UR43, 0x22400, URZ ;  /* 0x000224002b057890 */ /* 0x000fe2000fffe03f */
[----:B------:R-:W-:Y:S01]  /*9e10*/  IMAD.MOV.U32 R5, RZ, RZ, RZ ;  /* 0x000000ffff057224 */ /* 0x000fe200078e00ff */
[----:B------:R-:W-:Y:S01]  /*9e20*/  UIADD3 UR4, UR43, 0x20400, URZ ;  /* 0x000204002b047890 */ /* 0x000fe2000fffe03f */
[----:B------:R-:W-:Y:S01]  /*9e30*/  SHF.R.S32.HI R72, RZ, 0x7, R70 ;  /* 0x00000007ff487819 */ /* 0x000fe20000011446 */
[----:B------:R-:W-:Y:S01]  /*9e40*/  USHF.R.U32.HI UR6, URZ, 0x4, UR6 ;  /* 0x000000043f067899 */ /* 0x000fe20008011606 */
[----:B------:R-:W-:Y:S01]  /*9e50*/  IMAD.MOV.U32 R6, RZ, RZ, 0x1 ;  /* 0x00000001ff067424 */ /* 0x000fe200078e00ff */
[----:B------:R-:W-:Y:S01]  /*9e60*/  USHF.R.U32.HI UR7, URZ, 0x4, UR8 ;  /* 0x000000043f077899 */ /* 0x000fe20008011608 */
[----:B------:R-:W-:Y:S01]  /*9e70*/  IMAD.MOV.U32 R7, RZ, RZ, RZ ;  /* 0x000000ffff077224 */ /* 0x000fe200078e00ff */
[----:B------:R-:W0:Y:S01]  /*9e80*/  SHFL.IDX PT, R0, R72, RZ, 0x1f ;  /* 0x00001fff48007589 */ /* 0x000e2200000e0000 */
[----:B------:R-:W-:Y:S01]  /*9e90*/  USHF.R.U32.HI UR5, URZ, 0x4, UR5 ;  /* 0x000000043f057899 */ /* 0x000fe20008011605 */
[----:B------:R-:W-:Y:S01]  /*9ea0*/  IMAD.MOV.U32 R13, RZ, RZ, 0x40000040 ;  /* 0x40000040ff0d7424 */ /* 0x000fe200078e00ff */
[----:B------:R-:W-:Y:S01]  /*9eb0*/  UIADD3 UR9, UP0, UR38, 0x38400, URZ ;  /* 0x0003840026097890 */ /* 0x000fe2000ff1e03f */
[----:B------:R1:W-:Y:S01]  /*9ec0*/  STL.128 [R1+0x60], R4 ;  /* 0x0000600401007387 */ /* 0x0003e20000100c00 */
[----:B------:R-:W-:-:S02]  /*9ed0*/  USHF.R.U32.HI UR4, URZ, 0x4, UR4 ;  /* 0x000000043f047899 */ /* 0x000fc40008011604 */
[----:B------:R-:W-:Y:S01]  /*9ee0*/  ULOP3.LUT UR6, UR6, 0x3fff, URZ, 0xc0, !UPT ;  /* 0x00003fff06067892 */ /* 0x000fe2000f8ec03f */
[----:B------:R-:W-:Y:S01]  /*9ef0*/  STL [R1+0x74], R154 ;  /* 0x0000749a01007387 */ /* 0x000fe20000100800 */
[----:B------:R-:W-:Y:S01]  /*9f00*/  ULOP3.LUT UR7, UR7, 0x3fff, URZ, 0xc0, !UPT ;  /* 0x00003fff07077892 */ /* 0x000fe2000f8ec03f */
[----:B------:R-:W-:Y:S01]  /*9f10*/  IMAD.U32 R8, RZ, RZ, UR9 ;  /* 0x00000009ff087e24 */ /* 0x000fe2000f8e00ff */
[----:B------:R-:W-:Y:S02]  /*9f20*/  ULOP3.LUT UR5, UR5, 0x3fff, URZ, 0xc0, !UPT ;  /* 0x00003fff05057892 */ /* 0x000fe4000f8ec03f */
[----:B------:R-:W-:Y:S02]  /*9f30*/  UIADD3.X UR10, URZ, UR39, URZ, UP0, !UPT ;  /* 0x000000273f0a7290 */ /* 0x000fe400087fe43f */
[----:B------:R-:W-:Y:S02]  /*9f40*/  ULOP3.LUT UR4, UR4, 0x3fff, URZ, 0xc0, !UPT ;  /* 0x00003fff04047892 */ /* 0x000fe4000f8ec03f */
[----:B------:R-:W-:-:S02]  /*9f50*/  ULOP3.LUT UR6, UR6, 0x10000, URZ, 0xfc, !UPT ;  /* 0x0001000006067892 */ /* 0x000fc4000f8efc3f */
[----:B------:R-:W-:Y:S01]  /*9f60*/  ULOP3.LUT UR7, UR7, 0x10000, URZ, 0xfc, !UPT ;  /* 0x0001000007077892 */ /* 0x000fe2000f8efc3f */
[----:B------:R-:W-:Y:S01]  /*9f70*/  IMAD.U32 R9, RZ, RZ, UR10 ;  /* 0x0000000aff097e24 */ /* 0x000fe2000f8e00ff */
[----:B------:R-:W-:Y:S01]  /*9f80*/  ULOP3.LUT UR5, UR5, 0x10000, URZ, 0xfc, !UPT ;  /* 0x0001000005057892 */ /* 0x000fe2000f8efc3f */
[----:B-1----:R-:W-:Y:S01]  /*9f90*/  IMAD.MOV.U32 R5, RZ, RZ, 0x40000040 ;  /* 0x40000040ff057424 */ /* 0x002fe200078e00ff */
[----:B------:R-:W-:Y:S01]  /*9fa0*/  ULOP3.LUT UR4, UR4, 0x10000, URZ, 0xfc, !UPT ;  /* 0x0001000004047892 */ /* 0x000fe2000f8efc3f */
[----:B0-----:R-:W-:Y:S01]  /*9fb0*/  LEA.HI R3, R0, R0, RZ, 0x1 ;  /* 0x0000000000037211 */ /* 0x001fe200078f08ff */
[----:B------:R-:W-:Y:S01]  /*9fc0*/  IMAD.U32 R10, RZ, RZ, UR6 ;  /* 0x00000006ff0a7e24 */ /* 0x000fe2000f8e00ff */
[----:B------:R0:W-:Y:S01]  /*9fd0*/  STL.64 [R1+0x58], R8 ;  /* 0x0000580801007387 */ /* 0x0001e20000100a00 */
[----:B------:R-:W-:Y:S01]  /*9fe0*/  IMAD.U32 R11, RZ, RZ, UR7 ;  /* 0x00000007ff0b7e24 */ /* 0x000fe2000f8e00ff */
[----:B------:R-:W-:Y:S01]  /*9ff0*/  LOP3.LUT R3, R3, 0x6, RZ, 0xc0, !PT ;  /* 0x0000000603037812 */ /* 0x000fe200078ec0ff */
[----:B------:R-:W-:Y:S01]  /*a000*/  IMAD.U32 R12, RZ, RZ, UR4 ;  /* 0x00000004ff0c7e24 */ /* 0x000fe2000f8e00ff */
[----:B------:R-:W-:Y:S01]  /*a010*/  UIADD3 UR4, UR43, 0x36400, URZ ;  /* 0x000364002b047890 */ /* 0x000fe2000fffe03f */
[----:B------:R-:W-:-:S02]  /*a020*/  IMAD.MOV.U32 R4, RZ, RZ, R10 ;  /* 0x000000ffff047224 */ /* 0x000fc400078e000a */
[----:B------:R-:W-:Y:S01]  /*a030*/  IMAD.IADD R0, R0, 0x1, -R3 ;  /* 0x0000000100007824 */ /* 0x000fe200078e0a03 */
[----:B------:R-:W-:Y:S01]  /*a040*/  ULOP3.LUT UP0, URZ, UR4, 0x3ff, URZ, 0xc0, !UPT ;  /* 0x000003ff043f7892 */ /* 0x000fe2000f80c03f */
[----:B------:R-:W-:Y:S01]  /*a050*/  IMAD.U32 R3, RZ, RZ, UR5 ;  /* 0x00000005ff037e24 */ /* 0x000fe2000f8e00ff */
[----:B------:R1:W-:Y:S01]  /*a060*/  STL.64 [R1+0x78], R12 ;  /* 0x0000780c01007387 */ /* 0x0003e20000100a00 */
[----:B------:R-:W-:Y:S01]  /*a070*/  IMAD.MOV.U32 R6, RZ, RZ, R11 ;  /* 0x000000ffff067224 */ /* 0x000fe200078e000b */
[----:B------:R-:W-:Y:S01]  /*a080*/  LEA R0, R0, UR8, 0xf ;  /* 0x0000000800007c11 */ /* 0x000fe2000f8e78ff */
[----:B------:R-:W-:Y:S01]  /*a090*/  IMAD.MOV.U32 R7, RZ, RZ, 0x40000040 ;  /* 0x40000040ff077424 */ /* 0x000fe200078e00ff */
[----:B------:R-:W-:Y:S01]  /*a0a0*/  PLOP3.LUT P0, PT, PT, PT, UP0, 0x80, 0x0 ;  /* 0x000000000000781c */ /* 0x000fe20003f0f008 */
[----:B0-----:R-:W-:Y:S01]  /*a0b0*/  IMAD.MOV.U32 R8, RZ, RZ, R3 ;  /* 0x000000ffff087224 */ /* 0x001fe200078e0003 */
[----:B------:R-:W-:Y:S01]  /*a0c0*/  SHF.R.U32.HI R0, RZ, 0x4, R0 ;  /* 0x00000004ff007819 */ /* 0x000fe20000011600 */
[----:B------:R-:W-:Y:S01]  /*a0d0*/  IMAD.MOV.U32 R9, RZ, RZ, 0x40000040 ;  /* 0x40000040ff097424 */ /* 0x000fe200078e00ff */
[----:B------:R1:W-:Y:S01]  /*a0e0*/  STL.128 [R1+0x90], R4 ;  /* 0x0000900401007387 */ /* 0x0003e20000100c00 */
[----:B------:R-:W-:Y:S01]  /*a0f0*/  IMAD.MOV.U32 R11, RZ, RZ, 0x40000040 ;  /* 0x40000040ff0b7424 */ /* 0x000fe200078e00ff */
[----:B------:R-:W-:-:S04]  /*a100*/  LOP3.LUT R0, R0, 0x3fff, RZ, 0xc0, !PT ;  /* 0x00003fff00007812 */ /* 0x000fc800078ec0ff */
[----:B------:R-:W-:Y:S01]  /*a110*/  LOP3.LUT R10, R0, 0x2000000, RZ, 0xfc, !PT ;  /* 0x02000000000a7812 */ /* 0x000fe200078efcff */
[----:B------:R-:W-:-:S04]  /*a120*/  IMAD.MOV.U32 R0, RZ, RZ, R154 ;  /* 0x000000ffff007224 */ /* 0x000fc800078e009a */
[----:B------:R1:W-:Y:S01]  /*a130*/  STL.128 [R1+0x80], R8 ;  /* 0x0000800801007387 */ /* 0x0003e20000100c00 */
[----:B------:R-:W-:Y:S05]  /*a140*/  @!P0 BRA `(.L_x_1928) ;  /* 0x0000000000448947 */ /* 0x000fea0003800000 */
[----:B------:R-:W-:Y:S01]  /*a150*/  MOV R0, 0x0 ;  /* 0x0000000000007802 */ /* 0x000fe20000000f00 */
[----:B------:R-:W-:Y:S01]  /*a160*/  ULDC.64 UR4, c[0x4][0x90] ;  /* 0x0100240000047ab9 */ /* 0x000fe20000000a00 */
[----:B------:R-:W-:Y:S01]  /*a170*/  ULDC.64 UR6, c[0x4][0x20] ;  /* 0x0100080000067ab9 */ /* 0x000fe20000000a00 */
[----:B-1----:R-:W-:Y:S01]  /*a180*/  IMAD.U32 R4, RZ, RZ, UR4 ;  /* 0x00000004ff047e24 */ /* 0x002fe2000f8e00ff */
        /* <DEDUP_REMOVED lines=12> */
.L_x_1929:
[----:B------:R0:W5:Y:S02]  /*a250*/  LDL R0, [R1+0x74] ;  /* 0x0000740001007983 */ /* 0x0001640000100800 */
.L_x_1928:
[----:B------:R-:W2:Y:S01]  /*a260*/  LDL R49, [R1+0x1d4] ;  /* 0x0001d40001317983 */ /* 0x000ea20000100800 */
[----:B-----5:R-:W-:Y:S01]  /*a270*/  SHF.R.S32.HI R3, RZ, 0x1f, R0 ;  /* 0x0000001fff037819 */ /* 0x020fe20000011400 */
[----:B-1----:R-:W-:Y:S01]  /*a280*/  IMAD.MOV.U32 R4, RZ, RZ, R42 ;  /* 0x000000ffff047224 */ /* 0x002fe200078e002a */
[----:B------:R-:W-:Y:S01]  /*a290*/  LOP3.LUT R11, R70, 0xffffff80, RZ, 0xc0, !PT ;  /* 0xffffff80460b7812 */ /* 0x000fe200078ec0ff */
[----:B------:R-:W-:Y:S01]  /*a2a0*/  IMAD.MOV.U32 R5, RZ, RZ, R43 ;  /* 0x000000ffff057224 */ /* 0x000fe200078e002b */
[CC--:B------:R-:W-:Y:S01]  /*a2b0*/  LEA.HI R8, R3.reuse, R0.reuse, RZ, 0x4 ;  /* 0x0000000003087211 */ /* 0x0c0fe200078f20ff */
[----:B------:R-:W-:Y:S01]  /*a2c0*/  IMAD.MOV.U32 R6, RZ, RZ, R48 ;  /* 0x000000ffff067224 */ /* 0x000fe200078e0030 */
[----:B------:R-:W-:Y:S01]  /*a2d0*/  LEA.HI R3, R3, R0, RZ, 0x5 ;  /* 0x0000000003037211 */ /* 0x000fe200078f28ff */
[----:B------:R-:W-:Y:S01]  /*a2e0*/  IMAD.IADD R12, R154, 0x1, -R11 ;  /* 0x000000019a0c7824 */ /* 0x000fe200078e0a0b */
[----:B------:R-:W-:Y:S01]  /*a2f0*/  LOP3.LUT R9, R8, 0xfffffff0, RZ, 0xc0, !PT ;  /* 0xfffffff008097812 */ /* 0x000fe200078ec0ff */
[----:B------:R-:W-:Y:S01]  /*a300*/  IMAD.MOV.U32 R7, RZ, RZ, R51 ;  /* 0x000000ffff077224 */ /* 0x000fe200078e0033 */
[----:B------:R-:W-:Y:S01]  /*a310*/  LEA.HI R11, R72, R72, RZ, 0x1 ;  /* 0x00000048480b7211 */ /* 0x000fe200078f08ff */
[----:B------:R-:W-:Y:S01]  /*a320*/  IMAD.SHL.U32 R3, R3, 0x20, RZ ;  /* 0x0000002003037824 */ /* 0x000fe200078e00ff */
[----:B------:R-:W-:Y:S01]  /*a330*/  SHF.R.S32.HI R13, RZ, 0x1f, R12 ;  /* 0x0000001fff0d7819 */ /* 0x000fe2000001140c */
[----:B------:R-:W-:Y:S01]  /*a340*/  IMAD.IADD R9, R0, 0x1, -R9 ;  /* 0x0000000100097824 */ /* 0x000fe200078e0a09 */
[----:B------:R1:W-:Y:S01]  /*a350*/  STL.128 [R1+0x110], R4 ;  /* 0x0001100401007387 */ /* 0x0003e20000100c00 */
[----:B------:R-:W-:Y:S01]  /*a360*/  LOP3.LUT R11, R11, 0xfffffe, RZ, 0xc0, !PT ;  /* 0x00fffffe0b0b7812 */ /* 0x000fe200078ec0ff */
[----:B------:R-:W3:Y:S01]  /*a370*/  LDC.64 R74, c[0x0][0xad0] ;  /* 0x0002b400ff4a7b82 */ /* 0x000ee20000000a00 */
[----:B------:R-:W-:Y:S01]  /*a380*/  LOP3.LUT R3, R3, 0xfffffc00, RZ, 0xc0, !PT ;  /* 0xfffffc0003037812 */ /* 0x000fe200078ec0ff */
[----:B------:R-:W-:Y:S01]  /*a390*/  VIADD R14, R37, 0xffffff80 ;  /* 0xffffff80250e7836 */ /* 0x000fe20000000000 */
[----:B------:R-:W-:Y:S01]  /*a3a0*/  SHF.R.S32.HI R10, RZ, 0x1f, R9 ;  /* 0x0000001fff0a7819 */ /* 0x000fe20000011409 */
[----:B------:R-:W-:Y:S01]  /*a3b0*/  IMAD.IADD R11, R72, 0x1, -R11 ;  /* 0x00000001480b7824 */ /* 0x000fe200078e0a0b */
[----:B------:R4:W-:Y:S01]  /*a3c0*/  STL.64 [R1+0xb8], R30 ;  /* 0x0000b81e01007387 */ /* 0x0009e20000100a00 */
[----:B------:R-:W-:Y:S01]  /*a3d0*/  IMAD.MOV.U32 R48, RZ, RZ, RZ ;  /* 0x000000ffff307224 */ /* 0x000fe200078e00ff */
[----:B------:R-:W-:Y:S01]  /*a3e0*/  LEA.HI R10, R10, R9, RZ, 0x3 ;  /* 0x000000090a0a7211 */ /* 0x000fe200078f18ff */
[----:B------:R-:W0:Y:S01]  /*a3f0*/  LDC.64 R154, c[0x0][0xad8] ;  /* 0x0002b600ff9a7b82 */ /* 0x000e220000000a00 */
[----:B------:R-:W-:Y:S01]  /*a400*/  STL [R1+0xcc], R14 ;  /* 0x0000cc0e01007387 */ /* 0x000fe20000100800 */
[----:B------:R-:W-:Y:S03]  /*a410*/  BSSY B0, `(.L_x_1930) ;  /* 0x0000043000007945 */ /* 0x000fe60003800000 */
[----:B------:R4:W-:Y:S01]  /*a420*/  STL.64 [R1+0xc0], R28 ;  /* 0x0000c01c01007387 */ /* 0x0009e20000100a00 */
[C---:B-1----:R-:W-:Y:S01]  /*a430*/  LOP3.LUT R4, R10.reuse, 0xfffffff8, RZ, 0xc0, !PT ;  /* 0xfffffff80a047812 */ /* 0x042fe200078ec0ff */
[----:B------:R-:W-:Y:S01]  /*a440*/  IMAD.SHL.U32 R10, R10, 0x40, RZ ;  /* 0x000000400a0a7824 */ /* 0x000fe200078e00ff */
[-C--:B------:R-:W-:Y:S01]  /*a450*/  LEA.HI R6, R13, R12.reuse, RZ, 0x2 ;  /* 0x0000000c0d067211 */ /* 0x080fe200078f10ff */
[----:B------:R-:W1:Y:S01]  /*a460*/  LDC.64 R172, c[0x0][0xae0] ;  /* 0x0002b800ffac7b82 */ /* 0x000e620000000a00 */
[----:B----4-:R-:W-:Y:S01]  /*a470*/  IADD3 R30, P2, R46, 0x70, RZ ;  /* 0x000000702e1e7810 */ /* 0x010fe20007f5e0ff */
[----:B------:R-:W-:Y:S01]  /*a480*/  IMAD.IADD R4, R9, 0x1, -R4 ;  /* 0x0000000109047824 */ /* 0x000fe200078e0a04 */
[----:B------:R-:W-:Y:S01]  /*a490*/  LOP3.LUT R5, R6, 0x7ffffffc, RZ, 0xc0, !PT ;  /* 0x7ffffffc06057812 */ /* 0x000fe200078ec0ff */
[----:B------:R4:W-:Y:S01]  /*a4a0*/  STL.U8 [R1+0xc8], RZ ;  /* 0x0000c8ff01007387 */ /* 0x0009e20000100000 */
[--C-:B------:R-:W-:Y:S01]  /*a4b0*/  SHF.R.S32.HI R7, RZ, 0x2, R6.reuse ;  /* 0x00000002ff077819 */ /* 0x100fe20000011406 */
[----:B------:R-:W-:Y:S01]  /*a4c0*/  IMAD.SHL.U32 R0, R4, 0x40, RZ ;  /* 0x0000004004007824 */ /* 0x000fe200078e00ff */
[----:B------:R-:W-:Y:S01]  /*a4d0*/  SHF.R.S32.HI R6, RZ, 0x1f, R6 ;  /* 0x0000001fff067819 */ /* 0x000fe20000011406 */
[----:B------:R-:W-:Y:S01]  /*a4e0*/  IMAD.MOV.U32 R29, RZ, RZ, R50 ;  /* 0x000000ffff1d7224 */ /* 0x000fe200078e0032 */
[----:B------:R-:W-:Y:S01]  /*a4f0*/  SHF.R.U32.HI R9, RZ, 0x1, R8 ;  /* 0x00000001ff097819 */ /* 0x000fe20000011608 */
[----:B------:R-:W-:Y:S01]  /*a500*/  IMAD.IADD R8, R12, 0x1, -R5 ;  /* 0x000000010c087824 */ /* 0x000fe200078e0a05 */
[----:B------:R-:W-:Y:S01]  /*a510*/  LEA.HI R6, R6, R7, RZ, 0x3 ;  /* 0x0000000706067211 */ /* 0x000fe200078f18ff */
[----:B------:R-:W-:Y:S01]  /*a520*/  IMAD.MOV.U32 R28, RZ, RZ, R33 ;  /* 0x000000ffff1c7224 */ /* 0x000fe200078e0021 */
[----:B------:R-:W-:Y:S01]  /*a530*/  LOP3.LUT R0, R0, 0x1c0, RZ, 0xc0, !PT ;  /* 0x000001c000007812 */ /* 0x000fe200078ec0ff */
[----:B------:R-:W-:Y:S01]  /*a540*/  IMAD R8, R11, 0x80, R8 ;  /* 0x000000800b087824 */ /* 0x000fe200078e0208 */
[----:B------:R-:W-:Y:S01]  /*a550*/  LEA.HI R12, R13, R12, RZ, 0x5 ;  /* 0x0000000c0d0c7211 */ /* 0x000fe200078f28ff */
[----:B------:R-:W-:Y:S01]  /*a560*/  IMAD.U32 R11, RZ, RZ, UR39 ;  /* 0x00000027ff0b7e24 */ /* 0x000fe2000f8e00ff */
[----:B------:R-:W-:Y:S01]  /*a570*/  LOP3.LUT R6, R6, 0xfffffff8, RZ, 0xc0, !PT ;  /* 0xfffffff806067812 */ /* 0x000fe200078ec0ff */
[----:B------:R-:W-:Y:S01]  /*a580*/  IMAD.SHL.U32 R43, R8, 0x2, RZ ;  /* 0x00000002082b7824 */ /* 0x000fe200078e00ff */
[----:B------:R-:W-:Y:S01]  /*a590*/  LOP3.LUT R9, R0, 0x8, R9, 0xf8, !PT ;  /* 0x0000000800097812 */ /* 0x000fe200078ef809 */
[----:B------:R-:W-:Y:S01]  /*a5a0*/  IMAD.X R31, RZ, RZ, R39, P2 ;  /* 0x000000ffff1f7224 */ /* 0x000fe200010e0627 */
[----:B------:R-:W-:Y:S01]  /*a5b0*/  SHF.R.S32.HI R12, RZ, 0x5, R12 ;  /* 0x00000005ff0c7819 */ /* 0x000fe2000001140c */
[----:B------:R-:W-:Y:S01]  /*a5c0*/  IMAD.IADD R7, R7, 0x1, -R6 ;  /* 0x0000000107077824 */ /* 0x000fe200078e0a06 */
[----:B------:R-:W-:Y:S01]  /*a5d0*/  SHF.R.U32.HI R0, RZ, 0x3, R0 ;  /* 0x00000003ff007819 */ /* 0x000fe20000011600 */
[----:B------:R-:W4:Y:S01]  /*a5e0*/  LDC R6, c[0x0][0x450] ;  /* 0x00011400ff067b82 */ /* 0x000f220000000800 */
[----:B------:R-:W-:Y:S01]  /*a5f0*/  LOP3.LUT R10, R10, 0xfffffe00, RZ, 0xc0, !PT ;  /* 0xfffffe000a0a7812 */ /* 0x000fe200078ec0ff */
[----:B------:R-:W-:Y:S01]  /*a600*/  IMAD R42, R12, 0x10, R7 ;  /* 0x000000100c2a7824 */ /* 0x000fe200078e0207 */
[----:B------:R-:W-:Y:S01]  /*a610*/  LOP3.LUT R0, R9, R0, RZ, 0x3c, !PT ;  /* 0x0000000009007212 */ /* 0x000fe200078e3cff */
[----:B------:R-:W-:Y:S01]  /*a620*/  IMAD.MOV.U32 R7, RZ, RZ, 0x10 ;  /* 0x00000010ff077424 */ /* 0x000fe200078e00ff */
[C---:B------:R-:W-:Y:S01]  /*a630*/  LOP3.LUT P0, RZ, R4.reuse, 0x2, RZ, 0xc0, !PT ;  /* 0x0000000204ff7812 */ /* 0x040fe2000780c0ff */
[----:B------:R-:W-:Y:S01]  /*a640*/  IMAD.MOV.U32 R9, RZ, RZ, 0x20 ;  /* 0x00000020ff097424 */ /* 0x000fe200078e00ff */
[----:B------:R-:W-:Y:S01]  /*a650*/  LOP3.LUT P1, RZ, R4, 0x4, RZ, 0xc0, !PT ;  /* 0x0000000404ff7812 */ /* 0x000fe2000782c0ff */
[----:B------:R-:W4:Y:S01]  /*a660*/  LDC R12, c[0x0][0x288] ;  /* 0x0000a200ff0c7b82 */ /* 0x000f220000000800 */
[----:B------:R-:W-:Y:S01]  /*a670*/  IADD3 R3, R0, R10, R3 ;  /* 0x0000000a00037210 */ /* 0x000fe20007ffe003 */
[----:B------:R-:W-:Y:S01]  /*a680*/  IMAD.U32 R10, RZ, RZ, UR38 ;  /* 0x00000026ff0a7e24 */ /* 0x000fe2000f8e00ff */
[----:B------:R-:W-:Y:S01]  /*a690*/  SEL R8, R7, 0xfffffff0, !P0 ;  /* 0xfffffff007087807 */ /* 0x000fe20004000000 */
[----:B------:R-:W-:Y:S01]  /*a6a0*/  IMAD.U32 R13, RZ, RZ, UR42 ;  /* 0x0000002aff0d7e24 */ /* 0x000fe2000f8e00ff */
[----:B------:R-:W-:Y:S01]  /*a6b0*/  SEL R9, R9, 0xffffffe0, !P1 ;  /* 0xffffffe009097807 */ /* 0x000fe20004800000 */
[----:B------:R-:W-:Y:S01]  /*a6c0*/  IMAD.WIDE.U32 R14, R3, 0x2, R10 ;  /* 0x00000002030e7825 */ /* 0x000fe200078e000a */
[----:B------:R0:W-:Y:S01]  /*a6d0*/  STL.128 [R1+0x100], R28 ;  /* 0x0001001c01007387 */ /* 0x0001e20000100c00 */
[----:B------:R-:W4:Y:S02]  /*a6e0*/  LDC.64 R4, c[0x0][0x448] ;  /* 0x00011200ff047b82 */ /* 0x000f240000000a00 */
[----:B-1----:R-:W-:Y:S01]  /*a6f0*/  IMAD.MOV.U32 R50, RZ, RZ, R172 ;  /* 0x000000ffff327224 */ /* 0x002fe200078e00ac */
[----:B------:R-:W-:Y:S01]  /*a700*/  IADD3 R20, P0, R14, 0x36400, RZ ;  /* 0x000364000e147810 */ /* 0x000fe20007f1e0ff */
[----:B---3--:R-:W-:Y:S01]  /*a710*/  IMAD.MOV.U32 R14, RZ, RZ, R75 ;  /* 0x000000ffff0e7224 */ /* 0x008fe200078e004b */
[----:B------:R1:W-:Y:S01]  /*a720*/  STL.64 [R1+0xb0], R42 ;  /* 0x0000b02a01007387 */ /* 0x0003e20000100a00 */
[----:B------:R-:W-:-:S02]  /*a730*/  IMAD.MOV.U32 R51, RZ, RZ, R173 ;  /* 0x000000ffff337224 */ /* 0x000fc400078e00ad */
[----:B------:R-:W-:Y:S01]  /*a740*/  IMAD.X R21, RZ, RZ, R15, P0 ;  /* 0x000000ffff157224 */ /* 0x000fe200000e060f */
[----:B------:R1:W-:Y:S01]  /*a750*/  STL.64 [R1+0xa0], R8 ;  /* 0x0000a00801007387 */ /* 0x0003e20000100a00 */
[----:B0-----:R-:W-:Y:S02]  /*a760*/  IMAD.MOV.U32 R15, RZ, RZ, R154 ;  /* 0x000000ffff0f7224 */ /* 0x001fe400078e009a */
[----:B------:R-:W-:Y:S01]  /*a770*/  IMAD.MOV.U32 R7, RZ, RZ, R74 ;  /* 0x000000ffff077224 */ /* 0x000fe200078e004a */
[----:B------:R1:W-:Y:S04]  /*a780*/  STL.64 [R1+0xa8], R20 ;  /* 0x0000a81401007387 */ /* 0x0003e80000100a00 */
[----:B----4-:R1:W-:Y:S04]  /*a790*/  STL.128 [R1+0xd0], R12 ;  /* 0x0000d00c01007387 */ /* 0x0103e80000100c00 */
[----:B------:R1:W-:Y:S04]  /*a7a0*/  STL.U8 [R1+0x120], RZ ;  /* 0x000120ff01007387 */ /* 0x0003e80000100000 */
[----:B------:R1:W-:Y:S01]  /*a7b0*/  STL.128 [R1+0xf0], R4 ;  /* 0x0000f00401007387 */ /* 0x0003e20000100c00 */
[----:B--2---:R-:W-:-:S04]  /*a7c0*/  LEA.HI R0, R49, R49, RZ, 0x1 ;  /* 0x0000003131007211 */ /* 0x004fc800078f08ff */
[----:B------:R-:W-:-:S05]  /*a7d0*/  LOP3.LUT R0, R0, 0xfffffffe, RZ, 0xc0, !PT ;  /* 0xfffffffe00007812 */ /* 0x000fca00078ec0ff */
[----:B------:R-:W-:Y:S02]  /*a7e0*/  IMAD.IADD R0, R49, 0x1, -R0 ;  /* 0x0000000131007824 */ /* 0x000fe400078e0a00 */
[----:B------:R-:W-:-:S03]  /*a7f0*/  IMAD.MOV.U32 R49, RZ, RZ, R155 ;  /* 0x000000ffff317224 */ /* 0x000fc600078e009b */
[----:B------:R-:W-:Y:S02]  /*a800*/  SHF.L.U32 R0, R0, 0x1f, RZ ;  /* 0x0000001f00007819 */ /* 0x000fe400000006ff */
[----:B------:R1:W-:Y:S02]  /*a810*/  STL.128 [R1+0xe0], R48 ;  /* 0x0000e03001007387 */ /* 0x0003e40000100c00 */
[----:B------:R-:W0:Y:S02]  /*a820*/  SYNCS.PHASECHK.TRANS64.TRYWAIT P0, [UR43+0x38800], R0 ;  /* 0x03880000ff0075a7 */ /* 0x000e24000800016b */
[----:B01----:R-:W-:Y:S05]  /*a830*/  @!P0 BRA `(.L_x_1931) ;  /* 0x000001ec00bc8947 */ /* 0x003fea0003800000 */
.L_x_2095:
[----:B------:R-:W-:Y:S05]  /*a840*/  BSYNC B0 ;  /* 0x0000000000007941 */ /* 0x000fea0003800000 */
.L_x_1930:
[----:B------:R-:W2:Y:S04]  /*a850*/  LDL R4, [R1] ;  /* 0x0000000001047983 */ /* 0x000ea80000100800 */
[----:B------:R1:W5:Y:S01]  /*a860*/  LDL.64 R12, [R1+0x1c8] ;  /* 0x0001c800010c7983 */ /* 0x0003620000100a00 */
[----:B------:R-:W-:Y:S01]  /*a870*/  IMAD.MOV.U32 R8, RZ, RZ, R64 ;  /* 0x000000ffff087224 */ /* 0x000fe200078e0040 */
[----:B0-----:R-:W-:Y:S01]  /*a880*/  IADD3 R0, P0, R46, 0x410, RZ ;  /* 0x000004102e007810 */ /* 0x001fe20007f1e0ff */
[----:B------:R-:W-:Y:S01]  /*a890*/  IMAD.MOV.U32 R9, RZ, RZ, R67 ;  /* 0x000000ffff097224 */ /* 0x000fe200078e0043 */
[----:B------:R-:W-:Y:S01]  /*a8a0*/  STL.64 [R1+0x128], R24 ;  /* 0x0001281801007387 */ /* 0x000fe20000100a00 */
[----:B------:R-:W-:Y:S01]  /*a8b0*/  IMAD.MOV.U32 R28, RZ, RZ, R68 ;  /* 0x000000ffff1c7224 */ /* 0x000fe200078e0044 */
[----:B------:R-:W-:Y:S01]  /*a8c0*/  BSSY B0, `(.L_x_1932) ;  /* 0x000002e000007945 */ /* 0x000fe20003800000 */
[----:B------:R-:W-:Y:S01]  /*a8d0*/  IMAD.X R3, RZ, RZ, R39, P0 ;  /* 0x000000ffff037224 */ /* 0x000fe200000e0627 */
[----:B------:R0:W-:Y:S01]  /*a8e0*/  STL.128 [R1+0x150], R8 ;  /* 0x0001500801007387 */ /* 0x0001e20000100c00 */
[----:B------:R-:W-:-:S02]  /*a8f0*/  IMAD.MOV.U32 R29, RZ, RZ, R73 ;  /* 0x000000ffff1d7224 */ /* 0x000fc400078e0049 */
[----:B------:R-:W-:Y:S01]  /*a900*/  IMAD.MOV.U32 R30, RZ, RZ, R38 ;  /* 0x000000ffff1e7224 */ /* 0x000fe200078e0026 */
[----:B------:R-:W-:Y:S01]  /*a910*/  STL.64 [R1+0x1c0], R26 ;  /* 0x0001c01a01007387 */ /* 0x000fe20000100a00 */
[----:B------:R-:W-:Y:S02]  /*a920*/  IMAD.MOV.U32 R31, RZ, RZ, R71 ;  /* 0x000000ffff1f7224 */ /* 0x000fe400078e0047 */
[----:B------:R-:W-:Y:S02]  /*a930*/  IMAD.MOV.U32 R37, RZ, RZ, R57 ;  /* 0x000000ffff257224 */ /* 0x000fe400078e0039 */
[----:B------:R-:W-:Y:S01]  /*a940*/  IMAD.MOV.U32 R38, RZ, RZ, R34 ;  /* 0x000000ffff267224 */ /* 0x000fe200078e0022 */
[----:B------:R3:W-:Y:S01]  /*a950*/  STL.128 [R1+0x130], R28 ;  /* 0x0001301c01007387 */ /* 0x0007e20000100c00 */
[----:B0-----:R-:W-:Y:S02]  /*a960*/  IMAD.MOV.U32 R8, RZ, RZ, R44 ;  /* 0x000000ffff087224 */ /* 0x001fe400078e002c */
[----:B------:R-:W-:-:S02]  /*a970*/  IMAD.MOV.U32 R9, RZ, RZ, R45 ;  /* 0x000000ffff097224 */ /* 0x000fc400078e002d */
[----:B------:R-:W-:Y:S02]  /*a980*/  IMAD.MOV.U32 R10, RZ, RZ, R62 ;  /* 0x000000ffff0a7224 */ /* 0x000fe400078e003e */
[----:B------:R-:W-:Y:S02]  /*a990*/  IMAD.MOV.U32 R11, RZ, RZ, R65 ;  /* 0x000000ffff0b7224 */ /* 0x000fe400078e0041 */
[----:B---3--:R-:W-:-:S03]  /*a9a0*/  IMAD.MOV.U32 R29, RZ, RZ, R39 ;  /* 0x000000ffff1d7224 */ /* 0x008fc600078e0027 */
[----:B------:R0:W-:Y:S01]  /*a9b0*/  STL.128 [R1+0x160], R8 ;  /* 0x0001600801007387 */ /* 0x0001e20000100c00 */
[----:B------:R-:W-:Y:S02]  /*a9c0*/  IMAD.MOV.U32 R30, RZ, RZ, R69 ;  /* 0x000000ffff1e7224 */ /* 0x000fe400078e0045 */
[----:B------:R-:W-:Y:S02]  /*a9d0*/  IMAD.MOV.U32 R31, RZ, RZ, R66 ;  /* 0x000000ffff1f7224 */ /* 0x000fe400078e0042 */
[----:B------:R-:W-:Y:S02]  /*a9e0*/  IMAD.MOV.U32 R28, RZ, RZ, R46 ;  /* 0x000000ffff1c7224 */ /* 0x000fe400078e002e */
[----:B------:R-:W-:-:S03]  /*a9f0*/  IMAD.MOV.U32 R39, RZ, RZ, R35 ;  /* 0x000000ffff277224 */ /* 0x000fc600078e0023 */
[----:B------:R-:W-:Y:S04]  /*aa00*/  STL.128 [R1+0x140], R28 ;  /* 0x0001401c01007387 */ /* 0x000fe80000100c00 */
[----:B------:R-:W-:Y:S01]  /*aa10*/  STL.128 [R1+0x190], R36 ;  /* 0x0001902401007387 */ /* 0x000fe20000100c00 */
[----:B0-----:R-:W-:Y:S02]  /*aa20*/  IMAD.MOV.U32 R8, RZ, RZ, R60 ;  /* 0x000000ffff087224 */ /* 0x001fe400078e003c */
[----:B------:R-:W-:Y:S02]  /*aa30*/  IMAD.MOV.U32 R9, RZ, RZ, R63 ;  /* 0x000000ffff097224 */ /* 0x000fe400078e003f */
[----:B------:R-:W-:Y:S02]  /*aa40*/  IMAD.MOV.U32 R10, RZ, RZ, R58 ;  /* 0x000000ffff0a7224 */ /* 0x000fe400078e003a */
[----:B------:R-:W-:-:S05]  /*aa50*/  IMAD.MOV.U32 R11, RZ, RZ, R61 ;  /* 0x000000ffff0b7224 */ /* 0x000fca00078e003d */
[----:B------:R0:W-:Y:S02]  /*aa60*/  STL.128 [R1+0x170], R8 ;  /* 0x0001700801007387 */ /* 0x0001e40000100c00 */
        /* <DEDUP_REMOVED lines=14> */
[----:B------:R1:W-:Y:S01]  /*ab50*/  STL.128 [R1+0x1b0], R8 ;  /* 0x0001b00801007387 */ /* 0x0003e20000100c00 */
[----:B--2---:R-:W-:-:S04]  /*ab60*/  LOP3.LUT R0, R4, 0x1, RZ, 0xfc, !PT ;  /* 0x0000000104007812 */ /* 0x004fc800078efcff */
[----:B------:R-:W-:-:S13]  /*ab70*/  ISETP.NE.AND P1, PT, R0, 0x3, PT ;  /* 0x000000030000780c */ /* 0x000fda0003f25270 */
[----:B-1----:R-:W-:Y:S05]  /*ab80*/  @!P1 BRA `(.L_x_1933) ;  /* 0x0000000000049947 */ /* 0x002fea0003800000 */
[----:B------:R-:W-:Y:S01]  /*ab90*/  BPT.TRAP 0x1 ;  /* 0x000000040000795c */ /* 0x000fe20000300000 */
.L_x_1933:
[----:B------:R-:W-:Y:S05]  /*aba0*/  BSYNC B0 ;  /* 0x0000000000007941 */ /* 0x000fea0003800000 */
.L_x_1932:
[----:B------:R-:W2:Y:S01]  /*abb0*/  LDL.64 R8, [R1+0x18] ;  /* 0x0000180001087983 */ /* 0x000ea20000100a00 */
[----:B-----5:R-:W-:Y:S01]  /*abc0*/  SHF.L.U32 R13, R13, 0x1f, RZ ;  /* 0x0000001f0d0d7819 */ /* 0x020fe200000006ff */
[----:B------:R-:W-:Y:S01]  /*abd0*/  BSSY B0, `(.L_x_1934) ;  /* 0x0000006000007945 */ /* 0x000fe20003800000 */
[----:B--2---:R-:W-:-:S05]  /*abe0*/  MOV R3, R8 ;  /* 0x0000000800037202 */ /* 0x004fca0000000f00 */
[----:B------:R-:W-:-:S04]  /*abf0*/  IMAD R12, R12, 0x8, R3 ;  /* 0x000000080c0c7824 */ /* 0x000fc800078e0203 */
[----:B------:R0:W1:Y:S01]  /*ac00*/  SYNCS.PHASECHK.TRANS64.TRYWAIT P0, [R12+URZ], R13 ;  /* 0x0000000d0c0075a7 */ /* 0x000062000800017f */
[----:B------:R-:W-:Y:S05]  /*ac10*/  @!P1 BRA `(.L_x_1935) ;  /* 0x0000000000049947 */ /* 0x000fea0003800000 */
[----:B------:R-:W-:Y:S01]  /*ac20*/  BPT.TRAP 0x1 ;  /* 0x000000040000795c */ /* 0x000fe20000300000 */
.L_x_1935:
[----:B------:R-:W-:Y:S05]  /*ac30*/  BSYNC B0 ;  /* 0x0000000000007941 */ /* 0x000fea0003800000 */
.L_x_1934:
[----:B------:R-:W-:Y:S04]  /*ac40*/  BSSY B0, `(.L_x_1936) ;  /* 0x0000004000007945 */ /* 0x000fe80003800000 */
[----:B-1----:R-:W-:Y:S05]  /*ac50*/  @P0 BRA `(.L_x_1937) ;  /* 0x0000000000080947 */ /* 0x002fea0003800000 */
[----:B------:R-:W1:Y:S02]  /*ac60*/  SYNCS.PHASECHK.TRANS64.TRYWAIT P0, [R12+URZ], R13 ;  /* 0x0000000d0c0075a7 */ /* 0x000e64000800017f */
[----:B-1----:R-:W-:Y:S05]  /*ac70*/  @!P0 BRA `(.L_x_1938) ;  /* 0x000001e800c48947 */ /* 0x002fea0003800000 */
.L_x_1937:
[----:B------:R-:W-:Y:S05]  /*ac80*/  BSYNC B0 ;  /* 0x0000000000007941 */ /* 0x000fea0003800000 */
.L_x_1936:
[----:B------:R-:W2:Y:S04]  /*ac90*/  LDL R7, [R1+0x1c8] ;  /* 0x0001c80001077983 */ /* 0x000ea80000100800 */
[----:B------:R-:W2:Y:S01]  /*aca0*/  LDL.64 R8, [R1+0x80] ;  /* 0x0000800001087983 */ /* 0x000ea20000100a00 */
[----:B------:R-:W-:Y:S05]  /*acb0*/  WARPSYNC.ALL ;  /* 0x0000000000007948 */ /* 0x000fea0003800000 */
[----:B01----:R-:W3:Y:S04]  /*acc0*/  LDL.64 R12, [R1+0x78] ;  /* 0x00007800010c7983 */ /* 0x003ee80000100a00 */
[----:B------:R-:W4:Y:S04]  /*acd0*/  LDL.64 R10, [R1+0x78] ;  /* 0x00007800010a7983 */ /* 0x000f280000100a00 */
[----:B------:R-:W5:Y:S04]  /*ace0*/  LDL.64 R14, [R1+0x78] ;  /* 0x00007800010e7983 */ /* 0x000f680000100a00 */
[----:B------:R-:W5:Y:S01]  /*acf0*/  LDL.64 R20, [R1+0x78] ;  /* 0x0000780001147983 */ /* 0x000f620000100a00 */
[----:B--2---:R-:W-:Y:S01]  /*ad00*/  IMAD R8, R7, 0x200, R8 ;  /* 0x0000020007087824 */ /* 0x004fe200078e0208 */
[----:B------:R-:W-:-:S02]  /*ad10*/  R2UR UR7, R9 ;  /* 0x00000000090772ca */ /* 0x000fc400000e0000 */
[----:B------:R-:W2:Y:S01]  /*ad20*/  LDL R3, [R1+0x1d4] ;  /* 0x0001d40001037983 */ /* 0x000ea20000100800 */
[----:B------:R-:W-:Y:S01]  /*ad30*/  WARPGROUP.ARRIVE ;  /* 0x00000000000079c5 */ /* 0x000fe20000000000 */
[----:B------:R-:W-:Y:S01]  /*ad40*/  R2UR UR6, R8 ;  /* 0x00000000080672ca */ /* 0x000fe200000e0000 */
[----:B------:R-:W-:Y:S01]  /*ad50*/  BSSY B0, `(.L_x_1939) ;  /* 0x000002e000007945 */ /* 0x000fe20003800000 */
[----:B------:R0:W-:Y:S01]  /*ad60*/  STL [R1+0x60], RZ ;  /* 0x000060ff01007387 */ /* 0x0001e20000100800 */
[----:B---3--:R-:W-:Y:S01]  /*ad70*/  R2UR UR4, R12 ;  /* 0x000000000c0472ca */ /* 0x008fe200000e0000 */
[----:B------:R-:W-:Y:S01]  /*ad80*/  VIADD R12, R8, 0x2 ;  /* 0x00000002080c7836 */ /* 0x000fe20000000000 */
[----:B------:R-:W-:Y:S01]  /*ad90*/  R2UR UR5, R13 ;  /* 0x000000000d0572ca */ /* 0x000fe200000e0000 */
[----:B------:R-:W-:Y:S02]  /*ada0*/  IMAD.MOV.U32 R13, RZ, RZ, R9 ;  /* 0x000000ffff0d7224 */ /* 0x000fe400078e0009 */
[----:B----4-:R-:W-:-:S02]  /*adb0*/  VIADD R10, R10, 0x2 ;  /* 0x000000020a0a7836 */ /* 0x010fc40000000000 */
[----:B-----5:R-:W-:Y:S02]  /*adc0*/  VIADD R14, R14, 0x4 ;  /* 0x000000040e0e7836 */ /* 0x020fe40000000000 */
[----:B------:R-:W-:-:S06]  /*add0*/  VIADD R20, R20, 0x6 ;  /* 0x0000000614147836 */ /* 0x000fcc0000000000 */
[----:B------:R-:W-:Y:S01]  /*ade0*/  HGMMA.64x64x16.F32.BF16 R24, gdesc[UR4], RZ, !UPT, gsb0 ;  /* 0x00e00000041879f0 */ /* 0x000fe2000c0018ff */
[----:B------:R-:W-:Y:S02]  /*adf0*/  R2UR UR6, R12 ;  /* 0x000000000c0672ca */ /* 0x000fe400000e0000 */
[----:B------:R-:W-:Y:S02]  /*ae00*/  R2UR UR7, R13 ;  /* 0x000000000d0772ca */ /* 0x000fe400000e0000 */
[----:B------:R-:W-:Y:S01]  /*ae10*/  R2UR UR4, R10 ;  /* 0x000000000a0472ca */ /* 0x000fe200000e0000 */
[C---:B------:R-:W-:Y:S01]  /*ae20*/  VIADD R10, R8.reuse, 0x4 ;  /* 0x00000004080a7836 */ /* 0x040fe20000000000 */
[----:B------:R-:W-:Y:S01]  /*ae30*/  R2UR UR5, R11 ;  /* 0x000000000b0572ca */ /* 0x000fe200000e0000 */
[----:B------:R-:W-:Y:S01]  /*ae40*/  IMAD.MOV.U32 R11, RZ, RZ, R9 ;  /* 0x000000ffff0b7224 */ /* 0x000fe200078e0009 */
[----:B--2---:R-:W-:Y:S01]  /*ae50*/  LEA.HI R0, R3, R3, RZ, 0x1 ;  /* 0x0000000303007211 */ /* 0x004fe200078f08ff */
[----:B------:R-:W-:-:S03]  /*ae60*/  VIADD R8, R8, 0x6 ;  /* 0x0000000608087836 */ /* 0x000fc60000000000 */
[----:B------:R-:W-:Y:S01]  /*ae70*/  LOP3.LUT R4, R0, 0xfffffffe, RZ, 0xc0, !PT ;  /* 0xfffffffe00047812 */ /* 0x000fe200078ec0ff */
[----:B------:R-:W-:-:S04]  /*ae80*/  IMAD.MOV.U32 R0, RZ, RZ, 0x1 ;  /* 0x00000001ff007424 */ /* 0x000fc800078e00ff */
[----:B------:R-:W-:Y:S01]  /*ae90*/  IMAD.IADD R3, R3, 0x1, -R4 ;  /* 0x0000000103037824 */ /* 0x000fe200078e0a04 */
[----:B------:R0:W-:Y:S04]  /*aea0*/  STL [R1+0x60], R0 ;  /* 0x0000600001007387 */ /* 0x0001e80000100800 */
[----:B------:R-:W-:Y:S01]  /*aeb0*/  SHF.L.U32 R3, R3, 0x1f, RZ ;  /* 0x0000001f03037819 */ /* 0x000fe200000006ff */
[----:B------:R0:W-:Y:S04]  /*aec0*/  STL [R1+0x60], R0 ;  /* 0x0000600001007387 */ /* 0x0001e80000100800 */
[----:B------:R0:W-:Y:S04]  /*aed0*/  STL [R1+0x60], R0 ;  /* 0x0000600001007387 */ /* 0x0001e80000100800 */
[----:B------:R0:W-:Y:S01]  /*aee0*/  STL [R1+0x60], R0 ;  /* 0x0000600001007387 */ /* 0x0001e20000100800 */
[----:B------:R-:W-:-:S02]  /*aef0*/  WARPGROUP.DEPBAR.LE gsb0, 0x0 ;  /* 0x00008000000079c5 */ /* 0x000fc40000010000 */
        /* <DEDUP_REMOVED lines=17> */
[----:B------:R-:W1:Y:S02]  /*b010*/  SYNCS.PHASECHK.TRANS64.TRYWAIT P0, [UR43+0x38810], R3 ;  /* 0x03881003ff0075a7 */ /* 0x000e64000800016b */
[----:B01----:R-:W-:Y:S05]  /*b020*/  @!P0 BRA `(.L_x_1940) ;  /* 0x000001e400ec8947 */ /* 0x003fea0003800000 */
.L_x_2096:
[----:B------:R-:W-:Y:S05]  /*b030*/  BSYNC B0 ;  /* 0x0000000000007941 */ /* 0x000fea0003800000 */
.L_x_1939:
[----:B0-----:R-:W2:Y:S04]  /*b040*/  LDL R3, [R1+0x28] ;  /* 0x0000280001037983 */ /* 0x001ea80000100800 */
[----:B------:R0:W5:Y:S01]  /*b050*/  LDL.64 R8, [R1+0x1c8] ;  /* 0x0001c80001087983 */ /* 0x0001620000100a00 */
[----:B------:R-:W-:Y:S01]  /*b060*/  BSSY B0, `(.L_x_1941) ;  /* 0x0000005000007945 */ /* 0x000fe20003800000 */
[----:B--2---:R-:W-:-:S04]  /*b070*/  LOP3.LUT R3, R3, 0x1, RZ, 0xfc, !PT ;  /* 0x0000000103037812 */ /* 0x004fc800078efcff */
[----:B------:R-:W-:-:S13]  /*b080*/  ISETP.NE.AND P1, PT, R3, 0x3, PT ;  /* 0x000000030300780c */ /* 0x000fda0003f25270 */
[----:B0-----:R-:W-:Y:S05]  /*b090*/  @!P1 BRA `(.L_x_1942) ;  /* 0x0000000000049947 */ /* 0x001fea0003800000 */
[----:B------:R-:W-:Y:S01]  /*b0a0*/  BPT.TRAP 0x1 ;  /* 0x000000040000795c */ /* 0x000fe20000300000 */
.L_x_1942:
[----:B------:R-:W-:Y:S05]  /*b0b0*/  BSYNC B0 ;  /* 0x0000000000007941 */ /* 0x000fea0003800000 */
.L_x_1941:
        /* <DEDUP_REMOVED lines=8> */
.L_x_1944:
[----:B------:R-:W-:Y:S05]  /*b140*/  BSYNC B0 ;  /* 0x0000000000007941 */ /* 0x000fea0003800000 */
.L_x_1943:
[----:B------:R-:W-:Y:S04]  /*b150*/  BSSY B0, `(.L_x_1945) ;  /* 0x0000004000007945 */ /* 0x000fe80003800000 */
[----:B-1----:R-:W-:Y:S05]  /*b160*/  @P0 BRA `(.L_x_1946) ;  /* 0x0000000000080947 */ /* 0x002fea0003800000 */
[----:B------:R-:W1:Y:S02]  /*b170*/  SYNCS.PHASECHK.TRANS64.TRYWAIT P0, [R8+URZ], R9 ;  /* 0x00000009080075a7 */ /* 0x000e64000800017f */
[----:B-1----:R-:W-:Y:S05]  /*b180*/  @!P0 BRA `(.L_x_1947) ;  /* 0x000001e400ac8947 */ /* 0x002fea0003800000 */
.L_x_1946:
[----:B------:R-:W-:Y:S05]  /*b190*/  BSYNC B0 ;  /* 0x0000000000007941 */ /* 0x000fea0003800000 */
.L_x_1945:
[----:B------:R-:W2:Y:S04]  /*b1a0*/  LDL R4, [R1+0x68] ;  /* 0x0000680001047983 */ /* 0x000ea80000100800 */
[----:B------:R-:W3:Y:S04]  /*b1b0*/  LDL R3, [R1+0x1c8] ;  /* 0x0001c80001037983 */ /* 0x000ee80000100800 */
[----:B01----:R-:W3:Y:S04]  /*b1c0*/  LDL.64 R8, [R1+0x98] ;  /* 0x0000980001087983 */ /* 0x003ee80000100a00 */
[----:B------:R-:W4:Y:S04]  /*b1d0*/  LDL.64 R10, [R1+0x90] ;  /* 0x00009000010a7983 */ /* 0x000f280000100a00 */
[----:B------:R-:W4:Y:S04]  /*b1e0*/  LDL.64 R12, [R1+0x90] ;  /* 0x00009000010c7983 */ /* 0x000f280000100a00 */
[----:B------:R-:W4:Y:S04]  /*b1f0*/  LDL.64 R14, [R1+0x90] ;  /* 0x00009000010e7983 */ /* 0x000f280000100a00 */
[----:B------:R-:W4:Y:S01]  /*b200*/  LDL.64 R20, [R1+0x90] ;  /* 0x0000900001147983 */ /* 0x000f220000100a00 */
[----:B------:R-:W-:Y:S05]  /*b210*/  WARPSYNC.ALL ;  /* 0x0000000000007948 */ /* 0x000fea0003800000 */
[----:B------:R-:W-:Y:S01]  /*b220*/  WARPGROUP.ARRIVE ;  /* 0x00000000000079c5 */ /* 0x000fe20000000000 */
[----:B------:R-:W4:Y:S04]  /*b230*/  LDL.64 R56, [R1+0x90] ;  /* 0x0000900001387983 */ /* 0x000f280000100a00 */
[----:B------:R-:W4:Y:S01]  /*b240*/  LDL.64 R58, [R1+0x90] ;  /* 0x00009000013a7983 */ /* 0x000f220000100a00 */
[----:B------:R-:W0:Y:S03]  /*b250*/  S2R R7, SR_TID.X ;  /* 0x0000000000077919 */ /* 0x000e260000002100 */
[----:B------:R-:W4:Y:S04]  /*b260*/  LDL.64 R60, [R1+0x90] ;  /* 0x00009000013c7983 */ /* 0x000f280000100a00 */
[----:B------:R-:W4:Y:S04]  /*b270*/  LDL.64 R62, [R1+0x90] ;  /* 0x00009000013e7983 */ /* 0x000f280000100a00 */
[----:B------:R-:W4:Y:S01]  /*b280*/  LDL.64 R64, [R1+0x90] ;  /* 0x0000900001407983 */ /* 0x000f220000100a00 */
[----:B--2---:R-:W-:Y:S01]  /*b290*/  ISETP.NE.U32.AND P0, PT, R4, RZ, PT ;  /* 0x000000ff0400720c */ /* 0x004fe20003f05070 */
[----:B---3--:R-:W-:Y:S01]  /*b2a0*/  IMAD R8, R3, 0x1000, R8 ;  /* 0x0000100003087824 */ /* 0x008fe200078e0208 */
[----:B------:R-:W-:-:S02]  /*b2b0*/  R2UR UR7, R9 ;  /* 0x00000000090772ca */ /* 0x000fc400000e0000 */
[----:B----4-:R-:W-:Y:S02]  /*b2c0*/  R2UR UR4, R10 ;  /* 0x000000000a0472ca */ /* 0x010fe400000e0000 */
[----:B------:R-:W-:Y:S02]  /*b2d0*/  R2UR UR6, R8 ;  /* 0x00000000080672ca */ /* 0x000fe400000e0000 */
[----:B------:R-:W-:-:S05]  /*b2e0*/  R2UR UR5, R11 ;  /* 0x000000000b0572ca */ /* 0x000fca00000e0000 */
[----:B------:R-:W-:-:S08]  /*b2f0*/  VOTEU.ANY UP0, P0 ;  /* 0x00000000003f7886 */ /* 0x000fd00000000100 */
[----:B------:R-:W-:Y:S01]  /*b300*/  HGMMA.64x64x16.F32.BF16 R24, gdesc[UR4], R24, UP0, gsb0 ;  /* 0x00e00000041879f0 */ /* 0x000fe2000b801818 */
[----:B------:R-:W-:Y:S02]  /*b310*/  VIADD R12, R12, 0x2 ;  /* 0x000000020c0c7836 */ /* 0x000fe40000000000 */
[----:B------:R-:W-:Y:S02]  /*b320*/  VIADD R10, R8, 0x2 ;  /* 0x00000002080a7836 */ /* 0x000fe40000000000 */
[----:B------:R-:W-:Y:S01]  /*b330*/  IMAD.MOV.U32 R11, RZ, RZ, R9 ;  /* 0x000000ffff0b7224 */ /* 0x000fe200078e0009 */
[----:B------:R-:W-:Y:S02]  /*b340*/  R2UR UR4, R12 ;  /* 0x000000000c0472ca */ /* 0x000fe400000e0000 */
[----:B------:R-:W-:Y:S02]  /*b350*/  R2UR UR6, R10 ;  /* 0x000000000a0672ca */ /* 0x000fe400000e0000 */
[----:B------:R-:W-:-:S02]  /*b360*/  R2UR UR7, R11 ;  /* 0x000000000b0772ca */ /* 0x000fc400000e0000 */
[----:B------:R-:W-:Y:S01]  /*b370*/  R2UR UR5, R13 ;  /* 0x000000000d0572ca */ /* 0x000fe200000e0000 */
[----:B------:R-:W-:Y:S02]  /*b380*/  WARPGROUP.DEPBAR.LE gsb0, 0x0 ;  /* 0x00008000000079c5 */ /* 0x000fe40000010000 */
[----:B------:R-:W-:Y:S01]  /*b390*/  WARPGROUP.ARRIVE ;  /* 0x00000000000079c5 */ /* 0x000fe20000000000 */
[----:B------:R-:W-:Y:S01]  /*b3a0*/  VIADD R14, R14, 0x4 ;  /* 0x000000040e0e7836 */ /* 0x000fe20000000000 */
[----:B------:R-:W2:Y:S08]  /*b3b0*/  LDL.64 R12, [R1+0x90] ;  /* 0x00009000010c7983 */ /* 0x000eb00000100a00 */
[----:B------:R-:W-:Y:S01]  /*b3c0*/  HGMMA.64x64x16.F32.BF16 R24, gdesc[UR4], R24, gsb0 ;  /* 0x00e00000041879f0 */ /* 0x000fe20008001818 */
[----:B------:R-:W-:-:S02]  /*b3d0*/  VIADD R10, R8, 0x4 ;  /* 0x00000004080a7836 */ /* 0x000fc40000000000 */
[----:B------:R-:W-:Y:S01]  /*b3e0*/  IMAD.MOV.U32 R11, RZ, RZ, R9 ;  /* 0x000000ffff0b7224 */ /* 0x000fe200078e0009 */
[----:B------:R-:W-:Y:S02]  /*b3f0*/  R2UR UR4, R14 ;  /* 0x000000000e0472ca */ /* 0x000fe400000e0000 */
[----:B------:R-:W-:Y:S02]  /*b400*/  R2UR UR6, R10 ;  /* 0x000000000a0672ca */ /* 0x000fe400000e0000 */
[----:B------:R-:W-:Y:S02]  /*b410*/  R2UR UR7, R11 ;  /* 0x000000000b0772ca */ /* 0x000fe400000e0000 */
[----:B------:R-:W-:Y:S01]  /*b420*/  R2UR UR5, R15 ;  /* 0x000000000f0572ca */ /* 0x000fe200000e0000 */
[----:B------:R-:W-:Y:S02]  /*b430*/  WARPGROUP.DEPBAR.LE gsb0, 0x0 ;  /* 0x00008000000079c5 */ /* 0x000fe40000010000 */
[----:B------:R-:W-:Y:S01]  /*b440*/  WARPGROUP.ARRIVE ;  /* 0x00000000000079c5 */ /* 0x000fe20000000000 */
[----:B------:R-:W-:Y:S01]  /*b450*/  VIADD R20, R20, 0x6 ;  /* 0x0000000614147836 */ /* 0x000fe20000000000 */
[----:B------:R-:W3:Y:S08]  /*b460*/  LDL.64 R14, [R1+0x90] ;  /* 0x00009000010e7983 */ /* 0x000ef00000100a00 */
        /* <DEDUP_REMOVED lines=10> */
[----:B------:R-:W4:Y:S08]  /*b510*/  LDL.64 R20, [R1+0x90] ;  /* 0x0000900001147983 */ /* 0x000f300000100a00 */
        /* <DEDUP_REMOVED lines=20> */
[----:B--2---:R-:W-:Y:S01]  /*b660*/  VIADD R12, R12, 0x204 ;  /* 0x000002040c0c7836 */ /* 0x004fe20000000000 */
        /* <DEDUP_REMOVED lines=10> */
[----:B---3--:R-:W-:Y:S01]  /*b710*/  VIADD R14, R14, 0x206 ;  /* 0x000002060e0e7836 */ /* 0x008fe20000000000 */
        /* <DEDUP_REMOVED lines=10> */
[----:B----4-:R-:W-:Y:S01]  /*b7c0*/  VIADD R20, R20, 0x400 ;  /* 0x0000040014147836 */ /* 0x010fe20000000000 */
        /* <DEDUP_REMOVED lines=84> */
[----:B------:R-:W-:Y:S02]  /*bd10*/  R2UR UR5, R59 ;  /* 0x000000003b0572ca */ /* 0x000fe400000e0000 */
[----:B0-----:R-:W-:Y:S01]  /*bd20*/  SHF.R.U32.HI R7, RZ, 0x7, R7 ;  /* 0x00000007ff077819 */ /* 0x001fe20000011607 */
[----:B------:R-:W-:-:S02]  /*bd30*/  WARPGROUP.DEPBAR.LE gsb0, 0x0 ;  /* 0x00008000000079c5 */ /* 0x000fc40000010000 */
[----:B------:R-:W-:Y:S01]  /*bd40*/  WARPGROUP.ARRIVE ;  /* 0x00000000000079c5 */ /* 0x000fe20000000000 */
[----:B------:R-:W-:Y:S01]  /*bd50*/  VIADD R4, R8, 0x800 ;  /* 0x0000080008047836 */ /* 0x000fe20000000000 */
[----:B----4-:R-:W-:Y:S01]  /*bd60*/  R2UR UR9, R13 ;  /* 0x000000000d0972ca */ /* 0x010fe200000e0000 */
[----:B------:R-:W-:Y:S01]  /*bd70*/  IMAD.MOV.U32 R11, RZ, RZ, R9 ;  /* 0x000000ffff0b7224 */ /* 0x000fe200078e0009 */
[----:B------:R-:W4:Y:S04]  /*bd80*/  LDL.64 R58, [R1+0x90] ;  /* 0x00009000013a7983 */ /* 0x000f280000100a00 */
[----:B------:R-:W-:Y:S01]  /*bd90*/  HGMMA.64x64x16.F32.BF16 R24, gdesc[UR4], R24, gsb0 ;  /* 0x00e00000041879f0 */ /* 0x000fe20008001818 */
[----:B------:R-:W0:Y:S01]  /*bda0*/  SHFL.IDX PT, R3, R7, RZ, 0x1f ;  /* 0x00001fff07037589 */ /* 0x000e2200000e0000 */
[----:B------:R-:W-:Y:S01]  /*bdb0*/  R2UR UR11, R11 ;  /* 0x000000000b0b72ca */ /* 0x000fe200000e0000 */
[----:B------:R-:W-:-:S02]  /*bdc0*/  UMOV UR4, 0x1 ;  /* 0x0000000100047882 */ /* 0x000fc40000000000 */
[----:B------:R-:W-:Y:S01]  /*bdd0*/  UISETP.NE.U32.AND UP0, UPT, UR4, URZ, UPT ;  /* 0x0000003f0400728c */ /* 0x000fe2000bf05070 */
[----:B0-----:R-:W-:-:S04]  /*bde0*/  ISETP.GT.AND P0, PT, R3, 0x7f, PT ;  /* 0x0000007f0300780c */ /* 0x001fc80003f04270 */
[----:B------:R-:W-:-:S04]  /*bdf0*/  SEL R3, RZ, 0x2, !P0 ;  /* 0x00000002ff037807 */ /* 0x000fc80004000000 */
[----:B------:R-:W-:Y:S01]  /*be00*/  IADD3 R12, R12, 0x800, R3 ;  /* 0x000008000c0c7810 */ /* 0x000fe20007ffe003 */
[----:B------:R-:W-:-:S03]  /*be10*/  IMAD.IADD R10, R3, 0x1, R4 ;  /* 0x00000001030a7824 */ /* 0x000fc600078e0204 */
[----:B------:R-:W-:Y:S02]  /*be20*/  R2UR UR8, R12 ;  /* 0x000000000c0872ca */ /* 0x000fe400000e0000 */
[----:B------:R-:W-:Y:S01]  /*be30*/  R2UR UR10, R10 ;  /* 0x000000000a0a72ca */ /* 0x000fe200000e0000 */
[----:B------:R-:W-:Y:S02]  /*be40*/  WARPGROUP.DEPBAR.LE gsb0, 0x0 ;  /* 0x00008000000079c5 */ /* 0x000fe40000010000 */
[----:B------:R-:W-:-:S10]  /*be50*/  WARPGROUP.ARRIVE ;  /* 0x00000000000079c5 */ /* 0x000fd40000000000 */
[----:B------:R-:W-:Y:S01]  /*be60*/  HGMMA.64x64x16.F32.BF16 R24, gdesc[UR8], R24, UP0, gsb0 ;  /* 0x00e00000081879f0 */ /* 0x000fe2000b801818 */
[----:B------:R-:W-:-:S05]  /*be70*/  IMAD.MOV.U32 R12, RZ, RZ, 0x4 ;  /* 0x00000004ff0c7424 */ /* 0x000fca00078e00ff */
[----:B------:R-:W-:Y:S01]  /*be80*/  SEL R7, R12, 0x2, P0 ;  /* 0x000000020c077807 */ /* 0x000fe20000000000 */
[----:B------:R-:W-:-:S03]  /*be90*/  IMAD.MOV.U32 R11, RZ, RZ, R9 ;  /* 0x000000ffff0b7224 */ /* 0x000fc600078e0009 */
[----:B------:R-:W-:Y:S01]  /*bea0*/  IADD3 R14, R7, 0x800, R14 ;  /* 0x00000800070e7810 */ /* 0x000fe20007ffe00e */
[----:B------:R-:W-:Y:S01]  /*beb0*/  IMAD.IADD R10, R4, 0x1, R7 ;  /* 0x00000001040a7824 */ /* 0x000fe200078e0207 */
[----:B------:R-:W-:Y:S02]  /*bec0*/  R2UR UR7, R11 ;  /* 0x000000000b0772ca */ /* 0x000fe400000e0000 */
[----:B------:R-:W-:Y:S02]  /*bed0*/  R2UR UR4, R14 ;  /* 0x000000000e0472ca */ /* 0x000fe400000e0000 */
[----:B------:R-:W-:Y:S02]  /*bee0*/  R2UR UR6, R10 ;  /* 0x000000000a0672ca */ /* 0x000fe400000e0000 */
[----:B------:R-:W-:Y:S01]  /*bef0*/  R2UR UR5, R15 ;  /* 0x000000000f0572ca */ /* 0x000fe200000e0000 */
[----:B------:R-:W-:Y:S02]  /*bf00*/  WARPGROUP.DEPBAR.LE gsb0, 0x0 ;  /* 0x00008000000079c5 */ /* 0x000fe40000010000 */
[----:B------:R-:W-:-:S10]  /*bf10*/  WARPGROUP.ARRIVE ;  /* 0x00000000000079c5 */ /* 0x000fd40000000000 */
[----:B------:R-:W-:Y:S01]  /*bf20*/  HGMMA.64x64x16.F32.BF16 R24, gdesc[UR4], R24, gsb0 ;  /* 0x00e00000041879f0 */ /* 0x000fe20008001818 */
[----:B------:R-:W-:Y:S01]  /*bf30*/  SEL R11, R12, 0x6, !P0 ;  /* 0x000000060c0b7807 */ /* 0x000fe20004000000 */
[----:B------:R-:W-:-:S03]  /*bf40*/  IMAD.MOV.U32 R13, RZ, RZ, R9 ;  /* 0x000000ffff0d7224 */ /* 0x000fc600078e0009 */
[----:B--2---:R-:W-:Y:S01]  /*bf50*/  IADD3 R20, R11, 0x800, R20 ;  /* 0x000008000b147810 */ /* 0x004fe20007ffe014 */
[----:B------:R-:W-:Y:S01]  /*bf60*/  IMAD.IADD R12, R4, 0x1, R11 ;  /* 0x00000001040c7824 */ /* 0x000fe200078e020b */
[----:B------:R-:W-:Y:S02]  /*bf70*/  R2UR UR7, R13 ;  /* 0x000000000d0772ca */ /* 0x000fe400000e0000 */
[----:B------:R-:W-:Y:S02]  /*bf80*/  R2UR UR4, R20 ;  /* 0x00000000140472ca */ /* 0x000fe400000e0000 */
[----:B------:R-:W-:Y:S02]  /*bf90*/  R2UR UR6, R12 ;  /* 0x000000000c0672ca */ /* 0x000fe400000e0000 */
[----:B------:R-:W-:Y:S01]  /*bfa0*/  R2UR UR5, R21 ;  /* 0x00000000150572ca */ /* 0x000fe200000e0000 */
[----:B------:R-:W-:Y:S01]  /*bfb0*/  IMAD.MOV.U32 R4, RZ, RZ, 0x28 ;  /* 0x00000028ff047424 */ /* 0x000fe200078e00ff */
[----:B------:R-:W2:Y:S01]  /*bfc0*/  LDL.64 R20, [R1+0x90] ;  /* 0x0000900001147983 */ /* 0x000ea20000100a00 */
[----:B------:R-:W-:-:S03]  /*bfd0*/  IMAD.MOV.U32 R13, RZ, RZ, 0xa00 ;  /* 0x00000a00ff0d7424 */ /* 0x000fc600078e00ff */
[----:B------:R-:W-:Y:S01]  /*bfe0*/  SEL R4, R4, 0x26, P0 ;  /* 0x0000002604047807 */ /* 0x000fe20000000000 */
[----:B------:R-:W-:Y:S02]  /*bff0*/  WARPGROUP.DEPBAR.LE gsb0, 0x0 ;  /* 0x00008000000079c5 */ /* 0x000fe40000010000 */
[----:B------:R-:W-:-:S06]  /*c000*/  WARPGROUP.ARRIVE ;  /* 0x00000000000079c5 */ /* 0x000fcc0000000000 */
[----:B------:R-:W-:Y:S01]  /*c010*/  HGMMA.64x64x16.F32.BF16 R24, gdesc[UR4], R24, gsb0 ;  /* 0x00e00000041879f0 */ /* 0x000fe20008001818 */
[----:B------:R-:W-:-:S05]  /*c020*/  SEL R13, R13, 0x980, P0 ;  /* 0x000009800d0d7807 */ /* 0x000fca0000000000 */
[----:B------:R-:W-:-:S05]  /*c030*/  IMAD.IADD R4, R4, 0x1, R13 ;  /* 0x0000000104047824 */ /* 0x000fca00078e020d */
[----:B------:R-:W-:-:S05]  /*c040*/  LOP3.LUT R13, R4, 0xa06, RZ, 0xc0, !PT ;  /* 0x00000a06040d7812 */ /* 0x000fca00078ec0ff */
[----:B---3--:R-:W-:Y:S02]  /*c050*/  IMAD.IADD R56, R13, 0x1, R56 ;  /* 0x000000010d387824 */ /* 0x008fe400078e0238 */
[----:B------:R-:W-:Y:S02]  /*c060*/  IMAD.IADD R12, R8, 0x1, R13 ;  /* 0x00000001080c7824 */ /* 0x000fe400078e020d */
[----:B------:R-:W-:Y:S01]  /*c070*/  IMAD.MOV.U32 R13, RZ, RZ, R9 ;  /* 0x000000ffff0d7224 */ /* 0x000fe200078e0009 */
[----:B------:R-:W-:Y:S02]  /*c080*/  R2UR UR4, R56 ;  /* 0x00000000380472ca */ /* 0x000fe400000e0000 */
[----:B------:R-:W-:Y:S02]  /*c090*/  R2UR UR6, R12 ;  /* 0x000000000c0672ca */ /* 0x000fe400000e0000 */
[----:B------:R-:W-:Y:S02]  /*c0a0*/  R2UR UR7, R13 ;  /* 0x000000000d0772ca */ /* 0x000fe400000e0000 */
[----:B------:R-:W-:Y:S01]  /*c0b0*/  R2UR UR5, R57 ;  /* 0x00000000390572ca */ /* 0x000fe200000e0000 */
[----:B------:R-:W-:-:S02]  /*c0c0*/  WARPGROUP.DEPBAR.LE gsb0, 0x0 ;  /* 0x00008000000079c5 */ /* 0x000fc40000010000 */
[----:B------:R-:W-:Y:S01]  /*c0d0*/  WARPGROUP.ARRIVE ;  /* 0x00000000000079c5 */ /* 0x000fe20000000000 */
[----:B------:R-:W-:Y:S01]  /*c0e0*/  VIADD R4, R8, 0xa00 ;  /* 0x00000a0008047836 */ /* 0x000fe20000000000 */
[C---:B------:R-:W-:Y:S01]  /*c0f0*/  IADD3 R12, R3.reuse, 0xa00, R60 ;  /* 0x00000a00030c7810 */ /* 0x040fe20007ffe03c */
[----:B------:R-:W-:Y:S01]  /*c100*/  IMAD.MOV.U32 R13, RZ, RZ, R61 ;  /* 0x000000ffff0d7224 */ /* 0x000fe200078e003d */
[----:B------:R-:W3:Y:S06]  /*c110*/  LDL.64 R56, [R1+0x90] ;  /* 0x0000900001387983 */ /* 0x000eec0000100a00 */
[----:B------:R-:W-:Y:S01]  /*c120*/  HGMMA.64x64x16.F32.BF16 R24, gdesc[UR4], R24, gsb0 ;  /* 0x00e00000041879f0 */ /* 0x000fe20008001818 */
[----:B------:R-:W-:-:S02]  /*c130*/  IMAD.IADD R14, R3, 0x1, R4 ;  /* 0x00000001030e7824 */ /* 0x000fc400078e0204 */
[----:B------:R-:W-:Y:S01]  /*c140*/  IMAD.MOV.U32 R15, RZ, RZ, R9 ;  /* 0x000000ffff0f7224 */ /* 0x000fe200078e0009 */
[----:B------:R-:W-:Y:S01]  /*c150*/  R2UR UR4, R12 ;  /* 0x000000000c0472ca */ /* 0x000fe200000e0000 */
[----:B------:R-:W3:Y:S01]  /*c160*/  LDL.64 R60, [R1+0x90] ;  /* 0x00009000013c7983 */ /* 0x000ee20000100a00 */
[----:B------:R-:W-:Y:S02]  /*c170*/  R2UR UR6, R14 ;  /* 0x000000000e0672ca */ /* 0x000fe400000e0000 */
[----:B------:R-:W-:Y:S02]  /*c180*/  R2UR UR7, R15 ;  /* 0x000000000f0772ca */ /* 0x000fe400000e0000 */
[----:B------:R-:W-:Y:S01]  /*c190*/  R2UR UR5, R13 ;  /* 0x000000000d0572ca */ /* 0x000fe200000e0000 */
[----:B------:R-:W-:Y:S02]  /*c1a0*/  WARPGROUP.DEPBAR.LE gsb0, 0x0 ;  /* 0x00008000000079c5 */ /* 0x000fe40000010000 */
[----:B------:R-:W-:-:S10]  /*c1b0*/  WARPGROUP.ARRIVE ;  /* 0x00000000000079c5 */ /* 0x000fd40000000000 */
[----:B------:R-:W-:Y:S01]  /*c1c0*/  HGMMA.64x64x16.F32.BF16 R24, gdesc[UR4], R24, gsb0 ;  /* 0x00e00000041879f0 */ /* 0x000fe20008001818 */
[C---:B------:R-:W-:Y:S01]  /*c1d0*/  IMAD.IADD R14, R7.reuse, 0x1, R4 ;  /* 0x00000001070e7824 */ /* 0x040fe200078e0204 */
[----:B------:R-:W-:Y:S01]  /*c1e0*/  IADD3 R12, R7, 0xa00, R62 ;  /* 0x00000a00070c7810 */ /* 0x000fe20007ffe03e */
[----:B------:R-:W-:Y:S02]  /*c1f0*/  IMAD.MOV.U32 R13, RZ, RZ, R63 ;  /* 0x000000ffff0d7224 */ /* 0x000fe400078e003f */
[----:B------:R-:W-:Y:S01]  /*c200*/  IMAD.MOV.U32 R15, RZ, RZ, R9 ;  /* 0x000000ffff0f7224 */ /* 0x000fe200078e0009 */
[----:B------:R-:W-:Y:S02]  /*c210*/  R2UR UR6, R14 ;  /* 0x000000000e0672ca */ /* 0x000fe400000e0000 */
[----:B------:R-:W-:Y:S02]  /*c220*/  R2UR UR4, R12 ;  /* 0x000000000c0472ca */ /* 0x000fe400000e0000 */
[----:B------:R-:W-:-:S02]  /*c230*/  R2UR UR7, R15 ;  /* 0x000000000f0772ca */ /* 0x000fc400000e0000 */
[----:B------:R-:W-:Y:S01]  /*c240*/  R2UR UR5, R13 ;  /* 0x000000000d0572ca */ /* 0x000fe200000e0000 */
[----:B------:R-:W-:Y:S02]  /*c250*/  WARPGROUP.DEPBAR.LE gsb0, 0x0 ;  /* 0x00008000000079c5 */ /* 0x000fe40000010000 */
[----:B------:R-:W-:Y:S01]  /*c260*/  WARPGROUP.ARRIVE ;  /* 0x00000000000079c5 */ /* 0x000fe20000000000 */
[C---:B------:R-:W-:Y:S01]  /*c270*/  IMAD.IADD R12, R11.reuse, 0x1, R4 ;  /* 0x000000010b0c7824 */ /* 0x040fe200078e0204 */
[----:B----4-:R-:W-:Y:S01]  /*c280*/  IADD3 R58, R11, 0xa00, R58 ;  /* 0x00000a000b3a7810 */ /* 0x010fe20007ffe03a */
[----:B------:R-:W4:Y:S07]  /*c290*/  LDL.64 R14, [R1+0x90] ;  /* 0x00009000010e7983 */ /* 0x000f2e0000100a00 */
[----:B------:R-:W-:Y:S01]  /*c2a0*/  HGMMA.64x64x16.F32.BF16 R24, gdesc[UR4], R24, gsb0 ;  /* 0x00e00000041879f0 */ /* 0x000fe20008001818 */
[----:B------:R-:W-:Y:S01]  /*c2b0*/  IMAD.MOV.U32 R13, RZ, RZ, R9 ;  /* 0x000000ffff0d7224 */ /* 0x000fe200078e0009 */
[----:B------:R-:W-:-:S02]  /*c2c0*/  R2UR UR6, R12 ;  /* 0x000000000c0672ca */ /* 0x000fc400000e0000 */
[----:B------:R-:W-:Y:S02]  /*c2d0*/  R2UR UR4, R58 ;  /* 0x000000003a0472ca */ /* 0x000fe400000e0000 */
[----:B------:R-:W-:Y:S02]  /*c2e0*/  R2UR UR7, R13 ;  /* 0x000000000d0772ca */ /* 0x000fe400000e0000 */
[----:B------:R-:W-:Y:S01]  /*c2f0*/  R2UR UR5, R59 ;  /* 0x000000003b0572ca */ /* 0x000fe200000e0000 */
[----:B------:R-:W-:Y:S02]  /*c300*/  IMAD.MOV.U32 R4, RZ, RZ, 0x30 ;  /* 0x00000030ff047424 */ /* 0x000fe400078e00ff */
[----:B------:R-:W-:-:S03]  /*c310*/  IMAD.MOV.U32 R13, RZ, RZ, 0xc00 ;  /* 0x00000c00ff0d7424 */ /* 0x000fc600078e00ff */
[----:B------:R-:W-:Y:S02]  /*c320*/  SEL R4, R4, 0x2e, P0 ;  /* 0x0000002e04047807 */ /* 0x000fe40000000000 */
[----:B------:R-:W-:Y:S01]  /*c330*/  SEL R13, R13, 0xb80, P0 ;  /* 0x00000b800d0d7807 */ /* 0x000fe20000000000 */
[----:B------:R-:W-:Y:S02]  /*c340*/  WARPGROUP.DEPBAR.LE gsb0, 0x0 ;  /* 0x00008000000079c5 */ /* 0x000fe40000010000 */
[----:B------:R-:W-:-:S06]  /*c350*/  WARPGROUP.ARRIVE ;  /* 0x00000000000079c5 */ /* 0x000fcc0000000000 */
[----:B------:R-:W-:Y:S01]  /*c360*/  HGMMA.64x64x16.F32.BF16 R24, gdesc[UR4], R24, gsb0 ;  /* 0x00e00000041879f0 */ /* 0x000fe20008001818 */
[----:B------:R-:W-:-:S05]  /*c370*/  IMAD.IADD R4, R4, 0x1, R13 ;  /* 0x0000000104047824 */ /* 0x000fca00078e020d */
[----:B------:R-:W-:Y:S01]  /*c380*/  LOP3.LUT R59, R4, 0xe06, RZ, 0xc0, !PT ;  /* 0x00000e06043b7812 */ /* 0x000fe200078ec0ff */
[----:B------:R-:W-:-:S04]  /*c390*/  IMAD.MOV.U32 R13, RZ, RZ, R65 ;  /* 0x000000ffff0d7224 */ /* 0x000fc800078e0041 */
[----:B------:R-:W-:Y:S02]  /*c3a0*/  IMAD.IADD R12, R59, 0x1, R64 ;  /* 0x000000013b0c7824 */ /* 0x000fe400078e0240 */
        /* <DEDUP_REMOVED lines=9> */
[C---:B--2---:R-:W-:Y:S01]  /*c440*/  IADD3 R20, R3.reuse, 0xc00, R20 ;  /* 0x00000c0003147810 */ /* 0x044fe20007ffe014 */
[----:B------:R-:W2:Y:S07]  /*c450*/  LDL.64 R58, [R1+0x90] ;  /* 0x00009000013a7983 */ /* 0x000eae0000100a00 */
[----:B------:R-:W-:Y:S01]  /*c460*/  HGMMA.64x64x16.F32.BF16 R24, gdesc[UR4], R24, gsb0 ;  /* 0x00e00000041879f0 */ /* 0x000fe20008001818 */
[----:B------:R-:W-:-:S02]  /*c470*/  IMAD.IADD R12, R3, 0x1, R4 ;  /* 0x00000001030c7824 */ /* 0x000fc400078e0204 */
[--C-:B------:R-:W-:Y:S01]  /*c480*/  IMAD.MOV.U32 R13, RZ, RZ, R9.reuse ;  /* 0x000000ffff0d7224 */ /* 0x100fe200078e0009 */
[----:B------:R-:W-:Y:S02]  /*c490*/  R2UR UR4, R20 ;  /* 0x00000000140472ca */ /* 0x000fe400000e0000 */
[----:B------:R-:W-:Y:S02]  /*c4a0*/  R2UR UR6, R12 ;  /* 0x000000000c0672ca */ /* 0x000fe400000e0000 */
[----:B------:R-:W-:Y:S02]  /*c4b0*/  R2UR UR7, R13 ;  /* 0x000000000d0772ca */ /* 0x000fe400000e0000 */
[----:B------:R-:W-:Y:S01]  /*c4c0*/  R2UR UR5, R21 ;  /* 0x00000000150572ca */ /* 0x000fe200000e0000 */
[----:B------:R-:W-:Y:S02]  /*c4d0*/  WARPGROUP.DEPBAR.LE gsb0, 0x0 ;  /* 0x00008000000079c5 */ /* 0x000fe40000010000 */
[----:B------:R-:W-:Y:S01]  /*c4e0*/  WARPGROUP.ARRIVE ;  /* 0x00000000000079c5 */ /* 0x000fe20000000000 */
[C---:B------:R-:W-:Y:S01]  /*c4f0*/  IMAD.IADD R12, R7.reuse, 0x1, R4 ;  /* 0x00000001070c7824 */ /* 0x040fe200078e0204 */
[----:B---3--:R-:W-:Y:S01]  /*c500*/  IADD3 R56, R7, 0xc00, R56 ;  /* 0x00000c0007387810 */ /* 0x008fe20007ffe038 */
[----:B------:R-:W-:Y:S01]  /*c510*/  IMAD.MOV.U32 R13, RZ, RZ, R9 ;  /* 0x000000ffff0d7224 */ /* 0x000fe200078e0009 */
[----:B------:R-:W3:Y:S06]  /*c520*/  LDL.64 R20, [R1+0x90] ;  /* 0x0000900001147983 */ /* 0x000eec0000100a00 */
[----:B------:R-:W-:Y:S01]  /*c530*/  HGMMA.64x64x16.F32.BF16 R24, gdesc[UR4], R24, gsb0 ;  /* 0x00e00000041879f0 */ /* 0x000fe20008001818 */
[----:B------:R-:W-:-:S02]  /*c540*/  R2UR UR6, R12 ;  /* 0x000000000c0672ca */ /* 0x000fc400000e0000 */
[----:B------:R-:W-:Y:S02]  /*c550*/  R2UR UR7, R13 ;  /* 0x000000000d0772ca */ /* 0x000fe400000e0000 */
[----:B------:R-:W-:Y:S02]  /*c560*/  R2UR UR4, R56 ;  /* 0x00000000380472ca */ /* 0x000fe400000e0000 */
[----:B------:R-:W-:Y:S01]  /*c570*/  R2UR UR5, R57 ;  /* 0x00000000390572ca */ /* 0x000fe200000e0000 */
[----:B------:R-:W-:Y:S02]  /*c580*/  WARPGROUP.DEPBAR.LE gsb0, 0x0 ;  /* 0x00008000000079c5 */ /* 0x000fe40000010000 */
[----:B------:R-:W-:Y:S01]  /*c590*/  WARPGROUP.ARRIVE ;  /* 0x00000000000079c5 */ /* 0x000fe20000000000 */
[C---:B------:R-:W-:Y:S01]  /*c5a0*/  IMAD.IADD R12, R11.reuse, 0x1, R4 ;  /* 0x000000010b0c7824 */ /* 0x040fe200078e0204 */
[----:B----4-:R-:W-:Y:S01]  /*c5b0*/  IADD3 R14, R11, 0xc00, R14 ;  /* 0x00000c000b0e7810 */ /* 0x010fe20007ffe00e */
[----:B------:R-:W-:Y:S01]  /*c5c0*/  IMAD.MOV.U32 R13, RZ, RZ, R9 ;  /* 0x000000ffff0d7224 */ /* 0x000fe200078e0009 */
[----:B------:R-:W4:Y:S06]  /*c5d0*/  LDL.64 R56, [R1+0x90] ;  /* 0x0000900001387983 */ /* 0x000f2c0000100a00 */
[----:B------:R-:W-:Y:S01]  /*c5e0*/  HGMMA.64x64x16.F32.BF16 R24, gdesc[UR4], R24, gsb0 ;  /* 0x00e00000041879f0 */ /* 0x000fe20008001818 */
        /* <DEDUP_REMOVED lines=15> */
[----:B------:R-:W-:Y:S01]  /*c6e0*/  IMAD.IADD R14, R8, 0x1, R15 ;  /* 0x00000001080e7824 */ /* 0x000fe200078e020f */
[----:B------:R-:W-:Y:S01]  /*c6f0*/  R2UR UR5, R13 ;  /* 0x000000000d0572ca */ /* 0x000fe200000e0000 */
[----:B------:R-:W-:Y:S01]  /*c700*/  IMAD.MOV.U32 R15, RZ, RZ, R9 ;  /* 0x000000ffff0f7224 */ /* 0x000fe200078e0009 */
[----:B------:R-:W-:Y:S01]  /*c710*/  R2UR UR4, R12 ;  /* 0x000000000c0472ca */ /* 0x000fe200000e0000 */
[----:B------:R-:W4:Y:S01]  /*c720*/  LDL.64 R60, [R1+0x90] ;  /* 0x00009000013c7983 */ /* 0x000f220000100a00 */
[----:B------:R-:W-:Y:S02]  /*c730*/  R2UR UR6, R14 ;  /* 0x000000000e0672ca */ /* 0x000fe400000e0000 */
[----:B------:R-:W-:Y:S01]  /*c740*/  R2UR UR7, R15 ;  /* 0x000000000f0772ca */ /* 0x000fe200000e0000 */
[----:B------:R-:W-:-:S02]  /*c750*/  WARPGROUP.DEPBAR.LE gsb0, 0x0 ;  /* 0x00008000000079c5 */ /* 0x000fc40000010000 */
[----:B------:R-:W-:Y:S01]  /*c760*/  WARPGROUP.ARRIVE ;  /* 0x00000000000079c5 */ /* 0x000fe20000000000 */
[----:B------:R-:W-:Y:S01]  /*c770*/  VIADD R4, R8, 0xe00 ;  /* 0x00000e0008047836 */ /* 0x000fe20000000000 */
[C---:B--2---:R-:W-:Y:S01]  /*c780*/  IADD3 R58, R3.reuse, 0xe00, R58 ;  /* 0x00000e00033a7810 */ /* 0x044fe20007ffe03a */
[----:B------:R-:W-:Y:S01]  /*c790*/  IMAD.MOV.U32 R13, RZ, RZ, R9 ;  /* 0x000000ffff0d7224 */ /* 0x000fe200078e0009 */
[----:B------:R-:W2:Y:S06]  /*c7a0*/  LDL R15, [R1] ;  /* 0x00000000010f7983 */ /* 0x000eac0000100800 */
[----:B------:R-:W-:Y:S01]  /*c7b0*/  HGMMA.64x64x16.F32.BF16 R24, gdesc[UR4], R24, gsb0 ;  /* 0x00e00000041879f0 */ /* 0x000fe20008001818 */
[----:B------:R-:W-:Y:S01]  /*c7c0*/  IMAD.IADD R12, R3, 0x1, R4 ;  /* 0x00000001030c7824 */ /* 0x000fe200078e0204 */
[----:B------:R-:W-:Y:S01]  /*c7d0*/  R2UR UR7, R13 ;  /* 0x000000000d0772ca */ /* 0x000fe200000e0000 */
[----:B------:R0:W5:Y:S01]  /*c7e0*/  LDL R3, [R1+0x1c8] ;  /* 0x0001c80001037983 */ /* 0x0001620000100800 */
[----:B------:R-:W-:-:S02]  /*c7f0*/  R2UR UR4, R58 ;  /* 0x000000003a0472ca */ /* 0x000fc400000e0000 */
[----:B------:R-:W-:Y:S01]  /*c800*/  R2UR UR6, R12 ;  /* 0x000000000c0672ca */ /* 0x000fe200000e0000 */
[----:B------:R0:W5:Y:S01]  /*c810*/  LDL R14, [R1+0xc] ;  /* 0x00000c00010e7983 */ /* 0x0001620000100800 */
[----:B------:R-:W-:Y:S01]  /*c820*/  R2UR UR5, R59 ;  /* 0x000000003b0572ca */ /* 0x000fe200000e0000 */
[----:B------:R-:W-:Y:S02]  /*c830*/  WARPGROUP.DEPBAR.LE gsb0, 0x0 ;  /* 0x00008000000079c5 */ /* 0x000fe40000010000 */
[----:B------:R-:W-:-:S10]  /*c840*/  WARPGROUP.ARRIVE ;  /* 0x00000000000079c5 */ /* 0x000fd40000000000 */
[----:B------:R-:W-:Y:S01]  /*c850*/  HGMMA.64x64x16.F32.BF16 R24, gdesc[UR4], R24, gsb0 ;  /* 0x00e00000041879f0 */ /* 0x000fe20008001818 */
[C---:B------:R-:W-:Y:S01]  /*c860*/  IMAD.IADD R12, R7.reuse, 0x1, R4 ;  /* 0x00000001070c7824 */ /* 0x040fe200078e0204 */
[----:B---3--:R-:W-:Y:S01]  /*c870*/  IADD3 R20, R7, 0xe00, R20 ;  /* 0x00000e0007147810 */ /* 0x008fe20007ffe014 */
[----:B------:R-:W-:Y:S01]  /*c880*/  IMAD.MOV.U32 R13, RZ, RZ, R9 ;  /* 0x000000ffff0d7224 */ /* 0x000fe200078e0009 */
[----:B------:R-:W-:Y:S02]  /*c890*/  R2UR UR5, R21 ;  /* 0x00000000150572ca */ /* 0x000fe400000e0000 */
[----:B------:R-:W-:Y:S02]  /*c8a0*/  R2UR UR6, R12 ;  /* 0x000000000c0672ca */ /* 0x000fe400000e0000 */
[----:B------:R-:W-:Y:S02]  /*c8b0*/  R2UR UR7, R13 ;  /* 0x000000000d0772ca */ /* 0x000fe400000e0000 */
[----:B------:R-:W-:Y:S01]  /*c8c0*/  R2UR UR4, R20 ;  /* 0x00000000140472ca */ /* 0x000fe200000e0000 */
[----:B------:R-:W-:-:S02]  /*c8d0*/  WARPGROUP.DEPBAR.LE gsb0, 0x0 ;  /* 0x00008000000079c5 */ /* 0x000fc40000010000 */
[----:B------:R-:W-:-:S10]  /*c8e0*/  WARPGROUP.ARRIVE ;  /* 0x00000000000079c5 */ /* 0x000fd40000000000 */
[----:B------:R-:W-:Y:S01]  /*c8f0*/  HGMMA.64x64x16.F32.BF16 R24, gdesc[UR4], R24, gsb0 ;  /* 0x00e00000041879f0 */ /* 0x000fe20008001818 */
[C---:B----4-:R-:W-:Y:S01]  /*c900*/  IADD3 R56, R11.reuse, 0xe00, R56 ;  /* 0x00000e000b387810 */ /* 0x050fe20007ffe038 */
[----:B------:R-:W-:Y:S02]  /*c910*/  IMAD.IADD R10, R11, 0x1, R4 ;  /* 0x000000010b0a7824 */ /* 0x000fe400078e0204 */
[----:B------:R-:W-:Y:S01]  /*c920*/  IMAD.MOV.U32 R11, RZ, RZ, R9 ;  /* 0x000000ffff0b7224 */ /* 0x000fe200078e0009 */
[----:B------:R-:W-:Y:S02]  /*c930*/  R2UR UR4, R56 ;  /* 0x00000000380472ca */ /* 0x000fe400000e0000 */
[----:B------:R-:W-:Y:S02]  /*c940*/  R2UR UR6, R10 ;  /* 0x000000000a0672ca */ /* 0x000fe400000e0000 */
[----:B------:R-:W-:Y:S02]  /*c950*/  R2UR UR7, R11 ;  /* 0x000000000b0772ca */ /* 0x000fe400000e0000 */
[----:B------:R-:W-:Y:S01]  /*c960*/  R2UR UR5, R57 ;  /* 0x00000000390572ca */ /* 0x000fe200000e0000 */
[----:B------:R-:W-:-:S02]  /*c970*/  IMAD.MOV.U32 R4, RZ, RZ, 0x40 ;  /* 0x00000040ff047424 */ /* 0x000fc400078e00ff */
        /* <DEDUP_REMOVED lines=8> */
[----:B------:R-:W-:Y:S02]  /*ca00*/  IMAD.MOV.U32 R11, RZ, RZ, R9 ;  /* 0x000000ffff0b7224 */ /* 0x000fe400078e0009 */
[----:B------:R-:W-:Y:S02]  /*ca10*/  IMAD.MOV.U32 R9, RZ, RZ, R61 ;  /* 0x000000ffff097224 */ /* 0x000fe400078e003d */
[----:B------:R-:W-:Y:S02]  /*ca20*/  IMAD.IADD R10, R8, 0x1, R7 ;  /* 0x00000001080a7824 */ /* 0x000fe400078e0207 */
[----:B------:R-:W-:Y:S01]  /*ca30*/  IMAD.IADD R8, R7, 0x1, R60 ;  /* 0x0000000107087824 */ /* 0x000fe200078e023c */
[----:B------:R-:W-:Y:S02]  /*ca40*/  R2UR UR7, R11 ;  /* 0x000000000b0772ca */ /* 0x000fe400000e0000 */
[----:B------:R-:W-:-:S02]  /*ca50*/  R2UR UR6, R10 ;  /* 0x000000000a0672ca */ /* 0x000fc400000e0000 */
[----:B------:R-:W-:Y:S02]  /*ca60*/  R2UR UR4, R8 ;  /* 0x00000000080472ca */ /* 0x000fe400000e0000 */
[----:B------:R-:W-:Y:S01]  /*ca70*/  R2UR UR5, R9 ;  /* 0x00000000090572ca */ /* 0x000fe200000e0000 */
[----:B------:R0:W-:Y:S04]  /*ca80*/  STL [R1+0x68], R0 ;  /* 0x0000680001007387 */ /* 0x0001e80000100800 */
[----:B------:R0:W-:Y:S04]  /*ca90*/  STL [R1+0x68], R0 ;  /* 0x0000680001007387 */ /* 0x0001e80000100800 */
[----:B------:R0:W-:Y:S04]  /*caa0*/  STL [R1+0x68], R0 ;  /* 0x0000680001007387 */ /* 0x0001e80000100800 */
[----:B------:R0:W-:Y:S04]  /*cab0*/  STL [R1+0x68], R0 ;  /* 0x0000680001007387 */ /* 0x0001e80000100800 */
[----:B------:R0:W-:Y:S01]  /*cac0*/  STL [R1+0x68], R0 ;  /* 0x0000680001007387 */ /* 0x0001e20000100800 */
[----:B------:R-:W-:-:S02]  /*cad0*/  WARPGROUP.DEPBAR.LE gsb0, 0x0 ;  /* 0x00008000000079c5 */ /* 0x000fc40000010000 */
[----:B------:R-:W-:-:S06]  /*cae0*/  WARPGROUP.ARRIVE ;  /* 0x00000000000079c5 */ /* 0x000fcc0000000000 */
[----:B------:R-:W-:Y:S01]  /*caf0*/  HGMMA.64x64x16.F32.BF16 R24, gdesc[UR4], R24, gsb0 ;  /* 0x00e00000041879f0 */ /* 0x000fe20008001818 */
        /* <DEDUP_REMOVED lines=24> */
[----:B--2---:R-:W-:-:S03]  /*cc80*/  LOP3.LUT R4, R15, 0x1, RZ, 0xfc, !PT ;  /* 0x000000010f047812 */ /* 0x004fc600078efcff */
[----:B------:R0:W-:Y:S04]  /*cc90*/  STL [R1+0x68], R0 ;  /* 0x0000680001007387 */ /* 0x0001e80000100800 */
[----:B------:R0:W-:Y:S04]  /*cca0*/  STL [R1+0x68], R0 ;  /* 0x0000680001007387 */ /* 0x0001e80000100800 */
[----:B------:R0:W-:Y:S01]  /*ccb0*/  STL [R1+0x68], R0 ;  /* 0x0000680001007387 */ /* 0x0001e20000100800 */
[----:B------:R-:W-:Y:S01]  /*ccc0*/  ISETP.NE.AND P0, PT, R4, 0x3, PT ;  /* 0x000000030400780c */ /* 0x000fe20003f05270 */
[----:B------:R-:W-:-:S02]  /*ccd0*/  WARPGROUP.DEPBAR.LE gsb0, 0x0 ;  /* 0x00008000000079c5 */ /* 0x000fc40000010000 */
[----:B------:R-:W-:Y:S10]  /*cce0*/  BSSY B0, `(.L_x_1948) ;  /* 0x0000003000007945 */ /* 0x000ff40003800000 */
[----:B0-----:R-:W-:Y:S05]  /*ccf0*/  @!P0 BRA `(.L_x_1949) ;  /* 0x0000000000048947 */ /* 0x001fea0003800000 */
[----:B------:R-:W-:Y:S01]  /*cd00*/  BPT.TRAP 0x1 ;  /* 0x000000040000795c */ /* 0x000fe20000300000 */
.L_x_1949:
[----:B------:R-:W-:Y:S05]  /*cd10*/  BSYNC B0 ;  /* 0x0000000000007941 */ /* 0x000fea0003800000 */
.L_x_1948:
[----:B------:R-:W2:Y:S02]  /*cd20*/  LDL.64 R8, [R1+0x20] ;  /* 0x0000200001087983 */ /* 0x000ea40000100a00 */
[----:B--2---:R-:W-:-:S05]  /*cd30*/  MOV R0, R8 ;  /* 0x0000000800007202 */ /* 0x004fca0000000f00 */
[----:B-----5:R-:W-:-:S05]  /*cd40*/  IMAD R3, R3, 0x8, R0 ;  /* 0x0000000803037824 */ /* 0x020fca00078e0200 */
[----:B------:R-:W-:-:S04]  /*cd50*/  PRMT R3, R14, 0x654, R3 ;  /* 0x000006540e037816 */ /* 0x000fc80000000003 */
[----:B------:R0:W-:Y:S01]  /*cd60*/  SYNCS.ARRIVE.TRANS64.RED.A1T0 RZ, [R3+URZ], RZ ;  /* 0x000000ff03ff79a7 */ /* 0x0001e2000810043f */
[----:B------:R-:W2:Y:S04]  /*cd70*/  LDL.64 R56, [R1+0x100] ;  /* 0x0001000001387983 */ /* 0x000ea80000100a00 */
[----:B------:R-:W3:Y:S04]  /*cd80*/  LDL R0, [R1+0xcc] ;  /* 0x0000cc0001007983 */ /* 0x000ee80000100800 */
[----:B------:R-:W4:Y:S04]  /*cd90*/  LDL.64 R20, [R1+0xf0] ;  /* 0x0000f00001147983 */ /* 0x000f280000100a00 */
[----:B0-----:R-:W4:Y:S04]  /*cda0*/  LDL R3, [R1+0x50] ;  /* 0x0000500001037983 */ /* 0x001f280000100800 */
[----:B------:R-:W4:Y:S04]  /*cdb0*/  LDL R4, [R1+0xf8] ;  /* 0x0000f80001047983 */ /* 0x000f280000100800 */
[----:B------:R-:W4:Y:S04]  /*cdc0*/  LDL.128 R8, [R1+0xd0] ;  /* 0x0000d00001087983 */ /* 0x000f280000100c00 */
[----:B------:R-:W4:Y:S04]  /*cdd0*/  LDL.128 R12, [R1+0xe0] ;  /* 0x0000e000010c7983 */ /* 0x000f280000100c00 */
[----:B--2---:R-:W2:Y:S01]  /*cde0*/  LD.E R56, desc[UR36][R56.64] ;  /* 0x0000002438387980 */ /* 0x004ea2000c101900 */
[----:B---3--:R-:W-:-:S02]  /*cdf0*/  SHF.R.S32.HI R7, RZ, 0x1f, R0 ;  /* 0x0000001fff077819 */ /* 0x008fc40000011400 */
[----:B----4-:R-:W-:Y:S01]  /*ce00*/  ISETP.NE.AND P0, PT, R20, 0x1, PT ;  /* 0x000000011400780c */ /* 0x010fe20003f05270 */
[----:B------:R-:W-:Y:S01]  /*ce10*/  BSSY B0, `(.L_x_1950) ;  /* 0x000007d000007945 */ /* 0x000fe20003800000 */
[----:B------:R-:W-:Y:S01]  /*ce20*/  ISETP.GE.AND P1, PT, R13, 0x1, PT ;  /* 0x000000010d00780c */ /* 0x000fe20003f26270 */
[----:B--2---:R-:W-:-:S04]  /*ce30*/  FMUL.FTZ R29, R29, R56 ;  /* 0x000000381d1d7220 */ /* 0x004fc80000410000 */
[----:B------:R0:W1:Y:S02]  /*ce40*/  MUFU.TANH R57, R29 ;  /* 0x0000001d00397308 */ /* 0x0000640000002400 */
[----:B0-----:R-:W-:-:S04]  /*ce50*/  LEA.HI R29, R7, R0, RZ, 0x7 ;  /* 0x00000000071d7211 */ /* 0x001fc800078f38ff */
[----:B------:R-:W-:Y:S01]  /*ce60*/  LOP3.LUT R29, R29, 0xffffff80, RZ, 0xc0, !PT ;  /* 0xffffff801d1d7812 */ /* 0x000fe200078ec0ff */
[-C--:B------:R-:W-:Y:S01]  /*ce70*/  FMUL.FTZ R30, R30, R56.reuse ;  /* 0x000000381e1e7220 */ /* 0x080fe20000410000 */
[----:B------:R-:W-:-:S03]  /*ce80*/  FMUL.FTZ R33, R33, R56 ;  /* 0x0000003821217220 */ /* 0x000fc60000410000 */
[----:B------:R-:W-:Y:S01]  /*ce90*/  IMAD.IADD R29, R0, 0x1, -R29 ;  /* 0x00000001001d7824 */ /* 0x000fe200078e0a1d */
[----:B------:R0:W2:Y:S01]  /*cea0*/  MUFU.TANH R58, R30 ;  /* 0x0000001e003a7308 */ /* 0x0000a20000002400 */
[-C--:B------:R-:W-:Y:S01]  /*ceb0*/  FMUL.FTZ R31, R31, R56.reuse ;  /* 0x000000381f1f7220 */ /* 0x080fe20000410000 */
[----:B------:R-:W-:-:S06]  /*cec0*/  FMUL.FTZ R32, R32, R56 ;  /* 0x0000003820207220 */ /* 0x000fcc0000410000 */
[----:B------:R3:W4:Y:S01]  /*ced0*/  MUFU.TANH R61, R33 ;  /* 0x00000021003d7308 */ /* 0x0007220000002400 */
[----:B0-----:R-:W-:-:S07]  /*cee0*/  SHF.R.S32.HI R30, RZ, 0x1f, R29 ;  /* 0x0000001fff1e7819 */ /* 0x001fce000001141d */
[----:B------:R0:W1:Y:S01]  /*cef0*/  MUFU.TANH R59, R31 ;  /* 0x0000001f003b7308 */ /* 0x0000620000002400 */
[----:B---3--:R-:W-:-:S04]  /*cf00*/  LEA.HI R33, R7, R0, RZ, 0x2 ;  /* 0x0000000007217211 */ /* 0x008fc800078f10ff */
[----:B------:R-:W-:Y:S02]  /*cf10*/  LOP3.LUT R33, R33, 0xfffffffc, RZ, 0xc0, !PT ;  /* 0xfffffffc21217812 */ /* 0x000fe400078ec0ff */
[-C--:B0-----:R-:W-:Y:S01]  /*cf20*/  LEA.HI R31, R30, R29.reuse, RZ, 0x2 ;  /* 0x0000001d1e1f7211 */ /* 0x081fe200078f10ff */
[----:B------:R0:W3:Y:S03]  /*cf30*/  MUFU.TANH R60, R32 ;  /* 0x00000020003c7308 */ /* 0x0000e60000002400 */
[----:B------:R-:W-:Y:S01]  /*cf40*/  SHF.R.S32.HI R7, RZ, 0x2, R31 ;  /* 0x00000002ff077819 */ /* 0x000fe2000001141f */
[----:B------:R-:W-:Y:S01]  /*cf50*/  IMAD.IADD R33, R0, 0x1, -R33 ;  /* 0x0000000100217824 */ /* 0x000fe200078e0a21 */
[----:B------:R-:W-:Y:S02]  /*cf60*/  LEA.HI R30, R30, R29, RZ, 0x5 ;  /* 0x0000001d1e1e7211 */ /* 0x000fe400078f28ff */
[----:B0-----:R-:W-:-:S04]  /*cf70*/  SHF.R.S32.HI R32, RZ, 0x1f, R31 ;  /* 0x0000001fff207819 */ /* 0x001fc8000001141f */
[----:B------:R-:W-:Y:S02]  /*cf80*/  LEA.HI R32, R32, R7, RZ, 0x3 ;  /* 0x0000000720207211 */ /* 0x000fe400078f18ff */
[----:B------:R-:W-:Y:S02]  /*cf90*/  SHF.R.S32.HI R30, RZ, 0x5, R30 ;  /* 0x00000005ff1e7819 */ /* 0x000fe4000001141e */
[----:B------:R-:W-:Y:S02]  /*cfa0*/  LOP3.LUT R32, R32, 0xfffffff8, RZ, 0xc0, !PT ;  /* 0xfffffff820207812 */ /* 0x000fe400078ec0ff */
[----:B------:R-:W-:Y:S01]  /*cfb0*/  LEA.HI R0, R33, R33, RZ, 0x1 ;  /* 0x0000002121007211 */ /* 0x000fe200078f08ff */
[----:B------:R-:W-:Y:S02]  /*cfc0*/  IMAD R3, R3, 0x4, R30 ;  /* 0x0000000403037824 */ /* 0x000fe400078e021e */
[----:B------:R-:W-:Y:S01]  /*cfd0*/  IMAD.IADD R32, R7, 0x1, -R32 ;  /* 0x0000000107207824 */ /* 0x000fe200078e0a20 */
[----:B------:R-:W-:-:S03]  /*cfe0*/  LOP3.LUT R0, R0, 0x1ffffffe, RZ, 0xc0, !PT ;  /* 0x1ffffffe00007812 */ /* 0x000fc600078ec0ff */
[----:B------:R-:W-:Y:S02]  /*cff0*/  IMAD.U32 R3, R3, 0x10, R32 ;  /* 0x0000001003037824 */ /* 0x000fe400078e0020 */
[----:B------:R-:W-:-:S04]  /*d000*/  IMAD.IADD R0, R33, 0x1, -R0 ;  /* 0x0000000121007824 */ /* 0x000fc800078e0a00 */
[----:B------:R-:W-:-:S04]  /*d010*/  IMAD R20, R0, 0x8, R3 ;  /* 0x0000000800147824 */ /* 0x000fc800078e0203 */
[----:B------:R-:W-:-:S04]  /*d020*/  @P0 IMAD.HI.U32 R21, R20, R21, RZ ;  /* 0x0000001514150227 */ /* 0x000fc800078e00ff */
[----:B------:R-:W-:Y:S01]  /*d030*/  IMAD.MOV.U32 R0, RZ, RZ, -0x40 ;  /* 0xffffffc0ff007424 */ /* 0x000fe200078e00ff */
[----:B------:R-:W-:-:S03]  /*d040*/  @P0 SHF.R.U32.HI R20, RZ, R4, R21 ;  /* 0x00000004ff140219 */ /* 0x000fc60000011615 */
[----:B------:R-:W-:Y:S01]  /*d050*/  IMAD R4, R177, R0, 0x41 ;  /* 0x00000041b1047424 */ /* 0x000fe200078e0200 */
[----:B------:R-:W-:Y:S01]  /*d060*/  LOP3.LUT R0, R31, 0x7ffffffc, RZ, 0xc0, !PT ;  /* 0x7ffffffc1f007812 */ /* 0x000fe200078ec0ff */
[----:B------:R-:W0:Y:S01]  /*d070*/  SHFL.IDX PT, R62, R20, RZ, 0x1c1f ;  /* 0x001c1fff143e7589 */ /* 0x000e2200000e0000 */
        /* <DEDUP_REMOVED lines=25> */
[----:B------:R-:W-:-:S02]  /*d210*/  IMAD.IADD R0, R29, 0x1, -R0 ;  /* 0x000000011d007824 */ /* 0x000fc400078e0a00 */
[-C--:B------:R-:W-:Y:S01]  /*d220*/  FMUL.FTZ R55, R55, R56.reuse ;  /* 0x0000003837377220 */ /* 0x080fe20000410000 */
[----:B------:R-:W-:Y:S02]  /*d230*/  IMAD.IADD R3, R9, 0x1, R4 ;  /* 0x0000000109037824 */ /* 0x000fe400078e0204 */
[----:B------:R-:W-:Y:S01]  /*d240*/  FMUL.FTZ R51, R51, R56 ;  /* 0x0000003833337220 */ /* 0x000fe20000410000 */
[----:B------:R-:W-:Y:S01]  /*d250*/  LEA R30, R177, 0xffffffc0, 0x6 ;  /* 0xffffffc0b11e7811 */ /* 0x000fe200078e30ff */
[----:B------:R-:W-:Y:S01]  /*d260*/  IMAD R7, R0, -0x2, R3 ;  /* 0xfffffffe00077824 */ /* 0x000fe200078e0203 */
[----:B------:R-:W0:Y:S03]  /*d270*/  MUFU.TANH R24, R24 ;  /* 0x0000001800187308 */ /* 0x000e260000002400 */
[----:B------:R-:W-:Y:S02]  /*d280*/  IMAD.IADD R3, R9, 0x1, -R30 ;  /* 0x0000000109037824 */ /* 0x000fe400078e0a1e */
[----:B------:R-:W-:Y:S01]  /*d290*/  IMAD.IADD R4, R7, 0x1, -R8 ;  /* 0x0000000107047824 */ /* 0x000fe200078e0a08 */
[----:B------:R-:W-:-:S02]  /*d2a0*/  LOP3.LUT R7, RZ, R10, RZ, 0x33, !PT ;  /* 0x0000000aff077212 */ /* 0x000fc400078e33ff */
[----:B------:R-:W0:Y:S01]  /*d2b0*/  MUFU.TANH R25, R25 ;  /* 0x0000001900197308 */ /* 0x000e220000002400 */
[----:B------:R-:W-:-:S07]  /*d2c0*/  IMAD R21, R0, -0x2, R3 ;  /* 0xfffffffe00157824 */ /* 0x000fce00078e0203 */
[----:B------:R-:W0:Y:S01]  /*d2d0*/  MUFU.TANH R26, R26 ;  /* 0x0000001a001a7308 */ /* 0x000e220000002400 */
[----:B------:R-:W-:-:S07]  /*d2e0*/  IMAD.IADD R56, R4, 0x1, R11 ;  /* 0x0000000104387824 */ /* 0x000fce00078e020b */
        /* <DEDUP_REMOVED lines=20> */
[----:B------:R-:W0:Y:S08]  /*d430*/  MUFU.TANH R52, R52 ;  /* 0x0000003400347308 */ /* 0x000e300000002400 */
[----:B------:R-:W0:Y:S08]  /*d440*/  MUFU.TANH R53, R53 ;  /* 0x0000003500357308 */ /* 0x000e300000002400 */
[----:B------:R-:W1:Y:S08]  /*d450*/  MUFU.TANH R54, R54 ;  /* 0x0000003600367308 */ /* 0x000e700000002400 */
[----:B------:R-:W1:Y:S01]  /*d460*/  MUFU.TANH R55, R55 ;  /* 0x0000003700377308 */ /* 0x000e620000002400 */
[----:B------:R-:W-:Y:S01]  /*d470*/  IMAD.IADD R11, R4, 0x1, R7 ;  /* 0x00000001040b7824 */ /* 0x000fe200078e0207 */
[----:B0-----:R-:W-:Y:S01]  /*d480*/  VIADDMNMX R4, R62, R56, R21, PT ;  /* 0x000000383e047246 */ /* 0x001fe20003800115 */
[----:B------:R-:W-:-:S02]  /*d490*/  IMAD.IADD R12, R12, 0x1, -R30 ;  /* 0x000000010c0c7824 */ /* 0x000fc400078e0a1e */
[----:B------:R-:W-:Y:S01]  /*d4a0*/  IMAD.IADD R3, R11, 0x1, R62 ;  /* 0x000000010b037824 */ /* 0x000fe200078e023e */
[----:B--234-:R-:W-:Y:S06]  /*d4b0*/  @!P1 BRA `(.L_x_1951) ;  /* 0x0000000000489947 */ /* 0x01cfec0003800000 */
[----:B------:R-:W-:Y:S01]  /*d4c0*/  IADD3 R7, -R8, R9, R62 ;  /* 0x0000000908077210 */ /* 0x000fe20007ffe13e */
[----:B------:R-:W-:Y:S03]  /*d4d0*/  BSSY B1, `(.L_x_1952) ;  /* 0x000000c000017945 */ /* 0x000fe60003800000 */
[----:B------:R-:W-:-:S13]  /*d4e0*/  ISETP.GT.AND P0, PT, R7, -0x1, PT ;  /* 0xffffffff0700780c */ /* 0x000fda0003f04270 */
[----:B------:R-:W-:Y:S05]  /*d4f0*/  @P0 BRA `(.L_x_1953) ;  /* 0x0000000000180947 */ /* 0x000fea0003800000 */
[----:B------:R-:W-:Y:S02]  /*d500*/  ISETP.NE.AND P0, PT, R13, 0x1, PT ;  /* 0x000000010d00780c */ /* 0x000fe40003f05270 */
[----:B------:R-:W-:-:S11]  /*d510*/  LOP3.LUT R7, RZ, R7, RZ, 0x33, !PT ;  /* 0x00000007ff077212 */ /* 0x000fd600078e33ff */
[----:B------:R-:W-:-:S05]  /*d520*/  @P0 IMAD.HI.U32 R10, R7, R14, RZ ;  /* 0x0000000e070a0227 */ /* 0x000fca00078e00ff */
[----:B------:R-:W-:-:S04]  /*d530*/  @P0 SHF.R.U32.HI R7, RZ, R15, R10 ;  /* 0x0000000fff070219 */ /* 0x000fc8000001160a */
[----:B------:R-:W-:Y:S01]  /*d540*/  LOP3.LUT R7, RZ, R7, RZ, 0x33, !PT ;  /* 0x00000007ff077212 */ /* 0x000fe200078e33ff */
[----:B------:R-:W-:Y:S06]  /*d550*/  BRA `(.L_x_1954) ;  /* 0x00000000000c7947 */ /* 0x000fec0003800000 */
.L_x_1953:
[----:B------:R-:W-:-:S13]  /*d560*/  ISETP.NE.AND P0, PT, R13, 0x1, PT ;  /* 0x000000010d00780c */ /* 0x000fda0003f05270 */
[----:B------:R-:W-:-:S05]  /*d570*/  @P0 IMAD.HI.U32 R10, R7, R14, RZ ;  /* 0x0000000e070a0227 */ /* 0x000fca00078e00ff */
[----:B------:R-:W-:-:S07]  /*d580*/  @P0 SHF.R.U32.HI R7, RZ, R15, R10 ;  /* 0x0000000fff070219 */ /* 0x000fce000001160a */
.L_x_1954:
[----:B------:R-:W-:Y:S05]  /*d590*/  BSYNC B1 ;  /* 0x0000000000017941 */ /* 0x000fea0003800000 */
.L_x_1952:
[----:B------:R-:W-:-:S04]  /*d5a0*/  IMAD R7, R7, R13, -R30 ;  /* 0x0000000d07077224 */ /* 0x000fc800078e0a1e */
[----:B------:R-:W-:-:S05]  /*d5b0*/  IMAD R10, R0, -0x2, R7 ;  /* 0xfffffffe000a7824 */ /* 0x000fca00078e0207 */
[----:B------:R-:W-:Y:S02]  /*d5c0*/  VIMNMX R3, R3, R10, !PT ;  /* 0x0000000a03037248 */ /* 0x000fe40007fe0100 */
[----:B------:R-:W-:-:S07]  /*d5d0*/  VIADDMNMX R4, R10, R13, R4, PT ;  /* 0x0000000d0a047246 */ /* 0x000fce0003800104 */
.L_x_1951:
[----:B------:R-:W-:Y:S05]  /*d5e0*/  BSYNC B0 ;  /* 0x0000000000007941 */ /* 0x000fea0003800000 */
.L_x_1950:
[C---:B------:R-:W-:Y:S01]  /*d5f0*/  ISETP.GE.AND P1, PT, R12.reuse, 0x9, PT ;  /* 0x000000090c00780c */ /* 0x040fe20003f26270 */
[----:B------:R-:W0:Y:S01]  /*d600*/  SHFL.IDX PT, R20, R20, 0x1, 0x1c1f ;  /* 0x003c1f0014147f89 */ /* 0x000e2200000e0000 */
[----:B------:R-:W-:Y:S01]  /*d610*/  ISETP.GE.AND P0, PT, R12, 0x2, PT ;  /* 0x000000020c00780c */ /* 0x000fe20003f06270 */
[----:B------:R-:W-:Y:S01]  /*d620*/  BSSY B0, `(.L_x_1955) ;  /* 0x000005f000007945 */ /* 0x000fe20003800000 */
[C---:B------:R-:W-:Y:S02]  /*d630*/  ISETP.GT.AND P2, PT, R3.reuse, 0x8, !P1 ;  /* 0x000000080300780c */ /* 0x040fe40004f44270 */
[----:B------:R-:W-:Y:S02]  /*d640*/  ISETP.GT.AND P3, PT, R3, 0x1, !P0 ;  /* 0x000000010300780c */ /* 0x000fe40004764270 */
[----:B------:R-:W-:Y:S02]  /*d650*/  ISETP.LT.OR P2, PT, R4, 0x9, P2 ;  /* 0x000000090400780c */ /* 0x000fe40001741670 */
[----:B------:R-:W-:-:S02]  /*d660*/  ISETP.GE.AND P4, PT, R12, 0x11, PT ;  /* 0x000000110c00780c */ /* 0x000fc40003f86270 */
[----:B------:R-:W-:Y:S02]  /*d670*/  FSEL R158, R28, -INF , !P2 ;  /* 0xff8000001c9e7808 */ /* 0x000fe40005000000 */
[----:B------:R-:W-:Y:S02]  /*d680*/  ISETP.LT.OR P3, PT, R4, 0x2, P3 ;  /* 0x000000020400780c */ /* 0x000fe40001f61670 */
[----:B------:R-:W-:Y:S02]  /*d690*/  ISETP.GT.AND P2, PT, R3, 0x10, !P4 ;  /* 0x000000100300780c */ /* 0x000fe40006744270 */
[----:B------:R-:W-:Y:S02]  /*d6a0*/  ISETP.GE.AND P5, PT, R12, 0xa, PT ;  /* 0x0000000a0c00780c */ /* 0x000fe40003fa6270 */
[----:B------:R-:W-:Y:S02]  /*d6b0*/  FSEL R62, R25, -INF , !P3 ;  /* 0xff800000193e7808 */ /* 0x000fe40005800000 */
[----:B------:R-:W-:-:S02]  /*d6c0*/  P2R R29, PR, RZ, 0x10 ;  /* 0x00000010ff1d7803 */ /* 0x000fc40000000000 */
[----:B------:R-:W-:Y:S02]  /*d6d0*/  ISETP.LT.OR P2, PT, R4, 0x11, P2 ;  /* 0x000000110400780c */ /* 0x000fe40001741670 */
[C---:B------:R-:W-:Y:S02]  /*d6e0*/  ISETP.GT.AND P3, PT, R3.reuse, 0x9, !P5 ;  /* 0x000000090300780c */ /* 0x040fe40006f64270 */
[----:B------:R-:W-:Y:S02]  /*d6f0*/  ISETP.GE.AND P4, PT, R12, 0x12, PT ;  /* 0x000000120c00780c */ /* 0x000fe40003f86270 */
[----:B------:R-:W-:Y:S02]  /*d700*/  FSEL R60, R60, -INF , !P2 ;  /* 0xff8000003c3c7808 */ /* 0x000fe40005000000 */
[----:B------:R-:W-:Y:S02]  /*d710*/  ISETP.LT.OR P3, PT, R4, 0xa, P3 ;  /* 0x0000000a0400780c */ /* 0x000fe40001f61670 */
[----:B------:R-:W-:-:S02]  /*d720*/  ISETP.GT.AND P2, PT, R3, 0x11, !P4 ;  /* 0x000000110300780c */ /* 0x000fc40006744270 */
[----:B-1----:R-:W-:Y:S02]  /*d730*/  FSEL R64, R57, -INF , !P3 ;  /* 0xff80000039407808 */ /* 0x002fe40005800000 */
[----:B------:R-:W-:Y:S02]  /*d740*/  ISETP.LT.OR P2, PT, R4, 0x12, P2 ;  /* 0x000000120400780c */ /* 0x000fe40001741670 */
[----:B------:R-:W-:Y:S02]  /*d750*/  ISETP.GE.AND P3, PT, R12, 0x19, PT ;  /* 0x000000190c00780c */ /* 0x000fe40003f66270 */
[----:B------:R-:W-:Y:S02]  /*d760*/  FSEL R66, R61, -INF , !P2 ;  /* 0xff8000003d427808 */ /* 0x000fe40005000000 */
[----:B------:R-:W-:Y:S02]  /*d770*/  ISETP.GT.AND P2, PT, R3, 0x18, !P3 ;  /* 0x000000180300780c */ /* 0x000fe40005f44270 */
[----:B------:R-:W-:-:S02]  /*d780*/  P2R R31, PR, RZ, 0x8 ;  /* 0x00000008ff1f7803 */ /* 0x000fc40000000000 */
[----:B------:R-:W-:Y:S02]  /*d790*/  ISETP.LT.OR P2, PT, R4, 0x19, P2 ;  /* 0x000000190400780c */ /* 0x000fe40001741670 */
[----:B------:R-:W-:Y:S02]  /*d7a0*/  ISETP.GE.AND P3, PT, R12, 0x1a, PT ;  /* 0x0000001a0c00780c */ /* 0x000fe40003f66270 */
[----:B------:R-:W-:Y:S02]  /*d7b0*/  FSEL R162, R36, -INF , !P2 ;  /* 0xff80000024a27808 */ /* 0x000fe40005000000 */
[----:B------:R-:W-:Y:S02]  /*d7c0*/  ISETP.GT.AND P2, PT, R3, 0x19, !P3 ;  /* 0x000000190300780c */ /* 0x000fe40005f44270 */
[----:B------:R-:W-:Y:S02]  /*d7d0*/  P2R R33, PR, RZ, 0x8 ;  /* 0x00000008ff217803 */ /* 0x000fe40000000000 */
[----:B------:R-:W-:-:S02]  /*d7e0*/  ISETP.LT.OR P2, PT, R4, 0x1a, P2 ;  /* 0x0000001a0400780c */ /* 0x000fc40001741670 */
[----:B------:R-:W-:Y:S02]  /*d7f0*/  ISETP.GE.AND P3, PT, R12, 0x21, PT ;  /* 0x000000210c00780c */ /* 0x000fe40003f66270 */
[----:B------:R-:W-:Y:S02]  /*d800*/  FSEL R68, R37, -INF , !P2 ;  /* 0xff80000025447808 */ /* 0x000fe40005000000 */
[----:B------:R-:W-:Y:S02]  /*d810*/  ISETP.GT.AND P2, PT, R3, 0x20, !P3 ;  /* 0x000000200300780c */ /* 0x000fe40005f44270 */
[----:B------:R-:W-:Y:S02]  /*d820*/  P2R R36, PR, RZ, 0x8 ;  /* 0x00000008ff247803 */ /* 0x000fe40000000000 */
[----:B------:R-:W-:Y:S02]  /*d830*/  ISETP.LT.OR P2, PT, R4, 0x21, P2 ;  /* 0x000000210400780c */ /* 0x000fe40001741670 */
[----:B------:R-:W-:-:S02]  /*d840*/  ISETP.GE.AND P3, PT, R12, 0x22, PT ;  /* 0x000000220c00780c */ /* 0x000fc40003f66270 */
[----:B------:R-:W-:Y:S02]  /*d850*/  FSEL R40, R40, -INF , !P2 ;  /* 0xff80000028287808 */ /* 0x000fe40005000000 */
[----:B------:R-:W-:Y:S02]  /*d860*/  ISETP.GT.AND P2, PT, R3, 0x21, !P3 ;  /* 0x000000210300780c */ /* 0x000fe40005f44270 */
[----:B------:R-:W-:Y:S02]  /*d870*/  P2R R37, PR, RZ, 0x8 ;  /* 0x00000008ff257803 */ /* 0x000fe40000000000 */
[----:B------:R-:W-:Y:S02]  /*d880*/  ISETP.LT.OR P2, PT, R4, 0x22, P2 ;  /* 0x000000220400780c */ /* 0x000fe40001741670 */
[----:B------:R-:W-:Y:S02]  /*d890*/  ISETP.GE.AND P3, PT, R12, 0x29, PT ;  /* 0x000000290c00780c */ /* 0x000fe40003f66270 */
[----:B------:R-:W-:-:S02]  /*d8a0*/  FSEL R70, R41, -INF , !P2 ;  /* 0xff80000029467808 */ /* 0x000fc40005000000 */
[----:B------:R-:W-:Y:S02]  /*d8b0*/  ISETP.GT.AND P2, PT, R3, 0x28, !P3 ;  /* 0x000000280300780c */ /* 0x000fe40005f44270 */
[----:B------:R-:W-:Y:S02]  /*d8c0*/  P2R R41, PR, RZ, 0x8 ;  /* 0x00000008ff297803 */ /* 0x000fe40000000000 */
[----:B------:R-:W-:Y:S02]  /*d8d0*/  ISETP.LT.OR P2, PT, R4, 0x29, P2 ;  /* 0x000000290400780c */ /* 0x000fe40001741670 */
[----:B------:R-:W-:Y:S02]  /*d8e0*/  P2R R28, PR, RZ, 0x10 ;  /* 0x00000010ff1c7803 */ /* 0x000fe40000000000 */
[----:B------:R-:W-:Y:S02]  /*d8f0*/  FSEL R44, R44, -INF , !P2 ;  /* 0xff8000002c2c7808 */ /* 0x000fe40005000000 */
[----:B------:R-:W-:-:S02]  /*d900*/  ISETP.GE.AND P2, PT, R12, 0x2a, PT ;  /* 0x0000002a0c00780c */ /* 0x000fc40003f46270 */
[----:B------:R-:W-:Y:S02]  /*d910*/  P2R R25, PR, RZ, 0x20 ;  /* 0x00000020ff197803 */ /* 0x000fe40000000000 */
[----:B------:R-:W-:-:S04]  /*d920*/  ISETP.GT.AND P3, PT, R3, 0x29, !P2 ;  /* 0x000000290300780c */ /* 0x000fc80005764270 */
[----:B------:R-:W-:-:S04]  /*d930*/  ISETP.LT.OR P3, PT, R4, 0x2a, P3 ;  /* 0x0000002a0400780c */ /* 0x000fc80001f61670 */
[----:B------:R-:W-:Y:S02]  /*d940*/  FSEL R72, R45, -INF , !P3 ;  /* 0xff8000002d487808 */ /* 0x000fe40005800000 */
[----:B------:R-:W-:-:S04]  /*d950*/  ISETP.GE.AND P3, PT, R12, 0x31, PT ;  /* 0x000000310c00780c */ /* 0x000fc80003f66270 */
        /* <DEDUP_REMOVED lines=12> */
[----:B------:R-:W-:Y:S02]  /*da20*/  P2R R10, PR, RZ, 0x40 ;  /* 0x00000040ff0a7803 */ /* 0x000fe40000000000 */
[----:B------:R-:W-:-:S04]  /*da30*/  ISETP.GT.AND P6, PT, R3, RZ, !P6 ;  /* 0x000000ff0300720c */ /* 0x000fc800077c4270 */
[----:B------:R-:W-:-:S04]  /*da40*/  ISETP.LT.OR P6, PT, R4, 0x1, P6 ;  /* 0x000000010400780c */ /* 0x000fc800037c1670 */
[----:B------:R-:W-:Y:S02]  /*da50*/  FSEL R156, R24, -INF , !P6 ;  /* 0xff800000189c7808 */ /* 0x000fe40007000000 */
[----:B------:R-:W-:-:S04]  /*da60*/  ISETP.GE.AND P6, PT, R12, 0x3a, PT ;  /* 0x0000003a0c00780c */ /* 0x000fc80003fc6270 */
[----:B------:R-:W-:Y:S02]  /*da70*/  P2R R45, PR, RZ, 0x40 ;  /* 0x00000040ff2d7803 */ /* 0x000fe40000000000 */
[----:B------:R-:W-:Y:S01]  /*da80*/  ISETP.GT.AND P6, PT, R3, 0x39, !P6 ;  /* 0x000000390300780c */ /* 0x000fe200077c4270 */
[----:B0-----:R-:W-:-:S03]  /*da90*/  IMAD.IADD R3, R11, 0x1, R20 ;  /* 0x000000010b037824 */ /* 0x001fc600078e0214 */
[----:B------:R-:W-:Y:S02]  /*daa0*/  ISETP.LT.OR P6, PT, R4, 0x3a, P6 ;  /* 0x0000003a0400780c */ /* 0x000fe400037c1670 */
[----:B------:R-:W-:Y:S02]  /*dab0*/  VIADDMNMX R4, R20, R56, R21, PT ;  /* 0x0000003814047246 */ /* 0x000fe40003800115 */
[----:B------:R-:W-:Y:S02]  /*dac0*/  FSEL R76, R53, -INF , !P6 ;  /* 0xff800000354c7808 */ /* 0x000fe40007000000 */
[----:B------:R-:W-:-:S13]  /*dad0*/  ISETP.GE.AND P6, PT, R13, 0x1, PT ;  /* 0x000000010d00780c */ /* 0x000fda0003fc6270 */
[----:B------:R-:W-:Y:S05]  /*dae0*/  @!P6 BRA `(.L_x_1956) ;  /* 0x000000000048e947 */ /* 0x000fea0003800000 */
        /* <DEDUP_REMOVED lines=10> */
.L_x_1958:
[----:B------:R-:W-:-:S13]  /*db90*/  ISETP.NE.AND P6, PT, R13, 0x1, PT ;  /* 0x000000010d00780c */ /* 0x000fda0003fc5270 */
[----:B------:R-:W-:-:S05]  /*dba0*/  @P6 IMAD.HI.U32 R14, R8, R14, RZ ;  /* 0x0000000e080e6227 */ /* 0x000fca00078e00ff */
[----:B------:R-:W-:-:S07]  /*dbb0*/  @P6 SHF.R.U32.HI R8, RZ, R15, R14 ;  /* 0x0000000fff086219 */ /* 0x000fce000001160e */
.L_x_1959:
[----:B------:R-:W-:Y:S05]  /*dbc0*/  BSYNC B1 ;  /* 0x0000000000017941 */ /* 0x000fea0003800000 */
.L_x_1957:
[----:B------:R-:W-:-:S04]  /*dbd0*/  IMAD R7, R8, R13, -R30 ;  /* 0x0000000d08077224 */ /* 0x000fc800078e0a1e */
[----:B------:R-:W-:-:S05]  /*dbe0*/  IMAD R0, R0, -0x2, R7 ;  /* 0xfffffffe00007824 */ /* 0x000fca00078e0207 */
[----:B------:R-:W-:Y:S02]  /*dbf0*/  VIADDMNMX R4, R0, R13, R4, PT ;  /* 0x0000000d00047246 */ /* 0x000fe40003800104 */
[----:B------:R-:W-:-:S07]  /*dc00*/  VIMNMX R3, R3, R0, !PT ;  /* 0x0000000003037248 */ /* 0x000fce0007fe0100 */
.L_x_1956:
[----:B------:R-:W-:Y:S05]  /*dc10*/  BSYNC B0 ;  /* 0x0000000000007941 */ /* 0x000fea0003800000 */
.L_x_1955:
[----:B------:R-:W-:Y:S01]  /*dc20*/  ISETP.GT.AND P0, PT, R3, 0x1, !P0 ;  /* 0x000000010300780c */ /* 0x000fe20004704270 */
[----:B------:R-:W-:Y:S01]  /*dc30*/  BAR.SYNC.DEFER_BLOCKING 0xf, 0x100 ;  /* 0x03c4000000007b1d */ /* 0x000fe20000010000 */
[----:B------:R-:W-:Y:S02]  /*dc40*/  FMNMX.FTZ R0, R156, R62, !PT ;  /* 0x0000003e9c007209 */ /* 0x000fe40007810000 */
[----:B------:R-:W-:Y:S02]  /*dc50*/  ISETP.LT.OR P0, PT, R4, 0x2, P0 ;  /* 0x000000020400780c */ /* 0x000fe40000701670 */
[----:B------:R-:W-:Y:S02]  /*dc60*/  FMNMX.FTZ R0, R158, R0, !PT ;  /* 0x000000009e007209 */ /* 0x000fe40007810000 */
[----:B------:R-:W-:Y:S01]  /*dc70*/  FSEL R27, R27, -INF , !P0 ;  /* 0xff8000001b1b7808 */ /* 0x000fe20004000000 */
[----:B------:R-:W2:Y:S01]  /*dc80*/  LDL R78, [R1+0x248] ;  /* 0x00024800014e7983 */ /* 0x000ea20000100800 */
[----:B------:R-:W-:-:S02]  /*dc90*/  ISETP.NE.AND P0, PT, R25, RZ, PT ;  /* 0x000000ff1900720c */ /* 0x000fc40003f05270 */
[----:B------:R-:W-:Y:S01]  /*dca0*/  FMNMX.FTZ R0, R64, R0, !PT ;  /* 0x0000000040007209 */ /* 0x000fe20007810000 */
[----:B------:R-:W3:Y:S01]  /*dcb0*/  LDL R80, [R1+0x24c] ;  /* 0x00024c0001507983 */ /* 0x000ee20000100800 */
[C---:B------:R-:W-:Y:S02]  /*dcc0*/  ISETP.GT.AND P0, PT, R3.reuse, 0x9, !P0 ;  /* 0x000000090300780c */ /* 0x040fe40004704270 */
[----:B------:R-:W-:Y:S01]  /*dcd0*/  ISETP.GT.AND P1, PT, R3, 0x8, !P1 ;  /* 0x000000080300780c */ /* 0x000fe20004f24270 */
[----:B------:R-:W4:Y:S01]  /*dce0*/  LDL R82, [R1+0x254] ;  /* 0x0002540001527983 */ /* 0x000f220000100800 */
[----:B------:R-:W-:Y:S02]  /*dcf0*/  ISETP.LT.OR P0, PT, R4, 0xa, P0 ;  /* 0x0000000a0400780c */ /* 0x000fe40000701670 */
[----:B------:R-:W-:Y:S01]  /*dd00*/  FMNMX.FTZ R0, R60, R0, !PT ;  /* 0x000000003c007209 */ /* 0x000fe20007810000 */
[----:B------:R-:W4:Y:S01]  /*dd10*/  LDL R84, [R1+0x258] ;  /* 0x0002580001547983 */ /* 0x000f220000100800 */
[----:B------:R-:W-:-:S02]  /*dd20*/  FSEL R13, R59, -INF , !P0 ;  /* 0xff8000003b0d7808 */ /* 0x000fc40004000000 */
[----:B------:R-:W-:Y:S01]  /*dd30*/  ISETP.NE.AND P0, PT, R29, RZ, PT ;  /* 0x000000ff1d00720c */ /* 0x000fe20003f05270 */
[----:B------:R-:W4:Y:S01]  /*dd40*/  LDL R86, [R1+0x25c] ;  /* 0x00025c0001567983 */ /* 0x000f220000100800 */
[----:B------:R-:W-:Y:S02]  /*dd50*/  ISETP.LT.OR P1, PT, R4, 0x9, P1 ;  /* 0x000000090400780c */ /* 0x000fe40000f21670 */
[----:B------:R-:W-:Y:S01]  /*dd60*/  ISETP.GT.AND P0, PT, R3, 0x10, !P0 ;  /* 0x000000100300780c */ /* 0x000fe20004704270 */
[----:B------:R-:W4:Y:S01]  /*dd70*/  LDL R88, [R1+0x264] ;  /* 0x0002640001587983 */ /* 0x000f220000100800 */
[----:B------:R-:W-:Y:S02]  /*dd80*/  FMNMX.FTZ R0, R66, R0, !PT ;  /* 0x0000000042007209 */ /* 0x000fe40007810000 */
[----:B------:R-:W-:Y:S01]  /*dd90*/  ISETP.LT.OR P0, PT, R4, 0x11, P0 ;  /* 0x000000110400780c */ /* 0x000fe20000701670 */
[----:B------:R-:W4:Y:S01]  /*dda0*/  LDL R90, [R1+0x268] ;  /* 0x00026800015a7983 */ /* 0x000f220000100800 */
[----:B------:R-:W-:-:S02]  /*ddb0*/  FSEL R12, R58, -INF , !P1 ;  /* 0xff8000003a0c7808 */ /* 0x000fc40004800000 */
[----:B------:R-:W-:Y:S01]  /*ddc0*/  FSEL R14, R34, -INF , !P0 ;  /* 0xff800000220e7808 */ /* 0x000fe20004000000 */
[----:B------:R-:W2:Y:S01]  /*ddd0*/  LDL R58, [R1+0x214] ;  /* 0x00021400013a7983 */ /* 0x000ea20000100800 */
[----:B------:R-:W-:Y:S02]  /*dde0*/  ISETP.NE.AND P0, PT, R28, RZ, PT ;  /* 0x000000ff1c00720c */ /* 0x000fe40003f05270 */
[----:B------:R-:W-:Y:S01]  /*ddf0*/  ISETP.NE.AND P1, PT, R33, RZ, PT ;  /* 0x000000ff2100720c */ /* 0x000fe20003f25270 */
[----:B------:R-:W4:Y:S01]  /*de00*/  LDL R92, [R1+0x26c] ;  /* 0x00026c00015c7983 */ /* 0x000f220000100800 */
[----:B------:R-:W-:Y:S02]  /*de10*/  ISETP.GT.AND P0, PT, R3, 0x11, !P0 ;  /* 0x000000110300780c */ /* 0x000fe40004704270 */
[----:B------:R-:W-:Y:S01]  /*de20*/  FMNMX.FTZ R0, R162, R0, !PT ;  /* 0x00000000a2007209 */ /* 0x000fe20007810000 */
[----:B------:R-:W4:Y:S01]  /*de30*/  LDL R94, [R1+0x274] ;  /* 0x00027400015e7983 */ /* 0x000f220000100800 */
[----:B------:R-:W-:-:S02]  /*de40*/  ISETP.LT.OR P0, PT, R4, 0x12, P0 ;  /* 0x000000120400780c */ /* 0x000fc40000701670 */
[----:B------:R-:W-:Y:S01]  /*de50*/  FMNMX.FTZ R0, R68, R0, !PT ;  /* 0x0000000044007209 */ /* 0x000fe20007810000 */
[----:B------:R-:W4:Y:S01]  /*de60*/  LDL R96, [R1+0x278] ;  /* 0x0002780001607983 */ /* 0x000f220000100800 */
[----:B------:R-:W-:Y:S02]  /*de70*/  FSEL R15, R35, -INF , !P0 ;  /* 0xff800000230f7808 */ /* 0x000fe40004000000 */
[----:B------:R-:W-:Y:S01]  /*de80*/  ISETP.NE.AND P0, PT, R31, RZ, PT ;  /* 0x000000ff1f00720c */ /* 0x000fe20003f05270 */
[----:B------:R-:W4:Y:S01]  /*de90*/  LDL R98, [R1+0x27c] ;  /* 0x00027c0001627983 */ /* 0x000f220000100800 */
[----:B------:R-:W-:Y:S02]  /*dea0*/  FMNMX.FTZ R0, R40, R0, !PT ;  /* 0x0000000028007209 */ /* 0x000fe40007810000 */
[----:B------:R-:W-:Y:S01]  /*deb0*/  ISETP.GT.AND P0, PT, R3, 0x18, !P0 ;  /* 0x000000180300780c */ /* 0x000fe20004704270 */
[----:B------:R-:W4:Y:S01]  /*dec0*/  LDL R100, [R1+0x284] ;  /* 0x0002840001647983 */ /* 0x000f220000100800 */
[----:B------:R-:W-:-:S02]  /*ded0*/  FMNMX.FTZ R0, R70, R0, !PT ;  /* 0x0000000046007209 */ /* 0x000fc40007810000 */
[----:B------:R-:W-:Y:S01]  /*dee0*/  ISETP.LT.OR P0, PT, R4, 0x19, P0 ;  /* 0x000000190400780c */ /* 0x000fe20000701670 */
[----:B------:R-:W4:Y:S01]  /*def0*/  LDL R102, [R1+0x288] ;  /* 0x0002880001667983 */ /* 0x000f220000100800 */
[----:B------:R-:W-:Y:S02]  /*df00*/  FMNMX.FTZ R0, R44, R0, !PT ;  /* 0x000000002c007209 */ /* 0x000fe40007810000 */
[----:B------:R-:W-:Y:S01]  /*df10*/  FSEL R20, R38, -INF , !P0 ;  /* 0xff80000026147808 */ /* 0x000fe20004000000 */
[----:B------:R-:W4:Y:S01]  /*df20*/  LDL R104, [R1+0x28c] ;  /* 0x00028c0001687983 */ /* 0x000f220000100800 */
[----:B------:R-:W-:Y:S02]  /*df30*/  ISETP.GT.AND P0, PT, R3, 0x19, !P1 ;  /* 0x000000190300780c */ /* 0x000fe40004f04270 */
[----:B------:R-:W-:Y:S01]  /*df40*/  FMNMX.FTZ R0, R72, R0, !PT ;  /* 0x0000000048007209 */ /* 0x000fe20007810000 */
[----:B------:R-:W3:Y:S01]  /*df50*/  LDL R38, [R1+0x200] ;  /* 0x0002000001267983 */ /* 0x000ee20000100800 */
[----:B------:R-:W-:-:S02]  /*df60*/  ISETP.LT.OR P0, PT, R4, 0x1a, P0 ;  /* 0x0000001a0400780c */ /* 0x000fc40000701670 */
[----:B------:R-:W-:Y:S01]  /*df70*/  ISETP.NE.AND P6, PT, R10, RZ, PT ;  /* 0x000000ff0a00720c */ /* 0x000fe20003fc5270 */
        /* <DEDUP_REMOVED lines=13> */
[----:B------:R-:W-:Y:S02]  /*e050*/  ISETP.GT.AND P0, PT, R3, RZ, !P6 ;  /* 0x000000ff0300720c */ /* 0x000fe40007704270 */
[----:B------:R-:W-:Y:S01]  /*e060*/  FMNMX.FTZ R8, R76, R0, !PT ;  /* 0x000000004c087209 */ /* 0x000fe20007810000 */
[----:B------:R-:W4:Y:S01]  /*e070*/  LDL R42, [R1+0x280] ;  /* 0x00028000012a7983 */ /* 0x000f220000100800 */
[----:B------:R-:W-:-:S02]  /*e080*/  ISETP.LT.OR P0, PT, R4, 0x1, P0 ;  /* 0x000000010400780c */ /* 0x000fc40000701670 */
[----:B------:R-:W-:Y:S01]  /*e090*/  ISETP.NE.AND P1, PT, R41, RZ, PT ;  /* 0x000000ff2900720c */ /* 0x000fe20003f25270 */
[----:B------:R-:W0:Y:S01]  /*e0a0*/  SHFL.BFLY PT, R9, R8, 0x2, 0x1f ;  /* 0x0c401f0008097f89 */ /* 0x000e2200000e0000 */
[----:B------:R-:W-:Y:S02]  /*e0b0*/  FSEL R26, R26, -INF , !P0 ;  /* 0xff8000001a1a7808 */ /* 0x000fe40004000000 */
[----:B------:R-:W-:Y:S01]  /*e0c0*/  ISETP.NE.AND P0, PT, R37, RZ, PT ;  /* 0x000000ff2500720c */ /* 0x000fe20003f05270 */
[----:B------:R-:W4:Y:S01]  /*e0d0*/  LDL R116, [R1+0x2ac] ;  /* 0x0002ac0001747983 */ /* 0x000f220000100800 */
[----:B------:R-:W-:Y:S02]  /*e0e0*/  FMNMX.FTZ R7, R26, R27, !PT ;  /* 0x0000001b1a077209 */ /* 0x000fe40007810000 */
[----:B------:R-:W-:Y:S01]  /*e0f0*/  ISETP.GT.AND P0, PT, R3, 0x21, !P0 ;  /* 0x000000210300780c */ /* 0x000fe20004704270 */
[----:B------:R-:W4:Y:S01]  /*e100*/  LDL R118, [R1+0x2b4] ;  /* 0x0002b40001767983 */ /* 0x000f220000100800 */
[----:B------:R-:W-:-:S02]  /*e110*/  FMNMX.FTZ R0, R12, R7, !PT ;  /* 0x000000070c007209 */ /* 0x000fc40007810000 */
[----:B------:R-:W-:Y:S01]  /*e120*/  ISETP.GT.AND P1, PT, R3, 0x28, !P1 ;  /* 0x000000280300780c */ /* 0x000fe20004f24270 */
[----:B------:R-:W4:Y:S01]  /*e130*/  LDL R120, [R1+0x2b8] ;  /* 0x0002b80001787983 */ /* 0x000f220000100800 */
[----:B------:R-:W-:Y:S02]  /*e140*/  FMNMX.FTZ R7, R13, R0, !PT ;  /* 0x000000000d077209 */ /* 0x000fe40007810000 */
[----:B------:R-:W-:Y:S01]  /*e150*/  ISETP.LT.OR P0, PT, R4, 0x22, P0 ;  /* 0x000000220400780c */ /* 0x000fe20000701670 */
        /* <DEDUP_REMOVED lines=10> */
[----:B------:R-:W-:Y:S02]  /*e200*/  FMNMX.FTZ R7, R21, R0, !PT ;  /* 0x0000000015077209 */ /* 0x000fe40007810000 */
[----:B0-----:R-:W-:Y:S01]  /*e210*/  FMNMX.FTZ R10, R8, R9, !PT ;  /* 0x00000009080a7209 */ /* 0x001fe20007810000 */
[----:B------:R-:W4:Y:S01]  /*e220*/  LDL R130, [R1+0x2d4] ;  /* 0x0002d40001827983 */ /* 0x000f220000100800 */
[----:B------:R-:W-:-:S02]  /*e230*/  FMNMX.FTZ R0, R24, R7, !PT ;  /* 0x0000000718007209 */ /* 0x000fc40007810000 */
[----:B------:R-:W-:Y:S01]  /*e240*/  ISETP.GT.AND P3, PT, R3, 0x30, !P3 ;  /* 0x000000300300780c */ /* 0x000fe20005f64270 */
[----:B------:R-:W0:Y:S01]  /*e250*/  SHFL.BFLY PT, R11, R10, 0x1, 0x1f ;  /* 0x0c201f000a0b7f89 */ /* 0x000e2200000e0000 */
[----:B------:R-:W-:Y:S02]  /*e260*/  ISETP.LT.OR P2, PT, R4, 0x2a, P2 ;  /* 0x0000002a0400780c */ /* 0x000fe40001741670 */
[----:B------:R-:W-:Y:S01]  /*e270*/  FSEL R28, R46, -INF , !P1 ;  /* 0xff8000002e1c7808 */ /* 0x000fe20004800000 */
[----:B------:R-:W4:Y:S01]  /*e280*/  LDL R132, [R1+0x2d8] ;  /* 0x0002d80001847983 */ /* 0x000f220000100800 */
[----:B------:R-:W-:Y:S02]  /*e290*/  FMNMX.FTZ R7, R25, R0, !PT ;  /* 0x0000000019077209 */ /* 0x000fe40007810000 */
[----:B------:R-:W-:Y:S01]  /*e2a0*/  ISETP.GT.AND P4, PT, R3, 0x31, !P4 ;  /* 0x000000310300780c */ /* 0x000fe20006784270 */
[----:B------:R-:W4:Y:S01]  /*e2b0*/  LDL R46, [R1+0x2a0] ;  /* 0x0002a000012e7983 */ /* 0x000f220000100800 */
[----:B------:R-:W-:-:S02]  /*e2c0*/  ISETP.LT.OR P3, PT, R4, 0x31, P3 ;  /* 0x000000310400780c */ /* 0x000fc40001f61670 */
[----:B------:R-:W-:Y:S01]  /*e2d0*/  FSEL R30, R47, -INF , !P2 ;  /* 0xff8000002f1e7808 */ /* 0x000fe20005000000 */
[----:B------:R-:W4:Y:S01]  /*e2e0*/  LDL R134, [R1+0x2dc] ;  /* 0x0002dc0001867983 */ /* 0x000f220000100800 */
[----:B------:R-:W-:Y:S02]  /*e2f0*/  FMNMX.FTZ R7, R28, R7, !PT ;  /* 0x000000071c077209 */ /* 0x000fe40007810000 */
[----:B------:R-:W-:Y:S01]  /*e300*/  ISETP.NE.AND P6, PT, R45, RZ, PT ;  /* 0x000000ff2d00720c */ /* 0x000fe20003fc5270 */
[----:B------:R-:W4:Y:S01]  /*e310*/  LDL R136, [R1+0x2e4] ;  /* 0x0002e40001887983 */ /* 0x000f220000100800 */
[----:B------:R-:W-:Y:S02]  /*e320*/  ISETP.GT.AND P5, PT, R3, 0x38, !P5 ;  /* 0x000000380300780c */ /* 0x000fe40006fa4270 */
[----:B------:R-:W-:Y:S01]  /*e330*/  ISETP.LT.OR P4, PT, R4, 0x32, P4 ;  /* 0x000000320400780c */ /* 0x000fe20002781670 */
[----:B------:R-:W4:Y:S01]  /*e340*/  LDL R138, [R1+0x2e8] ;  /* 0x0002e800018a7983 */ /* 0x000f220000100800 */
[----:B------:R-:W-:-:S02]  /*e350*/  FSEL R31, R50, -INF , !P3 ;  /* 0xff800000321f7808 */ /* 0x000fc40005800000 */
[----:B------:R-:W-:Y:S01]  /*e360*/  FMNMX.FTZ R0, R30, R7, !PT ;  /* 0x000000071e007209 */ /* 0x000fe20007810000 */
[----:B------:R-:W4:Y:S01]  /*e370*/  LDL R50, [R1+0x2c0] ;  /* 0x0002c00001327983 */ /* 0x000f220000100800 */
[----:B------:R-:W-:Y:S02]  /*e380*/  ISETP.GT.AND P0, PT, R3, 0x39, !P6 ;  /* 0x000000390300780c */ /* 0x000fe40007704270 */
[----:B------:R-:W-:Y:S01]  /*e390*/  ISETP.LT.OR P5, PT, R4, 0x39, P5 ;  /* 0x000000390400780c */ /* 0x000fe20002fa1670 */
[----:B------:R-:W4:Y:S01]  /*e3a0*/  LDL R140, [R1+0x2ec] ;  /* 0x0002ec00018c7983 */ /* 0x000f220000100800 */
[----:B------:R-:W-:Y:S02]  /*e3b0*/  FSEL R32, R32, -INF , !P4 ;  /* 0xff80000020207808 */ /* 0x000fe40006000000 */
[----:B------:R-:W-:Y:S01]  /*e3c0*/  FMNMX.FTZ R3, R31, R0, !PT ;  /* 0x000000001f037209 */ /* 0x000fe20007810000 */
[----:B------:R-:W4:Y:S01]  /*e3d0*/  LDL R56, [R1+0x2f0] ;  /* 0x0002f00001387983 */ /* 0x000f220000100800 */
[----:B------:R-:W-:-:S02]  /*e3e0*/  ISETP.LT.OR P0, PT, R4, 0x3a, P0 ;  /* 0x0000003a0400780c */ /* 0x000fc40000701670 */
[----:B------:R-:W-:Y:S01]  /*e3f0*/  FSEL R34, R54, -INF , !P5 ;  /* 0xff80000036227808 */ /* 0x000fe20006800000 */
[----:B------:R-:W4:Y:S01]  /*e400*/  LDL R142, [R1+0x2f4] ;  /* 0x0002f400018e7983 */ /* 0x000f220000100800 */
[----:B------:R-:W-:Y:S02]  /*e410*/  FMNMX.FTZ R3, R32, R3, !PT ;  /* 0x0000000320037209 */ /* 0x000fe40007810000 */
[----:B------:R-:W-:Y:S01]  /*e420*/  FSEL R36, R55, -INF , !P0 ;  /* 0xff80000037247808 */ /* 0x000fe20004000000 */
[----:B------:R-:W4:Y:S01]  /*e430*/  LDL R54, [R1+0x2e0] ;  /* 0x0002e00001367983 */ /* 0x000f220000100800 */
[----:B------:R-:W-:Y:S02]  /*e440*/  FMNMX.FTZ R3, R34, R3, !PT ;  /* 0x0000000322037209 */ /* 0x000fe40007810000 */
[----:B0-----:R-:W-:Y:S01]  /*e450*/  FMNMX.FTZ R0, R10, R11, !PT ;  /* 0x0000000b0a007209 */ /* 0x001fe20007810000 */
[----:B------:R-:W4:Y:S01]  /*e460*/  LDL R144, [R1+0x2f8] ;  /* 0x0002f80001907983 */ /* 0x000f220000100800 */
[----:B------:R-:W-:-:S03]  /*e470*/  FMNMX.FTZ R9, R36, R3, !PT ;  /* 0x0000000324097209 */ /* 0x000fc60007810000 */
[----:B------:R-:W2:Y:S04]  /*e480*/  LDL.64 R10, [R1+0x118] ;  /* 0x00011800010a7983 */ /* 0x000ea80000100a00 */
[----:B------:R-:W-:Y:S04]  /*e490*/  STL.64 [R1+0x1e0], R8 ;  /* 0x0001e00801007387 */ /* 0x000fe80000100a00 */
[----:B------:R0:W-:Y:S04]  /*e4a0*/  STL [R1+0x1e0], R0 ;  /* 0x0001e00001007387 */ /* 0x0001e80000100800 */
[----:B------:R-:W3:Y:S04]  /*e4b0*/  LDL R7, [R1+0x1e0] ;  /* 0x0001e00001077983 */ /* 0x000ee80000100800 */
[----:B------:R-:W4:Y:S04]  /*e4c0*/  LDL R4, [R1+0x1e4] ;  /* 0x0001e40001047983 */ /* 0x000f280000100800 */
        /* <DEDUP_REMOVED lines=57> */
[----:B---3--:R-:W-:Y:S01]  /*e860*/  FMUL.FTZ R3, R38, R7 ;  /* 0x0000000726037220 */ /* 0x008fe20000410000 */
[----:B------:R-:W-:-:S02]  /*e870*/  FSETP.NEU.FTZ.AND P0, PT, R7, -INF , PT ;  /* 0xff8000000700780b */ /* 0x000fc40003f1d000 */
[----:B----4-:R-:W1:Y:S02]  /*e880*/  SHFL.BFLY PT, R7, R4, 0x2, 0x1f ;  /* 0x0c401f0004077f89 */ /* 0x010e6400000e0000 */
[----:B------:R-:W-:-:S05]  /*e890*/  FSEL R3, R3, RZ, P0 ;  /* 0x000000ff03037208 */ /* 0x000fca0000000000 */
[----:B0-----:R-:W-:Y:S01]  /*e8a0*/  FFMA.FTZ R0, R64, R38, -R3 ;  /* 0x0000002640007223 */ /* 0x001fe20000010803 */
[----:B-1----:R-:W-:-:S03]  /*e8b0*/  FMNMX.FTZ R7, R7, R4, !PT ;  /* 0x0000000407077209 */ /* 0x002fc60007810000 */
[----:B------:R0:W-:Y:S01]  /*e8c0*/  MUFU.EX2 R33, R0 ;  /* 0x0000000000217308 */ /* 0x0001e20000000800 */
        /* <DEDUP_REMOVED lines=8> */
[----:B0-----:R-:W0:Y:S01]  /*e950*/  SHFL.BFLY PT, R0, R7, 0x1, 0x1f ;  /* 0x0c201f0007007f89 */ /* 0x001e2200000e0000 */
[-CC-:B------:R-:W-:Y:S01]  /*e960*/  FFMA.FTZ R39, R70, R38.reuse, -R3.reuse ;  /* 0x0000002646277223 */ /* 0x180fe20000010803 */
[-CC-:B------:R-:W-:Y:S01]  /*e970*/  FFMA.FTZ R166, R44, R38.reuse, -R3.reuse ;  /* 0x000000262ca67223 */ /* 0x180fe20000010803 */
[-CC-:B------:R-:W-:Y:S01]  /*e980*/  FFMA.FTZ R41, R72, R38.reuse, -R3.reuse ;  /* 0x0000002648297223 */ /* 0x180fe20000010803 */
[-CC-:B------:R-:W-:Y:S01]  /*e990*/  FFMA.FTZ R168, R48, R38.reuse, -R3.reuse ;  /* 0x0000002630a87223 */ /* 0x180fe20000010803 */
[-CC-:B------:R-:W-:Y:S01]  /*e9a0*/  FFMA.FTZ R43, R74, R38.reuse, -R3.reuse ;  /* 0x000000264a2b7223 */ /* 0x180fe20000010803 */
[-CC-:B------:R-:W-:Y:S01]  /*e9b0*/  FFMA.FTZ R170, R52, R38.reuse, -R3.reuse ;  /* 0x0000002634aa7223 */ /* 0x180fe20000010803 */
[----:B------:R-:W-:Y:S01]  /*e9c0*/  FFMA.FTZ R45, R76, R38, -R3 ;  /* 0x000000264c2d7223 */ /* 0x000fe20000010803 */
[----:B------:R-:W-:Y:S01]  /*e9d0*/  MUFU.EX2 R156, R156 ;  /* 0x0000009c009c7308 */ /* 0x000fe20000000800 */
[----:B------:R-:W3:Y:S04]  /*e9e0*/  LDL R60, [R1+0x218] ;  /* 0x00021800013c7983 */ /* 0x000ee80000100800 */
[----:B------:R-:W4:Y:S03]  /*e9f0*/  LDL R62, [R1+0x21c] ;  /* 0x00021c00013e7983 */ /* 0x000f260000100800 */
[----:B------:R-:W1:Y:S01]  /*ea00*/  MUFU.EX2 R29, R29 ;  /* 0x0000001d001d7308 */ /* 0x000e620000000800 */
[----:B------:R-:W4:Y:S04]  /*ea10*/  LDL R64, [R1+0x224] ;  /* 0x0002240001407983 */ /* 0x000f280000100800 */
[----:B------:R-:W4:Y:S01]  /*ea20*/  LDL R66, [R1+0x228] ;  /* 0x0002280001427983 */ /* 0x000f220000100800 */
[----:B0-----:R-:W-:-:S02]  /*ea30*/  FMNMX.FTZ R0, R7, R0, !PT ;  /* 0x0000000007007209 */ /* 0x001fc40007810000 */
[----:B------:R-:W-:Y:S01]  /*ea40*/  MUFU.EX2 R158, R158 ;  /* 0x0000009e009e7308 */ /* 0x000fe20000000800 */
[----:B------:R-:W4:Y:S01]  /*ea50*/  LDL R68, [R1+0x22c] ;  /* 0x00022c0001447983 */ /* 0x000f220000100800 */
[C---:B------:R-:W-:Y:S01]  /*ea60*/  FSETP.NEU.FTZ.AND P0, PT, R0.reuse, -INF , PT ;  /* 0xff8000000000780b */ /* 0x040fe20003f1d000 */
[-C--:B------:R-:W-:Y:S02]  /*ea70*/  FMUL.FTZ R4, R0, R38.reuse ;  /* 0x0000002600047220 */ /* 0x080fe40000410000 */
[----:B------:R-:W4:Y:S03]  /*ea80*/  LDL R70, [R1+0x234] ;  /* 0x0002340001467983 */ /* 0x000f260000100800 */
[----:B------:R-:W-:Y:S01]  /*ea90*/  FSEL R3, R4, RZ, P0 ;  /* 0x000000ff04037208 */ /* 0x000fe20000000000 */
[----:B------:R-:W-:Y:S01]  /*eaa0*/  MUFU.EX2 R160, R160 ;  /* 0x000000a000a07308 */ /* 0x000fe20000000800 */
[----:B------:R-:W4:Y:S03]  /*eab0*/  LDL R72, [R1+0x238] ;  /* 0x0002380001487983 */ /* 0x000f260000100800 */
[-CC-:B------:R-:W-:Y:S01]  /*eac0*/  FFMA.FTZ R157, R26, R38.reuse, -R3.reuse ;  /* 0x000000261a9d7223 */ /* 0x180fe20000010803 */
[-CC-:B------:R-:W-:Y:S01]  /*ead0*/  FFMA.FTZ R148, R27, R38.reuse, -R3.reuse ;  /* 0x000000261b947223 */ /* 0x180fe20000010803 */
[-CC-:B------:R-:W-:Y:S01]  /*eae0*/  FFMA.FTZ R159, R12, R38.reuse, -R3.reuse ;  /* 0x000000260c9f7223 */ /* 0x180fe20000010803 */
[-CC-:B------:R-:W-:Y:S01]  /*eaf0*/  FFMA.FTZ R150, R13, R38.reuse, -R3.reuse ;  /* 0x000000260d967223 */ /* 0x180fe20000010803 */
[----:B------:R-:W-:Y:S01]  /*eb00*/  MUFU.EX2 R35, R35 ;  /* 0x0000002300237308 */ /* 0x000fe20000000800 */
[-CC-:B------:R-:W-:Y:S01]  /*eb10*/  FFMA.FTZ R161, R14, R38.reuse, -R3.reuse ;  /* 0x000000260ea17223 */ /* 0x180fe20000010803 */
[-CC-:B------:R-:W-:Y:S01]  /*eb20*/  FFMA.FTZ R47, R15, R38.reuse, -R3.reuse ;  /* 0x000000260f2f7223 */ /* 0x180fe20000010803 */
[-C--:B------:R-:W-:Y:S01]  /*eb30*/  FFMA.FTZ R163, R20, R38.reuse, -R3 ;  /* 0x0000002614a37223 */ /* 0x080fe20000010803 */
[----:B-1----:R-:W-:Y:S01]  /*eb40*/  FADD.FTZ R7, R156, R29 ;  /* 0x0000001d9c077221 */ /* 0x002fe20000010000 */
[-CC-:B------:R-:W-:Y:S01]  /*eb50*/  FFMA.FTZ R49, R21, R38.reuse, -R3.reuse ;  /* 0x0000002615317223 */ /* 0x180fe20000010803 */
[----:B------:R-:W-:-:S02]  /*eb60*/  FFMA.FTZ R165, R24, R38, -R3 ;  /* 0x0000002618a57223 */ /* 0x000fc40000010803 */
[----:B------:R-:W-:Y:S01]  /*eb70*/  MUFU.EX2 R162, R162 ;  /* 0x000000a200a27308 */ /* 0x000fe20000000800 */
[-CC-:B------:R-:W-:Y:S01]  /*eb80*/  FFMA.FTZ R51, R25, R38.reuse, -R3.reuse ;  /* 0x0000002619337223 */ /* 0x180fe20000010803 */
[-CC-:B------:R-:W-:Y:S01]  /*eb90*/  FFMA.FTZ R167, R28, R38.reuse, -R3.reuse ;  /* 0x000000261ca77223 */ /* 0x180fe20000010803 */
[----:B------:R-:W4:Y:S05]  /*eba0*/  LDL R40, [R1+0x270] ;  /* 0x0002700001287983 */ /* 0x000f2a0000100800 */
[----:B------:R-:W-:Y:S01]  /*ebb0*/  MUFU.EX2 R37, R37 ;  /* 0x0000002500257308 */ /* 0x000fe20000000800 */
[----:B------:R-:W-:-:S07]  /*ebc0*/  FFMA.FTZ R53, R30, R38, -R3 ;  /* 0x000000261e357223 */ /* 0x000fce0000010803 */
[----:B------:R-:W-:Y:S01]  /*ebd0*/  MUFU.EX2 R164, R164 ;  /* 0x000000a400a47308 */ /* 0x000fe20000000800 */
[----:B------:R-:W-:-:S07]  /*ebe0*/  FFMA.FTZ R169, R31, R38, -R3 ;  /* 0x000000261fa97223 */ /* 0x000fce0000010803 */
[----:B------:R-:W-:Y:S01]  /*ebf0*/  MUFU.EX2 R39, R39 ;  /* 0x0000002700277308 */ /* 0x000fe20000000800 */
[-CC-:B------:R-:W-:Y:S01]  /*ec00*/  FFMA.FTZ R55, R32, R38.reuse, -R3.reuse ;  /* 0x0000002620377223 */ /* 0x180fe20000010803 */
[----:B------:R-:W4:Y:S06]  /*ec10*/  LDL R44, [R1+0x290] ;  /* 0x00029000012c7983 */ /* 0x000f2c0000100800 */
[----:B------:R-:W-:Y:S08]  /*ec20*/  MUFU.EX2 R166, R166 ;  /* 0x000000a600a67308 */ /* 0x000ff00000000800 */
[----:B------:R-:W-:Y:S01]  /*ec30*/  MUFU.EX2 R41, R41 ;  /* 0x0000002900297308 */ /* 0x000fe20000000800 */
[----:B------:R-:W-:Y:S01]  /*ec40*/  FFMA.FTZ R34, R34, R38, -R3 ;  /* 0x0000002622227223 */ /* 0x000fe20000010803 */
[----:B------:R-:W4:Y:S04]  /*ec50*/  LDL R74, [R1+0x23c] ;  /* 0x00023c00014a7983 */ /* 0x000f280000100800 */
[----:B------:R-:W4:Y:S02]  /*ec60*/  LDL R76, [R1+0x244] ;  /* 0x00024400014c7983 */ /* 0x000f240000100800 */
[----:B------:R-:W-:Y:S02]  /*ec70*/  MUFU.EX2 R157, R157 ;  /* 0x0000009d009d7308 */ /* 0x000fe40000000800 */
[----:B------:R-:W4:Y:S04]  /*ec80*/  LDL R48, [R1+0x2b0] ;  /* 0x0002b00001307983 */ /* 0x000f280000100800 */
[----:B------:R-:W4:Y:S02]  /*ec90*/  LDL R52, [R1+0x2d0] ;  /* 0x0002d00001347983 */ /* 0x000f240000100800 */
[----:B------:R-:W0:Y:S08]  /*eca0*/  MUFU.EX2 R148, R148 ;  /* 0x0000009400947308 */ /* 0x000e300000000800 */
[----:B------:R-:W-:Y:S08]  /*ecb0*/  MUFU.EX2 R168, R168 ;  /* 0x000000a800a87308 */ /* 0x000ff00000000800 */
[----:B------:R-:W-:Y:S08]  /*ecc0*/  MUFU.EX2 R43, R43 ;  /* 0x0000002b002b7308 */ /* 0x000ff00000000800 */
[----:B------:R-:W1:Y:S08]  /*ecd0*/  MUFU.EX2 R159, R159 ;  /* 0x0000009f009f7308 */ /* 0x000e700000000800 */
[----:B------:R-:W1:Y:S01]  /*ece0*/  MUFU.EX2 R150, R150 ;  /* 0x0000009600967308 */ /* 0x000e620000000800 */
[----:B0-----:R-:W-:-:S07]  /*ecf0*/  FADD.FTZ R4, R157, R148 ;  /* 0x000000949d047221 */ /* 0x001fce0000010000 */
[----:B------:R-:W-:Y:S08]  /*ed00*/  MUFU.EX2 R170, R170 ;  /* 0x000000aa00aa7308 */ /* 0x000ff00000000800 */
[----:B------:R-:W-:Y:S01]  /*ed10*/  MUFU.EX2 R45, R45 ;  /* 0x0000002d002d7308 */ /* 0x000fe20000000800 */
[----:B------:R0:W-:Y:S04]  /*ed20*/  STL [R1+0x1e4], R0 ;  /* 0x0001e40001007387 */ /* 0x0001e80000100800 */
[----:B------:R-:W4:Y:S03]  /*ed30*/  LDL R14, [R1+0x328] ;  /* 0x00032800010e7983 */ /* 0x000f260000100800 */
[----:B------:R-:W0:Y:S01]  /*ed40*/  MUFU.EX2 R161, R161 ;  /* 0x000000a100a17308 */ /* 0x000e220000000800 */
[----:B------:R-:W-:Y:S01]  /*ed50*/  FADD.FTZ R8, R158, R7 ;  /* 0x000000079e087221 */ /* 0x000fe20000010000 */
[----:B-1----:R-:W-:Y:S01]  /*ed60*/  FADD.FTZ R7, R159, R4 ;  /* 0x000000049f077221 */ /* 0x002fe20000010000 */
[----:B------:R-:W4:Y:S04]  /*ed70*/  LDL R31, [R1+0x1c8] ;  /* 0x0001c800011f7983 */ /* 0x000f280000100800 */
[----:B------:R-:W4:Y:S01]  /*ed80*/  LDL R15, [R1+0x32c] ;  /* 0x00032c00010f7983 */ /* 0x000f220000100800 */
[----:B------:R-:W1:Y:S01]  /*ed90*/  MUFU.EX2 R47, R47 ;  /* 0x0000002f002f7308 */ /* 0x000e620000000800 */
[----:B------:R-:W-:Y:S01]  /*eda0*/  FADD.FTZ R9, R33, R8 ;  /* 0x0000000821097221 */ /* 0x000fe20000010000 */
[----:B------:R-:W-:Y:S01]  /*edb0*/  FADD.FTZ R4, R150, R7 ;  /* 0x0000000796047221 */ /* 0x000fe20000010000 */
[----:B------:R-:W4:Y:S04]  /*edc0*/  LDL R28, [R1+0x210] ;  /* 0x00021000011c7983 */ /* 0x000f280000100800 */
[----:B------:R-:W4:Y:S01]  /*edd0*/  LDL R20, [R1+0x330] ;  /* 0x0003300001147983 */ /* 0x000f220000100800 */
[----:B------:R-:W2:Y:S01]  /*ede0*/  MUFU.EX2 R163, R163 ;  /* 0x000000a300a37308 */ /* 0x000ea20000000800 */
[----:B------:R-:W-:Y:S01]  /*edf0*/  FADD.FTZ R8, R160, R9 ;  /* 0x00000009a0087221 */ /* 0x000fe20000010000 */
[----:B0-----:R-:W-:Y:S01]  /*ee00*/  FADD.FTZ R4, R161, R4 ;  /* 0x00000004a1047221 */ /* 0x001fe20000010000 */
[----:B------:R-:W4:Y:S04]  /*ee10*/  LDL R30, [R1+0x220] ;  /* 0x00022000011e7983 */ /* 0x000f280000100800 */
[----:B------:R-:W4:Y:S01]  /*ee20*/  LDL R21, [R1+0x334] ;  /* 0x0003340001157983 */ /* 0x000f220000100800 */
[----:B------:R-:W0:Y:S01]  /*ee30*/  MUFU.EX2 R49, R49 ;  /* 0x0000003100317308 */ /* 0x000e220000000800 */
[----:B------:R-:W-:Y:S01]  /*ee40*/  FADD.FTZ R7, R35, R8 ;  /* 0x0000000823077221 */ /* 0x000fe20000010000 */
[----:B-1----:R-:W-:-:S06]  /*ee50*/  FADD.FTZ R4, R47, R4 ;  /* 0x000000042f047221 */ /* 0x002fcc0000010000 */
[----:B------:R-:W1:Y:S01]  /*ee60*/  MUFU.EX2 R165, R165 ;  /* 0x000000a500a57308 */ /* 0x000e620000000800 */
[----:B------:R-:W-:Y:S01]  /*ee70*/  FADD.FTZ R8, R162, R7 ;  /* 0x00000007a2087221 */ /* 0x000fe20000010000 */
[----:B--2---:R-:W-:-:S06]  /*ee80*/  FADD.FTZ R4, R163, R4 ;  /* 0x00000004a3047221 */ /* 0x004fcc0000010000 */
[----:B------:R-:W2:Y:S01]  /*ee90*/  MUFU.EX2 R51, R51 ;  /* 0x0000003300337308 */ /* 0x000ea20000000800 */
[----:B------:R-:W-:Y:S01]  /*eea0*/  FADD.FTZ R7, R37, R8 ;  /* 0x0000000825077221 */ /* 0x000fe20000010000 */
[----:B0-----:R-:W-:-:S06]  /*eeb0*/  FADD.FTZ R4, R49, R4 ;  /* 0x0000000431047221 */ /* 0x001fcc0000010000 */
[----:B------:R-:W0:Y:S01]  /*eec0*/  MUFU.EX2 R167, R167 ;  /* 0x000000a700a77308 */ /* 0x000e220000000800 */
[----:B------:R-:W-:Y:S01]  /*eed0*/  FADD.FTZ R8, R164, R7 ;  /* 0x00000007a4087221 */ /* 0x000fe20000010000 */
[----:B-1----:R-:W-:-:S06]  /*eee0*/  FADD.FTZ R4, R165, R4 ;  /* 0x00000004a5047221 */ /* 0x002fcc0000010000 */
[----:B------:R-:W1:Y:S01]  /*eef0*/  MUFU.EX2 R53, R53 ;  /* 0x0000003500357308 */ /* 0x000e620000000800 */
[----:B------:R-:W-:Y:S01]  /*ef00*/  FADD.FTZ R7, R39, R8 ;  /* 0x0000000827077221 */ /* 0x000fe20000010000 */
[----:B--2---:R-:W-:-:S06]  /*ef10*/  FADD.FTZ R4, R51, R4 ;  /* 0x0000000433047221 */ /* 0x004fcc0000010000 */
[----:B------:R-:W2:Y:S01]  /*ef20*/  MUFU.EX2 R169, R169 ;  /* 0x000000a900a97308 */ /* 0x000ea20000000800 */
[----:B------:R-:W-:Y:S01]  /*ef30*/  FFMA.FTZ R3, R36, R38, -R3 ;  /* 0x0000002624037223 */ /* 0x000fe20000010803 */
[----:B------:R-:W-:Y:S01]  /*ef40*/  FADD.FTZ R8, R166, R7 ;  /* 0x00000007a6087221 */ /* 0x000fe20000010000 */
[----:B0-----:R-:W-:Y:S01]  /*ef50*/  FADD.FTZ R4, R167, R4 ;  /* 0x00000004a7047221 */ /* 0x001fe20000010000 */
[----:B------:R-:W4:Y:S04]  /*ef60*/  LDL R32, [R1+0x230] ;  /* 0x0002300001207983 */ /* 0x000f280000100800 */
[----:B------:R-:W0:Y:S01]  /*ef70*/  MUFU.EX2 R55, R55 ;  /* 0x0000003700377308 */ /* 0x000e220000000800 */
[----:B------:R-:W-:Y:S01]  /*ef80*/  FADD.FTZ R7, R41, R8 ;  /* 0x0000000829077221 */ /* 0x000fe20000010000 */
[----:B-1----:R-:W-:Y:S01]  /*ef90*/  FADD.FTZ R4, R53, R4 ;  /* 0x0000000435047221 */ /* 0x002fe20000010000 */
[----:B------:R-:W4:Y:S04]  /*efa0*/  LDL R36, [R1+0x250] ;  /* 0x0002500001247983 */ /* 0x000f280000100800 */
[----:B------:R-:W4:Y:S01]  /*efb0*/  LDL R38, [R1+0x260] ;  /* 0x0002600001267983 */ /* 0x000f220000100800 */
[----:B------:R1:W1:Y:S01]  /*efc0*/  MUFU.EX2 R171, R34 ;  /* 0x0000002200ab7308 */ /* 0x0002620000000800 */
[----:B------:R-:W-:Y:S01]  /*efd0*/  FADD.FTZ R8, R168, R7 ;  /* 0x00000007a8087221 */ /* 0x000fe20000010000 */
[----:B--2---:R-:W-:Y:S01]  /*efe0*/  FADD.FTZ R4, R169, R4 ;  /* 0x00000004a9047221 */ /* 0x004fe20000010000 */
[----:B------:R-:W2:Y:S05]  /*eff0*/  LDL R0, [R1+0x304] ;  /* 0x0003040001007983 */ /* 0x000eaa0000100800 */
[----:B------:R1:W1:Y:S01]  /*f000*/  MUFU.EX2 R57, R3 ;  /* 0x0000000300397308 */ /* 0x0002620000000800 */
[----:B------:R-:W-:Y:S01]  /*f010*/  FADD.FTZ R7, R43, R8 ;  /* 0x000000082b077221 */ /* 0x000fe20000010000 */
[----:B0-----:R-:W-:Y:S01]  /*f020*/  FADD.FTZ R4, R55, R4 ;  /* 0x0000000437047221 */ /* 0x001fe20000010000 */
[----:B------:R-:W2:Y:S02]  /*f030*/  LDL.64 R8, [R1+0x88] ;  /* 0x0000880001087983 */ /* 0x000ea40000100a00 */
[----:B------:R-:W-:-:S02]  /*f040*/  FADD.FTZ R12, R170, R7 ;  /* 0x00000007aa0c7221 */ /* 0x000fc40000010000 */
[----:B-1----:R-:W2:Y:S01]  /*f050*/  LDL R34, [R1+0x240] ;  /* 0x0002400001227983 */ /* 0x002ea20000100800 */
[----:B------:R-:W-:Y:S01]  /*f060*/  FADD.FTZ R4, R171, R4 ;  /* 0x00000004ab047221 */ /* 0x000fe20000010000 */
[----:B------:R-:W-:Y:S02]  /*f070*/  FADD.FTZ R12, R45, R12 ;  /* 0x0000000c2d0c7221 */ /* 0x000fe40000010000 */
[----:B------:R-:W2:Y:S04]  /*f080*/  LDL R3, [R1+0x308] ;  /* 0x0003080001037983 */ /* 0x000ea80000100800 */
[----:B------:R-:W2:Y:S01]  /*f090*/  LDL R7, [R1+0x314] ;  /* 0x0003140001077983 */ /* 0x000ea20000100800 */
[----:B------:R-:W-:-:S03]  /*f0a0*/  FADD.FTZ R13, R57, R4 ;  /* 0x00000004390d7221 */ /* 0x000fc60000010000 */
[----:B------:R-:W2:Y:S04]  /*f0b0*/  LDL R4, [R1+0x30c] ;  /* 0x00030c0001047983 */ /* 0x000ea80000100800 */
[----:B------:R0:W-:Y:S04]  /*f0c0*/  STL.64 [R1+0x1f0], R12 ;  /* 0x0001f00c01007387 */ /* 0x0001e80000100a00 */
[----:B------:R-:W2:Y:S04]  /*f0d0*/  LD.E.64 R26, desc[UR36][R10.64+0x8] ;  /* 0x000008240a1a7980 */ /* 0x000ea8000c101b00 */
[----:B------:R-:W2:Y:S04]  /*f0e0*/  LD.E.64 R24, desc[UR36][R10.64] ;  /* 0x000000240a187980 */ /* 0x000ea8000c101b00 */
[----:B0-----:R-:W2:Y:S04]  /*f0f0*/  LDL R12, [R1+0x320] ;  /* 0x00032000010c7983 */ /* 0x001ea80000100800 */
[----:B------:R-:W2:Y:S04]  /*f100*/  LDL R13, [R1+0x324] ;  /* 0x00032400010d7983 */ /* 0x000ea80000100800 */
[----:B------:R-:W2:Y:S04]  /*f110*/  LDL R10, [R1+0x318] ;  /* 0x00031800010a7983 */ /* 0x000ea80000100800 */
[----:B------:R-:W2:Y:S01]  /*f120*/  LDL R11, [R1+0x31c] ;  /* 0x00031c00010b7983 */ /* 0x000ea20000100800 */
[----:B------:R-:W-:-:S02]  /*f130*/  F2FP.BF16.F32.PACK_AB R156, R29, R156 ;  /* 0x0000009c1d9c723e */ /* 0x000fc400000010ff */
[----:B------:R-:W-:Y:S02]  /*f140*/  F2FP.BF16.F32.PACK_AB R158, R33, R158 ;  /* 0x0000009e219e723e */ /* 0x000fe400000010ff */
[----:B------:R-:W-:Y:S02]  /*f150*/  F2FP.BF16.F32.PACK_AB R157, R148, R157 ;  /* 0x0000009d949d723e */ /* 0x000fe400000010ff */
[----:B------:R-:W-:Y:S02]  /*f160*/  F2FP.BF16.F32.PACK_AB R159, R150, R159 ;  /* 0x0000009f969f723e */ /* 0x000fe400000010ff */
[----:B------:R-:W-:Y:S02]  /*f170*/  F2FP.BF16.F32.PACK_AB R160, R35, R160 ;  /* 0x000000a023a0723e */ /* 0x000fe400000010ff */
[----:B------:R-:W-:Y:S02]  /*f180*/  F2FP.BF16.F32.PACK_AB R162, R37, R162 ;  /* 0x000000a225a2723e */ /* 0x000fe400000010ff */
        /* <DEDUP_REMOVED lines=9> */
[----:B------:R-:W-:Y:S01]  /*f220*/  F2FP.BF16.F32.PACK_AB R171, R57, R171 ;  /* 0x000000ab39ab723e */ /* 0x000fe200000010ff */
[----:B------:R-:W-:Y:S04]  /*f230*/  STL [R1+0x214], R58 ;  /* 0x0002143a01007387 */ /* 0x000fe80000100800 */
        /* <DEDUP_REMOVED lines=53> */
[----:B--2---:R-:W-:Y:S01]  /*f590*/  IMAD R8, R31, 0x1000, R8 ;  /* 0x000010001f087824 */ /* 0x004fe200078e0208 */
[----:B------:R-:W-:-:S04]  /*f5a0*/  R2UR UR7, R9 ;  /* 0x00000000090772ca */ /* 0x000fc800000e0000 */
[----:B------:R-:W-:Y:S01]  /*f5b0*/  R2UR UR6, R8 ;  /* 0x00000000080672ca */ /* 0x000fe200000e0000 */
[----:B------:R-:W-:Y:S04]  /*f5c0*/  STL [R1+0x240], R34 ;  /* 0x0002402201007387 */ /* 0x000fe80000100800 */
[----:B------:R-:W-:Y:S01]  /*f5d0*/  STL [R1+0x2ec], R140 ;  /* 0x0002ec8c01007387 */ /* 0x000fe20000100800 */
[----:B------:R-:W-:-:S05]  /*f5e0*/  MOV R26, R26 ;  /* 0x0000001a001a7202 */ /* 0x000fca0000000f00 */
[--C-:B------:R-:W-:Y:S02]  /*f5f0*/  IMAD R27, R25, 0x2, R26.reuse ;  /* 0x00000002191b7824 */ /* 0x100fe400078e021a */
[C---:B------:R-:W-:Y:S02]  /*f600*/  IMAD R25, R24.reuse, 0x2, R26 ;  /* 0x0000000218197824 */ /* 0x040fe400078e021a */
[----:B------:R-:W-:Y:S01]  /*f610*/  IMAD R24, R24, 0x2, R27 ;  /* 0x0000000218187824 */ /* 0x000fe200078e021b */
[----:B------:R-:W-:Y:S04]  /*f620*/  STSM.16.M88.4 [R26], R156 ;  /* 0x0000009c1a007844 */ /* 0x000fe80000000200 */
[----:B------:R-:W-:Y:S04]  /*f630*/  STSM.16.M88.4 [R25], R160 ;  /* 0x000000a019007844 */ /* 0x000fe80000000200 */
[----:B------:R-:W-:Y:S04]  /*f640*/  STSM.16.M88.4 [R27], R164 ;  /* 0x000000a41b007844 */ /* 0x000fe80000000200 */
[----:B------:R-:W-:Y:S04]  /*f650*/  STSM.16.M88.4 [R24], R168 ;  /* 0x000000a818007844 */ /* 0x000fe80000000200 */
[----:B------:R-:W-:Y:S04]  /*f660*/  STL [R1+0x2f0], R56 ;  /* 0x0002f03801007387 */ /* 0x000fe80000100800 */
[----:B------:R-:W-:Y:S04]  /*f670*/  STL [R1+0x2f4], R142 ;  /* 0x0002f48e01007387 */ /* 0x000fe80000100800 */
[----:B------:R-:W-:Y:S04]  /*f680*/  STL [R1+0x2f8], R144 ;  /* 0x0002f89001007387 */ /* 0x000fe80000100800 */
[----:B------:R0:W-:Y:S02]  /*f690*/  STL [R1+0x2fc], R146 ;  /* 0x0002fc9201007387 */ /* 0x0001e40000100800 */
[----:B0-----:R-:W-:-:S06]  /*f6a0*/  WARPGROUP.ARRIVE ;  /* 0x00000000000079c5 */ /* 0x001fcc0000000000 */
[----:B------:R-:W-:Y:S01]  /*f6b0*/  HGMMA.64x256x16.F32.BF16 R24, R156, gdesc[UR4].tnspB, RZ, !UPT, gsb0 ;  /* 0x43e000049c187df0 */ /* 0x000fe2000c0018ff */
[----:B------:R0:W-:Y:S04]  /*f6c0*/  STL [R1+0x318], R10 ;  /* 0x0003180a01007387 */ /* 0x0001e80000100800 */
[----:B------:R1:W-:Y:S01]  /*f6d0*/  STL [R1+0x31c], R11 ;  /* 0x00031c0b01007387 */ /* 0x0003e20000100800 */
[----:B0-----:R-:W-:Y:S02]  /*f6e0*/  VIADD R10, R8, 0x80 ;  /* 0x00000080080a7836 */ /* 0x001fe40000000000 */
[----:B-1----:R-:W-:-:S03]  /*f6f0*/  IMAD.MOV.U32 R11, RZ, RZ, R9 ;  /* 0x000000ffff0b7224 */ /* 0x002fc600078e0009 */
[----:B------:R-:W-:Y:S02]  /*f700*/  R2UR UR6, R10 ;  /* 0x000000000a0672ca */ /* 0x000fe400000e0000 */
[----:B------:R-:W-:Y:S01]  /*f710*/  R2UR UR7, R11 ;  /* 0x000000000b0772ca */ /* 0x000fe200000e0000 */
        /* <DEDUP_REMOVED lines=100> */
[----:B------:R-:W-:Y:S01]  /*fd60*/  HGMMA.64x256x16.F32.BF16 R24, R160, gdesc[UR4].tnspB, R24, gsb0 ;  /* 0x43e00004a0187df0 */ /* 0x000fe20008001818 */
[----:B------:R-:W-:Y:S02]  /*fd70*/  VIADD R10, R8, 0x100 ;  /* 0x00000100080a7836 */ /* 0x000fe40000000000 */
[----:B------:R-:W-:-:S03]  /*fd80*/  IMAD.MOV.U32 R11, RZ, RZ, R9 ;  /* 0x000000ffff0b7224 */ /* 0x000fc600078e0009 */
[----:B------:R-:W-:Y:S02]  /*fd90*/  R2UR UR6, R10 ;  /* 0x000000000a0672ca */ /* 0x000fe400000e0000 */
[----:B------:R-:W-:Y:S01]  /*fda0*/  R2UR UR7, R11 ;  /* 0x000000000b0772ca */ /* 0x000fe200000e0000 */
[----:B------:R-:W-:Y:S01]  /*fdb0*/  VIADD R8, R8, 0x180 ;  /* 0x0000018008087836 */ /* 0x000fe20000000000 */
        /* <DEDUP_REMOVED lines=35> */
[----:B------:R-:W-:Y:S02]  /*fff0*/  R2UR UR6, R8 ;  /* 0x00000000080672ca */ /* 0x000fe400000e0000 */
[----:B------:R-:W-:Y:S01]  /*10000*/  R2UR UR7, R9 ;  /* 0x00000000090772ca */ /* 0x000fe200000e0000 */
        /* <DEDUP_REMOVED lines=34> */
[----:B------:R-:W-:Y:S03]  /*10230*/  HGMMA.64x256x16.F32.BF16 R24, R168, gdesc[UR4].tnspB, R24, gsb0 ;  /* 0x43e00004a8187df0 */ /* 0x000fe60008001818 */
        /* <DEDUP_REMOVED lines=34> */
[----:B0-----:R-:W4:Y:S04]  /*10460*/  LDL R74, [R1+0x214] ;  /* 0x00021400014a7983 */ /* 0x001f280000100800 */
[----:B-1----:R-:W4:Y:S04]  /*10470*/  LDL R76, [R1+0x218] ;  /* 0x00021800014c7983 */ /* 0x002f280000100800 */
[----:B------:R-:W4:Y:S04]  /*10480*/  LDL R78, [R1+0x21c] ;  /* 0x00021c00014e7983 */ /* 0x000f280000100800 */
[----:B------:R-:W4:Y:S04]  /*10490*/  LDL R4, [R1+0x220] ;  /* 0x0002200001047983 */ /* 0x000f280000100800 */
[----:B--2---:R-:W2:Y:S04]  /*104a0*/  LDL R80, [R1+0x224] ;  /* 0x0002240001507983 */ /* 0x004ea80000100800 */
[----:B------:R-:W2:Y:S04]  /*104b0*/  LDL R82, [R1+0x228] ;  /* 0x0002280001527983 */ /* 0x000ea80000100800 */
[----:B---3--:R-:W3:Y:S04]  /*104c0*/  LDL R84, [R1+0x22c] ;  /* 0x00022c0001547983 */ /* 0x008ee80000100800 */
        /* <DEDUP_REMOVED lines=120> */
[----:B------:R-:W-:Y:S01]  /*10c50*/  @!PT LDS RZ, [RZ] ;  /* 0x00000000fffff984 */ /* 0x000fe20000000800 */
[----:B------:R-:W-:Y:S01]  /*10c60*/  @!PT LDS RZ, [RZ] ;  /* 0x00000000fffff984 */ /* 0x000fe20000000800 */
[----:B------:R-:W-:Y:S01]  /*10c70*/  @!PT LDS RZ, [RZ] ;  /* 0x00000000fffff984 */ /* 0x000fe20000000800 */
[----:B------:R-:W-:Y:S01]  /*10c80*/  @!PT LDS RZ, [RZ] ;  /* 0x00000000fffff984 */ /* 0x000fe20000000800 */
[----:B------:R0:W-:Y:S06]  /*10c90*/  MEMBAR.ALL.CTA ;  /* 0x0000000000007992 */ /* 0x0001ec0000008000 */
[----:B0-----:R-:W0:Y:S04]  /*10ca0*/  FENCE.VIEW.ASYNC.S ;  /* 0x00000000000073c6 */ /* 0x001e280000000000 */
[----:B------:R-:W-:Y:S04]  /*10cb0*/  STL [R1+0x210], R0 ;  /* 0x0002100001007387 */ /* 0x000fe80000100800 */
[----:B------:R-:W-:Y:S04]  /*10cc0*/  STL [R1+0x214], R74 ;  /* 0x0002144a01007387 */ /* 0x000fe80000100800 */
[----:B------:R-:W-:Y:S04]  /*10cd0*/  STL [R1+0x218], R76 ;  /* 0x0002184c01007387 */ /* 0x000fe80000100800 */
[----:B------:R-:W-:Y:S04]  /*10ce0*/  STL [R1+0x21c], R78 ;  /* 0x00021c4e01007387 */ /* 0x000fe80000100800 */
[----:B------:R-:W-:Y:S04]  /*10cf0*/  STL [R1+0x220], R4 ;  /* 0x0002200401007387 */ /* 0x000fe80000100800 */
[----:B--2---:R-:W-:Y:S04]  /*10d00*/  STL [R1+0x224], R80 ;  /* 0x0002245001007387 */ /* 0x004fe80000100800 */
[----:B------:R-:W-:Y:S04]  /*10d10*/  STL [R1+0x228], R82 ;  /* 0x0002285201007387 */ /* 0x000fe80000100800 */
[----:B---3--:R-:W-:Y:S04]  /*10d20*/  STL [R1+0x22c], R84 ;  /* 0x00022c5401007387 */ /* 0x008fe80000100800 */
        /* <DEDUP_REMOVED lines=120> */
[----:B0-----:R-:W-:-:S03]  /*114b0*/  NOP ;  /* 0x0000000000007918 */ /* 0x001fc60000000000 */
[----:B-1----:R-:W3:Y:S04]  /*114c0*/  LDL R3, [R1+0x28] ;  /* 0x0000280001037983 */ /* 0x002ee80000100800 */
[----:B------:R2:W5:Y:S01]  /*114d0*/  LDL R0, [R1+0x1c8] ;  /* 0x0001c80001007983 */ /* 0x0005620000100800 */
[----:B------:R-:W-:Y:S01]  /*114e0*/  BSSY B0, `(.L_x_1960) ;  /* 0x0000006000007945 */ /* 0x000fe20003800000 */
[----:B------:R-:W-:Y:S06]  /*114f0*/  BAR.ARV 0xe, 0x100 ;  /* 0x0384000000007b1d */ /* 0x000fec0000002000 */
[----:B---3--:R-:W-:-:S04]  /*11500*/  LOP3.LUT R3, R3, 0x1, RZ, 0xfc, !PT ;  /* 0x0000000103037812 */ /* 0x008fc800078efcff */
[----:B------:R-:W-:-:S13]  /*11510*/  ISETP.NE.AND P0, PT, R3, 0x3, PT ;  /* 0x000000030300780c */ /* 0x000fda0003f05270 */
[----:B--2---:R-:W-:Y:S05]  /*11520*/  @!P0 BRA `(.L_x_1961) ;  /* 0x0000000000048947 */ /* 0x004fea0003800000 */
[----:B------:R-:W-:Y:S01]  /*11530*/  BPT.TRAP 0x1 ;  /* 0x000000040000795c */ /* 0x000fe20000300000 */
.L_x_1961:
[----:B------:R-:W-:Y:S05]  /*11540*/  BSYNC B0 ;  /* 0x0000000000007941 */ /* 0x000fea0003800000 */
.L_x_1960:
[----:B------:R-:W2:Y:S01]  /*11550*/  LDL.64 R8, [R1+0x48] ;  /* 0x0000480001087983 */ /* 0x000ea20000100a00 */
[----:B------:R-:W-:Y:S02]  /*11560*/  UISETP.NE.AND UP1, UPT, UR41, URZ, UPT ;  /* 0x0000003f2900728c */ /* 0x000fe4000bf25270 */
[----:B------:R-:W-:Y:S01]  /*11570*/  UISETP.NE.AND UP0, UPT, UR60, URZ, UPT ;  /* 0x0000003f3c00728c */ /* 0x000fe2000bf05270 */
[----:B------:R-:W3:Y:S01]  /*11580*/  LDL R3, [R1+0x34] ;  /* 0x0000340001037983 */ /* 0x000ee20000100800 */
[----:B--2---:R-:W-:-:S05]  /*11590*/  MOV R7, R8 ;  /* 0x0000000800077202 */ /* 0x004fca0000000f00 */
[----:B-----5:R-:W-:-:S05]  /*115a0*/  IMAD R0, R0, 0x8, R7 ;  /* 0x0000000800007824 */ /* 0x020fca00078e0207 */
[----:B---3--:R-:W-:-:S04]  /*115b0*/  PRMT R0, R3, 0x654, R0 ;  /* 0x0000065403007816 */ /* 0x008fc80000000000 */
[----:B------:R0:W-:Y:S02]  /*115c0*/  SYNCS.ARRIVE.TRANS64.RED.A1T0 RZ, [R0+URZ], RZ ;  /* 0x000000ff00ff79a7 */ /* 0x0001e4000810043f */
[----:B0-----:R-:W2:Y:S01]  /*115d0*/  LDL R0, [R1+0x50] ;  /* 0x0000500001007983 */ /* 0x001ea20000100800 */
[----:B------:R-:W-:Y:S02]  /*115e0*/  PLOP3.LUT P0, PT, PT, PT, UP1, 0x80, 0x0 ;  /* 0x000000000000781c */ /* 0x000fe40003f0f018 */
[----:B------:R-:W-:Y:S01]  /*115f0*/  PLOP3.LUT P1, PT, PT, PT, UP1, 0x80, 0x0 ;  /* 0x000000000000781c */ /* 0x000fe20003f2f018 */
[----:B--2---:R-:W-:-:S10]  /*11600*/  IMAD.SHL.U32 R4, R0, 0x40, RZ ;  /* 0x0000004000047824 */ /* 0x004fd400078e00ff */
[----:B------:R-:W-:Y:S01]  /*11610*/  @P0 IMAD.HI.U32 R5, R4, R5, RZ ;  /* 0x0000000504050227 */ /* 0x000fe200078e00ff */
[----:B------:R-:W-:-:S03]  /*11620*/  PLOP3.LUT P0, PT, PT, PT, UP0, 0x40, 0x0 ;  /* 0x000000000000781c */ /* 0x000fc60003f0e808 */
[----:B------:R-:W-:Y:S01]  /*11630*/  IMAD.MOV.U32 R0, RZ, RZ, R4 ;  /* 0x000000ffff007224 */ /* 0x000fe200078e0004 */
[----:B------:R-:W-:-:S05]  /*11640*/  @P1 SHF.R.U32.HI R0, RZ, R6, R5 ;  /* 0x00000006ff001219 */ /* 0x000fca0000011605 */
[----:B------:R-:W-:Y:S02]  /*11650*/  VIADD R3, R0, UR44 ;  /* 0x0000002c00037c36 */ /* 0x000fe40008000000 */
[----:B------:R-:W-:Y:S02]  /*11660*/  VIADD R0, R177, 0xfffffffe ;  /* 0xfffffffeb1007836 */ /* 0x000fe40000000000 */
[----:B------:R-:W-:Y:S01]  /*11670*/  IMAD.IADD R154, R3, 0x1, R154 ;  /* 0x00000001039a7824 */ /* 0x000fe200078e029a */
[----:B------:R-:W-:Y:S06]  /*11680*/  @P0 BRA `(.L_x_1962) ;  /* 0x0000000000400947 */ /* 0x000fec0003800000 */
[C---:B------:R-:W-:Y:S01]  /*11690*/  ISETP.GT.AND P0, PT, R3.reuse, RZ, PT ;  /* 0x000000ff0300720c */ /* 0x040fe20003f04270 */
[----:B------:R-:W-:Y:S01]  /*116a0*/  BSSY B0, `(.L_x_1963) ;  /* 0x000000c000007945 */ /* 0x000fe20003800000 */
[----:B------:R-:W-:-:S11]  /*116b0*/  VIADD R5, R3, 0xffffffff ;  /* 0xffffffff03057836 */ /* 0x000fd60000000000 */
[----:B------:R-:W-:Y:S05]  /*116c0*/  @P0 BRA `(.L_x_1964) ;  /* 0x0000000000180947 */ /* 0x000fea0003800000 */
[----:B------:R-:W-:Y:S01]  /*116d0*/  ISETP.NE.AND P0, PT, R155, 0x1, PT ;  /* 0x000000019b00780c */ /* 0x000fe20003f05270 */
[----:B------:R-:W-:-:S12]  /*116e0*/  IMAD.MOV R3, RZ, RZ, -R3 ;  /* 0x000000ffff037224 */ /* 0x000fd800078e0a03 */
[----:B------:R-:W-:-:S05]  /*116f0*/  @P0 IMAD.HI.U32 R172, R3, R172, RZ ;  /* 0x000000ac03ac0227 */ /* 0x000fca00078e00ff */
[----:B------:R-:W-:-:S04]  /*11700*/  @P0 SHF.R.U32.HI R3, RZ, R173, R172 ;  /* 0x000000adff030219 */ /* 0x000fc800000116ac */
[----:B------:R-:W-:Y:S01]  /*11710*/  LOP3.LUT R5, RZ, R3, RZ, 0x33, !PT ;  /* 0x00000003ff057212 */ /* 0x000fe200078e33ff */
[----:B------:R-:W-:Y:S06]  /*11720*/  BRA `(.L_x_1965) ;  /* 0x00000000000c7947 */ /* 0x000fec0003800000 */
.L_x_1964:
[----:B------:R-:W-:-:S13]  /*11730*/  ISETP.NE.AND P0, PT, R155, 0x1, PT ;  /* 0x000000019b00780c */ /* 0x000fda0003f05270 */
[----:B------:R-:W-:-:S05]  /*11740*/  @P0 IMAD.HI.U32 R172, R5, R172, RZ ;  /* 0x000000ac05ac0227 */ /* 0x000fca00078e00ff */
[----:B------:R-:W-:-:S07]  /*11750*/  @P0 SHF.R.U32.HI R5, RZ, R173, R172 ;  /* 0x000000adff050219 */ /* 0x000fce00000116ac */
.L_x_1965:
[----:B------:R-:W-:Y:S05]  /*11760*/  BSYNC B0 ;  /* 0x0000000000007941 */ /* 0x000fea0003800000 */
.L_x_1963:
[----:B------:R-:W-:-:S05]  /*11770*/  IMAD R5, R5, R155, R155 ;  /* 0x0000009b05057224 */ /* 0x000fca00078e029b */
[----:B------:R-:W-:-:S07]  /*11780*/  VIMNMX R154, R154, R5, PT ;  /* 0x000000059a9a7248 */ /* 0x000fce0003fe0100 */
.L_x_1962:
[----:B------:R-:W-:Y:S01]  /*11790*/  SHF.R.S32.HI R3, RZ, 0x1f, R154 ;  /* 0x0000001fff037819 */ /* 0x000fe2000001149a */
[----:B------:R-:W-:Y:S03]  /*117a0*/  BSSY B1, `(.L_x_1966) ;  /* 0x000000f000017945 */ /* 0x000fe60003800000 */
[----:B------:R-:W-:-:S04]  /*117b0*/  LEA.HI R3, R3, R154, RZ, 0x6 ;  /* 0x0000009a03037211 */ /* 0x000fc800078f30ff */
[----:B------:R-:W-:-:S04]  /*117c0*/  SHF.R.S32.HI R3, RZ, 0x6, R3 ;  /* 0x00000006ff037819 */ /* 0x000fc80000011403 */
[----:B------:R-:W-:-:S04]  /*117d0*/  VIMNMX R3, R22, R3, !PT ;  /* 0x0000000316037248 */ /* 0x000fc80007fe0100 */
[----:B------:R-:W-:-:S13]  /*117e0*/  ISETP.GE.AND P0, PT, R0, R3, PT ;  /* 0x000000030000720c */ /* 0x000fda0003f06270 */
[----:B------:R-:W-:Y:S05]  /*117f0*/  @!P0 BRA `(.L_x_1967) ;  /* 0x0000000000248947 */ /* 0x000fea0003800000 */
[----:B------:R-:W-:Y:S01]  /*11800*/  BSSY B0, `(.L_x_1968) ;  /* 0x0000006000007945 */ /* 0x000fe20003800000 */
.L_x_1969:
[----:B------:R-:W-:-:S07]  /*11810*/  MOV R6, 0x11830 ;  /* 0x0001183000067802 */ /* 0x000fce0000000f00 */
[----:B------:R-:W-:Y:S05]  /*11820*/  CALL.REL.NOINC `($_ZN7cutlass13device_kernelIN5flash11enable_sm90INS1_16FlashAttnFwdSm90INS1_25CollectiveMainloopFwdSm90ILi2EN4cute5tupleIJNS5_1CILi1EEES8_S8_EEENS6_IJNS7_ILi64EEESA_SA_EEELi512ENS_10bfloat16_tEfNS_4arch4Sm90ELb0ELb1ELb1ELb0ELb1ELb0ELb1ELb0ELb0ELb1ELb1ELb0EEENS1_21CollectiveEpilogueFwdINS6_IJSA_NS7_ILi512EEESA_EEES9_SC_SE_Li256ELb0ELb1ELb1ELb0EEENS1_19SingleTileSchedulerILb0ELb1ELb1ELi64EEEEEEEEEvNT_6ParamsE$_ZZN5flash25CollectiveMainloopFwdSm90ILi2EN4cute5tupleIJNS1_1CILi1EEES4_S4_EEENS2_IJNS3_ILi64EEES6_S6_EEELi512EN7cutlass10bfloat16_tEfNS8_4arch4Sm90ELb0ELb1ELb1ELb0ELb1ELb0ELb1ELb0ELb0ELb1ELb1ELb0EE3mmaINS_16FlashAttnFwdSm90ISC_NS_21CollectiveEpilogueFwdINS2_IJS6_NS3_ILi512EEES6_EEES5_S9_SB_Li256ELb0ELb1ELb1ELb0EEENS_19SingleTileSchedulerILb0ELb1ELb1ELi64EEEE13SharedStorageENS1_6TensorINS1_11ArrayEngineIfLm128EEENS1_6LayoutINS2_IJNS2_IJNS3_ILi2EEESR_NS3_ILi32EEEEEES4_S4_EEENS2_IJNS2_IJS4_SR_NS3_ILi4EEEEEENS3_ILi0EEESX_EEEEEEENS_7SoftmaxILi2ELi0EEEEEbRKNSC_6ParamsENS8_13PipelineAsyncILi2EEES17_RNS8_13PipelineStateILj2EEERT0_RT1_iRiRKNS_16SeqlenInfoQKNewKILb0ELb0EEENS2_IJiiiiEEERT_ENKUliT_T0_T1_E_clIZSD_ISM_S10_S12_EbS15_S17_S17_S1A_S1C_S1E_iS1F_S1J_S1K_S1M_EUlRS1N_iE1_NS3_ILb0EEENS3_ILb1EEEEEDaiS1N_S1O_S1P_) ;  /* 0x000001ac00447944 */ /* 0x000fea0003c00000 */
[C---:B------:R-:W-:Y:S01]  /*11830*/  ISETP.GT.AND P0, PT, R0.reuse, R3, PT ;  /* 0x000000030000720c */ /* 0x040fe20003f04270 */
[----:B------:R-:W-:-:S12]  /*11840*/  VIADD R0, R0, 0xffffffff ;  /* 0xffffffff00007836 */ /* 0x000fd80000000000 */
[----:B------:R-:W-:Y:S05]  /*11850*/  @P0 BRA `(.L_x_1969) ;  /* 0xfffffffc00ec0947 */ /* 0x000fea000383ffff */
[----:B------:R-:W-:Y:S05]  /*11860*/  BSYNC B0 ;  /* 0x0000000000007941 */ /* 0x000fea0003800000 */
.L_x_1968:
[----:B------:R-:W2:Y:S02]  /*11870*/  LDL R4, [R1+0x50] ;  /* 0x0000500001047983 */ /* 0x000ea40000100800 */
[----:B--2---:R-:W-:-:S07]  /*11880*/  IMAD.SHL.U32 R4, R4, 0x40, RZ ;  /* 0x0000004004047824 */ /* 0x004fce00078e00ff */
.L_x_1967:
[----:B------:R-:W-:Y:S05]  /*11890*/  BSYNC B1 ;  /* 0x0000000000017941 */ /* 0x000fea0003800000 */
.L_x_1966:
[----:B------:R-:W-:Y:S01]  /*118a0*/  UISETP.NE.AND UP1, UPT, UR41, URZ, UPT ;  /* 0x0000003f2900728c */ /* 0x000fe2000bf25270 */
[----:B------:R-:W-:Y:S01]  /*118b0*/  VIADD R4, R4, 0x3f ;  /* 0x0000003f04047836 */ /* 0x000fe20000000000 */
[----:B------:R-:W-:-:S04]  /*118c0*/  UISETP.NE.AND UP0, UPT, UR60, URZ, UPT ;  /* 0x0000003f3c00728c */ /* 0x000fc8000bf05270 */
[----:B------:R-:W-:Y:S02]  /*118d0*/  PLOP3.LUT P0, PT, PT, PT, UP1, 0x80, 0x0 ;  /* 0x000000000000781c */ /* 0x000fe40003f0f018 */
[----:B------:R-:W-:-:S03]  /*118e0*/  PLOP3.LUT P1, PT, PT, PT, UP1, 0x80, 0x0 ;  /* 0x000000000000781c */ /* 0x000fc60003f2f018 */
[----:B------:R-:W-:-:S08]  /*118f0*/  @UP1 ULDC UR4, c[0x0][0x44c] ;  /* 0x0001130000041ab9 */ /* 0x000fd00000000800 */
[----:B------:R-:W-:Y:S01]  /*11900*/  @P0 IMAD.HI.U32 R2, R4, UR4, RZ ;  /* 0x0000000404020c27 */ /* 0x000fe2000f8e00ff */
[----:B------:R-:W-:Y:S01]  /*11910*/  PLOP3.LUT P0, PT, PT, PT, UP0, 0x40, 0x0 ;  /* 0x000000000000781c */ /* 0x000fe20003f0e808 */
[----:B------:R-:W-:-:S03]  /*11920*/  @UP1 ULDC UR4, c[0x0][0x450] ;  /* 0x0001140000041ab9 */ /* 0x000fc60000000800 */
[----:B------:R-:W-:Y:S01]  /*11930*/  @P1 SHF.R.U32.HI R4, RZ, UR4, R2 ;  /* 0x00000004ff041c19 */ /* 0x000fe20008011602 */
[----:B------:R-:W-:-:S04]  /*11940*/  ULDC UR4, c[0x0][0xad4] ;  /* 0x0002b50000047ab9 */ /* 0x000fc80000000800 */
[----:B------:R-:W-:-:S04]  /*11950*/  VIADD R4, R4, UR40 ;  /* 0x0000002804047c36 */ /* 0x000fc80008000000 */
[----:B------:R-:W-:Y:S01]  /*11960*/  VIADD R2, R4, -UR4 ;  /* 0x8000000404027c36 */ /* 0x000fe20008000000 */
[----:B------:R-:W-:Y:S06]  /*11970*/  @P0 BRA `(.L_x_1970) ;  /* 0x0000000000540947 */ /* 0x000fec0003800000 */
[----:B------:R-:W-:Y:S01]  /*11980*/  ISETP.GT.AND P0, PT, R4, -0x1, PT ;  /* 0xffffffff0400780c */ /* 0x000fe20003f04270 */
[----:B------:R-:W-:-:S12]  /*11990*/  BSSY B0, `(.L_x_1971) ;  /* 0x0000011000007945 */ /* 0x000fd80003800000 */
[----:B------:R-:W-:Y:S05]  /*119a0*/  @P0 BRA `(.L_x_1972) ;  /* 0x0000000000240947 */ /* 0x000fea0003800000 */
[----:B------:R-:W-:Y:S01]  /*119b0*/  ULDC UR4, c[0x0][0xadc] ;  /* 0x0002b70000047ab9 */ /* 0x000fe20000000800 */
[----:B------:R-:W-:Y:S01]  /*119c0*/  LOP3.LUT R3, RZ, R4, RZ, 0x33, !PT ;  /* 0x00000004ff037212 */ /* 0x000fe200078e33ff */
[----:B------:R-:W-:-:S05]  /*119d0*/  IMAD.U32 R5, RZ, RZ, UR4 ;  /* 0x00000004ff057e24 */ /* 0x000fca000f8e00ff */
[----:B------:R-:W-:-:S13]  /*119e0*/  ISETP.NE.AND P0, PT, R5, 0x1, PT ;  /* 0x000000010500780c */ /* 0x000fda0003f05270 */
[----:B------:R-:W0:Y:S02]  /*119f0*/  @P0 LDC.64 R6, c[0x0][0xae0] ;  /* 0x0002b800ff060b82 */ /* 0x000e240000000a00 */
[----:B0-----:R-:W-:-:S05]  /*11a00*/  @P0 IMAD.HI.U32 R4, R3, R6, RZ ;  /* 0x0000000603040227 */ /* 0x001fca00078e00ff */
[----:B------:R-:W-:-:S04]  /*11a10*/  @P0 SHF.R.U32.HI R3, RZ, R7, R4 ;  /* 0x00000007ff030219 */ /* 0x000fc80000011604 */
[----:B------:R-:W-:Y:S01]  /*11a20*/  LOP3.LUT R4, RZ, R3, RZ, 0x33, !PT ;  /* 0x00000003ff047212 */ /* 0x000fe200078e33ff */
[----:B------:R-:W-:Y:S06]  /*11a30*/  BRA `(.L_x_1973) ;  /* 0x0000000000187947 */ /* 0x000fec0003800000 */
.L_x_1972:
[----:B------:R-:W-:Y:S02]  /*11a40*/  ULDC UR4, c[0x0][0xadc] ;  /* 0x0002b70000047ab9 */ /* 0x000fe40000000800 */
[----:B------:R-:W-:-:S05]  /*11a50*/  IMAD.U32 R5, RZ, RZ, UR4 ;  /* 0x00000004ff057e24 */ /* 0x000fca000f8e00ff */
[----:B------:R-:W-:-:S13]  /*11a60*/  ISETP.NE.AND P0, PT, R5, 0x1, PT ;  /* 0x000000010500780c */ /* 0x000fda0003f05270 */
[----:B------:R-:W0:Y:S02]  /*11a70*/  @P0 LDC.64 R6, c[0x0][0xae0] ;  /* 0x0002b800ff060b82 */ /* 0x000e240000000a00 */
[----:B0-----:R-:W-:-:S05]  /*11a80*/  @P0 IMAD.HI.U32 R6, R4, R6, RZ ;  /* 0x0000000604060227 */ /* 0x001fca00078e00ff */
[----:B------:R-:W-:-:S07]  /*11a90*/  @P0 SHF.R.U32.HI R4, RZ, R7, R6 ;  /* 0x00000007ff040219 */ /* 0x000fce0000011606 */
.L_x_1973:
[----:B------:R-:W-:Y:S05]  /*11aa0*/  BSYNC B0 ;  /* 0x0000000000007941 */ /* 0x000fea0003800000 */
.L_x_1971:
[----:B------:R-:W-:-:S05]  /*11ab0*/  IMAD R3, R4, R5, RZ ;  /* 0x0000000504037224 */ /* 0x000fca00078e02ff */
[----:B------:R-:W-:-:S07]  /*11ac0*/  VIMNMX R2, R2, R3, !PT ;  /* 0x0000000302027248 */ /* 0x000fce0007fe0100 */
.L_x_1970:
[----:B------:R-:W-:-:S05]  /*11ad0*/  VIADD R2, R2, 0x3f ;  /* 0x0000003f02027836 */ /* 0x000fca0000000000 */
[----:B------:R-:W-:-:S04]  /*11ae0*/  SHF.R.S32.HI R3, RZ, 0x1f, R2 ;  /* 0x0000001fff037819 */ /* 0x000fc80000011402 */
[----:B------:R-:W-:-:S04]  /*11af0*/  LEA.HI R3, R3, R2, RZ, 0x6 ;  /* 0x0000000203037211 */ /* 0x000fc800078f30ff */
[----:B------:R-:W-:-:S04]  /*11b00*/  SHF.R.S32.HI R3, RZ, 0x6, R3 ;  /* 0x00000006ff037819 */ /* 0x000fc80000011403 */
[----:B------:R-:W-:-:S04]  /*11b10*/  VIMNMX R21, R22, R3, !PT ;  /* 0x0000000316157248 */ /* 0x000fc80007fe0100 */
[----:B------:R-:W-:-:S13]  /*11b20*/  ISETP.GE.AND P0, PT, R0, R21, PT ;  /* 0x000000150000720c */ /* 0x000fda0003f06270 */
[----:B------:R-:W-:Y:S05]  /*11b30*/  @!P0 BRA `(.L_x_1974) ;  /* 0x0000007000588947 */ /* 0x000fea0003800000 */
.L_x_1997:
[----:B------:R-:W2:Y:S04]  /*11b40*/  LDL R20, [R1+0x1c8] ;  /* 0x0001c80001147983 */ /* 0x000ea80000100800 */
[----:B0-----:R-:W3:Y:S04]  /*11b50*/  LDL R2, [R1+0x1d0] ;  /* 0x0001d00001027983 */ /* 0x001ee80000100800 */
[----:B------:R-:W4:Y:S01]  /*11b60*/  LDL R3, [R1] ;  /* 0x0000000001037983 */ /* 0x000f220000100800 */
[----:B--2---:R-:W-:-:S05]  /*11b70*/  VIADD R4, R20, 0x1 ;  /* 0x0000000114047836 */ /* 0x004fca0000000000 */
[----:B------:R-:W-:-:S13]  /*11b80*/  ISETP.NE.AND P0, PT, R4, 0x2, PT ;  /* 0x000000020400780c */ /* 0x000fda0003f05270 */
[----:B------:R0:W5:Y:S04]  /*11b90*/  @P0 LDL R6, [R1+0x1cc] ;  /* 0x0001cc0001060983 */ /* 0x0001680000100800 */
[----:B------:R-:W2:Y:S01]  /*11ba0*/  @!P0 LDL R5, [R1+0x1cc] ;  /* 0x0001cc0001058983 */ /* 0x000ea20000100800 */
[----:B---3--:R-:W-:Y:S01]  /*11bb0*/  VIADD R2, R2, 0x1 ;  /* 0x0000000102027836 */ /* 0x008fe20000000000 */
[----:B----4-:R-:W-:Y:S02]  /*11bc0*/  LOP3.LUT R3, R3, 0x1, RZ, 0xfc, !PT ;  /* 0x0000000103037812 */ /* 0x010fe400078efcff */
[----:B------:R1:W-:Y:S04]  /*11bd0*/  STL [R1+0x1c8], R4 ;  /* 0x0001c80401007387 */ /* 0x0003e80000100800 */
[----:B------:R0:W-:Y:S04]  /*11be0*/  STL [R1+0x1d0], R2 ;  /* 0x0001d00201007387 */ /* 0x0001e80000100800 */
[----:B------:R0:W-:Y:S01]  /*11bf0*/  @!P0 STL [R1+0x1c8], RZ ;  /* 0x0001c8ff01008387 */ /* 0x0001e20000100800 */
[----:B------:R-:W-:Y:S01]  /*11c00*/  ISETP.NE.AND P1, PT, R3, 0x3, PT ;  /* 0x000000030300780c */ /* 0x000fe20003f25270 */
[----:B------:R-:W-:Y:S05]  /*11c10*/  YIELD ;  /* 0x0000000000007946 */ /* 0x000fea0003800000 */
[----:B------:R-:W-:Y:S01]  /*11c20*/  BSSY B0, `(.L_x_1975) ;  /* 0x0000006000007945 */ /* 0x000fe20003800000 */
[----:B-1----:R-:W-:Y:S01]  /*11c30*/  @!P0 IMAD.MOV.U32 R4, RZ, RZ, RZ ;  /* 0x000000ffff048224 */ /* 0x002fe200078e00ff */
[----:B--2---:R-:W-:-:S05]  /*11c40*/  @!P0 LOP3.LUT R6, R5, 0x1, RZ, 0x3c, !PT ;  /* 0x0000000105068812 */ /* 0x004fca00078e3cff */
[----:B------:R0:W-:Y:S01]  /*11c50*/  @!P0 STL [R1+0x1cc], R6 ;  /* 0x0001cc0601008387 */ /* 0x0001e20000100800 */
[----:B------:R-:W-:Y:S05]  /*11c60*/  @!P1 BRA `(.L_x_1976) ;  /* 0x0000000000049947 */ /* 0x000fea0003800000 */
[----:B------:R-:W-:Y:S01]  /*11c70*/  BPT.TRAP 0x1 ;  /* 0x000000040000795c */ /* 0x000fe20000300000 */
.L_x_1976:
[----:B------:R-:W-:Y:S05]  /*11c80*/  BSYNC B0 ;  /* 0x0000000000007941 */ /* 0x000fea0003800000 */
.L_x_1975:
[----:B0-----:R-:W2:Y:S01]  /*11c90*/  LDL.64 R2, [R1+0x18] ;  /* 0x0000180001027983 */ /* 0x001ea20000100a00 */
[----:B-----5:R-:W-:Y:S02]  /*11ca0*/  SHF.L.U32 R5, R6, 0x1f, RZ ;  /* 0x0000001f06057819 */ /* 0x020fe400000006ff */
[----:B--2---:R-:W-:-:S05]  /*11cb0*/  MOV R3, R2 ;  /* 0x0000000200037202 */ /* 0x004fca0000000f00 */
[----:B------:R-:W-:-:S04]  /*11cc0*/  IMAD R4, R4, 0x8, R3 ;  /* 0x0000000804047824 */ /* 0x000fc800078e0203 */
[----:B------:R0:W1:Y:S01]  /*11cd0*/  SYNCS.PHASECHK.TRANS64.TRYWAIT P0, [R4+URZ], R5 ;  /* 0x00000005040075a7 */ /* 0x000062000800017f */
[----:B------:R0:W5:Y:S01]  /*11ce0*/  LDL.64 R6, [R1+0x1c8] ;  /* 0x0001c80001067983 */ /* 0x0001620000100a00 */
[----:B------:R-:W-:Y:S04]  /*11cf0*/  BSSY B0, `(.L_x_1977) ;  /* 0x0000003000007945 */ /* 0x000fe80003800000 */
[----:B------:R-:W-:Y:S05]  /*11d00*/  @!P1 BRA `(.L_x_1978) ;  /* 0x0000000000049947 */ /* 0x000fea0003800000 */
[----:B------:R-:W-:Y:S01]  /*11d10*/  BPT.TRAP 0x1 ;  /* 0x000000040000795c */ /* 0x000fe20000300000 */
.L_x_1978:
[----:B------:R-:W-:Y:S05]  /*11d20*/  BSYNC B0 ;  /* 0x0000000000007941 */ /* 0x000fea0003800000 */
.L_x_1977:
[----:B------:R-:W-:Y:S04]  /*11d30*/  BSSY B0, `(.L_x_1979) ;  /* 0x0000006000007945 */ /* 0x000fe80003800000 */
[----:B-1----:R-:W-:Y:S05]  /*11d40*/  @P0 BRA `(.L_x_1980) ;  /* 0x0000000000100947 */ /* 0x002fea0003800000 */
[----:B-----5:R-:W-:Y:S01]  /*11d50*/  IMAD R6, R6, 0x8, R3 ;  /* 0x0000000806067824 */ /* 0x020fe200078e0203 */
[----:B------:R-:W-:-:S04]  /*11d60*/  SHF.L.U32 R7, R7, 0x1f, RZ ;  /* 0x0000001f07077819 */ /* 0x000fc800000006ff */
[----:B------:R-:W1:Y:S02]  /*11d70*/  SYNCS.PHASECHK.TRANS64.TRYWAIT P0, [R6+URZ], R7 ;  /* 0x00000007060075a7 */ /* 0x000e64000800017f */
[----:B-1----:R-:W-:Y:S05]  /*11d80*/  @!P0 BRA `(.L_x_1981) ;  /* 0x0000017800c08947 */ /* 0x002fea0003800000 */
.L_x_1980:
[----:B------:R-:W-:Y:S05]  /*11d90*/  BSYNC B0 ;  /* 0x0000000000007941 */ /* 0x000fea0003800000 */
.L_x_1979:
[----:B-1---5:R-:W2:Y:S04]  /*11da0*/  LDL R7, [R1+0x1c8] ;  /* 0x0001c80001077983 */ /* 0x022ea80000100800 */
[----:B------:R-:W2:Y:S01]  /*11db0*/  LDL.64 R2, [R1+0x80] ;  /* 0x0000800001027983 */ /* 0x000ea20000100a00 */
[----:B------:R-:W-:Y:S05]  /*11dc0*/  WARPSYNC.ALL ;  /* 0x0000000000007948 */ /* 0x000fea0003800000 */
[----:B------:R-:W3:Y:S04]  /*11dd0*/  LDL.64 R12, [R1+0x78] ;  /* 0x00007800010c7983 */ /* 0x000ee80000100a00 */
[----:B0-----:R-:W4:Y:S04]  /*11de0*/  LDL.64 R4, [R1+0x78] ;  /* 0x0000780001047983 */ /* 0x001f280000100a00 */
[----:B------:R-:W4:Y:S04]  /*11df0*/  LDL.64 R8, [R1+0x78] ;  /* 0x0000780001087983 */ /* 0x000f280000100a00 */
[----:B------:R-:W4:Y:S01]  /*11e00*/  LDL.64 R10, [R1+0x78] ;  /* 0x00007800010a7983 */ /* 0x000f220000100a00 */
[----:B--2---:R-:W-:Y:S01]  /*11e10*/  IMAD R2, R7, 0x200, R2 ;  /* 0x0000020007027824 */ /* 0x004fe200078e0202 */
[----:B------:R-:W-:-:S02]  /*11e20*/  R2UR UR7, R3 ;  /* 0x00000000030772ca */ /* 0x000fc400000e0000 */
[----:B------:R-:W2:Y:S02]  /*11e30*/  LDL R14, [R1+0x28] ;  /* 0x00002800010e7983 */ /* 0x000ea40000100800 */
[C---:B------:R-:W-:Y:S01]  /*11e40*/  R2UR UR6, R2.reuse ;  /* 0x00000000020672ca */ /* 0x040fe200000e0000 */
[----:B------:R-:W-:Y:S01]  /*11e50*/  WARPGROUP.ARRIVE ;  /* 0x00000000000079c5 */ /* 0x000fe20000000000 */
[----:B------:R-:W-:Y:S02]  /*11e60*/  VIADD R6, R2, 0x2 ;  /* 0x0000000202067836 */ /* 0x000fe40000000000 */
[----:B------:R-:W-:Y:S01]  /*11e70*/  IMAD.MOV.U32 R7, RZ, RZ, R3 ;  /* 0x000000ffff077224 */ /* 0x000fe200078e0003 */
[----:B---3--:R-:W-:Y:S02]  /*11e80*/  R2UR UR4, R12 ;  /* 0x000000000c0472ca */ /* 0x008fe400000e0000 */
[----:B------:R-:W-:Y:S02]  /*11e90*/  R2UR UR5, R13 ;  /* 0x000000000d0572ca */ /* 0x000fe400000e0000 */
[----:B------:R0:W5:Y:S11]  /*11ea0*/  LDL.64 R12, [R1+0x1c8] ;  /* 0x0001c800010c7983 */ /* 0x0001760000100a00 */
[----:B------:R-:W-:Y:S01]  /*11eb0*/  HGMMA.64x64x16.F32.BF16 R24, gdesc[UR4], RZ, !UPT, gsb0 ;  /* 0x00e00000041879f0 */ /* 0x000fe2000c0018ff */
[----:B----4-:R-:W-:Y:S01]  /*11ec0*/  VIADD R4, R4, 0x2 ;  /* 0x0000000204047836 */ /* 0x010fe20000000000 */
[----:B------:R-:W-:-:S02]  /*11ed0*/  R2UR UR6, R6 ;  /* 0x00000000060672ca */ /* 0x000fc400000e0000 */
[----:B------:R-:W-:Y:S02]  /*11ee0*/  R2UR UR7, R7 ;  /* 0x00000000070772ca */ /* 0x000fe400000e0000 */
[----:B------:R-:W-:Y:S02]  /*11ef0*/  R2UR UR4, R4 ;  /* 0x00000000040472ca */ /* 0x000fe400000e0000 */
[----:B------:R-:W-:Y:S01]  /*11f00*/  R2UR UR5, R5 ;  /* 0x00000000050572ca */ /* 0x000fe200000e0000 */
[----:B------:R-:W-:Y:S02]  /*11f10*/  WARPGROUP.DEPBAR.LE gsb0, 0x0 ;  /* 0x00008000000079c5 */ /* 0x000fe40000010000 */
[----:B------:R-:W-:-:S10]  /*11f20*/  WARPGROUP.ARRIVE ;  /* 0x00000000000079c5 */ /* 0x000fd40000000000 */
[----:B------:R-:W-:Y:S01]  /*11f30*/  HGMMA.64x64x16.F32.BF16 R24, gdesc[UR4], R24, gsb0 ;  /* 0x00e00000041879f0 */ /* 0x000fe20008001818 */
        /* <DEDUP_REMOVED lines=8> */
[----:B------:R-:W-:-:S10]  /*11fc0*/  WARPGROUP.ARRIVE ;  /* 0x00000000000079c5 */ /* 0x000fd40000000000 */
[----:B------:R-:W-:Y:S01]  /*11fd0*/  HGMMA.64x64x16.F32.BF16 R24, gdesc[UR4], R24, gsb0 ;  /* 0x00e00000041879f0 */ /* 0x000fe20008001818 */
[----:B------:R-:W-:Y:S02]  /*11fe0*/  VIADD R2, R2, 0x6 ;  /* 0x0000000602027836 */ /* 0x000fe40000000000 */
[----:B------:R-:W-:Y:S01]  /*11ff0*/  VIADD R10, R10, 0x6 ;  /* 0x000000060a0a7836 */ /* 0x000fe20000000000 */
[----:B------:R-:W-:Y:S02]  /*12000*/  R2UR UR7, R3 ;  /* 0x00000000030772ca */ /* 0x000fe400000e0000 */
[----:B------:R-:W-:Y:S02]  /*12010*/  R2UR UR6, R2 ;  /* 0x00000000020672ca */ /* 0x000fe400000e0000 */
[----:B------:R-:W-:Y:S02]  /*12020*/  R2UR UR4, R10 ;  /* 0x000000000a0472ca */ /* 0x000fe400000e0000 */
[----:B------:R-:W-:Y:S01]  /*12030*/  R2UR UR5, R11 ;  /* 0x000000000b0572ca */ /* 0x000fe200000e0000 */
[----:B------:R-:W-:Y:S01]  /*12040*/  IMAD.MOV.U32 R4, RZ, RZ, 0x1 ;  /* 0x00000001ff047424 */ /* 0x000fe200078e00ff */
[----:B------:R0:W-:Y:S01]  /*12050*/  STL [R1+0x60], RZ ;  /* 0x000060ff01007387 */ /* 0x0001e20000100800 */
[----:B------:R-:W-:-:S02]  /*12060*/  WARPGROUP.DEPBAR.LE gsb0, 0x0 ;  /* 0x00008000000079c5 */ /* 0x000fc40000010000 */
[----:B------:R-:W-:-:S08]  /*12070*/  WARPGROUP.ARRIVE ;  /* 0x00000000000079c5 */ /* 0x000fd00000000000 */
[----:B------:R-:W-:Y:S01]  /*12080*/  HGMMA.64x64x16.F32.BF16 R24, gdesc[UR4], R24, gsb0 ;  /* 0x00e00000041879f0 */ /* 0x000fe20008001818 */
[----:B------:R0:W-:Y:S01]  /*12090*/  STL [R1+0x60], R4 ;  /* 0x0000600401007387 */ /* 0x0001e20000100800 */
[----:B--2---:R-:W-:-:S03]  /*120a0*/  LOP3.LUT R14, R14, 0x1, RZ, 0xfc, !PT ;  /* 0x000000010e0e7812 */ /* 0x004fc600078efcff */
[----:B------:R0:W-:Y:S04]  /*120b0*/  STL [R1+0x60], R4 ;  /* 0x0000600401007387 */ /* 0x0001e80000100800 */
[----:B------:R0:W-:Y:S04]  /*120c0*/  STL [R1+0x60], R4 ;  /* 0x0000600401007387 */ /* 0x0001e80000100800 */
[----:B------:R0:W-:Y:S01]  /*120d0*/  STL [R1+0x60], R4 ;  /* 0x0000600401007387 */ /* 0x0001e20000100800 */
[----:B------:R-:W-:Y:S01]  /*120e0*/  ISETP.NE.AND P1, PT, R14, 0x3, PT ;  /* 0x000000030e00780c */ /* 0x000fe20003f25270 */
[----:B------:R-:W-:Y:S01]  /*120f0*/  BSSY B0, `(.L_x_1982) ;  /* 0x0000004000007945 */ /* 0x000fe20003800000 */
[----:B------:R-:W-:-:S11]  /*12100*/  WARPGROUP.DEPBAR.LE gsb0, 0x0 ;  /* 0x00008000000079c5 */ /* 0x000fd60000010000 */
[----:B0-----:R-:W-:Y:S05]  /*12110*/  @!P1 BRA `(.L_x_1983) ;  /* 0x0000000000049947 */ /* 0x001fea0003800000 */
[----:B------:R-:W-:Y:S01]  /*12120*/  BPT.TRAP 0x1 ;  /* 0x000000040000795c */ /* 0x000fe20000300000 */
.L_x_1983:
[----:B------:R-:W-:Y:S05]  /*12130*/  BSYNC B0 ;  /* 0x0000000000007941 */ /* 0x000fea0003800000 */
.L_x_1982:
        /* <DEDUP_REMOVED lines=8> */
.L_x_1985:
[----:B------:R-:W-:Y:S05]  /*121c0*/  BSYNC B0 ;  /* 0x0000000000007941 */ /* 0x000fea0003800000 */
.L_x_1984:
[----:B------:R-:W-:Y:S04]  /*121d0*/  BSSY B0, `(.L_x_1986) ;  /* 0x0000004000007945 */ /* 0x000fe80003800000 */
[----:B-1----:R-:W-:Y:S05]  /*121e0*/  @P0 BRA `(.L_x_1987) ;  /* 0x0000000000080947 */ /* 0x002fea0003800000 */
[----:B------:R-:W1:Y:S02]  /*121f0*/  SYNCS.PHASECHK.TRANS64.TRYWAIT P0, [R12+URZ], R13 ;  /* 0x0000000d0c0075a7 */ /* 0x000e64000800017f */
[----:B-1----:R-:W-:Y:S05]  /*12200*/  @!P0 BRA `(.L_x_1988) ;  /* 0x0000017400b48947 */ /* 0x002fea0003800000 */
.L_x_1987:
[----:B------:R-:W-:Y:S05]  /*12210*/  BSYNC B0 ;  /* 0x0000000000007941 */ /* 0x000fea0003800000 */
.L_x_1986:
[----:B------:R-:W2:Y:S04]  /*12220*/  LDL R14, [R1+0x68] ;  /* 0x00006800010e7983 */ /* 0x000ea80000100800 */
[----:B------:R-:W3:Y:S04]  /*12230*/  LDL R5, [R1+0x1c8] ;  /* 0x0001c80001057983 */ /* 0x000ee80000100800 */
[----:B------:R-:W3:Y:S04]  /*12240*/  LDL.64 R2, [R1+0x98] ;  /* 0x0000980001027983 */ /* 0x000ee80000100a00 */
[----:B------:R-:W4:Y:S04]  /*12250*/  LDL.64 R6, [R1+0x90] ;  /* 0x0000900001067983 */ /* 0x000f280000100a00 */
[----:B------:R-:W4:Y:S04]  /*12260*/  LDL.64 R8, [R1+0x90] ;  /* 0x0000900001087983 */ /* 0x000f280000100a00 */
[----:B------:R-:W4:Y:S04]  /*12270*/  LDL.64 R10, [R1+0x90] ;  /* 0x00009000010a7983 */ /* 0x000f280000100a00 */
[----:B01----:R-:W4:Y:S01]  /*12280*/  LDL.64 R12, [R1+0x90] ;  /* 0x00009000010c7983 */ /* 0x003f220000100a00 */
[----:B------:R-:W-:Y:S05]  /*12290*/  WARPSYNC.ALL ;  /* 0x0000000000007948 */ /* 0x000fea0003800000 */
[----:B------:R-:W-:Y:S01]  /*122a0*/  WARPGROUP.ARRIVE ;  /* 0x00000000000079c5 */ /* 0x000fe20000000000 */
[----:B------:R-:W4:Y:S05]  /*122b0*/  LDL.64 R16, [R1+0x90] ;  /* 0x0000900001107983 */ /* 0x000f2a0000100a00 */
[----:B------:R-:W0:Y:S01]  /*122c0*/  S2R R18, SR_TID.X ;  /* 0x0000000000127919 */ /* 0x000e220000002100 */
[----:B------:R-:W4:Y:S04]  /*122d0*/  LDL.64 R56, [R1+0x90] ;  /* 0x0000900001387983 */ /* 0x000f280000100a00 */
[----:B------:R-:W4:Y:S01]  /*122e0*/  LDL.64 R58, [R1+0x90] ;  /* 0x00009000013a7983 */ /* 0x000f220000100a00 */
[----:B--2---:R-:W-:-:S03]  /*122f0*/  ISETP.NE.U32.AND P0, PT, R14, RZ, PT ;  /* 0x000000ff0e00720c */ /* 0x004fc60003f05070 */
[----:B------:R-:W2:Y:S01]  /*12300*/  LDL.64 R14, [R1+0x90] ;  /* 0x00009000010e7983 */ /* 0x000ea20000100a00 */
[----:B---3--:R-:W-:Y:S01]  /*12310*/  IMAD R2, R5, 0x1000, R2 ;  /* 0x0000100005027824 */ /* 0x008fe200078e0202 */
[----:B------:R-:W-:Y:S02]  /*12320*/  R2UR UR7, R3 ;  /* 0x00000000030772ca */ /* 0x000fe400000e0000 */
[----:B----4-:R-:W-:Y:S02]  /*12330*/  R2UR UR4, R6 ;  /* 0x00000000060472ca */ /* 0x010fe400000e0000 */
[----:B------:R-:W-:Y:S02]  /*12340*/  R2UR UR6, R2 ;  /* 0x00000000020672ca */ /* 0x000fe400000e0000 */
[----:B------:R-:W-:Y:S02]  /*12350*/  R2UR UR5, R7 ;  /* 0x00000000070572ca */ /* 0x000fe400000e0000 */
[----:B------:R-:W-:-:S11]  /*12360*/  VOTEU.ANY UP0, P0 ;  /* 0x00000000003f7886 */ /* 0x000fd60000000100 */
        /* <DEDUP_REMOVED lines=25> */
[--C-:B------:R-:W-:Y:S01]  /*12500*/  IMAD.MOV.U32 R7, RZ, RZ, R3.reuse ;  /* 0x000000ffff077224 */ /* 0x100fe200078e0003 */
        /* <DEDUP_REMOVED lines=9> */
[----:B------:R-:W-:Y:S01]  /*125a0*/  IMAD.MOV.U32 R7, RZ, RZ, R3 ;  /* 0x000000ffff077224 */ /* 0x000fe200078e0003 */
[----:B------:R-:W-:-:S04]  /*125b0*/  R2UR UR6, R6 ;  /* 0x00000000060672ca */ /* 0x000fc800000e0000 */
[----:B------:R-:W-:Y:S01]  /*125c0*/  R2UR UR7, R7 ;  /* 0x00000000070772ca */ /* 0x000fe200000e0000 */
[----:B--2---:R-:W-:Y:S01]  /*125d0*/  VIADD R14, R14, 0x200 ;  /* 0x000002000e0e7836 */ /* 0x004fe20000000000 */
[----:B------:R-:W-:-:S04]  /*125e0*/  R2UR UR5, R15 ;  /* 0x000000000f0572ca */ /* 0x000fc800000e0000 */
        /* <DEDUP_REMOVED lines=121> */
[----:B------:R-:W-:Y:S02]  /*12d80*/  R2UR UR5, R17 ;  /* 0x00000000110572ca */ /* 0x000fe400000e0000 */
[----:B0-----:R-:W-:-:S05]  /*12d90*/  SHF.R.U32.HI R18, RZ, 0x7, R18 ;  /* 0x00000007ff127819 */ /* 0x001fca0000011612 */
[----:B------:R0:W1:Y:S01]  /*12da0*/  SHFL.IDX PT, R5, R18, RZ, 0x1f ;  /* 0x00001fff12057589 */ /* 0x00006200000e0000 */
[----:B------:R-:W-:Y:S02]  /*12db0*/  WARPGROUP.DEPBAR.LE gsb0, 0x0 ;  /* 0x00008000000079c5 */ /* 0x000fe40000010000 */
[----:B------:R-:W-:Y:S01]  /*12dc0*/  WARPGROUP.ARRIVE ;  /* 0x00000000000079c5 */ /* 0x000fe20000000000 */
[----:B------:R-:W-:Y:S01]  /*12dd0*/  VIADD R6, R2, 0x800 ;  /* 0x0000080002067836 */ /* 0x000fe20000000000 */
[----:B------:R-:W-:Y:S01]  /*12de0*/  R2UR UR9, R9 ;  /* 0x00000000090972ca */ /* 0x000fe200000e0000 */
[----:B------:R-:W-:Y:S01]  /*12df0*/  IMAD.MOV.U32 R17, RZ, RZ, R3 ;  /* 0x000000ffff117224 */ /* 0x000fe200078e0003 */
[----:B0-----:R-:W4:Y:S02]  /*12e00*/  LDL.64 R18, [R1+0x90] ;  /* 0x0000900001127983 */ /* 0x001f240000100a00 */
[----:B------:R-:W-:Y:S01]  /*12e10*/  HGMMA.64x64x16.F32.BF16 R24, gdesc[UR4], R24, gsb0 ;  /* 0x00e00000041879f0 */ /* 0x000fe20008001818 */
[----:B-1----:R-:W-:-:S04]  /*12e20*/  ISETP.GT.AND P0, PT, R5, 0x7f, PT ;  /* 0x0000007f0500780c */ /* 0x002fc80003f04270 */
[----:B------:R-:W-:-:S04]  /*12e30*/  SEL R5, RZ, 0x2, !P0 ;  /* 0x00000002ff057807 */ /* 0x000fc80004000000 */
[----:B------:R-:W-:Y:S01]  /*12e40*/  IADD3 R8, R8, 0x800, R5 ;  /* 0x0000080008087810 */ /* 0x000fe20007ffe005 */
[----:B------:R-:W-:Y:S01]  /*12e50*/  IMAD.IADD R16, R5, 0x1, R6 ;  /* 0x0000000105107824 */ /* 0x000fe200078e0206 */
[----:B------:R-:W-:Y:S01]  /*12e60*/  R2UR UR11, R17 ;  /* 0x00000000110b72ca */ /* 0x000fe200000e0000 */
[----:B------:R-:W-:Y:S01]  /*12e70*/  UMOV UR4, 0x1 ;  /* 0x0000000100047882 */ /* 0x000fe20000000000 */
[----:B------:R-:W-:Y:S02]  /*12e80*/  R2UR UR8, R8 ;  /* 0x00000000080872ca */ /* 0x000fe400000e0000 */
[----:B------:R-:W-:Y:S01]  /*12e90*/  R2UR UR10, R16 ;  /* 0x00000000100a72ca */ /* 0x000fe200000e0000 */
[----:B------:R-:W-:Y:S01]  /*12ea0*/  UISETP.NE.U32.AND UP0, UPT, UR4, URZ, UPT ;  /* 0x0000003f0400728c */ /* 0x000fe2000bf05070 */
[----:B------:R-:W-:Y:S02]  /*12eb0*/  WARPGROUP.DEPBAR.LE gsb0, 0x0 ;  /* 0x00008000000079c5 */ /* 0x000fe40000010000 */
[----:B------:R-:W-:-:S09]  /*12ec0*/  WARPGROUP.ARRIVE ;  /* 0x00000000000079c5 */ /* 0x000fd20000000000 */
[----:B------:R-:W-:Y:S01]  /*12ed0*/  HGMMA.64x64x16.F32.BF16 R24, gdesc[UR8], R24, UP0, gsb0 ;  /* 0x00e00000081879f0 */ /* 0x000fe2000b801818 */
[----:B------:R-:W-:-:S05]  /*12ee0*/  IMAD.MOV.U32 R16, RZ, RZ, 0x4 ;  /* 0x00000004ff107424 */ /* 0x000fca00078e00ff */
[----:B------:R-:W-:Y:S01]  /*12ef0*/  SEL R7, R16, 0x2, P0 ;  /* 0x0000000210077807 */ /* 0x000fe20000000000 */
[----:B------:R-:W-:-:S03]  /*12f00*/  IMAD.MOV.U32 R9, RZ, RZ, R3 ;  /* 0x000000ffff097224 */ /* 0x000fc600078e0003 */
[----:B--2---:R-:W-:Y:S01]  /*12f10*/  IADD3 R10, R7, 0x800, R10 ;  /* 0x00000800070a7810 */ /* 0x004fe20007ffe00a */
[----:B------:R-:W-:Y:S01]  /*12f20*/  IMAD.IADD R8, R6, 0x1, R7 ;  /* 0x0000000106087824 */ /* 0x000fe200078e0207 */
[----:B------:R-:W-:Y:S02]  /*12f30*/  R2UR UR7, R9 ;  /* 0x00000000090772ca */ /* 0x000fe400000e0000 */
[----:B------:R-:W-:Y:S02]  /*12f40*/  R2UR UR4, R10 ;  /* 0x000000000a0472ca */ /* 0x000fe400000e0000 */
[----:B------:R-:W-:Y:S02]  /*12f50*/  R2UR UR6, R8 ;  /* 0x00000000080672ca */ /* 0x000fe400000e0000 */
[----:B------:R-:W-:Y:S01]  /*12f60*/  R2UR UR5, R11 ;  /* 0x000000000b0572ca */ /* 0x000fe200000e0000 */
[----:B------:R-:W-:Y:S02]  /*12f70*/  WARPGROUP.DEPBAR.LE gsb0, 0x0 ;  /* 0x00008000000079c5 */ /* 0x000fe40000010000 */
[----:B------:R-:W-:Y:S01]  /*12f80*/  WARPGROUP.ARRIVE ;  /* 0x00000000000079c5 */ /* 0x000fe20000000000 */
[----:B------:R-:W-:Y:S01]  /*12f90*/  SEL R9, R16, 0x6, !P0 ;  /* 0x0000000610097807 */ /* 0x000fe20004000000 */
[----:B------:R-:W-:Y:S01]  /*12fa0*/  IMAD.MOV.U32 R11, RZ, RZ, R3 ;  /* 0x000000ffff0b7224 */ /* 0x000fe200078e0003 */
[----:B------:R-:W2:Y:S07]  /*12fb0*/  LDL.64 R16, [R1+0x90] ;  /* 0x0000900001107983 */ /* 0x000eae0000100a00 */
[----:B------:R-:W-:Y:S01]  /*12fc0*/  HGMMA.64x64x16.F32.BF16 R24, gdesc[UR4], R24, gsb0 ;  /* 0x00e00000041879f0 */ /* 0x000fe20008001818 */
[----:B------:R-:W-:Y:S01]  /*12fd0*/  IMAD.IADD R10, R6, 0x1, R9 ;  /* 0x00000001060a7824 */ /* 0x000fe200078e0209 */
[----:B---3--:R-:W-:Y:S01]  /*12fe0*/  IADD3 R12, R9, 0x800, R12 ;  /* 0x00000800090c7810 */ /* 0x008fe20007ffe00c */
[----:B------:R0:W5:Y:S01]  /*12ff0*/  LDL R8, [R1+0xc] ;  /* 0x00000c0001087983 */ /* 0x0001620000100800 */
        /* <DEDUP_REMOVED lines=12> */
[----:B------:R-:W-:-:S05]  /*130c0*/  LOP3.LUT R11, R6, 0xa06, RZ, 0xc0, !PT ;  /* 0x00000a06060b7812 */ /* 0x000fca00078ec0ff */
[----:B----4-:R-:W-:Y:S02]  /*130d0*/  IMAD.IADD R14, R11, 0x1, R14 ;  /* 0x000000010b0e7824 */ /* 0x010fe400078e020e */
        /* <DEDUP_REMOVED lines=16> */
[----:B------:R-:W4:Y:S01]  /*131e0*/  LDL.64 R18, [R1+0x90] ;  /* 0x0000900001127983 */ /* 0x000f220000100a00 */
        /* <DEDUP_REMOVED lines=10> */
[----:B------:R-:W-:Y:S01]  /*13290*/  R2UR UR6, R12 ;  /* 0x000000000c0672ca */ /* 0x000fe200000e0000 */
[----:B------:R-:W4:Y:S01]  /*132a0*/  LDL.64 R56, [R1+0x90] ;  /* 0x0000900001387983 */ /* 0x000f220000100a00 */
[----:B------:R-:W-:Y:S02]  /*132b0*/  R2UR UR4, R10 ;  /* 0x000000000a0472ca */ /* 0x000fe400000e0000 */
[----:B------:R-:W-:-:S02]  /*132c0*/  R2UR UR7, R13 ;  /* 0x000000000d0772ca */ /* 0x000fc400000e0000 */
[----:B------:R-:W-:Y:S01]  /*132d0*/  R2UR UR5, R11 ;  /* 0x000000000b0572ca */ /* 0x000fe200000e0000 */
[----:B------:R-:W-:Y:S02]  /*132e0*/  WARPGROUP.DEPBAR.LE gsb0, 0x0 ;  /* 0x00008000000079c5 */ /* 0x000fe40000010000 */
[----:B------:R-:W-:Y:S01]  /*132f0*/  WARPGROUP.ARRIVE ;  /* 0x00000000000079c5 */ /* 0x000fe20000000000 */
[C---:B------:R-:W-:Y:S01]  /*13300*/  IMAD.IADD R10, R9.reuse, 0x1, R6 ;  /* 0x00000001090a7824 */ /* 0x040fe200078e0206 */
[----:B--2---:R-:W-:Y:S01]  /*13310*/  IADD3 R16, R9, 0xa00, R16 ;  /* 0x00000a0009107810 */ /* 0x004fe20007ffe010 */
[----:B------:R-:W2:Y:S07]  /*13320*/  LDL.64 R12, [R1+0x90] ;  /* 0x00009000010c7983 */ /* 0x000eae0000100a00 */
        /* <DEDUP_REMOVED lines=26> */
[C---:B---3--:R-:W-:Y:S01]  /*134d0*/  IADD3 R14, R5.reuse, 0xc00, R14 ;  /* 0x00000c00050e7810 */ /* 0x048fe20007ffe00e */
[----:B------:R-:W3:Y:S07]  /*134e0*/  LDL.64 R16, [R1+0x90] ;  /* 0x0000900001107983 */ /* 0x000eee0000100a00 */
        /* <DEDUP_REMOVED lines=21> */
[----:B--2---:R-:W-:Y:S01]  /*13640*/  IADD3 R12, R9, 0xc00, R12 ;  /* 0x00000c00090c7810 */ /* 0x004fe20007ffe00c */
[----:B------:R-:W-:Y:S01]  /*13650*/  IMAD.MOV.U32 R11, RZ, RZ, R3 ;  /* 0x000000ffff0b7224 */ /* 0x000fe200078e0003 */
[----:B------:R-:W2:Y:S06]  /*13660*/  LDL.64 R18, [R1+0x90] ;  /* 0x0000900001127983 */ /* 0x000eac0000100a00 */
        /* <DEDUP_REMOVED lines=20> */
[----:B------:R-:W2:Y:S01]  /*137b0*/  LDL.64 R56, [R1+0x90] ;  /* 0x0000900001387983 */ /* 0x000ea20000100a00 */
[----:B------:R-:W-:Y:S02]  /*137c0*/  R2UR UR6, R12 ;  /* 0x000000000c0672ca */ /* 0x000fe400000e0000 */
[----:B------:R-:W-:Y:S01]  /*137d0*/  R2UR UR7, R13 ;  /* 0x000000000d0772ca */ /* 0x000fe200000e0000 */
[----:B------:R-:W-:-:S02]  /*137e0*/  WARPGROUP.DEPBAR.LE gsb0, 0x0 ;  /* 0x00008000000079c5 */ /* 0x000fc40000010000 */
[----:B------:R-:W-:Y:S01]  /*137f0*/  WARPGROUP.ARRIVE ;  /* 0x00000000000079c5 */ /* 0x000fe20000000000 */
[----:B------:R-:W-:Y:S01]  /*13800*/  VIADD R6, R2, 0xe00 ;  /* 0x00000e0002067836 */ /* 0x000fe20000000000 */
[C---:B---3--:R-:W-:Y:S01]  /*13810*/  IADD3 R16, R5.reuse, 0xe00, R16 ;  /* 0x00000e0005107810 */ /* 0x048fe20007ffe010 */
[----:B------:R-:W-:Y:S01]  /*13820*/  IMAD.MOV.U32 R11, RZ, RZ, R3 ;  /* 0x000000ffff0b7224 */ /* 0x000fe200078e0003 */
[----:B------:R-:W3:Y:S06]  /*13830*/  LDL R12, [R1] ;  /* 0x00000000010c7983 */ /* 0x000eec0000100800 */
[----:B------:R-:W-:Y:S01]  /*13840*/  HGMMA.64x64x16.F32.BF16 R24, gdesc[UR4], R24, gsb0 ;  /* 0x00e00000041879f0 */ /* 0x000fe20008001818 */
[----:B------:R-:W-:Y:S01]  /*13850*/  IMAD.IADD R10, R5, 0x1, R6 ;  /* 0x00000001050a7824 */ /* 0x000fe200078e0206 */
[----:B------:R-:W-:Y:S01]  /*13860*/  R2UR UR7, R11 ;  /* 0x000000000b0772ca */ /* 0x000fe200000e0000 */
[----:B------:R0:W5:Y:S01]  /*13870*/  LDL R5, [R1+0x1c8] ;  /* 0x0001c80001057983 */ /* 0x0001620000100800 */
[----:B------:R-:W-:-:S02]  /*13880*/  R2UR UR4, R16 ;  /* 0x00000000100472ca */ /* 0x000fc400000e0000 */
[----:B------:R-:W-:Y:S02]  /*13890*/  R2UR UR6, R10 ;  /* 0x000000000a0672ca */ /* 0x000fe400000e0000 */
[----:B------:R-:W-:Y:S01]  /*138a0*/  R2UR UR5, R17 ;  /* 0x00000000110572ca */ /* 0x000fe200000e0000 */
[----:B------:R-:W-:Y:S02]  /*138b0*/  WARPGROUP.DEPBAR.LE gsb0, 0x0 ;  /* 0x00008000000079c5 */ /* 0x000fe40000010000 */
[----:B------:R-:W-:-:S10]  /*138c0*/  WARPGROUP.ARRIVE ;  /* 0x00000000000079c5 */ /* 0x000fd40000000000 */
[----:B------:R-:W-:Y:S01]  /*138d0*/  HGMMA.64x64x16.F32.BF16 R24, gdesc[UR4], R24, gsb0 ;  /* 0x00e00000041879f0 */ /* 0x000fe20008001818 */
[C---:B------:R-:W-:Y:S01]  /*138e0*/  IMAD.IADD R10, R7.reuse, 0x1, R6 ;  /* 0x00000001070a7824 */ /* 0x040fe200078e0206 */
[----:B----4-:R-:W-:Y:S01]  /*138f0*/  IADD3 R14, R7, 0xe00, R14 ;  /* 0x00000e00070e7810 */ /* 0x010fe20007ffe00e */
        /* <DEDUP_REMOVED lines=8> */
[C---:B------:R-:W-:Y:S01]  /*13980*/  IMAD.IADD R6, R9.reuse, 0x1, R6 ;  /* 0x0000000109067824 */ /* 0x040fe200078e0206 */
[----:B--2---:R-:W-:Y:S01]  /*13990*/  IADD3 R18, R9, 0xe00, R18 ;  /* 0x00000e0009127810 */ /* 0x004fe20007ffe012 */
        /* <DEDUP_REMOVED lines=14> */
[----:B------:R-:W-:Y:S02]  /*13a80*/  IMAD.IADD R6, R2, 0x1, R7 ;  /* 0x0000000102067824 */ /* 0x000fe400078e0207 */
[----:B------:R-:W-:Y:S02]  /*13a90*/  IMAD.IADD R2, R7, 0x1, R56 ;  /* 0x0000000107027824 */ /* 0x000fe400078e0238 */
[----:B------:R-:W-:Y:S02]  /*13aa0*/  IMAD.MOV.U32 R7, RZ, RZ, R3 ;  /* 0x000000ffff077224 */ /* 0x000fe400078e0003 */
[----:B------:R-:W-:Y:S01]  /*13ab0*/  IMAD.MOV.U32 R3, RZ, RZ, R57 ;  /* 0x000000ffff037224 */ /* 0x000fe200078e0039 */
[----:B------:R-:W-:Y:S02]  /*13ac0*/  R2UR UR6, R6 ;  /* 0x00000000060672ca */ /* 0x000fe400000e0000 */
[----:B------:R-:W-:Y:S02]  /*13ad0*/  R2UR UR7, R7 ;  /* 0x00000000070772ca */ /* 0x000fe400000e0000 */
[----:B------:R-:W-:-:S02]  /*13ae0*/  R2UR UR4, R2 ;  /* 0x00000000020472ca */ /* 0x000fc400000e0000 */
[----:B------:R-:W-:Y:S01]  /*13af0*/  R2UR UR5, R3 ;  /* 0x00000000030572ca */ /* 0x000fe200000e0000 */
        /* <DEDUP_REMOVED lines=32> */
[----:B---3--:R-:W-:-:S03]  /*13d00*/  LOP3.LUT R2, R12, 0x1, RZ, 0xfc, !PT ;  /* 0x000000010c027812 */ /* 0x008fc600078efcff */
        /* <DEDUP_REMOVED lines=8> */
.L_x_1990:
[----:B------:R-:W-:Y:S05]  /*13d90*/  BSYNC B0 ;  /* 0x0000000000007941 */ /* 0x000fea0003800000 */
.L_x_1989:
[----:B------:R-:W2:Y:S02]  /*13da0*/  LDL.64 R2, [R1+0x20] ;  /* 0x0000200001027983 */ /* 0x000ea40000100a00 */
[----:B--2---:R-:W-:-:S05]  /*13db0*/  MOV R2, R2 ;  /* 0x0000000200027202 */ /* 0x004fca0000000f00 */
[----:B-----5:R-:W-:-:S05]  /*13dc0*/  IMAD R5, R5, 0x8, R2 ;  /* 0x0000000805057824 */ /* 0x020fca00078e0202 */
[----:B------:R-:W-:-:S04]  /*13dd0*/  PRMT R5, R8, 0x654, R5 ;  /* 0x0000065408057816 */ /* 0x000fc80000000005 */
[----:B------:R0:W-:Y:S01]  /*13de0*/  SYNCS.ARRIVE.TRANS64.RED.A1T0 RZ, [R5+URZ], RZ ;  /* 0x000000ff05ff79a7 */ /* 0x0001e2000810043f */
[----:B------:R-:W2:Y:S04]  /*13df0*/  LDL.64 R6, [R1+0x100] ;  /* 0x0001000001067983 */ /* 0x000ea80000100a00 */
[----:B------:R-:W3:Y:S04]  /*13e00*/  LDL.64 R12, [R1+0x1f0] ;  /* 0x0001f000010c7983 */ /* 0x000ee80000100a00 */
[----:B0-----:R-:W4:Y:S04]  /*13e10*/  LDL.64 R4, [R1+0x1e0] ;  /* 0x0001e00001047983 */ /* 0x001f280000100a00 */
[----:B------:R-:W3:Y:S04]  /*13e20*/  LDL.64 R18, [R1+0xb8] ;  /* 0x0000b80001127983 */ /* 0x000ee80000100a00 */
[----:B--2---:R-:W2:Y:S02]  /*13e30*/  LD.E R7, desc[UR36][R6.64] ;  /* 0x0000002406077980 */ /* 0x004ea4000c101900 */
[-C--:B--2---:R-:W-:Y:S01]  /*13e40*/  FMUL.FTZ R16, R26, R7.reuse ;  /* 0x000000071a107220 */ /* 0x084fe20000410000 */
[-C--:B------:R-:W-:Y:S01]  /*13e50*/  FMUL.FTZ R24, R24, R7.reuse ;  /* 0x0000000718187220 */ /* 0x080fe20000410000 */
[-C--:B------:R-:W-:Y:S01]  /*13e60*/  FMUL.FTZ R3, R25, R7.reuse ;  /* 0x0000000719037220 */ /* 0x080fe20000410000 */
[----:B------:R-:W-:-:S02]  /*13e70*/  FMUL.FTZ R2, R27, R7 ;  /* 0x000000071b027220 */ /* 0x000fc40000410000 */
[----:B------:R-:W4:Y:S01]  /*13e80*/  MUFU.TANH R15, R24 ;  /* 0x00000018000f7308 */ /* 0x000f220000002400 */
[-C--:B------:R-:W-:Y:S01]  /*13e90*/  FMUL.FTZ R159, R30, R7.reuse ;  /* 0x000000071e9f7220 */ /* 0x080fe20000410000 */
[-C--:B------:R-:W-:Y:S01]  /*13ea0*/  FMUL.FTZ R28, R28, R7.reuse ;  /* 0x000000071c1c7220 */ /* 0x080fe20000410000 */
[----:B------:R-:W-:-:S05]  /*13eb0*/  FMUL.FTZ R85, R29, R7 ;  /* 0x000000071d557220 */ /* 0x000fca0000410000 */
[----:B------:R-:W0:Y:S01]  /*13ec0*/  MUFU.TANH R16, R16 ;  /* 0x0000001000107308 */ /* 0x000e220000002400 */
[-C--:B------:R-:W-:Y:S01]  /*13ed0*/  FMUL.FTZ R153, R31, R7.reuse ;  /* 0x000000071f997220 */ /* 0x080fe20000410000 */
[----:B------:R-:W-:-:S06]  /*13ee0*/  FMUL.FTZ R89, R32, R7 ;  /* 0x0000000720597220 */ /* 0x000fcc0000410000 */
[----:B------:R-:W1:Y:S01]  /*13ef0*/  MUFU.TANH R3, R3 ;  /* 0x0000000300037308 */ /* 0x000e620000002400 */
[----:B------:R-:W-:-:S07]  /*13f00*/  FMUL.FTZ R161, R34, R7 ;  /* 0x0000000722a17220 */ /* 0x000fce0000410000 */
[----:B------:R-:W2:Y:S01]  /*13f10*/  MUFU.TANH R2, R2 ;  /* 0x0000000200027308 */ /* 0x000ea20000002400 */
[----:B------:R-:W-:-:S07]  /*13f20*/  FMUL.FTZ R95, R33, R7 ;  /* 0x00000007215f7220 */ /* 0x000fce0000410000 */
[----:B------:R-:W3:Y:S01]  /*13f30*/  MUFU.TANH R6, R28 ;  /* 0x0000001c00067308 */ /* 0x000ee20000002400 */
[----:B------:R-:W-:-:S07]  /*13f40*/  FMUL.FTZ R164, R35, R7 ;  /* 0x0000000723a47220 */ /* 0x000fce0000410000 */
[----:B------:R-:W3:Y:S01]  /*13f50*/  MUFU.TANH R159, R159 ;  /* 0x0000009f009f7308 */ /* 0x000ee20000002400 */
[----:B----4-:R-:W-:Y:S01]  /*13f60*/  FMNMX.FTZ R8, R15, R4, !PT ;  /* 0x000000040f087209 */ /* 0x010fe20007810000 */
[----:B------:R-:W-:-:S06]  /*13f70*/  FMUL.FTZ R99, R36, R7 ;  /* 0x0000000724637220 */ /* 0x000fcc0000410000 */
[----:B------:R-:W4:Y:S01]  /*13f80*/  MUFU.TANH R85, R85 ;  /* 0x0000005500557308 */ /* 0x000f220000002400 */
[----:B0-----:R-:W-:Y:S01]  /*13f90*/  FMNMX.FTZ R9, R16, R5, !PT ;  /* 0x0000000510097209 */ /* 0x001fe20007810000 */
[----:B------:R-:W-:-:S06]  /*13fa0*/  FMUL.FTZ R166, R38, R7 ;  /* 0x0000000726a67220 */ /* 0x000fcc0000410000 */
[----:B------:R-:W0:Y:S01]  /*13fb0*/  MUFU.TANH R153, R153 ;  /* 0x0000009900997308 */ /* 0x000e220000002400 */
[----:B-1----:R-:W-:Y:S01]  /*13fc0*/  FMNMX.FTZ R11, R3, R8, !PT ;  /* 0x00000008030b7209 */ /* 0x002fe20007810000 */
[----:B------:R-:W-:-:S06]  /*13fd0*/  FMUL.FTZ R105, R37, R7 ;  /* 0x0000000725697220 */ /* 0x000fcc0000410000 */
[----:B------:R-:W1:Y:S01]  /*13fe0*/  MUFU.TANH R89, R89 ;  /* 0x0000005900597308 */ /* 0x000e620000002400 */
[----:B--2---:R-:W-:Y:S01]  /*13ff0*/  FMNMX.FTZ R8, R2, R9, !PT ;  /* 0x0000000902087209 */ /* 0x004fe20007810000 */
[----:B------:R-:W-:-:S06]  /*14000*/  FMUL.FTZ R165, R39, R7 ;  /* 0x0000000727a57220 */ /* 0x000fcc0000410000 */
[----:B------:R-:W2:Y:S01]  /*14010*/  MUFU.TANH R161, R161 ;  /* 0x000000a100a17308 */ /* 0x000ea20000002400 */
[----:B---3--:R-:W-:Y:S01]  /*14020*/  FMNMX.FTZ R10, R6, R11, !PT ;  /* 0x0000000b060a7209 */ /* 0x008fe20007810000 */
[----:B------:R-:W-:-:S06]  /*14030*/  FMUL.FTZ R109, R40, R7 ;  /* 0x00000007286d7220 */ /* 0x000fcc0000410000 */
[----:B------:R-:W3:Y:S01]  /*14040*/  MUFU.TANH R95, R95 ;  /* 0x0000005f005f7308 */ /* 0x000ee20000002400 */
[----:B------:R-:W-:Y:S01]  /*14050*/  FMNMX.FTZ R8, R159, R8, !PT ;  /* 0x000000089f087209 */ /* 0x000fe20007810000 */
[----:B------:R-:W-:-:S06]  /*14060*/  FMUL.FTZ R168, R42, R7 ;  /* 0x000000072aa87220 */ /* 0x000fcc0000410000 */
        /* <DEDUP_REMOVED lines=14> */
[-C--:B------:R-:W-:Y:S01]  /*14150*/  FMUL.FTZ R125, R45, R7.reuse ;  /* 0x000000072d7d7220 */ /* 0x080fe20000410000 */
[-C--:B------:R-:W-:Y:S01]  /*14160*/  FMUL.FTZ R169, R47, R7.reuse ;  /* 0x000000072fa97220 */ /* 0x080fe20000410000 */
[-C--:B------:R-:W-:Y:S01]  /*14170*/  FMUL.FTZ R129, R48, R7.reuse ;  /* 0x0000000730817220 */ /* 0x080fe20000410000 */
[-C--:B------:R-:W-:Y:S01]  /*14180*/  FMUL.FTZ R174, R50, R7.reuse ;  /* 0x0000000732ae7220 */ /* 0x080fe20000410000 */
[-C--:B------:R-:W-:Y:S01]  /*14190*/  FMUL.FTZ R135, R49, R7.reuse ;  /* 0x0000000731877220 */ /* 0x080fe20000410000 */
[----:B------:R-:W-:Y:S01]  /*141a0*/  FMUL.FTZ R175, R51, R7 ;  /* 0x0000000733af7220 */ /* 0x000fe20000410000 */
[----:B------:R-:W3:Y:S01]  /*141b0*/  MUFU.TANH R109, R109 ;  /* 0x0000006d006d7308 */ /* 0x000ee20000002400 */
[----:B------:R-:W-:Y:S01]  /*141c0*/  FMNMX.FTZ R9, R164, R9, !PT ;  /* 0x00000009a4097209 */ /* 0x000fe20007810000 */
[-C--:B------:R-:W-:Y:S01]  /*141d0*/  FMUL.FTZ R137, R52, R7.reuse ;  /* 0x0000000734897220 */ /* 0x080fe20000410000 */
[-C--:B------:R-:W-:Y:S01]  /*141e0*/  FMUL.FTZ R176, R54, R7.reuse ;  /* 0x0000000736b07220 */ /* 0x080fe20000410000 */
[-C--:B------:R-:W-:Y:S01]  /*141f0*/  FMUL.FTZ R147, R53, R7.reuse ;  /* 0x0000000735937220 */ /* 0x080fe20000410000 */
[----:B------:R-:W-:Y:S01]  /*14200*/  FMUL.FTZ R177, R55, R7 ;  /* 0x0000000737b17220 */ /* 0x000fe20000410000 */
[----:B------:R-:W3:Y:S02]  /*14210*/  LDL R11, [R1+0x200] ;  /* 0x00020000010b7983 */ /* 0x000ee40000100800 */
[----:B------:R-:W3:Y:S01]  /*14220*/  MUFU.TANH R168, R168 ;  /* 0x000000a800a87308 */ /* 0x000ee20000002400 */
[----:B----4-:R-:W-:-:S07]  /*14230*/  FMNMX.FTZ R10, R99, R10, !PT ;  /* 0x0000000a630a7209 */ /* 0x010fce0007810000 */
[----:B------:R-:W4:Y:S01]  /*14240*/  MUFU.TANH R115, R115 ;  /* 0x0000007300737308 */ /* 0x000f220000002400 */
[----:B0-----:R-:W-:-:S07]  /*14250*/  FMNMX.FTZ R8, R166, R9, !PT ;  /* 0x00000009a6087209 */ /* 0x001fce0007810000 */
[----:B------:R-:W0:Y:S01]  /*14260*/  MUFU.TANH R167, R167 ;  /* 0x000000a700a77308 */ /* 0x000e220000002400 */
[----:B-1----:R-:W-:-:S07]  /*14270*/  FMNMX.FTZ R10, R105, R10, !PT ;  /* 0x0000000a690a7209 */ /* 0x002fce0007810000 */
[----:B------:R-:W1:Y:S01]  /*14280*/  MUFU.TANH R119, R119 ;  /* 0x0000007700777308 */ /* 0x000e620000002400 */
[----:B--2---:R-:W-:-:S07]  /*14290*/  FMNMX.FTZ R9, R165, R8, !PT ;  /* 0x00000008a5097209 */ /* 0x004fce0007810000 */
[----:B------:R-:W2:Y:S01]  /*142a0*/  MUFU.TANH R170, R170 ;  /* 0x000000aa00aa7308 */ /* 0x000ea20000002400 */
[----:B---3--:R-:W-:-:S07]  /*142b0*/  FMNMX.FTZ R10, R109, R10, !PT ;  /* 0x0000000a6d0a7209 */ /* 0x008fce0007810000 */
[----:B------:R-:W3:Y:S01]  /*142c0*/  MUFU.TANH R125, R125 ;  /* 0x0000007d007d7308 */ /* 0x000ee20000002400 */
[----:B------:R-:W-:-:S07]  /*142d0*/  FMNMX.FTZ R8, R168, R9, !PT ;  /* 0x00000009a8087209 */ /* 0x000fce0007810000 */
        /* <DEDUP_REMOVED lines=13> */
[----:B----4-:R-:W-:Y:S02]  /*143b0*/  FMNMX.FTZ R10, R129, R10, !PT ;  /* 0x0000000a810a7209 */ /* 0x010fe40007810000 */
[----:B0-----:R-:W-:-:S05]  /*143c0*/  FMNMX.FTZ R8, R174, R7, !PT ;  /* 0x00000007ae087209 */ /* 0x001fca0007810000 */
[----:B------:R-:W0:Y:S08]  /*143d0*/  MUFU.TANH R147, R147 ;  /* 0x0000009300937308 */ /* 0x000e300000002400 */
[----:B------:R-:W4:Y:S01]  /*143e0*/  MUFU.TANH R177, R177 ;  /* 0x000000b100b17308 */ /* 0x000f220000002400 */
[----:B-1----:R-:W-:Y:S02]  /*143f0*/  FMNMX.FTZ R10, R135, R10, !PT ;  /* 0x0000000a870a7209 */ /* 0x002fe40007810000 */
[----:B--2---:R-:W-:-:S02]  /*14400*/  FMNMX.FTZ R7, R175, R8, !PT ;  /* 0x00000008af077209 */ /* 0x004fc40007810000 */
[----:B---3--:R-:W-:Y:S02]  /*14410*/  FMNMX.FTZ R8, R137, R10, !PT ;  /* 0x0000000a89087209 */ /* 0x008fe40007810000 */
[----:B------:R-:W-:Y:S02]  /*14420*/  FMNMX.FTZ R10, R176, R7, !PT ;  /* 0x00000007b00a7209 */ /* 0x000fe40007810000 */
[----:B0-----:R-:W-:Y:S02]  /*14430*/  FMNMX.FTZ R8, R147, R8, !PT ;  /* 0x0000000893087209 */ /* 0x001fe40007810000 */
[----:B----4-:R-:W-:-:S03]  /*14440*/  FMNMX.FTZ R9, R177, R10, !PT ;  /* 0x0000000ab1097209 */ /* 0x010fc60007810000 */
[----:B------:R-:W0:Y:S04]  /*14450*/  SHFL.BFLY PT, R7, R8, 0x2, 0x1f ;  /* 0x0c401f0008077f89 */ /* 0x000e2800000e0000 */
[----:B------:R-:W-:Y:S04]  /*14460*/  STL.64 [R1+0x1e0], R8 ;  /* 0x0001e00801007387 */ /* 0x000fe80000100a00 */
[----:B------:R-:W2:Y:S01]  /*14470*/  LDL R24, [R1+0x1e4] ;  /* 0x0001e40001187983 */ /* 0x000ea20000100800 */
[----:B0-----:R-:W-:-:S05]  /*14480*/  FMNMX.FTZ R7, R8, R7, !PT ;  /* 0x0000000708077209 */ /* 0x001fca0007810000 */
[----:B------:R-:W0:Y:S02]  /*14490*/  SHFL.BFLY PT, R10, R7, 0x1, 0x1f ;  /* 0x0c201f00070a7f89 */ /* 0x000e2400000e0000 */
[----:B0-----:R-:W-:-:S05]  /*144a0*/  FMNMX.FTZ R10, R7, R10, !PT ;  /* 0x0000000a070a7209 */ /* 0x001fca0007810000 */
[----:B------:R-:W-:Y:S04]  /*144b0*/  STL [R1+0x1e0], R10 ;  /* 0x0001e00a01007387 */ /* 0x000fe80000100800 */
[----:B------:R-:W3:Y:S04]  /*144c0*/  LDL R17, [R1+0x1e0] ;  /* 0x0001e00001117983 */ /* 0x000ee80000100800 */
[----:B--2---:R-:W0:Y:S02]  /*144d0*/  SHFL.BFLY PT, R9, R24, 0x2, 0x1f ;  /* 0x0c401f0018097f89 */ /* 0x004e2400000e0000 */
[----:B0-----:R-:W-:-:S05]  /*144e0*/  FMNMX.FTZ R9, R9, R24, !PT ;  /* 0x0000001809097209 */ /* 0x001fca0007810000 */
[----:B------:R-:W0:Y:S02]  /*144f0*/  SHFL.BFLY PT, R8, R9, 0x1, 0x1f ;  /* 0x0c201f0009087f89 */ /* 0x000e2400000e0000 */
[----:B0-----:R-:W-:Y:S01]  /*14500*/  FMNMX.FTZ R8, R9, R8, !PT ;  /* 0x0000000809087209 */ /* 0x001fe20007810000 */
[----:B---3--:R-:W-:-:S04]  /*14510*/  FADD.FTZ R4, R4, -R17 ;  /* 0x8000001104047221 */ /* 0x008fc80000010000 */
[----:B------:R-:W-:Y:S01]  /*14520*/  FADD.FTZ R14, R5, -R8 ;  /* 0x80000008050e7221 */ /* 0x000fe20000010000 */
[----:B------:R-:W-:-:S03]  /*14530*/  FMUL.FTZ R4, R4, R11 ;  /* 0x0000000b04047220 */ /* 0x000fc60000410000 */
[----:B------:R-:W-:Y:S01]  /*14540*/  FMUL.FTZ R14, R11, R14 ;  /* 0x0000000e0b0e7220 */ /* 0x000fe20000410000 */
[----:B------:R-:W0:Y:S08]  /*14550*/  MUFU.EX2 R173, R4 ;  /* 0x0000000400ad7308 */ /* 0x000e300000000800 */
[----:B------:R-:W1:Y:S01]  /*14560*/  MUFU.EX2 R160, R14 ;  /* 0x0000000e00a07308 */ /* 0x000e620000000800 */
[----:B------:R2:W-:Y:S01]  /*14570*/  STL [R1+0x1e4], R8 ;  /* 0x0001e40801007387 */ /* 0x0005e20000100800 */
[----:B0-----:R-:W-:Y:S01]  /*14580*/  FMUL.FTZ R12, R173, R12 ;  /* 0x0000000cad0c7220 */ /* 0x001fe20000410000 */
[----:B-1----:R-:W-:-:S05]  /*14590*/  FMUL.FTZ R13, R13, R160 ;  /* 0x000000a00d0d7220 */ /* 0x002fca0000410000 */
[----:B------:R2:W-:Y:S04]  /*145a0*/  STL.64 [R1+0x1f0], R12 ;  /* 0x0001f00c01007387 */ /* 0x0005e80000100a00 */
[----:B------:R-:W3:Y:S01]  /*145b0*/  LD.E R5, desc[UR36][R18.64+0x4] ;  /* 0x0000042412057980 */ /* 0x000ee2000c101900 */
[----:B------:R-:W-:Y:S01]  /*145c0*/  BSSY B0, `(.L_x_1991) ;  /* 0x000000c000007945 */ /* 0x000fe20003800000 */
[----:B---3--:R-:W-:-:S13]  /*145d0*/  ISETP.NE.AND P0, PT, R5, RZ, PT ;  /* 0x000000ff0500720c */ /* 0x008fda0003f05270 */
[----:B--2---:R-:W-:Y:S05]  /*145e0*/  @P0 BRA `(.L_x_1992) ;  /* 0x0000000000240947 */ /* 0x004fea0003800000 */
[----:B------:R-:W2:Y:S04]  /*145f0*/  LDL.64 R8, [R1+0xc0] ;  /* 0x0000c00001087983 */ /* 0x000ea80000100a00 */
[----:B------:R-:W3:Y:S04]  /*14600*/  LD.E R19, desc[UR36][R18.64] ;  /* 0x0000002412137980 */ /* 0x000ee8000c101900 */
[----:B--2---:R-:W2:Y:S01]  /*14610*/  LD.E.64 R8, desc[UR36][R8.64] ;  /* 0x0000002408087980 */ /* 0x004ea2000c101b00 */
[----:B---3--:R-:W-:-:S04]  /*14620*/  IMAD R4, R20, 0x40, R19 ;  /* 0x0000004014047824 */ /* 0x008fc800078e0213 */
[----:B--2---:R-:W-:-:S05]  /*14630*/  IMAD.WIDE R4, R4, 0x4, R8 ;  /* 0x0000000404047825 */ /* 0x004fca00078e0208 */
[----:B------:R0:W-:Y:S04]  /*14640*/  ST.E desc[UR36][R4.64], R173 ;  /* 0x000000ad04007985 */ /* 0x0001e8000c101924 */
[----:B------:R-:W2:Y:S04]  /*14650*/  LDL.64 R18, [R1+0xb8] ;  /* 0x0000b80001127983 */ /* 0x000ea80000100a00 */
[----:B--2---:R-:W2:Y:S02]  /*14660*/  LD.E R7, desc[UR36][R18.64+0x4] ;  /* 0x0000042412077980 */ /* 0x004ea4000c101900 */
[----:B0-2---:R-:W-:-:S13]  /*14670*/  ISETP.NE.AND P0, PT, R7, RZ, PT ;  /* 0x000000ff0700720c */ /* 0x005fda0003f05270 */
.L_x_1992:
[----:B------:R-:W-:Y:S05]  /*14680*/  BSYNC B0 ;  /* 0x0000000000007941 */ /* 0x000fea0003800000 */
.L_x_1991:
[----:B------:R-:W-:Y:S04]  /*14690*/  BSSY B0, `(.L_x_1993) ;  /* 0x0000009000007945 */ /* 0x000fe80003800000 */
[----:B------:R-:W-:Y:S05]  /*146a0*/  @P0 BRA `(.L_x_1994) ;  /* 0x00000000001c0947 */ /* 0x000fea0003800000 */
[----:B------:R-:W2:Y:S04]  /*146b0*/  LDL.64 R8, [R1+0xc0] ;  /* 0x0000c00001087983 */ /* 0x000ea80000100a00 */
[----:B------:R-:W3:Y:S04]  /*146c0*/  LD.E R19, desc[UR36][R18.64] ;  /* 0x0000002412137980 */ /* 0x000ee8000c101900 */
[----:B--2---:R-:W2:Y:S01]  /*146d0*/  LD.E.64 R4, desc[UR36][R8.64] ;  /* 0x0000002408047980 */ /* 0x004ea2000c101b00 */
[----:B---3--:R-:W-:-:S04]  /*146e0*/  IMAD R20, R20, 0x40, R19 ;  /* 0x0000004014147824 */ /* 0x008fc800078e0213 */
[----:B------:R-:W-:-:S04]  /*146f0*/  VIADD R20, R20, 0x8 ;  /* 0x0000000814147836 */ /* 0x000fc80000000000 */
[----:B--2---:R-:W-:-:S05]  /*14700*/  IMAD.WIDE R4, R20, 0x4, R4 ;  /* 0x0000000414047825 */ /* 0x004fca00078e0204 */
[----:B------:R0:W-:Y:S02]  /*14710*/  ST.E desc[UR36][R4.64], R160 ;  /* 0x000000a004007985 */ /* 0x0001e4000c101924 */
.L_x_1994:
[----:B------:R-:W-:Y:S05]  /*14720*/  BSYNC B0 ;  /* 0x0000000000007941 */ /* 0x000fea0003800000 */
.L_x_1993:
[----:B------:R-:W2:Y:S04]  /*14730*/  LDL R178, [R1+0x200] ;  /* 0x0002000001b27983 */ /* 0x000ea80000100800 */
[----:B------:R-:W2:Y:S04]  /*14740*/  LDL.64 R144, [R1+0x1e0] ;  /* 0x0001e00001907983 */ /* 0x000ea80000100a00 */
        /* <DEDUP_REMOVED lines=51> */
[----:B------:R-:W4:Y:S01]  /*14a80*/  LDL.64 R150, [R1+0x3e8] ;  /* 0x0003e80001967983 */ /* 0x000f220000100a00 */
[----:B--2---:R-:W-:-:S04]  /*14a90*/  FMUL.FTZ R144, R144, R178 ;  /* 0x000000b290907220 */ /* 0x004fc80000410000 */
        /* <DEDUP_REMOVED lines=13> */
[-CC-:B0-----:R-:W-:Y:S01]  /*14b70*/  FFMA.FTZ R5, R135, R178.reuse, -R144.reuse ;  /* 0x000000b287057223 */ /* 0x181fe20000010890 */
[-CC-:B------:R-:W-:Y:S01]  /*14b80*/  FFMA.FTZ R7, R137, R178.reuse, -R144.reuse ;  /* 0x000000b289077223 */ /* 0x180fe20000010890 */
[-C--:B------:R-:W-:Y:S01]  /*14b90*/  FFMA.FTZ R4, R147, R178.reuse, -R144 ;  /* 0x000000b293047223 */ /* 0x080fe20000010890 */
[-C--:B------:R-:W-:Y:S01]  /*14ba0*/  FMUL.FTZ R3, R145, R178.reuse ;  /* 0x000000b291037220 */ /* 0x080fe20000410000 */
[----:B------:R-:W2:Y:S04]  /*14bb0*/  LDL.64 R84, [R1+0x3c0] ;  /* 0x0003c00001547983 */ /* 0x000ea80000100a00 */
        /* <DEDUP_REMOVED lines=12> */
[----:B------:R-:W2:Y:S01]  /*14c80*/  LDL.64 R146, [R1+0x3c8] ;  /* 0x0003c80001927983 */ /* 0x000ea20000100a00 */
[-CC-:B------:R-:W-:Y:S01]  /*14c90*/  FFMA.FTZ R20, R16, R178.reuse, -R3.reuse ;  /* 0x000000b210147223 */ /* 0x180fe20000010803 */
[-CC-:B------:R-:W-:Y:S01]  /*14ca0*/  FFMA.FTZ R157, R2, R178.reuse, -R3.reuse ;  /* 0x000000b2029d7223 */ /* 0x180fe20000010803 */
[----:B------:R-:W-:Y:S01]  /*14cb0*/  MUFU.EX2 R19, R19 ;  /* 0x0000001300137308 */ /* 0x000fe20000000800 */
[-CC-:B------:R-:W-:Y:S01]  /*14cc0*/  FFMA.FTZ R159, R159, R178.reuse, -R3.reuse ;  /* 0x000000b29f9f7223 */ /* 0x180fe20000010803 */
[----:B------:R-:W-:-:S06]  /*14cd0*/  FFMA.FTZ R18, R153, R178, -R3 ;  /* 0x000000b299127223 */ /* 0x000fcc0000010803 */
[----:B------:R-:W3:Y:S01]  /*14ce0*/  MUFU.EX2 R20, R20 ;  /* 0x0000001400147308 */ /* 0x000ee20000000800 */
[----:B------:R-:W-:-:S07]  /*14cf0*/  FFMA.FTZ R161, R161, R178, -R3 ;  /* 0x000000b2a1a17223 */ /* 0x000fce0000010803 */
[----:B------:R-:W0:Y:S08]  /*14d00*/  MUFU.EX2 R157, R157 ;  /* 0x0000009d009d7308 */ /* 0x000e300000000800 */
[----:B------:R-:W1:Y:S01]  /*14d10*/  MUFU.EX2 R156, R156 ;  /* 0x0000009c009c7308 */ /* 0x000e620000000800 */
[----:B------:R-:W-:-:S07]  /*14d20*/  FFMA.FTZ R16, R164, R178, -R3 ;  /* 0x000000b2a4107223 */ /* 0x000fce0000010803 */
[----:B------:R-:W1:Y:S08]  /*14d30*/  MUFU.EX2 R159, R159 ;  /* 0x0000009f009f7308 */ /* 0x000e700000000800 */
[----:B------:R-:W1:Y:S01]  /*14d40*/  MUFU.EX2 R158, R158 ;  /* 0x0000009e009e7308 */ /* 0x000e620000000800 */
[----:B---3--:R-:W-:Y:S01]  /*14d50*/  FADD.FTZ R2, R20, R163 ;  /* 0x000000a314027221 */ /* 0x008fe20000010000 */
[----:B------:R-:W-:-:S06]  /*14d60*/  FFMA.FTZ R164, R166, R178, -R3 ;  /* 0x000000b2a6a47223 */ /* 0x000fcc0000010803 */
[----:B------:R-:W3:Y:S01]  /*14d70*/  MUFU.EX2 R18, R18 ;  /* 0x0000001200127308 */ /* 0x000ee20000000800 */
[----:B------:R-:W-:-:S07]  /*14d80*/  FADD.FTZ R153, R19, R162 ;  /* 0x000000a213997221 */ /* 0x000fce0000010000 */
[----:B------:R-:W3:Y:S01]  /*14d90*/  MUFU.EX2 R17, R17 ;  /* 0x0000001100117308 */ /* 0x000ee20000000800 */
[----:B0-----:R-:W-:Y:S01]  /*14da0*/  FADD.FTZ R2, R157, R2 ;  /* 0x000000029d027221 */ /* 0x001fe20000010000 */
[----:B------:R-:W-:-:S06]  /*14db0*/  FFMA.FTZ R171, R165, R178, -R3 ;  /* 0x000000b2a5ab7223 */ /* 0x000fcc0000010803 */
[----:B------:R-:W0:Y:S01]  /*14dc0*/  MUFU.EX2 R161, R161 ;  /* 0x000000a100a17308 */ /* 0x000e220000000800 */
[----:B-1----:R-:W-:-:S07]  /*14dd0*/  FADD.FTZ R153, R156, R153 ;  /* 0x000000999c997221 */ /* 0x002fce0000010000 */
[----:B------:R-:W1:Y:S01]  /*14de0*/  MUFU.EX2 R14, R14 ;  /* 0x0000000e000e7308 */ /* 0x000e620000000800 */
[----:B------:R-:W-:Y:S01]  /*14df0*/  FADD.FTZ R163, R159, R2 ;  /* 0x000000029fa37221 */ /* 0x000fe20000010000 */
[----:B------:R-:W-:-:S06]  /*14e00*/  FFMA.FTZ R165, R168, R178, -R3 ;  /* 0x000000b2a8a57223 */ /* 0x000fcc0000010803 */
[----:B------:R-:W1:Y:S01]  /*14e10*/  MUFU.EX2 R16, R16 ;  /* 0x0000001000107308 */ /* 0x000e620000000800 */
[----:B------:R-:W-:-:S07]  /*14e20*/  FADD.FTZ R2, R158, R153 ;  /* 0x000000999e027221 */ /* 0x000fce0000010000 */
[----:B------:R-:W1:Y:S01]  /*14e30*/  MUFU.EX2 R15, R15 ;  /* 0x0000000f000f7308 */ /* 0x000e620000000800 */
[----:B---3--:R-:W-:Y:S01]  /*14e40*/  FADD.FTZ R162, R18, R163 ;  /* 0x000000a312a27221 */ /* 0x008fe20000010000 */
[----:B------:R-:W-:-:S06]  /*14e50*/  FFMA.FTZ R166, R167, R178, -R3 ;  /* 0x000000b2a7a67223 */ /* 0x000fcc0000010803 */
[----:B------:R-:W3:Y:S01]  /*14e60*/  MUFU.EX2 R164, R164 ;  /* 0x000000a400a47308 */ /* 0x000ee20000000800 */
[----:B------:R-:W-:-:S07]  /*14e70*/  FADD.FTZ R163, R17, R2 ;  /* 0x0000000211a37221 */ /* 0x000fce0000010000 */
[----:B------:R-:W3:Y:S01]  /*14e80*/  MUFU.EX2 R12, R12 ;  /* 0x0000000c000c7308 */ /* 0x000ee20000000800 */
[----:B------:R-:W-:Y:S01]  /*14e90*/  FFMA.FTZ R172, R169, R178, -R3 ;  /* 0x000000b2a9ac7223 */ /* 0x000fe20000010803 */
[----:B0-----:R-:W-:-:S06]  /*14ea0*/  FADD.FTZ R169, R161, R162 ;  /* 0x000000a2a1a97221 */ /* 0x001fcc0000010000 */
[----:B------:R-:W0:Y:S01]  /*14eb0*/  MUFU.EX2 R171, R171 ;  /* 0x000000ab00ab7308 */ /* 0x000e220000000800 */
[----:B------:R-:W-:Y:S01]  /*14ec0*/  FFMA.FTZ R167, R170, R178, -R3 ;  /* 0x000000b2aaa77223 */ /* 0x000fe20000010803 */
[----:B-1----:R-:W-:-:S06]  /*14ed0*/  FADD.FTZ R2, R14, R163 ;  /* 0x000000a30e027221 */ /* 0x002fcc0000010000 */
[----:B------:R-:W1:Y:S01]  /*14ee0*/  MUFU.EX2 R13, R13 ;  /* 0x0000000d000d7308 */ /* 0x000e620000000800 */
[----:B------:R-:W-:Y:S01]  /*14ef0*/  FADD.FTZ R169, R16, R169 ;  /* 0x000000a910a97221 */ /* 0x000fe20000010000 */
[----:B------:R-:W-:-:S06]  /*14f00*/  FADD.FTZ R163, R15, R2 ;  /* 0x000000020fa37221 */ /* 0x000fcc0000010000 */
[----:B------:R-:W4:Y:S08]  /*14f10*/  MUFU.EX2 R165, R165 ;  /* 0x000000a500a57308 */ /* 0x000f300000000800 */
[----:B------:R-:W4:Y:S01]  /*14f20*/  MUFU.EX2 R10, R10 ;  /* 0x0000000a000a7308 */ /* 0x000f220000000800 */
[----:B---3--:R-:W-:Y:S01]  /*14f30*/  FADD.FTZ R162, R164, R169 ;  /* 0x000000a9a4a27221 */ /* 0x008fe20000010000 */
[----:B------:R-:W-:-:S06]  /*14f40*/  FFMA.FTZ R153, R174, R178, -R3 ;  /* 0x000000b2ae997223 */ /* 0x000fcc0000010803 */
[----:B------:R-:W3:Y:S01]  /*14f50*/  MUFU.EX2 R166, R166 ;  /* 0x000000a600a67308 */ /* 0x000ee20000000800 */
[----:B------:R-:W-:-:S07]  /*14f60*/  FADD.FTZ R2, R12, R163 ;  /* 0x000000a30c027221 */ /* 0x000fce0000010000 */
[----:B------:R-:W3:Y:S01]  /*14f70*/  MUFU.EX2 R11, R11 ;  /* 0x0000000b000b7308 */ /* 0x000ee20000000800 */
[----:B0-----:R-:W-:Y:S01]  /*14f80*/  FADD.FTZ R162, R171, R162 ;  /* 0x000000a2aba27221 */ /* 0x001fe20000010000 */
[----:B-1----:R-:W-:-:S06]  /*14f90*/  FADD.FTZ R163, R13, R2 ;  /* 0x000000020da37221 */ /* 0x002fcc0000010000 */
[----:B------:R-:W0:Y:S01]  /*14fa0*/  MUFU.EX2 R167, R167 ;  /* 0x000000a700a77308 */ /* 0x000e220000000800 */
[----:B------:R-:W-:-:S07]  /*14fb0*/  FFMA.FTZ R168, R175, R178, -R3 ;  /* 0x000000b2afa87223 */ /* 0x000fce0000010803 */
[----:B------:R-:W1:Y:S01]  /*14fc0*/  MUFU.EX2 R9, R9 ;  /* 0x0000000900097308 */ /* 0x000e620000000800 */
[----:B----4-:R-:W-:Y:S01]  /*14fd0*/  FADD.FTZ R175, R165, R162 ;  /* 0x000000a2a5af7221 */ /* 0x010fe20000010000 */
[----:B------:R-:W-:-:S06]  /*14fe0*/  FADD.FTZ R2, R10, R163 ;  /* 0x000000a30a027221 */ /* 0x000fcc0000010000 */
[----:B------:R-:W4:Y:S01]  /*14ff0*/  MUFU.EX2 R172, R172 ;  /* 0x000000ac00ac7308 */ /* 0x000f220000000800 */
[----:B------:R-:W-:-:S07]  /*15000*/  FFMA.FTZ R169, R176, R178, -R3 ;  /* 0x000000b2b0a97223 */ /* 0x000fce0000010803 */
[----:B------:R-:W4:Y:S01]  /*15010*/  MUFU.EX2 R8, R8 ;  /* 0x0000000800087308 */ /* 0x000f220000000800 */
[----:B---3--:R-:W-:Y:S01]  /*15020*/  FADD.FTZ R162, R166, R175 ;  /* 0x000000afa6a27221 */ /* 0x008fe20000010000 */
[----:B------:R-:W-:-:S06]  /*15030*/  FADD.FTZ R2, R11, R2 ;  /* 0x000000020b027221 */ /* 0x000fcc0000010000 */
[----:B------:R-:W3:Y:S01]  /*15040*/  MUFU.EX2 R153, R153 ;  /* 0x0000009900997308 */ /* 0x000ee20000000800 */
[----:B------:R-:W-:-:S07]  /*15050*/  FFMA.FTZ R170, R177, R178, -R3 ;  /* 0x000000b2b1aa7223 */ /* 0x000fce0000010803 */
[----:B------:R-:W3:Y:S01]  /*15060*/  MUFU.EX2 R6, R6 ;  /* 0x0000000600067308 */ /* 0x000ee20000000800 */
[----:B0-----:R-:W-:Y:S01]  /*15070*/  FADD.FTZ R163, R167, R162 ;  /* 0x000000a2a7a37221 */ /* 0x001fe20000010000 */
[----:B-1----:R-:W-:-:S06]  /*15080*/  FADD.FTZ R3, R9, R2 ;  /* 0x0000000209037221 */ /* 0x002fcc0000010000 */
[----:B------:R-:W-:Y:S08]  /*15090*/  MUFU.EX2 R5, R5 ;  /* 0x0000000500057308 */ /* 0x000ff00000000800 */
[----:B------:R-:W0:Y:S01]  /*150a0*/  MUFU.EX2 R168, R168 ;  /* 0x000000a800a87308 */ /* 0x000e220000000800 */
[----:B----4-:R-:W-:Y:S01]  /*150b0*/  FADD.FTZ R2, R172, R163 ;  /* 0x000000a3ac027221 */ /* 0x010fe20000010000 */
[----:B------:R-:W-:-:S06]  /*150c0*/  FADD.FTZ R3, R8, R3 ;  /* 0x0000000308037221 */ /* 0x000fcc0000010000 */
[----:B------:R-:W-:Y:S08]  /*150d0*/  MUFU.EX2 R7, R7 ;  /* 0x0000000700077308 */ /* 0x000ff00000000800 */
[----:B------:R-:W1:Y:S01]  /*150e0*/  MUFU.EX2 R169, R169 ;  /* 0x000000a900a97308 */ /* 0x000e620000000800 */
[----:B---3--:R-:W-:Y:S01]  /*150f0*/  FADD.FTZ R163, R153, R2 ;  /* 0x0000000299a37221 */ /* 0x008fe20000010000 */
[----:B------:R-:W-:-:S06]  /*15100*/  FADD.FTZ R2, R6, R3 ;  /* 0x0000000306027221 */ /* 0x000fcc0000010000 */
[----:B------:R-:W3:Y:S08]  /*15110*/  MUFU.EX2 R4, R4 ;  /* 0x0000000400047308 */ /* 0x000ef00000000800 */
[----:B------:R-:W4:Y:S01]  /*15120*/  MUFU.EX2 R170, R170 ;  /* 0x000000aa00aa7308 */ /* 0x000f220000000800 */
[----:B0-----:R-:W-:Y:S01]  /*15130*/  FADD.FTZ R162, R168, R163 ;  /* 0x000000a3a8a27221 */ /* 0x001fe20000010000 */
[----:B------:R-:W-:-:S03]  /*15140*/  FADD.FTZ R2, R5, R2 ;  /* 0x0000000205027221 */ /* 0x000fc60000010000 */
[----:B-1----:R-:W-:Y:S01]  /*15150*/  FADD.FTZ R163, R169, R162 ;  /* 0x000000a2a9a37221 */ /* 0x002fe20000010000 */
[----:B------:R-:W-:Y:S01]  /*15160*/  FADD.FTZ R3, R7, R2 ;  /* 0x0000000207037221 */ /* 0x000fe20000010000 */
[C---:B------:R-:W-:Y:S01]  /*15170*/  FMUL.FTZ R113, R160.reuse, R113 ;  /* 0x00000071a0717220 */ /* 0x040fe20000410000 */
[----:B------:R-:W-:Y:S02]  /*15180*/  FMUL.FTZ R112, R160, R112 ;  /* 0x00000070a0707220 */ /* 0x000fe40000410000 */
[----:B---3--:R-:W-:Y:S01]  /*15190*/  FADD.FTZ R162, R4, R3 ;  /* 0x0000000304a27221 */ /* 0x008fe20000010000 */
[C---:B------:R-:W-:Y:S01]  /*151a0*/  FMUL.FTZ R155, R160.reuse, R155 ;  /* 0x0000009ba09b7220 */ /* 0x040fe20000410000 */
[----:B------:R-:W-:Y:S01]  /*151b0*/  FMUL.FTZ R154, R160, R154 ;  /* 0x0000009aa09a7220 */ /* 0x000fe20000410000 */
[----:B----4-:R-:W-:-:S05]  /*151c0*/  FADD.FTZ R163, R170, R163 ;  /* 0x000000a3aaa37221 */ /* 0x010fca0000010000 */
[----:B------:R0:W-:Y:S01]  /*151d0*/  STL.64 [R1+0x1f0], R162 ;  /* 0x0001f0a201007387 */ /* 0x0001e20000100a00 */
[----:B------:R-:W-:Y:S01]  /*151e0*/  BAR.SYNC.DEFER_BLOCKING 0xf, 0x100 ;  /* 0x03c4000000007b1d */ /* 0x000fe20000010000 */
        /* <DEDUP_REMOVED lines=16> */
[----:B------:R-:W3:Y:S04]  /*152f0*/  LD.E.64 R2, desc[UR36][R64.64+0x8] ;  /* 0x0000082440027980 */ /* 0x000ee8000c101b00 */
[----:B0-----:R-:W4:Y:S04]  /*15300*/  LD.E.64 R162, desc[UR36][R64.64] ;  /* 0x0000002440a27980 */ /* 0x001f28000c101b00 */
[----:B------:R-:W-:Y:S04]  /*15310*/  STL.64 [R1+0x2b8], R112 ;  /* 0x0002b87001007387 */ /* 0x000fe80000100a00 */
[----:B------:R0:W-:Y:S01]  /*15320*/  STL.64 [R1+0x3f8], R154 ;  /* 0x0003f89a01007387 */ /* 0x0001e20000100a00 */
[C---:B------:R-:W-:Y:S01]  /*15330*/  FMUL.FTZ R33, R173.reuse, R33 ;  /* 0x00000021ad217220 */ /* 0x040fe20000410000 */
[C---:B------:R-:W-:Y:S01]  /*15340*/  FMUL.FTZ R32, R173.reuse, R32 ;  /* 0x00000020ad207220 */ /* 0x040fe20000410000 */
[C---:B------:R-:W-:Y:S01]  /*15350*/  FMUL.FTZ R35, R173.reuse, R35 ;  /* 0x00000023ad237220 */ /* 0x040fe20000410000 */
[C---:B------:R-:W-:Y:S01]  /*15360*/  FMUL.FTZ R34, R173.reuse, R34 ;  /* 0x00000022ad227220 */ /* 0x040fe20000410000 */
[C---:B------:R-:W-:Y:S01]  /*15370*/  FMUL.FTZ R37, R173.reuse, R37 ;  /* 0x00000025ad257220 */ /* 0x040fe20000410000 */
[C---:B------:R-:W-:Y:S01]  /*15380*/  FMUL.FTZ R36, R173.reuse, R36 ;  /* 0x00000024ad247220 */ /* 0x040fe20000410000 */
[----:B0-----:R-:W3:Y:S01]  /*15390*/  LDL R154, [R1+0x2bc] ;  /* 0x0002bc00019a7983 */ /* 0x001ee20000100800 */
        /* <DEDUP_REMOVED lines=36> */
[C---:B--2---:R-:W-:Y:S01]  /*155e0*/  FMUL.FTZ R85, R173.reuse, R85 ;  /* 0x00000055ad557220 */ /* 0x044fe20000410000 */
        /* <DEDUP_REMOVED lines=127> */
[----:B0-----:R-:W3:Y:S04]  /*15de0*/  LDL R24, [R1+0x210] ;  /* 0x0002100001187983 */ /* 0x001ee80000100800 */
[----:B-1----:R-:W3:Y:S04]  /*15df0*/  LDL R88, [R1+0x214] ;  /* 0x0002140001587983 */ /* 0x002ee80000100800 */
[----:B--2---:R-:W2:Y:S04]  /*15e00*/  LDL R90, [R1+0x218] ;  /* 0x00021800015a7983 */ /* 0x004ea80000100800 */
[----:B------:R-:W2:Y:S04]  /*15e10*/  LDL R92, [R1+0x21c] ;  /* 0x00021c00015c7983 */ /* 0x000ea80000100800 */
[----:B------:R-:W2:Y:S04]  /*15e20*/  LDL R26, [R1+0x220] ;  /* 0x00022000011a7983 */ /* 0x000ea80000100800 */
[----:B------:R-:W2:Y:S04]  /*15e30*/  LDL R94, [R1+0x224] ;  /* 0x00022400015e7983 */ /* 0x000ea80000100800 */
[----:B------:R-:W2:Y:S04]  /*15e40*/  LDL R96, [R1+0x228] ;  /* 0x0002280001607983 */ /* 0x000ea80000100800 */
[----:B------:R-:W2:Y:S04]  /*15e50*/  LDL R98, [R1+0x22c] ;  /* 0x00022c0001627983 */ /* 0x000ea80000100800 */
[----:B------:R-:W2:Y:S04]  /*15e60*/  LDL R28, [R1+0x230] ;  /* 0x00023000011c7983 */ /* 0x000ea80000100800 */
[----:B----4-:R-:W4:Y:S04]  /*15e70*/  LDL R100, [R1+0x234] ;  /* 0x0002340001647983 */ /* 0x010f280000100800 */
[----:B------:R-:W4:Y:S04]  /*15e80*/  LDL R102, [R1+0x238] ;  /* 0x0002380001667983 */ /* 0x000f280000100800 */
[----:B------:R-:W4:Y:S04]  /*15e90*/  LDL R104, [R1+0x23c] ;  /* 0x00023c0001687983 */ /* 0x000f280000100800 */
[----:B------:R-:W4:Y:S04]  /*15ea0*/  LDL R30, [R1+0x240] ;  /* 0x00024000011e7983 */ /* 0x000f280000100800 */
[----:B------:R-:W4:Y:S04]  /*15eb0*/  LDL R106, [R1+0x244] ;  /* 0x00024400016a7983 */ /* 0x000f280000100800 */
[----:B------:R-:W4:Y:S04]  /*15ec0*/  LDL R108, [R1+0x248] ;  /* 0x00024800016c7983 */ /* 0x000f280000100800 */
[----:B---3--:R-:W3:Y:S04]  /*15ed0*/  LDL R110, [R1+0x24c] ;  /* 0x00024c00016e7983 */ /* 0x008ee80000100800 */
[----:B------:R-:W3:Y:S04]  /*15ee0*/  LDL R32, [R1+0x250] ;  /* 0x0002500001207983 */ /* 0x000ee80000100800 */
        /* <DEDUP_REMOVED lines=110> */
[----:B------:R0:W-:Y:S04]  /*165d0*/  STL [R1+0x2bc], R154 ;  /* 0x0002bc9a01007387 */ /* 0x0001e80000100800 */
[----:B------:R-:W3:Y:S04]  /*165e0*/  LDL R173, [R1+0x1c8] ;  /* 0x0001c80001ad7983 */ /* 0x000ee80000100800 */
[----:B0-----:R-:W3:Y:S04]  /*165f0*/  LDL.64 R154, [R1+0x88] ;  /* 0x00008800019a7983 */ /* 0x001ee80000100a00 */
        /* <DEDUP_REMOVED lines=15> */
[----:B---3--:R-:W-:Y:S04]  /*166f0*/  STL [R1+0x24c], R110 ;  /* 0x00024c6e01007387 */ /* 0x008fe80000100800 */
        /* <DEDUP_REMOVED lines=70> */
[----:B------:R1:W-:Y:S04]  /*16b60*/  STL [R1+0x36c], R31 ;  /* 0x00036c1f01007387 */ /* 0x0003e80000100800 */
[----:B------:R-:W-:Y:S04]  /*16b70*/  STL [R1+0x370], R68 ;  /* 0x0003704401007387 */ /* 0x000fe80000100800 */
[----:B------:R-:W-:Y:S04]  /*16b80*/  STL [R1+0x374], R33 ;  /* 0x0003742101007387 */ /* 0x000fe80000100800 */
[----:B------:R2:W-:Y:S04]  /*16b90*/  STL [R1+0x378], R35 ;  /* 0x0003782301007387 */ /* 0x0005e80000100800 */
        /* <DEDUP_REMOVED lines=37> */
[----:B0-----:R-:W4:Y:S04]  /*16df0*/  LDL.128 R24, [R1+0x210] ;  /* 0x0002100001187983 */ /* 0x001f280000100c00 */
[----:B-1----:R-:W4:Y:S04]  /*16e00*/  LDL.128 R28, [R1+0x220] ;  /* 0x00022000011c7983 */ /* 0x002f280000100c00 */
[----:B--2---:R-:W2:Y:S04]  /*16e10*/  LDL.128 R32, [R1+0x230] ;  /* 0x0002300001207983 */ /* 0x004ea80000100c00 */
        /* <DEDUP_REMOVED lines=29> */
[----:B------:R-:W-:Y:S01]  /*16ff0*/  MOV R177, R2 ;  /* 0x0000000200b17202 */ /* 0x000fe20000000f00 */
[----:B------:R-:W-:-:S04]  /*17000*/  IMAD R154, R173, 0x1000, R154 ;  /* 0x00001000ad9a7824 */ /* 0x000fc800078e029a */
[--C-:B------:R-:W-:Y:S01]  /*17010*/  IMAD R3, R163, 0x2, R177.reuse ;  /* 0x00000002a3037824 */ /* 0x100fe200078e02b1 */
[----:B------:R-:W-:Y:S01]  /*17020*/  F2FP.BF16.F32.PACK_AB R156, R156, R19 ;  /* 0x000000139c9c723e */ /* 0x000fe200000010ff */
[C---:B------:R-:W-:Y:S01]  /*17030*/  IMAD R2, R162.reuse, 0x2, R177 ;  /* 0x00000002a2027824 */ /* 0x040fe200078e02b1 */
[----:B------:R-:W-:Y:S01]  /*17040*/  F2FP.BF16.F32.PACK_AB R157, R157, R20 ;  /* 0x000000149d9d723e */ /* 0x000fe200000010ff */
[----:B------:R-:W-:Y:S01]  /*17050*/  IMAD R176, R162, 0x2, R3 ;  /* 0x00000002a2b07824 */ /* 0x000fe200078e0203 */
[----:B------:R-:W-:Y:S02]  /*17060*/  F2FP.BF16.F32.PACK_AB R158, R17, R158 ;  /* 0x0000009e119e723e */ /* 0x000fe400000010ff */
[----:B------:R-:W-:Y:S02]  /*17070*/  F2FP.BF16.F32.PACK_AB R159, R18, R159 ;  /* 0x0000009f129f723e */ /* 0x000fe400000010ff */
[----:B------:R-:W-:Y:S02]  /*17080*/  F2FP.BF16.F32.PACK_AB R160, R15, R14 ;  /* 0x0000000e0fa0723e */ /* 0x000fe400000010ff */
[----:B------:R-:W-:-:S02]  /*17090*/  F2FP.BF16.F32.PACK_AB R161, R16, R161 ;  /* 0x000000a110a1723e */ /* 0x000fc400000010ff */
[----:B------:R-:W-:Y:S02]  /*170a0*/  F2FP.BF16.F32.PACK_AB R162, R13, R12 ;  /* 0x0000000c0da2723e */ /* 0x000fe400000010ff */
[----:B------:R-:W-:Y:S02]  /*170b0*/  F2FP.BF16.F32.PACK_AB R163, R171, R164 ;  /* 0x000000a4aba3723e */ /* 0x000fe400000010ff */
[----:B------:R-:W-:Y:S02]  /*170c0*/  F2FP.BF16.F32.PACK_AB R165, R166, R165 ;  /* 0x000000a5a6a5723e */ /* 0x000fe400000010ff */
[----:B------:R-:W-:Y:S02]  /*170d0*/  R2UR UR6, R154 ;  /* 0x000000009a0672ca */ /* 0x000fe400000e0000 */
[----:B------:R-:W-:Y:S02]  /*170e0*/  R2UR UR7, R155 ;  /* 0x000000009b0772ca */ /* 0x000fe400000e0000 */
[----:B------:R-:W-:-:S02]  /*170f0*/  F2FP.BF16.F32.PACK_AB R164, R11, R10 ;  /* 0x0000000a0ba4723e */ /* 0x000fc400000010ff */
[----:B------:R-:W-:Y:S02]  /*17100*/  F2FP.BF16.F32.PACK_AB R166, R8, R9 ;  /* 0x0000000908a6723e */ /* 0x000fe400000010ff */
[----:B------:R-:W-:Y:S02]  /*17110*/  F2FP.BF16.F32.PACK_AB R167, R172, R167 ;  /* 0x000000a7aca7723e */ /* 0x000fe400000010ff */
[----:B------:R-:W-:Y:S02]  /*17120*/  F2FP.BF16.F32.PACK_AB R172, R5, R6 ;  /* 0x0000000605ac723e */ /* 0x000fe400000010ff */
[----:B------:R-:W-:Y:S02]  /*17130*/  F2FP.BF16.F32.PACK_AB R173, R168, R153 ;  /* 0x00000099a8ad723e */ /* 0x000fe400000010ff */
[----:B------:R-:W-:Y:S02]  /*17140*/  F2FP.BF16.F32.PACK_AB R174, R4, R7 ;  /* 0x0000000704ae723e */ /* 0x000fe400000010ff */
[----:B------:R-:W-:Y:S01]  /*17150*/  F2FP.BF16.F32.PACK_AB R175, R170, R169 ;  /* 0x000000a9aaaf723e */ /* 0x000fe200000010ff */
[----:B------:R-:W-:Y:S04]  /*17160*/  STSM.16.M88.4 [R177], R156 ;  /* 0x0000009cb1007844 */ /* 0x000fe80000000200 */
[----:B------:R0:W-:Y:S04]  /*17170*/  STSM.16.M88.4 [R2], R160 ;  /* 0x000000a002007844 */ /* 0x0001e80000000200 */
[----:B------:R1:W-:Y:S04]  /*17180*/  STSM.16.M88.4 [R3], R164 ;  /* 0x000000a403007844 */ /* 0x0003e80000000200 */
[----:B------:R-:W-:Y:S01]  /*17190*/  STSM.16.M88.4 [R176], R172 ;  /* 0x000000acb0007844 */ /* 0x000fe20000000200 */
[----:B------:R-:W-:-:S02]  /*171a0*/  VIADD R4, R154, 0x80 ;  /* 0x000000809a047836 */ /* 0x000fc40000000000 */
[----:B------:R-:W-:Y:S01]  /*171b0*/  IMAD.MOV.U32 R5, RZ, RZ, R155 ;  /* 0x000000ffff057224 */ /* 0x000fe200078e009b */
[----:B--2---:R-:W-:-:S06]  /*171c0*/  WARPGROUP.ARRIVE ;  /* 0x00000000000079c5 */ /* 0x004fcc0000000000 */
[----:B------:R-:W-:Y:S01]  /*171d0*/  HGMMA.64x256x16.F32.BF16 R24, R156, gdesc[UR4].tnspB, R24, gsb0 ;  /* 0x43e000049c187df0 */ /* 0x000fe20008001818 */
[----:B------:R-:W-:Y:S02]  /*171e0*/  R2UR UR6, R4 ;  /* 0x00000000040672ca */ /* 0x000fe400000e0000 */
[----:B------:R-:W-:Y:S01]  /*171f0*/  R2UR UR7, R5 ;  /* 0x00000000050772ca */ /* 0x000fe200000e0000 */
[----:B0-----:R-:W-:Y:S02]  /*17200*/  VIADD R2, R154, 0x100 ;  /* 0x000001009a027836 */ /* 0x001fe40000000000 */
[----:B-1----:R-:W-:Y:S01]  /*17210*/  IMAD.MOV.U32 R3, RZ, RZ, R155 ;  /* 0x000000ffff037224 */ /* 0x002fe200078e009b */
        /* <DEDUP_REMOVED lines=145> */
[----:B------:R-:W4:Y:S04]  /*17b30*/  LDL R70, [R1+0x218] ;  /* 0x0002180001467983 */ /* 0x000f280000100800 */
[----:B-1----:R-:W4:Y:S04]  /*17b40*/  LDL R72, [R1+0x21c] ;  /* 0x00021c0001487983 */ /* 0x002f280000100800 */
[----:B------:R-:W4:Y:S04]  /*17b50*/  LDL R4, [R1+0x220] ;  /* 0x0002200001047983 */ /* 0x000f280000100800 */
[----:B------:R-:W4:Y:S04]  /*17b60*/  LDL R74, [R1+0x224] ;  /* 0x00022400014a7983 */ /* 0x000f280000100800 */
        /* <DEDUP_REMOVED lines=137> */
[----:B---3--:R-:W-:Y:S04]  /*18400*/  STL [R1+0x234], R80 ;  /* 0x0002345001007387 */ /* 0x008fe80000100800 */
        /* <DEDUP_REMOVED lines=127> */
.L_x_1996:
[----:B------:R-:W-:Y:S05]  /*18c00*/  BSYNC B0 ;  /* 0x0000000000007941 */ /* 0x000fea0003800000 */
.L_x_1995:
[----:B------:R-:W2:Y:S04]  /*18c10*/  LDL.64 R4, [R1+0x48] ;  /* 0x0000480001047983 */ /* 0x000ea80000100a00 */
[----:B------:R-:W3:Y:S01]  /*18c20*/  LDL R3, [R1+0x34] ;  /* 0x0000340001037983 */ /* 0x000ee20000100800 */
[C---:B------:R-:W-:Y:S01]  /*18c30*/  ISETP.GT.AND P0, PT, R0.reuse, R21, PT ;  /* 0x000000150000720c */ /* 0x040fe20003f04270 */
[----:B------:R-:W-:Y:S01]  /*18c40*/  VIADD R0, R0, 0xffffffff ;  /* 0xffffffff00007836 */ /* 0x000fe20000000000 */
[----:B--2---:R-:W-:-:S05]  /*18c50*/  MOV R5, R4 ;  /* 0x0000000400057202 */ /* 0x004fca0000000f00 */
[----:B-----5:R-:W-:-:S05]  /*18c60*/  IMAD R2, R2, 0x8, R5 ;  /* 0x0000000802027824 */ /* 0x020fca00078e0205 */
[----:B---3--:R-:W-:-:S04]  /*18c70*/  PRMT R2, R3, 0x654, R2 ;  /* 0x0000065403027816 */ /* 0x008fc80000000002 */
[----:B------:R0:W-:Y:S01]  /*18c80*/  SYNCS.ARRIVE.TRANS64.RED.A1T0 RZ, [R2+URZ], RZ ;  /* 0x000000ff02ff79a7 */ /* 0x0001e2000810043f */
[----:B------:R-:W-:Y:S05]  /*18c90*/  @P0 BRA `(.L_x_1997) ;  /* 0xffffff8c00a80947 */ /* 0x000fea000383ffff */
.L_x_1974:
[----:B------:R-:W-:-:S13]  /*18ca0*/  ISETP.GE.AND P0, PT, R0, R22, PT ;  /* 0x000000160000720c */ /* 0x000fda0003f06270 */
[----:B------:R-:W-:Y:S05]  /*18cb0*/  @!P0 BRA `(.L_x_1998) ;  /* 0x0000007c00f48947 */ /* 0x000fea0003800000 */
.L_x_2031:
[----:B------:R-:W2:Y:S04]  /*18cc0*/  LDL R20, [R1+0x1c8] ;  /* 0x0001c80001147983 */ /* 0x000ea80000100800 */
[----:B01----:R-:W3:Y:S04]  /*18cd0*/  LDL R2, [R1+0x1d0] ;  /* 0x0001d00001027983 */ /* 0x003ee80000100800 */
        /* <DEDUP_REMOVED lines=18> */
.L_x_2000:
[----:B------:R-:W-:Y:S05]  /*18e00*/  BSYNC B0 ;  /* 0x0000000000007941 */ /* 0x000fea0003800000 */
.L_x_1999:
        /* <DEDUP_REMOVED lines=9> */
.L_x_2002:
[----:B------:R-:W-:Y:S05]  /*18ea0*/  BSYNC B0 ;  /* 0x0000000000007941 */ /* 0x000fea0003800000 */
.L_x_2001:
[----:B------:R-:W-:Y:S04]  /*18eb0*/  BSSY B0, `(.L_x_2003) ;  /* 0x0000006000007945 */ /* 0x000fe80003800000 */
[----:B-1----:R-:W-:Y:S05]  /*18ec0*/  @P0 BRA `(.L_x_2004) ;  /* 0x0000000000100947 */ /* 0x002fea0003800000 */
[----:B-----5:R-:W-:Y:S01]  /*18ed0*/  IMAD R6, R6, 0x8, R3 ;  /* 0x0000000806067824 */ /* 0x020fe200078e0203 */
[----:B------:R-:W-:-:S04]  /*18ee0*/  SHF.L.U32 R7, R7, 0x1f, RZ ;  /* 0x0000001f07077819 */ /* 0x000fc800000006ff */
[----:B------:R-:W1:Y:S02]  /*18ef0*/  SYNCS.PHASECHK.TRANS64.TRYWAIT P0, [R6+URZ], R7 ;  /* 0x00000007060075a7 */ /* 0x000e64000800017f */
[----:B-1----:R-:W-:Y:S05]  /*18f00*/  @!P0 BRA `(.L_x_2005) ;  /* 0x0000010800888947 */ /* 0x002fea0003800000 */
.L_x_2004:
[----:B------:R-:W-:Y:S05]  /*18f10*/  BSYNC B0 ;  /* 0x0000000000007941 */ /* 0x000fea0003800000 */
.L_x_2003:
        /* <DEDUP_REMOVED lines=57> */
.L_x_2007:
[----:B------:R-:W-:Y:S05]  /*192b0*/  BSYNC B0 ;  /* 0x0000000000007941 */ /* 0x000fea0003800000 */
.L_x_2006:
        /* <DEDUP_REMOVED lines=8> */
.L_x_2009:
[----:B------:R-:W-:Y:S05]  /*19340*/  BSYNC B0 ;  /* 0x0000000000007941 */ /* 0x000fea0003800000 */
.L_x_2008:
[----:B------:R-:W-:Y:S04]  /*19350*/  BSSY B0, `(.L_x_2010) ;  /* 0x0000004000007945 */ /* 0x000fe80003800000 */
[----:B-1----:R-:W-:Y:S05]  /*19360*/  @P0 BRA `(.L_x_2011) ;  /* 0x0000000000080947 */ /* 0x002fea0003800000 */
[----:B------:R-:W1:Y:S02]  /*19370*/  SYNCS.PHASECHK.TRANS64.TRYWAIT P0, [R12+URZ], R13 ;  /* 0x0000000d0c0075a7 */ /* 0x000e64000800017f */
[----:B-1----:R-:W-:Y:S05]  /*19380*/  @!P0 BRA `(.L_x_2012) ;  /* 0x00000104007c8947 */ /* 0x002fea0003800000 */
.L_x_2011:
[----:B------:R-:W-:Y:S05]  /*19390*/  BSYNC B0 ;  /* 0x0000000000007941 */ /* 0x000fea0003800000 */
.L_x_2010:
        /* <DEDUP_REMOVED lines=439> */
.L_x_2014:
[----:B------:R-:W-:Y:S05]  /*1af10*/  BSYNC B0 ;  /* 0x0000000000007941 */ /* 0x000fea0003800000 */
.L_x_2013:
        /* <DEDUP_REMOVED lines=8> */
[----:B------:R-:W4:Y:S04]  /*1afa0*/  LDL R13, [R1+0x50] ;  /* 0x00005000010d7983 */ /* 0x000f280000100800 */
[----:B------:R-:W4:Y:S04]  /*1afb0*/  LDL R16, [R1+0xf8] ;  /* 0x0000f80001107983 */ /* 0x000f280000100800 */
[----:B------:R-:W4:Y:S04]  /*1afc0*/  LDL.128 R8, [R1+0xe0] ;  /* 0x0000e00001087983 */ /* 0x000f280000100c00 */
[----:B0-----:R-:W4:Y:S04]  /*1afd0*/  LDL.128 R4, [R1+0xd0] ;  /* 0x0000d00001047983 */ /* 0x001f280000100c00 */
[----:B--2---:R3:W2:Y:S02]  /*1afe0*/  LD.E R2, desc[UR36][R2.64] ;  /* 0x0000002402027980 */ /* 0x0046a4000c101900 */
[----:B---3--:R-:W-:-:S04]  /*1aff0*/  SHF.R.S32.HI R3, RZ, 0x1f, R12 ;  /* 0x0000001fff037819 */ /* 0x008fc8000001140c */
[----:B------:R-:W-:-:S04]  /*1b000*/  LEA.HI R17, R3, R12, RZ, 0x7 ;  /* 0x0000000c03117211 */ /* 0x000fc800078f38ff */
[----:B------:R-:W-:-:S05]  /*1b010*/  LOP3.LUT R17, R17, 0xffffff80, RZ, 0xc0, !PT ;  /* 0xffffff8011117812 */ /* 0x000fca00078ec0ff */
[----:B------:R-:W-:Y:S01]  /*1b020*/  IMAD.IADD R17, R12, 0x1, -R17 ;  /* 0x000000010c117824 */ /* 0x000fe200078e0a11 */
[----:B------:R-:W-:-:S04]  /*1b030*/  LEA.HI R21, R3, R12, RZ, 0x2 ;  /* 0x0000000c03157211 */ /* 0x000fc800078f10ff */
[----:B------:R-:W-:-:S05]  /*1b040*/  LOP3.LUT R21, R21, 0xfffffffc, RZ, 0xc0, !PT ;  /* 0xfffffffc15157812 */ /* 0x000fca00078ec0ff */
[----:B------:R-:W-:Y:S01]  /*1b050*/  IMAD.IADD R21, R12, 0x1, -R21 ;  /* 0x000000010c157824 */ /* 0x000fe200078e0a15 */
[----:B----4-:R-:W-:-:S04]  /*1b060*/  ISETP.NE.AND P0, PT, R14, 0x1, PT ;  /* 0x000000010e00780c */ /* 0x010fc80003f05270 */
[----:B------:R-:W-:-:S04]  /*1b070*/  LEA.HI R12, R21, R21, RZ, 0x1 ;  /* 0x00000015150c7211 */ /* 0x000fc800078f08ff */
[----:B------:R-:W-:-:S05]  /*1b080*/  LOP3.LUT R12, R12, 0x1ffffffe, RZ, 0xc0, !PT ;  /* 0x1ffffffe0c0c7812 */ /* 0x000fca00078ec0ff */
[----:B------:R-:W-:Y:S01]  /*1b090*/  IMAD.IADD R12, R21, 0x1, -R12 ;  /* 0x00000001150c7824 */ /* 0x000fe200078e0a0c */
[----:B------:R-:W-:Y:S01]  /*1b0a0*/  ISETP.GE.AND P1, PT, R9, 0x1, PT ;  /* 0x000000010900780c */ /* 0x000fe20003f26270 */
[----:B------:R-:W-:Y:S01]  /*1b0b0*/  BSSY B0, `(.L_x_2015) ;  /* 0x000006f000007945 */ /* 0x000fe20003800000 */
[----:B--2---:R-:W-:-:S04]  /*1b0c0*/  FMUL.FTZ R26, R26, R2 ;  /* 0x000000021a1a7220 */ /* 0x004fc80000410000 */
[----:B------:R0:W1:Y:S01]  /*1b0d0*/  MUFU.TANH R18, R26 ;  /* 0x0000001a00127308 */ /* 0x0000620000002400 */
[----:B------:R-:W-:Y:S01]  /*1b0e0*/  FMUL.FTZ R30, R30, R2 ;  /* 0x000000021e1e7220 */ /* 0x000fe20000410000 */
[----:B0-----:R-:W-:-:S06]  /*1b0f0*/  SHF.R.S32.HI R26, RZ, 0x1f, R17 ;  /* 0x0000001fff1a7819 */ /* 0x001fcc0000011411 */
[----:B------:R0:W2:Y:S01]  /*1b100*/  MUFU.TANH R159, R30 ;  /* 0x0000001e009f7308 */ /* 0x0000a20000002400 */
[----:B------:R-:W-:-:S04]  /*1b110*/  LEA.HI R19, R26, R17, RZ, 0x2 ;  /* 0x000000111a137211 */ /* 0x000fc800078f10ff */
[--C-:B------:R-:W-:Y:S02]  /*1b120*/  SHF.R.S32.HI R3, RZ, 0x2, R19.reuse ;  /* 0x00000002ff037819 */ /* 0x100fe40000011413 */
[----:B0-----:R-:W-:Y:S02]  /*1b130*/  SHF.R.S32.HI R30, RZ, 0x1f, R19 ;  /* 0x0000001fff1e7819 */ /* 0x001fe40000011413 */
[----:B------:R-:W-:Y:S02]  /*1b140*/  LEA.HI R26, R26, R17, RZ, 0x5 ;  /* 0x000000111a1a7211 */ /* 0x000fe400078f28ff */
[----:B------:R-:W-:Y:S02]  /*1b150*/  LEA.HI R30, R30, R3, RZ, 0x3 ;  /* 0x000000031e1e7211 */ /* 0x000fe400078f18ff */
[----:B------:R-:W-:Y:S02]  /*1b160*/  SHF.R.S32.HI R26, RZ, 0x5, R26 ;  /* 0x00000005ff1a7819 */ /* 0x000fe4000001141a */
[----:B------:R-:W-:-:S05]  /*1b170*/  LOP3.LUT R30, R30, 0xfffffff8, RZ, 0xc0, !PT ;  /* 0xfffffff81e1e7812 */ /* 0x000fca00078ec0ff */
[----:B------:R-:W-:Y:S02]  /*1b180*/  IMAD.IADD R30, R3, 0x1, -R30 ;  /* 0x00000001031e7824 */ /* 0x000fe400078e0a1e */
[----:B------:R-:W-:-:S04]  /*1b190*/  IMAD R3, R13, 0x4, R26 ;  /* 0x000000040d037824 */ /* 0x000fc800078e021a */
[----:B------:R-:W-:-:S04]  /*1b1a0*/  IMAD.U32 R3, R3, 0x10, R30 ;  /* 0x0000001003037824 */ /* 0x000fc800078e001e */
[----:B------:R-:W-:-:S04]  /*1b1b0*/  IMAD R14, R12, 0x8, R3 ;  /* 0x000000080c0e7824 */ /* 0x000fc800078e0203 */
[----:B------:R-:W-:-:S05]  /*1b1c0*/  @P0 IMAD.HI.U32 R15, R14, R15, RZ ;  /* 0x0000000f0e0f0227 */ /* 0x000fca00078e00ff */
[----:B------:R-:W-:Y:S01]  /*1b1d0*/  @P0 SHF.R.U32.HI R14, RZ, R16, R15 ;  /* 0x00000010ff0e0219 */ /* 0x000fe2000001160f */
[----:B------:R-:W-:Y:S01]  /*1b1e0*/  IMAD.SHL.U32 R13, R0, 0x40, RZ ;  /* 0x00000040000d7824 */ /* 0x000fe200078e00ff */
[----:B------:R-:W-:-:S03]  /*1b1f0*/  LOP3.LUT R12, R19, 0x7ffffffc, RZ, 0xc0, !PT ;  /* 0x7ffffffc130c7812 */ /* 0x000fc600078ec0ff */
[----:B------:R-:W0:Y:S01]  /*1b200*/  SHFL.IDX PT, R15, R14, RZ, 0x1c1f ;  /* 0x001c1fff0e0f7589 */ /* 0x000e2200000e0000 */
[----:B------:R-:W-:Y:S01]  /*1b210*/  IADD3 R3, -R13, 0x1, RZ ;  /* 0x000000010d037810 */ /* 0x000fe20007ffe1ff */
[----:B------:R-:W-:Y:S02]  /*1b220*/  IMAD.IADD R12, R17, 0x1, -R12 ;  /* 0x00000001110c7824 */ /* 0x000fe400078e0a0c */
        /* <DEDUP_REMOVED lines=30> */
[----:B------:R-:W-:Y:S01]  /*1b410*/  IMAD R3, R12, -0x2, R3 ;  /* 0xfffffffe0c037824 */ /* 0x000fe200078e0203 */
[----:B------:R-:W3:Y:S04]  /*1b420*/  MUFU.TANH R24, R24 ;  /* 0x0000001800187308 */ /* 0x000ee80000002400 */
[----:B------:R-:W-:-:S04]  /*1b430*/  IADD3 R16, -R4, R3, R5 ;  /* 0x0000000304107210 */ /* 0x000fc80007ffe105 */
[----:B------:R-:W4:Y:S01]  /*1b440*/  MUFU.TANH R25, R25 ;  /* 0x0000001900197308 */ /* 0x000f220000002400 */
[----:B------:R-:W-:-:S07]  /*1b450*/  LOP3.LUT R3, RZ, R6, RZ, 0x33, !PT ;  /* 0x00000006ff037212 */ /* 0x000fce00078e33ff */
        /* <DEDUP_REMOVED lines=27> */
[----:B------:R-:W1:Y:S08]  /*1b610*/  MUFU.TANH R54, R54 ;  /* 0x0000003600367308 */ /* 0x000e700000002400 */
[----:B------:R1:W1:Y:S01]  /*1b620*/  MUFU.TANH R162, R2 ;  /* 0x0000000200a27308 */ /* 0x0002620000002400 */
[----:B------:R-:W-:-:S02]  /*1b630*/  IMAD.IADD R16, R16, 0x1, R3 ;  /* 0x0000000110107824 */ /* 0x000fc400078e0203 */
[----:B------:R-:W-:Y:S02]  /*1b640*/  IMAD.IADD R21, R8, 0x1, -R13 ;  /* 0x0000000108157824 */ /* 0x000fe400078e0a0d */
[--C-:B0-----:R-:W-:Y:S02]  /*1b650*/  IMAD.IADD R6, R19, 0x1, R15.reuse ;  /* 0x0000000113067824 */ /* 0x101fe400078e020f */
[----:B------:R-:W-:Y:S01]  /*1b660*/  IMAD.IADD R3, R16, 0x1, R15 ;  /* 0x0000000110037824 */ /* 0x000fe200078e020f */
[----:B--234-:R-:W-:Y:S06]  /*1b670*/  @!P1 BRA `(.L_x_2016) ;  /* 0x0000000000489947 */ /* 0x01cfec0003800000 */
[----:B-1----:R-:W-:Y:S01]  /*1b680*/  IADD3 R2, -R4, R5, R15 ;  /* 0x0000000504027210 */ /* 0x002fe20007ffe10f */
        /* <DEDUP_REMOVED lines=9> */
.L_x_2018:
[----:B------:R-:W-:-:S13]  /*1b720*/  ISETP.NE.AND P0, PT, R9, 0x1, PT ;  /* 0x000000010900780c */ /* 0x000fda0003f05270 */
[----:B------:R-:W-:-:S05]  /*1b730*/  @P0 IMAD.HI.U32 R8, R2, R10, RZ ;  /* 0x0000000a02080227 */ /* 0x000fca00078e00ff */
[----:B------:R-:W-:-:S07]  /*1b740*/  @P0 SHF.R.U32.HI R2, RZ, R11, R8 ;  /* 0x0000000bff020219 */ /* 0x000fce0000011608 */
.L_x_2019:
[----:B------:R-:W-:Y:S05]  /*1b750*/  BSYNC B1 ;  /* 0x0000000000017941 */ /* 0x000fea0003800000 */
.L_x_2017:
[----:B------:R-:W-:-:S04]  /*1b760*/  IMAD R7, R2, R9, -R13 ;  /* 0x0000000902077224 */ /* 0x000fc800078e0a0d */
[----:B------:R-:W-:-:S05]  /*1b770*/  IMAD R2, R12, -0x2, R7 ;  /* 0xfffffffe0c027824 */ /* 0x000fca00078e0207 */
[----:B------:R-:W-:Y:S02]  /*1b780*/  VIMNMX R3, R3, R2, !PT ;  /* 0x0000000203037248 */ /* 0x000fe40007fe0100 */
[----:B------:R-:W-:-:S07]  /*1b790*/  VIADDMNMX R6, R2, R9, R6, PT ;  /* 0x0000000902067246 */ /* 0x000fce0003800106 */
.L_x_2016:
[----:B------:R-:W-:Y:S05]  /*1b7a0*/  BSYNC B0 ;  /* 0x0000000000007941 */ /* 0x000fea0003800000 */
.L_x_2015:
        /* <DEDUP_REMOVED lines=8> */
[----:B------:R-:W-:Y:S02]  /*1b830*/  ISETP.LT.OR P3, PT, R6, 0x2, P3 ;  /* 0x000000020600780c */ /* 0x000fe40001f61670 */
[----:B------:R-:W-:Y:S02]  /*1b840*/  FSEL R71, R28, -INF , !P2 ;  /* 0xff8000001c477808 */ /* 0x000fe40005000000 */
[----:B------:R-:W-:Y:S02]  /*1b850*/  ISETP.GT.AND P2, PT, R3, 0x10, !P4 ;  /* 0x000000100300780c */ /* 0x000fe40006744270 */
[----:B------:R-:W-:Y:S02]  /*1b860*/  ISETP.GE.AND P5, PT, R21, 0xa, PT ;  /* 0x0000000a1500780c */ /* 0x000fe40003fa6270 */
[----:B------:R-:W-:Y:S02]  /*1b870*/  FSEL R73, R25, -INF , !P3 ;  /* 0xff80000019497808 */ /* 0x000fe40005800000 */
[----:B------:R-:W-:-:S02]  /*1b880*/  P2R R25, PR, RZ, 0x10 ;  /* 0x00000010ff197803 */ /* 0x000fc40000000000 */
[----:B------:R-:W-:Y:S01]  /*1b890*/  ISETP.LT.OR P2, PT, R6, 0x11, P2 ;  /* 0x000000110600780c */ /* 0x000fe20001741670 */
[----:B0-----:R-:W-:Y:S01]  /*1b8a0*/  IMAD.IADD R7, R16, 0x1, R14 ;  /* 0x0000000110077824 */ /* 0x001fe200078e020e */
[----:B------:R-:W-:Y:S02]  /*1b8b0*/  ISETP.GT.AND P3, PT, R3, 0x9, !P5 ;  /* 0x000000090300780c */ /* 0x000fe40006f64270 */
[----:B------:R-:W-:Y:S02]  /*1b8c0*/  ISETP.GE.AND P4, PT, R21, 0x12, PT ;  /* 0x000000121500780c */ /* 0x000fe40003f86270 */
[----:B------:R-:W-:Y:S02]  /*1b8d0*/  FSEL R81, R32, -INF , !P2 ;  /* 0xff80000020517808 */ /* 0x000fe40005000000 */
[----:B------:R-:W-:Y:S02]  /*1b8e0*/  ISETP.LT.OR P3, PT, R6, 0xa, P3 ;  /* 0x0000000a0600780c */ /* 0x000fe40001f61670 */
[----:B------:R-:W-:-:S02]  /*1b8f0*/  ISETP.GT.AND P2, PT, R3, 0x11, !P4 ;  /* 0x000000110300780c */ /* 0x000fc40006744270 */
[----:B------:R-:W-:Y:S02]  /*1b900*/  FSEL R17, R29, -INF , !P3 ;  /* 0xff8000001d117808 */ /* 0x000fe40005800000 */
        /* <DEDUP_REMOVED lines=46> */
[----:B-1----:R-:W-:Y:S02]  /*1bbf0*/  P2R R2, PR, RZ, 0x40 ;  /* 0x00000040ff027803 */ /* 0x002fe40000000000 */
[----:B------:R-:W-:-:S04]  /*1bc00*/  ISETP.GT.AND P6, PT, R3, RZ, !P6 ;  /* 0x000000ff0300720c */ /* 0x000fc800077c4270 */
[----:B------:R-:W-:-:S04]  /*1bc10*/  ISETP.LT.OR P6, PT, R6, 0x1, P6 ;  /* 0x000000010600780c */ /* 0x000fc800037c1670 */
[----:B------:R-:W-:Y:S02]  /*1bc20*/  FSEL R59, R24, -INF , !P6 ;  /* 0xff800000183b7808 */ /* 0x000fe40007000000 */
[----:B------:R-:W-:-:S04]  /*1bc30*/  ISETP.GE.AND P6, PT, R21, 0x3a, PT ;  /* 0x0000003a1500780c */ /* 0x000fc80003fc6270 */
[----:B------:R-:W-:Y:S02]  /*1bc40*/  P2R R21, PR, RZ, 0x40 ;  /* 0x00000040ff157803 */ /* 0x000fe40000000000 */
[----:B------:R-:W-:-:S04]  /*1bc50*/  ISETP.GT.AND P6, PT, R3, 0x39, !P6 ;  /* 0x000000390300780c */ /* 0x000fc800077c4270 */
[----:B------:R-:W-:Y:S01]  /*1bc60*/  ISETP.LT.OR P6, PT, R6, 0x3a, P6 ;  /* 0x0000003a0600780c */ /* 0x000fe200037c1670 */
[----:B------:R-:W-:-:S03]  /*1bc70*/  IMAD.IADD R6, R19, 0x1, R14 ;  /* 0x0000000113067824 */ /* 0x000fc600078e020e */
        /* <DEDUP_REMOVED lines=13> */
.L_x_2023:
[----:B------:R-:W-:-:S13]  /*1bd50*/  ISETP.NE.AND P6, PT, R9, 0x1, PT ;  /* 0x000000010900780c */ /* 0x000fda0003fc5270 */
[----:B------:R-:W-:-:S05]  /*1bd60*/  @P6 IMAD.HI.U32 R10, R4, R10, RZ ;  /* 0x0000000a040a6227 */ /* 0x000fca00078e00ff */
[----:B------:R-:W-:-:S07]  /*1bd70*/  @P6 SHF.R.U32.HI R4, RZ, R11, R10 ;  /* 0x0000000bff046219 */ /* 0x000fce000001160a */
.L_x_2024:
[----:B------:R-:W-:Y:S05]  /*1bd80*/  BSYNC B1 ;  /* 0x0000000000017941 */ /* 0x000fea0003800000 */
.L_x_2022:
[----:B------:R-:W-:-:S04]  /*1bd90*/  IMAD R3, R4, R9, -R13 ;  /* 0x0000000904037224 */ /* 0x000fc800078e0a0d */
[----:B------:R-:W-:-:S05]  /*1bda0*/  IMAD R12, R12, -0x2, R3 ;  /* 0xfffffffe0c0c7824 */ /* 0x000fca00078e0203 */
[----:B------:R-:W-:Y:S02]  /*1bdb0*/  VIADDMNMX R6, R12, R9, R6, PT ;  /* 0x000000090c067246 */ /* 0x000fe40003800106 */
[----:B------:R-:W-:-:S07]  /*1bdc0*/  VIMNMX R7, R7, R12, !PT ;  /* 0x0000000c07077248 */ /* 0x000fce0007fe0100 */
.L_x_2021:
[----:B------:R-:W-:Y:S05]  /*1bdd0*/  BSYNC B0 ;  /* 0x0000000000007941 */ /* 0x000fea0003800000 */
.L_x_2020:
[C---:B------:R-:W-:Y:S01]  /*1bde0*/  ISETP.GT.AND P1, PT, R7.reuse, 0x8, !P1 ;  /* 0x000000080700780c */ /* 0x040fe20004f24270 */
[----:B------:R-:W2:Y:S01]  /*1bdf0*/  LDL.64 R10, [R1+0x1f0] ;  /* 0x0001f000010a7983 */ /* 0x000ea20000100a00 */
[----:B------:R-:W-:Y:S02]  /*1be00*/  ISETP.GT.AND P0, PT, R7, 0x1, !P0 ;  /* 0x000000010700780c */ /* 0x000fe40004704270 */
[C---:B------:R-:W-:Y:S01]  /*1be10*/  ISETP.LT.OR P1, PT, R6.reuse, 0x9, P1 ;  /* 0x000000090600780c */ /* 0x040fe20000f21670 */
[----:B------:R-:W3:Y:S01]  /*1be20*/  LDL.64 R12, [R1+0xb8] ;  /* 0x0000b800010c7983 */ /* 0x000ee20000100a00 */
[----:B------:R-:W-:Y:S02]  /*1be30*/  ISETP.LT.OR P0, PT, R6, 0x2, P0 ;  /* 0x000000020600780c */ /* 0x000fe40000701670 */
[----:B------:R-:W-:Y:S02]  /*1be40*/  FSEL R159, R159, -INF , !P1 ;  /* 0xff8000009f9f7808 */ /* 0x000fe40004800000 */
[----:B------:R-:W-:-:S02]  /*1be50*/  ISETP.NE.AND P1, PT, R25, RZ, PT ;  /* 0x000000ff1900720c */ /* 0x000fc40003f25270 */
[----:B------:R-:W4:Y:S01]  /*1be60*/  LDL.64 R24, [R1+0x1e0] ;  /* 0x0001e00001187983 */ /* 0x000f220000100a00 */
[----:B------:R-:W-:Y:S02]  /*1be70*/  FSEL R151, R27, -INF , !P0 ;  /* 0xff8000001b977808 */ /* 0x000fe40004000000 */
[----:B------:R-:W-:Y:S02]  /*1be80*/  ISETP.NE.AND P0, PT, R8, RZ, PT ;  /* 0x000000ff0800720c */ /* 0x000fe40003f05270 */
[----:B------:R-:W-:Y:S01]  /*1be90*/  ISETP.NE.AND P6, PT, R29, RZ, PT ;  /* 0x000000ff1d00720c */ /* 0x000fe20003fc5270 */
[----:B------:R-:W5:Y:S01]  /*1bea0*/  LDL R8, [R1+0x200] ;  /* 0x0002000001087983 */ /* 0x000f620000100800 */
[----:B------:R-:W-:-:S04]  /*1beb0*/  ISETP.GT.AND P0, PT, R7, 0x9, !P0 ;  /* 0x000000090700780c */ /* 0x000fc80004704270 */
[----:B------:R-:W-:-:S04]  /*1bec0*/  ISETP.LT.OR P0, PT, R6, 0xa, P0 ;  /* 0x0000000a0600780c */ /* 0x000fc80000701670 */
[----:B------:R-:W-:Y:S02]  /*1bed0*/  FSEL R163, R31, -INF , !P0 ;  /* 0xff8000001fa37808 */ /* 0x000fe40004000000 */
[----:B------:R-:W-:Y:S02]  /*1bee0*/  ISETP.GT.AND P0, PT, R7, 0x10, !P1 ;  /* 0x000000100700780c */ /* 0x000fe40004f04270 */
[----:B------:R-:W-:Y:S02]  /*1bef0*/  ISETP.NE.AND P1, PT, R33, RZ, PT ;  /* 0x000000ff2100720c */ /* 0x000fe40003f25270 */
[----:B------:R-:W-:-:S04]  /*1bf00*/  ISETP.LT.OR P0, PT, R6, 0x11, P0 ;  /* 0x000000110600780c */ /* 0x000fc80000701670 */
[----:B------:R-:W-:Y:S02]  /*1bf10*/  FSEL R161, R34, -INF , !P0 ;  /* 0xff80000022a17808 */ /* 0x000fe40004000000 */
[----:B------:R-:W-:-:S04]  /*1bf20*/  ISETP.NE.AND P0, PT, R26, RZ, PT ;  /* 0x000000ff1a00720c */ /* 0x000fc80003f05270 */
[----:B------:R-:W-:-:S04]  /*1bf30*/  ISETP.GT.AND P0, PT, R7, 0x11, !P0 ;  /* 0x000000110700780c */ /* 0x000fc80004704270 */
[----:B------:R-:W-:-:S04]  /*1bf40*/  ISETP.LT.OR P0, PT, R6, 0x12, P0 ;  /* 0x000000120600780c */ /* 0x000fc80000701670 */
[----:B------:R-:W-:Y:S02]  /*1bf50*/  FSEL R14, R35, -INF , !P0 ;  /* 0xff800000230e7808 */ /* 0x000fe40004000000 */
[----:B------:R-:W-:-:S04]  /*1bf60*/  ISETP.NE.AND P0, PT, R28, RZ, PT ;  /* 0x000000ff1c00720c */ /* 0x000fc80003f05270 */
[----:B------:R-:W-:-:S04]  /*1bf70*/  ISETP.GT.AND P0, PT, R7, 0x18, !P0 ;  /* 0x000000180700780c */ /* 0x000fc80004704270 */
[----:B------:R-:W-:-:S04]  /*1bf80*/  ISETP.LT.OR P0, PT, R6, 0x19, P0 ;  /* 0x000000190600780c */ /* 0x000fc80000701670 */
[----:B------:R-:W-:Y:S02]  /*1bf90*/  FSEL R155, R38, -INF , !P0 ;  /* 0xff800000269b7808 */ /* 0x000fe40004000000 */
[C---:B------:R-:W-:Y:S02]  /*1bfa0*/  ISETP.GT.AND P0, PT, R7.reuse, 0x19, !P6 ;  /* 0x000000190700780c */ /* 0x040fe40007704270 */
[C---:B------:R-:W-:Y:S02]  /*1bfb0*/  ISETP.GT.AND P1, PT, R7.reuse, 0x28, !P1 ;  /* 0x000000280700780c */ /* 0x040fe40004f24270 */
[----:B------:R-:W-:Y:S02]  /*1bfc0*/  ISETP.LT.OR P0, PT, R6, 0x1a, P0 ;  /* 0x0000001a0600780c */ /* 0x000fe40000701670 */
[----:B------:R-:W-:Y:S02]  /*1bfd0*/  ISETP.GT.AND P2, PT, R7, 0x29, !P2 ;  /* 0x000000290700780c */ /* 0x000fe40005744270 */
[----:B------:R-:W-:-:S02]  /*1bfe0*/  FSEL R154, R39, -INF , !P0 ;  /* 0xff800000279a7808 */ /* 0x000fc40004000000 */
[----:B------:R-:W-:Y:S02]  /*1bff0*/  ISETP.NE.AND P0, PT, R30, RZ, PT ;  /* 0x000000ff1e00720c */ /* 0x000fe40003f05270 */
[C---:B------:R-:W-:Y:S02]  /*1c000*/  ISETP.GT.AND P3, PT, R7.reuse, 0x30, !P3 ;  /* 0x000000300700780c */ /* 0x040fe40005f64270 */
[C---:B------:R-:W-:Y:S02]  /*1c010*/  ISETP.GT.AND P0, PT, R7.reuse, 0x20, !P0 ;  /* 0x000000200700780c */ /* 0x040fe40004704270 */
[----:B------:R-:W-:Y:S02]  /*1c020*/  ISETP.GT.AND P4, PT, R7, 0x31, !P4 ;  /* 0x000000310700780c */ /* 0x000fe40006784270 */
[----:B------:R-:W-:Y:S02]  /*1c030*/  ISETP.LT.OR P0, PT, R6, 0x21, P0 ;  /* 0x000000210600780c */ /* 0x000fe40000701670 */
[----:B------:R-:W-:-:S02]  /*1c040*/  ISETP.NE.AND P6, PT, R21, RZ, PT ;  /* 0x000000ff1500720c */ /* 0x000fc40003fc5270 */
[----:B------:R-:W-:Y:S02]  /*1c050*/  FSEL R153, R42, -INF , !P0 ;  /* 0xff8000002a997808 */ /* 0x000fe40004000000 */
[----:B------:R-:W-:-:S04]  /*1c060*/  ISETP.NE.AND P0, PT, R2, RZ, PT ;  /* 0x000000ff0200720c */ /* 0x000fc80003f05270 */
[----:B------:R-:W-:-:S04]  /*1c070*/  ISETP.GT.AND P0, PT, R7, RZ, !P0 ;  /* 0x000000ff0700720c */ /* 0x000fc80004704270 */
[----:B------:R-:W-:-:S04]  /*1c080*/  ISETP.LT.OR P0, PT, R6, 0x1, P0 ;  /* 0x000000010600780c */ /* 0x000fc80000701670 */
[----:B------:R-:W-:Y:S02]  /*1c090*/  FSEL R18, R18, -INF , !P0 ;  /* 0xff80000012127808 */ /* 0x000fe40004000000 */
[----:B------:R-:W-:-:S04]  /*1c0a0*/  ISETP.NE.AND P0, PT, R32, RZ, PT ;  /* 0x000000ff2000720c */ /* 0x000fc80003f05270 */
[----:B------:R-:W-:-:S04]  /*1c0b0*/  ISETP.GT.AND P0, PT, R7, 0x21, !P0 ;  /* 0x000000210700780c */ /* 0x000fc80004704270 */
[C---:B------:R-:W-:Y:S02]  /*1c0c0*/  ISETP.LT.OR P0, PT, R6.reuse, 0x22, P0 ;  /* 0x000000220600780c */ /* 0x040fe40000701670 */
[C---:B------:R-:W-:Y:S02]  /*1c0d0*/  ISETP.LT.OR P1, PT, R6.reuse, 0x29, P1 ;  /* 0x000000290600780c */ /* 0x040fe40000f21670 */
[----:B------:R-:W-:Y:S02]  /*1c0e0*/  FSEL R166, R43, -INF , !P0 ;  /* 0xff8000002ba67808 */ /* 0x000fe40004000000 */
[----:B------:R-:W-:Y:S02]  /*1c0f0*/  ISETP.LT.OR P2, PT, R6, 0x2a, P2 ;  /* 0x0000002a0600780c */ /* 0x000fe40001741670 */
[----:B------:R-:W-:Y:S02]  /*1c100*/  FSEL R167, R46, -INF , !P1 ;  /* 0xff8000002ea77808 */ /* 0x000fe40004800000 */
[----:B------:R-:W-:-:S02]  /*1c110*/  ISETP.LT.OR P3, PT, R6, 0x31, P3 ;  /* 0x000000310600780c */ /* 0x000fc40001f61670 */
[----:B------:R-:W-:Y:S02]  /*1c120*/  FSEL R171, R47, -INF , !P2 ;  /* 0xff8000002fab7808 */ /* 0x000fe40005000000 */
[C---:B------:R-:W-:Y:S02]  /*1c130*/  ISETP.GT.AND P5, PT, R7.reuse, 0x38, !P5 ;  /* 0x000000380700780c */ /* 0x040fe40006fa4270 */
[----:B------:R-:W-:Y:S02]  /*1c140*/  ISETP.LT.OR P4, PT, R6, 0x32, P4 ;  /* 0x000000320600780c */ /* 0x000fe40002781670 */
[----:B------:R-:W-:Y:S02]  /*1c150*/  FSEL R170, R50, -INF , !P3 ;  /* 0xff80000032aa7808 */ /* 0x000fe40005800000 */
[----:B------:R-:W-:Y:S02]  /*1c160*/  ISETP.GT.AND P6, PT, R7, 0x39, !P6 ;  /* 0x000000390700780c */ /* 0x000fe400077c4270 */
[----:B------:R-:W-:-:S02]  /*1c170*/  ISETP.LT.OR P5, PT, R6, 0x39, P5 ;  /* 0x000000390600780c */ /* 0x000fc40002fa1670 */
[----:B------:R-:W-:Y:S02]  /*1c180*/  FSEL R168, R51, -INF , !P4 ;  /* 0xff80000033a87808 */ /* 0x000fe40006000000 */
[----:B------:R-:W-:Y:S02]  /*1c190*/  ISETP.LT.OR P6, PT, R6, 0x3a, P6 ;  /* 0x0000003a0600780c */ /* 0x000fe400037c1670 */
[----:B------:R-:W-:Y:S02]  /*1c1a0*/  FSEL R169, R54, -INF , !P5 ;  /* 0xff80000036a97808 */ /* 0x000fe40006800000 */
[----:B------:R-:W-:Y:S02]  /*1c1b0*/  FSEL R162, R162, -INF , !P6 ;  /* 0xff800000a2a27808 */ /* 0x000fe40007000000 */
[----:B----4-:R-:W-:-:S04]  /*1c1c0*/  FMNMX.FTZ R2, R59, R24, !PT ;  /* 0x000000183b027209 */ /* 0x010fc80007810000 */
[----:B------:R-:W-:Y:S02]  /*1c1d0*/  FMNMX.FTZ R3, R73, R2, !PT ;  /* 0x0000000249037209 */ /* 0x000fe40007810000 */
[----:B------:R-:W-:Y:S02]  /*1c1e0*/  FMNMX.FTZ R2, R18, R25, !PT ;  /* 0x0000001912027209 */ /* 0x000fe40007810000 */
[----:B------:R-:W-:Y:S02]  /*1c1f0*/  FMNMX.FTZ R3, R71, R3, !PT ;  /* 0x0000000347037209 */ /* 0x000fe40007810000 */
[----:B------:R-:W-:Y:S02]  /*1c200*/  FMNMX.FTZ R2, R151, R2, !PT ;  /* 0x0000000297027209 */ /* 0x000fe40007810000 */
[----:B------:R-:W-:Y:S02]  /*1c210*/  FMNMX.FTZ R3, R17, R3, !PT ;  /* 0x0000000311037209 */ /* 0x000fe40007810000 */
[----:B------:R-:W-:-:S02]  /*1c220*/  FMNMX.FTZ R2, R159, R2, !PT ;  /* 0x000000029f027209 */ /* 0x000fc40007810000 */
        /* <DEDUP_REMOVED lines=23> */
[----:B------:R-:W-:-:S03]  /*1c3a0*/  FMNMX.FTZ R3, R169, R4, !PT ;  /* 0x00000004a9037209 */ /* 0x000fc60007810000 */
[----:B------:R-:W0:Y:S01]  /*1c3b0*/  SHFL.BFLY PT, R5, R2, 0x2, 0x1f ;  /* 0x0c401f0002057f89 */ /* 0x000e2200000e0000 */
[----:B------:R-:W-:-:S05]  /*1c3c0*/  FMNMX.FTZ R3, R162, R3, !PT ;  /* 0x00000003a2037209 */ /* 0x000fca0007810000 */
[----:B------:R-:W-:Y:S04]  /*1c3d0*/  STL.64 [R1+0x1e0], R2 ;  /* 0x0001e00201007387 */ /* 0x000fe80000100a00 */
[----:B------:R-:W4:Y:S01]  /*1c3e0*/  LDL R16, [R1+0x1e4] ;  /* 0x0001e40001107983 */ /* 0x000f220000100800 */
[----:B0-----:R-:W-:-:S05]  /*1c3f0*/  FMNMX.FTZ R4, R2, R5, !PT ;  /* 0x0000000502047209 */ /* 0x001fca0007810000 */
[----:B------:R-:W0:Y:S02]  /*1c400*/  SHFL.BFLY PT, R5, R4, 0x1, 0x1f ;  /* 0x0c201f0004057f89 */ /* 0x000e2400000e0000 */
[----:B0-----:R-:W-:-:S05]  /*1c410*/  FMNMX.FTZ R6, R4, R5, !PT ;  /* 0x0000000504067209 */ /* 0x001fca0007810000 */
[----:B------:R-:W-:Y:S04]  /*1c420*/  STL [R1+0x1e0], R6 ;  /* 0x0001e00601007387 */ /* 0x000fe80000100800 */
[----:B------:R-:W2:Y:S04]  /*1c430*/  LDL R7, [R1+0x1e0] ;  /* 0x0001e00001077983 */ /* 0x000ea80000100800 */
[----:B----4-:R-:W0:Y:S02]  /*1c440*/  SHFL.BFLY PT, R5, R16, 0x2, 0x1f ;  /* 0x0c401f0010057f89 */ /* 0x010e2400000e0000 */
[----:B0-----:R-:W-:-:S05]  /*1c450*/  FMNMX.FTZ R5, R5, R16, !PT ;  /* 0x0000001005057209 */ /* 0x001fca0007810000 */
[----:B------:R-:W0:Y:S01]  /*1c460*/  SHFL.BFLY PT, R2, R5, 0x1, 0x1f ;  /* 0x0c201f0005027f89 */ /* 0x000e2200000e0000 */
[----:B--2---:R-:W-:Y:S02]  /*1c470*/  FSETP.NEU.FTZ.AND P0, PT, R7, -INF , PT ;  /* 0xff8000000700780b */ /* 0x004fe40003f1d000 */
[----:B0-----:R-:W-:Y:S02]  /*1c480*/  FMNMX.FTZ R2, R5, R2, !PT ;  /* 0x0000000205027209 */ /* 0x001fe40007810000 */
[----:B------:R-:W-:Y:S02]  /*1c490*/  FSEL R3, R7, RZ, P0 ;  /* 0x000000ff07037208 */ /* 0x000fe40000000000 */
[----:B------:R-:W-:-:S04]  /*1c4a0*/  FSETP.NEU.FTZ.AND P0, PT, R2, -INF , PT ;  /* 0xff8000000200780b */ /* 0x000fc80003f1d000 */
[----:B------:R-:W-:Y:S01]  /*1c4b0*/  FSEL R4, R2, RZ, P0 ;  /* 0x000000ff02047208 */ /* 0x000fe20000000000 */
[----:B------:R-:W-:-:S04]  /*1c4c0*/  FADD.FTZ R3, R24, -R3 ;  /* 0x8000000318037221 */ /* 0x000fc80000010000 */
[----:B------:R-:W-:Y:S01]  /*1c4d0*/  FADD.FTZ R25, R25, -R4 ;  /* 0x8000000419197221 */ /* 0x000fe20000010000 */
[----:B-----5:R-:W-:-:S03]  /*1c4e0*/  FMUL.FTZ R3, R3, R8 ;  /* 0x0000000803037220 */ /* 0x020fc60000410000 */
[----:B------:R-:W-:Y:S01]  /*1c4f0*/  FMUL.FTZ R25, R8, R25 ;  /* 0x0000001908197220 */ /* 0x000fe20000410000 */
[----:B------:R-:W0:Y:S08]  /*1c500*/  MUFU.EX2 R173, R3 ;  /* 0x0000000300ad7308 */ /* 0x000e300000000800 */
[----:B------:R-:W1:Y:S01]  /*1c510*/  MUFU.EX2 R174, R25 ;  /* 0x0000001900ae7308 */ /* 0x000e620000000800 */
[----:B------:R2:W-:Y:S01]  /*1c520*/  STL [R1+0x1e4], R2 ;  /* 0x0001e40201007387 */ /* 0x0005e20000100800 */
[----:B0-----:R-:W-:Y:S01]  /*1c530*/  FMUL.FTZ R10, R173, R10 ;  /* 0x0000000aad0a7220 */ /* 0x001fe20000410000 */
[----:B-1----:R-:W-:-:S05]  /*1c540*/  FMUL.FTZ R11, R11, R174 ;  /* 0x000000ae0b0b7220 */ /* 0x002fca0000410000 */
[----:B------:R2:W-:Y:S04]  /*1c550*/  STL.64 [R1+0x1f0], R10 ;  /* 0x0001f00a01007387 */ /* 0x0005e80000100a00 */
[----:B---3--:R-:W3:Y:S01]  /*1c560*/  LD.E R4, desc[UR36][R12.64+0x4] ;  /* 0x000004240c047980 */ /* 0x008ee2000c101900 */
        /* <DEDUP_REMOVED lines=12> */
.L_x_2026:
[----:B------:R-:W-:Y:S05]  /*1c630*/  BSYNC B0 ;  /* 0x0000000000007941 */ /* 0x000fea0003800000 */
.L_x_2025:
        /* <DEDUP_REMOVED lines=9> */
.L_x_2028:
[----:B------:R-:W-:Y:S05]  /*1c6d0*/  BSYNC B0 ;  /* 0x0000000000007941 */ /* 0x000fea0003800000 */
.L_x_2027:
[----:B------:R-:W2:Y:S04]  /*1c6e0*/  LDL R175, [R1+0x200] ;  /* 0x0002000001af7983 */ /* 0x000ea80000100800 */
[----:B------:R-:W2:Y:S04]  /*1c6f0*/  LDL.64 R6, [R1+0x1e0] ;  /* 0x0001e00001067983 */ /* 0x000ea80000100a00 */
[----:B------:R-:W3:Y:S04]  /*1c700*/  LDL.64 R98, [R1+0x1f0] ;  /* 0x0001f00001627983 */ /* 0x000ee80000100a00 */
[----:B------:R-:W4:Y:S04]  /*1c710*/  LDL.64 R62, [R1+0x210] ;  /* 0x00021000013e7983 */ /* 0x000f280000100a00 */
[----:B------:R-:W4:Y:S04]  /*1c720*/  LDL.64 R20, [R1+0x230] ;  /* 0x0002300001147983 */ /* 0x000f280000100a00 */
[----:B------:R-:W4:Y:S04]  /*1c730*/  LDL.64 R130, [R1+0x358] ;  /* 0x0003580001827983 */ /* 0x000f280000100a00 */
[----:B0-----:R-:W4:Y:S04]  /*1c740*/  LDL.64 R2, [R1+0x400] ;  /* 0x0004000001027983 */ /* 0x001f280000100a00 */
        /* <DEDUP_REMOVED lines=45> */
[CC--:B--2---:R-:W-:Y:S01]  /*1ca20*/  FMUL.FTZ R4, R6.reuse, R175.reuse ;  /* 0x000000af06047220 */ /* 0x0c4fe20000410000 */
[----:B------:R-:W-:Y:S01]  /*1ca30*/  FSETP.NEU.FTZ.AND P0, PT, R6, -INF , PT ;  /* 0xff8000000600780b */ /* 0x000fe20003f1d000 */
[----:B------:R-:W-:-:S03]  /*1ca40*/  FMUL.FTZ R142, R7, R175 ;  /* 0x000000af078e7220 */ /* 0x000fc60000410000 */
[----:B------:R-:W-:Y:S02]  /*1ca50*/  FSEL R4, R4, RZ, P0 ;  /* 0x000000ff04047208 */ /* 0x000fe40000000000 */
[----:B------:R-:W-:-:S04]  /*1ca60*/  FSETP.NEU.FTZ.AND P0, PT, R7, -INF , PT ;  /* 0xff8000000700780b */ /* 0x000fc80003f1d000 */
[----:B------:R-:W-:Y:S01]  /*1ca70*/  FSEL R176, R142, RZ, P0 ;  /* 0x000000ff8eb07208 */ /* 0x000fe20000000000 */
        /* <DEDUP_REMOVED lines=15> */
[-C--:B------:R-:W-:Y:S01]  /*1cb70*/  FFMA.FTZ R4, R141, R175.reuse, -R4 ;  /* 0x000000af8d047223 */ /* 0x080fe20000010804 */
[-CC-:B------:R-:W-:Y:S01]  /*1cb80*/  FFMA.FTZ R157, R151, R175.reuse, -R176.reuse ;  /* 0x000000af979d7223 */ /* 0x180fe200000108b0 */
        /* <DEDUP_REMOVED lines=17> */
[----:B------:R-:W-:Y:S01]  /*1cca0*/  MUFU.EX2 R19, R19 ;  /* 0x0000001300137308 */ /* 0x000fe20000000800 */
[----:B------:R-:W-:-:S07]  /*1ccb0*/  FFMA.FTZ R159, R159, R175, -R176 ;  /* 0x000000af9f9f7223 */ /* 0x000fce00000108b0 */
[----:B------:R-:W3:Y:S01]  /*1ccc0*/  MUFU.EX2 R18, R18 ;  /* 0x0000001200127308 */ /* 0x000ee20000000800 */
[----:B------:R-:W-:-:S07]  /*1ccd0*/  FFMA.FTZ R161, R161, R175, -R176 ;  /* 0x000000afa1a17223 */ /* 0x000fce00000108b0 */
[----:B------:R-:W0:Y:S08]  /*1cce0*/  MUFU.EX2 R157, R157 ;  /* 0x0000009d009d7308 */ /* 0x000e300000000800 */
[----:B------:R-:W1:Y:S08]  /*1ccf0*/  MUFU.EX2 R156, R156 ;  /* 0x0000009c009c7308 */ /* 0x000e700000000800 */
[----:B------:R3:W-:Y:S01]  /*1cd00*/  MUFU.EX2 R7, R16 ;  /* 0x0000001000077308 */ /* 0x0007e20000000800 */
[-CC-:B------:R-:W-:Y:S01]  /*1cd10*/  FFMA.FTZ R14, R14, R175.reuse, -R176.reuse ;  /* 0x000000af0e0e7223 */ /* 0x180fe200000108b0 */
[----:B---3--:R-:W-:-:S06]  /*1cd20*/  FFMA.FTZ R16, R163, R175, -R176 ;  /* 0x000000afa3107223 */ /* 0x008fcc00000108b0 */
[----:B------:R-:W3:Y:S01]  /*1cd30*/  MUFU.EX2 R159, R159 ;  /* 0x0000009f009f7308 */ /* 0x000ee20000000800 */
[----:B------:R-:W-:-:S07]  /*1cd40*/  FFMA.FTZ R164, R154, R175, -R176 ;  /* 0x000000af9aa47223 */ /* 0x000fce00000108b0 */
[----:B------:R-:W3:Y:S01]  /*1cd50*/  MUFU.EX2 R158, R158 ;  /* 0x0000009e009e7308 */ /* 0x000ee20000000800 */
[----:B------:R-:W-:Y:S01]  /*1cd60*/  FADD.FTZ R154, R18, R99 ;  /* 0x00000063129a7221 */ /* 0x000fe20000010000 */
[----:B------:R-:W-:-:S06]  /*1cd70*/  FFMA.FTZ R163, R155, R175, -R176 ;  /* 0x000000af9ba37223 */ /* 0x000fcc00000108b0 */
[----:B------:R-:W3:Y:S01]  /*1cd80*/  MUFU.EX2 R16, R16 ;  /* 0x0000001000107308 */ /* 0x000ee20000000800 */
[----:B------:R-:W-:-:S07]  /*1cd90*/  FADD.FTZ R99, R19, R98 ;  /* 0x0000006213637221 */ /* 0x000fce0000010000 */
[----:B------:R-:W4:Y:S01]  /*1cda0*/  MUFU.EX2 R17, R17 ;  /* 0x0000001100117308 */ /* 0x000f220000000800 */
[----:B0-----:R-:W-:Y:S01]  /*1cdb0*/  FADD.FTZ R154, R157, R154 ;  /* 0x0000009a9d9a7221 */ /* 0x001fe20000010000 */
[----:B-1----:R-:W-:-:S06]  /*1cdc0*/  FADD.FTZ R99, R156, R99 ;  /* 0x000000639c637221 */ /* 0x002fcc0000010000 */
[----:B------:R-:W0:Y:S01]  /*1cdd0*/  MUFU.EX2 R161, R161 ;  /* 0x000000a100a17308 */ /* 0x000e220000000800 */
[----:B------:R-:W-:-:S07]  /*1cde0*/  FFMA.FTZ R165, R153, R175, -R176 ;  /* 0x000000af99a57223 */ /* 0x000fce00000108b0 */
[----:B------:R-:W1:Y:S01]  /*1cdf0*/  MUFU.EX2 R160, R160 ;  /* 0x000000a000a07308 */ /* 0x000e620000000800 */
[----:B---3--:R-:W-:Y:S01]  /*1ce00*/  FADD.FTZ R153, R159, R154 ;  /* 0x0000009a9f997221 */ /* 0x008fe20000010000 */
[----:B------:R-:W-:-:S06]  /*1ce10*/  FADD.FTZ R98, R158, R99 ;  /* 0x000000639e627221 */ /* 0x000fcc0000010000 */
[----:B------:R-:W3:Y:S08]  /*1ce20*/  MUFU.EX2 R14, R14 ;  /* 0x0000000e000e7308 */ /* 0x000ef00000000800 */
[----:B------:R-:W3:Y:S01]  /*1ce30*/  MUFU.EX2 R15, R15 ;  /* 0x0000000f000f7308 */ /* 0x000ee20000000800 */
[----:B------:R-:W-:Y:S01]  /*1ce40*/  FADD.FTZ R154, R16, R153 ;  /* 0x00000099109a7221 */ /* 0x000fe20000010000 */
[----:B------:R-:W-:-:S06]  /*1ce50*/  FFMA.FTZ R166, R166, R175, -R176 ;  /* 0x000000afa6a67223 */ /* 0x000fcc00000108b0 */
[----:B------:R-:W3:Y:S01]  /*1ce60*/  MUFU.EX2 R163, R163 ;  /* 0x000000a300a37308 */ /* 0x000ee20000000800 */
[----:B----4-:R-:W-:-:S07]  /*1ce70*/  FADD.FTZ R99, R17, R98 ;  /* 0x0000006211637221 */ /* 0x010fce0000010000 */
[----:B------:R-:W4:Y:S01]  /*1ce80*/  MUFU.EX2 R12, R12 ;  /* 0x0000000c000c7308 */ /* 0x000f220000000800 */
[----:B0-----:R-:W-:Y:S01]  /*1ce90*/  FADD.FTZ R155, R161, R154 ;  /* 0x0000009aa19b7221 */ /* 0x001fe20000010000 */
[----:B------:R-:W-:-:S06]  /*1cea0*/  FFMA.FTZ R167, R167, R175, -R176 ;  /* 0x000000afa7a77223 */ /* 0x000fcc00000108b0 */
[----:B------:R-:W0:Y:S01]  /*1ceb0*/  MUFU.EX2 R164, R164 ;  /* 0x000000a400a47308 */ /* 0x000e220000000800 */
[----:B-1----:R-:W-:-:S07]  /*1cec0*/  FADD.FTZ R98, R160, R99 ;  /* 0x00000063a0627221 */ /* 0x002fce0000010000 */
[----:B------:R-:W1:Y:S01]  /*1ced0*/  MUFU.EX2 R13, R13 ;  /* 0x0000000d000d7308 */ /* 0x000e620000000800 */
[----:B---3--:R-:W-:Y:S01]  /*1cee0*/  FADD.FTZ R154, R14, R155 ;  /* 0x0000009b0e9a7221 */ /* 0x008fe20000010000 */
[----:B------:R-:W-:-:S06]  /*1cef0*/  FFMA.FTZ R172, R171, R175, -R176 ;  /* 0x000000afabac7223 */ /* 0x000fcc00000108b0 */
[----:B------:R-:W3:Y:S01]  /*1cf00*/  MUFU.EX2 R165, R165 ;  /* 0x000000a500a57308 */ /* 0x000ee20000000800 */
[----:B------:R-:W-:-:S07]  /*1cf10*/  FADD.FTZ R99, R15, R98 ;  /* 0x000000620f637221 */ /* 0x000fce0000010000 */
[----:B------:R-:W3:Y:S01]  /*1cf20*/  MUFU.EX2 R10, R10 ;  /* 0x0000000a000a7308 */ /* 0x000ee20000000800 */
[----:B------:R-:W-:Y:S01]  /*1cf30*/  FADD.FTZ R155, R163, R154 ;  /* 0x0000009aa39b7221 */ /* 0x000fe20000010000 */
[----:B------:R-:W-:-:S06]  /*1cf40*/  FFMA.FTZ R153, R170, R175, -R176 ;  /* 0x000000afaa997223 */ /* 0x000fcc00000108b0 */
[----:B------:R-:W3:Y:S01]  /*1cf50*/  MUFU.EX2 R166, R166 ;  /* 0x000000a600a67308 */ /* 0x000ee20000000800 */
[----:B----4-:R-:W-:-:S07]  /*1cf60*/  FADD.FTZ R98, R12, R99 ;  /* 0x000000630c627221 */ /* 0x010fce0000010000 */
[----:B------:R-:W4:Y:S01]  /*1cf70*/  MUFU.EX2 R11, R11 ;  /* 0x0000000b000b7308 */ /* 0x000f220000000800 */
[----:B0-----:R-:W-:Y:S01]  /*1cf80*/  FADD.FTZ R154, R164, R155 ;  /* 0x0000009ba49a7221 */ /* 0x001fe20000010000 */
[----:B-1----:R-:W-:Y:S01]  /*1cf90*/  FADD.FTZ R99, R13, R98 ;  /* 0x000000620d637221 */ /* 0x002fe20000010000 */
[-CC-:B------:R-:W-:Y:S01]  /*1cfa0*/  FFMA.FTZ R168, R168, R175.reuse, -R176.reuse ;  /* 0x000000afa8a87223 */ /* 0x180fe200000108b0 */
[----:B------:R-:W-:Y:S01]  /*1cfb0*/  FFMA.FTZ R169, R169, R175, -R176 ;  /* 0x000000afa9a97223 */ /* 0x000fe200000108b0 */
[C---:B------:R-:W-:Y:S01]  /*1cfc0*/  FMUL.FTZ R63, R173.reuse, R63 ;  /* 0x0000003fad3f7220 */ /* 0x040fe20000410000 */
[C---:B------:R-:W-:Y:S01]  /*1cfd0*/  FMUL.FTZ R62, R173.reuse, R62 ;  /* 0x0000003ead3e7220 */ /* 0x040fe20000410000 */
[----:B------:R-:W-:Y:S01]  /*1cfe0*/  FMUL.FTZ R21, R173, R21 ;  /* 0x00000015ad157220 */ /* 0x000fe20000410000 */
[----:B------:R-:W0:Y:S08]  /*1cff0*/  MUFU.EX2 R167, R167 ;  /* 0x000000a700a77308 */ /* 0x000e300000000800 */
[----:B------:R-:W1:Y:S01]  /*1d000*/  MUFU.EX2 R9, R9 ;  /* 0x0000000900097308 */ /* 0x000e620000000800 */
[----:B---3--:R-:W-:Y:S01]  /*1d010*/  FADD.FTZ R155, R165, R154 ;  /* 0x0000009aa59b7221 */ /* 0x008fe20000010000 */
[----:B------:R-:W-:Y:S01]  /*1d020*/  FADD.FTZ R98, R10, R99 ;  /* 0x000000630a627221 */ /* 0x000fe20000010000 */
[C---:B------:R-:W-:Y:S01]  /*1d030*/  FMUL.FTZ R20, R173.reuse, R20 ;  /* 0x00000014ad147220 */ /* 0x040fe20000410000 */
[C---:B------:R-:W-:Y:S01]  /*1d040*/  FMUL.FTZ R131, R174.reuse, R131 ;  /* 0x00000083ae837220 */ /* 0x040fe20000410000 */
[C---:B------:R-:W-:Y:S01]  /*1d050*/  FMUL.FTZ R130, R174.reuse, R130 ;  /* 0x00000082ae827220 */ /* 0x040fe20000410000 */
[----:B------:R-:W-:Y:S01]  /*1d060*/  FMUL.FTZ R177, R173, R3 ;  /* 0x00000003adb17220 */ /* 0x000fe20000410000 */
[----:B------:R-:W-:Y:S01]  /*1d070*/  FMUL.FTZ R67, R174, R67 ;  /* 0x00000043ae437220 */ /* 0x000fe20000410000 */
[----:B------:R-:W3:Y:S08]  /*1d080*/  MUFU.EX2 R172, R172 ;  /* 0x000000ac00ac7308 */ /* 0x000ef00000000800 */
[----:B------:R-:W3:Y:S01]  /*1d090*/  MUFU.EX2 R8, R8 ;  /* 0x0000000800087308 */ /* 0x000ee20000000800 */
[----:B------:R-:W-:Y:S01]  /*1d0a0*/  FADD.FTZ R154, R166, R155 ;  /* 0x0000009ba69a7221 */ /* 0x000fe20000010000 */
[----:B----4-:R-:W-:Y:S01]  /*1d0b0*/  FADD.FTZ R98, R11, R98 ;  /* 0x000000620b627221 */ /* 0x010fe20000010000 */
[----:B------:R-:W-:Y:S01]  /*1d0c0*/  FMUL.FTZ R66, R174, R66 ;  /* 0x00000042ae427220 */ /* 0x000fe20000410000 */
[C---:B------:R-:W-:Y:S01]  /*1d0d0*/  FMUL.FTZ R65, R173.reuse, R65 ;  /* 0x00000041ad417220 */ /* 0x040fe20000410000 */
[C---:B------:R-:W-:Y:S01]  /*1d0e0*/  FMUL.FTZ R64, R173.reuse, R64 ;  /* 0x00000040ad407220 */ /* 0x040fe20000410000 */
[C---:B------:R-:W-:Y:S01]  /*1d0f0*/  FMUL.FTZ R25, R173.reuse, R25 ;  /* 0x00000019ad197220 */ /* 0x040fe20000410000 */
[----:B------:R-:W-:Y:S01]  /*1d100*/  FMUL.FTZ R24, R173, R24 ;  /* 0x00000018ad187220 */ /* 0x000fe20000410000 */
[----:B------:R-:W4:Y:S01]  /*1d110*/  MUFU.EX2 R153, R153 ;  /* 0x0000009900997308 */ /* 0x000f220000000800 */
[----:B------:R-:W-:-:S07]  /*1d120*/  FFMA.FTZ R170, R162, R175, -R176 ;  /* 0x000000afa2aa7223 */ /* 0x000fce00000108b0 */
[----:B------:R-:W4:Y:S01]  /*1d130*/  MUFU.EX2 R6, R6 ;  /* 0x0000000600067308 */ /* 0x000f220000000800 */
[----:B0-----:R-:W-:Y:S01]  /*1d140*/  FADD.FTZ R155, R167, R154 ;  /* 0x0000009aa79b7221 */ /* 0x001fe20000010000 */
[----:B-1----:R-:W-:Y:S01]  /*1d150*/  FADD.FTZ R99, R9, R98 ;  /* 0x0000006209637221 */ /* 0x002fe20000010000 */
[C---:B------:R-:W-:Y:S01]  /*1d160*/  FMUL.FTZ R27, R173.reuse, R27 ;  /* 0x0000001bad1b7220 */ /* 0x040fe20000410000 */
[C---:B------:R-:W-:Y:S01]  /*1d170*/  FMUL.FTZ R26, R173.reuse, R26 ;  /* 0x0000001aad1a7220 */ /* 0x040fe20000410000 */
[C---:B------:R-:W-:Y:S01]  /*1d180*/  FMUL.FTZ R29, R173.reuse, R29 ;  /* 0x0000001dad1d7220 */ /* 0x040fe20000410000 */
[C---:B------:R-:W-:Y:S01]  /*1d190*/  FMUL.FTZ R28, R173.reuse, R28 ;  /* 0x0000001cad1c7220 */ /* 0x040fe20000410000 */
[C---:B------:R-:W-:Y:S01]  /*1d1a0*/  FMUL.FTZ R31, R173.reuse, R31 ;  /* 0x0000001fad1f7220 */ /* 0x040fe20000410000 */
[----:B------:R-:W-:Y:S01]  /*1d1b0*/  MUFU.EX2 R5, R5 ;  /* 0x0000000500057308 */ /* 0x000fe20000000800 */
[C---:B------:R-:W-:Y:S01]  /*1d1c0*/  FMUL.FTZ R30, R173.reuse, R30 ;  /* 0x0000001ead1e7220 */ /* 0x040fe20000410000 */
[C---:B------:R-:W-:Y:S01]  /*1d1d0*/  FMUL.FTZ R33, R173.reuse, R33 ;  /* 0x00000021ad217220 */ /* 0x040fe20000410000 */
[C---:B------:R-:W-:Y:S01]  /*1d1e0*/  FMUL.FTZ R32, R173.reuse, R32 ;  /* 0x00000020ad207220 */ /* 0x040fe20000410000 */
[C---:B------:R-:W-:Y:S01]  /*1d1f0*/  FMUL.FTZ R35, R173.reuse, R35 ;  /* 0x00000023ad237220 */ /* 0x040fe20000410000 */
[C---:B------:R-:W-:Y:S01]  /*1d200*/  FMUL.FTZ R34, R173.reuse, R34 ;  /* 0x00000022ad227220 */ /* 0x040fe20000410000 */
[C---:B------:R-:W-:Y:S01]  /*1d210*/  FMUL.FTZ R37, R173.reuse, R37 ;  /* 0x00000025ad257220 */ /* 0x040fe20000410000 */
[C---:B------:R-:W-:Y:S01]  /*1d220*/  FMUL.FTZ R36, R173.reuse, R36 ;  /* 0x00000024ad247220 */ /* 0x040fe20000410000 */
[----:B------:R-:W0:Y:S01]  /*1d230*/  MUFU.EX2 R168, R168 ;  /* 0x000000a800a87308 */ /* 0x000e220000000800 */
[----:B---3--:R-:W-:Y:S01]  /*1d240*/  FADD.FTZ R98, R172, R155 ;  /* 0x0000009bac627221 */ /* 0x008fe20000010000 */
[----:B------:R-:W-:Y:S01]  /*1d250*/  FADD.FTZ R99, R8, R99 ;  /* 0x0000006308637221 */ /* 0x000fe20000010000 */
[C---:B------:R-:W-:Y:S01]  /*1d260*/  FMUL.FTZ R39, R173.reuse, R39 ;  /* 0x00000027ad277220 */ /* 0x040fe20000410000 */
[C---:B------:R-:W-:Y:S01]  /*1d270*/  FMUL.FTZ R38, R173.reuse, R38 ;  /* 0x00000026ad267220 */ /* 0x040fe20000410000 */
[C---:B------:R-:W-:Y:S01]  /*1d280*/  FMUL.FTZ R41, R173.reuse, R41 ;  /* 0x00000029ad297220 */ /* 0x040fe20000410000 */
[C---:B------:R-:W-:Y:S01]  /*1d290*/  FMUL.FTZ R40, R173.reuse, R40 ;  /* 0x00000028ad287220 */ /* 0x040fe20000410000 */
[----:B------:R-:W-:Y:S01]  /*1d2a0*/  FMUL.FTZ R43, R173, R43 ;  /* 0x0000002bad2b7220 */ /* 0x000fe20000410000 */
[----:B------:R-:W1:Y:S01]  /*1d2b0*/  MUFU.EX2 R169, R169 ;  /* 0x000000a900a97308 */ /* 0x000e620000000800 */
[----:B----4-:R-:W-:Y:S01]  /*1d2c0*/  FADD.FTZ R155, R153, R98 ;  /* 0x00000062999b7221 */ /* 0x010fe20000010000 */
[----:B------:R-:W-:Y:S01]  /*1d2d0*/  FADD.FTZ R98, R6, R99 ;  /* 0x0000006306627221 */ /* 0x000fe20000010000 */
[----:B------:R-:W-:-:S05]  /*1d2e0*/  FMUL.FTZ R42, R173, R42 ;  /* 0x0000002aad2a7220 */ /* 0x000fca0000410000 */
[----:B------:R-:W3:Y:S01]  /*1d2f0*/  MUFU.EX2 R4, R4 ;  /* 0x0000000400047308 */ /* 0x000ee20000000800 */
[C---:B------:R-:W-:Y:S01]  /*1d300*/  FMUL.FTZ R45, R173.reuse, R45 ;  /* 0x0000002dad2d7220 */ /* 0x040fe20000410000 */
[C---:B------:R-:W-:Y:S01]  /*1d310*/  FMUL.FTZ R44, R173.reuse, R44 ;  /* 0x0000002cad2c7220 */ /* 0x040fe20000410000 */
[C---:B------:R-:W-:Y:S01]  /*1d320*/  FMUL.FTZ R47, R173.reuse, R47 ;  /* 0x0000002fad2f7220 */ /* 0x040fe20000410000 */
[C---:B------:R-:W-:Y:S01]  /*1d330*/  FMUL.FTZ R46, R173.reuse, R46 ;  /* 0x0000002ead2e7220 */ /* 0x040fe20000410000 */
[C---:B------:R-:W-:Y:S01]  /*1d340*/  FMUL.FTZ R49, R173.reuse, R49 ;  /* 0x00000031ad317220 */ /* 0x040fe20000410000 */
[C---:B------:R-:W-:Y:S01]  /*1d350*/  FMUL.FTZ R48, R173.reuse, R48 ;  /* 0x00000030ad307220 */ /* 0x040fe20000410000 */
[----:B------:R-:W-:Y:S01]  /*1d360*/  FMUL.FTZ R51, R173, R51 ;  /* 0x00000033ad337220 */ /* 0x000fe20000410000 */
[----:B------:R-:W4:Y:S01]  /*1d370*/  MUFU.EX2 R170, R170 ;  /* 0x000000aa00aa7308 */ /* 0x000f220000000800 */
[----:B0-----:R-:W-:Y:S01]  /*1d380*/  FADD.FTZ R154, R168, R155 ;  /* 0x0000009ba89a7221 */ /* 0x001fe20000010000 */
[----:B------:R-:W-:Y:S01]  /*1d390*/  FADD.FTZ R98, R5, R98 ;  /* 0x0000006205627221 */ /* 0x000fe20000010000 */
[C---:B------:R-:W-:Y:S01]  /*1d3a0*/  FMUL.FTZ R50, R173.reuse, R50 ;  /* 0x00000032ad327220 */ /* 0x040fe20000410000 */
[----:B------:R-:W-:Y:S01]  /*1d3b0*/  FMUL.FTZ R55, R173, R55 ;  /* 0x00000037ad377220 */ /* 0x000fe20000410000 */
[----:B-1----:R-:W-:Y:S01]  /*1d3c0*/  FADD.FTZ R99, R169, R154 ;  /* 0x0000009aa9637221 */ /* 0x002fe20000010000 */
[----:B------:R-:W-:Y:S01]  /*1d3d0*/  FADD.FTZ R155, R7, R98 ;  /* 0x00000062079b7221 */ /* 0x000fe20000010000 */
[C---:B------:R-:W-:Y:S01]  /*1d3e0*/  FMUL.FTZ R54, R173.reuse, R54 ;  /* 0x00000036ad367220 */ /* 0x040fe20000410000 */
[C---:B------:R-:W-:Y:S01]  /*1d3f0*/  FMUL.FTZ R57, R173.reuse, R57 ;  /* 0x00000039ad397220 */ /* 0x040fe20000410000 */
[C---:B------:R-:W-:Y:S01]  /*1d400*/  FMUL.FTZ R56, R173.reuse, R56 ;  /* 0x00000038ad387220 */ /* 0x040fe20000410000 */
[----:B---3--:R-:W-:Y:S01]  /*1d410*/  FADD.FTZ R98, R4, R155 ;  /* 0x0000009b04627221 */ /* 0x008fe20000010000 */
[C---:B------:R-:W-:Y:S01]  /*1d420*/  FMUL.FTZ R176, R173.reuse, R2 ;  /* 0x00000002adb07220 */ /* 0x040fe20000410000 */
[C---:B--2---:R-:W-:Y:S01]  /*1d430*/  FMUL.FTZ R59, R173.reuse, R59 ;  /* 0x0000003bad3b7220 */ /* 0x044fe20000410000 */
[C---:B------:R-:W-:Y:S01]  /*1d440*/  FMUL.FTZ R58, R173.reuse, R58 ;  /* 0x0000003aad3a7220 */ /* 0x040fe20000410000 */
[C---:B------:R-:W-:Y:S01]  /*1d450*/  FMUL.FTZ R61, R173.reuse, R61 ;  /* 0x0000003dad3d7220 */ /* 0x040fe20000410000 */
[C---:B------:R-:W-:Y:S01]  /*1d460*/  FMUL.FTZ R60, R173.reuse, R60 ;  /* 0x0000003cad3c7220 */ /* 0x040fe20000410000 */
[C---:B------:R-:W-:Y:S01]  /*1d470*/  FMUL.FTZ R69, R173.reuse, R69 ;  /* 0x00000045ad457220 */ /* 0x040fe20000410000 */
[----:B----4-:R-:W-:Y:S01]  /*1d480*/  FADD.FTZ R99, R170, R99 ;  /* 0x00000063aa637221 */ /* 0x010fe20000010000 */
[C---:B------:R-:W-:Y:S01]  /*1d490*/  FMUL.FTZ R68, R173.reuse, R68 ;  /* 0x00000044ad447220 */ /* 0x040fe20000410000 */
[C---:B------:R-:W-:Y:S01]  /*1d4a0*/  FMUL.FTZ R77, R173.reuse, R77 ;  /* 0x0000004dad4d7220 */ /* 0x040fe20000410000 */
[C---:B------:R-:W-:Y:S01]  /*1d4b0*/  FMUL.FTZ R76, R173.reuse, R76 ;  /* 0x0000004cad4c7220 */ /* 0x040fe20000410000 */
[C---:B------:R-:W-:Y:S01]  /*1d4c0*/  FMUL.FTZ R75, R173.reuse, R75 ;  /* 0x0000004bad4b7220 */ /* 0x040fe20000410000 */
[----:B------:R-:W-:Y:S01]  /*1d4d0*/  STL.64 [R1+0x1f0], R98 ;  /* 0x0001f06201007387 */ /* 0x000fe20000100a00 */
        /* <DEDUP_REMOVED lines=24> */
[----:B------:R-:W2:Y:S04]  /*1d660*/  LD.E.64 R2, desc[UR36][R52.64+0x8] ;  /* 0x0000082434027980 */ /* 0x000ea8000c101b00 */
[----:B------:R-:W3:Y:S04]  /*1d670*/  LD.E.64 R154, desc[UR36][R52.64] ;  /* 0x00000024349a7980 */ /* 0x000ee8000c101b00 */
[----:B------:R-:W-:Y:S04]  /*1d680*/  STL.64 [R1+0x210], R62 ;  /* 0x0002103e01007387 */ /* 0x000fe80000100a00 */
[----:B------:R0:W-:Y:S04]  /*1d690*/  STL.64 [R1+0x230], R20 ;  /* 0x0002301401007387 */ /* 0x0001e80000100a00 */
[----:B------:R-:W-:Y:S01]  /*1d6a0*/  STL.64 [R1+0x358], R130 ;  /* 0x0003588201007387 */ /* 0x000fe20000100a00 */
[C---:B------:R-:W-:Y:S01]  /*1d6b0*/  FMUL.FTZ R97, R174.reuse, R97 ;  /* 0x00000061ae617220 */ /* 0x040fe20000410000 */
[C---:B------:R-:W-:Y:S01]  /*1d6c0*/  FMUL.FTZ R96, R174.reuse, R96 ;  /* 0x00000060ae607220 */ /* 0x040fe20000410000 */
[C---:B------:R-:W-:Y:S01]  /*1d6d0*/  FMUL.FTZ R101, R174.reuse, R101 ;  /* 0x00000065ae657220 */ /* 0x040fe20000410000 */
[C---:B------:R-:W-:Y:S01]  /*1d6e0*/  FMUL.FTZ R100, R174.reuse, R100 ;  /* 0x00000064ae647220 */ /* 0x040fe20000410000 */
[C---:B------:R-:W-:Y:S01]  /*1d6f0*/  FMUL.FTZ R103, R174.reuse, R103 ;  /* 0x00000067ae677220 */ /* 0x040fe20000410000 */
[C---:B------:R-:W-:Y:S01]  /*1d700*/  FMUL.FTZ R102, R174.reuse, R102 ;  /* 0x00000066ae667220 */ /* 0x040fe20000410000 */
[C---:B------:R-:W-:Y:S01]  /*1d710*/  FMUL.FTZ R105, R174.reuse, R105 ;  /* 0x00000069ae697220 */ /* 0x040fe20000410000 */
[----:B0-----:R-:W4:Y:S04]  /*1d720*/  LDL R20, [R1+0x210] ;  /* 0x0002100001147983 */ /* 0x001f280000100800 */
[----:B------:R-:W2:Y:S01]  /*1d730*/  LDL R21, [R1+0x35c] ;  /* 0x00035c0001157983 */ /* 0x000ea20000100800 */
        /* <DEDUP_REMOVED lines=106> */
[----:B0-----:R-:W2:Y:S04]  /*1dde0*/  LDL R86, [R1+0x214] ;  /* 0x0002140001567983 */ /* 0x001ea80000100800 */
[----:B-1----:R-:W2:Y:S04]  /*1ddf0*/  LDL R88, [R1+0x218] ;  /* 0x0002180001587983 */ /* 0x002ea80000100800 */
        /* <DEDUP_REMOVED lines=124> */
[----:B------:R-:W-:Y:S04]  /*1e5c0*/  STL [R1+0x210], R20 ;  /* 0x0002101401007387 */ /* 0x000fe80000100800 */
[----:B------:R0:W-:Y:S04]  /*1e5d0*/  STL [R1+0x35c], R21 ;  /* 0x00035c1501007387 */ /* 0x0001e80000100800 */
[----:B------:R-:W2:Y:S04]  /*1e5e0*/  LDL R171, [R1+0x1c8] ;  /* 0x0001c80001ab7983 */ /* 0x000ea80000100800 */
[----:B0-----:R-:W2:Y:S04]  /*1e5f0*/  LDL.64 R20, [R1+0x88] ;  /* 0x0000880001147983 */ /* 0x001ea80000100a00 */
        /* <DEDUP_REMOVED lines=159> */
[----:B------:R-:W-:Y:S01]  /*1eff0*/  IMAD R20, R171, 0x1000, R20 ;  /* 0x00001000ab147824 */ /* 0x000fe200078e0214 */
[----:B------:R-:W-:-:S02]  /*1f000*/  F2FP.BF16.F32.PACK_AB R156, R156, R19 ;  /* 0x000000139c9c723e */ /* 0x000fc400000010ff */
[----:B------:R-:W-:Y:S01]  /*1f010*/  F2FP.BF16.F32.PACK_AB R157, R157, R18 ;  /* 0x000000129d9d723e */ /* 0x000fe200000010ff */
[--C-:B------:R-:W-:Y:S01]  /*1f020*/  IMAD R155, R155, 0x2, R3.reuse ;  /* 0x000000029b9b7824 */ /* 0x100fe200078e0203 */
[----:B------:R-:W-:Y:S01]  /*1f030*/  F2FP.BF16.F32.PACK_AB R158, R17, R158 ;  /* 0x0000009e119e723e */ /* 0x000fe200000010ff */
[----:B------:R-:W-:Y:S01]  /*1f040*/  IMAD R2, R154, 0x2, R3 ;  /* 0x000000029a027824 */ /* 0x000fe200078e0203 */
[----:B------:R-:W-:Y:S02]  /*1f050*/  F2FP.BF16.F32.PACK_AB R159, R16, R159 ;  /* 0x0000009f109f723e */ /* 0x000fe400000010ff */
[----:B------:R-:W-:Y:S02]  /*1f060*/  F2FP.BF16.F32.PACK_AB R160, R15, R160 ;  /* 0x000000a00fa0723e */ /* 0x000fe400000010ff */
[----:B------:R-:W-:Y:S02]  /*1f070*/  F2FP.BF16.F32.PACK_AB R161, R14, R161 ;  /* 0x000000a10ea1723e */ /* 0x000fe400000010ff */
[----:B------:R-:W-:-:S02]  /*1f080*/  F2FP.BF16.F32.PACK_AB R162, R13, R12 ;  /* 0x0000000c0da2723e */ /* 0x000fc400000010ff */
[----:B------:R-:W-:Y:S02]  /*1f090*/  F2FP.BF16.F32.PACK_AB R163, R164, R163 ;  /* 0x000000a3a4a3723e */ /* 0x000fe400000010ff */
[----:B------:R-:W-:Y:S01]  /*1f0a0*/  F2FP.BF16.F32.PACK_AB R165, R166, R165 ;  /* 0x000000a5a6a5723e */ /* 0x000fe200000010ff */
[----:B------:R-:W-:Y:S01]  /*1f0b0*/  IMAD R154, R154, 0x2, R155 ;  /* 0x000000029a9a7824 */ /* 0x000fe200078e029b */
[----:B------:R-:W-:Y:S02]  /*1f0c0*/  R2UR UR6, R20 ;  /* 0x00000000140672ca */ /* 0x000fe400000e0000 */
[----:B------:R-:W-:Y:S02]  /*1f0d0*/  R2UR UR7, R21 ;  /* 0x00000000150772ca */ /* 0x000fe400000e0000 */
[----:B------:R-:W-:Y:S02]  /*1f0e0*/  F2FP.BF16.F32.PACK_AB R164, R11, R10 ;  /* 0x0000000a0ba4723e */ /* 0x000fe400000010ff */
[----:B------:R-:W-:-:S02]  /*1f0f0*/  F2FP.BF16.F32.PACK_AB R166, R8, R9 ;  /* 0x0000000908a6723e */ /* 0x000fc400000010ff */
[----:B------:R-:W-:Y:S02]  /*1f100*/  F2FP.BF16.F32.PACK_AB R167, R172, R167 ;  /* 0x000000a7aca7723e */ /* 0x000fe400000010ff */
[----:B------:R-:W-:Y:S02]  /*1f110*/  F2FP.BF16.F32.PACK_AB R172, R5, R6 ;  /* 0x0000000605ac723e */ /* 0x000fe400000010ff */
[----:B------:R-:W-:Y:S02]  /*1f120*/  F2FP.BF16.F32.PACK_AB R173, R168, R153 ;  /* 0x00000099a8ad723e */ /* 0x000fe400000010ff */
[----:B------:R-:W-:Y:S02]  /*1f130*/  F2FP.BF16.F32.PACK_AB R174, R4, R7 ;  /* 0x0000000704ae723e */ /* 0x000fe400000010ff */
[----:B------:R-:W-:Y:S01]  /*1f140*/  F2FP.BF16.F32.PACK_AB R175, R170, R169 ;  /* 0x000000a9aaaf723e */ /* 0x000fe200000010ff */
[----:B------:R-:W-:Y:S04]  /*1f150*/  STSM.16.M88.4 [R3], R156 ;  /* 0x0000009c03007844 */ /* 0x000fe80000000200 */
[----:B------:R0:W-:Y:S04]  /*1f160*/  STSM.16.M88.4 [R2], R160 ;  /* 0x000000a002007844 */ /* 0x0001e80000000200 */
[----:B------:R-:W-:Y:S04]  /*1f170*/  STSM.16.M88.4 [R155], R164 ;  /* 0x000000a49b007844 */ /* 0x000fe80000000200 */
        /* <DEDUP_REMOVED lines=8> */
[----:B------:R-:W-:Y:S01]  /*1f200*/  IMAD.MOV.U32 R3, RZ, RZ, R21 ;  /* 0x000000ffff037224 */ /* 0x000fe200078e0015 */
        /* <DEDUP_REMOVED lines=414> */
.L_x_2030:
[----:B------:R-:W-:Y:S05]  /*20bf0*/  BSYNC B0 ;  /* 0x0000000000007941 */ /* 0x000fea0003800000 */
.L_x_2029:
        /* <DEDUP_REMOVED lines=9> */
.L_x_1998:
[----:B------:R-:W-:Y:S05]  /*20c90*/  WARPSYNC.ALL ;  /* 0x0000000000007948 */ /* 0x000fea0003800000 */
[----:B------:R-:W2:Y:S04]  /*20ca0*/  LDL R5, [R1+0x1f0] ;  /* 0x0001f00001057983 */ /* 0x000ea80000100800 */
[----:B------:R-:W3:Y:S04]  /*20cb0*/  LDL R6, [R1+0x1f4] ;  /* 0x0001f40001067983 */ /* 0x000ee80000100800 */
[----:B------:R-:W4:Y:S01]  /*20cc0*/  LDL.64 R14, [R1+0xb8] ;  /* 0x0000b800010e7983 */ /* 0x000f220000100a00 */
[----:B------:R-:W-:Y:S01]  /*20cd0*/  IMAD.MOV.U32 R8, RZ, RZ, -0x800000 ;  /* 0xff800000ff087424 */ /* 0x000fe200078e00ff */
[----:B------:R-:W-:Y:S08]  /*20ce0*/  BAR.ARV 0x8, 0x100 ;  /* 0x0204000000007b1d */ /* 0x000ff00000002000 */
[----:B------:R-:W-:Y:S06]  /*20cf0*/  BAR.SYNC.DEFER_BLOCKING 0xf, 0x100 ;  /* 0x03c4000000007b1d */ /* 0x000fec0000010000 */
[----:B--2---:R-:W2:Y:S02]  /*20d00*/  SHFL.BFLY PT, R0, R5, 0x2, 0x1f ;  /* 0x0c401f0005007f89 */ /* 0x004ea400000e0000 */
[----:B--2---:R-:W-:-:S05]  /*20d10*/  FADD.FTZ R0, R5, R0 ;  /* 0x0000000005007221 */ /* 0x004fca0000010000 */
[----:B------:R-:W0:Y:S02]  /*20d20*/  SHFL.BFLY PT, R3, R0, 0x1, 0x1f ;  /* 0x0c201f0000037f89 */ /* 0x000e2400000e0000 */
[----:B01----:R-:W-:-:S05]  /*20d30*/  FADD.FTZ R2, R0, R3 ;  /* 0x0000000300027221 */ /* 0x003fca0000010000 */
[----:B------:R-:W-:Y:S04]  /*20d40*/  STL [R1+0x1f0], R2 ;  /* 0x0001f00201007387 */ /* 0x000fe80000100800 */
[----:B------:R-:W2:Y:S04]  /*20d50*/  LDL R13, [R1+0x1f0] ;  /* 0x0001f000010d7983 */ /* 0x000ea80000100800 */
[----:B---3--:R-:W0:Y:S02]  /*20d60*/  SHFL.BFLY PT, R3, R6, 0x2, 0x1f ;  /* 0x0c401f0006037f89 */ /* 0x008e2400000e0000 */
[----:B0-----:R-:W-:-:S05]  /*20d70*/  FADD.FTZ R3, R3, R6 ;  /* 0x0000000603037221 */ /* 0x001fca0000010000 */
[----:B------:R-:W0:Y:S02]  /*20d80*/  SHFL.BFLY PT, R4, R3, 0x1, 0x1f ;  /* 0x0c201f0003047f89 */ /* 0x000e2400000e0000 */
[----:B0-----:R-:W-:-:S05]  /*20d90*/  FADD.FTZ R4, R3, R4 ;  /* 0x0000000403047221 */ /* 0x001fca0000010000 */
[----:B------:R-:W-:-:S13]  /*20da0*/  FSETP.NE.FTZ.AND P2, PT, R4, RZ, PT ;  /* 0x000000ff0400720b */ /* 0x000fda0003f55000 */
[----:B------:R-:W3:Y:S04]  /*20db0*/  @P2 LDL R7, [R1+0x200] ;  /* 0x0002000001072983 */ /* 0x000ee80000100800 */
[----:B------:R-:W5:Y:S01]  /*20dc0*/  @P2 LDL R10, [R1+0x1e4] ;  /* 0x0001e400010a2983 */ /* 0x000f620000100800 */
[----:B--2---:R-:W-:-:S13]  /*20dd0*/  FSETP.NE.FTZ.AND P1, PT, R13, RZ, PT ;  /* 0x000000ff0d00720b */ /* 0x004fda0003f35000 */
[----:B------:R-:W2:Y:S04]  /*20de0*/  @P1 LDL R5, [R1+0x200] ;  /* 0x0002000001051983 */ /* 0x000ea80000100800 */
[----:B------:R-:W4:Y:S01]  /*20df0*/  @P1 LDL R2, [R1+0x1e0] ;  /* 0x0001e00001021983 */ /* 0x000f220000100800 */
[----:B------:R-:W0:Y:S08]  /*20e00*/  @P2 MUFU.LG2 R9, R4 ;  /* 0x0000000400092308 */ /* 0x000e300000000c00 */
[----:B------:R-:W1:Y:S01]  /*20e10*/  @P1 MUFU.LG2 R6, R13 ;  /* 0x0000000d00061308 */ /* 0x000e620000000c00 */
[----:B------:R-:W-:-:S02]  /*20e20*/  IMAD.MOV.U32 R0, RZ, RZ, -0x800000 ;  /* 0xff800000ff007424 */ /* 0x000fc400078e00ff */
[----:B0-----:R-:W-:Y:S01]  /*20e30*/  @P2 FMUL.FTZ R12, R9, 0.69314718246459960938 ;  /* 0x3f317218090c2820 */ /* 0x001fe20000410000 */
[----:B-1----:R-:W-:Y:S01]  /*20e40*/  @P1 FMUL.FTZ R6, R6, 0.69314718246459960938 ;  /* 0x3f31721806061820 */ /* 0x002fe20000410000 */
[----:B------:R-:W-:Y:S01]  /*20e50*/  STL [R1+0x1f4], R4 ;  /* 0x0001f40401007387 */ /* 0x000fe20000100800 */
[----:B---3--:R-:W-:-:S04]  /*20e60*/  @P2 FMUL.FTZ R7, R7, 0.69314718246459960938 ;  /* 0x3f31721807072820 */ /* 0x008fc80000410000 */
[----:B-----5:R-:W-:-:S05]  /*20e70*/  @P2 FFMA.FTZ R8, R7, R10, R12 ;  /* 0x0000000a07082223 */ /* 0x020fca000001000c */
[----:B------:R0:W-:Y:S01]  /*20e80*/  STL [R1+0x1f4], R8 ;  /* 0x0001f40801007387 */ /* 0x0001e20000100800 */
[----:B--2---:R-:W-:-:S04]  /*20e90*/  @P1 FMUL.FTZ R5, R5, 0.69314718246459960938 ;  /* 0x3f31721805051820 */ /* 0x004fc80000410000 */
[----:B----4-:R-:W-:-:S05]  /*20ea0*/  @P1 FFMA.FTZ R0, R5, R2, R6 ;  /* 0x0000000205001223 */ /* 0x010fca0000010006 */
[----:B------:R1:W-:Y:S04]  /*20eb0*/  STL [R1+0x1f0], R0 ;  /* 0x0001f00001007387 */ /* 0x0003e80000100800 */
[----:B------:R-:W2:Y:S02]  /*20ec0*/  LD.E R2, desc[UR36][R14.64+0x4] ;  /* 0x000004240e027980 */ /* 0x000ea4000c101900 */
[----:B--2---:R-:W-:Y:S02]  /*20ed0*/  ISETP.NE.AND P0, PT, R2, RZ, PT ;  /* 0x000000ff0200720c */ /* 0x004fe40003f05270 */
[----:B------:R-:W2:Y:S11]  /*20ee0*/  LDL R2, [R1+0x1c8] ;  /* 0x0001c80001027983 */ /* 0x000eb60000100800 */
[----:B------:R-:W3:Y:S04]  /*20ef0*/  @!P0 LDL.64 R6, [R1+0xc0] ;  /* 0x0000c00001068983 */ /* 0x000ee80000100a00 */
[----:B------:R-:W2:Y:S01]  /*20f00*/  @!P0 LD.E R3, desc[UR36][R14.64] ;  /* 0x000000240e038980 */ /* 0x000ea2000c101900 */
[----:B------:R-:W-:-:S06]  /*20f10*/  IMAD.MOV.U32 R47, RZ, RZ, RZ ;  /* 0x000000ffff2f7224 */ /* 0x000fcc00078e00ff */
[----:B------:R-:W4:Y:S01]  /*20f20*/  @P1 MUFU.RCP R47, R13 ;  /* 0x0000000d002f1308 */ /* 0x000f220000001000 */
[----:B---3--:R-:W0:Y:S01]  /*20f30*/  @!P0 LD.E.64 R6, desc[UR36][R6.64] ;  /* 0x0000002406068980 */ /* 0x008e22000c101b00 */
[----:B--2---:R-:W-:-:S04]  /*20f40*/  @!P0 IMAD R3, R2, 0x40, R3 ;  /* 0x0000004002038824 */ /* 0x004fc800078e0203 */
[----:B0-----:R-:W-:-:S05]  /*20f50*/  @!P0 IMAD.WIDE R8, R3, 0x4, R6 ;  /* 0x0000000403088825 */ /* 0x001fca00078e0206 */
[----:B----4-:R0:W-:Y:S04]  /*20f60*/  @!P0 ST.E desc[UR36][R8.64], R47 ;  /* 0x0000002f08008985 */ /* 0x0101e8000c101924 */
[----:B------:R-:W1:Y:S04]  /*20f70*/  @!P0 LDL.64 R14, [R1+0xb8] ;  /* 0x0000b800010e8983 */ /* 0x000e680000100a00 */
[----:B-1----:R-:W2:Y:S02]  /*20f80*/  @!P0 LD.E R0, desc[UR36][R14.64+0x4] ;  /* 0x000004240e008980 */ /* 0x002ea4000c101900 */
[----:B--2---:R-:W-:-:S13]  /*20f90*/  @!P0 ISETP.NE.AND P0, PT, R0, RZ, PT ;  /* 0x000000ff0000820c */ /* 0x004fda0003f05270 */
[----:B------:R-:W2:Y:S04]  /*20fa0*/  @!P0 LDL.64 R10, [R1+0xc0] ;  /* 0x0000c000010a8983 */ /* 0x000ea80000100a00 */
[----:B------:R-:W3:Y:S01]  /*20fb0*/  @!P0 LD.E R3, desc[UR36][R14.64] ;  /* 0x000000240e038980 */ /* 0x000ee2000c101900 */
[----:B------:R-:W-:-:S06]  /*20fc0*/  IMAD.MOV.U32 R0, RZ, RZ, RZ ;  /* 0x000000ffff007224 */ /* 0x000fcc00078e00ff */
[----:B------:R-:W1:Y:S01]  /*20fd0*/  @P2 MUFU.RCP R0, R4 ;  /* 0x0000000400002308 */ /* 0x000e620000001000 */
[----:B--2---:R-:W2:Y:S01]  /*20fe0*/  @!P0 LD.E.64 R10, desc[UR36][R10.64] ;  /* 0x000000240a0a8980 */ /* 0x004ea2000c101b00 */
[----:B---3--:R-:W-:-:S04]  /*20ff0*/  @!P0 IMAD R3, R2, 0x40, R3 ;  /* 0x0000004002038824 */ /* 0x008fc800078e0203 */
[----:B------:R-:W-:-:S04]  /*21000*/  @!P0 VIADD R3, R3, 0x8 ;  /* 0x0000000803038836 */ /* 0x000fc80000000000 */
[----:B--2---:R-:W-:-:S05]  /*21010*/  @!P0 IMAD.WIDE R2, R3, 0x4, R10 ;  /* 0x0000000403028825 */ /* 0x004fca00078e020a */
[----:B-1----:R1:W-:Y:S04]  /*21020*/  @!P0 ST.E desc[UR36][R2.64], R0 ;  /* 0x0000000002008985 */ /* 0x0023e8000c101924 */
        /* <DEDUP_REMOVED lines=28> */
[----:B0-----:R-:W5:Y:S04]  /*211f0*/  LDL.64 R8, [R1+0x3b8] ;  /* 0x0003b80001087983 */ /* 0x001f680000100a00 */
[----:B------:R-:W5:Y:S04]  /*21200*/  LDL.64 R4, [R1+0x3c8] ;  /* 0x0003c80001047983 */ /* 0x000f680000100a00 */
[----:B------:R-:W5:Y:S04]  /*21210*/  LDL.64 R10, [R1+0x3d8] ;  /* 0x0003d800010a7983 */ /* 0x000f680000100a00 */
[----:B-1----:R-:W5:Y:S04]  /*21220*/  LDL.64 R2, [R1+0x3e8] ;  /* 0x0003e80001027983 */ /* 0x002f680000100a00 */
        /* <DEDUP_REMOVED lines=33> */
[----:B------:R-:W5:Y:S04]  /*21440*/  LDL R45, [R1+0x1d0] ;  /* 0x0001d000012d7983 */ /* 0x000f680000100800 */
[----:B------:R-:W5:Y:S01]  /*21450*/  LDL R22, [R1+0x1d4] ;  /* 0x0001d40001167983 */ /* 0x000f620000100800 */
[----:B--2---:R-:W-:-:S05]  /*21460*/  VIADD R46, R46, 0x1 ;  /* 0x000000012e2e7836 */ /* 0x004fca0000000000 */
[----:B------:R-:W-:-:S13]  /*21470*/  ISETP.NE.AND P0, PT, R46, 0x2, PT ;  /* 0x000000022e00780c */ /* 0x000fda0003f05270 */
[----:B------:R-:W2:Y:S01]  /*21480*/  @!P0 LDL R44, [R1+0x1cc] ;  /* 0x0001cc00012c8983 */ /* 0x000ea20000100800 */
[-C--:B---3--:R-:W-:Y:S01]  /*21490*/  FMUL.FTZ R135, R135, R0.reuse ;  /* 0x0000000087877220 */ /* 0x088fe20000410000 */
[-C--:B------:R-:W-:Y:S01]  /*214a0*/  FMUL.FTZ R134, R134, R0.reuse ;  /* 0x0000000086867220 */ /* 0x080fe20000410000 */
[-C--:B----4-:R-:W-:Y:S01]  /*214b0*/  FMUL.FTZ R119, R119, R0.reuse ;  /* 0x0000000077777220 */ /* 0x090fe20000410000 */
[-C--:B------:R-:W-:Y:S01]  /*214c0*/  FMUL.FTZ R118, R118, R0.reuse ;  /* 0x0000000076767220 */ /* 0x080fe20000410000 */
[-C--:B-----5:R-:W-:Y:S01]  /*214d0*/  FMUL.FTZ R121, R121, R0.reuse ;  /* 0x0000000079797220 */ /* 0x0a0fe20000410000 */
        /* <DEDUP_REMOVED lines=123> */
[----:B------:R-:W-:-:S02]  /*21c90*/  VIADD R0, R45, 0x1 ;  /* 0x000000012d007836 */ /* 0x000fc40000000000 */
[----:B------:R-:W-:Y:S01]  /*21ca0*/  VIADD R22, R22, 0x1 ;  /* 0x0000000116167836 */ /* 0x000fe20000000000 */
[----:B------:R-:W-:Y:S04]  /*21cb0*/  STL [R1+0x1c8], R46 ;  /* 0x0001c82e01007387 */ /* 0x000fe80000100800 */
        /* <DEDUP_REMOVED lines=11> */
[----:B------:R-:W-:Y:S01]  /*21d70*/  STL.64 [R1+0x2a0], R72 ;  /* 0x0002a04801007387 */ /* 0x000fe20000100a00 */
[----:B--2---:R-:W-:-:S03]  /*21d80*/  @!P0 LOP3.LUT R44, R44, 0x1, RZ, 0x3c, !PT ;  /* 0x000000012c2c8812 */ /* 0x004fc600078e3cff */
        /* <DEDUP_REMOVED lines=51> */
[----:B------:R-:W-:Y:S04]  /*220c0*/  STL [R1+0x1d0], R0 ;  /* 0x0001d00001007387 */ /* 0x000fe80000100800 */
[----:B------:R-:W-:Y:S04]  /*220d0*/  @!P0 STL [R1+0x1cc], R44 ;  /* 0x0001cc2c01008387 */ /* 0x000fe80000100800 */
[----:B------:R-:W-:Y:S04]  /*220e0*/  STL [R1+0x1d4], R22 ;  /* 0x0001d41601007387 */ /* 0x000fe80000100800 */
[----:B------:R-:W-:Y:S04]  /*220f0*/  @!P0 STL [R1+0x1c8], RZ ;  /* 0x0001c8ff01008387 */ /* 0x000fe80000100800 */
[----:B------:R0:W-:Y:S02]  /*22100*/  STL.64 [R1+0x3e8], R2 ;  /* 0x0003e80201007387 */ /* 0x0001e40000100a00 */
[----:B0-----:R-:W-:Y:S01]  /*22110*/  IMAD.MOV.U32 R3, RZ, RZ, 0x1 ;  /* 0x00000001ff037424 */ /* 0x001fe200078e00ff */
[----:B------:R-:W-:Y:S06]  /*22120*/  BAR.ARV 0xe, 0x100 ;  /* 0x0384000000007b1d */ /* 0x000fec0000002000 */
.L_x_1914:
[----:B0-----:R-:W-:-:S04]  /*22130*/  PRMT R0, R3, 0x9910, RZ ;  /* 0x0000991003007816 */ /* 0x001fc800000000ff */
[----:B------:R-:W-:-:S13]  /*22140*/  ISETP.NE.AND P0, PT, R0, RZ, PT ;  /* 0x000000ff0000720c */ /* 0x000fda0003f05270 */
[----:B------:R-:W-:Y:S05]  /*22150*/  @!P0 BRA `(.L_x_2032) ;  /* 0x0000002400f88947 */ /* 0x000fea0003800000 */
[----:B------:R-:W0:Y:S01]  /*22160*/  S2R R0, SR_TID.X ;  /* 0x0000000000007919 */ /* 0x000e220000002100 */
[----:B------:R-:W1:Y:S01]  /*22170*/  S2UR UR5, SR_CgaCtaId ;  /* 0x00000000000579c3 */ /* 0x000e620000008800 */
[----:B------:R-:W-:Y:S01]  /*22180*/  UMOV UR4, 0x400 ;  /* 0x0000040000047882 */ /* 0x000fe20000000000 */
[----:B------:R-:W-:-:S06]  /*22190*/  SHF.R.S32.HI R14, RZ, 0x1f, R152 ;  /* 0x0000001fff0e7819 */ /* 0x000fcc0000011498 */
[----:B------:R-:W-:Y:S01]  /*221a0*/  BAR.SYNC.DEFER_BLOCKING 0x1, 0x100 ;  /* 0x0044000000007b1d */ /* 0x000fe20000010000 */
[----:B------:R-:W-:-:S07]  /*221b0*/  SHF.R.S32.HI R16, RZ, 0x1f, R23 ;  /* 0x0000001fff107819 */ /* 0x000fce0000011417 */
[----:B------:R-:W2:Y:S01]  /*221c0*/  LDC R29, c[0x0][0xce8] ;  /* 0x00033a00ff1d7b82 */ /* 0x000ea20000000800 */
[----:B------:R-:W3:Y:S07]  /*221d0*/  S2R R20, SR_CTAID.X ;  /* 0x0000000000147919 */ /* 0x000eee0000002500 */
[----:B------:R-:W4:Y:S01]  /*221e0*/  LDC.64 R18, c[0x0][0xc40] ;  /* 0x00031000ff127b82 */ /* 0x000f220000000a00 */
[----:B-1----:R-:W-:-:S04]  /*221f0*/  ULEA UR4, UR5, UR4, 0x18 ;  /* 0x0000000405047291 */ /* 0x002fc8000f8ec03f */
[----:B------:R-:W-:Y:S01]  /*22200*/  UIADD3 UR4, UR4, 0x38820, URZ ;  /* 0x0003882004047890 */ /* 0x000fe2000fffe03f */
[----:B0-----:R-:W-:-:S03]  /*22210*/  VIADD R5, R0, 0xffffff80 ;  /* 0xffffff8000057836 */ /* 0x001fc60000000000 */
[----:B------:R-:W-:Y:S01]  /*22220*/  UPRMT UR4, URZ, 0x654, UR4 ;  /* 0x000006543f047896 */ /* 0x000fe20008000004 */
[----:B--2---:R-:W-:Y:S02]  /*22230*/  ISETP.NE.AND P1, PT, R29, 0x1, PT ;  /* 0x000000011d00780c */ /* 0x004fe40003f25270 */
[----:B------:R-:W-:-:S04]  /*22240*/  SHF.R.S32.HI R2, RZ, 0x1f, R5 ;  /* 0x0000001fff027819 */ /* 0x000fc80000011405 */
[----:B------:R-:W-:Y:S02]  /*22250*/  LEA.HI R0, R2, R5, RZ, 0x7 ;  /* 0x0000000502007211 */ /* 0x000fe400078f38ff */
[----:B------:R-:W-:Y:S02]  /*22260*/  SYNCS.ARRIVE.TRANS64.RED.A1T0 RZ, [UR4], RZ ;  /* 0x000000ffffff79a7 */ /* 0x000fe40008100404 */
[----:B------:R-:W-:Y:S02]  /*22270*/  SHF.R.S32.HI R24, RZ, 0x7, R0 ;  /* 0x00000007ff187819 */ /* 0x000fe40000011400 */
[----:B------:R-:W-:-:S03]  /*22280*/  LOP3.LUT R4, R0, 0xffffff80, RZ, 0xc0, !PT ;  /* 0xffffff8000047812 */ /* 0x000fc600078ec0ff */
[----:B------:R-:W0:Y:S02]  /*22290*/  SHFL.IDX PT, R3, R24, RZ, 0x1f ;  /* 0x00001fff18037589 */ /* 0x000e2400000e0000 */
[----:B------:R-:W-:Y:S01]  /*222a0*/  IMAD.IADD R25, R5, 0x1, -R4 ;  /* 0x0000000105197824 */ /* 0x000fe200078e0a04 */
[----:B------:R-:W-:-:S04]  /*222b0*/  LEA.HI R4, R2, R5, RZ, 0x2 ;  /* 0x0000000502047211 */ /* 0x000fc800078f10ff */
[----:B------:R-:W-:Y:S02]  /*222c0*/  SHF.R.S32.HI R22, RZ, 0x1f, R25 ;  /* 0x0000001fff167819 */ /* 0x000fe40000011419 */
[----:B------:R-:W-:Y:S02]  /*222d0*/  LOP3.LUT R4, R4, 0xfffffffc, RZ, 0xc0, !PT ;  /* 0xfffffffc04047812 */ /* 0x000fe400078ec0ff */
[----:B------:R-:W-:-:S03]  /*222e0*/  LEA.HI R21, R22, R25, RZ, 0x2 ;  /* 0x0000001916157211 */ /* 0x000fc600078f10ff */
[----:B------:R-:W-:Y:S01]  /*222f0*/  IMAD.IADD R28, R5, 0x1, -R4 ;  /* 0x00000001051c7824 */ /* 0x000fe200078e0a04 */
[--C-:B------:R-:W-:Y:S02]  /*22300*/  SHF.R.S32.HI R26, RZ, 0x2, R21.reuse ;  /* 0x00000002ff1a7819 */ /* 0x100fe40000011415 */
[----:B0-----:R-:W-:Y:S02]  /*22310*/  ISETP.NE.AND P0, PT, R3, RZ, PT ;  /* 0x000000ff0300720c */ /* 0x001fe40003f05270 */
[----:B------:R-:W-:-:S04]  /*22320*/  SHF.R.S32.HI R3, RZ, 0x1f, R21 ;  /* 0x0000001fff037819 */ /* 0x000fc80000011415 */
[----:B------:R-:W-:-:S04]  /*22330*/  LEA.HI R3, R3, R26, RZ, 0x3 ;  /* 0x0000001a03037211 */ /* 0x000fc800078f18ff */
[----:B------:R-:W-:-:S03]  /*22340*/  LOP3.LUT R27, R3, 0xfffffff8, RZ, 0xc0, !PT ;  /* 0xfffffff8031b7812 */ /* 0x000fc600078ec0ff */
[----:B---34-:R-:W-:Y:S05]  /*22350*/  @P0 BRA `(.L_x_2033) ;  /* 0x0000000400500947 */ /* 0x018fea0003800000 */
[----:B------:R-:W-:Y:S01]  /*22360*/  LOP3.LUT R0, R0, 0xffffff80, RZ, 0xc0, !PT ;  /* 0xffffff8000007812 */ /* 0x000fe200078ec0ff */
[----:B------:R-:W0:Y:S01]  /*22370*/  S2R R11, SR_CTAID.X ;  /* 0x00000000000b7919 */ /* 0x000e220000002500 */
[----:B------:R-:W1:Y:S01]  /*22380*/  LDC R12, c[0x0][0xce8] ;  /* 0x00033a00ff0c7b82 */ /* 0x000e620000000800 */
[----:B------:R-:W-:Y:S01]  /*22390*/  LEA.HI R9, R24, R24, RZ, 0x1 ;  /* 0x0000001818097211 */ /* 0x000fe200078f08ff */
[----:B------:R-:W-:Y:S01]  /*223a0*/  ULDC UR4, c[0x0][0xb88] ;  /* 0x0002e20000047ab9 */ /* 0x000fe20000000800 */
[----:B------:R-:W-:Y:S02]  /*223b0*/  IMAD.IADD R0, R5, 0x1, -R0 ;  /* 0x0000000105007824 */ /* 0x000fe400078e0a00 */
[----:B------:R-:W-:-:S03]  /*223c0*/  LOP3.LUT R13, R9, 0xfffffe, RZ, 0xc0, !PT ;  /* 0x00fffffe090d7812 */ /* 0x000fc600078ec0ff */
[----:B------:R-:W-:Y:S02]  /*223d0*/  SHF.R.S32.HI R3, RZ, 0x1f, R0 ;  /* 0x0000001fff037819 */ /* 0x000fe40000011400 */
[----:B------:R-:W-:Y:S02]  /*223e0*/  IMAD.IADD R13, R24, 0x1, -R13 ;  /* 0x00000001180d7824 */ /* 0x000fe400078e0a0d */
[CC--:B------:R-:W-:Y:S02]  /*223f0*/  LEA.HI R4, R3.reuse, R0.reuse, RZ, 0x2 ;  /* 0x0000000003047211 */ /* 0x0c0fe400078f10ff */
[----:B------:R-:W-:Y:S02]  /*22400*/  LEA.HI R3, R3, R0, RZ, 0x5 ;  /* 0x0000000003037211 */ /* 0x000fe400078f28ff */
[--C-:B------:R-:W-:Y:S02]  /*22410*/  SHF.R.S32.HI R6, RZ, 0x2, R4.reuse ;  /* 0x00000002ff067819 */ /* 0x100fe40000011404 */
[----:B------:R-:W-:-:S04]  /*22420*/  SHF.R.S32.HI R7, RZ, 0x1f, R4 ;  /* 0x0000001fff077819 */ /* 0x000fc80000011404 */
[----:B------:R-:W-:Y:S02]  /*22430*/  LEA.HI R8, R7, R6, RZ, 0x3 ;  /* 0x0000000607087211 */ /* 0x000fe400078f18ff */
[----:B------:R-:W-:Y:S02]  /*22440*/  LOP3.LUT R7, R4, 0x7ffffffc, RZ, 0xc0, !PT ;  /* 0x7ffffffc04077812 */ /* 0x000fe400078ec0ff */
[----:B------:R-:W-:Y:S01]  /*22450*/  LOP3.LUT R9, R8, 0xfffffff8, RZ, 0xc0, !PT ;  /* 0xfffffff808097812 */ /* 0x000fe200078ec0ff */
[----:B-1----:R-:W-:Y:S01]  /*22460*/  IMAD R8, R12, UR4, RZ ;  /* 0x000000040c087c24 */ /* 0x002fe2000f8e02ff */
[----:B------:R-:W-:Y:S01]  /*22470*/  SHF.R.S32.HI R4, RZ, 0x5, R3 ;  /* 0x00000005ff047819 */ /* 0x000fe20000011403 */
[----:B------:R-:W-:Y:S01]  /*22480*/  IMAD.IADD R0, R0, 0x1, -R7 ;  /* 0x0000000100007824 */ /* 0x000fe200078e0a07 */
[----:B------:R-:W1:Y:S01]  /*22490*/  S2UR UR6, SR_CTAID.Z ;  /* 0x00000000000679c3 */ /* 0x000e620000002700 */
[----:B------:R-:W-:Y:S01]  /*224a0*/  IMAD.IADD R9, R6, 0x1, -R9 ;  /* 0x0000000106097824 */ /* 0x000fe200078e0a09 */
[----:B------:R-:W-:Y:S01]  /*224b0*/  ISETP.NE.AND P3, PT, R12, 0x1, PT ;  /* 0x000000010c00780c */ /* 0x000fe20003f65270 */
[----:B------:R-:W-:Y:S01]  /*224c0*/  IMAD.U32 R3, R13, -0x100, RZ ;  /* 0xffffff000d037824 */ /* 0x000fe200078e00ff */
[----:B------:R-:W-:Y:S01]  /*224d0*/  ULDC.64 UR4, c[0x0][0xcd0] ;  /* 0x0003340000047ab9 */ /* 0x000fe20000000a00 */
[----:B------:R-:W-:-:S02]  /*224e0*/  IMAD.SHL.U32 R0, R0, 0x2, RZ ;  /* 0x0000000200007824 */ /* 0x000fc400078e00ff */
[----:B------:R-:W-:Y:S01]  /*224f0*/  IMAD R10, R4, 0x10, R9 ;  /* 0x00000010040a7824 */ /* 0x000fe200078e0209 */
[----:B------:R-:W2:Y:S02]  /*22500*/  LDC.64 R6, c[0x0][0xcd8] ;  /* 0x00033600ff067b82 */ /* 0x000ea40000000a00 */
[----:B------:R-:W-:Y:S01]  /*22510*/  ISETP.NE.AND P0, PT, R0, R3, PT ;  /* 0x000000030000720c */ /* 0x000fe20003f05270 */
[----:B0-----:R-:W-:-:S05]  /*22520*/  IMAD R13, R11, 0x40, R10 ;  /* 0x000000400b0d7824 */ /* 0x001fca00078e020a */
[----:B------:R-:W-:Y:S01]  /*22530*/  ISETP.GE.OR P2, PT, R13, R8, P0 ;  /* 0x000000080d00720c */ /* 0x000fe20000746670 */
[----:B------:R-:W0:-:S12]  /*22540*/  @P3 LDC R4, c[0x0][0xcec] ;  /* 0x00033b00ff043b82 */ /* 0x000e180000000800 */
[----:B------:R-:W3:Y:S01]  /*22550*/  @!P2 LDL R15, [R1+0x1f0] ;  /* 0x0001f000010fa983 */ /* 0x000ee20000100800 */
[----:B------:R-:W-:Y:S01]  /*22560*/  LEA.HI R0, R2, R5, RZ, 0x2 ;  /* 0x0000000502007211 */ /* 0x000fe200078f10ff */
[----:B-1----:R-:W-:Y:S01]  /*22570*/  USHF.R.S32.HI UR7, URZ, 0x1f, UR6 ;  /* 0x0000001f3f077899 */ /* 0x002fe20008011406 */
[----:B------:R-:W1:Y:S01]  /*22580*/  S2UR UR6, SR_CTAID.Z ;  /* 0x00000000000679c3 */ /* 0x000e620000002700 */
[----:B------:R-:W-:Y:S01]  /*22590*/  IMAD R9, R14, UR4, RZ ;  /* 0x000000040e097c24 */ /* 0x000fe2000f8e02ff */
[----:B------:R-:W-:Y:S01]  /*225a0*/  LOP3.LUT R0, R0, 0xfffffffc, RZ, 0xc0, !PT ;  /* 0xfffffffc00007812 */ /* 0x000fe200078ec0ff */
[----:B------:R-:W-:Y:S01]  /*225b0*/  VIADD R13, R13, 0x8 ;  /* 0x000000080d0d7836 */ /* 0x000fe20000000000 */
[----:B------:R-:W-:Y:S01]  /*225c0*/  BSSY B0, `(.L_x_2033) ;  /* 0x000002d000007945 */ /* 0x000fe20003800000 */
[----:B------:R-:W-:Y:S02]  /*225d0*/  IMAD R9, R152, UR5, R9 ;  /* 0x0000000598097c24 */ /* 0x000fe4000f8e0209 */
[----:B------:R-:W-:Y:S01]  /*225e0*/  IMAD.IADD R0, R5, 0x1, -R0 ;  /* 0x0000000105007824 */ /* 0x000fe200078e0a00 */
[----:B------:R-:W-:Y:S01]  /*225f0*/  ISETP.GE.OR P0, PT, R13, R8, P0 ;  /* 0x000000080d00720c */ /* 0x000fe20000706670 */
[----:B------:R-:W4:Y:S03]  /*22600*/  @P3 LDC R5, c[0x0][0xcf0] ;  /* 0x00033c00ff053b82 */ /* 0x000f260000000800 */
[----:B------:R-:W-:-:S04]  /*22610*/  LEA.HI R2, R0, R0, RZ, 0x1 ;  /* 0x0000000000027211 */ /* 0x000fc800078f08ff */
[----:B------:R-:W-:-:S05]  /*22620*/  LOP3.LUT R3, R2, 0x1ffffffe, RZ, 0xc0, !PT ;  /* 0x1ffffffe02037812 */ /* 0x000fca00078ec0ff */
[----:B------:R-:W-:Y:S02]  /*22630*/  IMAD.IADD R0, R0, 0x1, -R3 ;  /* 0x0000000100007824 */ /* 0x000fe400078e0a03 */
[----:B------:R-:W-:Y:S01]  /*22640*/  IMAD.WIDE.U32 R2, R152, UR4, RZ ;  /* 0x0000000498027c25 */ /* 0x000fe2000f8e00ff */
[----:B------:R-:W-:-:S03]  /*22650*/  ULDC.64 UR4, c[0x0][0xce0] ;  /* 0x0003380000047ab9 */ /* 0x000fc60000000a00 */
[----:B------:R-:W-:Y:S02]  /*22660*/  IMAD R0, R0, 0x8, R10 ;  /* 0x0000000800007824 */ /* 0x000fe400078e020a */
[----:B------:R-:W-:Y:S02]  /*22670*/  IMAD.IADD R3, R3, 0x1, R9 ;  /* 0x0000000103037824 */ /* 0x000fe400078e0209 */
[----:B------:R-:W-:Y:S02]  /*22680*/  IMAD R9, R11, 0x40, R0 ;  /* 0x000000400b097824 */ /* 0x000fe400078e0200 */
[----:B--2---:R-:W-:Y:S02]  /*22690*/  IMAD R10, R6, UR7, RZ ;  /* 0x00000007060a7c24 */ /* 0x004fe4000f8e02ff */
[----:B0-----:R-:W-:-:S04]  /*226a0*/  @P3 IMAD.HI.U32 R4, R9, R4, RZ ;  /* 0x0000000409043227 */ /* 0x001fc800078e00ff */
[----:B-1----:R-:W-:Y:S02]  /*226b0*/  IMAD R17, R7, UR6, R10 ;  /* 0x0000000607117c24 */ /* 0x002fe4000f8e020a */
[----:B------:R-:W-:Y:S01]  /*226c0*/  IMAD.MOV.U32 R11, RZ, RZ, R9 ;  /* 0x000000ffff0b7224 */ /* 0x000fe200078e0009 */
[----:B----4-:R-:W-:Y:S01]  /*226d0*/  @P3 SHF.R.U32.HI R11, RZ, R5, R4 ;  /* 0x00000005ff0b3219 */ /* 0x010fe20000011604 */
[----:B------:R-:W-:-:S04]  /*226e0*/  IMAD.WIDE.U32 R6, R6, UR6, R2 ;  /* 0x0000000606067c25 */ /* 0x000fc8000f8e0002 */
[----:B------:R-:W-:Y:S02]  /*226f0*/  IMAD.IADD R7, R7, 0x1, R17 ;  /* 0x0000000107077824 */ /* 0x000fe400078e0211 */
[----:B------:R-:W-:Y:S02]  /*22700*/  IMAD.MOV R5, RZ, RZ, -R11 ;  /* 0x000000ffff057224 */ /* 0x000fe400078e0a0b */
[----:B------:R-:W-:Y:S02]  /*22710*/  IMAD R0, R16, UR4, RZ ;  /* 0x0000000410007c24 */ /* 0x000fe4000f8e02ff */
[----:B------:R-:W-:Y:S01]  /*22720*/  IMAD.WIDE.U32 R2, R23, UR4, R6 ;  /* 0x0000000417027c25 */ /* 0x000fe2000f8e0006 */
[----:B------:R-:W-:-:S03]  /*22730*/  SHF.R.S32.HI R7, RZ, 0x1f, R11 ;  /* 0x0000001fff077819 */ /* 0x000fc6000001140b */
[----:B------:R-:W-:Y:S01]  /*22740*/  IMAD R5, R12, R5, R9 ;  /* 0x000000050c057224 */ /* 0x000fe200078e0209 */
[----:B------:R-:W-:Y:S01]  /*22750*/  IADD3 R2, P3, R11, R2, RZ ;  /* 0x000000020b027210 */ /* 0x000fe20007f7e0ff */
[----:B------:R-:W-:Y:S01]  /*22760*/  IMAD R4, R23, UR5, R0 ;  /* 0x0000000517047c24 */ /* 0x000fe2000f8e0200 */
[----:B------:R-:W-:Y:S02]  /*22770*/  ULDC.64 UR4, c[0x0][0xcc8] ;  /* 0x0003320000047ab9 */ /* 0x000fe40000000a00 */
[----:B------:R-:W-:Y:S02]  /*22780*/  SHF.R.S32.HI R0, RZ, 0x1f, R5 ;  /* 0x0000001fff007819 */ /* 0x000fe40000011405 */
[----:B------:R-:W-:-:S03]  /*22790*/  IADD3.X R3, R7, R3, R4, P3, !PT ;  /* 0x0000000307037210 */ /* 0x000fc60001ffe404 */
[----:B------:R-:W-:Y:S02]  /*227a0*/  IMAD R0, R0, UR4, RZ ;  /* 0x0000000400007c24 */ /* 0x000fe4000f8e02ff */
[----:B------:R-:W-:-:S04]  /*227b0*/  IMAD.WIDE.U32 R2, R5, UR4, R2 ;  /* 0x0000000405027c25 */ /* 0x000fc8000f8e0002 */
[----:B------:R-:W-:Y:S01]  /*227c0*/  IMAD R5, R5, UR5, R0 ;  /* 0x0000000505057c24 */ /* 0x000fe2000f8e0200 */
[----:B------:R-:W-:Y:S02]  /*227d0*/  ULDC.64 UR4, c[0x0][0xca8] ;  /* 0x00032a0000047ab9 */ /* 0x000fe40000000a00 */
[----:B------:R-:W-:Y:S01]  /*227e0*/  LEA R0, P3, R2, UR4, 0x2 ;  /* 0x0000000402007c11 */ /* 0x000fe2000f8610ff */
[----:B------:R-:W-:-:S04]  /*227f0*/  IMAD.IADD R3, R3, 0x1, R5 ;  /* 0x0000000103037824 */ /* 0x000fc800078e0205 */
[----:B------:R-:W-:Y:S01]  /*22800*/  SHFL.IDX PT, R4, R0, 0x1, 0x1c1f ;  /* 0x003c1f0000047f89 */ /* 0x000fe200000e0000 */
[----:B------:R-:W-:-:S03]  /*22810*/  LEA.HI.X R6, R2, UR5, R3, 0x2, P3 ;  /* 0x0000000502067c11 */ /* 0x000fc600098f1403 */
[----:B------:R-:W-:Y:S04]  /*22820*/  SHFL.IDX PT, R2, R0, RZ, 0x1c1f ;  /* 0x001c1fff00027589 */ /* 0x000fe800000e0000 */
[----:B------:R-:W3:Y:S04]  /*22830*/  SHFL.IDX PT, R3, R6, RZ, 0x1c1f ;  /* 0x001c1fff06037589 */ /* 0x000ee800000e0000 */
[----:B------:R0:W1:Y:S04]  /*22840*/  SHFL.IDX PT, R5, R6, 0x1, 0x1c1f ;  /* 0x003c1f0006057f89 */ /* 0x00006800000e0000 */
[----:B---3--:R0:W-:Y:S01]  /*22850*/  @!P2 ST.E desc[UR36][R2.64], R15 ;  /* 0x0000000f0200a985 */ /* 0x0081e2000c101924 */
[----:B-1----:R-:W-:Y:S05]  /*22860*/  @P0 BRA `(.L_x_2034) ;  /* 0x0000000000080947 */ /* 0x002fea0003800000 */
[----:B0-----:R-:W2:Y:S04]  /*22870*/  LDL R3, [R1+0x1f4] ;  /* 0x0001f40001037983 */ /* 0x001ea80000100800 */
[----:B--2---:R1:W-:Y:S02]  /*22880*/  ST.E desc[UR36][R4.64], R3 ;  /* 0x0000000304007985 */ /* 0x0043e4000c101924 */
.L_x_2034:
[----:B------:R-:W-:Y:S05]  /*22890*/  BSYNC B0 ;  /* 0x0000000000007941 */ /* 0x000fea0003800000 */
.L_x_2033:
[----:B------:R-:W2:Y:S01]  /*228a0*/  S2UR UR6, SR_CTAID.Z ;  /* 0x00000000000679c3 */ /* 0x000ea20000002700 */
[----:B------:R-:W-:Y:S01]  /*228b0*/  LEA.HI R0, R28, R28, RZ, 0x1 ;  /* 0x0000001c1c007211 */ /* 0x000fe200078f08ff */
[----:B------:R-:W-:Y:S01]  /*228c0*/  ULDC.64 UR4, c[0x0][0xc38] ;  /* 0x00030e0000047ab9 */ /* 0x000fe20000000a00 */
[----:B------:R-:W-:Y:S01]  /*228d0*/  LEA.HI R22, R22, R25, RZ, 0x5 ;  /* 0x0000001916167211 */ /* 0x000fe200078f28ff */
[----:B01----:R-:W-:Y:S01]  /*228e0*/  IMAD R3, R14, UR4, RZ ;  /* 0x000000040e037c24 */ /* 0x003fe2000f8e02ff */
[----:B------:R-:W-:Y:S01]  /*228f0*/  LOP3.LUT R7, R0, 0x1ffffffe, RZ, 0xc0, !PT ;  /* 0x1ffffffe00077812 */ /* 0x000fe200078ec0ff */
[----:B------:R-:W-:Y:S01]  /*22900*/  IMAD.IADD R27, R26, 0x1, -R27 ;  /* 0x000000011a1b7824 */ /* 0x000fe200078e0a1b */
[----:B------:R-:W-:Y:S01]  /*22910*/  SHF.R.S32.HI R22, RZ, 0x5, R22 ;  /* 0x00000005ff167819 */ /* 0x000fe20000011416 */
[----:B------:R-:W0:Y:S01]  /*22920*/  @P1 LDC R4, c[0x0][0xcec] ;  /* 0x00033b00ff041b82 */ /* 0x000e220000000800 */
[C---:B------:R-:W-:Y:S01]  /*22930*/  IMAD R5, R152.reuse, UR5, R3 ;  /* 0x0000000598057c24 */ /* 0x040fe2000f8e0203 */
[----:B------:R-:W-:Y:S01]  /*22940*/  BSSY B0, `(.L_x_2035) ;  /* 0x0000115000007945 */ /* 0x000fe20003800000 */
[----:B------:R-:W-:Y:S01]  /*22950*/  IMAD.WIDE.U32 R2, R152, UR4, RZ ;  /* 0x0000000498027c25 */ /* 0x000fe2000f8e00ff */
[----:B------:R-:W-:-:S03]  /*22960*/  ULDC.64 UR4, c[0x0][0xc48] ;  /* 0x0003120000047ab9 */ /* 0x000fc60000000a00 */
[----:B------:R-:W-:Y:S01]  /*22970*/  IMAD.IADD R28, R28, 0x1, -R7 ;  /* 0x000000011c1c7824 */ /* 0x000fe200078e0a07 */
[----:B------:R-:W1:Y:S01]  /*22980*/  @P1 LDC R11, c[0x0][0xcf0] ;  /* 0x00033c00ff0b1b82 */ /* 0x000e620000000800 */
[----:B------:R-:W-:Y:S02]  /*22990*/  IMAD R27, R22, 0x10, R27 ;  /* 0x00000010161b7824 */ /* 0x000fe400078e021b */
[----:B------:R-:W-:Y:S02]  /*229a0*/  IMAD.IADD R3, R3, 0x1, R5 ;  /* 0x0000000103037824 */ /* 0x000fe400078e0205 */
[----:B------:R-:W-:Y:S01]  /*229b0*/  IMAD R5, R28, 0x8, R27 ;  /* 0x000000081c057824 */ /* 0x000fe200078e021b */
[----:B--2---:R-:W-:Y:S02]  /*229c0*/  USHF.R.S32.HI UR7, URZ, 0x1f, UR6 ;  /* 0x0000001f3f077899 */ /* 0x004fe40008011406 */
[----:B------:R-:W2:Y:S01]  /*229d0*/  S2UR UR6, SR_CTAID.Z ;  /* 0x00000000000679c3 */ /* 0x000ea20000002700 */
[----:B------:R-:W-:-:S02]  /*229e0*/  IMAD R9, R20, 0x40, R5 ;  /* 0x0000004014097824 */ /* 0x000fc400078e0205 */
[----:B------:R-:W-:Y:S02]  /*229f0*/  IMAD R20, R20, 0x40, R27 ;  /* 0x0000004014147824 */ /* 0x000fe400078e021b */
[----:B------:R-:W-:Y:S02]  /*22a00*/  IMAD R0, R18, UR7, RZ ;  /* 0x0000000712007c24 */ /* 0x000fe4000f8e02ff */
[----:B0-----:R-:W-:-:S04]  /*22a10*/  @P1 IMAD.HI.U32 R4, R9, R4, RZ ;  /* 0x0000000409041227 */ /* 0x001fc800078e00ff */
[----:B------:R-:W-:Y:S01]  /*22a20*/  IMAD.MOV.U32 R5, RZ, RZ, R9 ;  /* 0x000000ffff057224 */ /* 0x000fe200078e0009 */
[----:B-1----:R-:W-:-:S05]  /*22a30*/  @P1 SHF.R.U32.HI R5, RZ, R11, R4 ;  /* 0x0000000bff051219 */ /* 0x002fca0000011604 */
[----:B------:R-:W-:Y:S02]  /*22a40*/  IMAD.MOV R4, RZ, RZ, -R5 ;  /* 0x000000ffff047224 */ /* 0x000fe400078e0a05 */
[----:B--2---:R-:W-:Y:S02]  /*22a50*/  IMAD R7, R19, UR6, R0 ;  /* 0x0000000613077c24 */ /* 0x004fe4000f8e0200 */
[----:B------:R-:W-:-:S04]  /*22a60*/  IMAD.WIDE.U32 R2, R18, UR6, R2 ;  /* 0x0000000612027c25 */ /* 0x000fc8000f8e0002 */
[----:B------:R-:W-:Y:S02]  /*22a70*/  IMAD R0, R16, UR4, RZ ;  /* 0x0000000410007c24 */ /* 0x000fe4000f8e02ff */
[----:B------:R-:W-:Y:S02]  /*22a80*/  IMAD.IADD R3, R3, 0x1, R7 ;  /* 0x0000000103037824 */ /* 0x000fe400078e0207 */
[C---:B------:R-:W-:Y:S01]  /*22a90*/  IMAD R7, R23.reuse, UR5, R0 ;  /* 0x0000000517077c24 */ /* 0x040fe2000f8e0200 */
[----:B------:R-:W-:Y:S01]  /*22aa0*/  SHF.R.S32.HI R0, RZ, 0x1f, R5 ;  /* 0x0000001fff007819 */ /* 0x000fe20000011405 */
        /* <DEDUP_REMOVED lines=9> */
[----:B------:R-:W-:Y:S02]  /*22b40*/  IMAD R0, R0, UR4, RZ ;  /* 0x0000000400007c24 */ /* 0x000fe4000f8e02ff */
[----:B------:R-:W-:Y:S02]  /*22b50*/  IMAD.IADD R3, R3, 0x1, R7 ;  /* 0x0000000103037824 */ /* 0x000fe400078e0207 */
[C---:B------:R-:W-:Y:S01]  /*22b60*/  IMAD R5, R23.reuse, UR5, R0 ;  /* 0x0000000517057c24 */ /* 0x040fe2000f8e0200 */
[----:B------:R-:W-:Y:S01]  /*22b70*/  LEA.HI R0, R24, R24, RZ, 0x1 ;  /* 0x0000001818007211 */ /* 0x000fe200078f08ff */
[----:B------:R-:W-:Y:S01]  /*22b80*/  IMAD.WIDE.U32 R22, R23, UR4, R2 ;  /* 0x0000000417167c25 */ /* 0x000fe2000f8e0002 */
[----:B------:R-:W-:-:S03]  /*22b90*/  ULDC.64 UR4, c[0x0][0xc00] ;  /* 0x0003000000047ab9 */ /* 0x000fc60000000a00 */
[----:B------:R-:W-:Y:S01]  /*22ba0*/  IMAD.IADD R3, R23, 0x1, R5 ;  /* 0x0000000117037824 */ /* 0x000fe200078e0205 */
[----:B------:R-:W-:Y:S01]  /*22bb0*/  LEA R19, P0, R22, UR4, 0x2 ;  /* 0x0000000416137c11 */ /* 0x000fe2000f8010ff */
[----:B------:R-:W-:-:S03]  /*22bc0*/  ULDC UR4, c[0x0][0xb88] ;  /* 0x0002e20000047ab9 */ /* 0x000fc60000000800 */
[----:B------:R-:W-:Y:S01]  /*22bd0*/  LEA.HI.X R22, R22, UR5, R3, 0x2, P0 ;  /* 0x0000000516167c11 */ /* 0x000fe200080f1403 */
[----:B------:R0:W1:Y:S01]  /*22be0*/  SHFL.IDX PT, R14, R19, RZ, 0x1c1f ;  /* 0x001c1fff130e7589 */ /* 0x00006200000e0000 */
[----:B------:R-:W-:Y:S02]  /*22bf0*/  LOP3.LUT R3, R0, 0xfffffe, RZ, 0xc0, !PT ;  /* 0x00fffffe00037812 */ /* 0x000fe400078ec0ff */
[----:B------:R-:W-:Y:S01]  /*22c00*/  LOP3.LUT R0, R21, 0x7ffffffc, RZ, 0xc0, !PT ;  /* 0x7ffffffc15007812 */ /* 0x000fe200078ec0ff */
[----:B------:R-:W-:Y:S01]  /*22c10*/  IMAD R21, R29, UR4, RZ ;  /* 0x000000041d157c24 */ /* 0x000fe2000f8e02ff */
[----:B------:R0:W2:Y:S01]  /*22c20*/  SHFL.IDX PT, R15, R22, RZ, 0x1c1f ;  /* 0x001c1fff160f7589 */ /* 0x0000a200000e0000 */
[----:B------:R-:W-:Y:S02]  /*22c30*/  IMAD.IADD R3, R24, 0x1, -R3 ;  /* 0x0000000118037824 */ /* 0x000fe400078e0a03 */
[----:B------:R-:W-:Y:S01]  /*22c40*/  IMAD.IADD R0, R25, 0x1, -R0 ;  /* 0x0000000119007824 */ /* 0x000fe200078e0a00 */
[----:B------:R-:W-:-:S03]  /*22c50*/  ISETP.GE.AND P0, PT, R20, R21, PT ;  /* 0x000000151400720c */ /* 0x000fc60003f06270 */
[----:B------:R-:W-:-:S04]  /*22c60*/  IMAD R0, R3, 0x80, R0 ;  /* 0x0000008003007824 */ /* 0x000fc800078e0200 */
[----:B------:R-:W-:-:S06]  /*22c70*/  IMAD.SHL.U32 R18, R0, 0x2, RZ ;  /* 0x0000000200127824 */ /* 0x000fcc00078e00ff */
[----:B0-----:R-:W-:Y:S05]  /*22c80*/  @P0 BRA `(.L_x_2036) ;  /* 0x0000000c00800947 */ /* 0x001fea0003800000 */
[----:B------:R-:W-:Y:S02]  /*22c90*/  ULDC UR4, c[0x0][0xbc8] ;  /* 0x0002f20000047ab9 */ /* 0x000fe40000000800 */
[----:B------:R-:W-:-:S13]  /*22ca0*/  ISETP.GE.AND P0, PT, R18, UR4, PT ;  /* 0x0000000412007c0c */ /* 0x000fda000bf06270 */
[----:B------:R-:W3:Y:S01]  /*22cb0*/  @!P0 LDL.64 R12, [R1+0x210] ;  /* 0x00021000010c8983 */ /* 0x000ee20000100a00 */
[C---:B------:R-:W-:Y:S01]  /*22cc0*/  VIADD R4, R18.reuse, 0x8 ;  /* 0x0000000812047836 */ /* 0x040fe20000000000 */
[----:B------:R-:W-:-:S04]  /*22cd0*/  @!P0 LEA.HI R0, R18, R18, RZ, 0x1 ;  /* 0x0000001212008211 */ /* 0x000fc800078f08ff */
[----:B------:R-:W-:Y:S02]  /*22ce0*/  ISETP.GE.AND P1, PT, R4, UR4, PT ;  /* 0x0000000404007c0c */ /* 0x000fe4000bf26270 */
[----:B------:R-:W-:-:S05]  /*22cf0*/  @!P0 LOP3.LUT R0, R0, 0xfffffffe, RZ, 0xc0, !PT ;  /* 0xfffffffe00008812 */ /* 0x000fca00078ec0ff */
[----:B-12---:R-:W-:-:S05]  /*22d00*/  @!P0 IMAD.WIDE R2, R0, 0x4, R14 ;  /* 0x0000000400028825 */ /* 0x006fca00078e020e */
[----:B---3--:R0:W-:Y:S04]  /*22d10*/  @!P0 ST.E.64 desc[UR36][R2.64], R12 ;  /* 0x0000000c02008985 */ /* 0x0081e8000c101b24 */
[----:B------:R-:W2:Y:S01]  /*22d20*/  @!P1 LDL.64 R6, [R1+0x220] ;  /* 0x0002200001069983 */ /* 0x000ea20000100a00 */
[----:B------:R-:W-:Y:S01]  /*22d30*/  VIADD R0, R18, 0x10 ;  /* 0x0000001012007836 */ /* 0x000fe20000000000 */
[----:B------:R-:W-:-:S04]  /*22d40*/  @!P1 LEA.HI R4, R4, R4, RZ, 0x1 ;  /* 0x0000000404049211 */ /* 0x000fc800078f08ff */
[----:B------:R-:W-:Y:S02]  /*22d50*/  ISETP.GE.AND P0, PT, R0, UR4, PT ;  /* 0x0000000400007c0c */ /* 0x000fe4000bf06270 */
[----:B------:R-:W-:-:S05]  /*22d60*/  @!P1 LOP3.LUT R4, R4, 0xfffffffe, RZ, 0xc0, !PT ;  /* 0xfffffffe04049812 */ /* 0x000fca00078ec0ff */
[----:B------:R-:W-:-:S05]  /*22d70*/  @!P1 IMAD.WIDE R4, R4, 0x4, R14 ;  /* 0x0000000404049825 */ /* 0x000fca00078e020e */
[----:B--2---:R1:W-:Y:S04]  /*22d80*/  @!P1 ST.E.64 desc[UR36][R4.64], R6 ;  /* 0x0000000604009985 */ /* 0x0043e8000c101b24 */
[----:B------:R-:W2:Y:S01]  /*22d90*/  @!P0 LDL.64 R8, [R1+0x230] ;  /* 0x0002300001088983 */ /* 0x000ea20000100a00 */
[----:B------:R-:W-:Y:S01]  /*22da0*/  VIADD R10, R18, 0x18 ;  /* 0x00000018120a7836 */ /* 0x000fe20000000000 */
[----:B------:R-:W-:-:S04]  /*22db0*/  @!P0 LEA.HI R0, R0, R0, RZ, 0x1 ;  /* 0x0000000000008211 */ /* 0x000fc800078f08ff */
[----:B------:R-:W-:Y:S02]  /*22dc0*/  ISETP.GE.AND P1, PT, R10, UR4, PT ;  /* 0x000000040a007c0c */ /* 0x000fe4000bf26270 */
[----:B------:R-:W-:-:S05]  /*22dd0*/  @!P0 LOP3.LUT R0, R0, 0xfffffffe, RZ, 0xc0, !PT ;  /* 0xfffffffe00008812 */ /* 0x000fca00078ec0ff */
[----:B0-----:R-:W-:-:S05]  /*22de0*/  @!P0 IMAD.WIDE R2, R0, 0x4, R14 ;  /* 0x0000000400028825 */ /* 0x001fca00078e020e */
[----:B--2---:R0:W-:Y:S04]  /*22df0*/  @!P0 ST.E.64 desc[UR36][R2.64], R8 ;  /* 0x0000000802008985 */ /* 0x0041e8000c101b24 */
[----:B------:R-:W2:Y:S01]  /*22e00*/  @!P1 LDL.64 R12, [R1+0x240] ;  /* 0x00024000010c9983 */ /* 0x000ea20000100a00 */
[----:B------:R-:W-:Y:S01]  /*22e10*/  VIADD R0, R18, 0x20 ;  /* 0x0000002012007836 */ /* 0x000fe20000000000 */
[----:B------:R-:W-:-:S04]  /*22e20*/  @!P1 LEA.HI R10, R10, R10, RZ, 0x1 ;  /* 0x0000000a0a0a9211 */ /* 0x000fc800078f08ff */
[----:B------:R-:W-:Y:S02]  /*22e30*/  ISETP.GE.AND P0, PT, R0, UR4, PT ;  /* 0x0000000400007c0c */ /* 0x000fe4000bf06270 */
[----:B------:R-:W-:-:S05]  /*22e40*/  @!P1 LOP3.LUT R10, R10, 0xfffffffe, RZ, 0xc0, !PT ;  /* 0xfffffffe0a0a9812 */ /* 0x000fca00078ec0ff */
[----:B------:R-:W-:-:S05]  /*22e50*/  @!P1 IMAD.WIDE R10, R10, 0x4, R14 ;  /* 0x000000040a0a9825 */ /* 0x000fca00078e020e */
[----:B--2---:R2:W-:Y:S04]  /*22e60*/  @!P1 ST.E.64 desc[UR36][R10.64], R12 ;  /* 0x0000000c0a009985 */ /* 0x0045e8000c101b24 */
[----:B-1----:R-:W3:Y:S01]  /*22e70*/  @!P0 LDL.64 R4, [R1+0x250] ;  /* 0x0002500001048983 */ /* 0x002ee20000100a00 */
[----:B------:R-:W-:Y:S01]  /*22e80*/  VIADD R6, R18, 0x28 ;  /* 0x0000002812067836 */ /* 0x000fe20000000000 */
[----:B------:R-:W-:-:S04]  /*22e90*/  @!P0 LEA.HI R0, R0, R0, RZ, 0x1 ;  /* 0x0000000000008211 */ /* 0x000fc800078f08ff */
[----:B------:R-:W-:Y:S02]  /*22ea0*/  ISETP.GE.AND P1, PT, R6, UR4, PT ;  /* 0x0000000406007c0c */ /* 0x000fe4000bf26270 */
[----:B------:R-:W-:-:S05]  /*22eb0*/  @!P0 LOP3.LUT R0, R0, 0xfffffffe, RZ, 0xc0, !PT ;  /* 0xfffffffe00008812 */ /* 0x000fca00078ec0ff */
[----:B0-----:R-:W-:-:S05]  /*22ec0*/  @!P0 IMAD.WIDE R2, R0, 0x4, R14 ;  /* 0x0000000400028825 */ /* 0x001fca00078e020e */
[----:B---3--:R0:W-:Y:S04]  /*22ed0*/  @!P0 ST.E.64 desc[UR36][R2.64], R4 ;  /* 0x0000000402008985 */ /* 0x0081e8000c101b24 */
[----:B------:R-:W3:Y:S01]  /*22ee0*/  @!P1 LDL.64 R8, [R1+0x260] ;  /* 0x0002600001089983 */ /* 0x000ee20000100a00 */
[----:B------:R-:W-:Y:S01]  /*22ef0*/  VIADD R0, R18, 0x30 ;  /* 0x0000003012007836 */ /* 0x000fe20000000000 */
[----:B------:R-:W-:-:S04]  /*22f00*/  @!P1 LEA.HI R6, R6, R6, RZ, 0x1 ;  /* 0x0000000606069211 */ /* 0x000fc800078f08ff */
[----:B------:R-:W-:Y:S02]  /*22f10*/  ISETP.GE.AND P0, PT, R0, UR4, PT ;  /* 0x0000000400007c0c */ /* 0x000fe4000bf06270 */
[----:B------:R-:W-:-:S05]  /*22f20*/  @!P1 LOP3.LUT R6, R6, 0xfffffffe, RZ, 0xc0, !PT ;  /* 0xfffffffe06069812 */ /* 0x000fca00078ec0ff */
[----:B------:R-:W-:-:S05]  /*22f30*/  @!P1 IMAD.WIDE R6, R6, 0x4, R14 ;  /* 0x0000000406069825 */ /* 0x000fca00078e020e */
[----:B---3--:R1:W-:Y:S04]  /*22f40*/  @!P1 ST.E.64 desc[UR36][R6.64], R8 ;  /* 0x0000000806009985 */ /* 0x0083e8000c101b24 */
[----:B--2---:R-:W2:Y:S01]  /*22f50*/  @!P0 LDL.64 R10, [R1+0x270] ;  /* 0x00027000010a8983 */ /* 0x004ea20000100a00 */
        /* <DEDUP_REMOVED lines=129> */
[----:B0-----:R-:W-:-:S05]  /*23770*/  @!P0 LOP3.LUT R3, R0, 0xfffffffe, RZ, 0xc0, !PT ;  /* 0xfffffffe00038812 */ /* 0x001fca00078ec0ff */
[----:B------:R-:W-:-:S05]  /*23780*/  @!P0 IMAD.WIDE R2, R3, 0x4, R14 ;  /* 0x0000000403028825 */ /* 0x000fca00078e020e */
        /* <DEDUP_REMOVED lines=12> */
[----:B0-----:R-:W-:-:S05]  /*23850*/  @!P0 LOP3.LUT R3, R0, 0xfffffffe, RZ, 0xc0, !PT ;  /* 0xfffffffe00038812 */ /* 0x001fca00078ec0ff */
[----:B------:R-:W-:-:S05]  /*23860*/  @!P0 IMAD.WIDE R2, R3, 0x4, R14 ;  /* 0x0000000403028825 */ /* 0x000fca00078e020e */
[----:B--2---:R0:W-:Y:S04]  /*23870*/  @!P0 ST.E.64 desc[UR36][R2.64], R6 ;  /* 0x0000000602008985 */ /* 0x0041e8000c101b24 */
[----:B------:R-:W2:Y:S01]  /*23880*/  @!P1 LDL.64 R8, [R1+0x3c0] ;  /* 0x0003c00001089983 */ /* 0x000ea20000100a00 */
[----:B------:R-:W-:Y:S01]  /*23890*/  VIADD R0, R18, 0xe0 ;  /* 0x000000e012007836 */ /* 0x000fe20000000000 */
[----:B------:R-:W-:-:S04]  /*238a0*/  @!P1 LEA.HI R10, R10, R10, RZ, 0x1 ;  /* 0x0000000a0a0a9211 */ /* 0x000fc800078f08ff */
[----:B------:R-:W-:Y:S02]  /*238b0*/  ISETP.GE.AND P0, PT, R0, UR4, PT ;  /* 0x0000000400007c0c */ /* 0x000fe4000bf06270 */
[----:B-1----:R-:W-:-:S05]  /*238c0*/  @!P1 LOP3.LUT R5, R10, 0xfffffffe, RZ, 0xc0, !PT ;  /* 0xfffffffe0a059812 */ /* 0x002fca00078ec0ff */
[----:B------:R-:W-:-:S05]  /*238d0*/  @!P1 IMAD.WIDE R4, R5, 0x4, R14 ;  /* 0x0000000405049825 */ /* 0x000fca00078e020e */
[----:B--2---:R1:W-:Y:S04]  /*238e0*/  @!P1 ST.E.64 desc[UR36][R4.64], R8 ;  /* 0x0000000804009985 */ /* 0x0043e8000c101b24 */
[----:B------:R-:W2:Y:S01]  /*238f0*/  @!P0 LDL.64 R10, [R1+0x3d0] ;  /* 0x0003d000010a8983 */ /* 0x000ea20000100a00 */
        /* <DEDUP_REMOVED lines=21> */
[----:B------:R-:W-:-:S04]  /*23a50*/  @!P1 LEA.HI R12, R12, R12, RZ, 0x1 ;  /* 0x0000000c0c0c9211 */ /* 0x000fc800078f08ff */
[----:B------:R-:W-:-:S05]  /*23a60*/  @!P1 LOP3.LUT R11, R12, 0xfffffffe, RZ, 0xc0, !PT ;  /* 0xfffffffe0c0b9812 */ /* 0x000fca00078ec0ff */
[----:B------:R-:W-:-:S05]  /*23a70*/  @!P1 IMAD.WIDE R14, R11, 0x4, R14 ;  /* 0x000000040b0e9825 */ /* 0x000fca00078e020e */
[----:B--2---:R3:W-:Y:S02]  /*23a80*/  @!P1 ST.E.64 desc[UR36][R14.64], R16 ;  /* 0x000000100e009985 */ /* 0x0047e4000c101b24 */
.L_x_2036:
[----:B------:R-:W-:Y:S05]  /*23a90*/  BSYNC B0 ;  /* 0x0000000000007941 */ /* 0x000fea0003800000 */
.L_x_2035:
[----:B------:R-:W-:Y:S01]  /*23aa0*/  VIADD R20, R20, 0x8 ;  /* 0x0000000814147836 */ /* 0x000fe20000000000 */
[----:B--23--:R2:W3:Y:S04]  /*23ab0*/  SHFL.IDX PT, R15, R22, 0x1, 0x1c1f ;  /* 0x003c1f00160f7f89 */ /* 0x00c4e800000e0000 */
[----:B------:R-:W-:Y:S01]  /*23ac0*/  ISETP.GE.AND P0, PT, R20, R21, PT ;  /* 0x000000151400720c */ /* 0x000fe20003f06270 */
[----:B-1----:R2:W1:-:S12]  /*23ad0*/  SHFL.IDX PT, R14, R19, 0x1, 0x1c1f ;  /* 0x003c1f00130e7f89 */ /* 0x00245800000e0000 */
[----:B--2---:R-:W-:Y:S05]  /*23ae0*/  @P0 BRA `(.L_x_1905) ;  /* 0x0000005c00080947 */ /* 0x004fea0003800000 */
[----:B------:R-:W0:Y:S02]  /*23af0*/  LDC R17, c[0x0][0xbc8] ;  /* 0x0002f200ff117b82 */ /* 0x000e240000000800 */
[----:B0-----:R-:W-:-:S13]  /*23b00*/  ISETP.GE.AND P0, PT, R18, R17, PT ;  /* 0x000000111200720c */ /* 0x001fda0003f06270 */
[----:B------:R-:W2:Y:S01]  /*23b10*/  @!P0 LDL.64 R10, [R1+0x218] ;  /* 0x00021800010a8983 */ /* 0x000ea20000100a00 */
[C---:B------:R-:W-:Y:S01]  /*23b20*/  VIADD R4, R18.reuse, 0x8 ;  /* 0x0000000812047836 */ /* 0x040fe20000000000 */
[----:B------:R-:W-:-:S04]  /*23b30*/  @!P0 LEA.HI R0, R18, R18, RZ, 0x1 ;  /* 0x0000001212008211 */ /* 0x000fc800078f08ff */
[----:B------:R-:W-:Y:S02]  /*23b40*/  ISETP.GE.AND P1, PT, R4, R17, PT ;  /* 0x000000110400720c */ /* 0x000fe40003f26270 */
[----:B------:R-:W-:-:S05]  /*23b50*/  @!P0 LOP3.LUT R0, R0, 0xfffffffe, RZ, 0xc0, !PT ;  /* 0xfffffffe00008812 */ /* 0x000fca00078ec0ff */
[----:B-1-3--:R-:W-:-:S05]  /*23b60*/  @!P0 IMAD.WIDE R2, R0, 0x4, R14 ;  /* 0x0000000400028825 */ /* 0x00afca00078e020e */
[----:B--2---:R0:W-:Y:S04]  /*23b70*/  @!P0 ST.E.64 desc[UR36][R2.64], R10 ;  /* 0x0000000a02008985 */ /* 0x0041e8000c101b24 */
[----:B------:R-:W2:Y:S01]  /*23b80*/  @!P1 LDL.64 R6, [R1+0x228] ;  /* 0x0002280001069983 */ /* 0x000ea20000100a00 */
[----:B------:R-:W-:Y:S01]  /*23b90*/  VIADD R0, R18, 0x10 ;  /* 0x0000001012007836 */ /* 0x000fe20000000000 */
[----:B------:R-:W-:-:S04]  /*23ba0*/  @!P1 LEA.HI R4, R4, R4, RZ, 0x1 ;  /* 0x0000000404049211 */ /* 0x000fc800078f08ff */
[----:B------:R-:W-:Y:S02]  /*23bb0*/  ISETP.GE.AND P0, PT, R0, R17, PT ;  /* 0x000000110000720c */ /* 0x000fe40003f06270 */
[----:B------:R-:W-:-:S05]  /*23bc0*/  @!P1 LOP3.LUT R4, R4, 0xfffffffe, RZ, 0xc0, !PT ;  /* 0xfffffffe04049812 */ /* 0x000fca00078ec0ff */
[----:B------:R-:W-:-:S05]  /*23bd0*/  @!P1 IMAD.WIDE R4, R4, 0x4, R14 ;  /* 0x0000000404049825 */ /* 0x000fca00078e020e */
[----:B--2---:R1:W-:Y:S04]  /*23be0*/  @!P1 ST.E.64 desc[UR36][R4.64], R6 ;  /* 0x0000000604009985 */ /* 0x0043e8000c101b24 */
[----:B------:R-:W2:Y:S01]  /*23bf0*/  @!P0 LDL.64 R8, [R1+0x238] ;  /* 0x0002380001088983 */ /* 0x000ea20000100a00 */
[----:B------:R-:W-:Y:S01]  /*23c00*/  VIADD R12, R18, 0x18 ;  /* 0x00000018120c7836 */ /* 0x000fe20000000000 */
[----:B------:R-:W-:-:S04]  /*23c10*/  @!P0 LEA.HI R0, R0, R0, RZ, 0x1 ;  /* 0x0000000000008211 */ /* 0x000fc800078f08ff */
[----:B------:R-:W-:Y:S02]  /*23c20*/  ISETP.GE.AND P1, PT, R12, R17, PT ;  /* 0x000000110c00720c */ /* 0x000fe40003f26270 */
[----:B------:R-:W-:-:S05]  /*23c30*/  @!P0 LOP3.LUT R0, R0, 0xfffffffe, RZ, 0xc0, !PT ;  /* 0xfffffffe00008812 */ /* 0x000fca00078ec0ff */
[----:B0-----:R-:W-:-:S05]  /*23c40*/  @!P0 IMAD.WIDE R2, R0, 0x4, R14 ;  /* 0x0000000400028825 */ /* 0x001fca00078e020e */
[----:B--2---:R0:W-:Y:S04]  /*23c50*/  @!P0 ST.E.64 desc[UR36][R2.64], R8 ;  /* 0x0000000802008985 */ /* 0x0041e8000c101b24 */
[----:B------:R-:W2:Y:S01]  /*23c60*/  @!P1 LDL.64 R10, [R1+0x248] ;  /* 0x00024800010a9983 */ /* 0x000ea20000100a00 */
[----:B------:R-:W-:Y:S01]  /*23c70*/  VIADD R0, R18, 0x20 ;  /* 0x0000002012007836 */ /* 0x000fe20000000000 */
[----:B------:R-:W-:-:S04]  /*23c80*/  @!P1 LEA.HI R12, R12, R12, RZ, 0x1 ;  /* 0x0000000c0c0c9211 */ /* 0x000fc800078f08ff */
[----:B------:R-:W-:Y:S02]  /*23c90*/  ISETP.GE.AND P0, PT, R0, R17, PT ;  /* 0x000000110000720c */ /* 0x000fe40003f06270 */
[----:B-1----:R-:W-:-:S05]  /*23ca0*/  @!P1 LOP3.LUT R4, R12, 0xfffffffe, RZ, 0xc0, !PT ;  /* 0xfffffffe0c049812 */ /* 0x002fca00078ec0ff */
        /* <DEDUP_REMOVED lines=90> */
[----:B0-----:R-:W-:-:S05]  /*24250*/  @!P0 LOP3.LUT R3, R0, 0xfffffffe, RZ, 0xc0, !PT ;  /* 0xfffffffe00038812 */ /* 0x001fca00078ec0ff */
[----:B------:R-:W-:-:S05]  /*24260*/  @!P0 IMAD.WIDE R2, R3, 0x4, R14 ;  /* 0x0000000403028825 */ /* 0x000fca00078e020e */
        /* <DEDUP_REMOVED lines=83> */
[----:B------:R-:W-:-:S04]  /*247a0*/  @!P0 IMAD.WIDE R2, R3, 0x4, R14 ;  /* 0x0000000403028825 */ /* 0x000fc800078e020e */
[----:B------:R-:W-:Y:S01]  /*247b0*/  VIADD R0, R18, 0xf0 ;  /* 0x000000f012007836 */ /* 0x000fe20000000000 */
[----:B--2---:R0:W-:Y:S04]  /*247c0*/  @!P0 ST.E.64 desc[UR36][R2.64], R6 ;  /* 0x0000000602008985 */ /* 0x0041e8000c101b24 */
[----:B------:R-:W2:Y:S01]  /*247d0*/  @!P1 LDL.64 R8, [R1+0x3e8] ;  /* 0x0003e80001089983 */ /* 0x000ea20000100a00 */
[----:B------:R-:W-:Y:S01]  /*247e0*/  @!P1 LEA.HI R12, R12, R12, RZ, 0x1 ;  /* 0x0000000c0c0c9211 */ /* 0x000fe200078f08ff */
[----:B------:R-:W-:Y:S01]  /*247f0*/  VIADD R18, R18, 0xf8 ;  /* 0x000000f812127836 */ /* 0x000fe20000000000 */
[----:B------:R-:W-:Y:S01]  /*24800*/  ISETP.GE.AND P0, PT, R0, R17, PT ;  /* 0x000000110000720c */ /* 0x000fe20003f06270 */
[----:B------:R-:W-:Y:S01]  /*24810*/  BSSY B0, `(.L_x_2037) ;  /* 0x000000b000007945 */ /* 0x000fe20003800000 */
[----:B------:R-:W-:-:S05]  /*24820*/  @!P1 LOP3.LUT R13, R12, 0xfffffffe, RZ, 0xc0, !PT ;  /* 0xfffffffe0c0d9812 */ /* 0x000fca00078ec0ff */
[----:B-1----:R-:W-:-:S05]  /*24830*/  @!P1 IMAD.WIDE R4, R13, 0x4, R14 ;  /* 0x000000040d049825 */ /* 0x002fca00078e020e */
[----:B--2---:R0:W-:Y:S01]  /*24840*/  @!P1 ST.E.64 desc[UR36][R4.64], R8 ;  /* 0x0000000804009985 */ /* 0x0041e2000c101b24 */
[----:B------:R-:W-:Y:S01]  /*24850*/  ISETP.GE.AND P1, PT, R18, R17, PT ;  /* 0x000000111200720c */ /* 0x000fe20003f26270 */
[----:B------:R-:W-:-:S12]  /*24860*/  @P0 BRA `(.L_x_2038) ;  /* 0x0000000000140947 */ /* 0x000fd80003800000 */
[----:B0-----:R-:W2:Y:S01]  /*24870*/  LDL.64 R4, [R1+0x3f8] ;  /* 0x0003f80001047983 */ /* 0x001ea20000100a00 */
[----:B------:R-:W-:-:S04]  /*24880*/  LEA.HI R0, R0, R0, RZ, 0x1 ;  /* 0x0000000000007211 */ /* 0x000fc800078f08ff */
[----:B------:R-:W-:-:S05]  /*24890*/  LOP3.LUT R3, R0, 0xfffffffe, RZ, 0xc0, !PT ;  /* 0xfffffffe00037812 */ /* 0x000fca00078ec0ff */
[----:B------:R-:W-:-:S05]  /*248a0*/  IMAD.WIDE R2, R3, 0x4, R14 ;  /* 0x0000000403027825 */ /* 0x000fca00078e020e */
[----:B--2---:R1:W-:Y:S02]  /*248b0*/  ST.E.64 desc[UR36][R2.64], R4 ;  /* 0x0000000402007985 */ /* 0x0043e4000c101b24 */
.L_x_2038:
[----:B------:R-:W-:Y:S05]  /*248c0*/  BSYNC B0 ;  /* 0x0000000000007941 */ /* 0x000fea0003800000 */
.L_x_2037:
[----:B------:R-:W-:Y:S05]  /*248d0*/  @P1 BRA `(.L_x_1905) ;  /* 0x0000004c008c1947 */ /* 0x000fea0003800000 */
[----:B01----:R-:W2:Y:S01]  /*248e0*/  LDL.64 R4, [R1+0x408] ;  /* 0x0004080001047983 */ /* 0x003ea20000100a00 */
[----:B------:R-:W-:-:S04]  /*248f0*/  LEA.HI R18, R18, R18, RZ, 0x1 ;  /* 0x0000001212127211 */ /* 0x000fc800078f08ff */
[----:B------:R-:W-:-:S05]  /*24900*/  LOP3.LUT R3, R18, 0xfffffffe, RZ, 0xc0, !PT ;  /* 0xfffffffe12037812 */ /* 0x000fca00078ec0ff */
[----:B------:R-:W-:-:S05]  /*24910*/  IMAD.WIDE R2, R3, 0x4, R14 ;  /* 0x0000000403027825 */ /* 0x000fca00078e020e */
[----:B--2---:R2:W-:Y:S01]  /*24920*/  ST.E.64 desc[UR36][R2.64], R4 ;  /* 0x0000000402007985 */ /* 0x0045e2000c101b24 */
[----:B------:R-:W-:Y:S05]  /*24930*/  BRA `(.L_x_1905) ;  /* 0x0000004c00747947 */ /* 0x000fea0003800000 */
.L_x_2032:
[----:B------:R-:W0:Y:S02]  /*24940*/  S2R R0, SR_TID.X ;  /* 0x0000000000007919 */ /* 0x000e240000002100 */
[----:B0-----:R-:W-:-:S05]  /*24950*/  VIADD R0, R0, 0xffffff80 ;  /* 0xffffff8000007836 */ /* 0x001fca0000000000 */
[----:B------:R-:W-:-:S13]  /*24960*/  ISETP.GT.AND P0, PT, R0, 0x3f, PT ;  /* 0x0000003f0000780c */ /* 0x000fda0003f04270 */
[----:B------:R-:W-:Y:S05]  /*24970*/  @P0 BRA `(.L_x_1905) ;  /* 0x0000004c00640947 */ /* 0x000fea0003800000 */
[----:B------:R-:W0:Y:S01]  /*24980*/  S2R R3, SR_CTAID.X ;  /* 0x0000000000037919 */ /* 0x000e220000002500 */
[----:B------:R-:W1:Y:S01]  /*24990*/  LDC R6, c[0x0][0xce8] ;  /* 0x00033a00ff067b82 */ /* 0x000e620000000800 */
[----:B------:R-:W-:Y:S02]  /*249a0*/  ULDC UR4, c[0x0][0xb88] ;  /* 0x0002e20000047ab9 */ /* 0x000fe40000000800 */
[----:B-1----:R-:W-:Y:S02]  /*249b0*/  IMAD R5, R6, UR4, RZ ;  /* 0x0000000406057c24 */ /* 0x002fe4000f8e02ff */
[----:B0-----:R-:W-:-:S05]  /*249c0*/  IMAD R0, R3, 0x40, R0 ;  /* 0x0000004003007824 */ /* 0x001fca00078e0200 */
[----:B------:R-:W-:-:S13]  /*249d0*/  ISETP.GE.AND P0, PT, R0, R5, PT ;  /* 0x000000050000720c */ /* 0x000fda0003f06270 */
[----:B------:R-:W-:Y:S05]  /*249e0*/  @P0 BRA `(.L_x_1905) ;  /* 0x0000004c00480947 */ /* 0x000fea0003800000 */
[----:B------:R-:W0:Y:S01]  /*249f0*/  S2UR UR6, SR_CTAID.Z ;  /* 0x00000000000679c3 */ /* 0x000e220000002700 */
[----:B------:R-:W-:Y:S01]  /*24a00*/  ISETP.NE.AND P0, PT, R6, 0x1, PT ;  /* 0x000000010600780c */ /* 0x000fe20003f05270 */
[----:B------:R-:W-:Y:S01]  /*24a10*/  ULDC.64 UR4, c[0x0][0xcd0] ;  /* 0x0003340000047ab9 */ /* 0x000fe20000000a00 */
[----:B------:R-:W-:Y:S01]  /*24a20*/  SHF.R.S32.HI R3, RZ, 0x1f, R152 ;  /* 0x0000001fff037819 */ /* 0x000fe20000011498 */
[----:B------:R-:W-:-:S04]  /*24a30*/  IMAD.MOV.U32 R5, RZ, RZ, R0 ;  /* 0x000000ffff057224 */ /* 0x000fc800078e0000 */
[----:B------:R-:W1:Y:S01]  /*24a40*/  LDC.64 R12, c[0x0][0xcd8] ;  /* 0x00033600ff0c7b82 */ /* 0x000e620000000a00 */
[----:B------:R-:W-:-:S04]  /*24a50*/  IMAD R3, R3, UR4, RZ ;  /* 0x0000000403037c24 */ /* 0x000fc8000f8e02ff */
[C---:B------:R-:W-:Y:S02]  /*24a60*/  IMAD R7, R152.reuse, UR5, R3 ;  /* 0x0000000598077c24 */ /* 0x040fe4000f8e0203 */
[----:B------:R-:W-:Y:S01]  /*24a70*/  IMAD.WIDE.U32 R2, R152, UR4, RZ ;  /* 0x0000000498027c25 */ /* 0x000fe2000f8e00ff */
[----:B------:R-:W2:Y:S01]  /*24a80*/  @P0 LDC R9, c[0x0][0xcec] ;  /* 0x00033b00ff090b82 */ /* 0x000ea20000000800 */
[----:B------:R-:W-:Y:S02]  /*24a90*/  ULDC.64 UR4, c[0x0][0xce0] ;  /* 0x0003380000047ab9 */ /* 0x000fe40000000a00 */
[----:B------:R-:W-:-:S05]  /*24aa0*/  IMAD.IADD R3, R3, 0x1, R7 ;  /* 0x0000000103037824 */ /* 0x000fca00078e0207 */
[----:B------:R-:W3:Y:S01]  /*24ab0*/  @P0 LDC R11, c[0x0][0xcf0] ;  /* 0x00033c00ff0b0b82 */ /* 0x000ee20000000800 */
[----:B0-----:R-:W-:-:S07]  /*24ac0*/  USHF.R.S32.HI UR7, URZ, 0x1f, UR6 ;  /* 0x0000001f3f077899 */ /* 0x001fce0008011406 */
[----:B------:R-:W0:Y:S01]  /*24ad0*/  S2UR UR6, SR_CTAID.Z ;  /* 0x00000000000679c3 */ /* 0x000e220000002700 */
[----:B-1----:R-:W-:Y:S02]  /*24ae0*/  IMAD R8, R12, UR7, RZ ;  /* 0x000000070c087c24 */ /* 0x002fe4000f8e02ff */
[----:B--2---:R-:W-:-:S05]  /*24af0*/  @P0 IMAD.HI.U32 R4, R0, R9, RZ ;  /* 0x0000000900040227 */ /* 0x004fca00078e00ff */
[----:B---3--:R-:W-:Y:S02]  /*24b00*/  @P0 SHF.R.U32.HI R5, RZ, R11, R4 ;  /* 0x0000000bff050219 */ /* 0x008fe40000011604 */
[----:B------:R-:W-:Y:S02]  /*24b10*/  SHF.R.S32.HI R4, RZ, 0x1f, R23 ;  /* 0x0000001fff047819 */ /* 0x000fe40000011417 */
[--C-:B------:R-:W-:Y:S01]  /*24b20*/  SHF.R.S32.HI R9, RZ, 0x1f, R5.reuse ;  /* 0x0000001fff097819 */ /* 0x100fe20000011405 */
[----:B------:R-:W-:Y:S02]  /*24b30*/  IMAD.MOV R7, RZ, RZ, -R5 ;  /* 0x000000ffff077224 */ /* 0x000fe400078e0a05 */
[----:B------:R-:W-:Y:S02]  /*24b40*/  IMAD R4, R4, UR4, RZ ;  /* 0x0000000404047c24 */ /* 0x000fe4000f8e02ff */
[----:B0-----:R-:W-:Y:S02]  /*24b50*/  IMAD R13, R13, UR6, R8 ;  /* 0x000000060d0d7c24 */ /* 0x001fe4000f8e0208 */
[----:B------:R-:W-:-:S04]  /*24b60*/  IMAD.WIDE.U32 R2, R12, UR6, R2 ;  /* 0x000000060c027c25 */ /* 0x000fc8000f8e0002 */
[----:B------:R-:W-:Y:S02]  /*24b70*/  IMAD.IADD R3, R13, 0x1, R3 ;  /* 0x000000010d037824 */ /* 0x000fe400078e0203 */
[----:B------:R-:W-:Y:S02]  /*24b80*/  IMAD R7, R6, R7, R0 ;  /* 0x0000000706077224 */ /* 0x000fe400078e0200 */
[----:B------:R-:W-:-:S03]  /*24b90*/  IMAD.WIDE.U32 R2, R23, UR4, R2 ;  /* 0x0000000417027c25 */ /* 0x000fc6000f8e0002 */
[----:B------:R-:W-:Y:S01]  /*24ba0*/  SHF.R.S32.HI R0, RZ, 0x1f, R7 ;  /* 0x0000001fff007819 */ /* 0x000fe20000011407 */
[----:B------:R-:W-:Y:S01]  /*24bb0*/  IMAD R4, R23, UR5, R4 ;  /* 0x0000000517047c24 */ /* 0x000fe2000f8e0204 */
[----:B------:R-:W-:Y:S01]  /*24bc0*/  IADD3 R2, P0, R5, R2, RZ ;  /* 0x0000000205027210 */ /* 0x000fe20007f1e0ff */
        /* <DEDUP_REMOVED lines=12> */
.L_x_1903:
        /* <DEDUP_REMOVED lines=18> */
.L_x_2039:
[----:B------:R-:W-:Y:S01]  /*24db0*/  ULDC UR7, c[0x0][0xd50] ;  /* 0x0003540000077ab9 */ /* 0x000fe20000000800 */
[----:B------:R-:W-:Y:S01]  /*24dc0*/  UMOV UR39, UR6 ;  /* 0x0000000600277c82 */ /* 0x000fe20008000000 */
[----:B------:R-:W-:-:S11]  /*24dd0*/  UISETP.NE.AND UP0, UPT, UR7, 0x1, UPT ;  /* 0x000000010700788c */ /* 0x000fd6000bf05270 */
[----:B------:R-:W-:Y:S01]  /*24de0*/  @UP0 ULDC UR4, c[0x0][0xd54] ;  /* 0x0003550000040ab9 */ /* 0x000fe20000000800 */
[----:B------:R-:W-:Y:S01]  /*24df0*/  @UP0 ULDC UR8, c[0x0][0xd58] ;  /* 0x0003560000080ab9 */ /* 0x000fe20000000800 */
[----:B------:R-:W-:-:S04]  /*24e00*/  UIMAD.WIDE.U32 UR4, UR6, UR4, URZ ;  /* 0x00000004060472a5 */ /* 0x000fc8000f8e003f */
[----:B------:R-:W-:-:S12]  /*24e10*/  @UP0 USHF.R.U32.HI UR39, URZ, UR8, UR5 ;  /* 0x000000083f270299 */ /* 0x000fd80008011605 */
.L_x_2040:
[----:B------:R-:W-:Y:S01]  /*24e20*/  ISETP.GE.AND P0, PT, R17, RZ, PT ;  /* 0x000000ff1100720c */ /* 0x000fe20003f06270 */
[----:B------:R-:W-:Y:S01]  /*24e30*/  UIADD3 UR44, -UR39, URZ, URZ ;  /* 0x0000003f272c7290 */ /* 0x000fe2000fffe13f */
[----:B------:R-:W-:Y:S02]  /*24e40*/  IMAD.MOV.U32 R21, RZ, RZ, 0x1 ;  /* 0x00000001ff157424 */ /* 0x000fe400078e00ff */
[----:B------:R-:W-:Y:S01]  /*24e50*/  IMAD.MOV.U32 R8, RZ, RZ, RZ ;  /* 0x000000ffff087224 */ /* 0x000fe200078e00ff */
[----:B------:R-:W-:Y:S01]  /*24e60*/  UIMAD UR44, UR7, UR44, UR6 ;  /* 0x0000002c072c72a4 */ /* 0x000fe2000f8e0206 */
[----:B------:R-:W-:-:S07]  /*24e70*/  IMAD.MOV.U32 R4, RZ, RZ, 0x1 ;  /* 0x00000001ff047424 */ /* 0x000fce00078e00ff */
        /* <DEDUP_REMOVED lines=29> */
[----:B------:R-:W-:Y:S02]  /*25050*/  USHF.R.S32.HI UR6, URZ, 0x1f, UR9 ;  /* 0x0000001f3f067899 */ /* 0x000fe40008011409 */
[----:B------:R-:W-:Y:S02]  /*25060*/  @UP1 USHF.R.U32.HI UR8, URZ, UR12, UR7 ;  /* 0x0000000c3f081299 */ /* 0x000fe40008011607 */
[----:B------:R-:W-:Y:S02]  /*25070*/  UIADD3 UR7, UR46, 0x1, -UR11 ;  /* 0x000000012e077890 */ /* 0x000fe4000fffe80b */
[----:B------:R-:W-:Y:S02]  /*25080*/  ULEA.HI UR6, UR6, UR9, URZ, 0x6 ;  /* 0x0000000906067291 */ /* 0x000fe4000f8f303f */
[----:B------:R-:W-:-:S02]  /*25090*/  UIADD3 UR7, UR7, UR8, URZ ;  /* 0x0000000807077290 */ /* 0x000fc4000fffe03f */
[----:B------:R-:W-:Y:S02]  /*250a0*/  USHF.R.S32.HI UR41, URZ, 0x6, UR6 ;  /* 0x000000063f297899 */ /* 0x000fe40008011406 */
[----:B------:R-:W-:Y:S01]  /*250b0*/  UIADD3 UR4, UR7, UR4, URZ ;  /* 0x0000000407047290 */ /* 0x000fe2000fffe03f */
        /* <DEDUP_REMOVED lines=11> */
.L_x_2043:
[----:B------:R-:W-:-:S11]  /*25170*/  UISETP.NE.AND UP0, UPT, UR5, 0x1, UPT ;  /* 0x000000010500788c */ /* 0x000fd6000bf05270 */
[----:B------:R-:W-:Y:S02]  /*25180*/  @UP0 ULDC.64 UR12, c[0x0][0xae0] ;  /* 0x0002b800000c0ab9 */ /* 0x000fe40000000a00 */
[----:B------:R-:W-:-:S04]  /*25190*/  UIMAD.WIDE.U32 UR6, UR8, UR12, URZ ;  /* 0x0000000c080672a5 */ /* 0x000fc8000f8e003f */
[----:B------:R-:W-:-:S12]  /*251a0*/  @UP0 USHF.R.U32.HI UR8, URZ, UR13, UR7 ;  /* 0x0000000d3f080299 */ /* 0x000fd80008011607 */
.L_x_2044:
[----:B------:R-:W-:-:S04]  /*251b0*/  UIMAD UR8, UR8, UR5, UR5 ;  /* 0x00000005080872a4 */ /* 0x000fc8000f8e0205 */
[----:B------:R-:W-:-:S04]  /*251c0*/  UISETP.LT.AND UP0, UPT, UR4, UR8, UPT ;  /* 0x000000080400728c */ /* 0x000fc8000bf01270 */
[----:B------:R-:W-:-:S12]  /*251d0*/  USEL UR4, UR4, UR8, UP0 ;  /* 0x0000000804047287 */ /* 0x000fd80008000000 */
.L_x_2042:
        /* <DEDUP_REMOVED lines=26> */
.L_x_2046:
[----:B------:R-:W-:-:S11]  /*25380*/  UISETP.NE.AND UP0, UPT, UR5, 0x1, UPT ;  /* 0x000000010500788c */ /* 0x000fd6000bf05270 */
[----:B------:R-:W-:Y:S02]  /*25390*/  @UP0 ULDC.64 UR10, c[0x0][0xae0] ;  /* 0x0002b800000a0ab9 */ /* 0x000fe40000000a00 */
[----:B------:R-:W-:-:S04]  /*253a0*/  UIMAD.WIDE.U32 UR6, UR4, UR10, URZ ;  /* 0x0000000a040672a5 */ /* 0x000fc8000f8e003f */
[----:B------:R-:W-:-:S12]  /*253b0*/  @UP0 USHF.R.U32.HI UR4, URZ, UR11, UR7 ;  /* 0x0000000b3f040299 */ /* 0x000fd80008011607 */
.L_x_2047:
[----:B------:R-:W-:-:S04]  /*253c0*/  UIMAD UR4, UR4, UR5, URZ ;  /* 0x00000005040472a4 */ /* 0x000fc8000f8e023f */
[----:B------:R-:W-:-:S04]  /*253d0*/  UISETP.LT.AND UP0, UPT, UR8, UR4, UPT ;  /* 0x000000040800728c */ /* 0x000fc8000bf01270 */
[----:B------:R-:W-:-:S12]  /*253e0*/  USEL UR8, UR8, UR4, !UP0 ;  /* 0x0000000408087287 */ /* 0x000fd8000c000000 */
.L_x_2045:
        /* <DEDUP_REMOVED lines=44> */
.L_x_2048:
[----:B------:R-:W-:Y:S02]  /*256b0*/  UIMAD UR48, UR44, UR38, UR43 ;  /* 0x000000262c3072a4 */ /* 0x000fe4000f8e022b */
[----:B------:R-:W-:Y:S02]  /*256c0*/  IMAD.U32 R3, RZ, RZ, UR38 ;  /* 0x00000026ff037e24 */ /* 0x000fe4000f8e00ff */
[----:B------:R-:W-:Y:S02]  /*256d0*/  IMAD.MOV.U32 R8, RZ, RZ, RZ ;  /* 0x000000ffff087224 */ /* 0x000fe400078e00ff */
[----:B------:R-:W-:Y:S02]  /*256e0*/  IMAD.MOV.U32 R21, RZ, RZ, 0x1 ;  /* 0x00000001ff157424 */ /* 0x000fe400078e00ff */
[----:B------:R-:W-:Y:S02]  /*256f0*/  IMAD.U32 R28, RZ, RZ, UR48 ;  /* 0x00000030ff1c7e24 */ /* 0x000fe4000f8e00ff */
[----:B------:R-:W-:-:S03]  /*25700*/  IMAD.MOV.U32 R4, RZ, RZ, 0x1 ;  /* 0x00000001ff047424 */ /* 0x000fc600078e00ff */
        /* <DEDUP_REMOVED lines=26> */
.L_x_2049:
        /* <DEDUP_REMOVED lines=19> */
[----:B-1---5:R-:W-:Y:S05]  /*259e0*/  CALL.ABS.NOINC R2 ;  /* 0x0000000002007343 */ /* 0x022fea0003c00000 */
.L_x_2051:
[----:B------:R0:W1:Y:S01]  /*259f0*/  LDC.64 R2, c[0x4][R16] ;  /* 0x0100000010027b82 */ /* 0x0000620000000a00 */
[----:B------:R-:W-:Y:S01]  /*25a00*/  ULDC.64 UR4, c[0x4][0x90] ;  /* 0x0100240000047ab9 */ /* 0x000fe20000000a00 */
[----:B------:R-:W-:Y:S01]  /*25a10*/  ULDC.64 UR6, c[0x4][0x98] ;  /* 0x0100260000067ab9 */ /* 0x000fe20000000a00 */
[----:B------:R-:W-:Y:S02]  /*25a20*/  IMAD.U32 R4, RZ, RZ, UR4 ;  /* 0x00000004ff047e24 */ /* 0x000fe4000f8e00ff */
        /* <DEDUP_REMOVED lines=11> */
.L_x_2050:
        /* <DEDUP_REMOVED lines=16> */
[----:B------:R-:W-:Y:S01]  /*25be0*/  LOP3.LUT R16, R16, 0xffffdfff, RZ, 0xc0, !PT ;  /* 0xffffdfff10107812 */ /* 0x000fe200078ec0ff */
[----:B------:R-:W-:-:S04]  /*25bf0*/  IMAD.IADD R4, R31, 0x1, R18 ;  /* 0x000000011f047824 */ /* 0x000fc800078e0212 */
[C---:B-----5:R-:W-:Y:S01]  /*25c00*/  IMAD.IADD R10, R4.reuse, 0x1, R29 ;  /* 0x00000001040a7824 */ /* 0x060fe200078e021d */
[----:B------:R-:W-:-:S03]  /*25c10*/  ISETP.GE.AND P0, PT, R4, UR46, PT ;  /* 0x0000002e04007c0c */ /* 0x000fc6000bf06270 */
[----:B------:R-:W-:Y:S01]  /*25c20*/  IMAD.MOV.U32 R7, RZ, RZ, R10 ;  /* 0x000000ffff077224 */ /* 0x000fe200078e000a */
[----:B------:R-:W-:Y:S01]  /*25c30*/  ISETP.GT.U32.OR P0, PT, R31, 0x3f, P0 ;  /* 0x0000003f1f00780c */ /* 0x000fe20000704470 */
[----:B------:R-:W1:Y:S01]  /*25c40*/  @P1 LDC R0, c[0x0][0x434] ;  /* 0x00010d00ff001b82 */ /* 0x000e620000000800 */
[----:B------:R-:W-:-:S07]  /*25c50*/  @P1 LOP3.LUT R16, R16, 0x2000, RZ, 0xfc, !PT ;  /* 0x0000200010101812 */ /* 0x000fce00078efcff */
[----:B0-----:R-:W0:Y:S08]  /*25c60*/  @P1 LDC R3, c[0x0][0x438] ;  /* 0x00010e00ff031b82 */ /* 0x001e300000000800 */
[----:B------:R-:W3:Y:S08]  /*25c70*/  @!P0 LDC.64 R8, c[0x0][0x428] ;  /* 0x00010a00ff088b82 */ /* 0x000ef00000000a00 */
[----:B------:R-:W4:Y:S01]  /*25c80*/  @!P0 LDC.64 R4, c[0x0][0x418] ;  /* 0x00010600ff048b82 */ /* 0x000f220000000a00 */
[----:B-1----:R-:W-:-:S05]  /*25c90*/  @P1 IMAD.HI.U32 R0, R10, R0, RZ ;  /* 0x000000000a001227 */ /* 0x002fca00078e00ff */
[----:B0-----:R-:W-:-:S04]  /*25ca0*/  @P1 SHF.R.U32.HI R7, RZ, R3, R0 ;  /* 0x00000003ff071219 */ /* 0x001fc80000011600 */
[--C-:B------:R-:W-:Y:S01]  /*25cb0*/  @!P0 SHF.R.S32.HI R3, RZ, 0x1f, R7.reuse ;  /* 0x0000001fff038819 */ /* 0x100fe20000011407 */
[----:B------:R-:W-:Y:S01]  /*25cc0*/  @!P0 IMAD.MOV.U32 R2, RZ, RZ, R7 ;  /* 0x000000ffff028224 */ /* 0x000fe200078e0007 */
[----:B--2---:R-:W-:-:S03]  /*25cd0*/  SHF.R.S32.HI R32, RZ, 0x1f, R25 ;  /* 0x0000001fff207819 */ /* 0x004fc60000011419 */
[----:B---3--:R-:W-:-:S04]  /*25ce0*/  @!P0 IMAD.WIDE.U32 R2, R25, R8, R2 ;  /* 0x0000000819028225 */ /* 0x008fc800078e0002 */
[----:B------:R-:W-:Y:S01]  /*25cf0*/  @!P0 IMAD R0, R32, R8, RZ ;  /* 0x0000000820008224 */ /* 0x000fe200078e02ff */
[----:B----4-:R-:W-:-:S03]  /*25d00*/  @!P0 LEA R4, P1, R2, R4, 0x2 ;  /* 0x0000000402048211 */ /* 0x010fc600078210ff */
[----:B------:R-:W-:-:S04]  /*25d10*/  @!P0 IMAD R9, R25, R9, R0 ;  /* 0x0000000919098224 */ /* 0x000fc800078e0200 */
[----:B------:R-:W-:-:S05]  /*25d20*/  @!P0 IMAD.IADD R0, R3, 0x1, R9 ;  /* 0x0000000103008824 */ /* 0x000fca00078e0209 */
        /* <DEDUP_REMOVED lines=38> */
[----:B------:R-:W-:-:S02]  /*25f90*/  LOP3.LUT R2, R22, 0x1c0, RZ, 0xfc, !PT ;  /* 0x000001c016027812 */ /* 0x000fc400078efcff */
[----:B------:R-:W-:Y:S02]  /*25fa0*/  @P2 LOP3.LUT R16, R16, 0x4, RZ, 0xfc, !PT ;  /* 0x0000000410102812 */ /* 0x000fe400078efcff */
[----:B------:R-:W-:Y:S02]  /*25fb0*/  SEL R34, RZ, 0x40, P0 ;  /* 0x00000040ff227807 */ /* 0x000fe40000000000 */
[----:B------:R-:W-:Y:S01]  /*25fc0*/  ISETP.GE.AND P0, PT, R2, UR4, PT ;  /* 0x0000000402007c0c */ /* 0x000fe2000bf06270 */
[----:B------:R-:W-:Y:S01]  /*25fd0*/  UMOV UR4, 0xffffffff ;  /* 0xffffffff00047882 */ /* 0x000fe20000000000 */
[----:B------:R-:W-:Y:S02]  /*25fe0*/  SEL R3, RZ, 0x10, P2 ;  /* 0x00000010ff037807 */ /* 0x000fe40001000000 */
[----:B------:R-:W-:Y:S02]  /*25ff0*/  LOP3.LUT R16, R16, 0xfffffffd, RZ, 0xc0, !PT ;  /* 0xfffffffd10107812 */ /* 0x000fe400078ec0ff */
[----:B------:R-:W-:-:S02]  /*26000*/  SEL R2, RZ, 0x20, P1 ;  /* 0x00000020ff027807 */ /* 0x000fc40000800000 */
[----:B------:R-:W-:Y:S02]  /*26010*/  SEL R17, RZ, 0x80, P0 ;  /* 0x00000080ff117807 */ /* 0x000fe40000000000 */
[----:B------:R-:W-:Y:S02]  /*26020*/  @P1 LOP3.LUT R16, R16, 0x2, RZ, 0xfc, !PT ;  /* 0x0000000210101812 */ /* 0x000fe400078efcff */
[----:B------:R-:W-:Y:S01]  /*26030*/  LOP3.LUT R3, R2, R0, R3, 0xfe, !PT ;  /* 0x0000000002037212 */ /* 0x000fe200078efe03 */
[----:B------:R-:W-:Y:S06]  /*26040*/  BRA.DIV UR4, `(.L_x_2052) ;  /* 0x0000003a04607947 */ /* 0x000fec000b800000 */
.L_x_2098:
[----:B------:R-:W-:Y:S01]  /*26050*/  ULOP3.LUT UR4, UR61, 0x2, URZ, 0xfc, !UPT ;  /* 0x000000023d047892 */ /* 0x000fe2000f8efc3f */
[----:B------:R-:W-:Y:S01]  /*26060*/  ISETP.GT.U32.AND P1, PT, R31, 0x3f, PT ;  /* 0x0000003f1f00780c */ /* 0x000fe20003f24070 */
[----:B------:R-:W-:Y:S01]  /*26070*/  IMAD.U32 R24, RZ, RZ, UR39 ;  /* 0x00000027ff187e24 */ /* 0x000fe2000f8e00ff */
[----:B------:R-:W-:Y:S02]  /*26080*/  LOP3.LUT R16, R16, 0xfffffbff, RZ, 0xc0, !PT ;  /* 0xfffffbff10107812 */ /* 0x000fe400078ec0ff */
[----:B------:R-:W-:Y:S01]  /*26090*/  LOP3.LUT R34, R3, R34, RZ, 0xfc, !PT ;  /* 0x0000002203227212 */ /* 0x000fe200078efcff */
[----:B------:R-:W-:Y:S01]  /*260a0*/  IMAD.U32 R33, RZ, RZ, UR4 ;  /* 0x00000004ff217e24 */ /* 0x000fe2000f8e00ff */
[----:B------:R-:W-:Y:S02]  /*260b0*/  SHF.R.S32.HI R24, RZ, 0x1f, R24 ;  /* 0x0000001fff187819 */ /* 0x000fe40000011418 */
[----:B------:R-:W-:Y:S02]  /*260c0*/  LOP3.LUT R17, R34, R17, RZ, 0xfc, !PT ;  /* 0x0000001122117212 */ /* 0x000fe400078efcff */
[----:B------:R-:W-:-:S13]  /*260d0*/  ISETP.NE.AND P0, PT, R33, 0x3, PT ;  /* 0x000000032100780c */ /* 0x000fda0003f05270 */
[----:B------:R-:W-:-:S04]  /*260e0*/  @P0 LOP3.LUT R16, R16, 0x400, RZ, 0xfc, !PT ;  /* 0x0000040010100812 */ /* 0x000fc800078efcff */
[----:B------:R-:W-:-:S04]  /*260f0*/  LOP3.LUT R16, R16, 0xffffbfff, RZ, 0xc0, !PT ;  /* 0xffffbfff10107812 */ /* 0x000fc800078ec0ff */
[----:B------:R-:W-:Y:S01]  /*26100*/  @P1 LOP3.LUT R16, R16, 0x4000, RZ, 0xfc, !PT ;  /* 0x0000400010101812 */ /* 0x000fe200078efcff */
[----:B------:R-:W-:Y:S06]  /*26110*/  @!P0 BRA `(.L_x_2053) ;  /* 0x0000000000048947 */ /* 0x000fec0003800000 */
[----:B------:R-:W-:Y:S01]  /*26120*/  BPT.TRAP 0x1 ;  /* 0x000000040000795c */ /* 0x000fe20000300000 */
.L_x_2053:
[----:B------:R-:W-:-:S05]  /*26130*/  IMAD.MOV.U32 R0, RZ, RZ, 0x1 ;  /* 0x00000001ff007424 */ /* 0x000fca00078e00ff */
[----:B------:R-:W-:-:S04]  /*26140*/  SHF.L.U32 R0, R0, 0x1f, RZ ;  /* 0x0000001f00007819 */ /* 0x000fc800000006ff */
[----:B------:R-:W0:Y:S02]  /*26150*/  SYNCS.PHASECHK.TRANS64.TRYWAIT P0, [UR45+0x38840], R0 ;  /* 0x03884000ff0075a7 */ /* 0x000e24000800016d */
[----:B0-----:R-:W-:Y:S05]  /*26160*/  @!P0 BRA `(.L_x_2054) ;  /* 0x0000003800388947 */ /* 0x001fea0003800000 */
.L_x_2099:
[----:B------:R-:W-:Y:S01]  /*26170*/  SHF.R.S32.HI R30, RZ, 0x1f, R19 ;  /* 0x0000001fff1e7819 */ /* 0x000fe20000011413 */
[----:B------:R-:W-:Y:S01]  /*26180*/  ULDC.64 UR4, c[0x0][0x300] ;  /* 0x0000c00000047ab9 */ /* 0x000fe20000000a00 */
[----:B------:R-:W-:Y:S01]  /*26190*/  R2UR UR6, R24 ;  /* 0x00000000180672ca */ /* 0x000fe200000e0000 */
[C---:B0-----:R-:W-:Y:S01]  /*261a0*/  IMAD.WIDE.U32 R2, R19.reuse, UR4, RZ ;  /* 0x0000000413027c25 */ /* 0x041fe2000f8e00ff */
[----:B------:R-:W-:Y:S02]  /*261b0*/  SHF.R.U32.HI R8, RZ, 0x3, R6 ;  /* 0x00000003ff087819 */ /* 0x000fe40000011606 */
[----:B------:R-:W-:Y:S01]  /*261c0*/  LOP3.LUT R16, R16, 0xfffffffe, RZ, 0xc0, !PT ;  /* 0xfffffffe10107812 */ /* 0x000fe200078ec0ff */
[----:B------:R-:W-:Y:S01]  /*261d0*/  IMAD R0, R30, UR4, RZ ;  /* 0x000000041e007c24 */ /* 0x000fe2000f8e02ff */
[----:B------:R-:W-:Y:S01]  /*261e0*/  IADD3 R18, -R8, UR46, -R18 ;  /* 0x0000002e08127c10 */ /* 0x000fe2000fffe912 */
[----:B------:R-:W-:Y:S02]  /*261f0*/  IMAD.SHL.U32 R23, R6, 0x8, RZ ;  /* 0x0000000806177824 */ /* 0x000fe400078e00ff */
        /* <DEDUP_REMOVED lines=15> */
[----:B------:R-:W-:Y:S01]  /*262f0*/  VIADD R3, R3, UR4 ;  /* 0x0000000403037c36 */ /* 0x000fe20008000000 */
[----:B------:R-:W-:Y:S02]  /*26300*/  ULDC UR4, c[0x0][0x2f4] ;  /* 0x0000bd0000047ab9 */ /* 0x000fe40000000800 */
[----:B------:R-:W-:-:S02]  /*26310*/  ISETP.GE.AND P2, PT, R22, UR4, PT ;  /* 0x0000000416007c0c */ /* 0x000fc4000bf46270 */
[----:B------:R-:W-:Y:S02]  /*26320*/  LEA.HI.X R4, R2, UR7, R3, 0x1, P0 ;  /* 0x0000000702047c11 */ /* 0x000fe400080f0c03 */
[----:B------:R-:W-:Y:S02]  /*26330*/  LOP3.LUT R2, R5, 0x1c0, RZ, 0xc0, !PT ;  /* 0x000001c005027812 */ /* 0x000fe400078ec0ff */
[----:B------:R-:W-:Y:S02]  /*26340*/  ISETP.GE.AND P0, PT, R18, 0x1, PT ;  /* 0x000000011200780c */ /* 0x000fe40003f06270 */
[----:B------:R-:W-:-:S04]  /*26350*/  LOP3.LUT R2, R2, 0x38, R5, 0xf8, !PT ;  /* 0x0000003802027812 */ /* 0x000fc800078ef805 */
[----:B------:R-:W-:Y:S02]  /*26360*/  LOP3.LUT R2, R2, 0x38, R37, 0x78, !PT ;  /* 0x0000003802027812 */ /* 0x000fe400078e7825 */
[----:B------:R-:W-:Y:S02]  /*26370*/  @P2 LOP3.LUT R16, R16, 0x1, RZ, 0xfc, !PT ;  /* 0x0000000110102812 */ /* 0x000fe400078efcff */
        /* <DEDUP_REMOVED lines=25> */
.L_x_2109:
        /* <DEDUP_REMOVED lines=15> */
.L_x_2056:
[----:B------:R-:W-:Y:S01]  /*26600*/  SYNCS.ARRIVE.TRANS64.A1T0 RZ, [UR45+0x38830], RZ ;  /* 0x038830ffffff79a7 */ /* 0x000fe2000810002d */
[----:B------:R-:W-:Y:S05]  /*26610*/  WARPSYNC.ALL ;  /* 0x0000000000007948 */ /* 0x000fea0003800000 */
[----:B------:R-:W-:Y:S01]  /*26620*/  UIADD3 UR4, UR45, 0x20400, URZ ;  /* 0x000204002d047890 */ /* 0x000fe2000fffe03f */
[----:B------:R-:W-:Y:S03]  /*26630*/  BAR.SYNC.DEFER_BLOCKING 0x8, 0x100 ;  /* 0x0204000000007b1d */ /* 0x000fe60000010000 */
[----:B------:R-:W-:-:S06]  /*26640*/  ULOP3.LUT UP0, URZ, UR4, 0x3ff, URZ, 0xc0, !UPT ;  /* 0x000003ff043f7892 */ /* 0x000fcc000f80c03f */
[----:B------:R-:W-:-:S13]  /*26650*/  PLOP3.LUT P0, PT, PT, PT, UP0, 0x80, 0x0 ;  /* 0x000000000000781c */ /* 0x000fda0003f0f008 */
        /* <DEDUP_REMOVED lines=17> */
.L_x_2057:
[----:B------:R-:W0:Y:S01]  /*26770*/  S2R R20, SR_CTAID.Z ;  /* 0x0000000000147919 */ /* 0x000e220000002700 */
[----:B------:R-:W-:Y:S01]  /*26780*/  UISETP.NE.AND UP0, UPT, UR47, URZ, UPT ;  /* 0x0000003f2f00728c */ /* 0x000fe2000bf05270 */
[----:B------:R-:W-:Y:S01]  /*26790*/  VIADD R37, R31, UR40 ;  /* 0x000000281f257c36 */ /* 0x000fe20008000000 */
[----:B------:R-:W-:Y:S01]  /*267a0*/  R2UR UR6, R24 ;  /* 0x00000000180672ca */ /* 0x000fe200000e0000 */
[----:B------:R-:W-:Y:S01]  /*267b0*/  ULDC.64 UR8, c[0x0][0x2d8] ;  /* 0x0000b60000087ab9 */ /* 0x000fe20000000a00 */
[----:B------:R-:W1:Y:S01]  /*267c0*/  LDC R6, c[0x0][0x448] ;  /* 0x00011200ff067b82 */ /* 0x000e620000000800 */
[----:B------:R-:W-:Y:S01]  /*267d0*/  IMAD.MOV.U32 R0, RZ, RZ, R37 ;  /* 0x000000ffff007224 */ /* 0x000fe200078e0025 */
[----:B------:R-:W-:-:S05]  /*267e0*/  PLOP3.LUT P0, PT, PT, PT, UP0, 0x80, 0x0 ;  /* 0x000000000000781c */ /* 0x000fca0003f0f008 */
[----:B------:R-:W-:-:S04]  /*267f0*/  @UP0 ULDC UR4, c[0x0][0x44c] ;  /* 0x0001130000040ab9 */ /* 0x000fc80000000800 */
[----:B------:R-:W-:-:S04]  /*26800*/  UIMAD UR6, UR6, UR8, URZ ;  /* 0x00000008060672a4 */ /* 0x000fc8000f8e023f */
[----:B------:R-:W-:Y:S01]  /*26810*/  @P0 IMAD.HI.U32 R2, R37, UR4, RZ ;  /* 0x0000000425020c27 */ /* 0x000fe2000f8e00ff */
[----:B------:R-:W-:Y:S01]  /*26820*/  PLOP3.LUT P0, PT, PT, PT, UP0, 0x80, 0x0 ;  /* 0x000000000000781c */ /* 0x000fe20003f0f008 */
[----:B------:R-:W-:Y:S01]  /*26830*/  @UP0 ULDC UR4, c[0x0][0x450] ;  /* 0x0001140000040ab9 */ /* 0x000fe20000000800 */
[----:B------:R-:W-:Y:S01]  /*26840*/  UIMAD UR6, UR39, UR9, UR6 ;  /* 0x00000009270672a4 */ /* 0x000fe2000f8e0206 */
[----:B0-----:R-:W-:Y:S02]  /*26850*/  SHF.R.S32.HI R21, RZ, 0x1f, R20 ;  /* 0x0000001fff157819 */ /* 0x001fe40000011414 */
[----:B------:R-:W0:Y:S08]  /*26860*/  S2R R20, SR_CTAID.Z ;  /* 0x0000000000147919 */ /* 0x000e300000002700 */
[----:B------:R-:W-:Y:S01]  /*26870*/  @P0 SHF.R.U32.HI R0, RZ, UR4, R2 ;  /* 0x00000004ff000c19 */ /* 0x000fe20008011602 */
[----:B------:R-:W-:-:S04]  /*26880*/  UIMAD.WIDE.U32 UR4, UR39, UR8, URZ ;  /* 0x00000008270472a5 */ /* 0x000fc8000f8e003f */
[----:B------:R-:W-:Y:S02]  /*26890*/  UIADD3 UR6, UR5, UR6, URZ ;  /* 0x0000000605067290 */ /* 0x000fe4000fffe03f */
[----:B------:R-:W-:Y:S02]  /*268a0*/  IMAD.U32 R4, RZ, RZ, UR4 ;  /* 0x00000004ff047e24 */ /* 0x000fe4000f8e00ff */
[----:B------:R-:W-:Y:S01]  /*268b0*/  IMAD.U32 R5, RZ, RZ, UR5 ;  /* 0x00000005ff057e24 */ /* 0x000fe2000f8e00ff */
[----:B------:R-:W-:Y:S01]  /*268c0*/  ULDC.64 UR4, c[0x0][0x2e0] ;  /* 0x0000b80000047ab9 */ /* 0x000fe20000000a00 */
[----:B------:R-:W-:Y:S01]  /*268d0*/  IMAD.MOV.U32 R2, RZ, RZ, R4 ;  /* 0x000000ffff027224 */ /* 0x000fe200078e0004 */
[----:B------:R-:W-:Y:S01]  /*268e0*/  SHF.R.S32.HI R5, RZ, 0x1f, R0 ;  /* 0x0000001fff057819 */ /* 0x000fe20000011400 */
[----:B------:R-:W-:Y:S02]  /*268f0*/  IMAD.U32 R3, RZ, RZ, UR6 ;  /* 0x00000006ff037e24 */ /* 0x000fe4000f8e00ff */
[----:B------:R-:W-:-:S04]  /*26900*/  IMAD R4, R21, UR4, RZ ;  /* 0x0000000415047c24 */ /* 0x000fc8000f8e02ff */
[C---:B0-----:R-:W-:Y:S02]  /*26910*/  IMAD R4, R20.reuse, UR5, R4 ;  /* 0x0000000514047c24 */ /* 0x041fe4000f8e0204 */
[----:B------:R-:W-:Y:S01]  /*26920*/  IMAD.WIDE.U32 R2, R20, UR4, R2 ;  /* 0x0000000414027c25 */ /* 0x000fe2000f8e0002 */
[----:B------:R-:W-:Y:S01]  /*26930*/  ULDC.64 UR4, c[0x0][0x2d0] ;  /* 0x0000b40000047ab9 */ /* 0x000fe20000000a00 */
[----:B------:R-:W0:Y:S02]  /*26940*/  S2R R20, SR_TID.X ;  /* 0x0000000000147919 */ /* 0x000e240000002100 */
[----:B------:R-:W-:Y:S02]  /*26950*/  IMAD.IADD R3, R3, 0x1, R4 ;  /* 0x0000000103037824 */ /* 0x000fe400078e0204 */
[----:B------:R-:W-:Y:S02]  /*26960*/  IMAD.MOV R4, RZ, RZ, -R0 ;  /* 0x000000ffff047224 */ /* 0x000fe400078e0a00 */
[----:B------:R-:W-:-:S02]  /*26970*/  IMAD R5, R5, UR4, RZ ;  /* 0x0000000405057c24 */ /* 0x000fc4000f8e02ff */
[----:B-1----:R-:W-:Y:S02]  /*26980*/  IMAD R4, R6, R4, R37 ;  /* 0x0000000406047224 */ /* 0x002fe400078e0225 */
[C---:B------:R-:W-:Y:S02]  /*26990*/  IMAD R5, R0.reuse, UR5, R5 ;  /* 0x0000000500057c24 */ /* 0x040fe4000f8e0205 */
[----:B------:R-:W-:Y:S01]  /*269a0*/  IMAD.WIDE.U32 R2, R0, UR4, R2 ;  /* 0x0000000400027c25 */ /* 0x000fe2000f8e0002 */
[----:B------:R-:W-:Y:S01]  /*269b0*/  SHF.R.S32.HI R0, RZ, 0x1f, R4 ;  /* 0x0000001fff007819 */ /* 0x000fe20000011404 */
[----:B------:R-:W-:Y:S02]  /*269c0*/  ULDC.64 UR4, c[0x0][0x2c8] ;  /* 0x0000b20000047ab9 */ /* 0x000fe40000000a00 */
[----:B------:R-:W-:Y:S02]  /*269d0*/  IMAD.IADD R3, R3, 0x1, R5 ;  /* 0x0000000103037824 */ /* 0x000fe400078e0205 */
[----:B------:R-:W-:-:S02]  /*269e0*/  IMAD R0, R0, UR4, RZ ;  /* 0x0000000400007c24 */ /* 0x000fc4000f8e02ff */
[----:B------:R-:W-:-:S04]  /*269f0*/  IMAD.WIDE.U32 R2, R4, UR4, R2 ;  /* 0x0000000404027c25 */ /* 0x000fc8000f8e0002 */
[----:B------:R-:W-:Y:S01]  /*26a00*/  IMAD R0, R4, UR5, R0 ;  /* 0x0000000504007c24 */ /* 0x000fe2000f8e0200 */
[----:B------:R-:W-:-:S03]  /*26a10*/  ULDC.64 UR4, c[0x0][0x280] ;  /* 0x0000a00000047ab9 */ /* 0x000fc60000000a00 */
[----:B------:R-:W-:Y:S01]  /*26a20*/  IMAD.IADD R3, R3, 0x1, R0 ;  /* 0x0000000103037824 */ /* 0x000fe200078e0200 */
[----:B------:R-:W-:Y:S01]  /*26a30*/  LEA R0, P0, R2, UR4, 0x1 ;  /* 0x0000000402007c11 */ /* 0x000fe2000f8008ff */
[----:B------:R-:W-:Y:S01]  /*26a40*/  ULDC UR4, c[0x0][0x2b8] ;  /* 0x0000ae0000047ab9 */ /* 0x000fe20000000800 */
[----:B0-----:R-:W-:Y:S02]  /*26a50*/  LOP3.LUT R20, R20, 0x7f, RZ, 0xc0, !PT ;  /* 0x0000007f14147812 */ /* 0x001fe400078ec0ff */
[----:B------:R-:W-:Y:S01]  /*26a60*/  LEA.HI.X R4, R2, UR5, R3, 0x1, P0 ;  /* 0x0000000502047c11 */ /* 0x000fe200080f0c03 */
[----:B------:R-:W-:Y:S01]  /*26a70*/  UMOV UR5, 0xffffffff ;  /* 0xffffffff00057882 */ /* 0x000fe20000000000 */
[----:B------:R-:W-:Y:S02]  /*26a80*/  ISETP.GE.AND P0, PT, R22, UR4, PT ;  /* 0x0000000416007c0c */ /* 0x000fe4000bf06270 */
[----:B------:R-:W-:Y:S01]  /*26a90*/  SHF.R.U32.HI R20, RZ, 0x3, R20 ;  /* 0x00000003ff147819 */ /* 0x000fe20000011614 */
[----:B------:R-:W-:Y:S10]  /*26aa0*/  BRA.DIV UR5, `(.L_x_2058) ;  /* 0x0000003605207947 */ /* 0x000ff4000b800000 */
[----:B------:R-:W0:Y:S01]  /*26ab0*/  SHFL.IDX PT, R3, R0, RZ, 0x181f ;  /* 0x00181fff00037589 */ /* 0x000e2200000e0000 */
[----:B------:R-:W-:Y:S01]  /*26ac0*/  ULDC UR4, c[0x0][0x288] ;  /* 0x0000a20000047ab9 */ /* 0x000fe20000000800 */
[----:B------:R-:W-:Y:S01]  /*26ad0*/  LOP3.LUT R16, R16, 0xfffffeff, RZ, 0xc0, !PT ;  /* 0xfffffeff10107812 */ /* 0x000fe200078ec0ff */
[----:B------:R-:W-:Y:S01]  /*26ae0*/  IMAD R5, R6, UR4, RZ ;  /* 0x0000000406057c24 */ /* 0x000fe2000f8e02ff */
[----:B------:R-:W1:Y:S01]  /*26af0*/  SHFL.IDX PT, R2, R4, RZ, 0x181f ;  /* 0x00181fff04027589 */ /* 0x000e6200000e0000 */
[----:B------:R-:W-:-:S03]  /*26b00*/  VIADD R6, R20, UR40 ;  /* 0x0000002814067c36 */ /* 0x000fc60008000000 */
[----:B------:R-:W-:Y:S02]  /*26b10*/  SHFL.IDX PT, R14, R0, 0x3, 0x181f ;  /* 0x00781f00000e7f89 */ /* 0x000fe400000e0000 */
[----:B------:R-:W-:-:S13]  /*26b20*/  ISETP.GE.AND P2, PT, R6, R5, PT ;  /* 0x000000050600720c */ /* 0x000fda0003f46270 */
[----:B------:R-:W-:Y:S02]  /*26b30*/  @!P2 LEA R7, R23, UR45, 0x1 ;  /* 0x0000002d1707ac11 */ /* 0x000fe4000f8e08ff */
[----:B0-----:R-:W-:Y:S02]  /*26b40*/  @!P2 LEA R3, P1, R22, R3, 0x1 ;  /* 0x000000031603a211 */ /* 0x001fe400078208ff */
[----:B------:R-:W-:-:S03]  /*26b50*/  @P2 LOP3.LUT R16, R16, 0x100, RZ, 0xfc, !PT ;  /* 0x0000010010102812 */ /* 0x000fc600078efcff */
[----:B-1----:R-:W-:Y:S01]  /*26b60*/  @!P2 IMAD.X R2, RZ, RZ, R2, P1 ;  /* 0x000000ffff02a224 */ /* 0x002fe200008e0602 */
[----:B------:R-:W-:-:S04]  /*26b70*/  LOP3.LUT R16, R16, 0xffffff7f, RZ, 0xc0, !PT ;  /* 0xffffff7f10107812 */ /* 0x000fc800078ec0ff */
[----:B------:R-:W-:-:S04]  /*26b80*/  @!P2 LOP3.LUT R3, R3, R2, RZ, 0x3c, !PT ;  /* 0x000000020303a212 */ /* 0x000fc800078e3cff */
[----:B------:R-:W-:-:S04]  /*26b90*/  @!P2 LOP3.LUT R2, R3, R2, RZ, 0x3c, !PT ;  /* 0x000000020302a212 */ /* 0x000fc800078e3cff */
[----:B------:R-:W-:-:S05]  /*26ba0*/  @!P2 LOP3.LUT R3, R3, R2, RZ, 0x3c, !PT ;  /* 0x000000020303a212 */ /* 0x000fca00078e3cff */
[----:B------:R0:W-:Y:S04]  /*26bb0*/  @!P2 LDGSTS.E.BYPASS.LTC128B.128 [R7+0x20400], desc[UR36][R2.64], !P0 ;  /* 0x204000000207afae */ /* 0x0001e8000c101d64 */
[----:B0-----:R-:W0:Y:S01]  /*26bc0*/  SHFL.IDX PT, R3, R0, 0x1, 0x181f ;  /* 0x00381f0000037f89 */ /* 0x001e2200000e0000 */
[----:B------:R-:W-:-:S03]  /*26bd0*/  VIADD R7, R6, 0x10 ;  /* 0x0000001006077836 */ /* 0x000fc60000000000 */
[----:B------:R-:W1:Y:S02]  /*26be0*/  SHFL.IDX PT, R2, R4, 0x1, 0x181f ;  /* 0x00381f0004027f89 */ /* 0x000e6400000e0000 */
[----:B------:R-:W-:-:S13]  /*26bf0*/  ISETP.GE.AND P2, PT, R7, R5, PT ;  /* 0x000000050700720c */ /* 0x000fda0003f46270 */
[----:B------:R-:W-:Y:S02]  /*26c00*/  @!P2 LEA R7, R23, UR45, 0x1 ;  /* 0x0000002d1707ac11 */ /* 0x000fe4000f8e08ff */
[----:B------:R-:W-:Y:S02]  /*26c10*/  @P2 LOP3.LUT R16, R16, 0x80, RZ, 0xfc, !PT ;  /* 0x0000008010102812 */ /* 0x000fe400078efcff */
[----:B0-----:R-:W-:Y:S02]  /*26c20*/  @!P2 LEA R3, P1, R22, R3, 0x1 ;  /* 0x000000031603a211 */ /* 0x001fe400078208ff */
[----:B------:R-:W-:-:S03]  /*26c30*/  LOP3.LUT R16, R16, 0xffffffbf, RZ, 0xc0, !PT ;  /* 0xffffffbf10107812 */ /* 0x000fc600078ec0ff */
[----:B-1----:R-:W-:-:S05]  /*26c40*/  @!P2 IMAD.X R2, RZ, RZ, R2, P1 ;  /* 0x000000ffff02a224 */ /* 0x002fca00008e0602 */
[----:B------:R-:W-:-:S04]  /*26c50*/  @!P2 LOP3.LUT R3, R3, R2, RZ, 0x3c, !PT ;  /* 0x000000020303a212 */ /* 0x000fc800078e3cff */
[----:B------:R-:W-:-:S04]  /*26c60*/  @!P2 LOP3.LUT R2, R3, R2, RZ, 0x3c, !PT ;  /* 0x000000020302a212 */ /* 0x000fc800078e3cff */
[----:B------:R-:W-:-:S05]  /*26c70*/  @!P2 LOP3.LUT R3, R3, R2, RZ, 0x3c, !PT ;  /* 0x000000020303a212 */ /* 0x000fca00078e3cff */
[----:B------:R0:W-:Y:S04]  /*26c80*/  @!P2 LDGSTS.E.BYPASS.LTC128B.128 [R7+0x20c00], desc[UR36][R2.64], !P0 ;  /* 0x20c000000207afae */ /* 0x0001e8000c101d64 */
[----:B0-----:R-:W0:Y:S01]  /*26c90*/  SHFL.IDX PT, R3, R0, 0x2, 0x181f ;  /* 0x00581f0000037f89 */ /* 0x001e2200000e0000 */
[----:B------:R-:W-:-:S03]  /*26ca0*/  VIADD R7, R6, 0x20 ;  /* 0x0000002006077836 */ /* 0x000fc60000000000 */
[----:B------:R-:W1:Y:S02]  /*26cb0*/  SHFL.IDX PT, R2, R4, 0x2, 0x181f ;  /* 0x00581f0004027f89 */ /* 0x000e6400000e0000 */
[----:B------:R-:W-:Y:S02]  /*26cc0*/  ISETP.GE.AND P2, PT, R7, R5, PT ;  /* 0x000000050700720c */ /* 0x000fe40003f46270 */
[----:B------:R-:W2:Y:S11]  /*26cd0*/  SHFL.IDX PT, R4, R4, 0x3, 0x181f ;  /* 0x00781f0004047f89 */ /* 0x000eb600000e0000 */
[----:B------:R-:W-:-:S02]  /*26ce0*/  @!P2 LEA R7, R23, UR45, 0x1 ;  /* 0x0000002d1707ac11 */ /* 0x000fc4000f8e08ff */
[----:B------:R-:W-:Y:S02]  /*26cf0*/  @P2 LOP3.LUT R16, R16, 0x40, RZ, 0xfc, !PT ;  /* 0x0000004010102812 */ /* 0x000fe400078efcff */
[----:B0-----:R-:W-:-:S05]  /*26d00*/  @!P2 LEA R3, P1, R22, R3, 0x1 ;  /* 0x000000031603a211 */ /* 0x001fca00078208ff */
[----:B-1----:R-:W-:-:S05]  /*26d10*/  @!P2 IMAD.X R2, RZ, RZ, R2, P1 ;  /* 0x000000ffff02a224 */ /* 0x002fca00008e0602 */
[----:B------:R-:W-:-:S04]  /*26d20*/  @!P2 LOP3.LUT R3, R3, R2, RZ, 0x3c, !PT ;  /* 0x000000020303a212 */ /* 0x000fc800078e3cff */
[----:B------:R-:W-:-:S04]  /*26d30*/  @!P2 LOP3.LUT R2, R3, R2, RZ, 0x3c, !PT ;  /* 0x000000020302a212 */ /* 0x000fc800078e3cff */
[----:B------:R-:W-:-:S05]  /*26d40*/  @!P2 LOP3.LUT R3, R3, R2, RZ, 0x3c, !PT ;  /* 0x000000020303a212 */ /* 0x000fca00078e3cff */
[----:B--2---:R0:W-:Y:S02]  /*26d50*/  @!P2 LDGSTS.E.BYPASS.LTC128B.128 [R7+0x21400], desc[UR36][R2.64], !P0 ;  /* 0x214000000207afae */ /* 0x0041e4000c101d64 */
.L_x_2118:
        /* <DEDUP_REMOVED lines=36> */
.L_x_2059:
[----:B------:R-:W-:Y:S01]  /*26fa0*/  UISETP.NE.AND UP0, UPT, UR47, URZ, UPT ;  /* 0x0000003f2f00728c */ /* 0x000fe2000bf05270 */
[----:B------:R-:W0:Y:S01]  /*26fb0*/  S2R R20, SR_CTAID.Z ;  /* 0x0000000000147919 */ /* 0x000e220000002700 */
[----:B------:R-:W-:Y:S01]  /*26fc0*/  R2UR UR6, R24 ;  /* 0x00000000180672ca */ /* 0x000fe200000e0000 */
[----:B------:R-:W-:Y:S01]  /*26fd0*/  ULDC.64 UR8, c[0x0][0x3d8] ;  /* 0x0000f60000087ab9 */ /* 0x000fe20000000a00 */
[----:B------:R-:W-:Y:S01]  /*26fe0*/  IMAD.MOV.U32 R0, RZ, RZ, R37 ;  /* 0x000000ffff007224 */ /* 0x000fe200078e0025 */
[C---:B------:R-:W-:Y:S02]  /*26ff0*/  LOP3.LUT R8, R22.reuse, 0x80, RZ, 0xfc, !PT ;  /* 0x0000008016087812 */ /* 0x040fe400078efcff */
[----:B------:R-:W-:Y:S02]  /*27000*/  PLOP3.LUT P0, PT, PT, PT, UP0, 0x80, 0x0 ;  /* 0x000000000000781c */ /* 0x000fe40003f0f008 */
[C---:B------:R-:W-:Y:S02]  /*27010*/  LOP3.LUT R7, R22.reuse, 0x40, RZ, 0xfc, !PT ;  /* 0x0000004016077812 */ /* 0x040fe400078efcff */
[----:B------:R-:W-:Y:S01]  /*27020*/  @UP0 ULDC UR4, c[0x0][0x44c] ;  /* 0x0001130000040ab9 */ /* 0x000fe20000000800 */
[----:B------:R-:W-:-:S02]  /*27030*/  LOP3.LUT R21, R22, 0x180, RZ, 0xfc, !PT ;  /* 0x0000018016157812 */ /* 0x000fc400078efcff */
[----:B------:R-:W-:Y:S01]  /*27040*/  LOP3.LUT R16, R16, 0xfffff7ff, RZ, 0xc0, !PT ;  /* 0xfffff7ff10107812 */ /* 0x000fe200078ec0ff */
[----:B------:R-:W-:-:S04]  /*27050*/  UIMAD UR6, UR6, UR8, URZ ;  /* 0x00000008060672a4 */ /* 0x000fc8000f8e023f */
[----:B------:R-:W-:Y:S01]  /*27060*/  UIMAD UR6, UR39, UR9, UR6 ;  /* 0x00000009270672a4 */ /* 0x000fe2000f8e0206 */
[----:B------:R-:W-:Y:S01]  /*27070*/  @P0 IMAD.HI.U32 R2, R37, UR4, RZ ;  /* 0x0000000425020c27 */ /* 0x000fe2000f8e00ff */
[----:B------:R-:W-:Y:S01]  /*27080*/  PLOP3.LUT P0, PT, PT, PT, UP0, 0x80, 0x0 ;  /* 0x000000000000781c */ /* 0x000fe20003f0f008 */
[----:B------:R-:W-:Y:S01]  /*27090*/  @UP0 ULDC UR4, c[0x0][0x450] ;  /* 0x0001140000040ab9 */ /* 0x000fe20000000800 */
[----:B0-----:R-:W-:-:S11]  /*270a0*/  SHF.R.S32.HI R20, RZ, 0x1f, R20 ;  /* 0x0000001fff147819 */ /* 0x001fd60000011414 */
[----:B------:R-:W-:Y:S01]  /*270b0*/  @P0 SHF.R.U32.HI R0, RZ, UR4, R2 ;  /* 0x00000004ff000c19 */ /* 0x000fe20008011602 */
[----:B------:R-:W-:-:S03]  /*270c0*/  UIMAD.WIDE.U32 UR4, UR39, UR8, URZ ;  /* 0x00000008270472a5 */ /* 0x000fc6000f8e003f */
[----:B------:R-:W-:Y:S01]  /*270d0*/  ULDC.64 UR8, c[0x0][0x3e0] ;  /* 0x0000f80000087ab9 */ /* 0x000fe20000000a00 */
[----:B------:R-:W-:Y:S01]  /*270e0*/  UIADD3 UR6, UR5, UR6, URZ ;  /* 0x0000000605067290 */ /* 0x000fe2000fffe03f */
[----:B------:R-:W-:Y:S02]  /*270f0*/  IMAD R6, R20, UR8, RZ ;  /* 0x0000000814067c24 */ /* 0x000fe4000f8e02ff */
[----:B------:R-:W0:Y:S01]  /*27100*/  S2R R20, SR_CTAID.Z ;  /* 0x0000000000147919 */ /* 0x000e220000002700 */
[----:B------:R-:W-:Y:S02]  /*27110*/  IMAD.U32 R4, RZ, RZ, UR4 ;  /* 0x00000004ff047e24 */ /* 0x000fe4000f8e00ff */
[----:B------:R-:W-:Y:S01]  /*27120*/  IMAD.U32 R3, RZ, RZ, UR6 ;  /* 0x00000006ff037e24 */ /* 0x000fe2000f8e00ff */
[----:B------:R-:W-:Y:S01]  /*27130*/  ULDC UR6, c[0x0][0x448] ;  /* 0x0001120000067ab9 */ /* 0x000fe20000000800 */
[----:B------:R-:W-:Y:S01]  /*27140*/  IMAD.MOV.U32 R2, RZ, RZ, R4 ;  /* 0x000000ffff027224 */ /* 0x000fe200078e0004 */
[----:B------:R-:W-:Y:S01]  /*27150*/  SHF.R.S32.HI R4, RZ, 0x1f, R0 ;  /* 0x0000001fff047819 */ /* 0x000fe20000011400 */
[----:B------:R-:W-:Y:S01]  /*27160*/  IMAD.U32 R5, RZ, RZ, UR5 ;  /* 0x00000005ff057e24 */ /* 0x000fe2000f8e00ff */
[----:B------:R-:W-:Y:S01]  /*27170*/  ULDC.64 UR4, c[0x0][0x3d0] ;  /* 0x0000f40000047ab9 */ /* 0x000fe20000000a00 */
[----:B0-----:R-:W-:-:S02]  /*27180*/  IMAD R5, R20, UR9, R6 ;  /* 0x0000000914057c24 */ /* 0x001fc4000f8e0206 */
[----:B------:R-:W-:Y:S01]  /*27190*/  IMAD.WIDE.U32 R2, R20, UR8, R2 ;  /* 0x0000000814027c25 */ /* 0x000fe2000f8e0002 */
[----:B------:R-:W-:-:S03]  /*271a0*/  LOP3.LUT R20, R22, 0x1c0, RZ, 0xfc, !PT ;  /* 0x000001c016147812 */ /* 0x000fc600078efcff */
[----:B------:R-:W-:Y:S02]  /*271b0*/  IMAD.MOV R6, RZ, RZ, -R0 ;  /* 0x000000ffff067224 */ /* 0x000fe400078e0a00 */
[----:B------:R-:W-:Y:S02]  /*271c0*/  IMAD.IADD R3, R3, 0x1, R5 ;  /* 0x0000000103037824 */ /* 0x000fe400078e0205 */
[----:B------:R-:W-:Y:S02]  /*271d0*/  IMAD R5, R4, UR4, RZ ;  /* 0x0000000404057c24 */ /* 0x000fe4000f8e02ff */
[----:B------:R-:W-:Y:S02]  /*271e0*/  IMAD R4, R6, UR6, R37 ;  /* 0x0000000606047c24 */ /* 0x000fe4000f8e0225 */
[C---:B------:R-:W-:Y:S02]  /*271f0*/  IMAD R5, R0.reuse, UR5, R5 ;  /* 0x0000000500057c24 */ /* 0x040fe4000f8e0205 */
[----:B------:R-:W-:Y:S01]  /*27200*/  IMAD.WIDE.U32 R2, R0, UR4, R2 ;  /* 0x0000000400027c25 */ /* 0x000fe2000f8e0002 */
[----:B------:R-:W-:Y:S01]  /*27210*/  SHF.R.S32.HI R0, RZ, 0x1f, R4 ;  /* 0x0000001fff007819 */ /* 0x000fe20000011404 */
[----:B------:R-:W-:-:S02]  /*27220*/  ULDC.64 UR4, c[0x0][0x3c8] ;  /* 0x0000f20000047ab9 */ /* 0x000fc40000000a00 */
[----:B------:R-:W-:Y:S02]  /*27230*/  IMAD.IADD R3, R3, 0x1, R5 ;  /* 0x0000000103037824 */ /* 0x000fe400078e0205 */
        /* <DEDUP_REMOVED lines=65> */
[C---:B------:R-:W-:Y:S01]  /*27650*/  LOP3.LUT P0, RZ, R16.reuse, 0x800, RZ, 0xc0, !PT ;  /* 0x0000080010ff7812 */ /* 0x040fe2000780c0ff */
        /* <DEDUP_REMOVED lines=24> */
[----:B0-----:R-:W-:-:S05]  /*277e0*/  @!P5 LEA R14, P0, R22, R14, 0x1 ;  /* 0x0000000e160ed211 */ /* 0x001fca00078008ff */
[----:B-1----:R-:W-:Y:S01]  /*277f0*/  @!P5 IMAD.X R7, RZ, RZ, R7, P0 ;  /* 0x000000ffff07d224 */ /* 0x002fe200000e0607 */
        /* <DEDUP_REMOVED lines=21> */
.L_x_2128:
        /* <DEDUP_REMOVED lines=24> */
.L_x_2062:
[----:B------:R-:W-:Y:S05]  /*27ad0*/  BSYNC B0 ;  /* 0x0000000000007941 */ /* 0x000fea0003800000 */
.L_x_2061:
        /* <DEDUP_REMOVED lines=9> */
.L_x_2129:
[----:B------:R-:W-:-:S13]  /*27b70*/  ISETP.NE.AND P0, PT, R33, 0x3, PT ;  /* 0x000000032100780c */ /* 0x000fda0003f05270 */
[----:B------:R-:W-:Y:S05]  /*27b80*/  @!P0 BRA `(.L_x_2064) ;  /* 0x0000000000048947 */ /* 0x000fea0003800000 */
[----:B------:R-:W-:Y:S01]  /*27b90*/  BPT.TRAP 0x1 ;  /* 0x000000040000795c */ /* 0x000fe20000300000 */
.L_x_2064:
[----:B------:R-:W2:Y:S02]  /*27ba0*/  SYNCS.PHASECHK.TRANS64.TRYWAIT P0, [UR45+0x38860], R0 ;  /* 0x03886000ff0075a7 */ /* 0x000ea4000800016d */
[----:B--2---:R-:W-:Y:S05]  /*27bb0*/  @!P0 BRA `(.L_x_2065) ;  /* 0x00000030009c8947 */ /* 0x004fea0003800000 */
.L_x_2130:
        /* <DEDUP_REMOVED lines=23> */
[----:B------:R-:W-:Y:S01]  /*27d30*/  IMAD.SHL.U32 R0, R22, 0x2, RZ ;  /* 0x0000000216007824 */ /* 0x000fe200078e00ff */
[----:B------:R-:W-:Y:S02]  /*27d40*/  LOP3.LUT R4, R17, 0x1, RZ, 0xc0, !PT ;  /* 0x0000000111047812 */ /* 0x000fe400078ec0ff */
        /* <DEDUP_REMOVED lines=80> */
.L_x_2140:
        /* <DEDUP_REMOVED lines=30> */
.L_x_2067:
        /* <DEDUP_REMOVED lines=13> */
[----:B------:R-:W-:Y:S01]  /*28500*/  LOP3.LUT R5, RZ, UR41, RZ, 0x33, !PT ;  /* 0x00000029ff057c12 */ /* 0x000fe2000f8e33ff */
[----:B------:R-:W-:Y:S01]  /*28510*/  IMAD.MOV.U32 R21, RZ, RZ, 0x1 ;  /* 0x00000001ff157424 */ /* 0x000fe200078e00ff */
[----:B------:R-:W-:Y:S02]  /*28520*/  LOP3.LUT R30, R34, 0x40, RZ, 0xc0, !PT ;  /* 0x00000040221e7812 */ /* 0x000fe400078ec0ff */
[----:B------:R-:W-:-:S02]  /*28530*/  LOP3.LUT R28, R17, 0x80, RZ, 0xc0, !PT ;  /* 0x00000080111c7812 */ /* 0x000fc400078ec0ff */
[----:B------:R-:W-:Y:S02]  /*28540*/  LOP3.LUT R2, RZ, UR4, RZ, 0x33, !PT ;  /* 0x00000004ff027c12 */ /* 0x000fe4000f8e33ff */
[----:B------:R-:W-:Y:S02]  /*28550*/  SHF.R.U32.HI R30, RZ, 0x2, R30 ;  /* 0x00000002ff1e7819 */ /* 0x000fe4000001161e */
[----:B------:R-:W-:Y:S02]  /*28560*/  VIADDMNMX R2, R2, -UR43, R3, !PT ;  /* 0x8000002b02027c46 */ /* 0x000fe4000f800103 */
[----:B------:R-:W-:Y:S02]  /*28570*/  SHF.R.U32.HI R28, RZ, 0x3, R28 ;  /* 0x00000003ff1c7819 */ /* 0x000fe4000001161c */
[----:B------:R-:W-:-:S04]  /*28580*/  VIMNMX R2, R2, R5, !PT ;  /* 0x0000000502027248 */ /* 0x000fc80007fe0100 */
[----:B------:R-:W-:Y:S01]  /*28590*/  IADD3 R22, -R2, -0x2, RZ ;  /* 0xfffffffe02167810 */ /* 0x000fe20007ffe1ff */
[----:B0-----:R-:W-:Y:S01]  /*285a0*/  IMAD.SHL.U32 R6, R6, 0x10, RZ ;  /* 0x0000001006067824 */ /* 0x001fe200078e00ff */
[----:B-1----:R-:W-:-:S04]  /*285b0*/  LOP3.LUT R7, R7, 0x7f, RZ, 0xc0, !PT ;  /* 0x0000007f07077812 */ /* 0x002fc800078ec0ff */
[----:B------:R-:W-:Y:S02]  /*285c0*/  LOP3.LUT R6, R6, 0x70, RZ, 0xc0, !PT ;  /* 0x0000007006067812 */ /* 0x000fe400078ec0ff */
[----:B------:R-:W-:-:S04]  /*285d0*/  SHF.R.U32.HI R7, RZ, 0x3, R7 ;  /* 0x00000003ff077819 */ /* 0x000fc80000011607 */
[----:B------:R-:W-:-:S05]  /*285e0*/  IADD3 R29, R6, R29, R7 ;  /* 0x0000001d061d7210 */ /* 0x000fca0007ffe007 */
[----:B------:R-:W-:-:S04]  /*285f0*/  VIADD R29, R29, 0xffffff40 ;  /* 0xffffff401d1d7836 */ /* 0x000fc80000000000 */
[----:B------:R-:W-:-:S07]  /*28600*/  IMAD R9, R2, -0x40, R29 ;  /* 0xffffffc002097824 */ /* 0x000fce00078e021d */
.L_x_2083:
        /* <DEDUP_REMOVED lines=22> */
.L_x_2070:
[----:B------:R-:W-:Y:S05]  /*28770*/  BSYNC B1 ;  /* 0x0000000000017941 */ /* 0x000fea0003800000 */
.L_x_2069:
[----:B------:R-:W-:-:S13]  /*28780*/  ISETP.NE.AND P0, PT, R33, 0x3, PT ;  /* 0x000000032100780c */ /* 0x000fda0003f05270 */
[----:B------:R-:W-:Y:S05]  /*28790*/  @!P0 BRA `(.L_x_2071) ;  /* 0x0000000000048947 */ /* 0x000fea0003800000 */
[----:B------:R-:W-:Y:S01]  /*287a0*/  BPT.TRAP 0x1 ;  /* 0x000000040000795c */ /* 0x000fe20000300000 */
.L_x_2071:
[----:B------:R-:W-:Y:S01]  /*287b0*/  LEA R10, R8, UR45, 0x3 ;  /* 0x0000002d080a7c11 */ /* 0x000fe2000f8e18ff */
[----:B------:R-:W-:Y:S01]  /*287c0*/  BSSY B1, `(.L_x_2072) ;  /* 0x0000004000017945 */ /* 0x000fe20003800000 */
[----:B------:R-:W-:-:S04]  /*287d0*/  SHF.L.U32 R20, R21, 0x1f, RZ ;  /* 0x0000001f15147819 */ /* 0x000fc800000006ff */
[----:B------:R-:W1:Y:S02]  /*287e0*/  SYNCS.PHASECHK.TRANS64.TRYWAIT P0, [R10+URZ+0x38840], R20 ;  /* 0x038840140a0075a7 */ /* 0x000e64000800017f */
[----:B-1----:R-:W-:Y:S05]  /*287f0*/  @!P0 BRA `(.L_x_2073) ;  /* 0x0000002c00b48947 */ /* 0x002fea0003800000 */
.L_x_2141:
[----:B------:R-:W-:Y:S05]  /*28800*/  BSYNC B1 ;  /* 0x0000000000017941 */ /* 0x000fea0003800000 */
.L_x_2072:
        /* <DEDUP_REMOVED lines=47> */
.L_x_2151:
        /* <DEDUP_REMOVED lines=8> */
.L_x_2075:
        /* <DEDUP_REMOVED lines=10> */
.L_x_2076:
[----:B------:R2:W-:Y:S01]  /*28c20*/  SYNCS.ARRIVE.TRANS64.A1T0 RZ, [R10+URZ+0x38830], RZ ;  /* 0x038830ff0aff79a7 */ /* 0x0005e2000810003f */
[----:B------:R-:W-:Y:S05]  /*28c30*/  @!P2 BRA `(.L_x_2077) ;  /* 0x000000000004a947 */ /* 0x000fea0003800000 */
[----:B------:R-:W-:Y:S01]  /*28c40*/  BPT.TRAP 0x1 ;  /* 0x000000040000795c */ /* 0x000fe20000300000 */
.L_x_2077:
[----:B------:R-:W3:Y:S01]  /*28c50*/  SYNCS.PHASECHK.TRANS64.TRYWAIT P0, [R10+URZ+0x38860], R20 ;  /* 0x038860140a0075a7 */ /* 0x000ee2000800017f */
[----:B------:R-:W-:Y:S04]  /*28c60*/  BSSY B1, `(.L_x_2078) ;  /* 0x0000002000017945 */ /* 0x000fe80003800000 */
[----:B---3--:R-:W-:Y:S05]  /*28c70*/  @!P0 BRA `(.L_x_2079) ;  /* 0x0000002c00b48947 */ /* 0x008fea0003800000 */
.L_x_2152:
[----:B------:R-:W-:Y:S05]  /*28c80*/  BSYNC B1 ;  /* 0x0000000000017941 */ /* 0x000fea0003800000 */
.L_x_2078:
        /* <DEDUP_REMOVED lines=16> */
[----:B------:R-:W-:Y:S02]  /*28d90*/  IMAD.IADD R3, R3, 0x1, R7 ;  /* 0x0000000103037824 */ /* 0x000fe400078e0207 */
        /* <DEDUP_REMOVED lines=60> */
.L_x_2162:
        /* <DEDUP_REMOVED lines=20> */
.L_x_2081:
        /* <DEDUP_REMOVED lines=10> */
.L_x_2082:
[----:B------:R-:W-:Y:S01]  /*29340*/  VIADD R8, R8, 0x1 ;  /* 0x0000000108087836 */ /* 0x000fe20000000000 */
[----:B------:R1:W-:Y:S01]  /*29350*/  SYNCS.ARRIVE.TRANS64.A1T0 RZ, [R10+URZ+0x38850], RZ ;  /* 0x038850ff0aff79a7 */ /* 0x0003e2000810003f */
[----:B------:R-:W-:Y:S02]  /*29360*/  VIADD R22, R22, 0xffffffff ;  /* 0xffffffff16167836 */ /* 0x000fe40000000000 */
[----:B------:R-:W-:Y:S01]  /*29370*/  VIADD R9, R9, 0xffffffc0 ;  /* 0xffffffc009097836 */ /* 0x000fe20000000000 */
[----:B------:R-:W-:-:S04]  /*29380*/  ISETP.NE.AND P0, PT, R8, 0x2, PT ;  /* 0x000000020800780c */ /* 0x000fc80003f05270 */
[----:B------:R-:W-:Y:S02]  /*29390*/  SEL R8, R8, RZ, P0 ;  /* 0x000000ff08087207 */ /* 0x000fe40000000000 */
[----:B0-----:R-:W-:Y:S02]  /*293a0*/  SEL R2, RZ, 0x1, P0 ;  /* 0x00000001ff027807 */ /* 0x001fe40000000000 */
[----:B------:R-:W-:Y:S02]  /*293b0*/  ISETP.GT.AND P0, PT, R22, UR48, PT ;  /* 0x0000003016007c0c */ /* 0x000fe4000bf04270 */
[----:B------:R-:W-:-:S11]  /*293c0*/  LOP3.LUT R21, R21, R2, RZ, 0x3c, !PT ;  /* 0x0000000215157212 */ /* 0x000fd600078e3cff */
[----:B-1----:R-:W-:Y:S05]  /*293d0*/  @P0 BRA `(.L_x_2083) ;  /* 0xfffffff0008c0947 */ /* 0x002fea000383ffff */
.L_x_2068:
[----:B------:R-:W-:Y:S05]  /*293e0*/  BSYNC B0 ;  /* 0x0000000000007941 */ /* 0x000fea0003800000 */
.L_x_2041:
[----:B------:R-:W0:Y:S01]  /*293f0*/  S2R R3, SR_CgaCtaId ;  /* 0x0000000000037919 */ /* 0x000e220000008800 */
[----:B------:R-:W-:Y:S01]  /*29400*/  MOV R0, 0x400 ;  /* 0x0000040000007802 */ /* 0x000fe20000000f00 */
[----:B------:R-:W-:Y:S01]  /*29410*/  BSSY B0, `(.L_x_2084) ;  /* 0x0000005000007945 */ /* 0x000fe20003800000 */
[----:B------:R-:W-:Y:S02]  /*29420*/  SHF.L.U32 R4, R4, 0x1f, RZ ;  /* 0x0000001f04047819 */ /* 0x000fe400000006ff */
[----:B0-----:R-:W-:-:S04]  /*29430*/  LEA R5, R3, R0, 0x18 ;  /* 0x0000000003057211 */ /* 0x001fc800078ec0ff */
[----:B------:R-:W0:Y:S02]  /*29440*/  SYNCS.PHASECHK.TRANS64.TRYWAIT P0, [R5+URZ+0x38820], R4 ;  /* 0x03882004050075a7 */ /* 0x000e24000800017f */
[----:B0-----:R-:W-:Y:S05]  /*29450*/  @!P0 BRA `(.L_x_2085) ;  /* 0x0000002c00948947 */ /* 0x001fea0003800000 */
.L_x_2163:
[----:B------:R-:W-:Y:S05]  /*29460*/  BSYNC B0 ;  /* 0x0000000000007941 */ /* 0x000fea0003800000 */
.L_x_2084:
[----:B------:R-:W-:-:S03]  /*29470*/  UMOV UR4, 0xffffffff ;  /* 0xffffffff00047882 */ /* 0x000fc60000000000 */
[----:B------:R-:W-:Y:S05]  /*29480*/  BRA.DIV UR4, `(.L_x_2086) ;  /* 0x0000002e049c7947 */ /* 0x000fea000b800000 */
[----:B------:R-:W1:Y:S02]  /*29490*/  S2R R0, SR_TID.X ;  /* 0x0000000000007919 */ /* 0x000e640000002100 */
[----:B-1----:R-:W-:-:S04]  /*294a0*/  SHF.R.U32.HI R0, RZ, 0x5, R0 ;  /* 0x00000005ff007819 */ /* 0x002fc80000011600 */
[----:B------:R-:W-:-:S05]  /*294b0*/  LOP3.LUT R0, R0, 0x3, RZ, 0xc0, !PT ;  /* 0x0000000300007812 */ /* 0x000fca00078ec0ff */
[----:B------:R1:W3:Y:S02]  /*294c0*/  SHFL.IDX PT, R14, R0, RZ, 0x1f ;  /* 0x00001fff000e7589 */ /* 0x0002e400000e0000 */
.L_x_2166:
[----:B---3--:R-:W-:-:S13]  /*294d0*/  ISETP.NE.AND P0, PT, R14, RZ, PT ;  /* 0x000000ff0e00720c */ /* 0x008fda0003f05270 */
[----:B------:R-:W-:Y:S05]  /*294e0*/  @P0 BRA `(.L_x_1905) ;  /* 0x0000000000880947 */ /* 0x000fea0003800000 */
[----:B------:R-:W-:-:S03]  /*294f0*/  UMOV UR4, 0xffffffff ;  /* 0xffffffff00047882 */ /* 0x000fc60000000000 */
[----:B------:R-:W-:Y:S05]  /*29500*/  BRA.DIV UR4, `(.L_x_2087) ;  /* 0x0000002e04b07947 */ /* 0x000fea000b800000 */
[----:B------:R-:W-:-:S13]  /*29510*/  ELECT P6, URZ, PT ;  /* 0x00000000003f782f */ /* 0x000fda00038c0000 */
.L_x_2169:
[----:B------:R-:W-:Y:S05]  /*29520*/  @!P6 BRA `(.L_x_1905) ;  /* 0x000000000078e947 */ /* 0x000fea0003800000 */
[----:B------:R-:W-:-:S06]  /*29530*/  ULOP3.LUT UR4, UR61, 0x2, URZ, 0xfc, !UPT ;  /* 0x000000023d047892 */ /* 0x000fcc000f8efc3f */
[----:B-1----:R-:W-:-:S05]  /*29540*/  IMAD.U32 R0, RZ, RZ, UR4 ;  /* 0x00000004ff007e24 */ /* 0x002fca000f8e00ff */
[----:B------:R-:W-:-:S13]  /*29550*/  ISETP.NE.AND P0, PT, R0, 0x3, PT ;  /* 0x000000030000780c */ /* 0x000fda0003f05270 */
[----:B------:R-:W-:Y:S05]  /*29560*/  @!P0 BRA `(.L_x_2088) ;  /* 0x0000000000048947 */ /* 0x000fea0003800000 */
[----:B------:R-:W-:Y:S01]  /*29570*/  BPT.TRAP 0x1 ;  /* 0x000000040000795c */ /* 0x000fe20000300000 */
.L_x_2088:
[C---:B------:R-:W-:Y:S01]  /*29580*/  IMAD R3, R8.reuse, 0x8, R5 ;  /* 0x0000000808037824 */ /* 0x040fe200078e0205 */
[----:B------:R-:W-:Y:S01]  /*29590*/  SHF.L.U32 R2, R21, 0x1f, RZ ;  /* 0x0000001f15027819 */ /* 0x000fe200000006ff */
[----:B------:R-:W-:-:S03]  /*295a0*/  VIADD R8, R8, 0x1 ;  /* 0x0000000108087836 */ /* 0x000fc60000000000 */
[----:B------:R-:W1:Y:S02]  /*295b0*/  SYNCS.PHASECHK.TRANS64.TRYWAIT P1, [R3+URZ+0x38840], R2 ;  /* 0x03884002030075a7 */ /* 0x000e64000802017f */
[----:B------:R-:W-:-:S04]  /*295c0*/  ISETP.NE.AND P2, PT, R8, 0x2, PT ;  /* 0x000000020800780c */ /* 0x000fc80003f45270 */
[----:B------:R-:W-:Y:S01]  /*295d0*/  SEL R0, RZ, 0x1, P2 ;  /* 0x00000001ff007807 */ /* 0x000fe20001000000 */
[----:B-1----:R-:W-:Y:S08]  /*295e0*/  @!P1 BRA `(.L_x_2089) ;  /* 0x0000002c00989947 */ /* 0x002ff00003800000 */
.L_x_2170:
[----:B------:R-:W-:Y:S02]  /*295f0*/  SEL R8, R8, RZ, P2 ;  /* 0x000000ff08087207 */ /* 0x000fe40001000000 */
[----:B------:R-:W-:Y:S01]  /*29600*/  LOP3.LUT R0, R21, R0, RZ, 0x3c, !PT ;  /* 0x0000000015007212 */ /* 0x000fe200078e3cff */
[----:B------:R-:W-:Y:S06]  /*29610*/  @!P0 BRA `(.L_x_2090) ;  /* 0x0000000000048947 */ /* 0x000fec0003800000 */
[----:B------:R-:W-:Y:S01]  /*29620*/  BPT.TRAP 0x1 ;  /* 0x000000040000795c */ /* 0x000fe20000300000 */
.L_x_2090:
[----:B0-----:R-:W-:Y:S01]  /*29630*/  IMAD R5, R8, 0x8, R5 ;  /* 0x0000000808057824 */ /* 0x001fe200078e0205 */
[----:B------:R-:W-:-:S04]  /*29640*/  SHF.L.U32 R0, R0, 0x1f, RZ ;  /* 0x0000001f00007819 */ /* 0x000fc800000006ff */
[----:B------:R-:W0:Y:S02]  /*29650*/  SYNCS.PHASECHK.TRANS64.TRYWAIT P1, [R5+URZ+0x38840], R0 ;  /* 0x03884000050075a7 */ /* 0x000e24000802017f */
[----:B0-----:R-:W-:Y:S05]  /*29660*/  @!P1 BRA `(.L_x_2091) ;  /* 0x0000002c008c9947 */ /* 0x001fea0003800000 */
.L_x_2171:
[----:B------:R-:W-:Y:S05]  /*29670*/  @!P0 BRA `(.L_x_2092) ;  /* 0x0000000000048947 */ /* 0x000fea0003800000 */
[----:B------:R-:W-:Y:S01]  /*29680*/  BPT.TRAP 0x1 ;  /* 0x000000040000795c */ /* 0x000fe20000300000 */
.L_x_2092:
[----:B------:R-:W3:Y:S02]  /*29690*/  SYNCS.PHASECHK.TRANS64.TRYWAIT P1, [R3+URZ+0x38860], R2 ;  /* 0x03886002030075a7 */ /* 0x000ee4000802017f */
[----:B---3--:R-:W-:Y:S05]  /*296a0*/  @!P1 BRA `(.L_x_2093) ;  /* 0x0000002c00909947 */ /* 0x008fea0003800000 */
.L_x_2172:
[----:B------:R-:W-:Y:S05]  /*296b0*/  @!P0 BRA `(.L_x_2094) ;  /* 0x0000000000048947 */ /* 0x000fea0003800000 */
[----:B------:R-:W-:Y:S01]  /*296c0*/  BPT.TRAP 0x1 ;  /* 0x000000040000795c */ /* 0x000fe20000300000 */
.L_x_2094:
[----:B----4-:R4:W0:Y:S02]  /*296d0*/  SYNCS.PHASECHK.TRANS64.TRYWAIT P0, [R5+URZ+0x38860], R0 ;  /* 0x03886000050075a7 */ /* 0x010824000800017f */
[----:B0-----:R-:W-:Y:S05]  /*296e0*/  @!P0 NANOSLEEP.SYNCS 0x989680 ;  /* 0x009896800000895d */ /* 0x001fea0003900000 */
[----:B------:R-:W0:Y:S02]  /*296f0*/  @!P0 SYNCS.PHASECHK.TRANS64 P0, [R5+URZ+0x38860], R0 ;  /* 0x03886000050085a7 */ /* 0x000e24000800007f */
[----:B0-----:R-:W-:Y:S05]  /*29700*/  @!P0 BRA `(.L_x_2094) ;  /* 0xfffffffc00f08947 */ /* 0x001fea000383ffff */
.L_x_1905:
[----:B------:R-:W-:Y:S05]  /*29710*/  BSYNC B6 ;  /* 0x0000000000067941 */ /* 0x000fea0003800000 */
.L_x_1902:
[----:B------:R-:W-:Y:S05]  /*29720*/  EXIT ;  /* 0x000000000000794d */ /* 0x000fea0003800000 */
.L_x_1931:
[----:B0-----:R-:W-:-:S04]  /*29730*/  IMAD.U32 R3, RZ, RZ, UR43 ;  /* 0x0000002bff037e24 */ /* 0x001fc8000f8e00ff */
[----:B------:R0:W1:Y:S03]  /*29740*/  SYNCS.PHASECHK.TRANS64.TRYWAIT P0, [R3+URZ+0x38800], R0 ;  /* 0x03880000030075a7 */ /* 0x000066000800017f */
[----:B-1----:R-:W-:Y:S05]  /*29750*/  @!P0 NANOSLEEP.SYNCS 0x989680 ;  /* 0x009896800000895d */ /* 0x002fea0003900000 */
[----:B------:R-:W1:Y:S02]  /*29760*/  @!P0 SYNCS.PHASECHK.TRANS64 P0, [R3+URZ+0x38800], R0 ;  /* 0x03880000030085a7 */ /* 0x000e64000800007f */
[----:B-1----:R-:W-:Y:S05]  /*29770*/  @!P0 BRA `(.L_x_1931) ;  /* 0xfffffffc00ec8947 */ /* 0x002fea000383ffff */
[----:B------:R-:W-:Y:S05]  /*29780*/  BRA `(.L_x_2095) ;  /* 0xfffffe10002c7947 */ /* 0x000fea000383ffff */
.L_x_1938:
[----:B-1----:R1:W2:Y:S02]  /*29790*/  SYNCS.PHASECHK.TRANS64.TRYWAIT P0, [R12+URZ], R13 ;  /* 0x0000000d0c0075a7 */ /* 0x0022a4000800017f */
[----:B--2---:R-:W-:Y:S05]  /*297a0*/  @!P0 NANOSLEEP.SYNCS 0x989680 ;  /* 0x009896800000895d */ /* 0x004fea0003900000 */
[----:B------:R-:W2:Y:S02]  /*297b0*/  @!P0 SYNCS.PHASECHK.TRANS64 P0, [R12+URZ], R13 ;  /* 0x0000000d0c0085a7 */ /* 0x000ea4000800007f */
[----:B--2---:R-:W-:Y:S05]  /*297c0*/  @!P0 BRA `(.L_x_1938) ;  /* 0xfffffffc00f08947 */ /* 0x004fea000383ffff */
[----:B------:R-:W-:Y:S05]  /*297d0*/  BRA `(.L_x_1937) ;  /* 0xfffffe1400287947 */ /* 0x000fea000383ffff */
.L_x_1940:
[----:B0-----:R-:W-:-:S04]  /*297e0*/  IMAD.U32 R4, RZ, RZ, UR43 ;  /* 0x0000002bff047e24 */ /* 0x001fc8000f8e00ff */
[----:B------:R0:W1:Y:S03]  /*297f0*/  SYNCS.PHASECHK.TRANS64.TRYWAIT P0, [R4+URZ+0x38810], R3 ;  /* 0x03881003040075a7 */ /* 0x000066000800017f */
[----:B-1----:R-:W-:Y:S05]  /*29800*/  @!P0 NANOSLEEP.SYNCS 0x989680 ;  /* 0x009896800000895d */ /* 0x002fea0003900000 */
[----:B------:R-:W1:Y:S02]  /*29810*/  @!P0 SYNCS.PHASECHK.TRANS64 P0, [R4+URZ+0x38810], R3 ;  /* 0x03881003040085a7 */ /* 0x000e64000800007f */
[----:B-1----:R-:W-:Y:S05]  /*29820*/  @!P0 BRA `(.L_x_1940) ;  /* 0xfffffffc00ec8947 */ /* 0x002fea000383ffff */
[----:B------:R-:W-:Y:S05]  /*29830*/  BRA `(.L_x_2096) ;  /* 0xfffffe1400fc7947 */ /* 0x000fea000383ffff */
.L_x_1947:
[----:B-1----:R1:W2:Y:S02]  /*29840*/  SYNCS.PHASECHK.TRANS64.TRYWAIT P0, [R8+URZ], R9 ;  /* 0x00000009080075a7 */ /* 0x0022a4000800017f */
[----:B--2---:R-:W-:Y:S05]  /*29850*/  @!P0 NANOSLEEP.SYNCS 0x989680 ;  /* 0x009896800000895d */ /* 0x004fea0003900000 */
[----:B------:R-:W2:Y:S02]  /*29860*/  @!P0 SYNCS.PHASECHK.TRANS64 P0, [R8+URZ], R9 ;  /* 0x00000009080085a7 */ /* 0x000ea4000800007f */
[----:B--2---:R-:W-:Y:S05]  /*29870*/  @!P0 BRA `(.L_x_1947) ;  /* 0xfffffffc00f08947 */ /* 0x004fea000383ffff */
[----:B------:R-:W-:Y:S05]  /*29880*/  BRA `(.L_x_1946) ;  /* 0xfffffe1800407947 */ /* 0x000fea000383ffff */
.L_x_1981:
[----:B-1----:R1:W2:Y:S02]  /*29890*/  SYNCS.PHASECHK.TRANS64.TRYWAIT P0, [R6+URZ], R7 ;  /* 0x00000007060075a7 */ /* 0x0022a4000800017f */
[----:B--2---:R-:W-:Y:S05]  /*298a0*/  @!P0 NANOSLEEP.SYNCS 0x989680 ;  /* 0x009896800000895d */ /* 0x004fea0003900000 */
[----:B------:R-:W2:Y:S02]  /*298b0*/  @!P0 SYNCS.PHASECHK.TRANS64 P0, [R6+URZ], R7 ;  /* 0x00000007060085a7 */ /* 0x000ea4000800007f */
[----:B--2---:R-:W-:Y:S05]  /*298c0*/  @!P0 BRA `(.L_x_1981) ;  /* 0xfffffffc00f08947 */ /* 0x004fea000383ffff */
[----:B------:R-:W-:Y:S05]  /*298d0*/  BRA `(.L_x_1980) ;  /* 0xfffffe84002c7947 */ /* 0x000fea000383ffff */
.L_x_1988:
[----:B-1----:R1:W2:Y:S02]  /*298e0*/  SYNCS.PHASECHK.TRANS64.TRYWAIT P0, [R12+URZ], R13 ;  /* 0x0000000d0c0075a7 */ /* 0x0022a4000800017f */
[----:B--2---:R-:W-:Y:S05]  /*298f0*/  @!P0 NANOSLEEP.SYNCS 0x989680 ;  /* 0x009896800000895d */ /* 0x004fea0003900000 */
[----:B------:R-:W2:Y:S02]  /*29900*/  @!P0 SYNCS.PHASECHK.TRANS64 P0, [R12+URZ], R13 ;  /* 0x0000000d0c0085a7 */ /* 0x000ea4000800007f */
[----:B--2---:R-:W-:Y:S05]  /*29910*/  @!P0 BRA `(.L_x_1988) ;  /* 0xfffffffc00f08947 */ /* 0x004fea000383ffff */
[----:B------:R-:W-:Y:S05]  /*29920*/  BRA `(.L_x_1987) ;  /* 0xfffffe8800387947 */ /* 0x000fea000383ffff */
.L_x_2005:
[----:B-1----:R1:W2:Y:S02]  /*29930*/  SYNCS.PHASECHK.TRANS64.TRYWAIT P0, [R6+URZ], R7 ;  /* 0x00000007060075a7 */ /* 0x0022a4000800017f */
[----:B--2---:R-:W-:Y:S05]  /*29940*/  @!P0 NANOSLEEP.SYNCS 0x989680 ;  /* 0x009896800000895d */ /* 0x004fea0003900000 */
[----:B------:R-:W2:Y:S02]  /*29950*/  @!P0 SYNCS.PHASECHK.TRANS64 P0, [R6+URZ], R7 ;  /* 0x00000007060085a7 */ /* 0x000ea4000800007f */
[----:B--2---:R-:W-:Y:S05]  /*29960*/  @!P0 BRA `(.L_x_2005) ;  /* 0xfffffffc00f08947 */ /* 0x004fea000383ffff */
[----:B------:R-:W-:Y:S05]  /*29970*/  BRA `(.L_x_2004) ;  /* 0xfffffef400647947 */ /* 0x000fea000383ffff */
.L_x_2012:
[----:B-1----:R1:W2:Y:S02]  /*29980*/  SYNCS.PHASECHK.TRANS64.TRYWAIT P0, [R12+URZ], R13 ;  /* 0x0000000d0c0075a7 */ /* 0x0022a4000800017f */
[----:B--2---:R-:W-:Y:S05]  /*29990*/  @!P0 NANOSLEEP.SYNCS 0x989680 ;  /* 0x009896800000895d */ /* 0x004fea0003900000 */
[----:B------:R-:W2:Y:S02]  /*299a0*/  @!P0 SYNCS.PHASECHK.TRANS64 P0, [R12+URZ], R13 ;  /* 0x0000000d0c0085a7 */ /* 0x000ea4000800007f */
[----:B--2---:R-:W-:Y:S05]  /*299b0*/  @!P0 BRA `(.L_x_2012) ;  /* 0xfffffffc00f08947 */ /* 0x004fea000383ffff */
[----:B------:R-:W-:Y:S05]  /*299c0*/  BRA `(.L_x_2011) ;  /* 0xfffffef800707947 */ /* 0x000fea000383ffff */
.L_x_2052:
[----:B------:R-:W-:Y:S02]  /*299d0*/  IMAD.MOV.U32 R13, RZ, RZ, R23 ;  /* 0x000000ffff0d7224 */ /* 0x000fe400078e0017 */
[----:B------:R-:W-:Y:S02]  /*299e0*/  IMAD.MOV.U32 R12, RZ, RZ, RZ ;  /* 0x000000ffff0c7224 */ /* 0x000fe400078e00ff */
[----:B------:R-:W-:Y:S02]  /*299f0*/  IMAD.MOV.U32 R11, RZ, RZ, 0x1f ;  /* 0x0000001fff0b7424 */ /* 0x000fe400078e00ff */
[----:B------:R-:W-:-:S07]  /*29a00*/  IMAD.MOV.U32 R15, RZ, RZ, -0x1 ;  /* 0xffffffffff0f7424 */ /* 0x000fce00078e00ff */
[----:B------:R-:W-:Y:S05]  /*29a10*/  WARPSYNC.COLLECTIVE R15, `(.L_x_2097) ;  /* 0x000000000f087348 */ /* 0x000fea0003c00000 */
[----:B------:R0:W1:Y:S02]  /*29a20*/  SHFL.IDX P6, R14, R13, R12, R11 ;  /* 0x0000000c0d0e7389 */ /* 0x00006400000c000b */
[----:B01----:R-:W-:Y:S01]  /*29a30*/  ENDCOLLECTIVE ;  /* 0x000000000000791b */ /* 0x003fe20003800000 */
.L_x_2097:
[----:B------:R-:W-:Y:S05]  /*29a40*/  BRA `(.L_x_2098) ;  /* 0xffffffc400807947 */ /* 0x000fea000383ffff */
.L_x_2054:
[----:B0-----:R-:W-:-:S04]  /*29a50*/  IMAD.U32 R3, RZ, RZ, UR45 ;  /* 0x0000002dff037e24 */ /* 0x001fc8000f8e00ff */
[----:B------:R0:W1:Y:S03]  /*29a60*/  SYNCS.PHASECHK.TRANS64.TRYWAIT P0, [R3+URZ+0x38840], R0 ;  /* 0x03884000030075a7 */ /* 0x000066000800017f */
[----:B-1----:R-:W-:Y:S05]  /*29a70*/  @!P0 NANOSLEEP.SYNCS 0x989680 ;  /* 0x009896800000895d */ /* 0x002fea0003900000 */
[----:B------:R-:W1:Y:S02]  /*29a80*/  @!P0 SYNCS.PHASECHK.TRANS64 P0, [R3+URZ+0x38840], R0 ;  /* 0x03884000030085a7 */ /* 0x000e64000800007f */
[----:B-1----:R-:W-:Y:S05]  /*29a90*/  @!P0 BRA `(.L_x_2054) ;  /* 0xfffffffc00ec8947 */ /* 0x002fea000383ffff */
[----:B------:R-:W-:Y:S05]  /*29aa0*/  BRA `(.L_x_2099) ;  /* 0xffffffc400b07947 */ /* 0x000fea000383ffff */
.L_x_2055:
        /* <DEDUP_REMOVED lines=8> */
.L_x_2101:
[----:B------:R-:W-:Y:S05]  /*29b30*/  BSYNC B0 ;  /* 0x0000000000007941 */ /* 0x000fea0003800000 */
.L_x_2100:
[----:B------:R-:W-:Y:S01]  /*29b40*/  IMAD.MOV.U32 R13, RZ, RZ, R0 ;  /* 0x000000ffff0d7224 */ /* 0x000fe200078e0000 */
[----:B------:R-:W-:Y:S01]  /*29b50*/  @P0 LEA R7, R23, UR45, 0x1 ;  /* 0x0000002d17070c11 */ /* 0x000fe2000f8e08ff */
[----:B------:R-:W-:Y:S02]  /*29b60*/  IMAD.MOV.U32 R12, RZ, RZ, RZ ;  /* 0x000000ffff0c7224 */ /* 0x000fe400078e00ff */
[----:B------:R-:W-:Y:S02]  /*29b70*/  IMAD.MOV.U32 R11, RZ, RZ, 0x181f ;  /* 0x0000181fff0b7424 */ /* 0x000fe400078e00ff */
[----:B------:R-:W-:Y:S02]  /*29b80*/  IMAD.MOV.U32 R15, RZ, RZ, -0x1 ;  /* 0xffffffffff0f7424 */ /* 0x000fe400078e00ff */
[----:B------:R-:W-:-:S07]  /*29b90*/  IMAD.MOV.U32 R2, RZ, RZ, R14 ;  /* 0x000000ffff027224 */ /* 0x000fce00078e000e */
[----:B------:R-:W-:Y:S05]  /*29ba0*/  WARPSYNC.COLLECTIVE R15, `(.L_x_2102) ;  /* 0x000000000f087348 */ /* 0x000fea0003c00000 */
[----:B------:R0:W1:Y:S02]  /*29bb0*/  SHFL.IDX P6, R14, R13, R12, R11 ;  /* 0x0000000c0d0e7389 */ /* 0x00006400000c000b */
[----:B01----:R-:W-:Y:S01]  /*29bc0*/  ENDCOLLECTIVE ;  /* 0x000000000000791b */ /* 0x003fe20003800000 */
.L_x_2102:
        /* <DEDUP_REMOVED lines=8> */
.L_x_2103:
        /* <DEDUP_REMOVED lines=11> */
.L_x_2104:
[----:B------:R-:W-:Y:S02]  /*29d00*/  IMAD.MOV.U32 R13, RZ, RZ, R4 ;  /* 0x000000ffff0d7224 */ /* 0x000fe400078e0004 */
[----:B------:R-:W-:Y:S01]  /*29d10*/  IMAD.MOV.U32 R12, RZ, RZ, 0x2 ;  /* 0x00000002ff0c7424 */ /* 0x000fe200078e00ff */
[----:B------:R-:W-:-:S13]  /*29d20*/  @P0 LEA R2, P1, R22, R14, 0x1 ;  /* 0x0000000e16020211 */ /* 0x000fda00078208ff */
[----:B------:R-:W-:Y:S05]  /*29d30*/  WARPSYNC.COLLECTIVE R15, `(.L_x_2105) ;  /* 0x000000000f087348 */ /* 0x000fea0003c00000 */
[----:B------:R0:W1:Y:S02]  /*29d40*/  SHFL.IDX P6, R14, R13, R12, R11 ;  /* 0x0000000c0d0e7389 */ /* 0x00006400000c000b */
[----:B01----:R-:W-:Y:S01]  /*29d50*/  ENDCOLLECTIVE ;  /* 0x000000000000791b */ /* 0x003fe20003800000 */
.L_x_2105:
        /* <DEDUP_REMOVED lines=11> */
.L_x_2106:
[----:B------:R-:W-:Y:S02]  /*29e10*/  IMAD.MOV.U32 R13, RZ, RZ, R4 ;  /* 0x000000ffff0d7224 */ /* 0x000fe400078e0004 */
[----:B------:R-:W-:Y:S01]  /*29e20*/  IMAD.MOV.U32 R12, RZ, RZ, 0x3 ;  /* 0x00000003ff0c7424 */ /* 0x000fe200078e00ff */
[----:B------:R-:W-:-:S13]  /*29e30*/  @P0 LEA R2, P1, R22, R14, 0x1 ;  /* 0x0000000e16020211 */ /* 0x000fda00078208ff */
[----:B------:R-:W-:Y:S05]  /*29e40*/  WARPSYNC.COLLECTIVE R15, `(.L_x_2107) ;  /* 0x000000000f087348 */ /* 0x000fea0003c00000 */
[----:B------:R0:W1:Y:S02]  /*29e50*/  SHFL.IDX P6, R14, R13, R12, R11 ;  /* 0x0000000c0d0e7389 */ /* 0x00006400000c000b */
[----:B01----:R-:W-:Y:S01]  /*29e60*/  ENDCOLLECTIVE ;  /* 0x000000000000791b */ /* 0x003fe20003800000 */
.L_x_2107:
        /* <DEDUP_REMOVED lines=11> */
.L_x_2108:
[----:B------:R-:W-:Y:S05]  /*29f20*/  BRA `(.L_x_2109) ;  /* 0xffffffc400787947 */ /* 0x000fea000383ffff */
.L_x_2058:
[----:B------:R-:W-:Y:S01]  /*29f30*/  IMAD.MOV.U32 R13, RZ, RZ, R4 ;  /* 0x000000ffff0d7224 */ /* 0x000fe200078e0004 */
[----:B------:R-:W-:Y:S01]  /*29f40*/  LOP3.LUT R16, R16, 0xfffffeff, RZ, 0xc0, !PT ;  /* 0xfffffeff10107812 */ /* 0x000fe200078ec0ff */
[----:B------:R-:W-:Y:S02]  /*29f50*/  IMAD.MOV.U32 R12, RZ, RZ, RZ ;  /* 0x000000ffff0c7224 */ /* 0x000fe400078e00ff */
[----:B------:R-:W-:Y:S02]  /*29f60*/  IMAD.MOV.U32 R11, RZ, RZ, 0x181f ;  /* 0x0000181fff0b7424 */ /* 0x000fe400078e00ff */
[----:B------:R-:W-:-:S07]  /*29f70*/  IMAD.MOV.U32 R15, RZ, RZ, -0x1 ;  /* 0xffffffffff0f7424 */ /* 0x000fce00078e00ff */
[----:B------:R-:W-:Y:S05]  /*29f80*/  WARPSYNC.COLLECTIVE R15, `(.L_x_2110) ;  /* 0x000000000f087348 */ /* 0x000fea0003c00000 */
[----:B------:R0:W1:Y:S02]  /*29f90*/  SHFL.IDX P6, R14, R13, R12, R11 ;  /* 0x0000000c0d0e7389 */ /* 0x00006400000c000b */
[----:B01----:R-:W-:Y:S01]  /*29fa0*/  ENDCOLLECTIVE ;  /* 0x000000000000791b */ /* 0x003fe20003800000 */
.L_x_2110:
[----:B------:R-:W-:Y:S02]  /*29fb0*/  IMAD.MOV.U32 R13, RZ, RZ, R0 ;  /* 0x000000ffff0d7224 */ /* 0x000fe400078e0000 */
[----:B------:R-:W-:-:S07]  /*29fc0*/  IMAD.MOV.U32 R2, RZ, RZ, R14 ;  /* 0x000000ffff027224 */ /* 0x000fce00078e000e */
[----:B------:R-:W-:Y:S05]  /*29fd0*/  WARPSYNC.COLLECTIVE R15, `(.L_x_2111) ;  /* 0x000000000f087348 */ /* 0x000fea0003c00000 */
[----:B------:R0:W1:Y:S02]  /*29fe0*/  SHFL.IDX P6, R14, R13, R12, R11 ;  /* 0x0000000c0d0e7389 */ /* 0x00006400000c000b */
[----:B01----:R-:W-:Y:S01]  /*29ff0*/  ENDCOLLECTIVE ;  /* 0x000000000000791b */ /* 0x003fe20003800000 */
.L_x_2111:
[----:B------:R-:W-:Y:S02]  /*2a000*/  ULDC UR4, c[0x0][0x288] ;  /* 0x0000a20000047ab9 */ /* 0x000fe40000000800 */
[----:B------:R-:W-:Y:S02]  /*2a010*/  IMAD R5, R6, UR4, RZ ;  /* 0x0000000406057c24 */ /* 0x000fe4000f8e02ff */
[----:B------:R-:W-:-:S04]  /*2a020*/  VIADD R6, R20, UR40 ;  /* 0x0000002814067c36 */ /* 0x000fc80008000000 */
[C---:B------:R-:W-:Y:S01]  /*2a030*/  VIADD R8, R6.reuse, 0x10 ;  /* 0x0000001006087836 */ /* 0x040fe20000000000 */
[----:B------:R-:W-:Y:S01]  /*2a040*/  ISETP.GE.AND P2, PT, R6, R5, PT ;  /* 0x000000050600720c */ /* 0x000fe20003f46270 */
[----:B------:R-:W-:Y:S02]  /*2a050*/  IMAD.MOV.U32 R13, RZ, RZ, R4 ;  /* 0x000000ffff0d7224 */ /* 0x000fe400078e0004 */
[----:B------:R-:W-:-:S10]  /*2a060*/  IMAD.MOV.U32 R12, RZ, RZ, 0x1 ;  /* 0x00000001ff0c7424 */ /* 0x000fd400078e00ff */
[----:B------:R-:W-:Y:S01]  /*2a070*/  @!P2 LEA R7, R23, UR45, 0x1 ;  /* 0x0000002d1707ac11 */ /* 0x000fe2000f8e08ff */
[----:B------:R-:W-:Y:S01]  /*2a080*/  IMAD.MOV.U32 R3, RZ, RZ, R14 ;  /* 0x000000ffff037224 */ /* 0x000fe200078e000e */
[----:B------:R-:W-:-:S07]  /*2a090*/  @P2 LOP3.LUT R16, R16, 0x100, RZ, 0xfc, !PT ;  /* 0x0000010010102812 */ /* 0x000fce00078efcff */
[----:B------:R-:W-:Y:S05]  /*2a0a0*/  WARPSYNC.COLLECTIVE R15, `(.L_x_2112) ;  /* 0x000000000f087348 */ /* 0x000fea0003c00000 */
[----:B------:R0:W1:Y:S02]  /*2a0b0*/  SHFL.IDX P6, R14, R13, R12, R11 ;  /* 0x0000000c0d0e7389 */ /* 0x00006400000c000b */
[----:B01----:R-:W-:Y:S01]  /*2a0c0*/  ENDCOLLECTIVE ;  /* 0x000000000000791b */ /* 0x003fe20003800000 */
.L_x_2112:
[----:B------:R-:W-:Y:S02]  /*2a0d0*/  @!P2 LEA R3, P1, R22, R3, 0x1 ;  /* 0x000000031603a211 */ /* 0x000fe400078208ff */
[----:B------:R-:W-:-:S03]  /*2a0e0*/  LOP3.LUT R16, R16, 0xffffff7f, RZ, 0xc0, !PT ;  /* 0xffffff7f10107812 */ /* 0x000fc600078ec0ff */
        /* <DEDUP_REMOVED lines=10> */
[----:B------:R-:W-:Y:S02]  /*2a190*/  VIADD R8, R6, 0x20 ;  /* 0x0000002006087836 */ /* 0x000fe40000000000 */
[----:B0-----:R-:W-:-:S10]  /*2a1a0*/  IMAD.MOV.U32 R2, RZ, RZ, R14 ;  /* 0x000000ffff027224 */ /* 0x001fd400078e000e */
[----:B------:R-:W-:Y:S05]  /*2a1b0*/  WARPSYNC.COLLECTIVE R15, `(.L_x_2113) ;  /* 0x000000000f087348 */ /* 0x000fea0003c00000 */
[----:B------:R0:W1:Y:S02]  /*2a1c0*/  SHFL.IDX P6, R14, R13, R12, R11 ;  /* 0x0000000c0d0e7389 */ /* 0x00006400000c000b */
[----:B01----:R-:W-:Y:S01]  /*2a1d0*/  ENDCOLLECTIVE ;  /* 0x000000000000791b */ /* 0x003fe20003800000 */
.L_x_2113:
[----:B------:R-:W-:Y:S02]  /*2a1e0*/  @!P2 LEA R7, R23, UR45, 0x1 ;  /* 0x0000002d1707ac11 */ /* 0x000fe4000f8e08ff */
        /* <DEDUP_REMOVED lines=8> */
.L_x_2114:
        /* <DEDUP_REMOVED lines=15> */
.L_x_2115:
[----:B------:R-:W-:Y:S02]  /*2a360*/  @!P2 LEA R7, R23, UR45, 0x1 ;  /* 0x0000002d1707ac11 */ /* 0x000fe4000f8e08ff */
[----:B------:R-:W-:Y:S01]  /*2a370*/  @P2 LOP3.LUT R16, R16, 0x40, RZ, 0xfc, !PT ;  /* 0x0000004010102812 */ /* 0x000fe200078efcff */
[----:B------:R-:W-:Y:S02]  /*2a380*/  IMAD.MOV.U32 R13, RZ, RZ, R4 ;  /* 0x000000ffff0d7224 */ /* 0x000fe400078e0004 */
[----:B------:R-:W-:Y:S02]  /*2a390*/  IMAD.MOV.U32 R12, RZ, RZ, 0x3 ;  /* 0x00000003ff0c7424 */ /* 0x000fe400078e00ff */
[----:B------:R-:W-:-:S07]  /*2a3a0*/  IMAD.MOV.U32 R3, RZ, RZ, R14 ;  /* 0x000000ffff037224 */ /* 0x000fce00078e000e */
[----:B------:R-:W-:Y:S05]  /*2a3b0*/  WARPSYNC.COLLECTIVE R15, `(.L_x_2116) ;  /* 0x000000000f087348 */ /* 0x000fea0003c00000 */
[----:B------:R0:W1:Y:S02]  /*2a3c0*/  SHFL.IDX P6, R14, R13, R12, R11 ;  /* 0x0000000c0d0e7389 */ /* 0x00006400000c000b */
[----:B01----:R-:W-:Y:S01]  /*2a3d0*/  ENDCOLLECTIVE ;  /* 0x000000000000791b */ /* 0x003fe20003800000 */
.L_x_2116:
[----:B------:R-:W-:-:S05]  /*2a3e0*/  @!P2 LEA R3, P1, R22, R3, 0x1 ;  /* 0x000000031603a211 */ /* 0x000fca00078208ff */
[----:B------:R-:W-:-:S05]  /*2a3f0*/  @!P2 IMAD.X R2, RZ, RZ, R2, P1 ;  /* 0x000000ffff02a224 */ /* 0x000fca00008e0602 */
[----:B------:R-:W-:Y:S01]  /*2a400*/  @!P2 LOP3.LUT R3, R3, R2, RZ, 0x3c, !PT ;  /* 0x000000020303a212 */ /* 0x000fe200078e3cff */
[----:B------:R-:W-:-:S03]  /*2a410*/  IMAD.MOV.U32 R13, RZ, RZ, R0 ;  /* 0x000000ffff0d7224 */ /* 0x000fc600078e0000 */
[----:B------:R-:W-:-:S04]  /*2a420*/  @!P2 LOP3.LUT R2, R3, R2, RZ, 0x3c, !PT ;  /* 0x000000020302a212 */ /* 0x000fc800078e3cff */
[----:B------:R-:W-:Y:S01]  /*2a430*/  @!P2 LOP3.LUT R3, R3, R2, RZ, 0x3c, !PT ;  /* 0x000000020303a212 */ /* 0x000fe200078e3cff */
[----:B------:R-:W-:-:S04]  /*2a440*/  IMAD.MOV.U32 R4, RZ, RZ, R14 ;  /* 0x000000ffff047224 */ /* 0x000fc800078e000e */
[----:B------:R-:W-:Y:S01]  /*2a450*/  @!PT LDS RZ, [RZ] ;  /* 0x00000000fffff984 */ /* 0x000fe20000000800 */
[----:B------:R-:W-:Y:S01]  /*2a460*/  @!PT LDS RZ, [RZ] ;  /* 0x00000000fffff984 */ /* 0x000fe20000000800 */
[----:B------:R-:W-:Y:S01]  /*2a470*/  @!PT LDS RZ, [RZ] ;  /* 0x00000000fffff984 */ /* 0x000fe20000000800 */
[----:B------:R0:W-:Y:S03]  /*2a480*/  @!P2 LDGSTS.E.BYPASS.LTC128B.128 [R7+0x21400], desc[UR36][R2.64], !P0 ;  /* 0x214000000207afae */ /* 0x0001e6000c101d64 */
[----:B0-----:R-:W-:Y:S05]  /*2a490*/  WARPSYNC.COLLECTIVE R15, `(.L_x_2117) ;  /* 0x000000000f087348 */ /* 0x001fea0003c00000 */
[----:B------:R1:W2:Y:S02]  /*2a4a0*/  SHFL.IDX P6, R14, R13, R12, R11 ;  /* 0x0000000c0d0e7389 */ /* 0x0002a400000c000b */
[----:B012---:R-:W-:Y:S01]  /*2a4b0*/  ENDCOLLECTIVE ;  /* 0x000000000000791b */ /* 0x007fe20003800000 */
.L_x_2117:
[----:B------:R-:W-:Y:S05]  /*2a4c0*/  BRA `(.L_x_2118) ;  /* 0xffffffc800247947 */ /* 0x000fea000383ffff */
.L_x_2060:
        /* <DEDUP_REMOVED lines=8> */
.L_x_2120:
[----:B------:R-:W-:Y:S05]  /*2a550*/  BSYNC B0 ;  /* 0x0000000000007941 */ /* 0x000fea0003800000 */
.L_x_2119:
[----:B------:R-:W-:Y:S01]  /*2a560*/  IMAD.MOV.U32 R13, RZ, RZ, R0 ;  /* 0x000000ffff0d7224 */ /* 0x000fe200078e0000 */
[----:B------:R-:W-:Y:S01]  /*2a570*/  P2R R3, PR, RZ, 0x4 ;  /* 0x00000004ff037803 */ /* 0x000fe20000000000 */
[----:B------:R-:W-:Y:S01]  /*2a580*/  IMAD.MOV.U32 R12, RZ, RZ, RZ ;  /* 0x000000ffff0c7224 */ /* 0x000fe200078e00ff */
[C---:B------:R-:W-:Y:S01]  /*2a590*/  LOP3.LUT P2, RZ, R16.reuse, 0x100, RZ, 0xc0, !PT ;  /* 0x0000010010ff7812 */ /* 0x040fe2000784c0ff */
[----:B------:R-:W-:Y:S01]  /*2a5a0*/  IMAD.MOV.U32 R11, RZ, RZ, 0x181f ;  /* 0x0000181fff0b7424 */ /* 0x000fe200078e00ff */
[----:B------:R-:W-:Y:S01]  /*2a5b0*/  P2R R8, PR, RZ, 0x2 ;  /* 0x00000002ff087803 */ /* 0x000fe20000000000 */
[----:B------:R-:W-:Y:S01]  /*2a5c0*/  IMAD.MOV.U32 R15, RZ, RZ, -0x1 ;  /* 0xffffffffff0f7424 */ /* 0x000fe200078e00ff */
[----:B------:R-:W-:Y:S01]  /*2a5d0*/  LOP3.LUT P1, RZ, R16, 0x800, RZ, 0xc0, !PT ;  /* 0x0000080010ff7812 */ /* 0x000fe2000782c0ff */
[----:B------:R-:W-:Y:S01]  /*2a5e0*/  IMAD.MOV.U32 R2, RZ, RZ, R14 ;  /* 0x000000ffff027224 */ /* 0x000fe200078e000e */
[----:B------:R-:W-:-:S11]  /*2a5f0*/  P2R R10, PR, RZ, 0x8 ;  /* 0x00000008ff0a7803 */ /* 0x000fd60000000000 */
[----:B------:R-:W-:Y:S05]  /*2a600*/  WARPSYNC.COLLECTIVE R15, `(.L_x_2121) ;  /* 0x000000000f087348 */ /* 0x000fea0003c00000 */
[----:B------:R0:W1:Y:S02]  /*2a610*/  SHFL.IDX P6, R14, R13, R12, R11 ;  /* 0x0000000c0d0e7389 */ /* 0x00006400000c000b */
[----:B01----:R-:W-:Y:S01]  /*2a620*/  ENDCOLLECTIVE ;  /* 0x000000000000791b */ /* 0x003fe20003800000 */
.L_x_2121:
        /* <DEDUP_REMOVED lines=38> */
.L_x_2122:
[----:B------:R-:W-:-:S04]  /*2a890*/  @!P3 LOP3.LUT R7, R6, 0x80, RZ, 0xc0, !PT ;  /* 0x000000800607b812 */ /* 0x000fc800078ec0ff */
[----:B------:R-:W-:Y:S01]  /*2a8a0*/  @!P3 SHF.R.U32.HI R7, RZ, 0x3, R7 ;  /* 0x00000003ff07b819 */ /* 0x000fe20000011607 */
[----:B------:R-:W-:Y:S02]  /*2a8b0*/  IMAD.MOV.U32 R13, RZ, RZ, R0 ;  /* 0x000000ffff0d7224 */ /* 0x000fe400078e0000 */
[----:B------:R-:W-:-:S07]  /*2a8c0*/  IMAD.MOV.U32 R9, RZ, RZ, R14 ;  /* 0x000000ffff097224 */ /* 0x000fce00078e000e */
[----:B------:R-:W-:Y:S05]  /*2a8d0*/  WARPSYNC.COLLECTIVE R15, `(.L_x_2123) ;  /* 0x000000000f087348 */ /* 0x000fea0003c00000 */
[----:B------:R0:W1:Y:S02]  /*2a8e0*/  SHFL.IDX P6, R14, R13, R12, R11 ;  /* 0x0000000c0d0e7389 */ /* 0x00006400000c000b */
[----:B01----:R-:W-:Y:S01]  /*2a8f0*/  ENDCOLLECTIVE ;  /* 0x000000000000791b */ /* 0x003fe20003800000 */
.L_x_2123:
        /* <DEDUP_REMOVED lines=35> */
.L_x_2124:
[----:B------:R-:W-:-:S04]  /*2ab30*/  @!P1 LOP3.LUT R9, R6, 0x80, RZ, 0xc0, !PT ;  /* 0x0000008006099812 */ /* 0x000fc800078ec0ff */
[----:B------:R-:W-:Y:S01]  /*2ab40*/  @!P1 SHF.R.U32.HI R9, RZ, 0x3, R9 ;  /* 0x00000003ff099819 */ /* 0x000fe20000011609 */
[----:B------:R-:W-:Y:S02]  /*2ab50*/  IMAD.MOV.U32 R13, RZ, RZ, R0 ;  /* 0x000000ffff0d7224 */ /* 0x000fe400078e0000 */
[----:B------:R-:W-:-:S07]  /*2ab60*/  IMAD.MOV.U32 R7, RZ, RZ, R14 ;  /* 0x000000ffff077224 */ /* 0x000fce00078e000e */
[----:B------:R-:W-:Y:S05]  /*2ab70*/  WARPSYNC.COLLECTIVE R15, `(.L_x_2125) ;  /* 0x000000000f087348 */ /* 0x000fea0003c00000 */
[----:B------:R0:W1:Y:S02]  /*2ab80*/  SHFL.IDX P6, R14, R13, R12, R11 ;  /* 0x0000000c0d0e7389 */ /* 0x00006400000c000b */
[----:B01----:R-:W-:Y:S01]  /*2ab90*/  ENDCOLLECTIVE ;  /* 0x000000000000791b */ /* 0x003fe20003800000 */
.L_x_2125:
        /* <DEDUP_REMOVED lines=29> */
.L_x_2126:
[----:B------:R-:W-:Y:S02]  /*2ad70*/  IMAD.MOV.U32 R13, RZ, RZ, R0 ;  /* 0x000000ffff0d7224 */ /* 0x000fe400078e0000 */
[----:B------:R-:W-:-:S07]  /*2ad80*/  IMAD.MOV.U32 R4, RZ, RZ, R14 ;  /* 0x000000ffff047224 */ /* 0x000fce00078e000e */
[----:B------:R-:W-:Y:S05]  /*2ad90*/  WARPSYNC.COLLECTIVE R15, `(.L_x_2127) ;  /* 0x000000000f087348 */ /* 0x000fea0003c00000 */
[----:B------:R0:W1:Y:S02]  /*2ada0*/  SHFL.IDX P6, R14, R13, R12, R11 ;  /* 0x0000000c0d0e7389 */ /* 0x00006400000c000b */
[----:B01----:R-:W-:Y:S01]  /*2adb0*/  ENDCOLLECTIVE ;  /* 0x000000000000791b */ /* 0x003fe20003800000 */
.L_x_2127:
[----:B------:R-:W-:Y:S05]  /*2adc0*/  BRA `(.L_x_2128) ;  /* 0xffffffc800e07947 */ /* 0x000fea000383ffff */
.L_x_2063:
[----:B01----:R-:W-:-:S04]  /*2add0*/  IMAD.U32 R3, RZ, RZ, UR45 ;  /* 0x0000002dff037e24 */ /* 0x003fc8000f8e00ff */
[----:B------:R0:W1:Y:S03]  /*2ade0*/  SYNCS.PHASECHK.TRANS64.TRYWAIT P0, [R3+URZ+0x38820], R0 ;  /* 0x03882000030075a7 */ /* 0x000066000800017f */
[----:B-1----:R-:W-:Y:S05]  /*2adf0*/  @!P0 NANOSLEEP.SYNCS 0x989680 ;  /* 0x009896800000895d */ /* 0x002fea0003900000 */
[----:B------:R-:W1:Y:S02]  /*2ae00*/  @!P0 SYNCS.PHASECHK.TRANS64 P0, [R3+URZ+0x38820], R0 ;  /* 0x03882000030085a7 */ /* 0x000e64000800007f */
[----:B-1----:R-:W-:Y:S05]  /*2ae10*/  @!P0 BRA `(.L_x_2063) ;  /* 0xfffffffc00ec8947 */ /* 0x002fea000383ffff */
[----:B------:R-:W-:Y:S05]  /*2ae20*/  BRA `(.L_x_2129) ;  /* 0xffffffcc00507947 */ /* 0x000fea000383ffff */
.L_x_2065:
[----:B01----:R-:W-:-:S04]  /*2ae30*/  IMAD.U32 R3, RZ, RZ, UR45 ;  /* 0x0000002dff037e24 */ /* 0x003fc8000f8e00ff */
[----:B------:R0:W1:Y:S03]  /*2ae40*/  SYNCS.PHASECHK.TRANS64.TRYWAIT P0, [R3+URZ+0x38860], R0 ;  /* 0x03886000030075a7 */ /* 0x000066000800017f */
[----:B-1----:R-:W-:Y:S05]  /*2ae50*/  @!P0 NANOSLEEP.SYNCS 0x989680 ;  /* 0x009896800000895d */ /* 0x002fea0003900000 */
[----:B------:R-:W1:Y:S02]  /*2ae60*/  @!P0 SYNCS.PHASECHK.TRANS64 P0, [R3+URZ+0x38860], R0 ;  /* 0x03886000030085a7 */ /* 0x000e64000800007f */
[----:B-1----:R-:W-:Y:S05]  /*2ae70*/  @!P0 BRA `(.L_x_2065) ;  /* 0xfffffffc00ec8947 */ /* 0x002fea000383ffff */
[----:B------:R-:W-:Y:S05]  /*2ae80*/  BRA `(.L_x_2130) ;  /* 0xffffffcc004c7947 */ /* 0x000fea000383ffff */
.L_x_2066:
        /* <DEDUP_REMOVED lines=8> */
.L_x_2132:
[----:B------:R-:W-:Y:S05]  /*2af10*/  BSYNC B0 ;  /* 0x0000000000007941 */ /* 0x000fea0003800000 */
.L_x_2131:
[----:B------:R-:W-:Y:S01]  /*2af20*/  IMAD.MOV.U32 R13, RZ, RZ, R6 ;  /* 0x000000ffff0d7224 */ /* 0x000fe200078e0006 */
[----:B------:R-:W-:Y:S01]  /*2af30*/  LOP3.LUT R4, R17, 0x1, RZ, 0xc0, !PT ;  /* 0x0000000111047812 */ /* 0x000fe200078ec0ff */
[----:B------:R-:W-:Y:S01]  /*2af40*/  IMAD.MOV.U32 R12, RZ, RZ, RZ ;  /* 0x000000ffff0c7224 */ /* 0x000fe200078e00ff */
[----:B------:R-:W-:Y:S01]  /*2af50*/  LEA R7, R23, UR45, 0x1 ;  /* 0x0000002d17077c11 */ /* 0x000fe2000f8e08ff */
[----:B------:R-:W-:Y:S01]  /*2af60*/  IMAD.MOV.U32 R11, RZ, RZ, 0x181f ;  /* 0x0000181fff0b7424 */ /* 0x000fe200078e00ff */
[----:B------:R-:W-:Y:S01]  /*2af70*/  ISETP.NE.U32.AND P1, PT, R4, 0x1, PT ;  /* 0x000000010400780c */ /* 0x000fe20003f25070 */
[----:B------:R-:W-:Y:S01]  /*2af80*/  IMAD.MOV.U32 R15, RZ, RZ, -0x1 ;  /* 0xffffffffff0f7424 */ /* 0x000fe200078e00ff */
[C---:B------:R-:W-:Y:S01]  /*2af90*/  LOP3.LUT P5, RZ, R17.reuse, 0x2, RZ, 0xc0, !PT ;  /* 0x0000000211ff7812 */ /* 0x040fe200078ac0ff */
[----:B------:R-:W-:Y:S01]  /*2afa0*/  IMAD.MOV.U32 R3, RZ, RZ, R14 ;  /* 0x000000ffff037224 */ /* 0x000fe200078e000e */
[----:B------:R-:W-:Y:S01]  /*2afb0*/  LOP3.LUT P4, RZ, R17, 0x4, RZ, 0xc0, !PT ;  /* 0x0000000411ff7812 */ /* 0x000fe2000788c0ff */
[----:B------:R-:W-:-:S12]  /*2afc0*/  IMAD.SHL.U32 R0, R22, 0x2, RZ ;  /* 0x0000000216007824 */ /* 0x000fd800078e00ff */
[----:B------:R-:W-:Y:S05]  /*2afd0*/  WARPSYNC.COLLECTIVE R15, `(.L_x_2133) ;  /* 0x000000000f087348 */ /* 0x000fea0003c00000 */
[----:B------:R0:W1:Y:S02]  /*2afe0*/  SHFL.IDX P6, R14, R13, R12, R11 ;  /* 0x0000000c0d0e7389 */ /* 0x00006400000c000b */
[----:B01----:R-:W-:Y:S01]  /*2aff0*/  ENDCOLLECTIVE ;  /* 0x000000000000791b */ /* 0x003fe20003800000 */
.L_x_2133:
[C---:B------:R-:W-:Y:S02]  /*2b000*/  LOP3.LUT P3, RZ, R17.reuse, 0x8, RZ, 0xc0, !PT ;  /* 0x0000000811ff7812 */ /* 0x040fe4000786c0ff */
[C---:B------:R-:W-:Y:S02]  /*2b010*/  LOP3.LUT P2, RZ, R17.reuse, 0x10, RZ, 0xc0, !PT ;  /* 0x0000001011ff7812 */ /* 0x040fe4000784c0ff */
[----:B------:R-:W-:Y:S02]  /*2b020*/  LOP3.LUT R16, R16, 0xffffffbf, RZ, 0xc0, !PT ;  /* 0xffffffbf10107812 */ /* 0x000fe400078ec0ff */
[----:B------:R-:W-:Y:S02]  /*2b030*/  PRMT R4, R17, 0x8880, RZ ;  /* 0x0000888011047816 */ /* 0x000fe400000000ff */
[----:B------:R-:W-:-:S04]  /*2b040*/  @P1 LOP3.LUT R16, R16, 0x40, RZ, 0xfc, !PT ;  /* 0x0000004010101812 */ /* 0x000fc800078efcff */
[----:B------:R-:W-:Y:S01]  /*2b050*/  LOP3.LUT R16, R16, 0xffffff7f, RZ, 0xc0, !PT ;  /* 0xffffff7f10107812 */ /* 0x000fe200078ec0ff */
[----:B------:R-:W-:Y:S02]  /*2b060*/  IMAD.MOV.U32 R13, RZ, RZ, R8 ;  /* 0x000000ffff0d7224 */ /* 0x000fe400078e0008 */
        /* <DEDUP_REMOVED lines=30> */
.L_x_2134:
[----:B------:R-:W-:Y:S02]  /*2b250*/  IMAD.MOV.U32 R13, RZ, RZ, R6 ;  /* 0x000000ffff0d7224 */ /* 0x000fe400078e0006 */
[----:B------:R-:W-:-:S07]  /*2b260*/  IMAD.MOV.U32 R5, RZ, RZ, R14 ;  /* 0x000000ffff057224 */ /* 0x000fce00078e000e */
[----:B------:R-:W-:Y:S05]  /*2b270*/  WARPSYNC.COLLECTIVE R15, `(.L_x_2135) ;  /* 0x000000000f087348 */ /* 0x000fea0003c00000 */
[----:B------:R0:W1:Y:S02]  /*2b280*/  SHFL.IDX P6, R14, R13, R12, R11 ;  /* 0x0000000c0d0e7389 */ /* 0x00006400000c000b */
[----:B01----:R-:W-:Y:S01]  /*2b290*/  ENDCOLLECTIVE ;  /* 0x000000000000791b */ /* 0x003fe20003800000 */
.L_x_2135:
        /* <DEDUP_REMOVED lines=28> */
.L_x_2136:
[----:B------:R-:W-:Y:S02]  /*2b460*/  IMAD.MOV.U32 R13, RZ, RZ, R6 ;  /* 0x000000ffff0d7224 */ /* 0x000fe400078e0006 */
[----:B------:R-:W-:-:S07]  /*2b470*/  IMAD.MOV.U32 R9, RZ, RZ, R14 ;  /* 0x000000ffff097224 */ /* 0x000fce00078e000e */
[----:B------:R-:W-:Y:S05]  /*2b480*/  WARPSYNC.COLLECTIVE R15, `(.L_x_2137) ;  /* 0x000000000f087348 */ /* 0x000fea0003c00000 */
[----:B------:R0:W1:Y:S02]  /*2b490*/  SHFL.IDX P6, R14, R13, R12, R11 ;  /* 0x0000000c0d0e7389 */ /* 0x00006400000c000b */
[----:B01----:R-:W-:Y:S01]  /*2b4a0*/  ENDCOLLECTIVE ;  /* 0x000000000000791b */ /* 0x003fe20003800000 */
.L_x_2137:
        /* <DEDUP_REMOVED lines=28> */
.L_x_2138:
[----:B------:R-:W-:Y:S02]  /*2b670*/  IMAD.MOV.U32 R13, RZ, RZ, R6 ;  /* 0x000000ffff0d7224 */ /* 0x000fe400078e0006 */
[----:B------:R-:W-:-:S07]  /*2b680*/  IMAD.MOV.U32 R8, RZ, RZ, R14 ;  /* 0x000000ffff087224 */ /* 0x000fce00078e000e */
[----:B------:R-:W-:Y:S05]  /*2b690*/  WARPSYNC.COLLECTIVE R15, `(.L_x_2139) ;  /* 0x000000000f087348 */ /* 0x000fea0003c00000 */
[----:B------:R0:W1:Y:S02]  /*2b6a0*/  SHFL.IDX P6, R14, R13, R12, R11 ;  /* 0x0000000c0d0e7389 */ /* 0x00006400000c000b */
[----:B01----:R-:W-:Y:S01]  /*2b6b0*/  ENDCOLLECTIVE ;  /* 0x000000000000791b */ /* 0x003fe20003800000 */
.L_x_2139:
[----:B------:R-:W-:Y:S05]  /*2b6c0*/  BRA `(.L_x_2140) ;  /* 0xffffffc800e07947 */ /* 0x000fea000383ffff */
.L_x_2073:
[----:B-1----:R1:W2:Y:S02]  /*2b6d0*/  SYNCS.PHASECHK.TRANS64.TRYWAIT P0, [R10+URZ+0x38840], R20 ;  /* 0x038840140a0075a7 */ /* 0x0022a4000800017f */
[----:B--2---:R-:W-:Y:S05]  /*2b6e0*/  @!P0 NANOSLEEP.SYNCS 0x989680 ;  /* 0x009896800000895d */ /* 0x004fea0003900000 */
[----:B------:R-:W2:Y:S02]  /*2b6f0*/  @!P0 SYNCS.PHASECHK.TRANS64 P0, [R10+URZ+0x38840], R20 ;  /* 0x038840140a0085a7 */ /* 0x000ea4000800007f */
[----:B--2---:R-:W-:Y:S05]  /*2b700*/  @!P0 BRA `(.L_x_2073) ;  /* 0xfffffffc00f08947 */ /* 0x004fea000383ffff */
[----:B------:R-:W-:Y:S05]  /*2b710*/  BRA `(.L_x_2141) ;  /* 0xffffffd000387947 */ /* 0x000fea000383ffff */
.L_x_2074:
[----:B------:R-:W-:Y:S01]  /*2b720*/  BSSY B1, `(.L_x_2142) ;  /* 0x0000008000017945 */ /* 0x000fe20003800000 */
[----:B------:R-:W-:Y:S02]  /*2b730*/  IMAD.MOV.U32 R13, RZ, RZ, R29 ;  /* 0x000000ffff0d7224 */ /* 0x000fe400078e001d */
[----:B------:R-:W-:Y:S02]  /*2b740*/  IMAD.MOV.U32 R12, RZ, RZ, RZ ;  /* 0x000000ffff0c7224 */ /* 0x000fe400078e00ff */
[----:B------:R-:W-:Y:S02]  /*2b750*/  IMAD.MOV.U32 R11, RZ, RZ, 0x181f ;  /* 0x0000181fff0b7424 */ /* 0x000fe400078e00ff */
[----:B------:R-:W-:-:S07]  /*2b760*/  IMAD.MOV.U32 R15, RZ, RZ, -0x1 ;  /* 0xffffffffff0f7424 */ /* 0x000fce00078e00ff */
[----:B-1----:R-:W-:Y:S05]  /*2b770*/  WARPSYNC.COLLECTIVE R15, `(.L_x_2143) ;  /* 0x000000000f087348 */ /* 0x002fea0003c00000 */
[----:B------:R0:W2:Y:S02]  /*2b780*/  SHFL.IDX P6, R14, R13, R12, R11 ;  /* 0x0000000c0d0e7389 */ /* 0x0000a400000c000b */
[----:B012---:R-:W-:Y:S01]  /*2b790*/  ENDCOLLECTIVE ;  /* 0x000000000000791b */ /* 0x007fe20003800000 */
.L_x_2143:
[----:B------:R-:W-:Y:S05]  /*2b7a0*/  BSYNC B1 ;  /* 0x0000000000017941 */ /* 0x000fea0003800000 */
.L_x_2142:
        /* <DEDUP_REMOVED lines=9> */
.L_x_2144:
[----:B------:R-:W-:Y:S02]  /*2b840*/  IMAD.MOV.U32 R13, RZ, RZ, R29 ;  /* 0x000000ffff0d7224 */ /* 0x000fe400078e001d */
[----:B------:R-:W-:Y:S01]  /*2b850*/  IMAD.MOV.U32 R12, RZ, RZ, 0x1 ;  /* 0x00000001ff0c7424 */ /* 0x000fe200078e00ff */
[----:B------:R-:W-:-:S13]  /*2b860*/  IADD3 R2, P0, R14, R0, RZ ;  /* 0x000000000e027210 */ /* 0x000fda0007f1e0ff */
[----:B------:R-:W-:Y:S05]  /*2b870*/  WARPSYNC.COLLECTIVE R15, `(.L_x_2145) ;  /* 0x000000000f087348 */ /* 0x000fea0003c00000 */
[----:B------:R0:W1:Y:S02]  /*2b880*/  SHFL.IDX P6, R14, R13, R12, R11 ;  /* 0x0000000c0d0e7389 */ /* 0x00006400000c000b */
[----:B01----:R-:W-:Y:S01]  /*2b890*/  ENDCOLLECTIVE ;  /* 0x000000000000791b */ /* 0x003fe20003800000 */
.L_x_2145:
        /* <DEDUP_REMOVED lines=10> */
.L_x_2146:
[----:B------:R-:W-:Y:S02]  /*2b940*/  IMAD.MOV.U32 R13, RZ, RZ, R29 ;  /* 0x000000ffff0d7224 */ /* 0x000fe400078e001d */
[----:B------:R-:W-:Y:S01]  /*2b950*/  IMAD.MOV.U32 R12, RZ, RZ, 0x2 ;  /* 0x00000002ff0c7424 */ /* 0x000fe200078e00ff */
[----:B------:R-:W-:-:S13]  /*2b960*/  IADD3 R2, P0, R14, R0, RZ ;  /* 0x000000000e027210 */ /* 0x000fda0007f1e0ff */
[----:B------:R-:W-:Y:S05]  /*2b970*/  WARPSYNC.COLLECTIVE R15, `(.L_x_2147) ;  /* 0x000000000f087348 */ /* 0x000fea0003c00000 */
[----:B------:R0:W1:Y:S02]  /*2b980*/  SHFL.IDX P6, R14, R13, R12, R11 ;  /* 0x0000000c0d0e7389 */ /* 0x00006400000c000b */
[----:B01----:R-:W-:Y:S01]  /*2b990*/  ENDCOLLECTIVE ;  /* 0x000000000000791b */ /* 0x003fe20003800000 */
.L_x_2147:
        /* <DEDUP_REMOVED lines=10> */
.L_x_2148:
[----:B------:R-:W-:Y:S02]  /*2ba40*/  IMAD.MOV.U32 R13, RZ, RZ, R29 ;  /* 0x000000ffff0d7224 */ /* 0x000fe400078e001d */
[----:B------:R-:W-:Y:S01]  /*2ba50*/  IMAD.MOV.U32 R12, RZ, RZ, 0x3 ;  /* 0x00000003ff0c7424 */ /* 0x000fe200078e00ff */
[----:B------:R-:W-:-:S13]  /*2ba60*/  IADD3 R2, P0, R14, R0, RZ ;  /* 0x000000000e027210 */ /* 0x000fda0007f1e0ff */
[----:B------:R-:W-:Y:S05]  /*2ba70*/  WARPSYNC.COLLECTIVE R15, `(.L_x_2149) ;  /* 0x000000000f087348 */ /* 0x000fea0003c00000 */
[----:B------:R0:W1:Y:S02]  /*2ba80*/  SHFL.IDX P6, R14, R13, R12, R11 ;  /* 0x0000000c0d0e7389 */ /* 0x00006400000c000b */
[----:B01----:R-:W-:Y:S01]  /*2ba90*/  ENDCOLLECTIVE ;  /* 0x000000000000791b */ /* 0x003fe20003800000 */
.L_x_2149:
        /* <DEDUP_REMOVED lines=10> */
.L_x_2150:
[----:B------:R-:W-:Y:S05]  /*2bb40*/  BRA `(.L_x_2151) ;  /* 0xffffffcc00ec7947 */ /* 0x000fea000383ffff */
.L_x_2079:
[----:B---3--:R3:W4:Y:S02]  /*2bb50*/  SYNCS.PHASECHK.TRANS64.TRYWAIT P0, [R10+URZ+0x38860], R20 ;  /* 0x038860140a0075a7 */ /* 0x008724000800017f */
[----:B----4-:R-:W-:Y:S05]  /*2bb60*/  @!P0 NANOSLEEP.SYNCS 0x989680 ;  /* 0x009896800000895d */ /* 0x010fea0003900000 */
[----:B------:R-:W4:Y:S02]  /*2bb70*/  @!P0 SYNCS.PHASECHK.TRANS64 P0, [R10+URZ+0x38860], R20 ;  /* 0x038860140a0085a7 */ /* 0x000f24000800007f */
[----:B----4-:R-:W-:Y:S05]  /*2bb80*/  @!P0 BRA `(.L_x_2079) ;  /* 0xfffffffc00f08947 */ /* 0x010fea000383ffff */
[----:B------:R-:W-:Y:S05]  /*2bb90*/  BRA `(.L_x_2152) ;  /* 0xffffffd000387947 */ /* 0x000fea000383ffff */
.L_x_2080:
        /* <DEDUP_REMOVED lines=8> */
.L_x_2154:
[----:B------:R-:W-:Y:S05]  /*2bc20*/  BSYNC B1 ;  /* 0x0000000000017941 */ /* 0x000fea0003800000 */
.L_x_2153:
[----:B------:R-:W-:Y:S01]  /*2bc30*/  IMAD.MOV.U32 R13, RZ, RZ, R18 ;  /* 0x000000ffff0d7224 */ /* 0x000fe200078e0012 */
[----:B------:R-:W-:Y:S01]  /*2bc40*/  LEA R17, R17, UR45, 0x1 ;  /* 0x0000002d11117c11 */ /* 0x000fe2000f8e08ff */
[----:B------:R-:W-:Y:S01]  /*2bc50*/  IMAD.MOV.U32 R12, RZ, RZ, RZ ;  /* 0x000000ffff0c7224 */ /* 0x000fe200078e00ff */
[C---:B------:R-:W-:Y:S01]  /*2bc60*/  LOP3.LUT P2, RZ, R16.reuse, 0x20, RZ, 0xc0, !PT ;  /* 0x0000002010ff7812 */ /* 0x040fe2000784c0ff */
[----:B------:R-:W-:Y:S01]  /*2bc70*/  IMAD.MOV.U32 R11, RZ, RZ, 0x181f ;  /* 0x0000181fff0b7424 */ /* 0x000fe200078e00ff */
[----:B------:R-:W-:Y:S01]  /*2bc80*/  LOP3.LUT P1, RZ, R16, 0x10, RZ, 0xc0, !PT ;  /* 0x0000001010ff7812 */ /* 0x000fe2000782c0ff */
[----:B------:R-:W-:Y:S01]  /*2bc90*/  IMAD.MOV.U32 R15, RZ, RZ, -0x1 ;  /* 0xffffffffff0f7424 */ /* 0x000fe200078e00ff */
[----:B------:R-:W-:Y:S01]  /*2bca0*/  P2R R4, PR, RZ, 0x20 ;  /* 0x00000020ff047803 */ /* 0x000fe20000000000 */
[----:B------:R-:W-:-:S10]  /*2bcb0*/  IMAD.MOV.U32 R3, RZ, RZ, R14 ;  /* 0x000000ffff037224 */ /* 0x000fd400078e000e */
[----:B------:R-:W-:Y:S05]  /*2bcc0*/  WARPSYNC.COLLECTIVE R15, `(.L_x_2155) ;  /* 0x000000000f087348 */ /* 0x000fea0003c00000 */
[----:B------:R0:W1:Y:S02]  /*2bcd0*/  SHFL.IDX P6, R14, R13, R12, R11 ;  /* 0x0000000c0d0e7389 */ /* 0x00006400000c000b */
[----:B01----:R-:W-:Y:S01]  /*2bce0*/  ENDCOLLECTIVE ;  /* 0x000000000000791b */ /* 0x003fe20003800000 */
.L_x_2155:
        /* <DEDUP_REMOVED lines=13> */
.L_x_2156:
        /* <DEDUP_REMOVED lines=16> */
.L_x_2157:
        /* <DEDUP_REMOVED lines=18> */
.L_x_2158:
        /* <DEDUP_REMOVED lines=14> */
.L_x_2159:
        /* <DEDUP_REMOVED lines=17> */
.L_x_2160:
        /* <DEDUP_REMOVED lines=13> */
.L_x_2161:
[----:B------:R-:W-:Y:S05]  /*2c2a0*/  BRA `(.L_x_2162) ;  /* 0xffffffcc00ac7947 */ /* 0x000fea000383ffff */
.L_x_2085:
[----:B0-----:R0:W1:Y:S02]  /*2c2b0*/  SYNCS.PHASECHK.TRANS64.TRYWAIT P0, [R5+URZ+0x38820], R4 ;  /* 0x03882004050075a7 */ /* 0x001064000800017f */
[----:B-1----:R-:W-:Y:S05]  /*2c2c0*/  @!P0 NANOSLEEP.SYNCS 0x989680 ;  /* 0x009896800000895d */ /* 0x002fea0003900000 */
[----:B------:R-:W1:Y:S02]  /*2c2d0*/  @!P0 SYNCS.PHASECHK.TRANS64 P0, [R5+URZ+0x38820], R4 ;  /* 0x03882004050085a7 */ /* 0x000e64000800007f */
[----:B-1----:R-:W-:Y:S05]  /*2c2e0*/  @!P0 BRA `(.L_x_2085) ;  /* 0xfffffffc00f08947 */ /* 0x002fea000383ffff */
[----:B------:R-:W-:Y:S05]  /*2c2f0*/  BRA `(.L_x_2163) ;  /* 0xffffffd000587947 */ /* 0x000fea000383ffff */
.L_x_2086:
        /* <DEDUP_REMOVED lines=11> */
.L_x_2165:
[----:B------:R-:W-:Y:S05]  /*2c3b0*/  BSYNC B0 ;  /* 0x0000000000007941 */ /* 0x000fea0003800000 */
.L_x_2164:
[----:B------:R-:W-:Y:S05]  /*2c3c0*/  BRA `(.L_x_2166) ;  /* 0xffffffd000407947 */ /* 0x000fea000383ffff */
.L_x_2087:
[----:B------:R-:W-:Y:S01]  /*2c3d0*/  BSSY B0, `(.L_x_2167) ;  /* 0x0000006000007945 */ /* 0x000fe20003800000 */
[----:B------:R-:W-:-:S07]  /*2c3e0*/  IMAD.MOV.U32 R15, RZ, RZ, -0x1 ;  /* 0xffffffffff0f7424 */ /* 0x000fce00078e00ff */
[----:B012--5:R-:W-:Y:S05]  /*2c3f0*/  WARPSYNC.COLLECTIVE R15, `(.L_x_2168) ;  /* 0x000000000f0c7348 */ /* 0x027fea0003c00000 */
[----:B------:R-:W-:Y:S02]  /*2c400*/  ELECT P6, UR62, PT ;  /* 0x00000000003e782f */ /* 0x000fe400038c0000 */
[----:B------:R-:W-:Y:S01]  /*2c410*/  MOV R14, UR62 ;  /* 0x0000003e000e7c02 */ /* 0x000fe20008000f00 */
[----:B012--5:R-:W-:Y:S10]  /*2c420*/  ENDCOLLECTIVE ;  /* 0x000000000000791b */ /* 0x027ff40003800000 */
.L_x_2168:
[----:B------:R-:W-:Y:S05]  /*2c430*/  BSYNC B0 ;  /* 0x0000000000007941 */ /* 0x000fea0003800000 */
.L_x_2167:
[----:B------:R-:W-:Y:S05]  /*2c440*/  BRA `(.L_x_2169) ;  /* 0xffffffd000347947 */ /* 0x000fea000383ffff */
.L_x_2089:
[----:B-1----:R1:W3:Y:S02]  /*2c450*/  SYNCS.PHASECHK.TRANS64.TRYWAIT P1, [R3+URZ+0x38840], R2 ;  /* 0x03884002030075a7 */ /* 0x0022e4000802017f */
[----:B---3--:R-:W-:Y:S05]  /*2c460*/  @!P1 NANOSLEEP.SYNCS 0x989680 ;  /* 0x009896800000995d */ /* 0x008fea0003900000 */
[----:B------:R-:W3:Y:S02]  /*2c470*/  @!P1 SYNCS.PHASECHK.TRANS64 P1, [R3+URZ+0x38840], R2 ;  /* 0x03884002030095a7 */ /* 0x000ee4000802007f */
[----:B---3--:R-:W-:Y:S05]  /*2c480*/  @!P1 BRA `(.L_x_2089) ;  /* 0xfffffffc00f09947 */ /* 0x008fea000383ffff */
[----:B------:R-:W-:Y:S05]  /*2c490*/  BRA `(.L_x_2170) ;  /* 0xffffffd000547947 */ /* 0x000fea000383ffff */
.L_x_2091:
[----:B0-----:R0:W3:Y:S02]  /*2c4a0*/  SYNCS.PHASECHK.TRANS64.TRYWAIT P1, [R5+URZ+0x38840], R0 ;  /* 0x03884000050075a7 */ /* 0x0010e4000802017f */
[----:B---3--:R-:W-:Y:S05]  /*2c4b0*/  @!P1 NANOSLEEP.SYNCS 0x989680 ;  /* 0x009896800000995d */ /* 0x008fea0003900000 */
[----:B------:R-:W3:Y:S02]  /*2c4c0*/  @!P1 SYNCS.PHASECHK.TRANS64 P1, [R5+URZ+0x38840], R0 ;  /* 0x03884000050095a7 */ /* 0x000ee4000802007f */
[----:B---3--:R-:W-:Y:S05]  /*2c4d0*/  @!P1 BRA `(.L_x_2091) ;  /* 0xfffffffc00f09947 */ /* 0x008fea000383ffff */
[----:B------:R-:W-:Y:S05]  /*2c4e0*/  BRA `(.L_x_2171) ;  /* 0xffffffd000607947 */ /* 0x000fea000383ffff */
.L_x_2093:
[----:B---3--:R3:W4:Y:S02]  /*2c4f0*/  SYNCS.PHASECHK.TRANS64.TRYWAIT P1, [R3+URZ+0x38860], R2 ;  /* 0x03886002030075a7 */ /* 0x008724000802017f */
[----:B----4-:R-:W-:Y:S05]  /*2c500*/  @!P1 NANOSLEEP.SYNCS 0x989680 ;  /* 0x009896800000995d */ /* 0x010fea0003900000 */
[----:B------:R-:W4:Y:S02]  /*2c510*/  @!P1 SYNCS.PHASECHK.TRANS64 P1, [R3+URZ+0x38860], R2 ;  /* 0x03886002030095a7 */ /* 0x000f24000802007f */
[----:B----4-:R-:W-:Y:S05]  /*2c520*/  @!P1 BRA `(.L_x_2093) ;  /* 0xfffffffc00f09947 */ /* 0x010fea000383ffff */
[----:B------:R-:W-:Y:S05]  /*2c530*/  BRA `(.L_x_2172) ;  /* 0xffffffd0005c7947 */ /* 0x000fea000383ffff */
        .type           $_ZN7cutlass13device_kernelIN5flash11enable_sm90INS1_16FlashAttnFwdSm90INS1_25CollectiveMainloopFwdSm90ILi2EN4cute5tupleIJNS5_1CILi1EEES8_S8_EEENS6_IJNS7_ILi64EEESA_SA_EEELi512ENS_10bfloat16_tEfNS_4arch4Sm90ELb0ELb1ELb1ELb0ELb1ELb0ELb1ELb0ELb0ELb1ELb1ELb0EEENS1_21CollectiveEpilogueFwdINS6_IJSA_NS7_ILi512EEESA_EEES9_SC_SE_Li256ELb0ELb1ELb1ELb0EEENS1_19SingleTileSchedulerILb0ELb1ELb1ELi64EEEEEEEEEvNT_6ParamsE$_ZZN5flash25CollectiveMainloopFwdSm90ILi2EN4cute5tupleIJNS1_1CILi1EEES4_S4_EEENS2_IJNS3_ILi64EEES6_S6_EEELi512EN7cutlass10bfloat16_tEfNS8_4arch4Sm90ELb0ELb1ELb1ELb0ELb1ELb0ELb1ELb0ELb0ELb1ELb1ELb0EE3mmaINS_16FlashAttnFwdSm90ISC_NS_21CollectiveEpilogueFwdINS2_IJS6_NS3_ILi512EEES6_EEES5_S9_SB_Li256ELb0ELb1ELb1ELb0EEENS_19SingleTileSchedulerILb0ELb1ELb1ELi64EEEE13SharedStorageENS1_6TensorINS1_11ArrayEngineIfLm128EEENS1_6LayoutINS2_IJNS2_IJNS3_ILi2EEESR_NS3_ILi32EEEEEES4_S4_EEENS2_IJNS2_IJS4_SR_NS3_ILi4EEEEEENS3_ILi0EEESX_EEEEEEENS_7SoftmaxILi2ELi0EEEEEbRKNSC_6ParamsENS8_13PipelineAsyncILi2EEES17_RNS8_13PipelineStateILj2EEERT0_RT1_iRiRKNS_16SeqlenInfoQKNewKILb0ELb0EEENS2_IJiiiiEEERT_ENKUliT_T0_T1_E_clIZSD_ISM_S10_S12_EbS15_S17_S17_S1A_S1C_S1E_iS1F_S1J_S1K_S1M_EUlRS1N_iE1_NS3_ILb0EEENS3_ILb1EEEEEDaiS1N_S1O_S1P_,@function
        .size           $_ZN7cutlass13device_kernelIN5flash11enable_sm90INS1_16FlashAttnFwdSm90INS1_25CollectiveMainloopFwdSm90ILi2EN4cute5tupleIJNS5_1CILi1EEES8_S8_EEENS6_IJNS7_ILi64EEESA_SA_EEELi512ENS_10bfloat16_tEfNS_4arch4Sm90ELb0ELb1ELb1ELb0ELb1ELb0ELb1ELb0ELb0ELb1ELb1ELb0EEENS1_21CollectiveEpilogueFwdINS6_IJSA_NS7_ILi512EEESA_EEES9_SC_SE_Li256ELb0ELb1ELb1ELb0EEENS1_19SingleTileSchedulerILb0ELb1ELb1ELi64EEEEEEEEEvNT_6ParamsE$_ZZN5flash25CollectiveMainloopFwdSm90ILi2EN4cute5tupleIJNS1_1CILi1EEES4_S4_EEENS2_IJNS3_ILi64EEES6_S6_EEELi512EN7cutlass10bfloat16_tEfNS8_4arch4Sm90ELb0ELb1ELb1ELb0ELb1ELb0ELb1ELb0ELb0ELb1ELb1ELb0EE3mmaINS_16FlashAttnFwdSm90ISC_NS_21CollectiveEpilogueFwdINS2_IJS6_NS3_ILi512EEES6_EEES5_S9_SB_Li256ELb0ELb1ELb1ELb0EEENS_19SingleTileSchedulerILb0ELb1ELb1ELi64EEEE13SharedStorageENS1_6TensorINS1_11ArrayEngineIfLm128EEENS1_6LayoutINS2_IJNS2_IJNS3_ILi2EEESR_NS3_ILi32EEEEEES4_S4_EEENS2_IJNS2_IJS4_SR_NS3_ILi4EEEEEENS3_ILi0EEESX_EEEEEEENS_7SoftmaxILi2ELi0EEEEEbRKNSC_6ParamsENS8_13PipelineAsyncILi2EEES17_RNS8_13PipelineStateILj2EEERT0_RT1_iRiRKNS_16SeqlenInfoQKNewKILb0ELb0EEENS2_IJiiiiEEERT_ENKUliT_T0_T1_E_clIZSD_ISM_S10_S12_EbS15_S17_S17_S1A_S1C_S1E_iS1F_S1J_S1K_S1M_EUlRS1N_iE1_NS3_ILb0EEENS3_ILb1EEEEEDaiS1N_S1O_S1P_,(.L_x_5834 - $_ZN7cutlass13device_kernelIN5flash11enable_sm90INS1_16FlashAttnFwdSm90INS1_25CollectiveMainloopFwdSm90ILi2EN4cute5tupleIJNS5_1CILi1EEES8_S8_EEENS6_IJNS7_ILi64EEESA_SA_EEELi512ENS_10bfloat16_tEfNS_4arch4Sm90ELb0ELb1ELb1ELb0ELb1ELb0ELb1ELb0ELb0ELb1ELb1ELb0EEENS1_21CollectiveEpilogueFwdINS6_IJSA_NS7_ILi512EEESA_EEES9_SC_SE_Li256ELb0ELb1ELb1ELb0EEENS1_19SingleTileSchedulerILb0ELb1ELb1ELi64EEEEEEEEEvNT_6ParamsE$_ZZN5flash25CollectiveMainloopFwdSm90ILi2EN4cute5tupleIJNS1_1CILi1EEES4_S4_EEENS2_IJNS3_ILi64EEES6_S6_EEELi512EN7cutlass10bfloat16_tEfNS8_4arch4Sm90ELb0ELb1ELb1ELb0ELb1ELb0ELb1ELb0ELb0ELb1ELb1ELb0EE3mmaINS_16FlashAttnFwdSm90ISC_NS_21CollectiveEpilogueFwdINS2_IJS6_NS3_ILi512EEES6_EEES5_S9_SB_Li256ELb0ELb1ELb1ELb0EEENS_19SingleTileSchedulerILb0ELb1ELb1ELi64EEEE13SharedStorageENS1_6TensorINS1_11ArrayEngineIfLm128EEENS1_6LayoutINS2_IJNS2_IJNS3_ILi2EEESR_NS3_ILi32EEEEEES4_S4_EEENS2_IJNS2_IJS4_SR_NS3_ILi4EEEEEENS3_ILi0EEESX_EEEEEEENS_7SoftmaxILi2ELi0EEEEEbRKNSC_6ParamsENS8_13PipelineAsyncILi2EEES17_RNS8_13PipelineStateILj2EEERT0_RT1_iRiRKNS_16SeqlenInfoQKNewKILb0ELb0EEENS2_IJiiiiEEERT_ENKUliT_T0_T1_E_clIZSD_ISM_S10_S12_EbS15_S17_S17_S1A_S1C_S1E_iS1F_S1J_S1K_S1M_EUlRS1N_iE1_NS3_ILb0EEENS3_ILb1EEEEEDaiS1N_S1O_S1P_)
$_ZN7cutlass13device_kernelIN5flash11enable_sm90INS1_16FlashAttnFwdSm90INS1_25CollectiveMainloopFwdSm90ILi2EN4cute5tupleIJNS5_1CILi1EEES8_S8_EEENS6_IJNS7_ILi64EEESA_SA_EEELi512ENS_10bfloat16_tEfNS_4arch4Sm90ELb0ELb1ELb1ELb0ELb1ELb0ELb1ELb0ELb0ELb1ELb1ELb0EEENS1_21CollectiveEpilogueFwdINS6_IJSA_NS7_ILi512EEESA_EEES9_SC_SE_Li256ELb0ELb1ELb1ELb0EEENS1_19SingleTileSchedulerILb0ELb1ELb1ELi64EEEEEEEEEvNT_6ParamsE$_ZZN5flash25CollectiveMainloopFwdSm90ILi2EN4cute5tupleIJNS1_1CILi1EEES4_S4_EEENS2_IJNS3_ILi64EEES6_S6_EEELi512EN7cutlass10bfloat16_tEfNS8_4arch4Sm90ELb0ELb1ELb1ELb0ELb1ELb0ELb1ELb0ELb0ELb1ELb1ELb0EE3mmaINS_16FlashAttnFwdSm90ISC_NS_21CollectiveEpilogueFwdINS2_IJS6_NS3_ILi512EEES6_EEES5_S9_SB_Li256ELb0ELb1ELb1ELb0EEENS_19SingleTileSchedulerILb0ELb1ELb1ELi64EEEE13SharedStorageENS1_6TensorINS1_11ArrayEngineIfLm128EEENS1_6LayoutINS2_IJNS2_IJNS3_ILi2EEESR_NS3_ILi32EEEEEES4_S4_EEENS2_IJNS2_IJS4_SR_NS3_ILi4EEEEEENS3_ILi0EEESX_EEEEEEENS_7SoftmaxILi2ELi0EEEEEbRKNSC_6ParamsENS8_13PipelineAsyncILi2EEES17_RNS8_13PipelineStateILj2EEERT0_RT1_iRiRKNS_16SeqlenInfoQKNewKILb0ELb0EEENS2_IJiiiiEEERT_ENKUliT_T0_T1_E_clIZSD_ISM_S10_S12_EbS15_S17_S17_S1A_S1C_S1E_iS1F_S1J_S1K_S1M_EUlRS1N_iE1_NS3_ILb0EEENS3_ILb1EEEEEDaiS1N_S1O_S1P_:
[----:B------:R-:W-:Y:S05]  /*2c540*/  YIELD ;  /* 0x0000000000007946 */ /* 0x000fea0003800000 */
[----:B------:R-:W-:Y:S02]  /*2c550*/  ULDC UR4, c[0x0][0x20] ;  /* 0x0000080000047ab9 */ /* 0x000fe40000000800 */
[----:B------:R-:W-:-:S05]  /*2c560*/  VIADD R7, R17, -UR4 ;  /* 0x8000000411077c36 */ /* 0x000fca0008000000 */
[----:B------:R-:W2:Y:S01]  /*2c570*/  LDL.64 R8, [R7] ;  /* 0x0000000007087983 */ /* 0x000ea20000100a00 */
[----:B------:R-:W0:Y:S02]  /*2c580*/  LDC.64 R4, c[0x0][0x208] ;  /* 0x00008200ff047b82 */ /* 0x000e240000000a00 */
[----:B0-----:R-:W-:Y:S02]  /*2c590*/  R2UR UR4, R4 ;  /* 0x00000000040472ca */ /* 0x001fe400000e0000 */
[----:B------:R-:W-:-:S13]  /*2c5a0*/  R2UR UR5, R5 ;  /* 0x00000000050572ca */ /* 0x000fda00000e0000 */
[----:B--2---:R-:W2:Y:S01]  /*2c5b0*/  LD.E R10, desc[UR4][R8.64] ;  /* 0x00000004080a7980 */ /* 0x004ea2000c101900 */
[----:B------:R-:W-:Y:S02]  /*2c5c0*/  R2UR UR4, R4 ;  /* 0x00000000040472ca */ /* 0x000fe400000e0000 */
[----:B------:R-:W-:-:S13]  /*2c5d0*/  R2UR UR5, R5 ;  /* 0x00000000050572ca */ /* 0x000fda00000e0000 */
[----:B------:R-:W3:Y:S01]  /*2c5e0*/  LD.E R12, desc[UR4][R8.64+0x8] ;  /* 0x00000804080c7980 */ /* 0x000ee2000c101900 */
[----:B--2---:R-:W-:-:S05]  /*2c5f0*/  VIADD R11, R10, 0x1 ;  /* 0x000000010a0b7836 */ /* 0x004fca0000000000 */
[----:B------:R-:W-:-:S13]  /*2c600*/  ISETP.NE.AND P0, PT, R11, 0x2, PT ;  /* 0x000000020b00780c */ /* 0x000fda0003f05270 */
[----:B------:R-:W-:Y:S02]  /*2c610*/  @!P0 R2UR UR6, R4 ;  /* 0x00000000040682ca */ /* 0x000fe400000e0000 */
[----:B------:R-:W-:-:S13]  /*2c620*/  @!P0 R2UR UR7, R5 ;  /* 0x00000000050782ca */ /* 0x000fda00000e0000 */
[----:B------:R-:W2:Y:S01]  /*2c630*/  @!P0 LD.E R13, desc[UR6][R8.64+0x4] ;  /* 0x00000406080d8980 */ /* 0x000ea2000c101900 */
[C---:B------:R-:W-:Y:S02]  /*2c640*/  R2UR UR4, R4.reuse ;  /* 0x00000000040472ca */ /* 0x040fe400000e0000 */
[C---:B------:R-:W-:Y:S02]  /*2c650*/  R2UR UR5, R5.reuse ;  /* 0x00000000050572ca */ /* 0x040fe400000e0000 */
[C---:B------:R-:W-:Y:S02]  /*2c660*/  R2UR UR6, R4.reuse ;  /* 0x00000000040672ca */ /* 0x040fe400000e0000 */
[C---:B------:R-:W-:Y:S02]  /*2c670*/  R2UR UR7, R5.reuse ;  /* 0x00000000050772ca */ /* 0x040fe400000e0000 */
[----:B------:R-:W-:Y:S02]  /*2c680*/  @!P0 R2UR UR8, R4 ;  /* 0x00000000040882ca */ /* 0x000fe400000e0000 */
[----:B------:R-:W-:-:S02]  /*2c690*/  @!P0 R2UR UR9, R5 ;  /* 0x00000000050982ca */ /* 0x000fc400000e0000 */
[----:B------:R-:W-:Y:S02]  /*2c6a0*/  @!P0 R2UR UR10, R4 ;  /* 0x00000000040a82ca */ /* 0x000fe400000e0000 */
[----:B------:R-:W-:Y:S01]  /*2c6b0*/  @!P0 R2UR UR11, R5 ;  /* 0x00000000050b82ca */ /* 0x000fe200000e0000 */
[----:B---3--:R-:W-:Y:S01]  /*2c6c0*/  VIADD R21, R12, 0x1 ;  /* 0x000000010c157836 */ /* 0x008fe20000000000 */
[----:B------:R-:W-:Y:S04]  /*2c6d0*/  ST.E desc[UR4][R8.64], R11 ;  /* 0x0000000b08007985 */ /* 0x000fe8000c101904 */
[----:B------:R-:W-:Y:S04]  /*2c6e0*/  ST.E desc[UR6][R8.64+0x8], R21 ;  /* 0x0000081508007985 */ /* 0x000fe8000c101906 */
[----:B------:R-:W-:Y:S01]  /*2c6f0*/  @!P0 ST.E desc[UR8][R8.64], RZ ;  /* 0x000000ff08008985 */ /* 0x000fe2000c101908 */
[----:B--2---:R-:W-:-:S05]  /*2c700*/  @!P0 LOP3.LUT R25, R13, 0x1, RZ, 0x3c, !PT ;  /* 0x000000010d198812 */ /* 0x004fca00078e3cff */
[----:B------:R0:W-:Y:S04]  /*2c710*/  @!P0 ST.E desc[UR10][R8.64+0x4], R25 ;  /* 0x0000041908008985 */ /* 0x0001e8000c10190a */
[----:B------:R-:W2:Y:S01]  /*2c720*/  LDL.64 R14, [R7+0x18] ;  /* 0x00001800070e7983 */ /* 0x000ea20000100a00 */
[----:B------:R-:W-:Y:S02]  /*2c730*/  R2UR UR4, R4 ;  /* 0x00000000040472ca */ /* 0x000fe400000e0000 */
[----:B------:R-:W-:Y:S01]  /*2c740*/  R2UR UR5, R5 ;  /* 0x00000000050572ca */ /* 0x000fe200000e0000 */
[----:B------:R-:W3:-:S12]  /*2c750*/  LDL.64 R12, [R7] ;  /* 0x00000000070c7983 */ /* 0x000ed80000100a00 */
[----:B--2---:R-:W2:Y:S01]  /*2c760*/  LD.E R20, desc[UR4][R14.64] ;  /* 0x000000040e147980 */ /* 0x004ea2000c101900 */
[C---:B------:R-:W-:Y:S02]  /*2c770*/  R2UR UR4, R4.reuse ;  /* 0x00000000040472ca */ /* 0x040fe400000e0000 */
[C---:B------:R-:W-:Y:S02]  /*2c780*/  R2UR UR5, R5.reuse ;  /* 0x00000000050572ca */ /* 0x040fe400000e0000 */
[----:B------:R-:W-:Y:S02]  /*2c790*/  R2UR UR6, R4 ;  /* 0x00000000040672ca */ /* 0x000fe400000e0000 */
[----:B------:R-:W-:Y:S01]  /*2c7a0*/  R2UR UR7, R5 ;  /* 0x00000000050772ca */ /* 0x000fe200000e0000 */
[----:B------:R-:W-:Y:S01]  /*2c7b0*/  BSSY B2, `(.L_x_2173) ;  /* 0x0000009000027945 */ /* 0x000fe20003800000 */
[----:B0-----:R-:W-:Y:S02]  /*2c7c0*/  IMAD.MOV.U32 R8, RZ, RZ, R16 ;  /* 0x000000ffff087224 */ /* 0x001fe400078e0010 */
[----:B------:R-:W-:-:S05]  /*2c7d0*/  IMAD.MOV.U32 R9, RZ, RZ, R2 ;  /* 0x000000ffff097224 */ /* 0x000fca00078e0002 */
[----:B---3--:R0:W5:Y:S04]  /*2c7e0*/  LD.E R24, desc[UR4][R12.64] ;  /* 0x000000040c187980 */ /* 0x008168000c101900 */
[----:B------:R0:W5:Y:S01]  /*2c7f0*/  LD.E R11, desc[UR6][R12.64+0x4] ;  /* 0x000004060c0b7980 */ /* 0x000162000c101900 */
[----:B--2---:R-:W-:-:S04]  /*2c800*/  LOP3.LUT R20, R20, 0x1, RZ, 0xfc, !PT ;  /* 0x0000000114147812 */ /* 0x004fc800078efcff */
[----:B------:R-:W-:-:S13]  /*2c810*/  ISETP.NE.AND P0, PT, R20, 0x3, PT ;  /* 0x000000031400780c */ /* 0x000fda0003f05270 */
[----:B0-----:R-:W-:Y:S05]  /*2c820*/  @!P0 BRA `(.L_x_2174) ;  /* 0x0000000000048947 */ /* 0x001fea0003800000 */
[----:B------:R-:W-:Y:S01]  /*2c830*/  BPT.TRAP 0x1 ;  /* 0x000000040000795c */ /* 0x000fe20000300000 */
.L_x_2174:
[----:B------:R-:W-:Y:S05]  /*2c840*/  BSYNC B2 ;  /* 0x0000000000027941 */ /* 0x000fea0003800000 */
.L_x_2173:
[----:B------:R-:W-:Y:S02]  /*2c850*/  R2UR UR4, R4 ;  /* 0x00000000040472ca */ /* 0x000fe400000e0000 */
[----:B------:R-:W-:-:S13]  /*2c860*/  R2UR UR5, R5 ;  /* 0x00000000050572ca */ /* 0x000fda00000e0000 */
[----:B------:R-:W2:Y:S01]  /*2c870*/  LD.E.64 R20, desc[UR4][R14.64+0x18] ;  /* 0x000018040e147980 */ /* 0x000ea2000c101b00 */
[----:B-----5:R-:W-:Y:S02]  /*2c880*/  SHF.L.U32 R25, R11, 0x1f, RZ ;  /* 0x0000001f0b197819 */ /* 0x020fe400000006ff */
[----:B--2---:R-:W-:-:S05]  /*2c890*/  MOV R21, R20 ;  /* 0x0000001400157202 */ /* 0x004fca0000000f00 */
[----:B------:R-:W-:-:S04]  /*2c8a0*/  IMAD R24, R24, 0x8, R21 ;  /* 0x0000000818187824 */ /* 0x000fc800078e0215 */
[----:B------:R0:W1:Y:S01]  /*2c8b0*/  SYNCS.PHASECHK.TRANS64.TRYWAIT P0, [R24+URZ], R25 ;  /* 0x00000019180075a7 */ /* 0x000062000800017f */
[----:B------:R-:W2:Y:S01]  /*2c8c0*/  LD.E R21, desc[UR4][R14.64] ;  /* 0x000000040e157980 */ /* 0x000ea2000c101900 */
[----:B------:R-:W-:Y:S02]  /*2c8d0*/  R2UR UR6, R4 ;  /* 0x00000000040672ca */ /* 0x000fe400000e0000 */
[----:B------:R-:W-:Y:S01]  /*2c8e0*/  R2UR UR7, R5 ;  /* 0x00000000050772ca */ /* 0x000fe200000e0000 */
[----:B------:R0:W5:Y:S01]  /*2c8f0*/  LD.E R11, desc[UR4][R12.64] ;  /* 0x000000040c0b7980 */ /* 0x000162000c101900 */
[----:B------:R-:W-:Y:S11]  /*2c900*/  BSSY B2, `(.L_x_2175) ;  /* 0x0000006000027945 */ /* 0x000ff60003800000 */
[----:B------:R0:W5:Y:S01]  /*2c910*/  LD.E R20, desc[UR6][R12.64+0x4] ;  /* 0x000004060c147980 */ /* 0x000162000c101900 */
[----:B--2---:R-:W-:-:S04]  /*2c920*/  LOP3.LUT R21, R21, 0x1, RZ, 0xfc, !PT ;  /* 0x0000000115157812 */ /* 0x004fc800078efcff */
[----:B------:R-:W-:-:S13]  /*2c930*/  ISETP.NE.AND P1, PT, R21, 0x3, PT ;  /* 0x000000031500780c */ /* 0x000fda0003f25270 */
[----:B01----:R-:W-:Y:S05]  /*2c940*/  @!P1 BRA `(.L_x_2176) ;  /* 0x0000000000049947 */ /* 0x003fea0003800000 */
[----:B------:R-:W-:Y:S01]  /*2c950*/  BPT.TRAP 0x1 ;  /* 0x000000040000795c */ /* 0x000fe20000300000 */
.L_x_2176:
[----:B------:R-:W-:Y:S05]  /*2c960*/  BSYNC B2 ;  /* 0x0000000000027941 */ /* 0x000fea0003800000 */
.L_x_2175:
[----:B------:R-:W-:Y:S04]  /*2c970*/  BSSY B2, `(.L_x_2177) ;  /* 0x000000a000027945 */ /* 0x000fe80003800000 */
[----:B------:R-:W-:Y:S05]  /*2c980*/  @P0 BRA `(.L_x_2178) ;  /* 0x0000000000200947 */ /* 0x000fea0003800000 */
[----:B------:R-:W-:Y:S02]  /*2c990*/  R2UR UR4, R4 ;  /* 0x00000000040472ca */ /* 0x000fe400000e0000 */
[----:B------:R-:W-:-:S13]  /*2c9a0*/  R2UR UR5, R5 ;  /* 0x00000000050572ca */ /* 0x000fda00000e0000 */
[----:B------:R-:W2:Y:S01]  /*2c9b0*/  LD.E.64 R14, desc[UR4][R14.64+0x18] ;  /* 0x000018040e0e7980 */ /* 0x000ea2000c101b00 */
[----:B-----5:R-:W-:Y:S02]  /*2c9c0*/  SHF.L.U32 R20, R20, 0x1f, RZ ;  /* 0x0000001f14147819 */ /* 0x020fe400000006ff */
[----:B--2---:R-:W-:-:S05]  /*2c9d0*/  MOV R12, R14 ;  /* 0x0000000e000c7202 */ /* 0x004fca0000000f00 */
[----:B------:R-:W-:-:S04]  /*2c9e0*/  IMAD R11, R11, 0x8, R12 ;  /* 0x000000080b0b7824 */ /* 0x000fc800078e020c */
[----:B------:R-:W0:Y:S02]  /*2c9f0*/  SYNCS.PHASECHK.TRANS64.TRYWAIT P0, [R11+URZ], R20 ;  /* 0x000000140b0075a7 */ /* 0x000e24000800017f */
[----:B0-----:R-:W-:Y:S05]  /*2ca00*/  @!P0 BRA `(.L_x_2179) ;  /* 0x0000011800348947 */ /* 0x001fea0003800000 */
.L_x_2178:
[----:B------:R-:W-:Y:S05]  /*2ca10*/  BSYNC B2 ;  /* 0x0000000000027941 */ /* 0x000fea0003800000 */
.L_x_2177:
[----:B0----5:R-:W2:Y:S04]  /*2ca20*/  LDL.64 R20, [R7] ;  /* 0x0000000007147983 */ /* 0x021ea80000100a00 */
[----:B------:R-:W3:Y:S01]  /*2ca30*/  LDL.64 R14, [R7+0x28] ;  /* 0x00002800070e7983 */ /* 0x000ee20000100a00 */
[C---:B------:R-:W-:Y:S02]  /*2ca40*/  R2UR UR6, R4.reuse ;  /* 0x00000000040672ca */ /* 0x040fe400000e0000 */
[C---:B------:R-:W-:Y:S01]  /*2ca50*/  R2UR UR7, R5.reuse ;  /* 0x00000000050772ca */ /* 0x040fe200000e0000 */
[----:B------:R-:W4:Y:S01]  /*2ca60*/  LDL.64 R12, [R7+0x20] ;  /* 0x00002000070c7983 */ /* 0x000f220000100a00 */
[C---:B------:R-:W-:Y:S02]  /*2ca70*/  R2UR UR4, R4.reuse ;  /* 0x00000000040472ca */ /* 0x040fe400000e0000 */
[----:B------:R-:W-:Y:S01]  /*2ca80*/  R2UR UR5, R5 ;  /* 0x00000000050572ca */ /* 0x000fe200000e0000 */
[----:B------:R-:W4:Y:S08]  /*2ca90*/  LDL.64 R56, [R7+0x8] ;  /* 0x0000080007387983 */ /* 0x000f300000100a00 */
[----:B--2---:R-:W2:Y:S04]  /*2caa0*/  LD.E R21, desc[UR6][R20.64] ;  /* 0x0000000614157980 */ /* 0x004ea8000c101900 */
[----:B---3--:R-:W2:Y:S01]  /*2cab0*/  LD.E.64 R58, desc[UR4][R14.64] ;  /* 0x000000040e3a7980 */ /* 0x008ea2000c101b00 */
[----:B------:R-:W-:Y:S05]  /*2cac0*/  WARPSYNC.ALL ;  /* 0x0000000000007948 */ /* 0x000fea0003800000 */
[----:B------:R-:W-:-:S02]  /*2cad0*/  R2UR UR4, R4 ;  /* 0x00000000040472ca */ /* 0x000fc400000e0000 */
[C---:B------:R-:W-:Y:S02]  /*2cae0*/  R2UR UR5, R5.reuse ;  /* 0x00000000050572ca */ /* 0x040fe400000e0000 */
[----:B------:R-:W-:Y:S02]  /*2caf0*/  R2UR UR6, R4 ;  /* 0x00000000040672ca */ /* 0x000fe400000e0000 */
[----:B------:R-:W-:-:S09]  /*2cb00*/  R2UR UR7, R5 ;  /* 0x00000000050772ca */ /* 0x000fd200000e0000 */
[----:B----4-:R0:W-:Y:S04]  /*2cb10*/  ST.E desc[UR4][R56.64], RZ ;  /* 0x000000ff38007985 */ /* 0x0101e8000c101904 */
[----:B------:R-:W3:Y:S01]  /*2cb20*/  LD.E.64 R14, desc[UR6][R12.64] ;  /* 0x000000060c0e7980 */ /* 0x000ee2000c101b00 */
[----:B--2---:R-:W-:Y:S01]  /*2cb30*/  IMAD R20, R21, 0x200, R58 ;  /* 0x0000020015147824 */ /* 0x004fe200078e023a */
[----:B------:R-:W-:Y:S01]  /*2cb40*/  WARPGROUP.ARRIVE ;  /* 0x00000000000079c5 */ /* 0x000fe20000000000 */
[----:B------:R-:W-:Y:S01]  /*2cb50*/  IMAD.MOV.U32 R21, RZ, RZ, R59 ;  /* 0x000000ffff157224 */ /* 0x000fe200078e003b */
[----:B------:R-:W-:Y:S01]  /*2cb60*/  R2UR UR8, R4 ;  /* 0x00000000040872ca */ /* 0x000fe200000e0000 */
[----:B------:R-:W-:Y:S01]  /*2cb70*/  IMAD.MOV.U32 R11, RZ, RZ, 0x1 ;  /* 0x00000001ff0b7424 */ /* 0x000fe200078e00ff */
[----:B------:R-:W-:-:S02]  /*2cb80*/  R2UR UR6, R20 ;  /* 0x00000000140672ca */ /* 0x000fc400000e0000 */
[----:B------:R-:W-:Y:S02]  /*2cb90*/  R2UR UR7, R21 ;  /* 0x00000000150772ca */ /* 0x000fe400000e0000 */
[C---:B------:R-:W-:Y:S02]  /*2cba0*/  R2UR UR9, R5.reuse ;  /* 0x00000000050972ca */ /* 0x040fe400000e0000 */
[----:B------:R-:W-:Y:S02]  /*2cbb0*/  R2UR UR10, R4 ;  /* 0x00000000040a72ca */ /* 0x000fe400000e0000 */
[----:B------:R-:W-:Y:S02]  /*2cbc0*/  R2UR UR11, R5 ;  /* 0x00000000050b72ca */ /* 0x000fe400000e0000 */
[----:B---3--:R-:W-:Y:S02]  /*2cbd0*/  R2UR UR4, R14 ;  /* 0x000000000e0472ca */ /* 0x008fe400000e0000 */
[----:B------:R-:W-:-:S13]  /*2cbe0*/  R2UR UR5, R15 ;  /* 0x000000000f0572ca */ /* 0x000fda00000e0000 */
[----:B------:R-:W-:Y:S03]  /*2cbf0*/  HGMMA.64x64x16.F32.BF16 R24, gdesc[UR4], RZ, !UPT, gsb0 ;  /* 0x00e00000041879f0 */ /* 0x000fe6000c0018ff */
[----:B------:R-:W-:Y:S02]  /*2cc00*/  WARPGROUP.DEPBAR.LE gsb0, 0x0 ;  /* 0x00008000000079c5 */ /* 0x000fe40000010000 */
[----:B------:R0:W-:Y:S04]  /*2cc10*/  ST.E desc[UR8][R56.64], R11 ;  /* 0x0000000b38007985 */ /* 0x0001e8000c101908 */
[----:B------:R-:W2:Y:S01]  /*2cc20*/  LD.E.64 R14, desc[UR10][R12.64] ;  /* 0x0000000a0c0e7980 */ /* 0x000ea2000c101b00 */
[----:B------:R-:W-:Y:S01]  /*2cc30*/  VIADD R58, R20, 0x2 ;  /* 0x00000002143a7836 */ /* 0x000fe20000000000 */
[----:B------:R-:W-:Y:S01]  /*2cc40*/  R2UR UR7, R59 ;  /* 0x000000003b0772ca */ /* 0x000fe200000e0000 */
[----:B------:R-:W-:Y:S01]  /*2cc50*/  WARPGROUP.ARRIVE ;  /* 0x00000000000079c5 */ /* 0x000fe20000000000 */
[----:B------:R-:W-:-:S02]  /*2cc60*/  R2UR UR8, R4 ;  /* 0x00000000040872ca */ /* 0x000fc400000e0000 */
[----:B------:R-:W-:Y:S02]  /*2cc70*/  R2UR UR6, R58 ;  /* 0x000000003a0672ca */ /* 0x000fe400000e0000 */
[C---:B------:R-:W-:Y:S02]  /*2cc80*/  R2UR UR9, R5.reuse ;  /* 0x00000000050972ca */ /* 0x040fe400000e0000 */
[----:B------:R-:W-:Y:S02]  /*2cc90*/  R2UR UR10, R4 ;  /* 0x00000000040a72ca */ /* 0x000fe400000e0000 */
[----:B------:R-:W-:Y:S01]  /*2cca0*/  R2UR UR11, R5 ;  /* 0x00000000050b72ca */ /* 0x000fe200000e0000 */
[----:B--2---:R-:W-:Y:S01]  /*2ccb0*/  VIADD R14, R14, 0x2 ;  /* 0x000000020e0e7836 */ /* 0x004fe20000000000 */
[----:B------:R-:W-:-:S04]  /*2ccc0*/  R2UR UR5, R15 ;  /* 0x000000000f0572ca */ /* 0x000fc800000e0000 */
[----:B------:R-:W-:-:S13]  /*2ccd0*/  R2UR UR4, R14 ;  /* 0x000000000e0472ca */ /* 0x000fda00000e0000 */
[----:B------:R-:W-:Y:S03]  /*2cce0*/  HGMMA.64x64x16.F32.BF16 R24, gdesc[UR4], R24, gsb0 ;  /* 0x00e00000041879f0 */ /* 0x000fe60008001818 */
        /* <DEDUP_REMOVED lines=19> */
[----:B------:R-:W-:Y:S01]  /*2ce20*/  WARPGROUP.ARRIVE ;  /* 0x00000000000079c5 */ /* 0x000fe20000000000 */
[----:B------:R-:W-:Y:S01]  /*2ce30*/  IMAD.MOV.U32 R21, RZ, RZ, R59 ;  /* 0x000000ffff157224 */ /* 0x000fe200078e003b */
[----:B------:R-:W-:-:S02]  /*2ce40*/  R2UR UR8, R4 ;  /* 0x00000000040872ca */ /* 0x000fc400000e0000 */
[----:B------:R-:W-:Y:S02]  /*2ce50*/  R2UR UR6, R20 ;  /* 0x00000000140672ca */ /* 0x000fe400000e0000 */
        /* <DEDUP_REMOVED lines=8> */
[----:B------:R-:W2:Y:S01]  /*2cee0*/  LDL.64 R14, [R7+0x40] ;  /* 0x00004000070e7983 */ /* 0x000ea20000100a00 */
[----:B------:R-:W-:-:S02]  /*2cef0*/  R2UR UR4, R4 ;  /* 0x00000000040472ca */ /* 0x000fc400000e0000 */
[----:B------:R-:W-:Y:S01]  /*2cf00*/  R2UR UR5, R5 ;  /* 0x00000000050572ca */ /* 0x000fe200000e0000 */
[----:B------:R-:W3:-:S12]  /*2cf10*/  LDL.64 R12, [R7] ;  /* 0x00000000070c7983 */ /* 0x000ed80000100a00 */
[----:B--2---:R-:W2:Y:S01]  /*2cf20*/  LD.E R20, desc[UR4][R14.64] ;  /* 0x000000040e147980 */ /* 0x004ea2000c101900 */
[C---:B------:R-:W-:Y:S02]  /*2cf30*/  R2UR UR4, R4.reuse ;  /* 0x00000000040472ca */ /* 0x040fe400000e0000 */
[C---:B------:R-:W-:Y:S02]  /*2cf40*/  R2UR UR5, R5.reuse ;  /* 0x00000000050572ca */ /* 0x040fe400000e0000 */
[----:B------:R-:W-:Y:S02]  /*2cf50*/  R2UR UR6, R4 ;  /* 0x00000000040672ca */ /* 0x000fe400000e0000 */
[----:B------:R-:W-:Y:S01]  /*2cf60*/  R2UR UR7, R5 ;  /* 0x00000000050772ca */ /* 0x000fe200000e0000 */
[----:B------:R-:W-:Y:S08]  /*2cf70*/  BSSY B2, `(.L_x_2180) ;  /* 0x0000007000027945 */ /* 0x000ff00003800000 */
[----:B---3--:R0:W5:Y:S04]  /*2cf80*/  LD.E R58, desc[UR4][R12.64] ;  /* 0x000000040c3a7980 */ /* 0x008168000c101900 */
[----:B------:R0:W5:Y:S01]  /*2cf90*/  LD.E R59, desc[UR6][R12.64+0x4] ;  /* 0x000004060c3b7980 */ /* 0x000162000c101900 */
[----:B--2---:R-:W-:-:S04]  /*2cfa0*/  LOP3.LUT R20, R20, 0x1, RZ, 0xfc, !PT ;  /* 0x0000000114147812 */ /* 0x004fc800078efcff */
[----:B------:R-:W-:-:S13]  /*2cfb0*/  ISETP.NE.AND P0, PT, R20, 0x3, PT ;  /* 0x000000031400780c */ /* 0x000fda0003f05270 */
[----:B0-----:R-:W-:Y:S05]  /*2cfc0*/  @!P0 BRA `(.L_x_2181) ;  /* 0x0000000000048947 */ /* 0x001fea0003800000 */
[----:B------:R-:W-:Y:S01]  /*2cfd0*/  BPT.TRAP 0x1 ;  /* 0x000000040000795c */ /* 0x000fe20000300000 */
.L_x_2181:
[----:B------:R-:W-:Y:S05]  /*2cfe0*/  BSYNC B2 ;  /* 0x0000000000027941 */ /* 0x000fea0003800000 */
.L_x_2180:
        /* <DEDUP_REMOVED lines=17> */
.L_x_2183:
[----:B------:R-:W-:Y:S05]  /*2d100*/  BSYNC B2 ;  /* 0x0000000000027941 */ /* 0x000fea0003800000 */
.L_x_2182:
        /* <DEDUP_REMOVED lines=10> */
.L_x_2185:
[----:B------:R-:W-:Y:S05]  /*2d1b0*/  BSYNC B2 ;  /* 0x0000000000027941 */ /* 0x000fea0003800000 */
.L_x_2184:
[----:B------:R-:W2:Y:S04]  /*2d1c0*/  LDL.64 R58, [R7] ;  /* 0x00000000073a7983 */ /* 0x000ea80000100a00 */
[----:B------:R-:W3:Y:S04]  /*2d1d0*/  LDL.64 R56, [R7+0x58] ;  /* 0x0000580007387983 */ /* 0x000ee80000100a00 */
[----:B------:R-:W4:Y:S04]  /*2d1e0*/  LDL.64 R12, [R7+0x48] ;  /* 0x00004800070c7983 */ /* 0x000f280000100a00 */
[----:B0----5:R-:W4:Y:S01]  /*2d1f0*/  LDL.64 R20, [R7+0x50] ;  /* 0x0000500007147983 */ /* 0x021f220000100a00 */
[----:B------:R-:W-:-:S02]  /*2d200*/  R2UR UR6, R4 ;  /* 0x00000000040672ca */ /* 0x000fc400000e0000 */
[C---:B------:R-:W-:Y:S02]  /*2d210*/  R2UR UR7, R5.reuse ;  /* 0x00000000050772ca */ /* 0x040fe400000e0000 */
[----:B------:R-:W-:Y:S02]  /*2d220*/  R2UR UR4, R4 ;  /* 0x00000000040472ca */ /* 0x000fe400000e0000 */
[----:B------:R-:W-:-:S09]  /*2d230*/  R2UR UR5, R5 ;  /* 0x00000000050572ca */ /* 0x000fd200000e0000 */
[----:B--2---:R-:W2:Y:S04]  /*2d240*/  LD.E R59, desc[UR6][R58.64] ;  /* 0x000000063a3b7980 */ /* 0x004ea8000c101900 */
[----:B---3--:R-:W2:Y:S01]  /*2d250*/  LD.E.64 R14, desc[UR4][R56.64] ;  /* 0x00000004380e7980 */ /* 0x008ea2000c101b00 */
[----:B------:R-:W-:Y:S05]  /*2d260*/  WARPSYNC.ALL ;  /* 0x0000000000007948 */ /* 0x000fea0003800000 */
[----:B------:R-:W-:-:S02]  /*2d270*/  R2UR UR6, R4 ;  /* 0x00000000040672ca */ /* 0x000fc400000e0000 */
[C---:B------:R-:W-:Y:S02]  /*2d280*/  R2UR UR7, R5.reuse ;  /* 0x00000000050772ca */ /* 0x040fe400000e0000 */
[----:B------:R-:W-:Y:S02]  /*2d290*/  R2UR UR4, R4 ;  /* 0x00000000040472ca */ /* 0x000fe400000e0000 */
[----:B------:R-:W-:-:S09]  /*2d2a0*/  R2UR UR5, R5 ;  /* 0x00000000050572ca */ /* 0x000fd200000e0000 */
[----:B----4-:R-:W3:Y:S04]  /*2d2b0*/  LD.E R62, desc[UR6][R12.64] ;  /* 0x000000060c3e7980 */ /* 0x010ee8000c101900 */
[----:B------:R-:W4:Y:S01]  /*2d2c0*/  LD.E.64 R60, desc[UR4][R20.64] ;  /* 0x00000004143c7980 */ /* 0x000f22000c101b00 */
[----:B------:R-:W-:Y:S01]  /*2d2d0*/  WARPGROUP.ARRIVE ;  /* 0x00000000000079c5 */ /* 0x000fe20000000000 */
[C---:B------:R-:W-:Y:S02]  /*2d2e0*/  R2UR UR8, R4.reuse ;  /* 0x00000000040872ca */ /* 0x040fe400000e0000 */
[----:B------:R-:W-:Y:S02]  /*2d2f0*/  R2UR UR9, R5 ;  /* 0x00000000050972ca */ /* 0x000fe400000e0000 */
[----:B------:R-:W-:-:S02]  /*2d300*/  R2UR UR10, R4 ;  /* 0x00000000040a72ca */ /* 0x000fc400000e0000 */
[----:B------:R-:W-:Y:S01]  /*2d310*/  R2UR UR11, R5 ;  /* 0x00000000050b72ca */ /* 0x000fe200000e0000 */
[----:B--2---:R-:W-:Y:S01]  /*2d320*/  IMAD R14, R59, 0x1000, R14 ;  /* 0x000010003b0e7824 */ /* 0x004fe200078e020e */
[----:B------:R-:W-:-:S04]  /*2d330*/  R2UR UR7, R15 ;  /* 0x000000000f0772ca */ /* 0x000fc800000e0000 */
[----:B------:R-:W-:Y:S02]  /*2d340*/  R2UR UR6, R14 ;  /* 0x000000000e0672ca */ /* 0x000fe400000e0000 */
[----:B---3--:R-:W-:Y:S02]  /*2d350*/  ISETP.NE.U32.AND P0, PT, R62, RZ, PT ;  /* 0x000000ff3e00720c */ /* 0x008fe40003f05070 */
[----:B----4-:R-:W-:Y:S02]  /*2d360*/  R2UR UR4, R60 ;  /* 0x000000003c0472ca */ /* 0x010fe400000e0000 */
[----:B------:R-:W-:-:S09]  /*2d370*/  R2UR UR5, R61 ;  /* 0x000000003d0572ca */ /* 0x000fd200000e0000 */
[----:B------:R-:W-:-:S05]  /*2d380*/  VOTEU.ANY UP0, P0 ;  /* 0x00000000003f7886 */ /* 0x000fca0000000100 */
[----:B------:R-:W-:Y:S03]  /*2d390*/  HGMMA.64x64x16.F32.BF16 R24, gdesc[UR4], R24, UP0, gsb0 ;  /* 0x00e00000041879f0 */ /* 0x000fe6000b801818 */
[----:B------:R-:W-:Y:S02]  /*2d3a0*/  WARPGROUP.DEPBAR.LE gsb0, 0x0 ;  /* 0x00008000000079c5 */ /* 0x000fe40000010000 */
[----:B------:R-:W-:Y:S04]  /*2d3b0*/  ST.E desc[UR8][R12.64], R11 ;  /* 0x0000000b0c007985 */ /* 0x000fe8000c101908 */
[----:B------:R-:W2:Y:S01]  /*2d3c0*/  LD.E.64 R56, desc[UR10][R20.64] ;  /* 0x0000000a14387980 */ /* 0x000ea2000c101b00 */
[----:B------:R-:W-:Y:S01]  /*2d3d0*/  VIADD R58, R14, 0x2 ;  /* 0x000000020e3a7836 */ /* 0x000fe20000000000 */
[----:B------:R-:W-:Y:S01]  /*2d3e0*/  WARPGROUP.ARRIVE ;  /* 0x00000000000079c5 */ /* 0x000fe20000000000 */
[----:B------:R-:W-:Y:S01]  /*2d3f0*/  IMAD.MOV.U32 R59, RZ, RZ, R15 ;  /* 0x000000ffff3b7224 */ /* 0x000fe200078e000f */
[----:B------:R-:W-:-:S02]  /*2d400*/  R2UR UR8, R4 ;  /* 0x00000000040872ca */ /* 0x000fc400000e0000 */
[----:B------:R-:W-:Y:S02]  /*2d410*/  R2UR UR6, R58 ;  /* 0x000000003a0672ca */ /* 0x000fe400000e0000 */
        /* <DEDUP_REMOVED lines=236> */
[----:B------:R-:W-:Y:S01]  /*2e2e0*/  UMOV UR4, 0x1 ;  /* 0x0000000100047882 */ /* 0x000fe20000000000 */
[----:B------:R-:W-:Y:S01]  /*2e2f0*/  IMAD.MOV.U32 R59, RZ, RZ, R15 ;  /* 0x000000ffff3b7224 */ /* 0x000fe200078e000f */
[----:B------:R-:W0:Y:S01]  /*2e300*/  S2R R60, SR_TID.X ;  /* 0x00000000003c7919 */ /* 0x000e220000002100 */
[----:B------:R-:W-:Y:S01]  /*2e310*/  UISETP.NE.U32.AND UP0, UPT, UR4, URZ, UPT ;  /* 0x0000003f0400728c */ /* 0x000fe2000bf05070 */
[----:B------:R-:W-:Y:S01]  /*2e320*/  WARPGROUP.ARRIVE ;  /* 0x00000000000079c5 */ /* 0x000fe20000000000 */
[----:B------:R-:W-:-:S02]  /*2e330*/  R2UR UR6, R4 ;  /* 0x00000000040672ca */ /* 0x000fc400000e0000 */
[----:B------:R-:W-:Y:S02]  /*2e340*/  R2UR UR11, R59 ;  /* 0x000000003b0b72ca */ /* 0x000fe400000e0000 */
[C---:B------:R-:W-:Y:S02]  /*2e350*/  R2UR UR7, R5.reuse ;  /* 0x00000000050772ca */ /* 0x040fe400000e0000 */
[----:B------:R-:W-:Y:S02]  /*2e360*/  R2UR UR12, R4 ;  /* 0x00000000040c72ca */ /* 0x000fe400000e0000 */
[----:B------:R-:W-:Y:S02]  /*2e370*/  R2UR UR13, R5 ;  /* 0x00000000050d72ca */ /* 0x000fe400000e0000 */
[----:B0-----:R-:W-:-:S06]  /*2e380*/  SHF.R.U32.HI R60, RZ, 0x7, R60 ;  /* 0x00000007ff3c7819 */ /* 0x001fcc000001163c */
[----:B------:R-:W0:Y:S02]  /*2e390*/  SHFL.IDX PT, R60, R60, RZ, 0x1f ;  /* 0x00001fff3c3c7589 */ /* 0x000e2400000e0000 */
[----:B0-----:R-:W-:-:S04]  /*2e3a0*/  ISETP.GT.AND P0, PT, R60, 0x7f, PT ;  /* 0x0000007f3c00780c */ /* 0x001fc80003f04270 */
[----:B------:R-:W-:-:S05]  /*2e3b0*/  SEL R61, RZ, 0x2, !P0 ;  /* 0x00000002ff3d7807 */ /* 0x000fca0004000000 */
[----:B------:R-:W-:-:S05]  /*2e3c0*/  IMAD.IADD R58, R61, 0x1, R62 ;  /* 0x000000013d3a7824 */ /* 0x000fca00078e023e */
[----:B------:R-:W-:Y:S02]  /*2e3d0*/  R2UR UR10, R58 ;  /* 0x000000003a0a72ca */ /* 0x000fe400000e0000 */
[----:B--2---:R-:W-:Y:S02]  /*2e3e0*/  IADD3 R56, R61, 0x800, R56 ;  /* 0x000008003d387810 */ /* 0x004fe40007ffe038 */
[----:B------:R-:W-:Y:S02]  /*2e3f0*/  R2UR UR9, R57 ;  /* 0x00000000390972ca */ /* 0x000fe400000e0000 */
[----:B------:R-:W-:-:S13]  /*2e400*/  R2UR UR8, R56 ;  /* 0x00000000380872ca */ /* 0x000fda00000e0000 */
[----:B------:R-:W-:Y:S03]  /*2e410*/  HGMMA.64x64x16.F32.BF16 R24, gdesc[UR8], R24, UP0, gsb0 ;  /* 0x00e00000081879f0 */ /* 0x000fe6000b801818 */
[----:B------:R-:W-:Y:S02]  /*2e420*/  WARPGROUP.DEPBAR.LE gsb0, 0x0 ;  /* 0x00008000000079c5 */ /* 0x000fe40000010000 */
[----:B------:R0:W-:Y:S04]  /*2e430*/  ST.E desc[UR6][R12.64], R11 ;  /* 0x0000000b0c007985 */ /* 0x0001e8000c101906 */
[----:B------:R-:W2:Y:S01]  /*2e440*/  LD.E.64 R56, desc[UR12][R20.64] ;  /* 0x0000000c14387980 */ /* 0x000ea2000c101b00 */
[----:B------:R-:W-:Y:S01]  /*2e450*/  IMAD.MOV.U32 R65, RZ, RZ, 0x4 ;  /* 0x00000004ff417424 */ /* 0x000fe200078e00ff */
[----:B------:R-:W-:Y:S01]  /*2e460*/  WARPGROUP.ARRIVE ;  /* 0x00000000000079c5 */ /* 0x000fe20000000000 */
[----:B------:R-:W-:Y:S01]  /*2e470*/  IMAD.MOV.U32 R59, RZ, RZ, R15 ;  /* 0x000000ffff3b7224 */ /* 0x000fe200078e000f */
[----:B------:R-:W-:-:S02]  /*2e480*/  R2UR UR8, R4 ;  /* 0x00000000040872ca */ /* 0x000fc400000e0000 */
[----:B------:R-:W-:Y:S02]  /*2e490*/  SEL R63, R65, 0x2, P0 ;  /* 0x00000002413f7807 */ /* 0x000fe40000000000 */
[----:B------:R-:W-:Y:S02]  /*2e4a0*/  R2UR UR7, R59 ;  /* 0x000000003b0772ca */ /* 0x000fe400000e0000 */
[C---:B------:R-:W-:Y:S01]  /*2e4b0*/  R2UR UR9, R5.reuse ;  /* 0x00000000050972ca */ /* 0x040fe200000e0000 */
[----:B------:R-:W-:Y:S01]  /*2e4c0*/  IMAD.IADD R58, R62, 0x1, R63 ;  /* 0x000000013e3a7824 */ /* 0x000fe200078e023f */
[----:B------:R-:W-:Y:S02]  /*2e4d0*/  R2UR UR10, R4 ;  /* 0x00000000040a72ca */ /* 0x000fe400000e0000 */
[----:B------:R-:W-:Y:S02]  /*2e4e0*/  R2UR UR11, R5 ;  /* 0x00000000050b72ca */ /* 0x000fe400000e0000 */
[----:B------:R-:W-:-:S02]  /*2e4f0*/  R2UR UR6, R58 ;  /* 0x000000003a0672ca */ /* 0x000fc400000e0000 */
[----:B--2---:R-:W-:Y:S02]  /*2e500*/  IADD3 R56, R63, 0x800, R56 ;  /* 0x000008003f387810 */ /* 0x004fe40007ffe038 */
[----:B------:R-:W-:Y:S02]  /*2e510*/  R2UR UR5, R57 ;  /* 0x00000000390572ca */ /* 0x000fe400000e0000 */
[----:B------:R-:W-:-:S13]  /*2e520*/  R2UR UR4, R56 ;  /* 0x00000000380472ca */ /* 0x000fda00000e0000 */
[----:B------:R-:W-:Y:S03]  /*2e530*/  HGMMA.64x64x16.F32.BF16 R24, gdesc[UR4], R24, gsb0 ;  /* 0x00e00000041879f0 */ /* 0x000fe60008001818 */
[----:B------:R-:W-:Y:S02]  /*2e540*/  WARPGROUP.DEPBAR.LE gsb0, 0x0 ;  /* 0x00008000000079c5 */ /* 0x000fe40000010000 */
[----:B------:R0:W-:Y:S04]  /*2e550*/  ST.E desc[UR8][R12.64], R11 ;  /* 0x0000000b0c007985 */ /* 0x0001e8000c101908 */
[----:B------:R-:W2:Y:S01]  /*2e560*/  LD.E.64 R56, desc[UR10][R20.64] ;  /* 0x0000000a14387980 */ /* 0x000ea2000c101b00 */
[----:B------:R-:W-:Y:S01]  /*2e570*/  SEL R65, R65, 0x6, !P0 ;  /* 0x0000000641417807 */ /* 0x000fe20004000000 */
[----:B------:R-:W-:Y:S01]  /*2e580*/  IMAD.MOV.U32 R59, RZ, RZ, R15 ;  /* 0x000000ffff3b7224 */ /* 0x000fe200078e000f */
[----:B------:R-:W-:Y:S01]  /*2e590*/  WARPGROUP.ARRIVE ;  /* 0x00000000000079c5 */ /* 0x000fe20000000000 */
[----:B------:R-:W-:-:S02]  /*2e5a0*/  R2UR UR8, R4 ;  /* 0x00000000040872ca */ /* 0x000fc400000e0000 */
[----:B------:R-:W-:Y:S01]  /*2e5b0*/  IMAD.IADD R58, R62, 0x1, R65 ;  /* 0x000000013e3a7824 */ /* 0x000fe200078e0241 */
[----:B------:R-:W-:Y:S02]  /*2e5c0*/  R2UR UR7, R59 ;  /* 0x000000003b0772ca */ /* 0x000fe400000e0000 */
[C---:B------:R-:W-:Y:S02]  /*2e5d0*/  R2UR UR9, R5.reuse ;  /* 0x00000000050972ca */ /* 0x040fe400000e0000 */
[----:B------:R-:W-:Y:S02]  /*2e5e0*/  R2UR UR6, R58 ;  /* 0x000000003a0672ca */ /* 0x000fe400000e0000 */
[----:B------:R-:W-:Y:S02]  /*2e5f0*/  R2UR UR10, R4 ;  /* 0x00000000040a72ca */ /* 0x000fe400000e0000 */
[----:B------:R-:W-:Y:S02]  /*2e600*/  R2UR UR11, R5 ;  /* 0x00000000050b72ca */ /* 0x000fe400000e0000 */
[----:B--2---:R-:W-:-:S02]  /*2e610*/  IADD3 R56, R65, 0x800, R56 ;  /* 0x0000080041387810 */ /* 0x004fc40007ffe038 */
[----:B------:R-:W-:Y:S02]  /*2e620*/  R2UR UR5, R57 ;  /* 0x00000000390572ca */ /* 0x000fe400000e0000 */
[----:B------:R-:W-:-:S13]  /*2e630*/  R2UR UR4, R56 ;  /* 0x00000000380472ca */ /* 0x000fda00000e0000 */
[----:B------:R-:W-:Y:S03]  /*2e640*/  HGMMA.64x64x16.F32.BF16 R24, gdesc[UR4], R24, gsb0 ;  /* 0x00e00000041879f0 */ /* 0x000fe60008001818 */
[----:B------:R-:W-:Y:S02]  /*2e650*/  WARPGROUP.DEPBAR.LE gsb0, 0x0 ;  /* 0x00008000000079c5 */ /* 0x000fe40000010000 */
[----:B------:R0:W-:Y:S04]  /*2e660*/  ST.E desc[UR8][R12.64], R11 ;  /* 0x0000000b0c007985 */ /* 0x0001e8000c101908 */
[----:B------:R-:W2:Y:S01]  /*2e670*/  LD.E.64 R66, desc[UR10][R20.64] ;  /* 0x0000000a14427980 */ /* 0x000ea2000c101b00 */
[----:B------:R-:W-:Y:S01]  /*2e680*/  IMAD.MOV.U32 R56, RZ, RZ, 0x28 ;  /* 0x00000028ff387424 */ /* 0x000fe200078e00ff */
[----:B------:R-:W-:Y:S01]  /*2e690*/  WARPGROUP.ARRIVE ;  /* 0x00000000000079c5 */ /* 0x000fe20000000000 */
[----:B------:R-:W-:Y:S01]  /*2e6a0*/  IMAD.MOV.U32 R57, RZ, RZ, 0xa00 ;  /* 0x00000a00ff397424 */ /* 0x000fe200078e00ff */
[----:B------:R-:W-:Y:S01]  /*2e6b0*/  R2UR UR8, R4 ;  /* 0x00000000040872ca */ /* 0x000fe200000e0000 */
[----:B------:R-:W-:Y:S01]  /*2e6c0*/  IMAD.MOV.U32 R59, RZ, RZ, R15 ;  /* 0x000000ffff3b7224 */ /* 0x000fe200078e000f */
[----:B------:R-:W-:-:S02]  /*2e6d0*/  SEL R56, R56, 0x26, P0 ;  /* 0x0000002638387807 */ /* 0x000fc40000000000 */
[----:B------:R-:W-:Y:S02]  /*2e6e0*/  SEL R57, R57, 0x980, P0 ;  /* 0x0000098039397807 */ /* 0x000fe40000000000 */
[----:B------:R-:W-:Y:S02]  /*2e6f0*/  R2UR UR7, R59 ;  /* 0x000000003b0772ca */ /* 0x000fe400000e0000 */
[C---:B------:R-:W-:Y:S01]  /*2e700*/  R2UR UR9, R5.reuse ;  /* 0x00000000050972ca */ /* 0x040fe200000e0000 */
[----:B------:R-:W-:Y:S01]  /*2e710*/  IMAD.IADD R56, R56, 0x1, R57 ;  /* 0x0000000138387824 */ /* 0x000fe200078e0239 */
[----:B------:R-:W-:Y:S02]  /*2e720*/  R2UR UR10, R4 ;  /* 0x00000000040a72ca */ /* 0x000fe400000e0000 */
[----:B------:R-:W-:Y:S02]  /*2e730*/  R2UR UR11, R5 ;  /* 0x00000000050b72ca */ /* 0x000fe400000e0000 */
[----:B------:R-:W-:-:S05]  /*2e740*/  LOP3.LUT R57, R56, 0xa06, RZ, 0xc0, !PT ;  /* 0x00000a0638397812 */ /* 0x000fca00078ec0ff */
[----:B------:R-:W-:-:S05]  /*2e750*/  IMAD.IADD R58, R14, 0x1, R57 ;  /* 0x000000010e3a7824 */ /* 0x000fca00078e0239 */
[----:B------:R-:W-:Y:S01]  /*2e760*/  R2UR UR6, R58 ;  /* 0x000000003a0672ca */ /* 0x000fe200000e0000 */
[----:B--2---:R-:W-:Y:S02]  /*2e770*/  IMAD.IADD R56, R57, 0x1, R66 ;  /* 0x0000000139387824 */ /* 0x004fe400078e0242 */
[----:B------:R-:W-:-:S03]  /*2e780*/  IMAD.MOV.U32 R57, RZ, RZ, R67 ;  /* 0x000000ffff397224 */ /* 0x000fc600078e0043 */
[----:B------:R-:W-:Y:S02]  /*2e790*/  R2UR UR4, R56 ;  /* 0x00000000380472ca */ /* 0x000fe400000e0000 */
        /* <DEDUP_REMOVED lines=8> */
[----:B------:R-:W-:Y:S01]  /*2e820*/  R2UR UR8, R4 ;  /* 0x00000000040872ca */ /* 0x000fe200000e0000 */
[----:B------:R-:W-:Y:S01]  /*2e830*/  IMAD.IADD R58, R61, 0x1, R60 ;  /* 0x000000013d3a7824 */ /* 0x000fe200078e023c */
[----:B------:R-:W-:-:S02]  /*2e840*/  R2UR UR9, R5 ;  /* 0x00000000050972ca */ /* 0x000fc400000e0000 */
[----:B------:R-:W-:Y:S02]  /*2e850*/  R2UR UR7, R59 ;  /* 0x000000003b0772ca */ /* 0x000fe400000e0000 */
[----:B------:R-:W-:Y:S02]  /*2e860*/  R2UR UR6, R58 ;  /* 0x000000003a0672ca */ /* 0x000fe400000e0000 */
[----:B------:R-:W-:Y:S02]  /*2e870*/  R2UR UR10, R4 ;  /* 0x00000000040a72ca */ /* 0x000fe400000e0000 */
[----:B------:R-:W-:Y:S02]  /*2e880*/  R2UR UR11, R5 ;  /* 0x00000000050b72ca */ /* 0x000fe400000e0000 */
[----:B--2---:R-:W-:Y:S02]  /*2e890*/  IADD3 R56, R61, 0xa00, R56 ;  /* 0x00000a003d387810 */ /* 0x004fe40007ffe038 */
[----:B------:R-:W-:-:S02]  /*2e8a0*/  R2UR UR5, R57 ;  /* 0x00000000390572ca */ /* 0x000fc400000e0000 */
[----:B------:R-:W-:-:S13]  /*2e8b0*/  R2UR UR4, R56 ;  /* 0x00000000380472ca */ /* 0x000fda00000e0000 */
[----:B------:R-:W-:Y:S03]  /*2e8c0*/  HGMMA.64x64x16.F32.BF16 R24, gdesc[UR4], R24, gsb0 ;  /* 0x00e00000041879f0 */ /* 0x000fe60008001818 */
[----:B------:R-:W-:Y:S02]  /*2e8d0*/  WARPGROUP.DEPBAR.LE gsb0, 0x0 ;  /* 0x00008000000079c5 */ /* 0x000fe40000010000 */
[----:B------:R0:W-:Y:S04]  /*2e8e0*/  ST.E desc[UR8][R12.64], R11 ;  /* 0x0000000b0c007985 */ /* 0x0001e8000c101908 */
[----:B------:R-:W2:Y:S01]  /*2e8f0*/  LD.E.64 R56, desc[UR10][R20.64] ;  /* 0x0000000a14387980 */ /* 0x000ea2000c101b00 */
[----:B------:R-:W-:Y:S01]  /*2e900*/  IMAD.IADD R58, R63, 0x1, R60 ;  /* 0x000000013f3a7824 */ /* 0x000fe200078e023c */
[----:B------:R-:W-:Y:S01]  /*2e910*/  WARPGROUP.ARRIVE ;  /* 0x00000000000079c5 */ /* 0x000fe20000000000 */
[----:B------:R-:W-:Y:S01]  /*2e920*/  IMAD.MOV.U32 R59, RZ, RZ, R15 ;  /* 0x000000ffff3b7224 */ /* 0x000fe200078e000f */
[----:B------:R-:W-:-:S02]  /*2e930*/  R2UR UR8, R4 ;  /* 0x00000000040872ca */ /* 0x000fc400000e0000 */
[----:B------:R-:W-:Y:S02]  /*2e940*/  R2UR UR6, R58 ;  /* 0x000000003a0672ca */ /* 0x000fe400000e0000 */
[----:B------:R-:W-:Y:S02]  /*2e950*/  R2UR UR7, R59 ;  /* 0x000000003b0772ca */ /* 0x000fe400000e0000 */
[C---:B------:R-:W-:Y:S02]  /*2e960*/  R2UR UR9, R5.reuse ;  /* 0x00000000050972ca */ /* 0x040fe400000e0000 */
        /* <DEDUP_REMOVED lines=172> */
[----:B------:R-:W-:-:S02]  /*2f430*/  R2UR UR8, R4 ;  /* 0x00000000040872ca */ /* 0x000fc400000e0000 */
[----:B------:R-:W-:Y:S02]  /*2f440*/  SEL R56, R56, 0x3e, P0 ;  /* 0x0000003e38387807 */ /* 0x000fe40000000000 */
[----:B------:R-:W-:Y:S02]  /*2f450*/  SEL R57, R57, 0xf80, P0 ;  /* 0x00000f8039397807 */ /* 0x000fe40000000000 */
[----:B------:R-:W-:-:S03]  /*2f460*/  R2UR UR9, R5 ;  /* 0x00000000050972ca */ /* 0x000fc600000e0000 */
[----:B------:R-:W-:-:S05]  /*2f470*/  IMAD.IADD R56, R56, 0x1, R57 ;  /* 0x0000000138387824 */ /* 0x000fca00078e0239 */
[----:B------:R-:W-:-:S05]  /*2f480*/  LOP3.LUT R57, R56, 0x1e06, RZ, 0xc0, !PT ;  /* 0x00001e0638397812 */ /* 0x000fca00078ec0ff */
[----:B------:R-:W-:-:S05]  /*2f490*/  IMAD.IADD R56, R14, 0x1, R57 ;  /* 0x000000010e387824 */ /* 0x000fca00078e0239 */
[----:B------:R-:W-:Y:S01]  /*2f4a0*/  R2UR UR6, R56 ;  /* 0x00000000380672ca */ /* 0x000fe200000e0000 */
[----:B--2---:R-:W-:Y:S02]  /*2f4b0*/  IMAD.IADD R14, R57, 0x1, R20 ;  /* 0x00000001390e7824 */ /* 0x004fe400078e0214 */
[----:B------:R-:W-:Y:S02]  /*2f4c0*/  IMAD.MOV.U32 R57, RZ, RZ, R15 ;  /* 0x000000ffff397224 */ /* 0x000fe400078e000f */
[----:B------:R-:W-:Y:S01]  /*2f4d0*/  IMAD.MOV.U32 R15, RZ, RZ, R21 ;  /* 0x000000ffff0f7224 */ /* 0x000fe200078e0015 */
[----:B------:R-:W-:Y:S02]  /*2f4e0*/  R2UR UR4, R14 ;  /* 0x000000000e0472ca */ /* 0x000fe400000e0000 */
[----:B------:R-:W-:Y:S02]  /*2f4f0*/  R2UR UR7, R57 ;  /* 0x00000000390772ca */ /* 0x000fe400000e0000 */
        /* <DEDUP_REMOVED lines=9> */
[----:B------:R-:W-:Y:S02]  /*2f590*/  R2UR UR4, R4 ;  /* 0x00000000040472ca */ /* 0x000fe400000e0000 */
[----:B------:R-:W-:Y:S01]  /*2f5a0*/  R2UR UR5, R5 ;  /* 0x00000000050572ca */ /* 0x000fe200000e0000 */
[----:B------:R-:W-:-:S12]  /*2f5b0*/  BSSY B2, `(.L_x_2187) ;  /* 0x0000006000027945 */ /* 0x000fd80003800000 */
[----:B---3--:R0:W5:Y:S01]  /*2f5c0*/  LD.E R14, desc[UR4][R14.64] ;  /* 0x000000040e0e7980 */ /* 0x008162000c101900 */
[----:B--2---:R-:W-:-:S04]  /*2f5d0*/  LOP3.LUT R56, R56, 0x1, RZ, 0xfc, !PT ;  /* 0x0000000138387812 */ /* 0x004fc800078efcff */
[----:B------:R-:W-:-:S13]  /*2f5e0*/  ISETP.NE.AND P0, PT, R56, 0x3, PT ;  /* 0x000000033800780c */ /* 0x000fda0003f05270 */
[----:B0-----:R-:W-:Y:S05]  /*2f5f0*/  @!P0 BRA `(.L_x_2188) ;  /* 0x0000000000048947 */ /* 0x001fea0003800000 */
[----:B------:R-:W-:Y:S01]  /*2f600*/  BPT.TRAP 0x1 ;  /* 0x000000040000795c */ /* 0x000fe20000300000 */
.L_x_2188:
[----:B------:R-:W-:Y:S05]  /*2f610*/  BSYNC B2 ;  /* 0x0000000000027941 */ /* 0x000fea0003800000 */
.L_x_2187:
[C---:B------:R-:W-:Y:S02]  /*2f620*/  R2UR UR6, R4.reuse ;  /* 0x00000000040672ca */ /* 0x040fe400000e0000 */
[C---:B------:R-:W-:Y:S02]  /*2f630*/  R2UR UR7, R5.reuse ;  /* 0x00000000050772ca */ /* 0x040fe400000e0000 */
[----:B------:R-:W-:Y:S02]  /*2f640*/  R2UR UR4, R4 ;  /* 0x00000000040472ca */ /* 0x000fe400000e0000 */
[----:B------:R-:W-:-:S09]  /*2f650*/  R2UR UR5, R5 ;  /* 0x00000000050572ca */ /* 0x000fd200000e0000 */
[----:B------:R-:W2:Y:S04]  /*2f660*/  LD.E.64 R12, desc[UR6][R20.64+0x20] ;  /* 0x00002006140c7980 */ /* 0x000ea8000c101b00 */
[----:B------:R-:W3:Y:S01]  /*2f670*/  LD.E R11, desc[UR4][R20.64+0xc] ;  /* 0x00000c04140b7980 */ /* 0x000ee2000c101900 */
[----:B--2---:R-:W-:-:S05]  /*2f680*/  MOV R13, R12 ;  /* 0x0000000c000d7202 */ /* 0x004fca0000000f00 */
[----:B-----5:R-:W-:-:S05]  /*2f690*/  IMAD R14, R14, 0x8, R13 ;  /* 0x000000080e0e7824 */ /* 0x020fca00078e020d */
[----:B---3--:R-:W-:-:S04]  /*2f6a0*/  PRMT R11, R11, 0x654, R14 ;  /* 0x000006540b0b7816 */ /* 0x008fc8000000000e */
[----:B------:R0:W-:Y:S01]  /*2f6b0*/  SYNCS.ARRIVE.TRANS64.RED.A1T0 RZ, [R11+URZ], RZ ;  /* 0x000000ff0bff79a7 */ /* 0x0001e2000810043f */
[----:B------:R-:W2:Y:S04]  /*2f6c0*/  LDL.64 R12, [R7+0x68] ;  /* 0x00006800070c7983 */ /* 0x000ea80000100a00 */
[----:B------:R-:W3:Y:S04]  /*2f6d0*/  LD.E R15, desc[UR4][R8.64+0x24] ;  /* 0x00002404080f7980 */ /* 0x000ee8000c101900 */
[----:B------:R-:W4:Y:S04]  /*2f6e0*/  LD.E R14, desc[UR4][R8.64] ;  /* 0x00000004080e7980 */ /* 0x000f28000c101900 */
[----:B--2---:R-:W0:Y:S01]  /*2f6f0*/  LD.E.64 R12, desc[UR4][R12.64] ;  /* 0x000000040c0c7980 */ /* 0x004e22000c101b00 */
[----:B---3--:R-:W-:-:S13]  /*2f700*/  ISETP.NE.AND P0, PT, R15, 0x1, PT ;  /* 0x000000010f00780c */ /* 0x008fda0003f05270 */
[C---:B------:R-:W-:Y:S02]  /*2f710*/  @P0 R2UR UR6, R4.reuse ;  /* 0x00000000040602ca */ /* 0x040fe400000e0000 */
[C---:B------:R-:W-:Y:S02]  /*2f720*/  @P0 R2UR UR7, R5.reuse ;  /* 0x00000000050702ca */ /* 0x040fe400000e0000 */
[C---:B------:R-:W-:Y:S02]  /*2f730*/  R2UR UR14, R4.reuse ;  /* 0x00000000040e72ca */ /* 0x040fe400000e0000 */
[----:B------:R-:W-:Y:S02]  /*2f740*/  R2UR UR15, R5 ;  /* 0x00000000050f72ca */ /* 0x000fe400000e0000 */
[----:B------:R-:W-:-:S07]  /*2f750*/  R2UR UR10, R4 ;  /* 0x00000000040a72ca */ /* 0x000fce00000e0000 */
[----:B------:R-:W2:Y:S01]  /*2f760*/  @P0 LD.E R57, desc[UR6][R8.64+0x2c] ;  /* 0x00002c0608390980 */ /* 0x000ea2000c101900 */
[C---:B------:R-:W-:Y:S02]  /*2f770*/  R2UR UR6, R4.reuse ;  /* 0x00000000040672ca */ /* 0x040fe400000e0000 */
[C---:B------:R-:W-:Y:S01]  /*2f780*/  R2UR UR7, R5.reuse ;  /* 0x00000000050772ca */ /* 0x040fe200000e0000 */
[----:B------:R-:W3:Y:S01]  /*2f790*/  LD.E R63, desc[UR14][R8.64+0x18] ;  /* 0x0000180e083f7980 */ /* 0x000ee2000c101900 */
[C---:B------:R-:W-:Y:S02]  /*2f7a0*/  R2UR UR11, R5.reuse ;  /* 0x00000000050b72ca */ /* 0x040fe400000e0000 */
[C---:B------:R-:W-:Y:S02]  /*2f7b0*/  R2UR UR8, R4.reuse ;  /* 0x00000000040872ca */ /* 0x040fe400000e0000 */
[----:B------:R-:W-:Y:S02]  /*2f7c0*/  R2UR UR9, R5 ;  /* 0x00000000050972ca */ /* 0x000fe400000e0000 */
[----:B------:R-:W-:-:S02]  /*2f7d0*/  R2UR UR12, R4 ;  /* 0x00000000040c72ca */ /* 0x000fc400000e0000 */
[----:B------:R-:W-:-:S03]  /*2f7e0*/  R2UR UR13, R5 ;  /* 0x00000000050d72ca */ /* 0x000fc600000e0000 */
[----:B------:R-:W2:Y:S04]  /*2f7f0*/  LD.E R59, desc[UR6][R8.64+0x4] ;  /* 0x00000406083b7980 */ /* 0x000ea8000c101900 */
[----:B------:R-:W2:Y:S04]  /*2f800*/  LD.E R61, desc[UR10][R8.64+0xc] ;  /* 0x00000c0a083d7980 */ /* 0x000ea8000c101900 */
[----:B------:R-:W2:Y:S04]  /*2f810*/  LD.E R60, desc[UR8][R8.64+0x10] ;  /* 0x00001008083c7980 */ /* 0x000ea8000c101900 */
[----:B------:R-:W2:Y:S04]  /*2f820*/  LD.E R62, desc[UR12][R8.64+0x14] ;  /* 0x0000140c083e7980 */ /* 0x000ea8000c101900 */
[----:B0-----:R0:W2:Y:S02]  /*2f830*/  LD.E R11, desc[UR4][R12.64] ;  /* 0x000000040c0b7980 */ /* 0x0010a4000c101900 */
[----:B0-----:R-:W-:-:S02]  /*2f840*/  IMAD.MOV.U32 R12, RZ, RZ, R19 ;  /* 0x000000ffff0c7224 */ /* 0x001fc400078e0013 */
[----:B------:R-:W-:-:S05]  /*2f850*/  IMAD.MOV.U32 R13, RZ, RZ, R18 ;  /* 0x000000ffff0d7224 */ /* 0x000fca00078e0012 */
[----:B------:R4:W2:Y:S01]  /*2f860*/  LD.E R21, desc[UR4][R12.64] ;  /* 0x000000040c157980 */ /* 0x0008a2000c101900 */
[----:B------:R-:W-:Y:S02]  /*2f870*/  @P0 R2UR UR4, R4 ;  /* 0x00000000040402ca */ /* 0x000fe400000e0000 */
[----:B------:R-:W-:-:S13]  /*2f880*/  @P0 R2UR UR5, R5 ;  /* 0x00000000050502ca */ /* 0x000fda00000e0000 */
[----:B------:R-:W2:Y:S01]  /*2f890*/  @P0 LD.E R56, desc[UR4][R8.64+0x28] ;  /* 0x0000280408380980 */ /* 0x000ea2000c101900 */
[----:B------:R-:W-:Y:S02]  /*2f8a0*/  R2UR UR4, R4 ;  /* 0x00000000040472ca */ /* 0x000fe400000e0000 */
[----:B------:R-:W-:-:S13]  /*2f8b0*/  R2UR UR5, R5 ;  /* 0x00000000050572ca */ /* 0x000fda00000e0000 */
[----:B------:R-:W2:Y:S01]  /*2f8c0*/  LD.E R58, desc[UR4][R8.64+0x8] ;  /* 0x00000804083a7980 */ /* 0x000ea2000c101900 */
[----:B----4-:R-:W-:-:S04]  /*2f8d0*/  SHF.R.S32.HI R13, RZ, 0x1f, R14 ;  /* 0x0000001fff0d7819 */ /* 0x010fc8000001140e */
[----:B------:R-:W-:-:S04]  /*2f8e0*/  LEA.HI R12, R13, R14, RZ, 0x7 ;  /* 0x0000000e0d0c7211 */ /* 0x000fc800078f38ff */
[----:B------:R-:W-:-:S05]  /*2f8f0*/  LOP3.LUT R15, R12, 0xffffff80, RZ, 0xc0, !PT ;  /* 0xffffff800c0f7812 */ /* 0x000fca00078ec0ff */
[----:B------:R-:W-:-:S05]  /*2f900*/  IMAD.IADD R15, R14, 0x1, -R15 ;  /* 0x000000010e0f7824 */ /* 0x000fca00078e0a0f */
[----:B------:R-:W-:-:S04]  /*2f910*/  SHF.R.S32.HI R12, RZ, 0x1f, R15 ;  /* 0x0000001fff0c7819 */ /* 0x000fc8000001140f */
[CC--:B------:R-:W-:Y:S02]  /*2f920*/  LEA.HI R20, R12.reuse, R15.reuse, RZ, 0x2 ;  /* 0x0000000f0c147211 */ /* 0x0c0fe400078f10ff */
[----:B------:R-:W-:-:S04]  /*2f930*/  LEA.HI R12, R12, R15, RZ, 0x5 ;  /* 0x0000000f0c0c7211 */ /* 0x000fc800078f28ff */
[----:B------:R-:W-:Y:S02]  /*2f940*/  SHF.R.S32.HI R12, RZ, 0x5, R12 ;  /* 0x00000005ff0c7819 */ /* 0x000fe4000001140c */
[----:B---3--:R-:W-:Y:S01]  /*2f950*/  ISETP.GE.AND P1, PT, R63, 0x1, PT ;  /* 0x000000013f00780c */ /* 0x008fe20003f26270 */
[----:B------:R-:W-:Y:S01]  /*2f960*/  BSSY B2, `(.L_x_2189) ;  /* 0x0000081000027945 */ /* 0x000fe20003800000 */
[-C--:B--2---:R-:W-:Y:S01]  /*2f970*/  FMUL.FTZ R25, R25, R11.reuse ;  /* 0x0000000b19197220 */ /* 0x084fe20000410000 */
[----:B------:R-:W-:-:S03]  /*2f980*/  FMUL.FTZ R24, R24, R11 ;  /* 0x0000000b18187220 */ /* 0x000fc60000410000 */
[----:B------:R0:W1:Y:S02]  /*2f990*/  MUFU.TANH R65, R25 ;  /* 0x0000001900417308 */ /* 0x0000640000002400 */
[----:B0-----:R-:W-:-:S06]  /*2f9a0*/  LEA.HI R25, R13, R14, RZ, 0x2 ;  /* 0x0000000e0d197211 */ /* 0x001fcc00078f10ff */
[----:B------:R0:W2:Y:S01]  /*2f9b0*/  MUFU.TANH R64, R24 ;  /* 0x0000001800407308 */ /* 0x0000a20000002400 */
[--C-:B------:R-:W-:Y:S02]  /*2f9c0*/  SHF.R.S32.HI R13, RZ, 0x2, R20.reuse ;  /* 0x00000002ff0d7819 */ /* 0x100fe40000011414 */
[----:B------:R-:W-:Y:S02]  /*2f9d0*/  LOP3.LUT R25, R25, 0xfffffffc, RZ, 0xc0, !PT ;  /* 0xfffffffc19197812 */ /* 0x000fe400078ec0ff */
[----:B0-----:R-:W-:-:S03]  /*2f9e0*/  SHF.R.S32.HI R24, RZ, 0x1f, R20 ;  /* 0x0000001fff187819 */ /* 0x001fc60000011414 */
[----:B------:R-:W-:Y:S01]  /*2f9f0*/  IMAD.IADD R25, R14, 0x1, -R25 ;  /* 0x000000010e197824 */ /* 0x000fe200078e0a19 */
[----:B------:R-:W-:-:S04]  /*2fa00*/  LEA.HI R24, R24, R13, RZ, 0x3 ;  /* 0x0000000d18187211 */ /* 0x000fc800078f18ff */
[----:B------:R-:W-:Y:S02]  /*2fa10*/  LEA.HI R14, R25, R25, RZ, 0x1 ;  /* 0x00000019190e7211 */ /* 0x000fe400078f08ff */
[----:B------:R-:W-:Y:S02]  /*2fa20*/  LOP3.LUT R24, R24, 0xfffffff8, RZ, 0xc0, !PT ;  /* 0xfffffff818187812 */ /* 0x000fe400078ec0ff */
[----:B------:R-:W-:-:S03]  /*2fa30*/  LOP3.LUT R14, R14, 0x1ffffffe, RZ, 0xc0, !PT ;  /* 0x1ffffffe0e0e7812 */ /* 0x000fc600078ec0ff */
[----:B------:R-:W-:Y:S02]  /*2fa40*/  IMAD.IADD R24, R13, 0x1, -R24 ;  /* 0x000000010d187824 */ /* 0x000fe400078e0a18 */
[----:B------:R-:W-:Y:S02]  /*2fa50*/  IMAD R13, R21, 0x4, R12 ;  /* 0x00000004150d7824 */ /* 0x000fe400078e020c */
[----:B------:R-:W-:Y:S02]  /*2fa60*/  IMAD.IADD R14, R25, 0x1, -R14 ;  /* 0x00000001190e7824 */ /* 0x000fe400078e0a0e */
[----:B------:R-:W-:-:S04]  /*2fa70*/  IMAD.U32 R13, R13, 0x10, R24 ;  /* 0x000000100d0d7824 */ /* 0x000fc800078e0018 */
[----:B------:R-:W-:-:S04]  /*2fa80*/  IMAD R13, R14, 0x8, R13 ;  /* 0x000000080e0d7824 */ /* 0x000fc800078e020d */
[----:B------:R-:W-:Y:S01]  /*2fa90*/  @P0 IMAD.HI.U32 R56, R13, R56, RZ ;  /* 0x000000380d380227 */ /* 0x000fe200078e00ff */
[----:B------:R-:W-:-:S04]  /*2faa0*/  LOP3.LUT R20, R20, 0x7ffffffc, RZ, 0xc0, !PT ;  /* 0x7ffffffc14147812 */ /* 0x000fc800078ec0ff */
[----:B------:R-:W-:Y:S01]  /*2fab0*/  @P0 SHF.R.U32.HI R13, RZ, R57, R56 ;  /* 0x00000039ff0d0219 */ /* 0x000fe20000011638 */
[----:B------:R-:W-:-:S04]  /*2fac0*/  IMAD.SHL.U32 R25, R0, 0x40, RZ ;  /* 0x0000004000197824 */ /* 0x000fc800078e00ff */
[----:B------:R-:W0:Y:S01]  /*2fad0*/  SHFL.IDX PT, R24, R13, RZ, 0x1c1f ;  /* 0x001c1fff0d187589 */ /* 0x000e2200000e0000 */
[----:B------:R-:W-:Y:S01]  /*2fae0*/  IMAD.IADD R20, R15, 0x1, -R20 ;  /* 0x000000010f147824 */ /* 0x000fe200078e0a14 */
[----:B------:R-:W-:Y:S01]  /*2faf0*/  IADD3 R15, -R25, 0x1, RZ ;  /* 0x00000001190f7810 */ /* 0x000fe20007ffe1ff */
        /* <DEDUP_REMOVED lines=31> */
[----:B------:R-:W3:Y:S01]  /*2fcf0*/  MUFU.TANH R27, R27 ;  /* 0x0000001b001b7308 */ /* 0x000ee20000002400 */
[----:B------:R-:W-:-:S03]  /*2fd00*/  LOP3.LUT R12, RZ, R61, RZ, 0x33, !PT ;  /* 0x0000003dff0c7212 */ /* 0x000fc600078e33ff */
[----:B------:R-:W-:-:S04]  /*2fd10*/  IADD3 R15, -R59, R15, R58 ;  /* 0x0000000f3b0f7210 */ /* 0x000fc80007ffe13a */
[----:B------:R4:W0:Y:S01]  /*2fd20*/  MUFU.TANH R66, R26 ;  /* 0x0000001a00427308 */ /* 0x0008220000002400 */
        /* <DEDUP_REMOVED lines=33> */
[----:B--23--:R-:W-:Y:S06]  /*2ff40*/  @!P1 BRA `(.L_x_2190) ;  /* 0x0000000000889947 */ /* 0x00cfec0003800000 */
[----:B------:R-:W-:Y:S01]  /*2ff50*/  IADD3 R24, -R59, R58, R24 ;  /* 0x0000003a3b187210 */ /* 0x000fe20007ffe118 */
[----:B------:R-:W-:Y:S03]  /*2ff60*/  BSSY B3, `(.L_x_2191) ;  /* 0x000001c000037945 */ /* 0x000fe60003800000 */
[----:B------:R-:W-:-:S13]  /*2ff70*/  ISETP.GT.AND P0, PT, R24, -0x1, PT ;  /* 0xffffffff1800780c */ /* 0x000fda0003f04270 */
[----:B------:R-:W-:Y:S05]  /*2ff80*/  @P0 BRA `(.L_x_2192) ;  /* 0x00000000003c0947 */ /* 0x000fea0003800000 */
[----:B------:R-:W-:Y:S01]  /*2ff90*/  ISETP.NE.AND P0, PT, R63, 0x1, PT ;  /* 0x000000013f00780c */ /* 0x000fe20003f05270 */
[----:B------:R-:W-:Y:S01]  /*2ffa0*/  BSSY B4, `(.L_x_2193) ;  /* 0x000000b000047945 */ /* 0x000fe20003800000 */
[----:B------:R-:W-:-:S11]  /*2ffb0*/  LOP3.LUT R24, RZ, R24, RZ, 0x33, !PT ;  /* 0x00000018ff187212 */ /* 0x000fd600078e33ff */
[----:B------:R-:W-:Y:S05]  /*2ffc0*/  @!P0 BRA `(.L_x_2194) ;  /* 0x0000000000208947 */ /* 0x000fea0003800000 */
[C---:B------:R-:W-:Y:S02]  /*2ffd0*/  R2UR UR4, R4.reuse ;  /* 0x00000000040472ca */ /* 0x040fe400000e0000 */
[C---:B------:R-:W-:Y:S02]  /*2ffe0*/  R2UR UR5, R5.reuse ;  /* 0x00000000050572ca */ /* 0x040fe400000e0000 */
[----:B------:R-:W-:Y:S02]  /*2fff0*/  R2UR UR6, R4 ;  /* 0x00000000040672ca */ /* 0x000fe400000e0000 */
[----:B------:R-:W-:-:S09]  /*30000*/  R2UR UR7, R5 ;  /* 0x00000000050772ca */ /* 0x000fd200000e0000 */
[----:B----4-:R-:W2:Y:S04]  /*30010*/  LD.E R11, desc[UR4][R8.64+0x1c] ;  /* 0x00001c04080b7980 */ /* 0x010ea8000c101900 */
[----:B------:R-:W3:Y:S01]  /*30020*/  LD.E R26, desc[UR6][R8.64+0x20] ;  /* 0x00002006081a7980 */ /* 0x000ee2000c101900 */
[----:B--2---:R-:W-:-:S05]  /*30030*/  IMAD.HI.U32 R11, R24, R11, RZ ;  /* 0x0000000b180b7227 */ /* 0x004fca00078e00ff */
[----:B---3--:R-:W-:-:S07]  /*30040*/  SHF.R.U32.HI R24, RZ, R26, R11 ;  /* 0x0000001aff187219 */ /* 0x008fce000001160b */
.L_x_2194:
[----:B------:R-:W-:Y:S05]  /*30050*/  BSYNC B4 ;  /* 0x0000000000047941 */ /* 0x000fea0003800000 */
.L_x_2193:
[----:B------:R-:W-:Y:S01]  /*30060*/  LOP3.LUT R24, RZ, R24, RZ, 0x33, !PT ;  /* 0x00000018ff187212 */ /* 0x000fe200078e33ff */
[----:B------:R-:W-:Y:S06]  /*30070*/  BRA `(.L_x_2195) ;  /* 0x0000000000287947 */ /* 0x000fec0003800000 */
.L_x_2192:
[----:B------:R-:W-:-:S13]  /*30080*/  ISETP.NE.AND P0, PT, R63, 0x1, PT ;  /* 0x000000013f00780c */ /* 0x000fda0003f05270 */
        /* <DEDUP_REMOVED lines=9> */
.L_x_2195:
[----:B------:R-:W-:Y:S05]  /*30120*/  BSYNC B3 ;  /* 0x0000000000037941 */ /* 0x000fea0003800000 */
.L_x_2191:
[----:B----4-:R-:W-:-:S04]  /*30130*/  IMAD R11, R63, R24, -R25 ;  /* 0x000000183f0b7224 */ /* 0x010fc800078e0a19 */
[----:B------:R-:W-:-:S05]  /*30140*/  IMAD R11, R20, -0x2, R11 ;  /* 0xfffffffe140b7824 */ /* 0x000fca00078e020b */
[----:B------:R-:W-:Y:S02]  /*30150*/  VIMNMX R14, R14, R11, !PT ;  /* 0x0000000b0e0e7248 */ /* 0x000fe40007fe0100 */
[----:B------:R-:W-:-:S07]  /*30160*/  VIADDMNMX R12, R11, R63, R12, PT ;  /* 0x0000003f0b0c7246 */ /* 0x000fce000380010c */
.L_x_2190:
[----:B------:R-:W-:Y:S05]  /*30170*/  BSYNC B2 ;  /* 0x0000000000027941 */ /* 0x000fea0003800000 */
.L_x_2189:
[C---:B------:R-:W-:Y:S01]  /*30180*/  ISETP.GE.AND P1, PT, R62.reuse, 0x9, PT ;  /* 0x000000093e00780c */ /* 0x040fe20003f26270 */
[----:B------:R-:W4:Y:S01]  /*30190*/  SHFL.IDX PT, R13, R13, 0x1, 0x1c1f ;  /* 0x003c1f000d0d7f89 */ /* 0x000f2200000e0000 */
        /* <DEDUP_REMOVED lines=10> */
[----:B-1----:R-:W-:Y:S02]  /*30240*/  FSEL R65, R65, -INF , !P3 ;  /* 0xff80000041417808 */ /* 0x002fe40005800000 */
[----:B------:R-:W-:-:S02]  /*30250*/  P2R R56, PR, RZ, 0x10 ;  /* 0x00000010ff387803 */ /* 0x000fc40000000000 */
[----:B------:R-:W-:Y:S01]  /*30260*/  ISETP.LT.OR P2, PT, R12, 0x11, P2 ;  /* 0x000000110c00780c */ /* 0x000fe20001741670 */
[----:B----4-:R-:W-:Y:S01]  /*30270*/  IMAD.IADD R11, R15, 0x1, R13 ;  /* 0x000000010f0b7824 */ /* 0x010fe200078e020d */
        /* <DEDUP_REMOVED lines=76> */
[----:B------:R-:W2:Y:S04]  /*30740*/  LD.E R13, desc[UR4][R8.64+0x1c] ;  /* 0x00001c04080d7980 */ /* 0x000ea8000c101900 */
[----:B------:R-:W3:Y:S01]  /*30750*/  LD.E R15, desc[UR6][R8.64+0x20] ;  /* 0x00002006080f7980 */ /* 0x000ee2000c101900 */
[----:B--2---:R-:W-:-:S05]  /*30760*/  IMAD.HI.U32 R58, R58, R13, RZ ;  /* 0x0000000d3a3a7227 */ /* 0x004fca00078e00ff */
[----:B---3--:R-:W-:-:S07]  /*30770*/  SHF.R.U32.HI R58, RZ, R15, R58 ;  /* 0x0000000fff3a7219 */ /* 0x008fce000001163a */
.L_x_2201:
[----:B------:R-:W-:Y:S05]  /*30780*/  BSYNC B4 ;  /* 0x0000000000047941 */ /* 0x000fea0003800000 */
.L_x_2200:
[----:B------:R-:W-:Y:S01]  /*30790*/  LOP3.LUT R58, RZ, R58, RZ, 0x33, !PT ;  /* 0x0000003aff3a7212 */ /* 0x000fe200078e33ff */
[----:B------:R-:W-:Y:S06]  /*307a0*/  BRA `(.L_x_2202) ;  /* 0x0000000000287947 */ /* 0x000fec0003800000 */
.L_x_2199:
[----:B------:R-:W-:-:S13]  /*307b0*/  ISETP.NE.AND P6, PT, R63, 0x1, PT ;  /* 0x000000013f00780c */ /* 0x000fda0003fc5270 */
        /* <DEDUP_REMOVED lines=9> */
.L_x_2202:
[----:B------:R-:W-:Y:S05]  /*30850*/  BSYNC B3 ;  /* 0x0000000000037941 */ /* 0x000fea0003800000 */
.L_x_2198:
[----:B------:R-:W-:-:S04]  /*30860*/  IMAD R9, R63, R58, -R25 ;  /* 0x0000003a3f097224 */ /* 0x000fc800078e0a19 */
[----:B------:R-:W-:-:S05]  /*30870*/  IMAD R20, R20, -0x2, R9 ;  /* 0xfffffffe14147824 */ /* 0x000fca00078e0209 */
[----:B------:R-:W-:Y:S02]  /*30880*/  VIADDMNMX R12, R20, R63, R12, PT ;  /* 0x0000003f140c7246 */ /* 0x000fe4000380010c */
[----:B------:R-:W-:-:S07]  /*30890*/  VIMNMX R11, R11, R20, !PT ;  /* 0x000000140b0b7248 */ /* 0x000fce0007fe0100 */
.L_x_2197:
[----:B------:R-:W-:Y:S05]  /*308a0*/  BSYNC B2 ;  /* 0x0000000000027941 */ /* 0x000fea0003800000 */
.L_x_2196:
[----:B------:R-:W2:Y:S01]  /*308b0*/  LDL.64 R8, [R7+0x70] ;  /* 0x0000700007087983 */ /* 0x000ea20000100a00 */
[----:B------:R-:W-:Y:S02]  /*308c0*/  R2UR UR4, R4 ;  /* 0x00000000040472ca */ /* 0x000fe400000e0000 */
[----:B------:R-:W-:Y:S02]  /*308d0*/  R2UR UR5, R5 ;  /* 0x00000000050572ca */ /* 0x000fe400000e0000 */
[C---:B------:R-:W-:Y:S02]  /*308e0*/  ISETP.GT.AND P0, PT, R11.reuse, 0x1, !P0 ;  /* 0x000000010b00780c */ /* 0x040fe40004704270 */
[----:B------:R-:W-:Y:S02]  /*308f0*/  ISETP.NE.AND P6, PT, R36, RZ, PT ;  /* 0x000000ff2400720c */ /* 0x000fe40003fc5270 */
[----:B------:R-:W-:Y:S02]  /*30900*/  ISETP.LT.OR P0, PT, R12, 0x2, P0 ;  /* 0x000000020c00780c */ /* 0x000fe40000701670 */
[----:B------:R-:W-:-:S02]  /*30910*/  ISETP.GT.AND P1, PT, R11, 0x8, !P1 ;  /* 0x000000080b00780c */ /* 0x000fc40004f24270 */
[----:B------:R-:W-:Y:S02]  /*30920*/  FSEL R59, R27, -INF , !P0 ;  /* 0xff8000001b3b7808 */ /* 0x000fe40004000000 */
[----:B------:R-:W-:Y:S02]  /*30930*/  ISETP.NE.AND P0, PT, R26, RZ, PT ;  /* 0x000000ff1a00720c */ /* 0x000fe40003f05270 */
[----:B------:R-:W-:Y:S02]  /*30940*/  ISETP.LT.OR P1, PT, R12, 0x9, P1 ;  /* 0x000000090c00780c */ /* 0x000fe40000f21670 */
[----:B------:R-:W-:Y:S02]  /*30950*/  ISETP.GT.AND P0, PT, R11, 0x9, !P0 ;  /* 0x000000090b00780c */ /* 0x000fe40004704270 */
[----:B------:R-:W-:Y:S02]  /*30960*/  FSEL R63, R30, -INF , !P1 ;  /* 0xff8000001e3f7808 */ /* 0x000fe40004800000 */
[----:B------:R-:W-:-:S02]  /*30970*/  ISETP.LT.OR P0, PT, R12, 0xa, P0 ;  /* 0x0000000a0c00780c */ /* 0x000fc40000701670 */
[----:B------:R-:W-:Y:S02]  /*30980*/  ISETP.NE.AND P1, PT, R68, RZ, PT ;  /* 0x000000ff4400720c */ /* 0x000fe40003f25270 */
        /* <DEDUP_REMOVED lines=13> */
[C---:B------:R-:W-:Y:S01]  /*30a60*/  ISETP.GT.AND P0, PT, R11.reuse, 0x19, !P6 ;  /* 0x000000190b00780c */ /* 0x040fe20007704270 */
[----:B--2---:R-:W2:Y:S03]  /*30a70*/  LD.E.64 R14, desc[UR4][R8.64] ;  /* 0x00000004080e7980 */ /* 0x004ea6000c101b00 */
[----:B------:R-:W-:Y:S02]  /*30a80*/  ISETP.LT.OR P0, PT, R12, 0x1a, P0 ;  /* 0x0000001a0c00780c */ /* 0x000fe40000701670 */
[----:B------:R-:W-:Y:S02]  /*30a90*/  ISETP.GT.AND P1, PT, R11, 0x28, !P1 ;  /* 0x000000280b00780c */ /* 0x000fe40004f24270 */
[----:B------:R-:W-:-:S02]  /*30aa0*/  FSEL R39, R39, -INF , !P0 ;  /* 0xff80000027277808 */ /* 0x000fc40004000000 */
[----:B------:R-:W-:Y:S02]  /*30ab0*/  ISETP.NE.AND P0, PT, R57, RZ, PT ;  /* 0x000000ff3900720c */ /* 0x000fe40003f05270 */
[C---:B------:R-:W-:Y:S02]  /*30ac0*/  ISETP.GT.AND P2, PT, R11.reuse, 0x29, !P2 ;  /* 0x000000290b00780c */ /* 0x040fe40005744270 */
[C---:B------:R-:W-:Y:S02]  /*30ad0*/  ISETP.GT.AND P0, PT, R11.reuse, 0x20, !P0 ;  /* 0x000000200b00780c */ /* 0x040fe40004704270 */
[C---:B------:R-:W-:Y:S02]  /*30ae0*/  ISETP.GT.AND P3, PT, R11.reuse, 0x30, !P3 ;  /* 0x000000300b00780c */ /* 0x040fe40005f64270 */
[----:B------:R-:W-:Y:S02]  /*30af0*/  ISETP.LT.OR P0, PT, R12, 0x21, P0 ;  /* 0x000000210c00780c */ /* 0x000fe40000701670 */
[----:B------:R-:W-:-:S02]  /*30b00*/  ISETP.GT.AND P4, PT, R11, 0x31, !P4 ;  /* 0x000000310b00780c */ /* 0x000fc40006784270 */
[----:B------:R-:W-:Y:S02]  /*30b10*/  FSEL R87, R42, -INF , !P0 ;  /* 0xff8000002a577808 */ /* 0x000fe40004000000 */
[----:B------:R-:W-:Y:S02]  /*30b20*/  ISETP.NE.AND P0, PT, R24, RZ, PT ;  /* 0x000000ff1800720c */ /* 0x000fe40003f05270 */
[----:B------:R-:W-:Y:S01]  /*30b30*/  ISETP.LT.OR P1, PT, R12, 0x29, P1 ;  /* 0x000000290c00780c */ /* 0x000fe20000f21670 */
[----:B------:R-:W3:Y:S01]  /*30b40*/  LD.E R24, desc[UR4][R8.64+0x10] ;  /* 0x0000100408187980 */ /* 0x000ee2000c101900 */
[----:B------:R-:W-:Y:S02]  /*30b50*/  ISETP.GT.AND P0, PT, R11, RZ, !P0 ;  /* 0x000000ff0b00720c */ /* 0x000fe40004704270 */
[----:B------:R-:W-:Y:S02]  /*30b60*/  ISETP.NE.AND P6, PT, R44, RZ, PT ;  /* 0x000000ff2c00720c */ /* 0x000fe40003fc5270 */
[----:B------:R-:W-:-:S04]  /*30b70*/  ISETP.LT.OR P0, PT, R12, 0x1, P0 ;  /* 0x000000010c00780c */ /* 0x000fc80000701670 */
[----:B------:R-:W-:Y:S02]  /*30b80*/  FSEL R31, R66, -INF , !P0 ;  /* 0xff800000421f7808 */ /* 0x000fe40004000000 */
[----:B------:R-:W-:-:S04]  /*30b90*/  ISETP.NE.AND P0, PT, R40, RZ, PT ;  /* 0x000000ff2800720c */ /* 0x000fc80003f05270 */
[----:B------:R-:W-:-:S04]  /*30ba0*/  ISETP.GT.AND P0, PT, R11, 0x21, !P0 ;  /* 0x000000210b00780c */ /* 0x000fc80004704270 */
[----:B------:R-:W-:-:S04]  /*30bb0*/  ISETP.LT.OR P0, PT, R12, 0x22, P0 ;  /* 0x000000220c00780c */ /* 0x000fc80000701670 */
[----:B------:R-:W-:Y:S02]  /*30bc0*/  FSEL R89, R43, -INF , !P0 ;  /* 0xff8000002b597808 */ /* 0x000fe40004000000 */
[----:B------:R-:W-:Y:S02]  /*30bd0*/  ISETP.LT.OR P2, PT, R12, 0x2a, P2 ;  /* 0x0000002a0c00780c */ /* 0x000fe40001741670 */
[----:B------:R-:W-:Y:S02]  /*30be0*/  FSEL R91, R46, -INF , !P1 ;  /* 0xff8000002e5b7808 */ /* 0x000fe40004800000 */
[----:B------:R-:W-:Y:S02]  /*30bf0*/  ISETP.LT.OR P3, PT, R12, 0x31, P3 ;  /* 0x000000310c00780c */ /* 0x000fe40001f61670 */
[----:B------:R-:W-:Y:S02]  /*30c00*/  FSEL R93, R47, -INF , !P2 ;  /* 0xff8000002f5d7808 */ /* 0x000fe40005000000 */
[----:B------:R-:W-:-:S02]  /*30c10*/  ISETP.GT.AND P5, PT, R11, 0x38, !P5 ;  /* 0x000000380b00780c */ /* 0x000fc40006fa4270 */
[----:B------:R-:W-:Y:S02]  /*30c20*/  ISETP.LT.OR P4, PT, R12, 0x32, P4 ;  /* 0x000000320c00780c */ /* 0x000fe40002781670 */
[----:B------:R-:W-:Y:S02]  /*30c30*/  FSEL R95, R50, -INF , !P3 ;  /* 0xff800000325f7808 */ /* 0x000fe40005800000 */
[----:B------:R-:W-:Y:S02]  /*30c40*/  ISETP.GT.AND P6, PT, R11, 0x39, !P6 ;  /* 0x000000390b00780c */ /* 0x000fe400077c4270 */
[C---:B------:R-:W-:Y:S02]  /*30c50*/  ISETP.LT.OR P5, PT, R12.reuse, 0x39, P5 ;  /* 0x000000390c00780c */ /* 0x040fe40002fa1670 */
[----:B------:R-:W-:Y:S02]  /*30c60*/  FSEL R97, R51, -INF , !P4 ;  /* 0xff80000033617808 */ /* 0x000fe40006000000 */
[----:B------:R-:W-:-:S02]  /*30c70*/  ISETP.LT.OR P6, PT, R12, 0x3a, P6 ;  /* 0x0000003a0c00780c */ /* 0x000fc400037c1670 */
[----:B------:R-:W-:Y:S02]  /*30c80*/  FSEL R99, R54, -INF , !P5 ;  /* 0xff80000036637808 */ /* 0x000fe40006800000 */
[----:B------:R-:W-:Y:S02]  /*30c90*/  R2UR UR6, R4 ;  /* 0x00000000040672ca */ /* 0x000fe400000e0000 */
[----:B------:R-:W-:Y:S02]  /*30ca0*/  R2UR UR7, R5 ;  /* 0x00000000050772ca */ /* 0x000fe400000e0000 */
[----:B------:R-:W-:-:S11]  /*30cb0*/  FSEL R101, R21, -INF , !P6 ;  /* 0xff80000015657808 */ /* 0x000fd60007000000 */
[----:B------:R-:W4:Y:S01]  /*30cc0*/  LD.E R27, desc[UR6][R8.64+0x14] ;  /* 0x00001406081b7980 */ /* 0x000f22000c101900 */
[----:B--2---:R-:W-:Y:S02]  /*30cd0*/  FMNMX.FTZ R13, R29, R14, !PT ;  /* 0x0000000e1d0d7209 */ /* 0x004fe40007810000 */
        /* <DEDUP_REMOVED lines=30> */
[----:B------:R-:W-:-:S03]  /*30ec0*/  FMNMX.FTZ R13, R101, R20, !PT ;  /* 0x00000014650d7209 */ /* 0x000fc60007810000 */
[----:B------:R-:W0:Y:S04]  /*30ed0*/  SHFL.BFLY PT, R11, R12, 0x2, 0x1f ;  /* 0x0c401f000c0b7f89 */ /* 0x000e2800000e0000 */
[----:B------:R-:W-:Y:S04]  /*30ee0*/  ST.E.64 desc[UR4][R8.64], R12 ;  /* 0x0000000c08007985 */ /* 0x000fe8000c101b04 */
[----:B------:R-:W2:Y:S01]  /*30ef0*/  LD.E R28, desc[UR6][R8.64+0x4] ;  /* 0x00000406081c7980 */ /* 0x000ea2000c101900 */
[----:B0-----:R-:W-:-:S05]  /*30f00*/  FMNMX.FTZ R11, R12, R11, !PT ;  /* 0x0000000b0c0b7209 */ /* 0x001fca0007810000 */
[----:B------:R-:W0:Y:S02]  /*30f10*/  SHFL.BFLY PT, R20, R11, 0x1, 0x1f ;  /* 0x0c201f000b147f89 */ /* 0x000e2400000e0000 */
[----:B0-----:R-:W-:Y:S02]  /*30f20*/  FMNMX.FTZ R21, R11, R20, !PT ;  /* 0x000000140b157209 */ /* 0x001fe40007810000 */
[----:B------:R-:W5:Y:S04]  /*30f30*/  LD.E R20, desc[UR4][R8.64+0x20] ;  /* 0x0000200408147980 */ /* 0x000f68000c101900 */
[----:B------:R-:W-:Y:S04]  /*30f40*/  ST.E desc[UR4][R8.64], R21 ;  /* 0x0000001508007985 */ /* 0x000fe8000c101904 */
[----:B------:R-:W3:Y:S01]  /*30f50*/  LD.E R25, desc[UR6][R8.64] ;  /* 0x0000000608197980 */ /* 0x000ee2000c101900 */
[----:B------:R-:W-:-:S02]  /*30f60*/  R2UR UR8, R4 ;  /* 0x00000000040872ca */ /* 0x000fc400000e0000 */
[----:B------:R-:W-:Y:S01]  /*30f70*/  R2UR UR9, R5 ;  /* 0x00000000050972ca */ /* 0x000fe200000e0000 */
[----:B--2---:R-:W0:Y:S02]  /*30f80*/  SHFL.BFLY PT, R11, R28, 0x2, 0x1f ;  /* 0x0c401f001c0b7f89 */ /* 0x004e2400000e0000 */
[----:B0-----:R-:W-:-:S05]  /*30f90*/  FMNMX.FTZ R12, R11, R28, !PT ;  /* 0x0000001c0b0c7209 */ /* 0x001fca0007810000 */
[----:B------:R-:W0:Y:S02]  /*30fa0*/  SHFL.BFLY PT, R11, R12, 0x1, 0x1f ;  /* 0x0c201f000c0b7f89 */ /* 0x000e2400000e0000 */
[----:B0-----:R-:W-:Y:S02]  /*30fb0*/  FMNMX.FTZ R13, R12, R11, !PT ;  /* 0x0000000b0c0d7209 */ /* 0x001fe40007810000 */
[----:B---3--:R-:W-:Y:S02]  /*30fc0*/  FSETP.NEU.FTZ.AND P0, PT, R25, -INF , PT ;  /* 0xff8000001900780b */ /* 0x008fe40003f1d000 */
[----:B------:R-:W-:Y:S02]  /*30fd0*/  FSETP.NEU.FTZ.AND P1, PT, R13, -INF , PT ;  /* 0xff8000000d00780b */ /* 0x000fe40003f3d000 */
[----:B------:R-:W-:Y:S02]  /*30fe0*/  FSEL R11, R25, RZ, P0 ;  /* 0x000000ff190b7208 */ /* 0x000fe40000000000 */
[----:B------:R-:W-:-:S03]  /*30ff0*/  FSEL R26, R13, RZ, P1 ;  /* 0x000000ff0d1a7208 */ /* 0x000fc60000800000 */
[----:B------:R-:W-:Y:S02]  /*31000*/  FADD.FTZ R11, R14, -R11 ;  /* 0x8000000b0e0b7221 */ /* 0x000fe40000010000 */
[----:B------:R-:W-:Y:S02]  /*31010*/  FADD.FTZ R15, R15, -R26 ;  /* 0x8000001a0f0f7221 */ /* 0x000fe40000010000 */
[----:B-----5:R-:W-:Y:S02]  /*31020*/  FMUL.FTZ R11, R11, R20 ;  /* 0x000000140b0b7220 */ /* 0x020fe40000410000 */
[----:B------:R-:W-:-:S04]  /*31030*/  FMUL.FTZ R20, R20, R15 ;  /* 0x0000000f14147220 */ /* 0x000fc80000410000 */
[----:B------:R-:W0:Y:S08]  /*31040*/  MUFU.EX2 R11, R11 ;  /* 0x0000000b000b7308 */ /* 0x000e300000000800 */
[----:B------:R-:W4:Y:S01]  /*31050*/  MUFU.EX2 R12, R20 ;  /* 0x00000014000c7308 */ /* 0x000f220000000800 */
[----:B------:R1:W-:Y:S01]  /*31060*/  ST.E desc[UR4][R8.64+0x4], R13 ;  /* 0x0000040d08007985 */ /* 0x0003e2000c101904 */
[----:B0-----:R-:W-:Y:S01]  /*31070*/  FMUL.FTZ R25, R11, R24 ;  /* 0x000000180b197220 */ /* 0x001fe20000410000 */
[----:B----4-:R-:W-:-:S04]  /*31080*/  FMUL.FTZ R27, R12, R27 ;  /* 0x0000001b0c1b7220 */ /* 0x010fc80000410000 */
[----:B------:R1:W-:Y:S04]  /*31090*/  ST.E desc[UR6][R8.64+0x10], R25 ;  /* 0x0000101908007985 */ /* 0x0003e8000c101906 */
[----:B------:R1:W-:Y:S04]  /*310a0*/  ST.E desc[UR8][R8.64+0x14], R27 ;  /* 0x0000141b08007985 */ /* 0x0003e8000c101908 */
[----:B------:R-:W2:Y:S04]  /*310b0*/  LDL.64 R14, [R7+0x78] ;  /* 0x00007800070e7983 */ /* 0x000ea80000100a00 */
[----:B--2---:R-:W2:Y:S04]  /*310c0*/  LD.E.64 R20, desc[UR4][R14.64] ;  /* 0x000000040e147980 */ /* 0x004ea8000c101b00 */
[----:B--2---:R-:W2:Y:S01]  /*310d0*/  LD.E R24, desc[UR4][R20.64+0x4] ;  /* 0x0000040414187980 */ /* 0x004ea2000c101900 */
[----:B------:R-:W-:Y:S01]  /*310e0*/  BSSY B2, `(.L_x_2203) ;  /* 0x0000010000027945 */ /* 0x000fe20003800000 */
[----:B--2---:R-:W-:-:S13]  /*310f0*/  ISETP.NE.AND P0, PT, R24, RZ, PT ;  /* 0x000000ff1800720c */ /* 0x004fda0003f05270 */
[----:B-1----:R-:W-:Y:S05]  /*31100*/  @P0 BRA `(.L_x_2204) ;  /* 0x0000000000340947 */ /* 0x002fea0003800000 */
[----:B------:R-:W-:Y:S02]  /*31110*/  R2UR UR4, R4 ;  /* 0x00000000040472ca */ /* 0x000fe400000e0000 */
[----:B------:R-:W-:-:S13]  /*31120*/  R2UR UR5, R5 ;  /* 0x00000000050572ca */ /* 0x000fda00000e0000 */
[----:B------:R-:W2:Y:S01]  /*31130*/  LD.E.64 R8, desc[UR4][R14.64+0x8] ;  /* 0x000008040e087980 */ /* 0x000ea2000c101b00 */
[----:B------:R-:W-:Y:S02]  /*31140*/  R2UR UR6, R4 ;  /* 0x00000000040672ca */ /* 0x000fe400000e0000 */
[----:B------:R-:W-:Y:S01]  /*31150*/  R2UR UR7, R5 ;  /* 0x00000000050772ca */ /* 0x000fe200000e0000 */
[----:B------:R-:W3:-:S12]  /*31160*/  LD.E R21, desc[UR4][R20.64] ;  /* 0x0000000414157980 */ /* 0x000ed8000c101900 */
[----:B--2---:R-:W2:Y:S01]  /*31170*/  LD.E.64 R8, desc[UR6][R8.64] ;  /* 0x0000000608087980 */ /* 0x004ea2000c101b00 */
[----:B---3--:R-:W-:-:S04]  /*31180*/  IMAD R25, R10, 0x40, R21 ;  /* 0x000000400a197824 */ /* 0x008fc800078e0215 */
[----:B--2---:R-:W-:-:S05]  /*31190*/  IMAD.WIDE R24, R25, 0x4, R8 ;  /* 0x0000000419187825 */ /* 0x004fca00078e0208 */
[----:B------:R0:W-:Y:S04]  /*311a0*/  ST.E desc[UR4][R24.64], R11 ;  /* 0x0000000b18007985 */ /* 0x0001e8000c101904 */
[----:B------:R-:W2:Y:S04]  /*311b0*/  LD.E.64 R20, desc[UR6][R14.64] ;  /* 0x000000060e147980 */ /* 0x000ea8000c101b00 */
[----:B--2---:R-:W2:Y:S02]  /*311c0*/  LD.E R13, desc[UR4][R20.64+0x4] ;  /* 0x00000404140d7980 */ /* 0x004ea4000c101900 */
[----:B0-2---:R-:W-:-:S13]  /*311d0*/  ISETP.NE.AND P0, PT, R13, RZ, PT ;  /* 0x000000ff0d00720c */ /* 0x005fda0003f05270 */
.L_x_2204:
[----:B------:R-:W-:Y:S05]  /*311e0*/  BSYNC B2 ;  /* 0x0000000000027941 */ /* 0x000fea0003800000 */
.L_x_2203:
[----:B------:R-:W-:Y:S04]  /*311f0*/  BSSY B2, `(.L_x_2205) ;  /* 0x000000d000027945 */ /* 0x000fe80003800000 */
[----:B------:R-:W-:Y:S05]  /*31200*/  @P0 BRA `(.L_x_2206) ;  /* 0x00000000002c0947 */ /* 0x000fea0003800000 */
        /* <DEDUP_REMOVED lines=8> */
[----:B------:R-:W-:-:S04]  /*31290*/  VIADD R13, R10, 0x8 ;  /* 0x000000080a0d7836 */ /* 0x000fc80000000000 */
[----:B--2---:R-:W-:-:S05]  /*312a0*/  IMAD.WIDE R8, R13, 0x4, R8 ;  /* 0x000000040d087825 */ /* 0x004fca00078e0208 */
[----:B------:R0:W-:Y:S02]  /*312b0*/  ST.E desc[UR4][R8.64], R12 ;  /* 0x0000000c08007985 */ /* 0x0001e4000c101904 */
.L_x_2206:
[----:B------:R-:W-:Y:S05]  /*312c0*/  BSYNC B2 ;  /* 0x0000000000027941 */ /* 0x000fea0003800000 */
.L_x_2205:
[----:B0-----:R-:W2:Y:S01]  /*312d0*/  LDL.64 R8, [R7+0x70] ;  /* 0x0000700007087983 */ /* 0x001ea20000100a00 */
[C---:B------:R-:W-:Y:S02]  /*312e0*/  R2UR UR4, R4.reuse ;  /* 0x00000000040472ca */ /* 0x040fe400000e0000 */
[C---:B------:R-:W-:Y:S02]  /*312f0*/  R2UR UR5, R5.reuse ;  /* 0x00000000050572ca */ /* 0x040fe400000e0000 */
[C---:B------:R-:W-:Y:S02]  /*31300*/  R2UR UR6, R4.reuse ;  /* 0x00000000040672ca */ /* 0x040fe400000e0000 */
[C---:B------:R-:W-:Y:S02]  /*31310*/  R2UR UR7, R5.reuse ;  /* 0x00000000050772ca */ /* 0x040fe400000e0000 */
[----:B------:R-:W-:Y:S02]  /*31320*/  R2UR UR8, R4 ;  /* 0x00000000040872ca */ /* 0x000fe400000e0000 */
[----:B------:R-:W-:-:S05]  /*31330*/  R2UR UR9, R5 ;  /* 0x00000000050972ca */ /* 0x000fca00000e0000 */
[----:B--2---:R-:W2:Y:S04]  /*31340*/  LD.E R10, desc[UR4][R8.64] ;  /* 0x00000004080a7980 */ /* 0x004ea8000c101900 */
[----:B------:R-:W3:Y:S04]  /*31350*/  LD.E R13, desc[UR6][R8.64+0x20] ;  /* 0x00002006080d7980 */ /* 0x000ee8000c101900 */
[----:B------:R-:W4:Y:S04]  /*31360*/  LD.E R20, desc[UR8][R8.64+0x4] ;  /* 0x0000040808147980 */ /* 0x000f28000c101900 */
[----:B------:R-:W4:Y:S04]  /*31370*/  LD.E R57, desc[UR4][R8.64+0x10] ;  /* 0x0000100408397980 */ /* 0x000f28000c101900 */
[----:B------:R-:W4:Y:S01]  /*31380*/  LD.E R56, desc[UR6][R8.64+0x14] ;  /* 0x0000140608387980 */ /* 0x000f22000c101900 */
[C---:B--2---:R-:W-:Y:S01]  /*31390*/  FSETP.NEU.FTZ.AND P0, PT, R10.reuse, -INF , PT ;  /* 0xff8000000a00780b */ /* 0x044fe20003f1d000 */
[----:B---3--:R-:W-:Y:S01]  /*313a0*/  FMUL.FTZ R14, R10, R13 ;  /* 0x0000000d0a0e7220 */ /* 0x008fe20000410000 */
[----:B----4-:R-:W-:Y:S01]  /*313b0*/  FSETP.NEU.FTZ.AND P1, PT, R20, -INF , PT ;  /* 0xff8000001400780b */ /* 0x010fe20003f3d000 */
[----:B------:R-:W-:-:S03]  /*313c0*/  FMUL.FTZ R20, R13, R20 ;  /* 0x000000140d147220 */ /* 0x000fc60000410000 */
[----:B------:R-:W-:Y:S02]  /*313d0*/  FSEL R14, R14, RZ, P0 ;  /* 0x000000ff0e0e7208 */ /* 0x000fe40000000000 */
[----:B------:R-:W-:-:S03]  /*313e0*/  FSEL R40, R20, RZ, P1 ;  /* 0x000000ff14287208 */ /* 0x000fc60000800000 */
[-CC-:B------:R-:W-:Y:S01]  /*313f0*/  FFMA.FTZ R10, R29, R13.reuse, -R14.reuse ;  /* 0x0000000d1d0a7223 */ /* 0x180fe2000001080e */
[-CC-:B------:R-:W-:Y:S01]  /*31400*/  FFMA.FTZ R32, R41, R13.reuse, -R14.reuse ;  /* 0x0000000d29207223 */ /* 0x180fe2000001080e */
[-CC-:B------:R-:W-:Y:S01]  /*31410*/  FFMA.FTZ R28, R37, R13.reuse, -R14.reuse ;  /* 0x0000000d251c7223 */ /* 0x180fe2000001080e */
[-C--:B------:R-:W-:Y:S01]  /*31420*/  FFMA.FTZ R15, R65, R13.reuse, -R14 ;  /* 0x0000000d410f7223 */ /* 0x080fe2000001080e */
[-CC-:B------:R-:W-:Y:S01]  /*31430*/  FFMA.FTZ R41, R31, R13.reuse, -R40.reuse ;  /* 0x0000000d1f297223 */ /* 0x180fe20000010828 */
[-C--:B------:R-:W-:Y:S01]  /*31440*/  FFMA.FTZ R42, R59, R13.reuse, -R40 ;  /* 0x0000000d3b2a7223 */ /* 0x080fe20000010828 */
        /* <DEDUP_REMOVED lines=12> */
[-C--:B------:R-:W-:Y:S01]  /*31510*/  FFMA.FTZ R14, R53, R13.reuse, -R14 ;  /* 0x0000000d350e7223 */ /* 0x080fe2000001080e */
        /* <DEDUP_REMOVED lines=15> */
[----:B------:R-:W-:Y:S08]  /*31610*/  MUFU.EX2 R42, R42 ;  /* 0x0000002a002a7308 */ /* 0x000ff00000000800 */
[----:B------:R0:W1:Y:S08]  /*31620*/  MUFU.EX2 R13, R15 ;  /* 0x0000000f000d7308 */ /* 0x0000700000000800 */
[----:B------:R2:W-:Y:S01]  /*31630*/  MUFU.EX2 R158, R20 ;  /* 0x00000014009e7308 */ /* 0x0005e20000000800 */
[----:B0-----:R-:W-:-:S07]  /*31640*/  FADD.FTZ R15, R41, R56 ;  /* 0x00000038290f7221 */ /* 0x001fce0000010000 */
[----:B------:R-:W0:Y:S01]  /*31650*/  MUFU.EX2 R43, R43 ;  /* 0x0000002b002b7308 */ /* 0x000e220000000800 */
[----:B--2---:R-:W-:-:S07]  /*31660*/  FADD.FTZ R20, R10, R57 ;  /* 0x000000390a147221 */ /* 0x004fce0000010000 */
[----:B------:R1:W2:Y:S08]  /*31670*/  MUFU.EX2 R27, R21 ;  /* 0x00000015001b7308 */ /* 0x0002b00000000800 */
[----:B------:R-:W3:Y:S01]  /*31680*/  MUFU.EX2 R44, R44 ;  /* 0x0000002c002c7308 */ /* 0x000ee20000000800 */
[----:B-1----:R-:W-:Y:S01]  /*31690*/  FADD.FTZ R21, R13, R20 ;  /* 0x000000140d157221 */ /* 0x002fe20000010000 */
[----:B------:R-:W-:-:S04]  /*316a0*/  FADD.FTZ R20, R42, R15 ;  /* 0x0000000f2a147221 */ /* 0x000fc80000010000 */
[----:B0-----:R-:W-:Y:S02]  /*316b0*/  FADD.FTZ R15, R43, R20 ;  /* 0x000000142b0f7221 */ /* 0x001fe40000010000 */
[----:B------:R-:W0:Y:S08]  /*316c0*/  MUFU.EX2 R160, R24 ;  /* 0x0000001800a07308 */ /* 0x000e300000000800 */
[----:B------:R-:W1:Y:S08]  /*316d0*/  MUFU.EX2 R45, R45 ;  /* 0x0000002d002d7308 */ /* 0x000e700000000800 */
[----:B------:R-:W4:Y:S08]  /*316e0*/  MUFU.EX2 R29, R25 ;  /* 0x00000019001d7308 */ /* 0x000f300000000800 */
[----:B------:R-:W4:Y:S08]  /*316f0*/  MUFU.EX2 R46, R46 ;  /* 0x0000002e002e7308 */ /* 0x000f300000000800 */
[----:B------:R2:W-:Y:S08]  /*31700*/  MUFU.EX2 R39, R14 ;  /* 0x0000000e00277308 */ /* 0x0005f00000000800 */
[----:B------:R-:W4:Y:S01]  /*31710*/  MUFU.EX2 R26, R26 ;  /* 0x0000001a001a7308 */ /* 0x000f220000000800 */
[----:B--2---:R-:W-:-:S04]  /*31720*/  FADD.FTZ R14, R158, R21 ;  /* 0x000000159e0e7221 */ /* 0x004fc80000010000 */
[----:B------:R-:W-:Y:S01]  /*31730*/  FADD.FTZ R21, R27, R14 ;  /* 0x0000000e1b157221 */ /* 0x000fe20000010000 */
[----:B---3--:R-:W-:Y:S02]  /*31740*/  FADD.FTZ R14, R44, R15 ;  /* 0x0000000f2c0e7221 */ /* 0x008fe40000010000 */
[----:B------:R-:W2:Y:S01]  /*31750*/  MUFU.EX2 R47, R47 ;  /* 0x0000002f002f7308 */ /* 0x000ea20000000800 */
[----:B0-----:R-:W-:Y:S01]  /*31760*/  FADD.FTZ R20, R160, R21 ;  /* 0x00000015a0147221 */ /* 0x001fe20000010000 */
[----:B-1----:R-:W-:-:S03]  /*31770*/  FADD.FTZ R15, R45, R14 ;  /* 0x0000000e2d0f7221 */ /* 0x002fc60000010000 */
[----:B----4-:R-:W-:Y:S01]  /*31780*/  FADD.FTZ R21, R29, R20 ;  /* 0x000000141d157221 */ /* 0x010fe20000010000 */
[----:B------:R-:W-:Y:S02]  /*31790*/  FADD.FTZ R14, R46, R15 ;  /* 0x0000000f2e0e7221 */ /* 0x000fe40000010000 */
[----:B------:R-:W0:Y:S01]  /*317a0*/  MUFU.EX2 R31, R28 ;  /* 0x0000001c001f7308 */ /* 0x000e220000000800 */
[----:B------:R-:W-:-:S07]  /*317b0*/  FADD.FTZ R20, R26, R21 ;  /* 0x000000151a147221 */ /* 0x000fce0000010000 */
[----:B------:R-:W1:Y:S01]  /*317c0*/  MUFU.EX2 R48, R48 ;  /* 0x0000003000307308 */ /* 0x000e620000000800 */
[----:B--2---:R-:W-:-:S07]  /*317d0*/  FADD.FTZ R15, R47, R14 ;  /* 0x0000000e2f0f7221 */ /* 0x004fce0000010000 */
[----:B------:R-:W2:Y:S01]  /*317e0*/  MUFU.EX2 R30, R30 ;  /* 0x0000001e001e7308 */ /* 0x000ea20000000800 */
[----:B0-----:R-:W-:-:S07]  /*317f0*/  FADD.FTZ R21, R31, R20 ;  /* 0x000000141f157221 */ /* 0x001fce0000010000 */
[----:B------:R-:W0:Y:S01]  /*31800*/  MUFU.EX2 R49, R49 ;  /* 0x0000003100317308 */ /* 0x000e220000000800 */
[----:B-1----:R-:W-:-:S07]  /*31810*/  FADD.FTZ R14, R48, R15 ;  /* 0x0000000f300e7221 */ /* 0x002fce0000010000 */
        /* <DEDUP_REMOVED lines=25> */
[----:B--2---:R-:W-:-:S04]  /*319b0*/  FADD.FTZ R20, R38, R21 ;  /* 0x0000001526147221 */ /* 0x004fc80000010000 */
[----:B------:R-:W-:Y:S01]  /*319c0*/  FADD.FTZ R57, R39, R20 ;  /* 0x0000001427397221 */ /* 0x000fe20000010000 */
[----:B0-----:R-:W-:-:S04]  /*319d0*/  FADD.FTZ R15, R55, R14 ;  /* 0x0000000e370f7221 */ /* 0x001fc80000010000 */
[----:B------:R-:W-:Y:S01]  /*319e0*/  ST.E desc[UR4][R8.64+0x10], R57 ;  /* 0x0000103908007985 */ /* 0x000fe2000c101904 */
[----:B-1----:R-:W-:-:S05]  /*319f0*/  FADD.FTZ R59, R40, R15 ;  /* 0x0000000f283b7221 */ /* 0x002fca0000010000 */
[----:B------:R0:W-:Y:S04]  /*31a00*/  ST.E desc[UR6][R8.64+0x14], R59 ;  /* 0x0000143b08007985 */ /* 0x0001e8000c101906 */
[----:B------:R-:W2:Y:S01]  /*31a10*/  LDL.64 R20, [R7+0x80] ;  /* 0x0000800007147983 */ /* 0x000ea20000100a00 */
[----:B------:R-:W-:Y:S06]  /*31a20*/  BAR.SYNC.DEFER_BLOCKING 0xf, 0x100 ;  /* 0x03c4000000007b1d */ /* 0x000fec0000010000 */
[----:B------:R-:W3:Y:S04]  /*31a30*/  LDL.64 R14, [R7+0x88] ;  /* 0x00008800070e7983 */ /* 0x000ee80000100a00 */
[----:B--2---:R-:W2:Y:S04]  /*31a40*/  LD.E.64 R20, desc[UR4][R20.64+0x10] ;  /* 0x0000100414147980 */ /* 0x004ea8000c101b00 */
[----:B--2---:R-:W2:Y:S04]  /*31a50*/  LD.E.64 R24, desc[UR6][R20.64+0x8] ;  /* 0x0000080614187980 */ /* 0x004ea8000c101b00 */
[----:B------:R-:W4:Y:S01]  /*31a60*/  LD.E.64 R60, desc[UR4][R20.64] ;  /* 0x00000004143c7980 */ /* 0x000f22000c101b00 */
        /* <DEDUP_REMOVED lines=16> */
[----:B--2---:R-:W-:-:S05]  /*31b70*/  MOV R24, R24 ;  /* 0x0000001800187202 */ /* 0x004fca0000000f00 */
[--C-:B----4-:R-:W-:Y:S02]  /*31b80*/  IMAD R60, R60, 0x2, R24.reuse ;  /* 0x000000023c3c7824 */ /* 0x110fe400078e0218 */
[C---:B0-----:R-:W-:Y:S02]  /*31b90*/  IMAD R8, R61.reuse, 0x2, R24 ;  /* 0x000000023d087824 */ /* 0x041fe400078e0218 */
[----:B------:R-:W-:Y:S01]  /*31ba0*/  IMAD R61, R61, 0x2, R60 ;  /* 0x000000023d3d7824 */ /* 0x000fe200078e023c */
[----:B------:R-:W-:Y:S04]  /*31bb0*/  STSM.16.M88.4 [R24], R156 ;  /* 0x0000009c18007844 */ /* 0x000fe80000000200 */
[----:B------:R-:W-:Y:S04]  /*31bc0*/  STSM.16.M88.4 [R60], R160 ;  /* 0x000000a03c007844 */ /* 0x000fe80000000200 */
[----:B------:R0:W-:Y:S04]  /*31bd0*/  STSM.16.M88.4 [R8], R164 ;  /* 0x000000a408007844 */ /* 0x0001e80000000200 */
[----:B------:R-:W-:Y:S04]  /*31be0*/  STSM.16.M88.4 [R61], R168 ;  /* 0x000000a83d007844 */ /* 0x000fe80000000200 */
[----:B---3--:R-:W2:Y:S04]  /*31bf0*/  LD.E R10, desc[UR4][R14.64] ;  /* 0x000000040e0a7980 */ /* 0x008ea8000c101900 */
[----:B------:R-:W3:Y:S04]  /*31c00*/  LD.E R36, desc[UR4][R14.64+0x44] ;  /* 0x000044040e247980 */ /* 0x000ee8000c101900 */
[----:B0-----:R-:W4:Y:S04]  /*31c10*/  LD.E R8, desc[UR4][R14.64+0x14] ;  /* 0x000014040e087980 */ /* 0x001f28000c101900 */
[----:B------:R-:W3:Y:S01]  /*31c20*/  LD.E R50, desc[UR4][R14.64+0x80] ;  /* 0x000080040e327980 */ /* 0x000ee2000c101900 */
[----:B------:R-:W-:-:S02]  /*31c30*/  R2UR UR18, R4 ;  /* 0x00000000041272ca */ /* 0x000fc400000e0000 */
[----:B------:R-:W-:Y:S01]  /*31c40*/  R2UR UR19, R5 ;  /* 0x00000000051372ca */ /* 0x000fe200000e0000 */
[----:B------:R-:W3:Y:S04]  /*31c50*/  LD.E R66, desc[UR4][R14.64+0xc0] ;  /* 0x0000c0040e427980 */ /* 0x000ee8000c101900 */
        /* <DEDUP_REMOVED lines=11> */
[----:B------:R-:W3:Y:S01]  /*31d10*/  LD.E R86, desc[UR8][R14.64+0x110] ;  /* 0x000110080e567980 */ /* 0x000ee2000c101900 */
[----:B------:R-:W-:-:S02]  /*31d20*/  R2UR UR10, R4 ;  /* 0x00000000040a72ca */ /* 0x000fc400000e0000 */
[C---:B------:R-:W-:Y:S01]  /*31d30*/  R2UR UR11, R5.reuse ;  /* 0x00000000050b72ca */ /* 0x040fe200000e0000 */
[----:B------:R-:W3:Y:S01]  /*31d40*/  LD.E R64, desc[UR18][R14.64+0xb4] ;  /* 0x0000b4120e407980 */ /* 0x000ee2000c101900 */
[C---:B------:R-:W-:Y:S02]  /*31d50*/  R2UR UR12, R4.reuse ;  /* 0x00000000040c72ca */ /* 0x040fe400000e0000 */
[C---:B------:R-:W-:Y:S01]  /*31d60*/  R2UR UR13, R5.reuse ;  /* 0x00000000050d72ca */ /* 0x040fe200000e0000 */
[----:B------:R-:W3:Y:S01]  /*31d70*/  LD.E R80, desc[UR18][R14.64+0xf4] ;  /* 0x0000f4120e507980 */ /* 0x000ee2000c101900 */
[C---:B------:R-:W-:Y:S02]  /*31d80*/  R2UR UR14, R4.reuse ;  /* 0x00000000040e72ca */ /* 0x040fe400000e0000 */
[----:B------:R-:W-:Y:S02]  /*31d90*/  R2UR UR15, R5 ;  /* 0x00000000050f72ca */ /* 0x000fe400000e0000 */
        /* <DEDUP_REMOVED lines=22> */
[----:B--2---:R-:W-:-:S05]  /*31f00*/  FMUL.FTZ R9, R11, R10 ;  /* 0x0000000a0b097220 */ /* 0x004fca0000410000 */
[----:B------:R4:W-:Y:S02]  /*31f10*/  ST.E desc[UR4][R14.64], R9 ;  /* 0x000000090e007985 */ /* 0x0009e4000c101904 */
[C---:B----4-:R-:W-:Y:S02]  /*31f20*/  FMUL.FTZ R9, R11.reuse, R8 ;  /* 0x000000080b097220 */ /* 0x050fe40000410000 */
[----:B------:R-:W2:Y:S04]  /*31f30*/  LD.E R8, desc[UR18][R14.64+0x134] ;  /* 0x000134120e087980 */ /* 0x000ea8000c101900 */
[----:B------:R3:W-:Y:S02]  /*31f40*/  ST.E desc[UR4][R14.64+0x14], R9 ;  /* 0x000014090e007985 */ /* 0x0007e4000c101904 */
[----:B---3--:R-:W-:-:S05]  /*31f50*/  FMUL.FTZ R9, R11, R36 ;  /* 0x000000240b097220 */ /* 0x008fca0000410000 */
[----:B------:R0:W-:Y:S02]  /*31f60*/  ST.E desc[UR4][R14.64+0x44], R9 ;  /* 0x000044090e007985 */ /* 0x0001e4000c101904 */
[----:B0-----:R-:W-:-:S05]  /*31f70*/  FMUL.FTZ R9, R11, R50 ;  /* 0x000000320b097220 */ /* 0x001fca0000410000 */
[----:B------:R0:W-:Y:S02]  /*31f80*/  ST.E desc[UR4][R14.64+0x80], R9 ;  /* 0x000080090e007985 */ /* 0x0001e4000c101904 */
[----:B0-----:R-:W-:-:S05]  /*31f90*/  FMUL.FTZ R9, R11, R66 ;  /* 0x000000420b097220 */ /* 0x001fca0000410000 */
[----:B------:R0:W-:Y:S02]  /*31fa0*/  ST.E desc[UR4][R14.64+0xc0], R9 ;  /* 0x0000c0090e007985 */ /* 0x0001e4000c101904 */
[----:B0-----:R-:W-:-:S05]  /*31fb0*/  FMUL.FTZ R9, R11, R82 ;  /* 0x000000520b097220 */ /* 0x001fca0000410000 */
[----:B------:R2:W-:Y:S02]  /*31fc0*/  ST.E desc[UR4][R14.64+0x100], R9 ;  /* 0x000100090e007985 */ /* 0x0005e4000c101904 */
[C---:B--2---:R-:W-:Y:S02]  /*31fd0*/  FMUL.FTZ R9, R11.reuse, R8 ;  /* 0x000000080b097220 */ /* 0x044fe40000410000 */
[----:B------:R-:W2:Y:S01]  /*31fe0*/  LD.E R8, desc[UR6][R14.64+0x140] ;  /* 0x000140060e087980 */ /* 0x000ea2000c101900 */
[----:B------:R-:W-:-:S05]  /*31ff0*/  FMUL.FTZ R13, R11, R20 ;  /* 0x000000140b0d7220 */ /* 0x000fca0000410000 */
[----:B------:R0:W-:Y:S02]  /*32000*/  ST.E desc[UR6][R14.64+0x4], R13 ;  /* 0x0000040d0e007985 */ /* 0x0001e4000c101906 */
[----:B0-----:R-:W-:-:S05]  /*32010*/  FMUL.FTZ R13, R11, R34 ;  /* 0x000000220b0d7220 */ /* 0x001fca0000410000 */
        /* <DEDUP_REMOVED lines=22> */
[----:B------:R-:W2:Y:S04]  /*32180*/  LD.E R8, desc[UR6][R14.64+0x150] ;  /* 0x000150060e087980 */ /* 0x000ea8000c101900 */
[----:B------:R2:W-:Y:S02]  /*32190*/  ST.E desc[UR4][R14.64+0x134], R9 ;  /* 0x000134090e007985 */ /* 0x0005e4000c101904 */
[----:B--2---:R-:W-:-:S02]  /*321a0*/  FMUL.FTZ R9, R11, R8 ;  /* 0x000000080b097220 */ /* 0x004fc40000410000 */
[----:B------:R-:W2:Y:S04]  /*321b0*/  LD.E R8, desc[UR6][R14.64+0x154] ;  /* 0x000154060e087980 */ /* 0x000ea8000c101900 */
        /* <DEDUP_REMOVED lines=57> */
[----:B------:R2:W-:Y:S01]  /*32550*/  ST.E desc[UR4][R14.64+0x1d4], R21 ;  /* 0x0001d4150e007985 */ /* 0x0005e2000c101904 */
[C---:B------:R-:W-:Y:S01]  /*32560*/  FMUL.FTZ R25, R11.reuse, R26 ;  /* 0x0000001a0b197220 */ /* 0x040fe20000410000 */
[C---:B------:R-:W-:Y:S01]  /*32570*/  FMUL.FTZ R27, R11.reuse, R28 ;  /* 0x0000001c0b1b7220 */ /* 0x040fe20000410000 */
[C---:B------:R-:W-:Y:S01]  /*32580*/  FMUL.FTZ R29, R11.reuse, R30 ;  /* 0x0000001e0b1d7220 */ /* 0x040fe20000410000 */
[----:B------:R-:W-:-:S02]  /*32590*/  FMUL.FTZ R31, R11, R32 ;  /* 0x000000200b1f7220 */ /* 0x000fc40000410000 */
[----:B------:R0:W-:Y:S04]  /*325a0*/  ST.E desc[UR10][R14.64+0x20], R25 ;  /* 0x000020190e007985 */ /* 0x0001e8000c10190a */
[----:B------:R1:W-:Y:S04]  /*325b0*/  ST.E desc[UR12][R14.64+0x24], R27 ;  /* 0x0000241b0e007985 */ /* 0x0003e8000c10190c */
[----:B------:R3:W-:Y:S01]  /*325c0*/  ST.E desc[UR14][R14.64+0x30], R29 ;  /* 0x0000301d0e007985 */ /* 0x0007e2000c10190e */
[----:B--2---:R-:W-:-:S03]  /*325d0*/  FMUL.FTZ R21, R11, R8 ;  /* 0x000000080b157220 */ /* 0x004fc60000410000 */
[----:B------:R-:W2:Y:S01]  /*325e0*/  LD.E R8, desc[UR6][R14.64+0x1f4] ;  /* 0x0001f4060e087980 */ /* 0x000ea2000c101900 */
[C---:B0-----:R-:W-:Y:S01]  /*325f0*/  FMUL.FTZ R25, R11.reuse, R40 ;  /* 0x000000280b197220 */ /* 0x041fe20000410000 */
[C---:B-1----:R-:W-:Y:S01]  /*32600*/  FMUL.FTZ R27, R11.reuse, R42 ;  /* 0x0000002a0b1b7220 */ /* 0x042fe20000410000 */
[C---:B---3--:R-:W-:Y:S01]  /*32610*/  FMUL.FTZ R29, R11.reuse, R44 ;  /* 0x0000002c0b1d7220 */ /* 0x048fe20000410000 */
[----:B------:R0:W-:Y:S04]  /*32620*/  ST.E desc[UR16][R14.64+0x34], R31 ;  /* 0x0000341f0e007985 */ /* 0x0001e8000c101910 */
[----:B------:R1:W-:Y:S01]  /*32630*/  ST.E desc[UR10][R14.64+0x54], R25 ;  /* 0x000054190e007985 */ /* 0x0003e2000c10190a */
[----:B0-----:R-:W-:-:S03]  /*32640*/  FMUL.FTZ R31, R11, R48 ;  /* 0x000000300b1f7220 */ /* 0x001fc60000410000 */
[----:B------:R0:W-:Y:S01]  /*32650*/  ST.E desc[UR12][R14.64+0x60], R27 ;  /* 0x0000601b0e007985 */ /* 0x0001e2000c10190c */
[----:B-1----:R-:W-:-:S03]  /*32660*/  FMUL.FTZ R25, R11, R54 ;  /* 0x000000360b197220 */ /* 0x002fc60000410000 */
[----:B------:R1:W-:Y:S04]  /*32670*/  ST.E desc[UR14][R14.64+0x64], R29 ;  /* 0x0000641d0e007985 */ /* 0x0003e8000c10190e */
[----:B------:R3:W-:Y:S01]  /*32680*/  ST.E desc[UR16][R14.64+0x74], R31 ;  /* 0x0000741f0e007985 */ /* 0x0007e2000c101910 */
[C---:B0-----:R-:W-:Y:S01]  /*32690*/  FMUL.FTZ R27, R11.reuse, R58 ;  /* 0x0000003a0b1b7220 */ /* 0x041fe20000410000 */
[C---:B-1----:R-:W-:Y:S01]  /*326a0*/  FMUL.FTZ R29, R11.reuse, R60 ;  /* 0x0000003c0b1d7220 */ /* 0x042fe20000410000 */
[C---:B---3--:R-:W-:Y:S01]  /*326b0*/  FMUL.FTZ R31, R11.reuse, R62 ;  /* 0x0000003e0b1f7220 */ /* 0x048fe20000410000 */
[----:B------:R0:W-:Y:S01]  /*326c0*/  ST.E desc[UR10][R14.64+0x90], R25 ;  /* 0x000090190e007985 */ /* 0x0001e2000c10190a */
[----:B------:R-:W-:-:S03]  /*326d0*/  FMUL.FTZ R33, R11, R64 ;  /* 0x000000400b217220 */ /* 0x000fc60000410000 */
[----:B------:R1:W-:Y:S04]  /*326e0*/  ST.E desc[UR12][R14.64+0xa0], R27 ;  /* 0x0000a01b0e007985 */ /* 0x0003e8000c10190c */
[----:B------:R3:W-:Y:S04]  /*326f0*/  ST.E desc[UR14][R14.64+0xa4], R29 ;  /* 0x0000a41d0e007985 */ /* 0x0007e8000c10190e */
[----:B------:R4:W-:Y:S01]  /*32700*/  ST.E desc[UR16][R14.64+0xb0], R31 ;  /* 0x0000b01f0e007985 */ /* 0x0009e2000c101910 */
[C---:B0-----:R-:W-:Y:S01]  /*32710*/  FMUL.FTZ R25, R11.reuse, R72 ;  /* 0x000000480b197220 */ /* 0x041fe20000410000 */
[C---:B-1----:R-:W-:Y:S01]  /*32720*/  FMUL.FTZ R27, R11.reuse, R74 ;  /* 0x0000004a0b1b7220 */ /* 0x042fe20000410000 */
[C---:B---3--:R-:W-:Y:S01]  /*32730*/  FMUL.FTZ R29, R11.reuse, R76 ;  /* 0x0000004c0b1d7220 */ /* 0x048fe20000410000 */
[C---:B----4-:R-:W-:Y:S01]  /*32740*/  FMUL.FTZ R31, R11.reuse, R78 ;  /* 0x0000004e0b1f7220 */ /* 0x050fe20000410000 */
[----:B------:R0:W-:Y:S04]  /*32750*/  ST.E desc[UR18][R14.64+0xb4], R33 ;  /* 0x0000b4210e007985 */ /* 0x0001e8000c101912 */
[----:B------:R1:W-:Y:S04]  /*32760*/  ST.E desc[UR10][R14.64+0xd4], R25 ;  /* 0x0000d4190e007985 */ /* 0x0003e8000c10190a */
[----:B------:R3:W-:Y:S04]  /*32770*/  ST.E desc[UR12][R14.64+0xe0], R27 ;  /* 0x0000e01b0e007985 */ /* 0x0007e8000c10190c */
[----:B------:R4:W-:Y:S01]  /*32780*/  ST.E desc[UR14][R14.64+0xe4], R29 ;  /* 0x0000e41d0e007985 */ /* 0x0009e2000c10190e */
[----:B0-----:R-:W-:-:S03]  /*32790*/  FMUL.FTZ R33, R11, R80 ;  /* 0x000000500b217220 */ /* 0x001fc60000410000 */
[----:B------:R0:W-:Y:S01]  /*327a0*/  ST.E desc[UR16][R14.64+0xf0], R31 ;  /* 0x0000f01f0e007985 */ /* 0x0001e2000c101910 */
[C---:B-1----:R-:W-:Y:S01]  /*327b0*/  FMUL.FTZ R25, R11.reuse, R88 ;  /* 0x000000580b197220 */ /* 0x042fe20000410000 */
[C---:B---3--:R-:W-:Y:S01]  /*327c0*/  FMUL.FTZ R27, R11.reuse, R90 ;  /* 0x0000005a0b1b7220 */ /* 0x048fe20000410000 */
[C---:B----4-:R-:W-:Y:S01]  /*327d0*/  FMUL.FTZ R29, R11.reuse, R92 ;  /* 0x0000005c0b1d7220 */ /* 0x050fe20000410000 */
[C---:B0-----:R-:W-:Y:S01]  /*327e0*/  FMUL.FTZ R31, R11.reuse, R94 ;  /* 0x0000005e0b1f7220 */ /* 0x041fe20000410000 */
[----:B------:R0:W-:Y:S04]  /*327f0*/  ST.E desc[UR4][R14.64+0x1e0], R9 ;  /* 0x0001e0090e007985 */ /* 0x0001e8000c101904 */
[----:B------:R1:W-:Y:S04]  /*32800*/  ST.E desc[UR4][R14.64+0x1e4], R13 ;  /* 0x0001e40d0e007985 */ /* 0x0003e8000c101904 */
[----:B0-----:R-:W3:Y:S04]  /*32810*/  LD.E R9, desc[UR6][R14.64+0x8] ;  /* 0x000008060e097980 */ /* 0x001ee8000c101900 */
[----:B-1----:R-:W4:Y:S01]  /*32820*/  LD.E R13, desc[UR6][R14.64+0xc] ;  /* 0x00000c060e0d7980 */ /* 0x002f22000c101900 */
[----:B--2---:R-:W-:-:S05]  /*32830*/  FMUL.FTZ R11, R11, R8 ;  /* 0x000000080b0b7220 */ /* 0x004fca0000410000 */
[----:B------:R0:W-:Y:S04]  /*32840*/  ST.E desc[UR4][R14.64+0x1f4], R11 ;  /* 0x0001f40b0e007985 */ /* 0x0001e8000c101904 */
[----:B0-----:R-:W2:Y:S01]  /*32850*/  LD.E R11, desc[UR6][R14.64+0x18] ;  /* 0x000018060e0b7980 */ /* 0x001ea2000c101900 */
[C---:B---3--:R-:W-:Y:S01]  /*32860*/  FMUL.FTZ R9, R12.reuse, R9 ;  /* 0x000000090c097220 */ /* 0x048fe20000410000 */
[----:B----4-:R-:W-:-:S04]  /*32870*/  FMUL.FTZ R13, R12, R13 ;  /* 0x0000000d0c0d7220 */ /* 0x010fc80000410000 */
        /* <DEDUP_REMOVED lines=60> */
[----:B0-----:R-:W2:Y:S04]  /*32c40*/  LD.E R11, desc[UR6][R14.64+0xbc] ;  /* 0x0000bc060e0b7980 */ /* 0x001ea8000c101900 */
[----:B------:R-:W-:Y:S04]  /*32c50*/  ST.E desc[UR18][R14.64+0xf4], R33 ;  /* 0x0000f4210e007985 */ /* 0x000fe8000c101912 */
[----:B------:R-:W-:Y:S04]  /*32c60*/  ST.E desc[UR10][R14.64+0x114], R25 ;  /* 0x000114190e007985 */ /* 0x000fe8000c10190a */
[----:B------:R-:W-:Y:S04]  /*32c70*/  ST.E desc[UR12][R14.64+0x120], R27 ;  /* 0x0001201b0e007985 */ /* 0x000fe8000c10190c */
[----:B------:R-:W-:Y:S04]  /*32c80*/  ST.E desc[UR14][R14.64+0x124], R29 ;  /* 0x0001241d0e007985 */ /* 0x000fe8000c10190e */
[----:B------:R-:W-:Y:S04]  /*32c90*/  ST.E desc[UR16][R14.64+0x130], R31 ;  /* 0x0001301f0e007985 */ /* 0x000fe8000c101910 */
[----:B------:R-:W-:Y:S01]  /*32ca0*/  ST.E desc[UR4][R14.64+0x1f0], R21 ;  /* 0x0001f0150e007985 */ /* 0x000fe2000c101904 */
[C---:B---3--:R-:W-:Y:S01]  /*32cb0*/  FMUL.FTZ R9, R12.reuse, R9 ;  /* 0x000000090c097220 */ /* 0x048fe20000410000 */
[----:B----4-:R-:W-:-:S04]  /*32cc0*/  FMUL.FTZ R13, R12, R13 ;  /* 0x0000000d0c0d7220 */ /* 0x010fc80000410000 */
[----:B------:R0:W-:Y:S04]  /*32cd0*/  ST.E desc[UR4][R14.64+0xac], R9 ;  /* 0x0000ac090e007985 */ /* 0x0001e8000c101904 */
[----:B------:R1:W-:Y:S01]  /*32ce0*/  ST.E desc[UR4][R14.64+0xb8], R13 ;  /* 0x0000b80d0e007985 */ /* 0x0003e2000c101904 */
[----:B--2---:R-:W-:-:S05]  /*32cf0*/  FMUL.FTZ R11, R12, R11 ;  /* 0x0000000b0c0b7220 */ /* 0x004fca0000410000 */
[----:B------:R2:W-:Y:S04]  /*32d00*/  ST.E desc[UR4][R14.64+0xbc], R11 ;  /* 0x0000bc0b0e007985 */ /* 0x0005e8000c101904 */
[----:B0-----:R-:W3:Y:S02]  /*32d10*/  LD.E R9, desc[UR6][R14.64+0xc8] ;  /* 0x0000c8060e097980 */ /* 0x001ee4000c101900 */
[----:B---3--:R-:W-:-:S05]  /*32d20*/  FMUL.FTZ R9, R12, R9 ;  /* 0x000000090c097220 */ /* 0x008fca0000410000 */
[----:B------:R0:W-:Y:S04]  /*32d30*/  ST.E desc[UR4][R14.64+0xc8], R9 ;  /* 0x0000c8090e007985 */ /* 0x0001e8000c101904 */
[----:B-1----:R-:W3:Y:S02]  /*32d40*/  LD.E R13, desc[UR6][R14.64+0xcc] ;  /* 0x0000cc060e0d7980 */ /* 0x002ee4000c101900 */
[----:B---3--:R-:W-:-:S05]  /*32d50*/  FMUL.FTZ R13, R12, R13 ;  /* 0x0000000d0c0d7220 */ /* 0x008fca0000410000 */
[----:B------:R1:W-:Y:S04]  /*32d60*/  ST.E desc[UR4][R14.64+0xcc], R13 ;  /* 0x0000cc0d0e007985 */ /* 0x0003e8000c101904 */
[----:B--2---:R-:W2:Y:S02]  /*32d70*/  LD.E R11, desc[UR6][R14.64+0xd8] ;  /* 0x0000d8060e0b7980 */ /* 0x004ea4000c101900 */
        /* <DEDUP_REMOVED lines=109> */
[----:B------:R-:W-:Y:S04]  /*33450*/  ST.E desc[UR4][R14.64+0x1f8], R21 ;  /* 0x0001f8150e007985 */ /* 0x000fe8000c101904 */
[----:B0-----:R-:W2:Y:S02]  /*33460*/  LD.E R9, desc[UR6][R14.64+0x1fc] ;  /* 0x0001fc060e097980 */ /* 0x001ea4000c101900 */
[----:B--2---:R-:W-:-:S05]  /*33470*/  FMUL.FTZ R25, R12, R9 ;  /* 0x000000090c197220 */ /* 0x004fca0000410000 */
[----:B------:R0:W-:Y:S04]  /*33480*/  ST.E desc[UR4][R14.64+0x1fc], R25 ;  /* 0x0001fc190e007985 */ /* 0x0001e8000c101904 */
[----:B------:R-:W2:Y:S04]  /*33490*/  LDL.64 R8, [R7+0x88] ;  /* 0x0000880007087983 */ /* 0x000ea80000100a00 */
[----:B-1----:R-:W3:Y:S04]  /*334a0*/  LDL.64 R12, [R7] ;  /* 0x00000000070c7983 */ /* 0x002ee80000100a00 */
[----:B------:R-:W4:Y:S04]  /*334b0*/  LDL.64 R10, [R7+0x90] ;  /* 0x00009000070a7983 */ /* 0x000f280000100a00 */
[----:B--2---:R-:W2:Y:S04]  /*334c0*/  LD.E R27, desc[UR4][R8.64] ;  /* 0x00000004081b7980 */ /* 0x004ea8000c101900 */
[----:B---3--:R-:W3:Y:S04]  /*334d0*/  LD.E R13, desc[UR6][R12.64] ;  /* 0x000000060c0d7980 */ /* 0x008ee8000c101900 */
[----:B----4-:R-:W3:Y:S04]  /*334e0*/  LD.E.64 R10, desc[UR4][R10.64] ;  /* 0x000000040a0a7980 */ /* 0x010ee8000c101b00 */
[----:B--2---:R1:W-:Y:S04]  /*334f0*/  ST.E desc[UR8][R8.64], R27 ;  /* 0x0000001b08007985 */ /* 0x0043e8000c101908 */
[----:B0-----:R-:W2:Y:S04]  /*33500*/  LD.E R15, desc[UR10][R8.64+0x4] ;  /* 0x0000040a080f7980 */ /* 0x001ea8000c101900 */
[----:B--2---:R0:W-:Y:S04]  /*33510*/  ST.E desc[UR4][R8.64+0x4], R15 ;  /* 0x0000040f08007985 */ /* 0x0041e8000c101904 */
[----:B------:R-:W2:Y:S04]  /*33520*/  LD.E R21, desc[UR6][R8.64+0x8] ;  /* 0x0000080608157980 */ /* 0x000ea8000c101900 */
[----:B--2---:R2:W-:Y:S04]  /*33530*/  ST.E desc[UR4][R8.64+0x8], R21 ;  /* 0x0000081508007985 */ /* 0x0045e8000c101904 */
[----:B------:R-:W4:Y:S04]  /*33540*/  LD.E R25, desc[UR6][R8.64+0xc] ;  /* 0x00000c0608197980 */ /* 0x000f28000c101900 */
[----:B----4-:R4:W-:Y:S04]  /*33550*/  ST.E desc[UR4][R8.64+0xc], R25 ;  /* 0x00000c1908007985 */ /* 0x0109e8000c101904 */
[----:B-1----:R-:W3:Y:S04]  /*33560*/  LD.E R27, desc[UR6][R8.64+0x10] ;  /* 0x00001006081b7980 */ /* 0x002ee8000c101900 */
[----:B---3--:R1:W-:Y:S04]  /*33570*/  ST.E desc[UR4][R8.64+0x10], R27 ;  /* 0x0000101b08007985 */ /* 0x0083e8000c101904 */
[----:B0-----:R-:W3:Y:S04]  /*33580*/  LD.E R15, desc[UR6][R8.64+0x14] ;  /* 0x00001406080f7980 */ /* 0x001ee8000c101900 */
[----:B---3--:R0:W-:Y:S04]  /*33590*/  ST.E desc[UR4][R8.64+0x14], R15 ;  /* 0x0000140f08007985 */ /* 0x0081e8000c101904 */
[----:B--2---:R-:W2:Y:S04]  /*335a0*/  LD.E R21, desc[UR6][R8.64+0x18] ;  /* 0x0000180608157980 */ /* 0x004ea8000c101900 */
[----:B--2---:R2:W-:Y:S04]  /*335b0*/  ST.E desc[UR4][R8.64+0x18], R21 ;  /* 0x0000181508007985 */ /* 0x0045e8000c101904 */
[----:B----4-:R-:W3:Y:S04]  /*335c0*/  LD.E R25, desc[UR6][R8.64+0x1c] ;  /* 0x00001c0608197980 */ /* 0x010ee8000c101900 */
[----:B---3--:R3:W-:Y:S04]  /*335d0*/  ST.E desc[UR4][R8.64+0x1c], R25 ;  /* 0x00001c1908007985 */ /* 0x0087e8000c101904 */
[----:B-1----:R-:W4:Y:S04]  /*335e0*/  LD.E R27, desc[UR6][R8.64+0x20] ;  /* 0x00002006081b7980 */ /* 0x002f28000c101900 */
[----:B----4-:R1:W-:Y:S04]  /*335f0*/  ST.E desc[UR4][R8.64+0x20], R27 ;  /* 0x0000201b08007985 */ /* 0x0103e8000c101904 */
[----:B0-----:R-:W4:Y:S04]  /*33600*/  LD.E R15, desc[UR6][R8.64+0x24] ;  /* 0x00002406080f7980 */ /* 0x001f28000c101900 */
[----:B----4-:R0:W-:Y:S04]  /*33610*/  ST.E desc[UR4][R8.64+0x24], R15 ;  /* 0x0000240f08007985 */ /* 0x0101e8000c101904 */
[----:B--2---:R-:W2:Y:S04]  /*33620*/  LD.E R21, desc[UR6][R8.64+0x28] ;  /* 0x0000280608157980 */ /* 0x004ea8000c101900 */
[----:B--2---:R2:W-:Y:S04]  /*33630*/  ST.E desc[UR4][R8.64+0x28], R21 ;  /* 0x0000281508007985 */ /* 0x0045e8000c101904 */
[----:B---3--:R-:W3:Y:S04]  /*33640*/  LD.E R25, desc[UR6][R8.64+0x2c] ;  /* 0x00002c0608197980 */ /* 0x008ee8000c101900 */
        /* <DEDUP_REMOVED lines=226> */
[----:B----4-:R-:W-:Y:S04]  /*34470*/  ST.E desc[UR4][R8.64+0x1f0], R27 ;  /* 0x0001f01b08007985 */ /* 0x010fe8000c101904 */
[----:B0-----:R-:W4:Y:S04]  /*34480*/  LD.E R15, desc[UR6][R8.64+0x1f4] ;  /* 0x0001f406080f7980 */ /* 0x001f28000c101900 */
[----:B----4-:R-:W-:Y:S04]  /*34490*/  ST.E desc[UR4][R8.64+0x1f4], R15 ;  /* 0x0001f40f08007985 */ /* 0x010fe8000c101904 */
[----:B--2---:R-:W2:Y:S01]  /*344a0*/  LD.E R21, desc[UR6][R8.64+0x1f8] ;  /* 0x0001f80608157980 */ /* 0x004ea2000c101900 */
[----:B------:R-:W-:-:S02]  /*344b0*/  R2UR UR20, R4 ;  /* 0x00000000041472ca */ /* 0x000fc400000e0000 */
[C---:B------:R-:W-:Y:S02]  /*344c0*/  R2UR UR21, R5.reuse ;  /* 0x00000000051572ca */ /* 0x040fe400000e0000 */
[C---:B------:R-:W-:Y:S02]  /*344d0*/  R2UR UR22, R4.reuse ;  /* 0x00000000041672ca */ /* 0x040fe400000e0000 */
[C---:B------:R-:W-:Y:S02]  /*344e0*/  R2UR UR23, R5.reuse ;  /* 0x00000000051772ca */ /* 0x040fe400000e0000 */
[C---:B------:R-:W-:Y:S02]  /*344f0*/  R2UR UR24, R4.reuse ;  /* 0x00000000041872ca */ /* 0x040fe400000e0000 */
[----:B------:R-:W-:Y:S01]  /*34500*/  R2UR UR25, R5 ;  /* 0x00000000051972ca */ /* 0x000fe200000e0000 */
[----:B--2---:R-:W-:Y:S04]  /*34510*/  ST.E desc[UR4][R8.64+0x1f8], R21 ;  /* 0x0001f81508007985 */ /* 0x004fe8000c101904 */
[----:B---3--:R-:W2:Y:S01]  /*34520*/  LD.E R25, desc[UR6][R8.64+0x1fc] ;  /* 0x0001fc0608197980 */ /* 0x008ea2000c101900 */
[----:B------:R-:W-:-:S02]  /*34530*/  R2UR UR26, R4 ;  /* 0x00000000041a72ca */ /* 0x000fc400000e0000 */
[C---:B------:R-:W-:Y:S02]  /*34540*/  R2UR UR27, R5.reuse ;  /* 0x00000000051b72ca */ /* 0x040fe400000e0000 */
[C---:B------:R-:W-:Y:S02]  /*34550*/  R2UR UR28, R4.reuse ;  /* 0x00000000041c72ca */ /* 0x040fe400000e0000 */
[C---:B------:R-:W-:Y:S02]  /*34560*/  R2UR UR29, R5.reuse ;  /* 0x00000000051d72ca */ /* 0x040fe400000e0000 */
[C---:B------:R-:W-:Y:S02]  /*34570*/  R2UR UR30, R4.reuse ;  /* 0x00000000041e72ca */ /* 0x040fe400000e0000 */
[----:B------:R-:W-:Y:S02]  /*34580*/  R2UR UR31, R5 ;  /* 0x00000000051f72ca */ /* 0x000fe400000e0000 */
        /* <DEDUP_REMOVED lines=22> */
[----:B------:R-:W-:Y:S02]  /*346f0*/  R2UR UR58, R4 ;  /* 0x00000000043a72ca */ /* 0x000fe400000e0000 */
[----:B------:R-:W-:Y:S01]  /*34700*/  R2UR UR59, R5 ;  /* 0x00000000053b72ca */ /* 0x000fe200000e0000 */
[----:B--2---:R0:W-:Y:S04]  /*34710*/  ST.E desc[UR4][R8.64+0x1fc], R25 ;  /* 0x0001fc1908007985 */ /* 0x0041e8000c101904 */
[----:B------:R-:W2:Y:S04]  /*34720*/  LD.E R24, desc[UR6][R8.64] ;  /* 0x0000000608187980 */ /* 0x000ea8000c101900 */
[----:B------:R-:W2:Y:S04]  /*34730*/  LD.E R26, desc[UR10][R8.64+0x8] ;  /* 0x0000080a081a7980 */ /* 0x000ea8000c101900 */
[----:B0-----:R-:W2:Y:S04]  /*34740*/  LD.E R25, desc[UR8][R8.64+0x4] ;  /* 0x0000040808197980 */ /* 0x001ea8000c101900 */
[----:B------:R-:W2:Y:S04]  /*34750*/  LD.E R27, desc[UR12][R8.64+0xc] ;  /* 0x00000c0c081b7980 */ /* 0x000ea8000c101900 */
        /* <DEDUP_REMOVED lines=123> */
[----:B------:R-:W2:Y:S01]  /*34f10*/  LD.E R151, desc[UR56][R8.64+0x1fc] ;  /* 0x0001fc3808977980 */ /* 0x000ea2000c101900 */
[----:B------:R-:W-:Y:S01]  /*34f20*/  IMAD R10, R13, 0x1000, R10 ;  /* 0x000010000d0a7824 */ /* 0x000fe200078e020a */
[----:B------:R-:W-:-:S04]  /*34f30*/  R2UR UR7, R11 ;  /* 0x000000000b0772ca */ /* 0x000fc800000e0000 */
[----:B------:R-:W-:Y:S02]  /*34f40*/  R2UR UR6, R10 ;  /* 0x000000000a0672ca */ /* 0x000fe400000e0000 */
        /* <DEDUP_REMOVED lines=48> */
[----:B------:R-:W-:Y:S02]  /*35250*/  R2UR UR14, R4 ;  /* 0x00000000040e72ca */ /* 0x000fe400000e0000 */
[----:B------:R-:W-:Y:S01]  /*35260*/  R2UR UR15, R5 ;  /* 0x00000000050f72ca */ /* 0x000fe200000e0000 */
[----:B--2---:R-:W-:-:S06]  /*35270*/  WARPGROUP.ARRIVE ;  /* 0x00000000000079c5 */ /* 0x004fcc0000000000 */
[----:B------:R-:W-:Y:S01]  /*35280*/  HGMMA.64x256x16.F32.BF16 R24, R156, gdesc[UR4].tnspB, R24, gsb0 ;  /* 0x43e000049c187df0 */ /* 0x000fe20008001818 */
[----:B------:R-:W-:Y:S02]  /*35290*/  VIADD R12, R10, 0x80 ;  /* 0x000000800a0c7836 */ /* 0x000fe40000000000 */
[----:B------:R-:W-:-:S03]  /*352a0*/  IMAD.MOV.U32 R13, RZ, RZ, R11 ;  /* 0x000000ffff0d7224 */ /* 0x000fc600078e000b */
[----:B------:R-:W-:Y:S02]  /*352b0*/  R2UR UR6, R12 ;  /* 0x000000000c0672ca */ /* 0x000fe400000e0000 */
[----:B------:R-:W-:Y:S01]  /*352c0*/  R2UR UR7, R13 ;  /* 0x000000000d0772ca */ /* 0x000fe200000e0000 */
[----:B------:R-:W-:Y:S02]  /*352d0*/  WARPGROUP.DEPBAR.LE gsb0, 0x0 ;  /* 0x00008000000079c5 */ /* 0x000fe40000010000 */
[----:B------:R-:W-:Y:S04]  /*352e0*/  ST.E desc[UR12][R8.64], R24 ;  /* 0x0000001808007985 */ /* 0x000fe8000c10190c */
[----:B------:R-:W-:Y:S04]  /*352f0*/  ST.E desc[UR58][R8.64+0x4], R25 ;  /* 0x0000041908007985 */ /* 0x000fe8000c10193a */
[----:B------:R-:W-:Y:S04]  /*35300*/  ST.E desc[UR56][R8.64+0x8], R26 ;  /* 0x0000081a08007985 */ /* 0x000fe8000c101938 */
[----:B------:R-:W-:Y:S04]  /*35310*/  ST.E desc[UR10][R8.64+0xc], R27 ;  /* 0x00000c1b08007985 */ /* 0x000fe8000c10190a */
[----:B------:R-:W-:Y:S04]  /*35320*/  ST.E desc[UR8][R8.64+0x10], R28 ;  /* 0x0000101c08007985 */ /* 0x000fe8000c101908 */
[----:B------:R-:W-:Y:S04]  /*35330*/  ST.E desc[UR4][R8.64+0x14], R29 ;  /* 0x0000141d08007985 */ /* 0x000fe8000c101904 */
[----:B------:R-:W-:Y:S04]  /*35340*/  ST.E desc[UR54][R8.64+0x18], R30 ;  /* 0x0000181e08007985 */ /* 0x000fe8000c101936 */
[----:B------:R-:W-:Y:S04]  /*35350*/  ST.E desc[UR52][R8.64+0x1c], R31 ;  /* 0x00001c1f08007985 */ /* 0x000fe8000c101934 */
[----:B------:R-:W-:Y:S01]  /*35360*/  ST.E desc[UR50][R8.64+0x20], R32 ;  /* 0x0000202008007985 */ /* 0x000fe2000c101932 */
[----:B------:R-:W-:-:S03]  /*35370*/  R2UR UR12, R4 ;  /* 0x00000000040c72ca */ /* 0x000fc600000e0000 */
[----:B------:R-:W-:Y:S01]  /*35380*/  ST.E desc[UR48][R8.64+0x24], R33 ;  /* 0x0000242108007985 */ /* 0x000fe2000c101930 */
[----:B------:R-:W-:-:S03]  /*35390*/  R2UR UR13, R5 ;  /* 0x00000000050d72ca */ /* 0x000fc600000e0000 */
[----:B------:R-:W-:Y:S01]  /*353a0*/  ST.E desc[UR46][R8.64+0x28], R34 ;  /* 0x0000282208007985 */ /* 0x000fe2000c10192e */
[----:B------:R-:W-:-:S03]  /*353b0*/  R2UR UR58, R4 ;  /* 0x00000000043a72ca */ /* 0x000fc600000e0000 */
[----:B------:R-:W-:Y:S01]  /*353c0*/  ST.E desc[UR44][R8.64+0x2c], R35 ;  /* 0x00002c2308007985 */ /* 0x000fe2000c10192c */
[----:B------:R-:W-:-:S03]  /*353d0*/  R2UR UR59, R5 ;  /* 0x00000000053b72ca */ /* 0x000fc600000e0000 */
[----:B------:R-:W-:Y:S01]  /*353e0*/  ST.E desc[UR42][R8.64+0x30], R36 ;  /* 0x0000302408007985 */ /* 0x000fe2000c10192a */
[C---:B------:R-:W-:Y:S02]  /*353f0*/  R2UR UR56, R4.reuse ;  /* 0x00000000043872ca */ /* 0x040fe400000e0000 */
[C---:B------:R-:W-:Y:S01]  /*35400*/  R2UR UR57, R5.reuse ;  /* 0x00000000053972ca */ /* 0x040fe200000e0000 */
[----:B------:R-:W-:Y:S01]  /*35410*/  ST.E desc[UR38][R8.64+0x34], R37 ;  /* 0x0000342508007985 */ /* 0x000fe2000c101926 */
[C---:B------:R-:W-:Y:S02]  /*35420*/  R2UR UR10, R4.reuse ;  /* 0x00000000040a72ca */ /* 0x040fe400000e0000 */
[C---:B------:R-:W-:Y:S01]  /*35430*/  R2UR UR11, R5.reuse ;  /* 0x00000000050b72ca */ /* 0x040fe200000e0000 */
[----:B------:R-:W-:Y:S01]  /*35440*/  ST.E desc[UR34][R8.64+0x38], R38 ;  /* 0x0000382608007985 */ /* 0x000fe2000c101922 */
[C---:B------:R-:W-:Y:S02]  /*35450*/  R2UR UR8, R4.reuse ;  /* 0x00000000040872ca */ /* 0x040fe400000e0000 */
[----:B------:R-:W-:Y:S01]  /*35460*/  R2UR UR9, R5 ;  /* 0x00000000050972ca */ /* 0x000fe200000e0000 */
[----:B------:R-:W-:Y:S01]  /*35470*/  ST.E desc[UR32][R8.64+0x3c], R39 ;  /* 0x00003c2708007985 */ /* 0x000fe2000c101920 */
[----:B------:R-:W-:-:S02]  /*35480*/  R2UR UR4, R4 ;  /* 0x00000000040472ca */ /* 0x000fc400000e0000 */
        /* <DEDUP_REMOVED lines=290> */
[----:B------:R-:W-:Y:S02]  /*366b0*/  R2UR UR56, R4 ;  /* 0x00000000043872ca */ /* 0x000fe400000e0000 */
[----:B------:R-:W-:Y:S01]  /*366c0*/  R2UR UR57, R5 ;  /* 0x00000000053972ca */ /* 0x000fe200000e0000 */
        /* <DEDUP_REMOVED lines=14> */
[----:B------:R0:W-:Y:S02]  /*367b0*/  ST.E desc[UR56][R8.64+0x1fc], R151 ;  /* 0x0001fc9708007985 */ /* 0x0001e4000c101938 */
[----:B0-----:R-:W-:-:S06]  /*367c0*/  WARPGROUP.ARRIVE ;  /* 0x00000000000079c5 */ /* 0x001fcc0000000000 */
[----:B------:R-:W-:Y:S01]  /*367d0*/  HGMMA.64x256x16.F32.BF16 R24, R160, gdesc[UR4].tnspB, R24, gsb0 ;  /* 0x43e00004a0187df0 */ /* 0x000fe20008001818 */
        /* <DEDUP_REMOVED lines=48> */
[----:B------:R-:W-:Y:S02]  /*36ae0*/  R2UR UR14, R4 ;  /* 0x00000000040e72ca */ /* 0x000fe400000e0000 */
[----:B------:R-:W-:Y:S01]  /*36af0*/  R2UR UR15, R5 ;  /* 0x00000000050f72ca */ /* 0x000fe200000e0000 */
        /* <DEDUP_REMOVED lines=391> */
[----:B------:R-:W-:Y:S01]  /*38370*/  VIADD R10, R10, 0x180 ;  /* 0x000001800a0a7836 */ /* 0x000fe20000000000 */
[----:B------:R-:W-:-:S04]  /*38380*/  R2UR UR7, R11 ;  /* 0x000000000b0772ca */ /* 0x000fc800000e0000 */
        /* <DEDUP_REMOVED lines=359> */
[----:B------:R-:W-:Y:S01]  /*39a00*/  R2UR UR25, R5 ;  /* 0x00000000051972ca */ /* 0x000fe200000e0000 */
[----:B------:R-:W-:Y:S02]  /*39a10*/  WARPGROUP.DEPBAR.LE gsb0, 0x0 ;  /* 0x00008000000079c5 */ /* 0x000fe40000010000 */
[----:B------:R-:W-:Y:S01]  /*39a20*/  ST.E desc[UR4][R8.64], R24 ;  /* 0x0000001808007985 */ /* 0x000fe2000c101904 */
[----:B------:R-:W-:-:S02]  /*39a30*/  R2UR UR4, R4 ;  /* 0x00000000040472ca */ /* 0x000fc400000e0000 */
[----:B------:R-:W-:Y:S01]  /*39a40*/  R2UR UR5, R5 ;  /* 0x00000000050572ca */ /* 0x000fe200000e0000 */
[----:B------:R-:W-:Y:S04]  /*39a50*/  ST.E desc[UR6][R8.64+0x4], R25 ;  /* 0x0000041908007985 */ /* 0x000fe8000c101906 */
[----:B------:R-:W-:Y:S04]  /*39a60*/  ST.E desc[UR8][R8.64+0x8], R26 ;  /* 0x0000081a08007985 */ /* 0x000fe8000c101908 */
[----:B------:R-:W-:Y:S01]  /*39a70*/  ST.E desc[UR10][R8.64+0xc], R27 ;  /* 0x00000c1b08007985 */ /* 0x000fe2000c10190a */
[----:B------:R-:W-:-:S03]  /*39a80*/  R2UR UR6, R4 ;  /* 0x00000000040672ca */ /* 0x000fc600000e0000 */
[----:B------:R-:W-:Y:S01]  /*39a90*/  ST.E desc[UR12][R8.64+0x10], R28 ;  /* 0x0000101c08007985 */ /* 0x000fe2000c10190c */
[----:B------:R-:W-:-:S03]  /*39aa0*/  R2UR UR7, R5 ;  /* 0x00000000050772ca */ /* 0x000fc600000e0000 */
        /* <DEDUP_REMOVED lines=21> */
[C---:B------:R-:W-:Y:S02]  /*39c00*/  R2UR UR20, R4.reuse ;  /* 0x00000000041472ca */ /* 0x040fe400000e0000 */
[----:B------:R-:W-:Y:S01]  /*39c10*/  R2UR UR21, R5 ;  /* 0x00000000051572ca */ /* 0x000fe200000e0000 */
[----:B------:R-:W-:Y:S01]  /*39c20*/  ST.E desc[UR6][R8.64+0x30], R36 ;  /* 0x0000302408007985 */ /* 0x000fe2000c101906 */
[----:B------:R-:W-:-:S02]  /*39c30*/  R2UR UR22, R4 ;  /* 0x00000000041672ca */ /* 0x000fc400000e0000 */
[C---:B------:R-:W-:Y:S02]  /*39c40*/  R2UR UR23, R5.reuse ;  /* 0x00000000051772ca */ /* 0x040fe400000e0000 */
[C---:B------:R-:W-:Y:S02]  /*39c50*/  R2UR UR24, R4.reuse ;  /* 0x00000000041872ca */ /* 0x040fe400000e0000 */
[C---:B------:R-:W-:Y:S02]  /*39c60*/  R2UR UR25, R5.reuse ;  /* 0x00000000051972ca */ /* 0x040fe400000e0000 */
[C---:B------:R-:W-:Y:S02]  /*39c70*/  R2UR UR6, R4.reuse ;  /* 0x00000000040672ca */ /* 0x040fe400000e0000 */
[----:B------:R-:W-:Y:S01]  /*39c80*/  R2UR UR7, R5 ;  /* 0x00000000050772ca */ /* 0x000fe200000e0000 */
[----:B------:R-:W-:Y:S01]  /*39c90*/  ST.E desc[UR8][R8.64+0x34], R37 ;  /* 0x0000342508007985 */ /* 0x000fe2000c101908 */
[----:B------:R-:W-:-:S02]  /*39ca0*/  R2UR UR8, R4 ;  /* 0x00000000040872ca */ /* 0x000fc400000e0000 */
[----:B------:R-:W-:Y:S01]  /*39cb0*/  R2UR UR9, R5 ;  /* 0x00000000050972ca */ /* 0x000fe200000e0000 */
        /* <DEDUP_REMOVED lines=28> */
[C---:B------:R-:W-:Y:S01]  /*39e80*/  R2UR UR21, R5.reuse ;  /* 0x00000000051572ca */ /* 0x040fe200000e0000 */
[----:B------:R-:W-:Y:S01]  /*39e90*/  ST.E desc[UR4][R8.64+0x64], R49 ;  /* 0x0000643108007985 */ /* 0x000fe2000c101904 */
[C---:B------:R-:W-:Y:S02]  /*39ea0*/  R2UR UR22, R4.reuse ;  /* 0x00000000041672ca */ /* 0x040fe400000e0000 */
[C---:B------:R-:W-:Y:S01]  /*39eb0*/  R2UR UR23, R5.reuse ;  /* 0x00000000051772ca */ /* 0x040fe200000e0000 */
[----:B------:R-:W-:Y:S01]  /*39ec0*/  ST.E desc[UR6][R8.64+0x68], R50 ;  /* 0x0000683208007985 */ /* 0x000fe2000c101906 */
[C---:B------:R-:W-:Y:S02]  /*39ed0*/  R2UR UR24, R4.reuse ;  /* 0x00000000041872ca */ /* 0x040fe400000e0000 */
[----:B------:R-:W-:Y:S02]  /*39ee0*/  R2UR UR25, R5 ;  /* 0x00000000051972ca */ /* 0x000fe400000e0000 */
[----:B------:R-:W-:-:S02]  /*39ef0*/  R2UR UR4, R4 ;  /* 0x00000000040472ca */ /* 0x000fc400000e0000 */
[C---:B------:R-:W-:Y:S02]  /*39f00*/  R2UR UR5, R5.reuse ;  /* 0x00000000050572ca */ /* 0x040fe400000e0000 */
[C---:B------:R-:W-:Y:S02]  /*39f10*/  R2UR UR6, R4.reuse ;  /* 0x00000000040672ca */ /* 0x040fe400000e0000 */
        /* <DEDUP_REMOVED lines=9> */
[----:B------:R-:W-:Y:S04]  /*39fb0*/  ST.E desc[UR20][R8.64+0x84], R57 ;  /* 0x0000843908007985 */ /* 0x000fe8000c101914 */
[----:B------:R-:W-:Y:S04]  /*39fc0*/  ST.E desc[UR22][R8.64+0x88], R58 ;  /* 0x0000883a08007985 */ /* 0x000fe8000c101916 */
[----:B------:R-:W-:Y:S01]  /*39fd0*/  ST.E desc[UR24][R8.64+0x8c], R59 ;  /* 0x00008c3b08007985 */ /* 0x000fe2000c101918 */
[----:B------:R-:W-:-:S03]  /*39fe0*/  R2UR UR10, R4 ;  /* 0x00000000040a72ca */ /* 0x000fc600000e0000 */
[----:B------:R-:W-:Y:S01]  /*39ff0*/  ST.E desc[UR4][R8.64+0x90], R60 ;  /* 0x0000903c08007985 */ /* 0x000fe2000c101904 */
[C---:B------:R-:W-:Y:S02]  /*3a000*/  R2UR UR4, R4.reuse ;  /* 0x00000000040472ca */ /* 0x040fe400000e0000 */
[C---:B------:R-:W-:Y:S01]  /*3a010*/  R2UR UR5, R5.reuse ;  /* 0x00000000050572ca */ /* 0x040fe200000e0000 */
[----:B------:R-:W-:Y:S01]  /*3a020*/  ST.E desc[UR6][R8.64+0x94], R61 ;  /* 0x0000943d08007985 */ /* 0x000fe2000c101906 */
        /* <DEDUP_REMOVED lines=267> */
[----:B------:R-:W2:Y:S01]  /*3b0e0*/  LD.E R21, desc[UR28][R8.64+0x1fc] ;  /* 0x0001fc1c08157980 */ /* 0x000ea2000c101900 */
[----:B------:R-:W-:-:S02]  /*3b0f0*/  R2UR UR6, R4 ;  /* 0x00000000040672ca */ /* 0x000fc400000e0000 */
[C---:B------:R-:W-:Y:S02]  /*3b100*/  R2UR UR7, R5.reuse ;  /* 0x00000000050772ca */ /* 0x040fe400000e0000 */
[----:B------:R-:W-:Y:S02]  /*3b110*/  R2UR UR4, R4 ;  /* 0x00000000040472ca */ /* 0x000fe400000e0000 */
[----:B------:R-:W-:-:S09]  /*3b120*/  R2UR UR5, R5 ;  /* 0x00000000050572ca */ /* 0x000fd200000e0000 */
[----:B--2---:R0:W-:Y:S04]  /*3b130*/  ST.E desc[UR6][R8.64+0x1fc], R21 ;  /* 0x0001fc1508007985 */ /* 0x0041e8000c101906 */
[----:B------:R-:W2:Y:S01]  /*3b140*/  LD.E R11, desc[UR4][R8.64] ;  /* 0x00000004080b7980 */ /* 0x000ea2000c101900 */
[C---:B------:R-:W-:Y:S02]  /*3b150*/  R2UR UR4, R4.reuse ;  /* 0x00000000040472ca */ /* 0x040fe400000e0000 */
        /* <DEDUP_REMOVED lines=10> */
[----:B------:R-:W3:Y:S01]  /*3b200*/  LD.E R15, desc[UR6][R8.64+0x8] ;  /* 0x00000806080f7980 */ /* 0x000ee2000c101900 */
[C---:B------:R-:W-:Y:S02]  /*3b210*/  R2UR UR4, R4.reuse ;  /* 0x00000000040472ca */ /* 0x040fe400000e0000 */
[C---:B------:R-:W-:Y:S02]  /*3b220*/  R2UR UR5, R5.reuse ;  /* 0x00000000050572ca */ /* 0x040fe400000e0000 */
[----:B------:R-:W-:Y:S02]  /*3b230*/  R2UR UR6, R4 ;  /* 0x00000000040672ca */ /* 0x000fe400000e0000 */
[----:B------:R-:W-:-:S09]  /*3b240*/  R2UR UR7, R5 ;  /* 0x00000000050772ca */ /* 0x000fd200000e0000 */
[----:B---3--:R3:W-:Y:S04]  /*3b250*/  ST.E desc[UR4][R8.64+0x8], R15 ;  /* 0x0000080f08007985 */ /* 0x0087e8000c101904 */
[----:B0-----:R-:W4:Y:S01]  /*3b260*/  LD.E R21, desc[UR6][R8.64+0xc] ;  /* 0x00000c0608157980 */ /* 0x001f22000c101900 */
[C---:B------:R-:W-:Y:S02]  /*3b270*/  R2UR UR4, R4.reuse ;  /* 0x00000000040472ca */ /* 0x040fe400000e0000 */
[C---:B------:R-:W-:Y:S02]  /*3b280*/  R2UR UR5, R5.reuse ;  /* 0x00000000050572ca */ /* 0x040fe400000e0000 */
[----:B------:R-:W-:Y:S02]  /*3b290*/  R2UR UR6, R4 ;  /* 0x00000000040672ca */ /* 0x000fe400000e0000 */
[----:B------:R-:W-:-:S09]  /*3b2a0*/  R2UR UR7, R5 ;  /* 0x00000000050772ca */ /* 0x000fd200000e0000 */
[----:B----4-:R0:W-:Y:S04]  /*3b2b0*/  ST.E desc[UR4][R8.64+0xc], R21 ;  /* 0x00000c1508007985 */ /* 0x0101e8000c101904 */
[----:B-1----:R-:W4:Y:S01]  /*3b2c0*/  LD.E R11, desc[UR6][R8.64+0x10] ;  /* 0x00001006080b7980 */ /* 0x002f22000c101900 */
[C---:B------:R-:W-:Y:S02]  /*3b2d0*/  R2UR UR4, R4.reuse ;  /* 0x00000000040472ca */ /* 0x040fe400000e0000 */
[C---:B------:R-:W-:Y:S02]  /*3b2e0*/  R2UR UR5, R5.reuse ;  /* 0x00000000050572ca */ /* 0x040fe400000e0000 */
[----:B------:R-:W-:Y:S02]  /*3b2f0*/  R2UR UR6, R4 ;  /* 0x00000000040672ca */ /* 0x000fe400000e0000 */
[----:B------:R-:W-:-:S09]  /*3b300*/  R2UR UR7, R5 ;  /* 0x00000000050772ca */ /* 0x000fd200000e0000 */
[----:B----4-:R1:W-:Y:S04]  /*3b310*/  ST.E desc[UR4][R8.64+0x10], R11 ;  /* 0x0000100b08007985 */ /* 0x0103e8000c101904 */
[----:B--2---:R-:W2:Y:S01]  /*3b320*/  LD.E R13, desc[UR6][R8.64+0x14] ;  /* 0x00001406080d7980 */ /* 0x004ea2000c101900 */
[C---:B------:R-:W-:Y:S02]  /*3b330*/  R2UR UR4, R4.reuse ;  /* 0x00000000040472ca */ /* 0x040fe400000e0000 */
[C---:B------:R-:W-:Y:S02]  /*3b340*/  R2UR UR5, R5.reuse ;  /* 0x00000000050572ca */ /* 0x040fe400000e0000 */
[----:B------:R-:W-:Y:S02]  /*3b350*/  R2UR UR6, R4 ;  /* 0x00000000040672ca */ /* 0x000fe400000e0000 */
[----:B------:R-:W-:-:S09]  /*3b360*/  R2UR UR7, R5 ;  /* 0x00000000050772ca */ /* 0x000fd200000e0000 */
[----:B--2---:R2:W-:Y:S04]  /*3b370*/  ST.E desc[UR4][R8.64+0x14], R13 ;  /* 0x0000140d08007985 */ /* 0x0045e8000c101904 */
[----:B---3--:R-:W3:Y:S01]  /*3b380*/  LD.E R15, desc[UR6][R8.64+0x18] ;  /* 0x00001806080f7980 */ /* 0x008ee2000c101900 */
        /* <DEDUP_REMOVED lines=694> */
[----:B--2---:R-:W-:Y:S04]  /*3def0*/  ST.E desc[UR4][R8.64+0x1e4], R13 ;  /* 0x0001e40d08007985 */ /* 0x004fe8000c101904 */
[----:B---3--:R-:W2:Y:S01]  /*3df00*/  LD.E R15, desc[UR6][R8.64+0x1e8] ;  /* 0x0001e806080f7980 */ /* 0x008ea2000c101900 */
[C---:B------:R-:W-:Y:S02]  /*3df10*/  R2UR UR4, R4.reuse ;  /* 0x00000000040472ca */ /* 0x040fe400000e0000 */
[C---:B------:R-:W-:Y:S02]  /*3df20*/  R2UR UR5, R5.reuse ;  /* 0x00000000050572ca */ /* 0x040fe400000e0000 */
[----:B------:R-:W-:Y:S02]  /*3df30*/  R2UR UR6, R4 ;  /* 0x00000000040672ca */ /* 0x000fe400000e0000 */
[----:B------:R-:W-:-:S09]  /*3df40*/  R2UR UR7, R5 ;  /* 0x00000000050772ca */ /* 0x000fd200000e0000 */
[----:B--2---:R2:W-:Y:S04]  /*3df50*/  ST.E desc[UR4][R8.64+0x1e8], R15 ;  /* 0x0001e80f08007985 */ /* 0x0045e8000c101904 */
[----:B0-----:R-:W3:Y:S01]  /*3df60*/  LD.E R21, desc[UR6][R8.64+0x1ec] ;  /* 0x0001ec0608157980 */ /* 0x001ee2000c101900 */
[C---:B------:R-:W-:Y:S02]  /*3df70*/  R2UR UR4, R4.reuse ;  /* 0x00000000040472ca */ /* 0x040fe400000e0000 */
[C---:B------:R-:W-:Y:S02]  /*3df80*/  R2UR UR5, R5.reuse ;  /* 0x00000000050572ca */ /* 0x040fe400000e0000 */
[----:B------:R-:W-:Y:S02]  /*3df90*/  R2UR UR6, R4 ;  /* 0x00000000040672ca */ /* 0x000fe400000e0000 */
[----:B------:R-:W-:-:S09]  /*3dfa0*/  R2UR UR7, R5 ;  /* 0x00000000050772ca */ /* 0x000fd200000e0000 */
[----:B---3--:R-:W-:Y:S04]  /*3dfb0*/  ST.E desc[UR4][R8.64+0x1ec], R21 ;  /* 0x0001ec1508007985 */ /* 0x008fe8000c101904 */
[----:B-1----:R-:W3:Y:S01]  /*3dfc0*/  LD.E R11, desc[UR6][R8.64+0x1f0] ;  /* 0x0001f006080b7980 */ /* 0x002ee2000c101900 */
[C---:B------:R-:W-:Y:S02]  /*3dfd0*/  R2UR UR4, R4.reuse ;  /* 0x00000000040472ca */ /* 0x040fe400000e0000 */
[C---:B------:R-:W-:Y:S02]  /*3dfe0*/  R2UR UR5, R5.reuse ;  /* 0x00000000050572ca */ /* 0x040fe400000e0000 */
[----:B------:R-:W-:Y:S02]  /*3dff0*/  R2UR UR6, R4 ;  /* 0x00000000040672ca */ /* 0x000fe400000e0000 */
[----:B------:R-:W-:-:S09]  /*3e000*/  R2UR UR7, R5 ;  /* 0x00000000050772ca */ /* 0x000fd200000e0000 */
[----:B---3--:R0:W-:Y:S04]  /*3e010*/  ST.E desc[UR4][R8.64+0x1f0], R11 ;  /* 0x0001f00b08007985 */ /* 0x0081e8000c101904 */
[----:B------:R-:W3:Y:S01]  /*3e020*/  LD.E R25, desc[UR6][R8.64+0x1f4] ;  /* 0x0001f40608197980 */ /* 0x000ee2000c101900 */
[C---:B------:R-:W-:Y:S02]  /*3e030*/  R2UR UR4, R4.reuse ;  /* 0x00000000040472ca */ /* 0x040fe400000e0000 */
[C---:B------:R-:W-:Y:S02]  /*3e040*/  R2UR UR5, R5.reuse ;  /* 0x00000000050572ca */ /* 0x040fe400000e0000 */
[----:B------:R-:W-:Y:S02]  /*3e050*/  R2UR UR6, R4 ;  /* 0x00000000040672ca */ /* 0x000fe400000e0000 */
[----:B------:R-:W-:-:S09]  /*3e060*/  R2UR UR7, R5 ;  /* 0x00000000050772ca */ /* 0x000fd200000e0000 */
[----:B---3--:R1:W-:Y:S04]  /*3e070*/  ST.E desc[UR4][R8.64+0x1f4], R25 ;  /* 0x0001f41908007985 */ /* 0x0083e8000c101904 */
[----:B--2---:R-:W2:Y:S01]  /*3e080*/  LD.E R15, desc[UR6][R8.64+0x1f8] ;  /* 0x0001f806080f7980 */ /* 0x004ea2000c101900 */
[----:B------:R-:W-:Y:S02]  /*3e090*/  R2UR UR4, R4 ;  /* 0x00000000040472ca */ /* 0x000fe400000e0000 */
[----:B------:R-:W-:-:S13]  /*3e0a0*/  R2UR UR5, R5 ;  /* 0x00000000050572ca */ /* 0x000fda00000e0000 */
[----:B--2---:R1:W-:Y:S01]  /*3e0b0*/  ST.E desc[UR4][R8.64+0x1f8], R15 ;  /* 0x0001f80f08007985 */ /* 0x0043e2000c101904 */
[----:B------:R-:W-:Y:S01]  /*3e0c0*/  @!PT LDS RZ, [RZ] ;  /* 0x00000000fffff984 */ /* 0x000fe20000000800 */
[----:B------:R-:W-:Y:S01]  /*3e0d0*/  @!PT LDS RZ, [RZ] ;  /* 0x00000000fffff984 */ /* 0x000fe20000000800 */
[----:B------:R-:W-:Y:S01]  /*3e0e0*/  @!PT LDS RZ, [RZ] ;  /* 0x00000000fffff984 */ /* 0x000fe20000000800 */
[----:B------:R-:W-:Y:S01]  /*3e0f0*/  @!PT LDS RZ, [RZ] ;  /* 0x00000000fffff984 */ /* 0x000fe20000000800 */
[----:B------:R2:W-:Y:S06]  /*3e100*/  MEMBAR.ALL.CTA ;  /* 0x0000000000007992 */ /* 0x0005ec0000008000 */
[----:B--2---:R-:W2:Y:S02]  /*3e110*/  FENCE.VIEW.ASYNC.S ;  /* 0x00000000000073c6 */ /* 0x004ea40000000000 */
[----:B--2---:R-:W-:Y:S02]  /*3e120*/  NOP ;  /* 0x0000000000007918 */ /* 0x004fe40000000000 */
[----:B------:R-:W2:Y:S01]  /*3e130*/  LDL.64 R12, [R7+0x40] ;  /* 0x00004000070c7983 */ /* 0x000ea20000100a00 */
[----:B------:R-:W-:-:S02]  /*3e140*/  R2UR UR4, R4 ;  /* 0x00000000040472ca */ /* 0x000fc400000e0000 */
[----:B------:R-:W-:Y:S01]  /*3e150*/  R2UR UR5, R5 ;  /* 0x00000000050572ca */ /* 0x000fe200000e0000 */
[----:B------:R-:W-:Y:S06]  /*3e160*/  BAR.ARV 0xe, 0x100 ;  /* 0x0384000000007b1d */ /* 0x000fec0000002000 */
[----:B0-----:R-:W3:Y:S06]  /*3e170*/  LDL.64 R10, [R7] ;  /* 0x00000000070a7983 */ /* 0x001eec0000100a00 */
[----:B--2---:R-:W2:Y:S01]  /*3e180*/  LD.E R14, desc[UR4][R12.64] ;  /* 0x000000040c0e7980 */ /* 0x004ea2000c101900 */
[----:B------:R-:W-:-:S02]  /*3e190*/  R2UR UR4, R4 ;  /* 0x00000000040472ca */ /* 0x000fc400000e0000 */
[----:B------:R-:W-:Y:S01]  /*3e1a0*/  R2UR UR5, R5 ;  /* 0x00000000050572ca */ /* 0x000fe200000e0000 */
[----:B------:R-:W-:-:S12]  /*3e1b0*/  BSSY B2, `(.L_x_2207) ;  /* 0x0000006000027945 */ /* 0x000fd80003800000 */
[----:B---3--:R1:W5:Y:S01]  /*3e1c0*/  LD.E R10, desc[UR4][R10.64] ;  /* 0x000000040a0a7980 */ /* 0x008362000c101900 */
[----:B--2---:R-:W-:-:S04]  /*3e1d0*/  LOP3.LUT R14, R14, 0x1, RZ, 0xfc, !PT ;  /* 0x000000010e0e7812 */ /* 0x004fc800078efcff */
[----:B------:R-:W-:-:S13]  /*3e1e0*/  ISETP.NE.AND P0, PT, R14, 0x3, PT ;  /* 0x000000030e00780c */ /* 0x000fda0003f05270 */
[----:B-1----:R-:W-:Y:S05]  /*3e1f0*/  @!P0 BRA `(.L_x_2208) ;  /* 0x0000000000048947 */ /* 0x002fea0003800000 */
[----:B------:R-:W-:Y:S01]  /*3e200*/  BPT.TRAP 0x1 ;  /* 0x000000040000795c */ /* 0x000fe20000300000 */
.L_x_2208:
[----:B------:R-:W-:Y:S05]  /*3e210*/  BSYNC B2 ;  /* 0x0000000000027941 */ /* 0x000fea0003800000 */
.L_x_2207:
        /* <DEDUP_REMOVED lines=9> */
[----:B------:R0:W-:Y:S02]  /*3e2b0*/  SYNCS.ARRIVE.TRANS64.RED.A1T0 RZ, [R7+URZ], RZ ;  /* 0x000000ff07ff79a7 */ /* 0x0001e4000810043f */
[----:B0-----:R-:W-:-:S04]  /*3e2c0*/  IMAD.MOV.U32 R7, RZ, RZ, 0x0 ;  /* 0x00000000ff077424 */ /* 0x001fc800078e00ff */
[----:B------:R-:W-:Y:S05]  /*3e2d0*/  RET.REL.NODEC R6 `(_ZN7cutlass13device_kernelIN5flash11enable_sm90INS1_16FlashAttnFwdSm90INS1_25CollectiveMainloopFwdSm90ILi2EN4cute5tupleIJNS5_1CILi1EEES8_S8_EEENS6_IJNS7_ILi64EEESA_SA_EEELi512ENS_10bfloat16_tEfNS_4arch4Sm90ELb0ELb1ELb1ELb0ELb1ELb0ELb1ELb0ELb0ELb1ELb1ELb0EEENS1_21CollectiveEpilogueFwdINS6_IJSA_NS7_ILi512EEESA_EEES9_SC_SE_Li256ELb0ELb1ELb1ELb0EEENS1_19SingleTileSchedulerILb0ELb1ELb1ELi64EEEEEEEEEvNT_6ParamsE) ;  /* 0xfffffc1c06487950 */ /* 0x000fea0003c3ffff */
.L_x_2179:
[----:B0-----:R0:W1:Y:S02]  /*3e2e0*/  SYNCS.PHASECHK.TRANS64.TRYWAIT P0, [R11+URZ], R20 ;  /* 0x000000140b0075a7 */ /* 0x001064000800017f */
[----:B-1----:R-:W-:Y:S05]  /*3e2f0*/  @!P0 NANOSLEEP.SYNCS 0x989680 ;  /* 0x009896800000895d */ /* 0x002fea0003900000 */
[----:B------:R-:W1:Y:S02]  /*3e300*/  @!P0 SYNCS.PHASECHK.TRANS64 P0, [R11+URZ], R20 ;  /* 0x000000140b0085a7 */ /* 0x000e64000800007f */
[----:B-1----:R-:W-:Y:S05]  /*3e310*/  @!P0 BRA `(.L_x_2179) ;  /* 0xfffffffc00f08947 */ /* 0x002fea000383ffff */
[----:B------:R-:W-:Y:S05]  /*3e320*/  BRA `(.L_x_2178) ;  /* 0xfffffee400b87947 */ /* 0x000fea000383ffff */
.L_x_2186:
[----:B0-----:R0:W1:Y:S02]  /*3e330*/  SYNCS.PHASECHK.TRANS64.TRYWAIT P0, [R20+URZ], R21 ;  /* 0x00000015140075a7 */ /* 0x001064000800017f */
[----:B-1----:R-:W-:Y:S05]  /*3e340*/  @!P0 NANOSLEEP.SYNCS 0x989680 ;  /* 0x009896800000895d */ /* 0x002fea0003900000 */
[----:B------:R-:W1:Y:S02]  /*3e350*/  @!P0 SYNCS.PHASECHK.TRANS64 P0, [R20+URZ], R21 ;  /* 0x00000015140085a7 */ /* 0x000e64000800007f */
[----:B-1----:R-:W-:Y:S05]  /*3e360*/  @!P0 BRA `(.L_x_2186) ;  /* 0xfffffffc00f08947 */ /* 0x002fea000383ffff */
[----:B------:R-:W-:Y:S05]  /*3e370*/  BRA `(.L_x_2185) ;  /* 0xfffffeec008c7947 */ /* 0x000fea000383ffff */
.L_x_2209:
        /* <DEDUP_REMOVED lines=16> */
.L_x_5834:


//--------------------- .text._ZN7cutlass13device_kernelIN5flash11enable_sm90INS1_16FlashAttnFwdSm90INS1_25CollectiveMainloopFwdSm90ILi2EN4cute5tupleIJNS5_1CILi1EEES8_S8_EEENS6_IJNS7_ILi64EEESA_SA_EEELi512ENS_10bfloat16_tEfNS_4arch4Sm90ELb0ELb1ELb1ELb1ELb1ELb0ELb0ELb0ELb0ELb1ELb1ELb0EEENS1_21CollectiveEpilogueFwdINS6_IJSA_NS7_ILi512EEESA_EEES9_SC_SE_Li256ELb1ELb1ELb1ELb0EEENS1_36VarlenDynamicPersistentTileSchedulerILi64ELi64ELi256ELi128ELb1ELb1ELb1ELb1ELb0ELb1EEEEEEEEEvNT_6ParamsE --------------------------
	.section	.text._ZN7cutlass13device_kernelIN5flash11enable_sm90INS1_16FlashAttnFwdSm90INS1_25CollectiveMainloopFwdSm90ILi2EN4cute5tupleIJNS5_1CILi1EEES8_S8_EEENS6_IJNS7_ILi64EEESA_SA_EEELi512ENS_10bfloat16_tEfNS_4arch4Sm90ELb0ELb1ELb1ELb1ELb1ELb0ELb0ELb0ELb0ELb1ELb1ELb0EEENS1_21CollectiveEpilogueFwdINS6_IJSA_NS7_ILi512EEESA_EEES9_SC_SE_Li256ELb1ELb1ELb1ELb0EEENS1_36VarlenDynamicPersistentTileSchedulerILi64ELi64ELi256ELi128ELb1ELb1ELb1ELb1ELb0ELb1EEEEEEEEEvNT_6ParamsE,"ax",@progbits
	.align	128
.text._ZN7cutlass13device_kernelIN5flash11enable_sm90INS1_16FlashAttnFwdSm90INS1_25CollectiveMainloopFwdSm90ILi2EN4cute5tupleIJNS5_1CILi1EEES8_S8_EEENS6_IJNS7_ILi64EEESA_SA_EEELi512ENS_10bfloat16_tEfNS_4arch4Sm90ELb0ELb1ELb1ELb1ELb1ELb0ELb0ELb0ELb0ELb1ELb1ELb0EEENS1_21CollectiveEpilogueFwdINS6_IJSA_NS7_ILi512EEESA_EEES9_SC_SE_Li256ELb1ELb1ELb1ELb0EEENS1_36VarlenDynamicPersistentTileSchedulerILi64ELi64ELi256ELi128ELb1ELb1ELb1ELb1ELb0ELb1EEEEEEEEEvNT_6ParamsE:
        .type           _ZN7cutlass13device_kernelIN5flash11enable_sm90INS1_16FlashAttnFwdSm90INS1_25CollectiveMainloopFwdSm90ILi2EN4cute5tupleIJNS5_1CILi1EEES8_S8_EEENS6_IJNS7_ILi64EEESA_SA_EEELi512ENS_10bfloat16_tEfNS_4arch4Sm90ELb0ELb1ELb1ELb1ELb1ELb0ELb0ELb0ELb0ELb1ELb1ELb0EEENS1_21CollectiveEpilogueFwdINS6_IJSA_NS7_ILi512EEESA_EEES9_SC_SE_Li256ELb1ELb1ELb1ELb0EEENS1_36VarlenDynamicPersistentTileSchedulerILi64ELi64ELi256ELi128ELb1ELb1ELb1ELb1ELb0ELb1EEEEEEEEEvNT_6ParamsE,@function
        .size           _ZN7cutlass13device_kernelIN5flash11enable_sm90INS1_16FlashAttnFwdSm90INS1_25CollectiveMainloopFwdSm90ILi2EN4cute5tupleIJNS5_1CILi1EEES8_S8_EEENS6_IJNS7_ILi64EEESA_SA_EEELi512ENS_10bfloat16_tEfNS_4arch4Sm90ELb0ELb1ELb1ELb1ELb1ELb0ELb0ELb0ELb0ELb1ELb1ELb0EEENS1_21CollectiveEpilogueFwdINS6_IJSA_NS7_ILi512EEESA_EEES9_SC_SE_Li256ELb1ELb1ELb1ELb0EEENS1_36VarlenDynamicPersistentTileSchedulerILi64ELi64ELi256ELi128ELb1ELb1ELb1ELb1ELb0ELb1EEEEEEEEEvNT_6ParamsE,(.L_x_5836 - _ZN7cutlass13device_kernelIN5flash11enable_sm90INS1_16FlashAttnFwdSm90INS1_25CollectiveMainloopFwdSm90ILi2EN4cute5tupleIJNS5_1CILi1EEES8_S8_EEENS6_IJNS7_ILi64EEESA_SA_EEELi512ENS_10bfloat16_tEfNS_4arch4Sm90ELb0ELb1ELb1ELb1ELb1ELb0ELb0ELb0ELb0ELb1ELb1ELb0EEENS1_21CollectiveEpilogueFwdINS6_IJSA_NS7_ILi512EEESA_EEES9_SC_SE_Li256ELb1ELb1ELb1ELb0EEENS1_36VarlenDynamicPersistentTileSchedulerILi64ELi64ELi256ELi128ELb1ELb1ELb1ELb1ELb0ELb1EEEEEEEEEvNT_6ParamsE)
        .other          _ZN7cutlass13device_kernelIN5flash11enable_sm90INS1_16FlashAttnFwdSm90INS1_25CollectiveMainloopFwdSm90ILi2EN4cute5tupleIJNS5_1CILi1EEES8_S8_EEENS6_IJNS7_ILi64EEESA_SA_EEELi512ENS_10bfloat16_tEfNS_4arch4Sm90ELb0ELb1ELb1ELb1ELb1ELb0ELb0ELb0ELb0ELb1ELb1ELb0EEENS1_21CollectiveEpilogueFwdINS6_IJSA_NS7_ILi512EEESA_EEES9_SC_SE_Li256ELb1ELb1ELb1ELb0EEENS1_36VarlenDynamicPersistentTileSchedulerILi64ELi64ELi256ELi128ELb1ELb1ELb1ELb1ELb0ELb1EEEEEEEEEvNT_6ParamsE,@"STO_CUDA_ENTRY STV_DEFAULT"
_ZN7cutlass13device_kernelIN5flash11enable_sm90INS1_16FlashAttnFwdSm90INS1_25CollectiveMainloopFwdSm90ILi2EN4cute5tupleIJNS5_1CILi1EEES8_S8_EEENS6_IJNS7_ILi64EEESA_SA_EEELi512ENS_10bfloat16_tEfNS_4arch4Sm90ELb0ELb1ELb1ELb1ELb1ELb0ELb0ELb0ELb0ELb1ELb1ELb0EEENS1_21CollectiveEpilogueFwdINS6_IJSA_NS7_ILi512EEESA_EEES9_SC_SE_Li256ELb1ELb1ELb1ELb0EEENS1_36VarlenDynamicPersistentTileSchedulerILi64ELi64ELi256ELi128ELb1ELb1ELb1ELb1ELb0ELb1EEEEEEEEEvNT_6ParamsE:
        /* <DEDUP_REMOVED lines=41> */
.L_x_2210:
        /* <DEDUP_REMOVED lines=22> */
.L_x_2211:
        /* <DEDUP_REMOVED lines=18> */
.L_x_2212:
        /* <DEDUP_REMOVED lines=22> */
.L_x_2213:
        /* <DEDUP_REMOVED lines=23> */
.L_x_2214:
        /* <DEDUP_REMOVED lines=8> */
.L_x_2216:
        /* <DEDUP_REMOVED lines=30> */
[CC--:B------:R-:W-:Y:S02]  /*0a40*/  LEA.HI R6, R3.reuse, R0.reuse, RZ, 0x2 ;  /* 0x0000000003067211 */ /* 0x0c0fe400078f10ff */
[----:B------:R-:W-:Y:S02]  /*0a50*/  LEA.HI R219, R3, R0, RZ, 0x3 ;  /* 0x0000000003db7211 */ /* 0x000fe400078f18ff */
[----:B------:R-:W-:Y:S02]  /*0a60*/  SHF.R.S32.HI R7, RZ, 0x4, R2 ;  /* 0x00000004ff077819 */ /* 0x000fe40000011402 */
[----:B------:R-:W-:Y:S02]  /*0a70*/  LOP3.LUT R3, R2, 0xfffffff0, RZ, 0xc0, !PT ;  /* 0xfffffff002037812 */ /* 0x000fe400078ec0ff */
[----:B------:R-:W-:-:S02]  /*0a80*/  SHF.R.S32.HI R5, RZ, 0x5, R4 ;  /* 0x00000005ff057819 */ /* 0x000fc40000011404 */
[----:B------:R-:W-:Y:S01]  /*0a90*/  SHF.R.S32.HI R4, RZ, 0x1f, R4 ;  /* 0x0000001fff047819 */ /* 0x000fe20000011404 */
[----:B------:R-:W-:Y:S01]  /*0aa0*/  IMAD.IADD R3, R0, 0x1, -R3 ;  /* 0x0000000100037824 */ /* 0x000fe200078e0a03 */
[----:B------:R-:W-:Y:S02]  /*0ab0*/  LOP3.LUT R13, R6, 0xfffffffc, RZ, 0xc0, !PT ;  /* 0xfffffffc060d7812 */ /* 0x000fe400078ec0ff */
[----:B------:R-:W-:Y:S02]  /*0ac0*/  LOP3.LUT R11, R9, 0xffffff80, RZ, 0xc0, !PT ;  /* 0xffffff80090b7812 */ /* 0x000fe400078ec0ff */
[----:B------:R-:W-:Y:S01]  /*0ad0*/  LOP3.LUT R187, R219, 0xfffffff8, RZ, 0xc0, !PT ;  /* 0xfffffff8dbbb7812 */ /* 0x000fe200078ec0ff */
[----:B------:R-:W-:Y:S01]  /*0ae0*/  IMAD.IADD R13, R0, 0x1, -R13 ;  /* 0x00000001000d7824 */ /* 0x000fe200078e0a0d */
[----:B------:R-:W-:Y:S01]  /*0af0*/  LEA.HI R2, R2, R7, RZ, 0x1 ;  /* 0x0000000702027211 */ /* 0x000fe200078f08ff */
[----:B------:R-:W-:Y:S01]  /*0b00*/  IMAD.IADD R11, R0, 0x1, -R11 ;  /* 0x00000001000b7824 */ /* 0x000fe200078e0a0b */
[----:B------:R-:W-:Y:S01]  /*0b10*/  LEA.HI R4, R4, R5, RZ, 0x2 ;  /* 0x0000000504047211 */ /* 0x000fe200078f10ff */
[----:B------:R-:W-:Y:S01]  /*0b20*/  IMAD.IADD R187, R0, 0x1, -R187 ;  /* 0x0000000100bb7824 */ /* 0x000fe200078e0abb */
[----:B------:R-:W-:-:S02]  /*0b30*/  LOP3.LUT R2, R2, 0x1ffffffe, RZ, 0xc0, !PT ;  /* 0x1ffffffe02027812 */ /* 0x000fc400078ec0ff */
[----:B------:R-:W-:Y:S01]  /*0b40*/  SHF.R.S32.HI R220, RZ, 0x7, R9 ;  /* 0x00000007ffdc7819 */ /* 0x000fe20000011409 */
[----:B------:R-:W-:Y:S01]  /*0b50*/  IMAD.SHL.U32 R19, R187, 0x8, RZ ;  /* 0x00000008bb137824 */ /* 0x000fe200078e00ff */
[--C-:B------:R-:W-:Y:S01]  /*0b60*/  SHF.R.S32.HI R0, RZ, 0x1f, R3.reuse ;  /* 0x0000001fff007819 */ /* 0x100fe20000011403 */
[----:B------:R-:W-:Y:S01]  /*0b70*/  IMAD.IADD R2, R7, 0x1, -R2 ;  /* 0x0000000107027824 */ /* 0x000fe200078e0a02 */
[----:B------:R-:W-:Y:S01]  /*0b80*/  LOP3.LUT R4, R4, 0x3ffffc, RZ, 0xc0, !PT ;  /* 0x003ffffc04047812 */ /* 0x000fe200078ec0ff */
[----:B------:R-:W-:Y:S01]  /*0b90*/  IMAD R15, R220, 0x100, R3 ;  /* 0x00000100dc0f7824 */ /* 0x000fe200078e0203 */
[----:B------:R-:W-:Y:S01]  /*0ba0*/  LEA.HI R7, R13, R13, RZ, 0x1 ;  /* 0x0000000d0d077211 */ /* 0x000fe200078f08ff */
[----:B------:R-:W-:Y:S01]  /*0bb0*/  IMAD.SHL.U32 R2, R2, 0x8, RZ ;  /* 0x0000000802027824 */ /* 0x000fe200078e00ff */
[----:B------:R-:W-:Y:S01]  /*0bc0*/  LEA.HI R6, R0, R3, RZ, 0x3 ;  /* 0x0000000300067211 */ /* 0x000fe200078f18ff */
[----:B------:R-:W-:Y:S01]  /*0bd0*/  IMAD.IADD R4, R5, 0x1, -R4 ;  /* 0x0000000105047824 */ /* 0x000fe200078e0a04 */
[----:B------:R-:W-:-:S02]  /*0be0*/  SHF.R.S32.HI R0, RZ, 0x1f, R11 ;  /* 0x0000001fff007819 */ /* 0x000fc4000001140b */
[----:B------:R-:W-:Y:S01]  /*0bf0*/  LOP3.LUT R10, R7, 0x1ffffffe, RZ, 0xc0, !PT ;  /* 0x1ffffffe070a7812 */ /* 0x000fe200078ec0ff */
[----:B------:R-:W-:Y:S01]  /*0c00*/  IMAD R15, R4, 0x10, R15 ;  /* 0x00000010040f7824 */ /* 0x000fe200078e020f */
[C---:B------:R-:W-:Y:S01]  /*0c10*/  LOP3.LUT R8, R6.reuse, 0xfffffff8, RZ, 0xc0, !PT ;  /* 0xfffffff806087812 */ /* 0x040fe200078ec0ff */
[----:B------:R-:W-:Y:S01]  /*0c20*/  IMAD.SHL.U32 R7, R6, 0x40, RZ ;  /* 0x0000004006077824 */ /* 0x000fe200078e00ff */
[----:B------:R-:W-:Y:S01]  /*0c30*/  LEA.HI R4, R0, R11, RZ, 0x2 ;  /* 0x0000000b00047211 */ /* 0x000fe200078f10ff */
[----:B------:R-:W-:Y:S01]  /*0c40*/  IMAD.IADD R186, R13, 0x1, -R10 ;  /* 0x000000010dba7824 */ /* 0x000fe200078e0a0a */
[----:B------:R-:W-:Y:S01]  /*0c50*/  LEA.HI R9, R9, R220, RZ, 0x1 ;  /* 0x000000dc09097211 */ /* 0x000fe200078f08ff */
[----:B------:R-:W-:Y:S01]  /*0c60*/  IMAD.IADD R8, R3, 0x1, -R8 ;  /* 0x0000000103087824 */ /* 0x000fe200078e0a08 */
[--C-:B------:R-:W-:Y:S02]  /*0c70*/  SHF.R.S32.HI R3, RZ, 0x2, R4.reuse ;  /* 0x00000002ff037819 */ /* 0x100fe40000011404 */
[----:B------:R-:W-:-:S02]  /*0c80*/  SHF.R.S32.HI R6, RZ, 0x1f, R4 ;  /* 0x0000001fff067819 */ /* 0x000fc40000011404 */
[----:B------:R-:W-:Y:S02]  /*0c90*/  LOP3.LUT R10, R4, 0x7ffffffc, RZ, 0xc0, !PT ;  /* 0x7ffffffc040a7812 */ /* 0x000fe400078ec0ff */
[----:B------:R-:W-:Y:S02]  /*0ca0*/  LOP3.LUT R4, R7, 0x7ffffe00, RZ, 0xc0, !PT ;  /* 0x7ffffe0007047812 */ /* 0x000fe400078ec0ff */
[----:B------:R-:W-:Y:S01]  /*0cb0*/  LEA.HI R6, R6, R3, RZ, 0x3 ;  /* 0x0000000306067211 */ /* 0x000fe200078f18ff */
[----:B------:R-:W-:Y:S01]  /*0cc0*/  IMAD.IADD R10, R11, 0x1, -R10 ;  /* 0x000000010b0a7824 */ /* 0x000fe200078e0a0a */
[----:B------:R-:W-:Y:S01]  /*0cd0*/  LOP3.LUT R9, R9, 0xfffffe, RZ, 0xc0, !PT ;  /* 0x00fffffe09097812 */ /* 0x000fe200078ec0ff */
[----:B------:R-:W-:Y:S01]  /*0ce0*/  IMAD R7, R5, 0x400, R4 ;  /* 0x0000040005077824 */ /* 0x000fe200078e0204 */
[----:B------:R-:W-:Y:S01]  /*0cf0*/  LOP3.LUT R6, R6, 0xfffffff8, RZ, 0xc0, !PT ;  /* 0xfffffff806067812 */ /* 0x000fe200078ec0ff */
[----:B------:R-:W-:Y:S01]  /*0d00*/  IMAD.SHL.U32 R4, R8, 0x40, RZ ;  /* 0x0000004008047824 */ /* 0x000fe200078e00ff */
[----:B------:R-:W-:Y:S01]  /*0d10*/  LEA.HI R0, R0, R11, RZ, 0x5 ;  /* 0x0000000b00007211 */ /* 0x000fe200078f28ff */
[----:B------:R-:W-:Y:S01]  /*0d20*/  IMAD.IADD R9, R220, 0x1, -R9 ;  /* 0x00000001dc097824 */ /* 0x000fe200078e0a09 */
[----:B------:R-:W-:Y:S01]  /*0d30*/  R2P PR, R8, 0x6 ;  /* 0x0000000608007804 */ /* 0x000fe20000000000 */
[----:B------:R-:W-:Y:S01]  /*0d40*/  IMAD.IADD R17, R3, 0x1, -R6 ;  /* 0x0000000103117824 */ /* 0x000fe200078e0a06 */
[----:B------:R-:W-:Y:S01]  /*0d50*/  LOP3.LUT R5, R4, 0x1c0, RZ, 0xc0, !PT ;  /* 0x000001c004057812 */ /* 0x000fe200078ec0ff */
[----:B------:R-:W-:Y:S01]  /*0d60*/  IMAD.U32 R3, R15, 0x40, R2 ;  /* 0x000000400f037824 */ /* 0x000fe200078e0002 */
[----:B------:R-:W-:-:S02]  /*0d70*/  SHF.R.S32.HI R0, RZ, 0x5, R0 ;  /* 0x00000005ff007819 */ /* 0x000fc40000011400 */
[----:B------:R-:W-:Y:S02]  /*0d80*/  LOP3.LUT R2, R5, 0x8, R2, 0xf8, !PT ;  /* 0x0000000805027812 */ /* 0x000fe400078ef802 */
[----:B------:R-:W-:Y:S01]  /*0d90*/  SHF.R.U32.HI R5, RZ, 0x3, R5 ;  /* 0x00000003ff057819 */ /* 0x000fe20000011605 */
[----:B------:R0:W-:Y:S01]  /*0da0*/  STL [R1+0x20], R3 ;  /* 0x0000200301007387 */ /* 0x0001e20000100800 */
[----:B------:R-:W-:Y:S01]  /*0db0*/  IMAD R17, R0, 0x10, R17 ;  /* 0x0000001000117824 */ /* 0x000fe200078e0211 */
[----:B------:R-:W-:Y:S02]  /*0dc0*/  SEL R184, R184, 0xffffffc0, !P2 ;  /* 0xffffffc0b8b87807 */ /* 0x000fe40005000000 */
[----:B------:R-:W-:Y:S01]  /*0dd0*/  LOP3.LUT R4, R2, R5, RZ, 0x3c, !PT ;  /* 0x0000000502047212 */ /* 0x000fe200078e3cff */
[----:B------:R-:W-:Y:S01]  /*0de0*/  IMAD.SHL.U32 R2, R10, 0x2, RZ ;  /* 0x000000020a027824 */ /* 0x000fe200078e00ff */
[----:B------:R-:W-:Y:S01]  /*0df0*/  SHF.R.S32.HI R219, RZ, 0x3, R219 ;  /* 0x00000003ffdb7819 */ /* 0x000fe200000114db */
[----:B------:R-:W-:-:S02]  /*0e00*/  IMAD R186, R186, 0x8, R17 ;  /* 0x00000008baba7824 */ /* 0x000fc400078e0211 */
[----:B------:R-:W-:Y:S02]  /*0e10*/  IMAD.IADD R4, R7, 0x1, R4 ;  /* 0x0000000107047824 */ /* 0x000fe400078e0204 */
[----:B0-----:R-:W-:-:S03]  /*0e20*/  IMAD.SHL.U32 R3, R9, 0x100, RZ ;  /* 0x0000010009037824 */ /* 0x001fc600078e00ff */
[----:B------:R-:W-:Y:S01]  /*0e30*/  LEA R22, R4, UR41, 0x1 ;  /* 0x0000002904167c11 */ /* 0x000fe2000f8e08ff */
[----:B------:R-:W-:Y:S01]  /*0e40*/  IMAD.IADD R18, R2, 0x1, R3 ;  /* 0x0000000102127824 */ /* 0x000fe200078e0203 */
[----:B------:R0:W-:Y:S03]  /*0e50*/  STL [R1+0x1c], R3 ;  /* 0x00001c0301007387 */ /* 0x0001e60000100800 */
[C---:B------:R-:W-:Y:S01]  /*0e60*/  VIADD R218, R18.reuse, 0x8 ;  /* 0x0000000812da7836 */ /* 0x040fe20000000000 */
[----:B------:R-:W-:Y:S01]  /*0e70*/  SHF.R.S32.HI R0, RZ, 0x1f, R18 ;  /* 0x0000001fff007819 */ /* 0x000fe20000011412 */
[C---:B------:R-:W-:Y:S02]  /*0e80*/  VIADD R217, R18.reuse, 0x10 ;  /* 0x0000001012d97836 */ /* 0x040fe40000000000 */
[C---:B------:R-:W-:Y:S02]  /*0e90*/  VIADD R216, R18.reuse, 0x18 ;  /* 0x0000001812d87836 */ /* 0x040fe40000000000 */
        /* <DEDUP_REMOVED lines=62> */
[----:B------:R-:W-:-:S02]  /*1280*/  IMAD.IADD R185, R185, 0x1, R184 ;  /* 0x00000001b9b97824 */ /* 0x000fc400078e02b8 */
[----:B------:R-:W-:-:S07]  /*1290*/  IMAD.IADD R184, R184, 0x1, R23 ;  /* 0x00000001b8b87824 */ /* 0x000fce00078e0217 */
.L_x_2339:
[----:B------:R-:W-:Y:S02]  /*12a0*/  ULDC.64 UR8, c[0x0][0xa28] ;  /* 0x00028a0000087ab9 */ /* 0x000fe40000000a00 */
[----:B------:R-:W-:-:S04]  /*12b0*/  UISETP.NE.U32.AND UP0, UPT, UR8, URZ, UPT ;  /* 0x0000003f0800728c */ /* 0x000fc8000bf05070 */
[----:B------:R-:W-:-:S03]  /*12c0*/  UISETP.NE.AND.EX UP0, UPT, UR9, URZ, UPT, UP0 ;  /* 0x0000003f0900728c */ /* 0x000fc6000bf05300 */
[----:B------:R-:W-:Y:S02]  /*12d0*/  ULDC.64 UR8, c[0x0][0xa18] ;  /* 0x0002860000087ab9 */ /* 0x000fe40000000a00 */
[----:B------:R-:W-:Y:S01]  /*12e0*/  UISETP.NE.U32.AND UP1, UPT, UR8, URZ, UPT ;  /* 0x0000003f0800728c */ /* 0x000fe2000bf25070 */
[----:B------:R-:W-:-:S03]  /*12f0*/  PLOP3.LUT P0, PT, PT, PT, UP0, 0x80, 0x0 ;  /* 0x000000000000781c */ /* 0x000fc60003f0f008 */
[----:B------:R-:W-:-:S03]  /*1300*/  UISETP.NE.AND.EX UP1, UPT, UR9, URZ, UPT, UP1 ;  /* 0x0000003f0900728c */ /* 0x000fc6000bf25310 */
[----:B------:R-:W-:Y:S02]  /*1310*/  @UP0 ULDC.64 UR8, c[0x0][0xa28] ;  /* 0x00028a0000080ab9 */ /* 0x000fe40000000a00 */
[----:B------:R-:W-:Y:S01]  /*1320*/  @UP0 UIMAD.WIDE UR8, UR6, 0x4, UR8 ;  /* 0x00000004060808a5 */ /* 0x000fe2000f8e0208 */
[----:B------:R-:W-:-:S05]  /*1330*/  PLOP3.LUT P2, PT, PT, PT, UP1, 0x80, 0x0 ;  /* 0x000000000000781c */ /* 0x000fca0003f4f018 */
[----:B------:R-:W-:Y:S01]  /*1340*/  @UP1 ULDC.64 UR10, c[0x0][0xa18] ;  /* 0x00028600000a1ab9 */ /* 0x000fe20000000a00 */
[----:B0-234-:R-:W-:Y:S02]  /*1350*/  IMAD.U32 R4, RZ, RZ, UR8 ;  /* 0x00000008ff047e24 */ /* 0x01dfe4000f8e00ff */
[----:B------:R-:W-:Y:S01]  /*1360*/  IMAD.U32 R5, RZ, RZ, UR9 ;  /* 0x00000009ff057e24 */ /* 0x000fe2000f8e00ff */
[----:B------:R-:W-:Y:S02]  /*1370*/  @UP1 UIMAD.WIDE UR8, UR6, 0x4, UR10 ;  /* 0x00000004060818a5 */ /* 0x000fe4000f8e020a */
[----:B------:R-:W-:Y:S02]  /*1380*/  ULOP3.LUT UR4, UR7, 0xff000000, URZ, 0xc0, !UPT ;  /* 0xff00000007047892 */ /* 0x000fe4000f8ec03f */
[----:B------:R-:W2:Y:S01]  /*1390*/  @P0 LDG.E R4, desc[UR54][R4.64] ;  /* 0x0000003604040981 */ /* 0x000ea2000c1e1900 */
[----:B------:R-:W-:Y:S01]  /*13a0*/  ULDC.64 UR10, c[0x0][0xa20] ;  /* 0x00028800000a7ab9 */ /* 0x000fe20000000a00 */
[----:B-1----:R-:W-:-:S02]  /*13b0*/  IMAD.U32 R6, RZ, RZ, UR8 ;  /* 0x00000008ff067e24 */ /* 0x002fc4000f8e00ff */
[----:B------:R-:W-:Y:S01]  /*13c0*/  IMAD.U32 R7, RZ, RZ, UR9 ;  /* 0x00000009ff077e24 */ /* 0x000fe2000f8e00ff */
[----:B------:R-:W-:-:S04]  /*13d0*/  ULDC.64 UR8, c[0x0][0x418] ;  /* 0x0001060000087ab9 */ /* 0x000fc80000000a00 */
[----:B------:R-:W3:Y:S01]  /*13e0*/  @P2 LDG.E R6, desc[UR54][R6.64] ;  /* 0x0000003606062981 */ /* 0x000ee2000c1e1900 */
[----:B------:R-:W-:Y:S01]  /*13f0*/  UISETP.NE.U32.AND UP0, UPT, UR8, URZ, UPT ;  /* 0x0000003f0800728c */ /* 0x000fe2000bf05070 */
[----:B------:R-:W-:Y:S01]  /*1400*/  ISETP.NE.U32.AND P1, PT, RZ, UR10, PT ;  /* 0x0000000aff007c0c */ /* 0x000fe2000bf25070 */
[----:B------:R-:W-:Y:S02]  /*1410*/  ULOP3.LUT UR42, UR7, 0xff0000, URZ, 0xc0, !UPT ;  /* 0x00ff0000072a7892 */ /* 0x000fe4000f8ec03f */
[----:B------:R-:W-:Y:S01]  /*1420*/  UISETP.NE.AND.EX UP0, UPT, UR9, URZ, UPT, UP0 ;  /* 0x0000003f0900728c */ /* 0x000fe2000bf05300 */
[----:B------:R-:W-:Y:S01]  /*1430*/  ISETP.NE.AND.EX P1, PT, RZ, UR11, PT, P1 ;  /* 0x0000000bff007c0c */ /* 0x000fe2000bf25310 */
[----:B------:R-:W-:Y:S01]  /*1440*/  ULDC UR8, c[0x0][0x424] ;  /* 0x0001090000087ab9 */ /* 0x000fe20000000800 */
[----:B------:R-:W-:Y:S02]  /*1450*/  USHF.R.U32.HI UR4, URZ, 0x8, UR4 ;  /* 0x000000083f047899 */ /* 0x000fe40008011604 */
[----:B------:R-:W-:Y:S01]  /*1460*/  USEL UR8, UR8, 0x1, UP0 ;  /* 0x0000000108087887 */ /* 0x000fe20008000000 */
[----:B------:R-:W-:Y:S01]  /*1470*/  ULDC UR9, c[0x0][0x2f0] ;  /* 0x0000bc0000097ab9 */ /* 0x000fe20000000800 */
[----:B------:R-:W-:Y:S01]  /*1480*/  UMOV UR48, URZ ;  /* 0x0000003f00307c82 */ /* 0x000fe20008000000 */
[----:B------:R-:W-:-:S02]  /*1490*/  ULEA.HI UR42, UR42, UR4, URZ, 0x10 ;  /* 0x000000042a2a7291 */ /* 0x000fc4000f8f803f */
[----:B------:R-:W-:Y:S02]  /*14a0*/  UIMAD UR4, UR8, UR9, URZ ;  /* 0x00000009080472a4 */ /* 0x000fe4000f8e023f */
[----:B------:R-:W-:Y:S01]  /*14b0*/  ULOP3.LUT UR43, UR7, 0xffff, URZ, 0xc0, !UPT ;  /* 0x0000ffff072b7892 */ /* 0x000fe2000f8ec03f */
[----:B--2---:R-:W-:Y:S02]  /*14c0*/  @P0 R2UR UR48, R4 ;  /* 0x00000000043002ca */ /* 0x004fe400000e0000 */
[----:B---3--:R-:W-:Y:S01]  /*14d0*/  @P2 R2UR UR50, R6 ;  /* 0x00000000063222ca */ /* 0x008fe200000e0000 */
[----:B-----5:R-:W-:-:S14]  /*14e0*/  @P2 BRA `(.L_x_2217) ;  /* 0x0000000000382947 */ /* 0x020fdc0003800000 */
[----:B------:R-:W-:Y:S01]  /*14f0*/  ULDC.64 UR8, c[0x0][0xa00] ;  /* 0x0002800000087ab9 */ /* 0x000fe20000000a00 */
[----:B------:R-:W-:Y:S01]  /*1500*/  ULDC UR50, c[0x0][0x288] ;  /* 0x0000a20000327ab9 */ /* 0x000fe20000000800 */
        /* <DEDUP_REMOVED lines=12> */
.L_x_2217:
[----:B------:R-:W-:Y:S01]  /*15d0*/  UMOV UR44, UR6 ;  /* 0x00000006002c7c82 */ /* 0x000fe20008000000 */
[----:B------:R-:W-:Y:S05]  /*15e0*/  @!P1 BRA `(.L_x_2218) ;  /* 0x00000000001c9947 */ /* 0x000fea0003800000 */
[----:B------:R-:W-:Y:S02]  /*15f0*/  ULDC.64 UR8, c[0x0][0xa20] ;  /* 0x0002880000087ab9 */ /* 0x000fe40000000a00 */
[----:B------:R-:W-:-:S06]  /*1600*/  UIMAD.WIDE UR6, UR6, 0x4, UR8 ;  /* 0x00000004060678a5 */ /* 0x000fcc000f8e0208 */
[----:B------:R-:W-:Y:S02]  /*1610*/  IMAD.U32 R4, RZ, RZ, UR6 ;  /* 0x00000006ff047e24 */ /* 0x000fe4000f8e00ff */
[----:B------:R-:W-:-:S05]  /*1620*/  IMAD.U32 R5, RZ, RZ, UR7 ;  /* 0x00000007ff057e24 */ /* 0x000fca000f8e00ff */
[----:B------:R-:W2:Y:S02]  /*1630*/  LDG.E R4, desc[UR54][R4.64] ;  /* 0x0000003604047981 */ /* 0x000ea4000c1e1900 */
[----:B--2---:R-:W-:Y:S01]  /*1640*/  R2UR UR4, R4 ;  /* 0x00000000040472ca */ /* 0x004fe200000e0000 */
[----:B------:R-:W-:-:S14]  /*1650*/  BRA `(.L_x_2219) ;  /* 0x0000000000347947 */ /* 0x000fdc0003800000 */
.L_x_2218:
        /* <DEDUP_REMOVED lines=13> */
.L_x_2219:
[----:B------:R-:W-:Y:S02]  /*1730*/  UISETP.NE.AND UP0, UPT, UR46, 0x1, UPT ;  /* 0x000000012e00788c */ /* 0x000fe4000bf05270 */
[----:B------:R-:W-:Y:S02]  /*1740*/  UIADD3 UR48, UR4, -UR48, URZ ;  /* 0x8000003004307290 */ /* 0x000fe4000fffe03f */
[----:B------:R-:W-:Y:S02]  /*1750*/  USHF.L.U32 UR45, UR5, 0x6, URZ ;  /* 0x00000006052d7899 */ /* 0x000fe4000800063f */
[----:B------:R-:W-:Y:S01]  /*1760*/  UIADD3 UR4, UR48, 0x3f, URZ ;  /* 0x0000003f30047890 */ /* 0x000fe2000fffe03f */
[----:B------:R-:W-:-:S03]  /*1770*/  PLOP3.LUT P0, PT, PT, PT, UP0, 0x80, 0x0 ;  /* 0x000000000000781c */ /* 0x000fc60003f0f008 */
[----:B------:R-:W-:-:S04]  /*1780*/  USHF.R.S32.HI UR6, URZ, 0x1f, UR4 ;  /* 0x0000001f3f067899 */ /* 0x000fc80008011404 */
[----:B------:R-:W-:-:S04]  /*1790*/  ULEA.HI UR6, UR6, UR4, URZ, 0x6 ;  /* 0x0000000406067291 */ /* 0x000fc8000f8f303f */
[----:B------:R-:W-:Y:S02]  /*17a0*/  USHF.R.S32.HI UR6, URZ, 0x6, UR6 ;  /* 0x000000063f067899 */ /* 0x000fe40008011406 */
[----:B------:R-:W-:Y:S10]  /*17b0*/  @!P0 BRA `(.L_x_2220) ;  /* 0x0000002400148947 */ /* 0x000ff40003800000 */
[----:B------:R-:W-:Y:S01]  /*17c0*/  ULDC UR4, c[0x0][0x448] ;  /* 0x0001120000047ab9 */ /* 0x000fe20000000800 */
[----:B------:R-:W-:Y:S02]  /*17d0*/  UIADD3 UR7, UR45, 0x3f, URZ ;  /* 0x0000003f2d077890 */ /* 0x000fe4000fffe03f */
[----:B------:R-:W-:Y:S02]  /*17e0*/  UISETP.NE.AND UP0, UPT, UR4, 0x1, UPT ;  /* 0x000000010400788c */ /* 0x000fe4000bf05270 */
[----:B------:R-:W-:Y:S01]  /*17f0*/  UIADD3 UR10, UR48, 0x1, -UR50 ;  /* 0x00000001300a7890 */ /* 0x000fe2000fffe832 */
[----:B------:R-:W-:Y:S02]  /*1800*/  ULDC.64 UR4, c[0x0][0x9e0] ;  /* 0x0002780000047ab9 */ /* 0x000fe40000000a00 */
[----:B------:R-:W-:-:S06]  /*1810*/  UISETP.GE.AND UP1, UPT, UR5, 0x1, UPT ;  /* 0x000000010500788c */ /* 0x000fcc000bf26270 */
[----:B------:R-:W-:Y:S01]  /*1820*/  @UP0 ULDC UR8, c[0x0][0x44c] ;  /* 0x0001130000080ab9 */ /* 0x000fe20000000800 */
[----:B------:R-:W-:Y:S01]  /*1830*/  PLOP3.LUT P1, PT, PT, PT, UP1, 0x80, 0x0 ;  /* 0x000000000000781c */ /* 0x000fe20003f2f018 */
[----:B------:R-:W-:Y:S01]  /*1840*/  UIMAD.WIDE.U32 UR8, UR7, UR8, URZ ;  /* 0x00000008070872a5 */ /* 0x000fe2000f8e003f */
[----:B------:R-:W-:-:S03]  /*1850*/  @UP0 ULDC UR11, c[0x0][0x450] ;  /* 0x00011400000b0ab9 */ /* 0x000fc60000000800 */
[----:B------:R-:W-:-:S04]  /*1860*/  @UP0 USHF.R.U32.HI UR7, URZ, UR11, UR9 ;  /* 0x0000000b3f070299 */ /* 0x000fc80008011609 */
[----:B------:R-:W-:-:S04]  /*1870*/  UIADD3 UR10, UR10, UR7, URZ ;  /* 0x000000070a0a7290 */ /* 0x000fc8000fffe03f */
[----:B------:R-:W-:Y:S01]  /*1880*/  UIADD3 UR4, UR10, UR4, URZ ;  /* 0x000000040a047290 */ /* 0x000fe2000fffe03f */
[----:B------:R-:W-:Y:S11]  /*1890*/  @!P1 BRA `(.L_x_2221) ;  /* 0x0000000000449947 */ /* 0x000ff60003800000 */
        /* <DEDUP_REMOVED lines=10> */
.L_x_2222:
[----:B------:R-:W-:-:S11]  /*1940*/  UISETP.NE.AND UP1, UPT, UR5, 0x1, UPT ;  /* 0x000000010500788c */ /* 0x000fd6000bf25270 */
[----:B------:R-:W-:Y:S02]  /*1950*/  @UP1 ULDC.64 UR10, c[0x0][0x9e8] ;  /* 0x00027a00000a1ab9 */ /* 0x000fe40000000a00 */
[----:B------:R-:W-:-:S04]  /*1960*/  UIMAD.WIDE.U32 UR8, UR7, UR10, URZ ;  /* 0x0000000a070872a5 */ /* 0x000fc8000f8e003f */
[----:B------:R-:W-:-:S12]  /*1970*/  @UP1 USHF.R.U32.HI UR7, URZ, UR11, UR9 ;  /* 0x0000000b3f071299 */ /* 0x000fd80008011609 */
.L_x_2223:
[----:B------:R-:W-:-:S04]  /*1980*/  UIMAD UR7, UR7, UR5, UR5 ;  /* 0x00000005070772a4 */ /* 0x000fc8000f8e0205 */
[----:B------:R-:W-:-:S04]  /*1990*/  UISETP.LT.AND UP1, UPT, UR4, UR7, UPT ;  /* 0x000000070400728c */ /* 0x000fc8000bf21270 */
[----:B------:R-:W-:-:S12]  /*19a0*/  USEL UR4, UR4, UR7, UP1 ;  /* 0x0000000704047287 */ /* 0x000fd80008800000 */
.L_x_2221:
[----:B------:R-:W-:Y:S01]  /*19b0*/  UIADD3 UR4, UR4, 0x3f, URZ ;  /* 0x0000003f04047890 */ /* 0x000fe2000fffe03f */
[----:B------:R-:W-:Y:S01]  /*19c0*/  @UP0 ULDC UR8, c[0x0][0x44c] ;  /* 0x0001130000080ab9 */ /* 0x000fe20000000800 */
[----:B------:R-:W-:Y:S02]  /*19d0*/  @UP0 ULDC UR10, c[0x0][0x450] ;  /* 0x00011400000a0ab9 */ /* 0x000fe40000000800 */
[----:B------:R-:W-:Y:S02]  /*19e0*/  USHF.R.S32.HI UR7, URZ, 0x1f, UR4 ;  /* 0x0000001f3f077899 */ /* 0x000fe40008011404 */
[----:B------:R-:W-:Y:S02]  /*19f0*/  UIMAD.WIDE.U32 UR8, UR45, UR8, URZ ;  /* 0x000000082d0872a5 */ /* 0x000fe4000f8e003f */
[----:B------:R-:W-:-:S03]  /*1a00*/  ULEA.HI UR7, UR7, UR4, URZ, 0x6 ;  /* 0x0000000407077291 */ /* 0x000fc6000f8f303f */
[----:B------:R-:W-:Y:S01]  /*1a10*/  UMOV UR4, UR45 ;  /* 0x0000002d00047c82 */ /* 0x000fe20008000000 */
[----:B------:R-:W-:Y:S02]  /*1a20*/  @UP0 USHF.R.U32.HI UR4, URZ, UR10, UR9 ;  /* 0x0000000a3f040299 */ /* 0x000fe40008011609 */
[----:B------:R-:W-:Y:S02]  /*1a30*/  USHF.R.S32.HI UR7, URZ, 0x6, UR7 ;  /* 0x000000063f077899 */ /* 0x000fe40008011407 */
[----:B------:R-:W-:Y:S02]  /*1a40*/  UIADD3 UR48, UR4, UR48, -UR50 ;  /* 0x0000003004307290 */ /* 0x000fe4000fffe832 */
[----:B------:R-:W-:Y:S01]  /*1a50*/  UISETP.LT.AND UP0, UPT, UR6, UR7, UPT ;  /* 0x000000070600728c */ /* 0x000fe2000bf01270 */
[----:B------:R-:W-:-:S03]  /*1a60*/  ULDC UR4, c[0x0][0x9dc] ;  /* 0x0002770000047ab9 */ /* 0x000fc60000000800 */
        /* <DEDUP_REMOVED lines=13> */
.L_x_2225:
[----:B------:R-:W-:-:S11]  /*1b40*/  UISETP.NE.AND UP0, UPT, UR5, 0x1, UPT ;  /* 0x000000010500788c */ /* 0x000fd6000bf05270 */
[----:B------:R-:W-:Y:S02]  /*1b50*/  @UP0 ULDC.64 UR10, c[0x0][0x9e8] ;  /* 0x00027a00000a0ab9 */ /* 0x000fe40000000a00 */
[----:B------:R-:W-:-:S04]  /*1b60*/  UIMAD.WIDE.U32 UR6, UR48, UR10, URZ ;  /* 0x0000000a300672a5 */ /* 0x000fc8000f8e003f */
[----:B------:R-:W-:-:S12]  /*1b70*/  @UP0 USHF.R.U32.HI UR48, URZ, UR11, UR7 ;  /* 0x0000000b3f300299 */ /* 0x000fd80008011607 */
.L_x_2226:
[----:B------:R-:W-:-:S04]  /*1b80*/  UIMAD UR5, UR48, UR5, URZ ;  /* 0x00000005300572a4 */ /* 0x000fc8000f8e023f */
[----:B------:R-:W-:-:S04]  /*1b90*/  UISETP.LT.AND UP0, UPT, UR4, UR5, UPT ;  /* 0x000000050400728c */ /* 0x000fc8000bf01270 */
[----:B------:R-:W-:-:S12]  /*1ba0*/  USEL UR4, UR4, UR5, !UP0 ;  /* 0x0000000504047287 */ /* 0x000fd8000c000000 */
.L_x_2224:
[----:B------:R-:W-:Y:S02]  /*1bb0*/  USHF.R.S32.HI UR5, URZ, 0x1f, UR4 ;  /* 0x0000001f3f057899 */ /* 0x000fe40008011404 */
[----:B------:R-:W-:Y:S02]  /*1bc0*/  ULOP3.LUT UR20, UR42, 0xff, URZ, 0xc0, !UPT ;  /* 0x000000ff2a147892 */ /* 0x000fe4000f8ec03f */
[----:B------:R-:W-:-:S03]  /*1bd0*/  ULEA.HI UR5, UR5, UR4, URZ, 0x6 ;  /* 0x0000000405057291 */ /* 0x000fc6000f8f303f */
[----:B------:R-:W-:Y:S01]  /*1be0*/  UMOV UR4, URZ ;  /* 0x0000003f00047c82 */ /* 0x000fe20008000000 */
[----:B------:R-:W-:-:S04]  /*1bf0*/  USHF.R.S32.HI UR5, URZ, 0x6, UR5 ;  /* 0x000000063f057899 */ /* 0x000fc80008011405 */
[----:B------:R-:W-:-:S04]  /*1c00*/  UISETP.LT.AND UP0, UPT, URZ, UR5, UPT ;  /* 0x000000053f00728c */ /* 0x000fc8000bf01270 */
[----:B------:R-:W-:-:S04]  /*1c10*/  USEL UR10, URZ, UR5, !UP0 ;  /* 0x000000053f0a7287 */ /* 0x000fc8000c000000 */
[----:B------:R-:W-:-:S06]  /*1c20*/  UISETP.GT.AND UP0, UPT, UR9, UR10, UPT ;  /* 0x0000000a0900728c */ /* 0x000fcc000bf04270 */
[----:B------:R-:W-:-:S13]  /*1c30*/  PLOP3.LUT P0, PT, PT, PT, UP0, 0x80, 0x0 ;  /* 0x000000000000781c */ /* 0x000fda0003f0f008 */
[----:B------:R-:W-:Y:S05]  /*1c40*/  @!P0 BRA `(.L_x_2227) ;  /* 0x0000000000948947 */ /* 0x000fea0003800000 */
[----:B------:R-:W-:-:S04]  /*1c50*/  USHF.R.U32.HI UR11, URZ, 0x10, UR42 ;  /* 0x000000103f0b7899 */ /* 0x000fc8000801162a */
[----:B------:R-:W-:-:S11]  /*1c60*/  UISETP.NE.AND UP0, UPT, UR11, URZ, UPT ;  /* 0x0000003f0b00728c */ /* 0x000fd6000bf05270 */
[----:B------:R-:W-:Y:S02]  /*1c70*/  @!UP0 ULDC UR11, c[0x0][0x9f0] ;  /* 0x00027c00000b8ab9 */ /* 0x000fe40000000800 */
[----:B------:R-:W-:Y:S01]  /*1c80*/  IMAD.U32 R4, RZ, RZ, UR11 ;  /* 0x0000000bff047e24 */ /* 0x000fe2000f8e00ff */
[----:B------:R-:W-:-:S04]  /*1c90*/  UIADD3 UR4, UR11, -0x1, UR9 ;  /* 0xffffffff0b047890 */ /* 0x000fc8000fffe009 */
[-C--:B------:R-:W-:Y:S01]  /*1ca0*/  IABS R0, R4.reuse ;  /* 0x0000000400007213 */ /* 0x080fe20000000000 */
[----:B------:R-:W-:Y:S01]  /*1cb0*/  UIADD3 UR6, -UR10, UR4, URZ ;  /* 0x000000040a067290 */ /* 0x000fe2000fffe13f */
[----:B------:R-:W-:Y:S02]  /*1cc0*/  IABS R6, R4 ;  /* 0x0000000400067213 */ /* 0x000fe40000000000 */
[----:B------:R-:W-:Y:S01]  /*1cd0*/  R2UR UR12, R0 ;  /* 0x00000000000c72ca */ /* 0x000fe200000e0000 */
[----:B------:R-:W-:Y:S02]  /*1ce0*/  UMOV UR4, URZ ;  /* 0x0000003f00047c82 */ /* 0x000fe40008000000 */
[----:B------:R-:W-:Y:S01]  /*1cf0*/  IMAD.U32 R5, RZ, RZ, UR6 ;  /* 0x00000006ff057e24 */ /* 0x000fe2000f8e00ff */
[----:B------:R-:W-:-:S04]  /*1d00*/  ULOP3.LUT UR6, UR6, UR11, URZ, 0x3c, !UPT ;  /* 0x0000000b06067292 */ /* 0x000fc8000f8e3c3f */
[----:B------:R-:W-:-:S05]  /*1d10*/  IABS R5, R5 ;  /* 0x0000000500057213 */ /* 0x000fca0000000000 */
[----:B------:R-:W0:Y:S01]  /*1d20*/  I2F.RP R0, UR12 ;  /* 0x0000000c00007d06 */ /* 0x000e220008209400 */
[----:B------:R-:W-:-:S05]  /*1d30*/  IMAD.MOV.U32 R4, RZ, RZ, R5 ;  /* 0x000000ffff047224 */ /* 0x000fca00078e0005 */
[----:B------:R-:W-:Y:S02]  /*1d40*/  R2UR UR8, R4 ;  /* 0x00000000040872ca */ /* 0x000fe400000e0000 */
[----:B0-----:R-:W0:Y:S02]  /*1d50*/  MUFU.RCP R0, R0 ;  /* 0x0000000000007308 */ /* 0x001e240000001000 */
[----:B0-----:R-:W-:Y:S02]  /*1d60*/  VIADD R3, R0, 0xffffffe ;  /* 0x0ffffffe00037836 */ /* 0x001fe40000000000 */
        /* <DEDUP_REMOVED lines=19> */
.L_x_2227:
[----:B------:R-:W-:Y:S01]  /*1ea0*/  UIMAD UR20, UR20, UR4, UR10 ;  /* 0x00000004141472a4 */ /* 0x000fe2000f8e020a */
[----:B------:R-:W-:Y:S01]  /*1eb0*/  IMAD.U32 R0, RZ, RZ, UR9 ;  /* 0x00000009ff007e24 */ /* 0x000fe2000f8e00ff */
[----:B------:R-:W-:Y:S01]  /*1ec0*/  PLOP3.LUT P0, PT, PT, PT, PT, 0x80, 0x0 ;  /* 0x000000000000781c */ /* 0x000fe20003f0f070 */
[----:B------:R-:W-:Y:S01]  /*1ed0*/  IMAD.U32 R3, RZ, RZ, UR4 ;  /* 0x00000004ff037e24 */ /* 0x000fe2000f8e00ff */
[----:B------:R-:W-:Y:S01]  /*1ee0*/  CS2R R150, SRZ ;  /* 0x0000000000967805 */ /* 0x000fe2000001ff00 */
[----:B------:R-:W-:Y:S01]  /*1ef0*/  IMAD.MOV.U32 R12, RZ, RZ, RZ ;  /* 0x000000ffff0c7224 */ /* 0x000fe200078e00ff */
[----:B------:R-:W-:Y:S02]  /*1f00*/  CS2R R148, SRZ ;  /* 0x0000000000947805 */ /* 0x000fe4000001ff00 */
[----:B------:R-:W-:Y:S02]  /*1f10*/  CS2R R146, SRZ ;  /* 0x0000000000927805 */ /* 0x000fe4000001ff00 */
[----:B------:R-:W-:Y:S01]  /*1f20*/  VIADDMNMX R0, R3, UR20, R0, PT ;  /* 0x0000001403007c46 */ /* 0x000fe2000b800100 */
[----:B------:R-:W-:Y:S01]  /*1f30*/  IMAD.MOV.U32 R3, RZ, RZ, RZ ;  /* 0x000000ffff037224 */ /* 0x000fe200078e00ff */
[----:B------:R-:W-:-:S02]  /*1f40*/  CS2R R144, SRZ ;  /* 0x0000000000907805 */ /* 0x000fc4000001ff00 */
[----:B------:R-:W-:Y:S02]  /*1f50*/  CS2R R142, SRZ ;  /* 0x00000000008e7805 */ /* 0x000fe4000001ff00 */
[----:B------:R-:W-:Y:S02]  /*1f60*/  R2UR UR22, R0 ;  /* 0x00000000001672ca */ /* 0x000fe400000e0000 */
        /* <DEDUP_REMOVED lines=12> */
[----:B------:R-:W-:Y:S01]  /*2030*/  UISETP.GT.AND UP0, UPT, UR22, UR20, UPT ;  /* 0x000000141600728c */ /* 0x000fe2000bf04270 */
[----:B------:R-:W-:Y:S02]  /*2040*/  CS2R R116, SRZ ;  /* 0x0000000000747805 */ /* 0x000fe4000001ff00 */
[----:B------:R-:W-:Y:S02]  /*2050*/  CS2R R114, SRZ ;  /* 0x0000000000727805 */ /* 0x000fe4000001ff00 */
[----:B------:R-:W-:Y:S02]  /*2060*/  CS2R R112, SRZ ;  /* 0x0000000000707805 */ /* 0x000fe4000001ff00 */
[----:B------:R-:W-:-:S02]  /*2070*/  CS2R R110, SRZ ;  /* 0x00000000006e7805 */ /* 0x000fc4000001ff00 */
[----:B------:R-:W-:Y:S02]  /*2080*/  CS2R R108, SRZ ;  /* 0x00000000006c7805 */ /* 0x000fe4000001ff00 */
[----:B------:R-:W-:Y:S02]  /*2090*/  PLOP3.LUT P1, PT, PT, PT, UP0, 0x80, 0x0 ;  /* 0x000000000000781c */ /* 0x000fe40003f2f008 */
        /* <DEDUP_REMOVED lines=60> */
.L_x_2229:
[----:B------:R-:W-:Y:S01]  /*2460*/  ULEA UR23, UR38, UR41, 0x3 ;  /* 0x0000002926177291 */ /* 0x000fe2000f8e183f */
[----:B------:R-:W-:-:S05]  /*2470*/  IMAD.U32 R0, RZ, RZ, UR37 ;  /* 0x00000025ff007e24 */ /* 0x000fca000f8e00ff */
[----:B------:R-:W-:-:S04]  /*2480*/  SHF.L.U32 R0, R0, 0x1f, RZ ;  /* 0x0000001f00007819 */ /* 0x000fc800000006ff */
[----:B------:R-:W0:Y:S02]  /*2490*/  SYNCS.PHASECHK.TRANS64.TRYWAIT P1, [UR23+0x28c50], R0 ;  /* 0x028c5000ff0075a7 */ /* 0x000e240008020157 */
[----:B0-----:R-:W-:Y:S05]  /*24a0*/  @!P1 BRA `(.L_x_2230) ;  /* 0x0000017800489947 */ /* 0x001fea0003800000 */
.L_x_2434:
[----:B------:R-:W-:Y:S01]  /*24b0*/  BAR.SYNC.DEFER_BLOCKING 0xe, 0x100 ;  /* 0x0384000000007b1d */ /* 0x000fe20000010000 */
[----:B------:R-:W-:Y:S02]  /*24c0*/  UIADD3 UR4, UR41, 0x26800, URZ ;  /* 0x0002680029047890 */ /* 0x000fe4000fffe03f */
[----:B------:R-:W-:Y:S02]  /*24d0*/  ULEA UR18, UR38, UR21, 0xc ;  /* 0x0000001526127291 */ /* 0x000fe4000f8e603f */
[----:B------:R-:W-:Y:S01]  /*24e0*/  USHF.R.U32.HI UR4, URZ, 0x4, UR4 ;  /* 0x000000043f047899 */ /* 0x000fe20008011604 */
[----:B------:R-:W-:Y:S01]  /*24f0*/  UMOV UR19, 0x40000040 ;  /* 0x4000004000137882 */ /* 0x000fe20000000000 */
[----:B------:R-:W-:Y:S02]  /*2500*/  UMOV UR17, 0x40000040 ;  /* 0x4000004000117882 */ /* 0x000fe40000000000 */
[----:B------:R-:W-:Y:S02]  /*2510*/  ULOP3.LUT UR4, UR4, 0x3fff, URZ, 0xc0, !UPT ;  /* 0x00003fff04047892 */ /* 0x000fe4000f8ec03f */
[----:B------:R-:W-:-:S02]  /*2520*/  UIADD3 UR6, UR18, 0x80, URZ ;  /* 0x0000008012067890 */ /* 0x000fc4000fffe03f */
[----:B------:R-:W-:Y:S01]  /*2530*/  ULOP3.LUT UR16, UR4, 0x10000, URZ, 0xfc, !UPT ;  /* 0x0001000004107892 */ /* 0x000fe2000f8efc3f */
[----:B------:R-:W-:Y:S01]  /*2540*/  UMOV UR7, 0x40000040 ;  /* 0x4000004000077882 */ /* 0x000fe20000000000 */
[----:B------:R-:W-:Y:S02]  /*2550*/  UMOV UR5, 0x40000040 ;  /* 0x4000004000057882 */ /* 0x000fe40000000000 */
[----:B------:R-:W-:Y:S02]  /*2560*/  UIADD3 UR4, UR16, 0x2, URZ ;  /* 0x0000000210047890 */ /* 0x000fe4000fffe03f */
[----:B------:R-:W-:Y:S02]  /*2570*/  UIADD3 UR10, UR18, 0x100, URZ ;  /* 0x00000100120a7890 */ /* 0x000fe4000fffe03f */
[----:B------:R-:W-:Y:S01]  /*2580*/  UIADD3 UR8, UR16, 0x4, URZ ;  /* 0x0000000410087890 */ /* 0x000fe2000fffe03f */
[----:B------:R-:W-:Y:S01]  /*2590*/  UMOV UR11, 0x40000040 ;  /* 0x40000040000b7882 */ /* 0x000fe20000000000 */
[----:B------:R-:W-:Y:S01]  /*25a0*/  WARPGROUP.ARRIVE ;  /* 0x00000000000079c5 */ /* 0x000fe20000000000 */
[----:B------:R-:W-:Y:S01]  /*25b0*/  UMOV UR9, 0x40000040 ;  /* 0x4000004000097882 */ /* 0x000fe20000000000 */
[----:B------:R-:W-:-:S02]  /*25c0*/  UIADD3 UR14, UR18, 0x180, URZ ;  /* 0x00000180120e7890 */ /* 0x000fc4000fffe03f */
[----:B------:R-:W-:Y:S02]  /*25d0*/  UIADD3 UR12, UR16, 0x6, URZ ;  /* 0x00000006100c7890 */ /* 0x000fe4000fffe03f */
[----:B------:R-:W-:Y:S01]  /*25e0*/  HGMMA.64x256x16.F32.BF16 R24, gdesc[UR16].tnspB, RZ, !UPT, gsb0 ;  /* 0x43e00000101879f0 */ /* 0x000fe2000c0018ff */
[----:B------:R-:W-:Y:S01]  /*25f0*/  UMOV UR15, 0x40000040 ;  /* 0x40000040000f7882 */ /* 0x000fe20000000000 */
[----:B------:R-:W-:Y:S01]  /*2600*/  UMOV UR13, 0x40000040 ;  /* 0x40000040000d7882 */ /* 0x000fe20000000000 */
        /* <DEDUP_REMOVED lines=16> */
.L_x_2231:
        /* <DEDUP_REMOVED lines=8> */
.L_x_2238:
[----:B------:R-:W-:Y:S01]  /*2790*/  BAR.SYNC.DEFER_BLOCKING 0xe, 0x100 ;  /* 0x0384000000007b1d */ /* 0x000fe20000010000 */
[----:B01----:R-:W-:Y:S01]  /*27a0*/  IMAD.U32 R0, RZ, RZ, UR38 ;  /* 0x00000026ff007e24 */ /* 0x003fe2000f8e00ff */
[----:B------:R-:W-:-:S03]  /*27b0*/  UIADD3 UR38, UR38, 0x1, URZ ;  /* 0x0000000126267890 */ /* 0x000fc6000fffe03f */
[----:B------:R-:W-:Y:S01]  /*27c0*/  IMAD R0, R0, 0x40, R17 ;  /* 0x0000004000007824 */ /* 0x000fe200078e0211 */
[----:B------:R-:W-:Y:S01]  /*27d0*/  UISETP.NE.AND UP0, UPT, UR38, 0x2, UPT ;  /* 0x000000022600788c */ /* 0x000fe2000bf05270 */
[----:B------:R-:W-:Y:S01]  /*27e0*/  UMOV UR6, UR22 ;  /* 0x0000001600067c82 */ /* 0x000fe20008000000 */
[----:B------:R-:W-:Y:S02]  /*27f0*/  UIADD3 UR22, UR22, -0x1, URZ ;  /* 0xffffffff16167890 */ /* 0x000fe4000fffe03f */
[----:B------:R-:W-:Y:S01]  /*2800*/  LEA R0, R0, UR41, 0x2 ;  /* 0x0000002900007c11 */ /* 0x000fe2000f8e10ff */
[----:B------:R-:W-:Y:S02]  /*2810*/  UISETP.GT.AND UP1, UPT, UR6, UR20, UPT ;  /* 0x000000140600728c */ /* 0x000fe4000bf24270 */
[----:B------:R-:W-:Y:S02]  /*2820*/  USEL UR6, URZ, 0x1, UP0 ;  /* 0x000000013f067887 */ /* 0x000fe40008000000 */
[----:B------:R-:W-:-:S02]  /*2830*/  USEL UR38, UR38, URZ, UP0 ;  /* 0x0000003f26267287 */ /* 0x000fc40008000000 */
        /* <DEDUP_REMOVED lines=133> */
.L_x_2233:
[----:B------:R-:W-:Y:S01]  /*3090*/  ULEA UR23, UR38, UR41, 0x3 ;  /* 0x0000002926177291 */ /* 0x000fe2000f8e183f */
[----:B------:R-:W-:-:S05]  /*30a0*/  IMAD.U32 R0, RZ, RZ, UR37 ;  /* 0x00000025ff007e24 */ /* 0x000fca000f8e00ff */
[----:B------:R-:W-:-:S04]  /*30b0*/  SHF.L.U32 R0, R0, 0x1f, RZ ;  /* 0x0000001f00007819 */ /* 0x000fc800000006ff */
[----:B------:R0:W1:Y:S01]  /*30c0*/  SYNCS.PHASECHK.TRANS64.TRYWAIT P1, [UR23+0x28c50], R0 ;  /* 0x028c5000ff0075a7 */ /* 0x0000620008020157 */
[----:B------:R-:W-:Y:S05]  /*30d0*/  @!P0 BRA `(.L_x_2234) ;  /* 0x0000000000048947 */ /* 0x000fea0003800000 */
[----:B------:R-:W-:Y:S01]  /*30e0*/  BPT.TRAP 0x1 ;  /* 0x000000040000795c */ /* 0x000fe20000300000 */
.L_x_2234:
[----:B-1----:R-:W-:Y:S05]  /*30f0*/  @P1 BRA `(.L_x_2235) ;  /* 0x0000000000081947 */ /* 0x002fea0003800000 */
[----:B------:R-:W1:Y:S02]  /*3100*/  SYNCS.PHASECHK.TRANS64.TRYWAIT P1, [UR23+0x28c50], R0 ;  /* 0x028c5000ff0075a7 */ /* 0x000e640008020157 */
[----:B-1----:R-:W-:Y:S05]  /*3110*/  @!P1 BRA `(.L_x_2236) ;  /* 0x0000016c00449947 */ /* 0x002fea0003800000 */
.L_x_2235:
        /* <DEDUP_REMOVED lines=26> */
.L_x_2237:
[----:B------:R-:W-:Y:S01]  /*32c0*/  UIADD3 UR6, UR23, 0x28c60, URZ ;  /* 0x00028c6017067890 */ /* 0x000fe2000fffe03f */
[----:B------:R-:W-:-:S03]  /*32d0*/  PLOP3.LUT P1, PT, PT, PT, UP1, 0x80, 0x0 ;  /* 0x000000000000781c */ /* 0x000fc60003f2f018 */
[----:B------:R-:W-:-:S09]  /*32e0*/  UPRMT UR6, UR40, 0x654, UR6 ;  /* 0x0000065428067896 */ /* 0x000fd20008000006 */
[----:B------:R-:W-:Y:S01]  /*32f0*/  SYNCS.ARRIVE.TRANS64.RED.A1T0 RZ, [UR6], RZ ;  /* 0x000000ffffff79a7 */ /* 0x000fe20008100406 */
[----:B------:R-:W-:Y:S05]  /*3300*/  @P1 BRA `(.L_x_2238) ;  /* 0xfffffff400201947 */ /* 0x000fea000383ffff */
.L_x_2232:
[----:B------:R-:W-:Y:S01]  /*3310*/  BAR.SYNC.DEFER_BLOCKING 0xe, 0x100 ;  /* 0x0384000000007b1d */ /* 0x000fe20000010000 */
[----:B01----:R-:W-:Y:S01]  /*3320*/  IMAD.U32 R0, RZ, RZ, UR38 ;  /* 0x00000026ff007e24 */ /* 0x003fe2000f8e00ff */
[----:B------:R-:W-:Y:S01]  /*3330*/  UIADD3 UR38, UR38, 0x1, URZ ;  /* 0x0000000126267890 */ /* 0x000fe2000fffe03f */
[----:B------:R-:W-:Y:S01]  /*3340*/  PLOP3.LUT P0, PT, PT, PT, PT, 0x8, 0x0 ;  /* 0x000000000000781c */ /* 0x000fe20003f0e170 */
[----:B------:R-:W-:Y:S02]  /*3350*/  IMAD.MOV.U32 R12, RZ, RZ, RZ ;  /* 0x000000ffff0c7224 */ /* 0x000fe400078e00ff */
        /* <DEDUP_REMOVED lines=139> */
.L_x_2220:
[----:B------:R-:W-:Y:S01]  /*3c10*/  ULDC UR4, c[0x0][0x448] ;  /* 0x0001120000047ab9 */ /* 0x000fe20000000800 */
[----:B------:R-:W-:Y:S02]  /*3c20*/  UIADD3 UR7, UR45, 0x3f, URZ ;  /* 0x0000003f2d077890 */ /* 0x000fe4000fffe03f */
[----:B------:R-:W-:Y:S02]  /*3c30*/  UISETP.NE.AND UP0, UPT, UR4, 0x1, UPT ;  /* 0x000000010400788c */ /* 0x000fe4000bf05270 */
[----:B------:R-:W-:Y:S01]  /*3c40*/  UIADD3 UR10, UR48, 0x1, -UR50 ;  /* 0x00000001300a7890 */ /* 0x000fe2000fffe832 */
[----:B------:R-:W-:Y:S01]  /*3c50*/  ULDC.64 UR4, c[0x0][0x9e0] ;  /* 0x0002780000047ab9 */ /* 0x000fe20000000a00 */
[----:B------:R-:W-:-:S07]  /*3c60*/  UP2UR UR52, UPR, URZ, 0x1 ;  /* 0x000000013f347883 */ /* 0x000fce0008000000 */
[----:B------:R-:W-:Y:S01]  /*3c70*/  @UP0 ULDC UR8, c[0x0][0x44c] ;  /* 0x0001130000080ab9 */ /* 0x000fe20000000800 */
[----:B------:R-:W-:Y:S01]  /*3c80*/  @UP0 ULDC UR11, c[0x0][0x450] ;  /* 0x00011400000b0ab9 */ /* 0x000fe20000000800 */
[----:B------:R-:W-:-:S04]  /*3c90*/  UIMAD.WIDE.U32 UR8, UR7, UR8, URZ ;  /* 0x00000008070872a5 */ /* 0x000fc8000f8e003f */
[----:B------:R-:W-:Y:S02]  /*3ca0*/  @UP0 USHF.R.U32.HI UR7, URZ, UR11, UR9 ;  /* 0x0000000b3f070299 */ /* 0x000fe40008011609 */
[----:B------:R-:W-:Y:S02]  /*3cb0*/  UISETP.GE.AND UP0, UPT, UR5, 0x1, UPT ;  /* 0x000000010500788c */ /* 0x000fe4000bf06270 */
[----:B------:R-:W-:Y:S02]  /*3cc0*/  UIADD3 UR8, UR10, UR7, URZ ;  /* 0x000000070a087290 */ /* 0x000fe4000fffe03f */
[----:B------:R-:W-:Y:S02]  /*3cd0*/  UP2UR UR51, UPR, URZ, 0x1 ;  /* 0x000000013f337883 */ /* 0x000fe40008000000 */
[----:B------:R-:W-:Y:S01]  /*3ce0*/  PLOP3.LUT P0, PT, PT, PT, UP0, 0x40, 0x0 ;  /* 0x000000000000781c */ /* 0x000fe20003f0e808 */
[----:B------:R-:W-:-:S12]  /*3cf0*/  UIADD3 UR4, UR8, UR4, URZ ;  /* 0x0000000408047290 */ /* 0x000fd8000fffe03f */
[----:B------:R-:W-:Y:S05]  /*3d00*/  @P0 BRA `(.L_x_2239) ;  /* 0x0000000000440947 */ /* 0x000fea0003800000 */
        /* <DEDUP_REMOVED lines=10> */
.L_x_2240:
[----:B------:R-:W-:-:S11]  /*3db0*/  UISETP.NE.AND UP0, UPT, UR5, 0x1, UPT ;  /* 0x000000010500788c */ /* 0x000fd6000bf05270 */
[----:B------:R-:W-:Y:S02]  /*3dc0*/  @UP0 ULDC.64 UR10, c[0x0][0x9e8] ;  /* 0x00027a00000a0ab9 */ /* 0x000fe40000000a00 */
[----:B------:R-:W-:-:S04]  /*3dd0*/  UIMAD.WIDE.U32 UR8, UR7, UR10, URZ ;  /* 0x0000000a070872a5 */ /* 0x000fc8000f8e003f */
[----:B------:R-:W-:-:S12]  /*3de0*/  @UP0 USHF.R.U32.HI UR7, URZ, UR11, UR9 ;  /* 0x0000000b3f070299 */ /* 0x000fd80008011609 */
.L_x_2241:
[----:B------:R-:W-:-:S04]  /*3df0*/  UIMAD UR7, UR7, UR5, UR5 ;  /* 0x00000005070772a4 */ /* 0x000fc8000f8e0205 */
[----:B------:R-:W-:-:S04]  /*3e00*/  UISETP.LT.AND UP0, UPT, UR4, UR7, UPT ;  /* 0x000000070400728c */ /* 0x000fc8000bf01270 */
[----:B------:R-:W-:-:S12]  /*3e10*/  USEL UR4, UR4, UR7, UP0 ;  /* 0x0000000704047287 */ /* 0x000fd80008000000 */
.L_x_2239:
[----:B------:R-:W-:Y:S02]  /*3e20*/  UISETP.NE.AND UP0, UPT, UR52, URZ, UPT ;  /* 0x0000003f3400728c */ /* 0x000fe4000bf05270 */
[----:B------:R-:W-:Y:S02]  /*3e30*/  UIADD3 UR4, UR4, 0x3f, URZ ;  /* 0x0000003f04047890 */ /* 0x000fe4000fffe03f */
[----:B------:R-:W-:Y:S02]  /*3e40*/  UISETP.GE.AND UP1, UPT, UR5, 0x1, UPT ;  /* 0x000000010500788c */ /* 0x000fe4000bf26270 */
[----:B------:R-:W-:Y:S01]  /*3e50*/  USHF.R.S32.HI UR7, URZ, 0x1f, UR4 ;  /* 0x0000001f3f077899 */ /* 0x000fe20008011404 */
[----:B------:R-:W-:-:S03]  /*3e60*/  ULDC UR10, c[0x0][0x9dc] ;  /* 0x00027700000a7ab9 */ /* 0x000fc60000000800 */
[----:B------:R-:W-:Y:S01]  /*3e70*/  ULEA.HI UR7, UR7, UR4, URZ, 0x6 ;  /* 0x0000000407077291 */ /* 0x000fe2000f8f303f */
[----:B------:R-:W-:Y:S01]  /*3e80*/  PLOP3.LUT P0, PT, PT, PT, UP1, 0x40, 0x0 ;  /* 0x000000000000781c */ /* 0x000fe20003f0e818 */
[----:B------:R-:W-:Y:S01]  /*3e90*/  @UP0 ULDC UR8, c[0x0][0x44c] ;  /* 0x0001130000080ab9 */ /* 0x000fe20000000800 */
[----:B------:R-:W-:Y:S01]  /*3ea0*/  @UP0 ULDC UR11, c[0x0][0x450] ;  /* 0x00011400000b0ab9 */ /* 0x000fe20000000800 */
[----:B------:R-:W-:Y:S02]  /*3eb0*/  UIMAD.WIDE.U32 UR8, UR45, UR8, URZ ;  /* 0x000000082d0872a5 */ /* 0x000fe4000f8e003f */
[----:B------:R-:W-:Y:S01]  /*3ec0*/  UMOV UR4, UR45 ;  /* 0x0000002d00047c82 */ /* 0x000fe20008000000 */
[----:B------:R-:W-:Y:S02]  /*3ed0*/  USHF.R.S32.HI UR7, URZ, 0x6, UR7 ;  /* 0x000000063f077899 */ /* 0x000fe40008011407 */
[----:B------:R-:W-:Y:S02]  /*3ee0*/  @UP0 USHF.R.U32.HI UR4, URZ, UR11, UR9 ;  /* 0x0000000b3f040299 */ /* 0x000fe40008011609 */
[----:B------:R-:W-:-:S02]  /*3ef0*/  UISETP.LT.AND UP0, UPT, UR6, UR7, UPT ;  /* 0x000000070600728c */ /* 0x000fc4000bf01270 */
[----:B------:R-:W-:Y:S02]  /*3f00*/  UIADD3 UR4, UR4, UR48, -UR50 ;  /* 0x0000003004047290 */ /* 0x000fe4000fffe832 */
[----:B------:R-:W-:Y:S02]  /*3f10*/  USEL UR6, UR6, UR7, UP0 ;  /* 0x0000000706067287 */ /* 0x000fe40008000000 */
[----:B------:R-:W-:Y:S01]  /*3f20*/  UIADD3 UR7, UR4, -UR10, URZ ;  /* 0x8000000a04077290 */ /* 0x000fe2000fffe03f */
[----:B------:R-:W-:Y:S11]  /*3f30*/  @P0 BRA `(.L_x_2242) ;  /* 0x0000000000440947 */ /* 0x000ff60003800000 */
        /* <DEDUP_REMOVED lines=10> */
.L_x_2243:
[----:B------:R-:W-:-:S11]  /*3fe0*/  UISETP.NE.AND UP0, UPT, UR5, 0x1, UPT ;  /* 0x000000010500788c */ /* 0x000fd6000bf05270 */
[----:B------:R-:W-:Y:S02]  /*3ff0*/  @UP0 ULDC.64 UR10, c[0x0][0x9e8] ;  /* 0x00027a00000a0ab9 */ /* 0x000fe40000000a00 */
[----:B------:R-:W-:-:S04]  /*4000*/  UIMAD.WIDE.U32 UR8, UR4, UR10, URZ ;  /* 0x0000000a040872a5 */ /* 0x000fc8000f8e003f */
[----:B------:R-:W-:-:S12]  /*4010*/  @UP0 USHF.R.U32.HI UR4, URZ, UR11, UR9 ;  /* 0x0000000b3f040299 */ /* 0x000fd80008011609 */
.L_x_2244:
[----:B------:R-:W-:-:S04]  /*4020*/  UIMAD UR4, UR4, UR5, URZ ;  /* 0x00000005040472a4 */ /* 0x000fc8000f8e023f */
[----:B------:R-:W-:-:S04]  /*4030*/  UISETP.LT.AND UP0, UPT, UR7, UR4, UPT ;  /* 0x000000040700728c */ /* 0x000fc8000bf01270 */
[----:B------:R-:W-:-:S12]  /*4040*/  USEL UR7, UR7, UR4, !UP0 ;  /* 0x0000000407077287 */ /* 0x000fd8000c000000 */
.L_x_2242:
[----:B------:R-:W-:Y:S02]  /*4050*/  USHF.R.S32.HI UR4, URZ, 0x1f, UR7 ;  /* 0x0000001f3f047899 */ /* 0x000fe40008011407 */
[----:B------:R-:W-:Y:S02]  /*4060*/  ULOP3.LUT UR10, UR42, 0xff, URZ, 0xc0, !UPT ;  /* 0x000000ff2a0a7892 */ /* 0x000fe4000f8ec03f */
[----:B------:R-:W-:-:S04]  /*4070*/  ULEA.HI UR4, UR4, UR7, URZ, 0x6 ;  /* 0x0000000704047291 */ /* 0x000fc8000f8f303f */
[----:B------:R-:W-:-:S04]  /*4080*/  USHF.R.S32.HI UR4, URZ, 0x6, UR4 ;  /* 0x000000063f047899 */ /* 0x000fc80008011404 */
[----:B------:R-:W-:-:S04]  /*4090*/  UISETP.LT.AND UP0, UPT, URZ, UR4, UPT ;  /* 0x000000043f00728c */ /* 0x000fc8000bf01270 */
[----:B------:R-:W-:-:S03]  /*40a0*/  USEL UR47, URZ, UR4, !UP0 ;  /* 0x000000043f2f7287 */ /* 0x000fc6000c000000 */
[----:B------:R-:W-:Y:S01]  /*40b0*/  UMOV UR4, URZ ;  /* 0x0000003f00047c82 */ /* 0x000fe20008000000 */
        /* <DEDUP_REMOVED lines=40> */
.L_x_2245:
[----:B------:R-:W-:Y:S01]  /*4340*/  UIMAD UR47, UR10, UR4, UR47 ;  /* 0x000000040a2f72a4 */ /* 0x000fe2000f8e022f */
[----:B------:R-:W-:Y:S01]  /*4350*/  IMAD.U32 R168, RZ, RZ, UR6 ;  /* 0x00000006ffa87e24 */ /* 0x000fe2000f8e00ff */
[----:B------:R-:W-:Y:S01]  /*4360*/  PLOP3.LUT P0, PT, PT, PT, PT, 0x80, 0x0 ;  /* 0x000000000000781c */ /* 0x000fe20003f0f070 */
[----:B------:R-:W-:Y:S01]  /*4370*/  IMAD.U32 R5, RZ, RZ, UR4 ;  /* 0x00000004ff057e24 */ /* 0x000fe2000f8e00ff */
[----:B------:R-:W-:Y:S01]  /*4380*/  CS2R R150, SRZ ;  /* 0x0000000000967805 */ /* 0x000fe2000001ff00 */
[----:B------:R-:W-:Y:S01]  /*4390*/  IMAD.MOV.U32 R3, RZ, RZ, RZ ;  /* 0x000000ffff037224 */ /* 0x000fe200078e00ff */
[----:B------:R-:W-:Y:S01]  /*43a0*/  CS2R R148, SRZ ;  /* 0x0000000000947805 */ /* 0x000fe2000001ff00 */
[----:B------:R-:W-:Y:S01]  /*43b0*/  IMAD.MOV.U32 R12, RZ, RZ, RZ ;  /* 0x000000ffff0c7224 */ /* 0x000fe200078e00ff */
[----:B------:R-:W-:Y:S02]  /*43c0*/  VIADDMNMX R168, R5, UR47, R168, PT ;  /* 0x0000002f05a87c46 */ /* 0x000fe4000b8001a8 */
[----:B------:R-:W-:-:S02]  /*43d0*/  CS2R R146, SRZ ;  /* 0x0000000000927805 */ /* 0x000fc4000001ff00 */
[----:B------:R-:W-:Y:S02]  /*43e0*/  CS2R R144, SRZ ;  /* 0x0000000000907805 */ /* 0x000fe4000001ff00 */
[----:B------:R-:W-:Y:S02]  /*43f0*/  CS2R R142, SRZ ;  /* 0x00000000008e7805 */ /* 0x000fe4000001ff00 */
[----:B------:R-:W-:Y:S02]  /*4400*/  ISETP.GT.AND P1, PT, R168, UR47, PT ;  /* 0x0000002fa8007c0c */ /* 0x000fe4000bf24270 */
        /* <DEDUP_REMOVED lines=90> */
.L_x_2246:
        /* <DEDUP_REMOVED lines=12> */
.L_x_2435:
[----:B------:R-:W-:Y:S05]  /*4a70*/  @!P0 BRA `(.L_x_2248) ;  /* 0x0000000000048947 */ /* 0x000fea0003800000 */
[----:B------:R-:W-:Y:S01]  /*4a80*/  BPT.TRAP 0x1 ;  /* 0x000000040000795c */ /* 0x000fe20000300000 */
.L_x_2248:
[----:B------:R-:W-:Y:S02]  /*4a90*/  IMAD.U32 R7, RZ, RZ, UR38 ;  /* 0x00000026ff077e24 */ /* 0x000fe4000f8e00ff */
[----:B------:R-:W-:-:S03]  /*4aa0*/  IMAD.U32 R8, RZ, RZ, UR37 ;  /* 0x00000025ff087e24 */ /* 0x000fc6000f8e00ff */
[----:B------:R-:W-:Y:S02]  /*4ab0*/  LEA R7, R7, UR41, 0x3 ;  /* 0x0000002907077c11 */ /* 0x000fe4000f8e18ff */
[----:B------:R-:W-:-:S04]  /*4ac0*/  SHF.L.U32 R8, R8, 0x1f, RZ ;  /* 0x0000001f08087819 */ /* 0x000fc800000006ff */
[----:B------:R1:W2:Y:S01]  /*4ad0*/  SYNCS.PHASECHK.TRANS64.TRYWAIT P1, [R7+URZ+0x28c30], R8 ;  /* 0x028c3008070075a7 */ /* 0x0002a2000802017f */
[----:B------:R-:W-:Y:S05]  /*4ae0*/  @!P0 BRA `(.L_x_2249) ;  /* 0x0000000000048947 */ /* 0x000fea0003800000 */
[----:B------:R-:W-:Y:S01]  /*4af0*/  BPT.TRAP 0x1 ;  /* 0x000000040000795c */ /* 0x000fe20000300000 */
.L_x_2249:
[----:B--2---:R-:W-:Y:S05]  /*4b00*/  @P1 BRA `(.L_x_2250) ;  /* 0x0000000000081947 */ /* 0x004fea0003800000 */
[----:B------:R-:W2:Y:S02]  /*4b10*/  SYNCS.PHASECHK.TRANS64.TRYWAIT P1, [R7+URZ+0x28c30], R8 ;  /* 0x028c3008070075a7 */ /* 0x000ea4000802017f */
[----:B--2---:R-:W-:Y:S05]  /*4b20*/  @!P1 BRA `(.L_x_2251) ;  /* 0x0000015000f09947 */ /* 0x004fea0003800000 */
.L_x_2250:
        /* <DEDUP_REMOVED lines=40> */
.L_x_2252:
[----:B------:R-:W-:Y:S01]  /*4db0*/  UISETP.NE.AND UP1, UPT, UR52, URZ, UPT ;  /* 0x0000003f3400728c */ /* 0x000fe2000bf25270 */
[----:B------:R-:W-:Y:S01]  /*4dc0*/  VIADD R4, R186, UR45 ;  /* 0x0000002dba047c36 */ /* 0x000fe20008000000 */
[----:B------:R-:W-:Y:S01]  /*4dd0*/  ULDC UR7, c[0x0][0x9d8] ;  /* 0x0002760000077ab9 */ /* 0x000fe20000000800 */
[----:B------:R-:W-:Y:S01]  /*4de0*/  R2UR UR6, R7 ;  /* 0x00000000070672ca */ /* 0x000fe200000e0000 */
[----:B------:R-:W-:Y:S01]  /*4df0*/  FMUL.FTZ R28, R28, UR7 ;  /* 0x000000071c1c7c20 */ /* 0x000fe20008410000 */
[----:B------:R-:W-:Y:S01]  /*4e00*/  FMUL.FTZ R3, R26, UR7 ;  /* 0x000000071a037c20 */ /* 0x000fe20008410000 */
[----:B------:R-:W-:Y:S01]  /*4e10*/  PLOP3.LUT P1, PT, PT, PT, UP1, 0x80, 0x0 ;  /* 0x000000000000781c */ /* 0x000fe20003f2f018 */
[----:B------:R-:W-:Y:S01]  /*4e20*/  FMUL.FTZ R11, R50, UR7 ;  /* 0x00000007320b7c20 */ /* 0x000fe20008410000 */
[----:B------:R-:W-:Y:S01]  /*4e30*/  PLOP3.LUT P2, PT, PT, PT, UP1, 0x80, 0x0 ;  /* 0x000000000000781c */ /* 0x000fe20003f4f018 */
[----:B------:R0:W3:Y:S01]  /*4e40*/  MUFU.TANH R26, R28 ;  /* 0x0000001c001a7308 */ /* 0x0000e20000002400 */
[----:B------:R-:W-:Y:S01]  /*4e50*/  FMUL.FTZ R25, R25, UR7 ;  /* 0x0000000719197c20 */ /* 0x000fe20008410000 */
[----:B------:R-:W-:Y:S01]  /*4e60*/  @UP1 ULDC UR10, c[0x0][0x44c] ;  /* 0x00011300000a1ab9 */ /* 0x000fe20000000800 */
[----:B------:R-:W-:Y:S01]  /*4e70*/  UISETP.NE.AND UP0, UPT, UR51, URZ, UPT ;  /* 0x0000003f3300728c */ /* 0x000fe2000bf05270 */
[----:B------:R-:W-:Y:S01]  /*4e80*/  FMUL.FTZ R6, R27, UR7 ;  /* 0x000000071b067c20 */ /* 0x000fe20008410000 */
[----:B------:R-:W-:Y:S01]  /*4e90*/  FMUL.FTZ R14, R30, UR7 ;  /* 0x000000071e0e7c20 */ /* 0x000fe20008410000 */
[----:B------:R-:W-:Y:S01]  /*4ea0*/  FMUL.FTZ R20, R31, UR7 ;  /* 0x000000071f147c20 */ /* 0x000fe20008410000 */
[----:B------:R-:W-:Y:S01]  /*4eb0*/  UIADD3 UR6, UR6, 0x28c40, URZ ;  /* 0x00028c4006067890 */ /* 0x000fe2000fffe03f */
[----:B------:R4:W1:Y:S01]  /*4ec0*/  MUFU.TANH R57, R25 ;  /* 0x0000001900397308 */ /* 0x0008620000002400 */
[----:B0-----:R-:W-:-:S02]  /*4ed0*/  IMAD.MOV.U32 R28, RZ, RZ, R4 ;  /* 0x000000ffff1c7224 */ /* 0x001fc400078e0004 */
[----:B------:R-:W-:Y:S01]  /*4ee0*/  FMUL.FTZ R32, R32, UR7 ;  /* 0x0000000720207c20 */ /* 0x000fe20008410000 */
[----:B------:R-:W-:Y:S01]  /*4ef0*/  @P1 IMAD.HI.U32 R5, R4, UR10, RZ ;  /* 0x0000000a04051c27 */ /* 0x000fe2000f8e00ff */
[----:B------:R-:W-:Y:S01]  /*4f00*/  @UP1 ULDC UR10, c[0x0][0x450] ;  /* 0x00011400000a1ab9 */ /* 0x000fe20000000800 */
[----:B------:R-:W-:Y:S02]  /*4f10*/  UPRMT UR6, UR40, 0x654, UR6 ;  /* 0x0000065428067896 */ /* 0x000fe40008000006 */
[----:B------:R-:W-:Y:S01]  /*4f20*/  FMUL.FTZ R33, R33, UR7 ;  /* 0x0000000721217c20 */ /* 0x000fe20008410000 */
[----:B------:R-:W-:Y:S01]  /*4f30*/  FMUL.FTZ R34, R34, UR7 ;  /* 0x0000000722227c20 */ /* 0x000fe20008410000 */
[----:B------:R-:W-:Y:S01]  /*4f40*/  @P2 SHF.R.U32.HI R28, RZ, UR10, R5 ;  /* 0x0000000aff1c2c19 */ /* 0x000fe20008011605 */
[----:B------:R-:W-:Y:S02]  /*4f50*/  IMAD.MOV.U32 R5, RZ, RZ, -0x40 ;  /* 0xffffffc0ff057424 */ /* 0x000fe400078e00ff */
[----:B------:R-:W-:Y:S01]  /*4f60*/  FMUL.FTZ R35, R35, UR7 ;  /* 0x0000000723237c20 */ /* 0x000fe20008410000 */
[----:B------:R-:W-:Y:S01]  /*4f70*/  FMUL.FTZ R36, R36, UR7 ;  /* 0x0000000724247c20 */ /* 0x000fe20008410000 */
[----:B------:R-:W-:Y:S01]  /*4f80*/  FMUL.FTZ R37, R37, UR7 ;  /* 0x0000000725257c20 */ /* 0x000fe20008410000 */
[----:B------:R-:W0:Y:S01]  /*4f90*/  SHFL.IDX PT, R50, R28, RZ, 0x1c1f ;  /* 0x001c1fff1c327589 */ /* 0x000e2200000e0000 */
[----:B------:R-:W-:-:S02]  /*4fa0*/  IMAD R5, R168, R5, 0x41 ;  /* 0x00000041a8057424 */ /* 0x000fc400078e0205 */
        /* <DEDUP_REMOVED lines=14> */
[----:B----4-:R-:W-:Y:S01]  /*5090*/  FMUL.FTZ R25, R54, UR7 ;  /* 0x0000000736197c20 */ /* 0x010fe20008410000 */
[----:B------:R-:W-:Y:S01]  /*50a0*/  FMUL.FTZ R15, R55, UR7 ;  /* 0x00000007370f7c20 */ /* 0x000fe20008410000 */
[----:B------:R-:W-:Y:S01]  /*50b0*/  PLOP3.LUT P1, PT, PT, PT, UP0, 0x40, 0x0 ;  /* 0x000000000000781c */ /* 0x000fe20003f2e808 */
[----:B------:R-:W4:Y:S01]  /*50c0*/  MUFU.TANH R3, R3 ;  /* 0x0000000300037308 */ /* 0x000f220000002400 */
[----:B------:R-:W-:Y:S01]  /*50d0*/  IADD3 R4, -R2, UR48, R5 ;  /* 0x0000003002047c10 */ /* 0x000fe2000fffe105 */
[----:B------:R-:W-:Y:S01]  /*50e0*/  ULDC UR22, c[0x0][0x9dc] ;  /* 0x0002770000167ab9 */ /* 0x000fe20000000800 */
[----:B------:R-:W-:Y:S01]  /*50f0*/  SYNCS.ARRIVE.TRANS64.RED.A1T0 RZ, [UR6], RZ ;  /* 0x000000ffffff79a7 */ /* 0x000fe20008100406 */
[----:B------:R-:W-:Y:S01]  /*5100*/  ULOP3.LUT UR6, URZ, UR22, URZ, 0x33, !UPT ;  /* 0x000000163f067292 */ /* 0x000fe2000f8e333f */
[----:B------:R-:W-:Y:S01]  /*5110*/  LEA R46, R168, 0xffffffc0, 0x6 ;  /* 0xffffffc0a82e7811 */ /* 0x000fe200078e30ff */
[----:B------:R-:W-:-:S02]  /*5120*/  VIADD R4, R4, -UR50 ;  /* 0x8000003204047c36 */ /* 0x000fc40008000000 */
[----:B------:R-:W-:Y:S01]  /*5130*/  FMUL.FTZ R24, R24, UR7 ;  /* 0x0000000718187c20 */ /* 0x000fe20008410000 */
[----:B------:R-:W1:Y:S01]  /*5140*/  MUFU.TANH R6, R6 ;  /* 0x0000000600067308 */ /* 0x000e620000002400 */
[----:B------:R-:W-:Y:S01]  /*5150*/  ULDC UR11, c[0x0][0x9e0] ;  /* 0x00027800000b7ab9 */ /* 0x000fe20000000800 */
[----:B------:R-:W-:Y:S01]  /*5160*/  FMUL.FTZ R29, R29, UR7 ;  /* 0x000000071d1d7c20 */ /* 0x000fe20008410000 */
[----:B------:R-:W-:Y:S01]  /*5170*/  FMUL.FTZ R49, R49, UR7 ;  /* 0x0000000731317c20 */ /* 0x000fe20008410000 */
[----:B------:R-:W-:Y:S01]  /*5180*/  VIADD R31, R4, UR11 ;  /* 0x0000000b041f7c36 */ /* 0x000fe20008000000 */
[----:B------:R-:W-:Y:S01]  /*5190*/  IADD3 R30, -R2, UR48, -R46 ;  /* 0x00000030021e7c10 */ /* 0x000fe2000fffe92e */
[----:B------:R-:W-:Y:S02]  /*51a0*/  VIADD R47, R4, UR6 ;  /* 0x00000006042f7c36 */ /* 0x000fe40008000000 */
[----:B------:R-:W1:Y:S01]  /*51b0*/  MUFU.TANH R14, R14 ;  /* 0x0000000e000e7308 */ /* 0x000e620000002400 */
[----:B0-----:R-:W-:-:S07]  /*51c0*/  VIADDMNMX R21, R50, R31, R30, PT ;  /* 0x0000001f32157246 */ /* 0x001fce000380011e */
        /* <DEDUP_REMOVED lines=27> */
[----:B-----5:R-:W-:-:S02]  /*5380*/  IMAD.IADD R29, R47, 0x1, R50 ;  /* 0x000000012f1d7824 */ /* 0x020fc400078e0232 */
[----:B--2---:R-:W-:Y:S01]  /*5390*/  VIADD R49, R5, 0xffffffff ;  /* 0xffffffff05317836 */ /* 0x004fe20000000000 */
[----:B-1-34-:R-:W-:Y:S06]  /*53a0*/  @P1 BRA `(.L_x_2253) ;  /* 0x0000000000641947 */ /* 0x01afec0003800000 */
[----:B------:R-:W-:Y:S01]  /*53b0*/  IMAD.U32 R13, RZ, RZ, UR50 ;  /* 0x00000032ff0d7e24 */ /* 0x000fe2000f8e00ff */
[----:B------:R-:W-:Y:S04]  /*53c0*/  BSSY B0, `(.L_x_2254) ;  /* 0x0000013000007945 */ /* 0x000fe80003800000 */
[----:B------:R-:W-:-:S04]  /*53d0*/  IADD3 R13, -R13, UR48, R50 ;  /* 0x000000300d0d7c10 */ /* 0x000fc8000fffe132 */
        /* <DEDUP_REMOVED lines=11> */
.L_x_2255:
[----:B------:R-:W-:Y:S02]  /*5490*/  ULDC UR6, c[0x0][0x9e4] ;  /* 0x0002790000067ab9 */ /* 0x000fe40000000800 */
[----:B------:R-:W-:-:S05]  /*54a0*/  IMAD.U32 R50, RZ, RZ, UR6 ;  /* 0x00000006ff327e24 */ /* 0x000fca000f8e00ff */
[----:B------:R-:W-:-:S13]  /*54b0*/  ISETP.NE.AND P1, PT, R50, 0x1, PT ;  /* 0x000000013200780c */ /* 0x000fda0003f25270 */
[----:B------:R-:W1:Y:S02]  /*54c0*/  @P1 LDC.64 R4, c[0x0][0x9e8] ;  /* 0x00027a00ff041b82 */ /* 0x000e640000000a00 */
[----:B-1----:R-:W-:-:S05]  /*54d0*/  @P1 IMAD.HI.U32 R4, R13, R4, RZ ;  /* 0x000000040d041227 */ /* 0x002fca00078e00ff */
[----:B------:R-:W-:-:S07]  /*54e0*/  @P1 SHF.R.U32.HI R13, RZ, R5, R4 ;  /* 0x00000005ff0d1219 */ /* 0x000fce0000011604 */
.L_x_2256:
[----:B------:R-:W-:Y:S05]  /*54f0*/  BSYNC B0 ;  /* 0x0000000000007941 */ /* 0x000fea0003800000 */
.L_x_2254:
[----:B------:R-:W-:-:S04]  /*5500*/  IMAD R13, R13, R50, -R46 ;  /* 0x000000320d0d7224 */ /* 0x000fc800078e0a2e */
[----:B------:R-:W-:-:S05]  /*5510*/  IMAD.IADD R4, R13, 0x1, -R2 ;  /* 0x000000010d047824 */ /* 0x000fca00078e0a02 */
[----:B------:R-:W-:Y:S02]  /*5520*/  VIADDMNMX R21, R4, R50, R21, PT ;  /* 0x0000003204157246 */ /* 0x000fe40003800115 */
[----:B------:R-:W-:-:S07]  /*5530*/  VIMNMX R29, R29, R4, !PT ;  /* 0x000000041d1d7248 */ /* 0x000fce0007fe0100 */
.L_x_2253:
[C---:B------:R-:W-:Y:S01]  /*5540*/  ISETP.GE.AND P2, PT, R49.reuse, 0x9, PT ;  /* 0x000000093100780c */ /* 0x040fe20003f46270 */
[----:B------:R-:W1:Y:S01]  /*5550*/  SHFL.IDX PT, R28, R28, 0x1, 0x1c1f ;  /* 0x003c1f001c1c7f89 */ /* 0x000e6200000e0000 */
[----:B------:R-:W-:Y:S01]  /*5560*/  ISETP.GE.AND P1, PT, R49, 0x2, PT ;  /* 0x000000023100780c */ /* 0x000fe20003f26270 */
[----:B------:R-:W-:Y:S01]  /*5570*/  UISETP.NE.AND UP0, UPT, UR51, URZ, UPT ;  /* 0x0000003f3300728c */ /* 0x000fe2000bf05270 */
        /* <DEDUP_REMOVED lines=11> */
[----:B------:R-:W-:Y:S02]  /*5630*/  ISETP.GT.AND P4, PT, R29, 0x9, !P6 ;  /* 0x000000091d00780c */ /* 0x000fe40007784270 */
[----:B------:R-:W-:Y:S02]  /*5640*/  ISETP.GE.AND P5, PT, R49, 0x12, PT ;  /* 0x000000123100780c */ /* 0x000fe40003fa6270 */
[----:B0-----:R-:W-:Y:S02]  /*5650*/  FSEL R59, R32, -INF , !P3 ;  /* 0xff800000203b7808 */ /* 0x001fe40005800000 */
        /* <DEDUP_REMOVED lines=29> */
[----:B------:R-:W-:Y:S02]  /*5830*/  ISETP.GE.AND P4, PT, R49, 0x2a, PT ;  /* 0x0000002a3100780c */ /* 0x000fe40003f86270 */
[----:B------:R-:W-:Y:S02]  /*5840*/  FSEL R71, R44, -INF , !P3 ;  /* 0xff8000002c477808 */ /* 0x000fe40005800000 */
[----:B------:R-:W-:-:S02]  /*5850*/  ISETP.GT.AND P3, PT, R29, 0x29, !P4 ;  /* 0x000000291d00780c */ /* 0x000fc40006764270 */
[----:B------:R-:W-:Y:S02]  /*5860*/  P2R R44, PR, RZ, 0x10 ;  /* 0x00000010ff2c7803 */ /* 0x000fe40000000000 */
[----:B------:R-:W-:Y:S02]  /*5870*/  ISETP.LT.OR P3, PT, R21, 0x2a, P3 ;  /* 0x0000002a1500780c */ /* 0x000fe40001f61670 */
[----:B------:R-:W-:Y:S02]  /*5880*/  P2R R58, PR, RZ, 0x20 ;  /* 0x00000020ff3a7803 */ /* 0x000fe40000000000 */
[----:B------:R-:W-:Y:S02]  /*5890*/  FSEL R27, R45, -INF , !P3 ;  /* 0xff8000002d1b7808 */ /* 0x000fe40005800000 */
[----:B------:R-:W-:Y:S02]  /*58a0*/  ISETP.GE.AND P3, PT, R49, 0x31, PT ;  /* 0x000000313100780c */ /* 0x000fe40003f66270 */
[----:B------:R-:W-:-:S02]  /*58b0*/  P2R R50, PR, RZ, 0x40 ;  /* 0x00000040ff327803 */ /* 0x000fc40000000000 */
        /* <DEDUP_REMOVED lines=18> */
[----:B------:R-:W-:Y:S02]  /*59e0*/  ISETP.GT.AND P6, PT, R29, 0x39, !P6 ;  /* 0x000000391d00780c */ /* 0x000fe400077c4270 */
[----:B-1----:R-:W-:Y:S01]  /*59f0*/  VIADDMNMX R29, R28, R31, R30, PT ;  /* 0x0000001f1c1d7246 */ /* 0x002fe2000380011e */
[----:B------:R-:W-:Y:S01]  /*5a00*/  IMAD.IADD R30, R47, 0x1, R28 ;  /* 0x000000012f1e7824 */ /* 0x000fe200078e021c */
[----:B------:R-:W-:-:S04]  /*5a10*/  ISETP.LT.OR P6, PT, R21, 0x3a, P6 ;  /* 0x0000003a1500780c */ /* 0x000fc800037c1670 */
[----:B------:R-:W-:Y:S02]  /*5a20*/  FSEL R21, R53, -INF , !P6 ;  /* 0xff80000035157808 */ /* 0x000fe40007000000 */
[----:B------:R-:W-:-:S13]  /*5a30*/  PLOP3.LUT P6, PT, PT, PT, UP0, 0x40, 0x0 ;  /* 0x000000000000781c */ /* 0x000fda0003fce808 */
[----:B------:R-:W-:Y:S05]  /*5a40*/  @P6 BRA `(.L_x_2257) ;  /* 0x0000000000646947 */ /* 0x000fea0003800000 */
        /* <DEDUP_REMOVED lines=14> */
.L_x_2259:
[----:B------:R-:W-:Y:S02]  /*5b30*/  ULDC UR6, c[0x0][0x9e4] ;  /* 0x0002790000067ab9 */ /* 0x000fe40000000800 */
[----:B------:R-:W-:-:S05]  /*5b40*/  IMAD.U32 R28, RZ, RZ, UR6 ;  /* 0x00000006ff1c7e24 */ /* 0x000fca000f8e00ff */
[----:B------:R-:W-:-:S13]  /*5b50*/  ISETP.NE.AND P6, PT, R28, 0x1, PT ;  /* 0x000000011c00780c */ /* 0x000fda0003fc5270 */
[----:B------:R-:W0:Y:S02]  /*5b60*/  @P6 LDC.64 R4, c[0x0][0x9e8] ;  /* 0x00027a00ff046b82 */ /* 0x000e240000000a00 */
[----:B0-----:R-:W-:-:S05]  /*5b70*/  @P6 IMAD.HI.U32 R4, R31, R4, RZ ;  /* 0x000000041f046227 */ /* 0x001fca00078e00ff */
[----:B------:R-:W-:-:S07]  /*5b80*/  @P6 SHF.R.U32.HI R31, RZ, R5, R4 ;  /* 0x00000005ff1f6219 */ /* 0x000fce0000011604 */
.L_x_2260:
[----:B------:R-:W-:Y:S05]  /*5b90*/  BSYNC B0 ;  /* 0x0000000000007941 */ /* 0x000fea0003800000 */
.L_x_2258:
[----:B------:R-:W-:-:S04]  /*5ba0*/  IMAD R31, R31, R28, -R46 ;  /* 0x0000001c1f1f7224 */ /* 0x000fc800078e0a2e */
[----:B------:R-:W-:-:S05]  /*5bb0*/  IMAD.IADD R31, R31, 0x1, -R2 ;  /* 0x000000011f1f7824 */ /* 0x000fca00078e0a02 */
[----:B------:R-:W-:Y:S02]  /*5bc0*/  VIADDMNMX R29, R31, R28, R29, PT ;  /* 0x0000001c1f1d7246 */ /* 0x000fe4000380011d */
[----:B------:R-:W-:-:S07]  /*5bd0*/  VIMNMX R30, R30, R31, !PT ;  /* 0x0000001f1e1e7248 */ /* 0x000fce0007fe0100 */
.L_x_2257:
[----:B------:R-:W-:Y:S01]  /*5be0*/  ISETP.GT.AND P1, PT, R30, 0x1, !P1 ;  /* 0x000000011e00780c */ /* 0x000fe20004f24270 */
[----:B------:R-:W-:Y:S01]  /*5bf0*/  ULDC UR10, c[0x0][0x988] ;  /* 0x00026200000a7ab9 */ /* 0x000fe20000000800 */
[----:B------:R-:W-:Y:S01]  /*5c00*/  FMNMX.FTZ R5, R41, R57, !PT ;  /* 0x0000003929057209 */ /* 0x000fe20007810000 */
[----:B------:R-:W-:Y:S01]  /*5c10*/  BAR.SYNC.DEFER_BLOCKING 0xf, 0x100 ;  /* 0x03c4000000007b1d */ /* 0x000fe20000010000 */
[----:B------:R-:W-:Y:S02]  /*5c20*/  ISETP.LT.OR P1, PT, R29, 0x2, P1 ;  /* 0x000000021d00780c */ /* 0x000fe40000f21670 */
[----:B------:R-:W-:Y:S02]  /*5c30*/  FMNMX.FTZ R5, R51, R5, !PT ;  /* 0x0000000533057209 */ /* 0x000fe40007810000 */
[----:B------:R-:W-:Y:S02]  /*5c40*/  FSEL R4, R6, -INF , !P1 ;  /* 0xff80000006047808 */ /* 0x000fe40004800000 */
[----:B------:R-:W-:-:S02]  /*5c50*/  ISETP.NE.AND P1, PT, R50, RZ, PT ;  /* 0x000000ff3200720c */ /* 0x000fc40003f25270 */
[----:B------:R-:W-:Y:S02]  /*5c60*/  FMNMX.FTZ R5, R55, R5, !PT ;  /* 0x0000000537057209 */ /* 0x000fe40007810000 */
[----:B------:R-:W-:Y:S02]  /*5c70*/  ISETP.GT.AND P1, PT, R30, 0x9, !P1 ;  /* 0x000000091e00780c */ /* 0x000fe40004f24270 */
[----:B------:R-:W-:Y:S02]  /*5c80*/  FMNMX.FTZ R5, R59, R5, !PT ;  /* 0x000000053b057209 */ /* 0x000fe40007810000 */
[----:B------:R-:W-:Y:S02]  /*5c90*/  ISETP.LT.OR P1, PT, R29, 0xa, P1 ;  /* 0x0000000a1d00780c */ /* 0x000fe40000f21670 */
[----:B------:R-:W-:Y:S02]  /*5ca0*/  FMNMX.FTZ R5, R61, R5, !PT ;  /* 0x000000053d057209 */ /* 0x000fe40007810000 */
[----:B------:R-:W-:-:S02]  /*5cb0*/  FSEL R20, R20, -INF , !P1 ;  /* 0xff80000014147808 */ /* 0x000fc40004800000 */
[----:B------:R-:W-:Y:S02]  /*5cc0*/  ISETP.NE.AND P1, PT, R54, RZ, PT ;  /* 0x000000ff3600720c */ /* 0x000fe40003f25270 */
[----:B------:R-:W-:Y:S02]  /*5cd0*/  FMNMX.FTZ R5, R63, R5, !PT ;  /* 0x000000053f057209 */ /* 0x000fe40007810000 */
[----:B------:R-:W-:Y:S02]  /*5ce0*/  ISETP.GT.AND P1, PT, R30, 0x10, !P1 ;  /* 0x000000101e00780c */ /* 0x000fe40004f24270 */
[----:B------:R-:W-:Y:S02]  /*5cf0*/  FMNMX.FTZ R5, R65, R5, !PT ;  /* 0x0000000541057209 */ /* 0x000fe40007810000 */
[----:B------:R-:W-:Y:S02]  /*5d00*/  ISETP.LT.OR P1, PT, R29, 0x11, P1 ;  /* 0x000000111d00780c */ /* 0x000fe40000f21670 */
[----:B------:R-:W-:-:S02]  /*5d10*/  FMNMX.FTZ R5, R67, R5, !PT ;  /* 0x0000000543057209 */ /* 0x000fc40007810000 */
[----:B------:R-:W-:Y:S02]  /*5d20*/  FSEL R28, R34, -INF , !P1 ;  /* 0xff800000221c7808 */ /* 0x000fe40004800000 */
[----:B------:R-:W-:Y:S02]  /*5d30*/  ISETP.NE.AND P1, PT, R58, RZ, PT ;  /* 0x000000ff3a00720c */ /* 0x000fe40003f25270 */
[----:B------:R-:W-:Y:S02]  /*5d40*/  FMNMX.FTZ R5, R69, R5, !PT ;  /* 0x0000000545057209 */ /* 0x000fe40007810000 */
[----:B------:R-:W-:Y:S02]  /*5d50*/  ISETP.GT.AND P1, PT, R30, 0x11, !P1 ;  /* 0x000000111e00780c */ /* 0x000fe40004f24270 */
[----:B------:R-:W-:Y:S02]  /*5d60*/  FMNMX.FTZ R6, R71, R5, !PT ;  /* 0x0000000547067209 */ /* 0x000fe40007810000 */
[----:B------:R-:W-:-:S02]  /*5d70*/  ISETP.LT.OR P1, PT, R29, 0x12, P1 ;  /* 0x000000121d00780c */ /* 0x000fc40000f21670 */
[----:B------:R-:W-:Y:S02]  /*5d80*/  ISETP.NE.AND P6, PT, R32, RZ, PT ;  /* 0x000000ff2000720c */ /* 0x000fe40003fc5270 */
[----:B------:R-:W-:Y:S02]  /*5d90*/  FSEL R31, R35, -INF , !P1 ;  /* 0xff800000231f7808 */ /* 0x000fe40004800000 */
[----:B------:R-:W-:Y:S02]  /*5da0*/  ISETP.NE.AND P1, PT, R33, RZ, PT ;  /* 0x000000ff2100720c */ /* 0x000fe40003f25270 */
[----:B------:R-:W-:Y:S02]  /*5db0*/  FMNMX.FTZ R5, R27, R6, !PT ;  /* 0x000000061b057209 */ /* 0x000fe40007810000 */
[----:B------:R-:W-:Y:S02]  /*5dc0*/  ISETP.GT.AND P1, PT, R30, 0x18, !P1 ;  /* 0x000000181e00780c */ /* 0x000fe40004f24270 */
[----:B------:R-:W-:-:S02]  /*5dd0*/  FMNMX.FTZ R5, R26, R5, !PT ;  /* 0x000000051a057209 */ /* 0x000fc40007810000 */
[----:B------:R-:W-:Y:S02]  /*5de0*/  ISETP.LT.OR P1, PT, R29, 0x19, P1 ;  /* 0x000000191d00780c */ /* 0x000fe40000f21670 */
[----:B------:R-:W-:Y:S02]  /*5df0*/  FMNMX.FTZ R6, R24, R5, !PT ;  /* 0x0000000518067209 */ /* 0x000fe40007810000 */
[----:B------:R-:W-:Y:S02]  /*5e00*/  FSEL R32, R38, -INF , !P1 ;  /* 0xff80000026207808 */ /* 0x000fe40004800000 */
[----:B------:R-:W-:Y:S02]  /*5e10*/  ISETP.NE.AND P1, PT, R36, RZ, PT ;  /* 0x000000ff2400720c */ /* 0x000fe40003f25270 */
[----:B------:R-:W-:Y:S02]  /*5e20*/  FMNMX.FTZ R6, R13, R6, !PT ;  /* 0x000000060d067209 */ /* 0x000fe40007810000 */
[----:B------:R-:W-:-:S02]  /*5e30*/  ISETP.GT.AND P1, PT, R30, 0x19, !P1 ;  /* 0x000000191e00780c */ /* 0x000fc40004f24270 */
[----:B------:R-:W-:Y:S02]  /*5e40*/  ISETP.GT.AND P2, PT, R30, 0x8, !P2 ;  /* 0x000000081e00780c */ /* 0x000fe40005744270 */
[C---:B------:R-:W-:Y:S02]  /*5e50*/  ISETP.LT.OR P1, PT, R29.reuse, 0x1a, P1 ;  /* 0x0000001a1d00780c */ /* 0x040fe40000f21670 */
[----:B------:R-:W-:Y:S02]  /*5e60*/  ISETP.LT.OR P2, PT, R29, 0x9, P2 ;  /* 0x000000091d00780c */ /* 0x000fe40001741670 */
[----:B------:R-:W-:Y:S02]  /*5e70*/  FSEL R33, R39, -INF , !P1 ;  /* 0xff80000027217808 */ /* 0x000fe40004800000 */
[----:B------:R-:W-:Y:S02]  /*5e80*/  ISETP.NE.AND P1, PT, R37, RZ, PT ;  /* 0x000000ff2500720c */ /* 0x000fe40003f25270 */
[----:B------:R-:W-:-:S02]  /*5e90*/  FMNMX.FTZ R37, R21, R6, !PT ;  /* 0x0000000615257209 */ /* 0x000fc40007810000 */
[----:B------:R-:W-:Y:S02]  /*5ea0*/  ISETP.GT.AND P1, PT, R30, 0x20, !P1 ;  /* 0x000000201e00780c */ /* 0x000fe40004f24270 */
[----:B------:R-:W-:Y:S01]  /*5eb0*/  FSEL R14, R14, -INF , !P2 ;  /* 0xff8000000e0e7808 */ /* 0x000fe20005000000 */
[----:B------:R-:W0:Y:S01]  /*5ec0*/  SHFL.BFLY PT, R6, R37, 0x2, 0x1f ;  /* 0x0c401f0025067f89 */ /* 0x000e2200000e0000 */
[----:B------:R-:W-:Y:S02]  /*5ed0*/  ISETP.LT.OR P1, PT, R29, 0x21, P1 ;  /* 0x000000211d00780c */ /* 0x000fe40000f21670 */
[----:B------:R-:W-:Y:S02]  /*5ee0*/  ISETP.NE.AND P2, PT, R40, RZ, PT ;  /* 0x000000ff2800720c */ /* 0x000fe40003f45270 */
[----:B------:R-:W-:Y:S02]  /*5ef0*/  FSEL R34, R42, -INF , !P1 ;  /* 0xff8000002a227808 */ /* 0x000fe40004800000 */
[----:B------:R-:W-:-:S02]  /*5f00*/  ISETP.GT.AND P1, PT, R30, 0x21, !P2 ;  /* 0x000000211e00780c */ /* 0x000fc40005724270 */
[----:B------:R-:W-:Y:S02]  /*5f10*/  ISETP.NE.AND P2, PT, R44, RZ, PT ;  /* 0x000000ff2c00720c */ /* 0x000fe40003f45270 */
[----:B------:R-:W-:Y:S02]  /*5f20*/  ISETP.LT.OR P1, PT, R29, 0x22, P1 ;  /* 0x000000221d00780c */ /* 0x000fe40000f21670 */
[C---:B------:R-:W-:Y:S02]  /*5f30*/  ISETP.GT.AND P2, PT, R30.reuse, 0x29, !P2 ;  /* 0x000000291e00780c */ /* 0x040fe40005744270 */
[----:B------:R-:W-:Y:S02]  /*5f40*/  FSEL R35, R43, -INF , !P1 ;  /* 0xff8000002b237808 */ /* 0x000fe40004800000 */
[----:B------:R-:W-:Y:S02]  /*5f50*/  ISETP.GT.AND P1, PT, R30, RZ, !P6 ;  /* 0x000000ff1e00720c */ /* 0x000fe40007724270 */
[----:B------:R-:W-:-:S02]  /*5f60*/  ISETP.NE.AND P6, PT, R45, RZ, PT ;  /* 0x000000ff2d00720c */ /* 0x000fc40003fc5270 */
[----:B------:R-:W-:Y:S02]  /*5f70*/  ISETP.LT.OR P1, PT, R29, 0x1, P1 ;  /* 0x000000011d00780c */ /* 0x000fe40000f21670 */
[----:B------:R-:W-:Y:S02]  /*5f80*/  ISETP.GT.AND P3, PT, R30, 0x30, !P3 ;  /* 0x000000301e00780c */ /* 0x000fe40005f64270 */
[----:B0-----:R-:W-:Y:S02]  /*5f90*/  FMNMX.FTZ R38, R37, R6, !PT ;  /* 0x0000000625267209 */ /* 0x001fe40007810000 */
[----:B------:R-:W-:Y:S02]  /*5fa0*/  FSEL R3, R3, -INF , !P1 ;  /* 0xff80000003037808 */ /* 0x000fe40004800000 */
[----:B------:R-:W-:Y:S01]  /*5fb0*/  ISETP.NE.AND P1, PT, R60, RZ, PT ;  /* 0x000000ff3c00720c */ /* 0x000fe20003f25270 */
[----:B------:R-:W0:Y:S01]  /*5fc0*/  SHFL.BFLY PT, R39, R38, 0x1, 0x1f ;  /* 0x0c201f0026277f89 */ /* 0x000e2200000e0000 */
[----:B------:R-:W-:-:S02]  /*5fd0*/  FMNMX.FTZ R5, R3, R4, !PT ;  /* 0x0000000403057209 */ /* 0x000fc40007810000 */
[----:B------:R-:W-:Y:S02]  /*5fe0*/  ISETP.GT.AND P1, PT, R30, 0x28, !P1 ;  /* 0x000000281e00780c */ /* 0x000fe40004f24270 */
[----:B------:R-:W-:Y:S02]  /*5ff0*/  FMNMX.FTZ R5, R14, R5, !PT ;  /* 0x000000050e057209 */ /* 0x000fe40007810000 */
[----:B------:R-:W-:Y:S02]  /*6000*/  ISETP.LT.OR P1, PT, R29, 0x29, P1 ;  /* 0x000000291d00780c */ /* 0x000fe40000f21670 */
[----:B------:R-:W-:Y:S02]  /*6010*/  FMNMX.FTZ R5, R20, R5, !PT ;  /* 0x0000000514057209 */ /* 0x000fe40007810000 */
[----:B------:R-:W-:Y:S02]  /*6020*/  FSEL R12, R12, -INF , !P1 ;  /* 0xff8000000c0c7808 */ /* 0x000fe40004800000 */
[----:B------:R-:W-:-:S02]  /*6030*/  FMNMX.FTZ R36, R28, R5, !PT ;  /* 0x000000051c247209 */ /* 0x000fc40007810000 */
[----:B------:R-:W-:Y:S02]  /*6040*/  ISETP.LT.OR P2, PT, R29, 0x2a, P2 ;  /* 0x0000002a1d00780c */ /* 0x000fe40001741670 */
[----:B------:R-:W-:Y:S02]  /*6050*/  FMNMX.FTZ R5, R31, R36, !PT ;  /* 0x000000241f057209 */ /* 0x000fe40007810000 */
[----:B------:R-:W-:Y:S02]  /*6060*/  ISETP.GT.AND P4, PT, R30, 0x31, !P4 ;  /* 0x000000311e00780c */ /* 0x000fe40006784270 */
[----:B------:R-:W-:Y:S02]  /*6070*/  FMNMX.FTZ R36, R32, R5, !PT ;  /* 0x0000000520247209 */ /* 0x000fe40007810000 */
[----:B------:R-:W-:Y:S02]  /*6080*/  ISETP.GT.AND P5, PT, R30, 0x38, !P5 ;  /* 0x000000381e00780c */ /* 0x000fe40006fa4270 */
[----:B0-----:R-:W-:-:S02]  /*6090*/  FMNMX.FTZ R6, R38, R39, !PT ;  /* 0x0000002726067209 */ /* 0x001fc40007810000 */
[----:B------:R-:W-:Y:S02]  /*60a0*/  FMNMX.FTZ R5, R33, R36, !PT ;  /* 0x0000002421057209 */ /* 0x000fe40007810000 */
[C---:B------:R-:W-:Y:S01]  /*60b0*/  FSETP.NEU.FTZ.AND P1, PT, R6.reuse, -INF , PT ;  /* 0xff8000000600780b */ /* 0x040fe20003f3d000 */
[----:B------:R-:W-:Y:S01]  /*60c0*/  FMUL.FTZ R37, R6, UR10 ;  /* 0x0000000a06257c20 */ /* 0x000fe20008410000 */
[----:B------:R-:W-:Y:S02]  /*60d0*/  FMNMX.FTZ R36, R34, R5, !PT ;  /* 0x0000000522247209 */ /* 0x000fe40007810000 */
[----:B------:R-:W-:Y:S02]  /*60e0*/  ISETP.LT.OR P3, PT, R29, 0x31, P3 ;  /* 0x000000311d00780c */ /* 0x000fe40001f61670 */
[----:B------:R-:W-:Y:S02]  /*60f0*/  FMNMX.FTZ R5, R35, R36, !PT ;  /* 0x0000002423057209 */ /* 0x000fe40007810000 */
[----:B------:R-:W-:-:S02]  /*6100*/  FSEL R38, R37, RZ, P1 ;  /* 0x000000ff25267208 */ /* 0x000fc40000800000 */
[----:B------:R-:W-:Y:S02]  /*6110*/  ISETP.GT.AND P1, PT, R30, 0x39, !P6 ;  /* 0x000000391e00780c */ /* 0x000fe40007724270 */
[----:B------:R-:W-:Y:S01]  /*6120*/  FSEL R9, R9, -INF , !P2 ;  /* 0xff80000009097808 */ /* 0x000fe20005000000 */
[--C-:B------:R-:W-:Y:S01]  /*6130*/  FFMA.FTZ R36, R41, UR10, -R38.reuse ;  /* 0x0000000a29247c23 */ /* 0x100fe20008010826 */
[----:B------:R-:W-:Y:S01]  /*6140*/  FMNMX.FTZ R30, R12, R5, !PT ;  /* 0x000000050c1e7209 */ /* 0x000fe20007810000 */
[--C-:B------:R-:W-:Y:S01]  /*6150*/  FFMA.FTZ R37, R57, UR10, -R38.reuse ;  /* 0x0000000a39257c23 */ /* 0x100fe20008010826 */
[----:B------:R-:W-:Y:S01]  /*6160*/  ISETP.LT.OR P4, PT, R29, 0x32, P4 ;  /* 0x000000321d00780c */ /* 0x000fe20002781670 */
[--C-:B------:R-:W-:Y:S01]  /*6170*/  FFMA.FTZ R39, R55, UR10, -R38.reuse ;  /* 0x0000000a37277c23 */ /* 0x100fe20008010826 */
[----:B------:R-:W-:Y:S01]  /*6180*/  FSEL R11, R11, -INF , !P3 ;  /* 0xff8000000b0b7808 */ /* 0x000fe20005800000 */
[----:B------:R-:W-:Y:S01]  /*6190*/  MUFU.EX2 R36, R36 ;  /* 0x0000002400247308 */ /* 0x000fe20000000800 */
[----:B------:R-:W-:Y:S01]  /*61a0*/  FMNMX.FTZ R30, R9, R30, !PT ;  /* 0x0000001e091e7209 */ /* 0x000fe20007810000 */
[--C-:B------:R-:W-:Y:S01]  /*61b0*/  FFMA.FTZ R40, R59, UR10, -R38.reuse ;  /* 0x0000000a3b287c23 */ /* 0x100fe20008010826 */
[----:B------:R-:W-:Y:S01]  /*61c0*/  ISETP.LT.OR P5, PT, R29, 0x39, P5 ;  /* 0x000000391d00780c */ /* 0x000fe20002fa1670 */
[--C-:B------:R-:W-:Y:S01]  /*61d0*/  FFMA.FTZ R41, R61, UR10, -R38.reuse ;  /* 0x0000000a3d297c23 */ /* 0x100fe20008010826 */
[----:B------:R-:W-:Y:S01]  /*61e0*/  FSEL R10, R10, -INF , !P4 ;  /* 0xff8000000a0a7808 */ /* 0x000fe20006000000 */
[--C-:B------:R-:W-:Y:S01]  /*61f0*/  FFMA.FTZ R21, R21, UR10, -R38.reuse ;  /* 0x0000000a15157c23 */ /* 0x100fe20008010826 */
[----:B------:R-:W-:Y:S01]  /*6200*/  FMNMX.FTZ R5, R11, R30, !PT ;  /* 0x0000001e0b057209 */ /* 0x000fe20007810000 */
[----:B------:R-:W0:Y:S01]  /*6210*/  MUFU.EX2 R37, R37 ;  /* 0x0000002500257308 */ /* 0x000e220000000800 */
[----:B------:R-:W-:Y:S01]  /*6220*/  ISETP.LT.OR P1, PT, R29, 0x3a, P1 ;  /* 0x0000003a1d00780c */ /* 0x000fe20000f21670 */
[--C-:B------:R-:W-:Y:S01]  /*6230*/  FFMA.FTZ R29, R51, UR10, -R38.reuse ;  /* 0x0000000a331d7c23 */ /* 0x100fe20008010826 */
[----:B------:R-:W-:Y:S01]  /*6240*/  FSEL R25, R25, -INF , !P5 ;  /* 0xff80000019197808 */ /* 0x000fe20006800000 */
[--C-:B------:R-:W-:Y:S01]  /*6250*/  FFMA.FTZ R42, R63, UR10, -R38.reuse ;  /* 0x0000000a3f2a7c23 */ /* 0x100fe20008010826 */
[----:B------:R-:W-:Y:S01]  /*6260*/  FMNMX.FTZ R30, R10, R5, !PT ;  /* 0x000000050a1e7209 */ /* 0x000fe20007810000 */
[--C-:B------:R-:W-:Y:S01]  /*6270*/  FFMA.FTZ R43, R65, UR10, -R38.reuse ;  /* 0x0000000a412b7c23 */ /* 0x100fe20008010826 */
[----:B------:R-:W-:Y:S01]  /*6280*/  FSEL R15, R15, -INF , !P1 ;  /* 0xff8000000f0f7808 */ /* 0x000fe20004800000 */
[----:B------:R1:W-:Y:S01]  /*6290*/  MUFU.EX2 R154, R29 ;  /* 0x0000001d009a7308 */ /* 0x0003e20000000800 */
[----:B------:R-:W-:Y:S01]  /*62a0*/  FMNMX.FTZ R30, R25, R30, !PT ;  /* 0x0000001e191e7209 */ /* 0x000fe20007810000 */
[--C-:B------:R-:W-:Y:S01]  /*62b0*/  FFMA.FTZ R24, R24, UR10, -R38.reuse ;  /* 0x0000000a18187c23 */ /* 0x100fe20008010826 */
[--C-:B------:R-:W-:Y:S01]  /*62c0*/  FFMA.FTZ R44, R67, UR10, -R38.reuse ;  /* 0x0000000a432c7c23 */ /* 0x100fe20008010826 */
[--C-:B------:R-:W-:Y:S01]  /*62d0*/  FFMA.FTZ R45, R69, UR10, -R38.reuse ;  /* 0x0000000a452d7c23 */ /* 0x100fe20008010826 */
[----:B------:R-:W-:Y:S01]  /*62e0*/  FMNMX.FTZ R30, R15, R30, !PT ;  /* 0x0000001e0f1e7209 */ /* 0x000fe20007810000 */
[--C-:B------:R-:W-:Y:S01]  /*62f0*/  FFMA.FTZ R46, R71, UR10, -R38.reuse ;  /* 0x0000000a472e7c23 */ /* 0x100fe20008010826 */
[--C-:B------:R-:W-:Y:S01]  /*6300*/  FFMA.FTZ R27, R27, UR10, -R38.reuse ;  /* 0x0000000a1b1b7c23 */ /* 0x100fe20008010826 */
[----:B------:R-:W-:Y:S01]  /*6310*/  MUFU.EX2 R39, R39 ;  /* 0x0000002700277308 */ /* 0x000fe20000000800 */
[--C-:B------:R-:W-:Y:S01]  /*6320*/  FFMA.FTZ R26, R26, UR10, -R38.reuse ;  /* 0x0000000a1a1a7c23 */ /* 0x100fe20008010826 */
[----:B------:R-:W1:Y:S01]  /*6330*/  SHFL.BFLY PT, R5, R30, 0x2, 0x1f ;  /* 0x0c401f001e057f89 */ /* 0x000e6200000e0000 */
[----:B------:R-:W-:Y:S01]  /*6340*/  FFMA.FTZ R13, R13, UR10, -R38 ;  /* 0x0000000a0d0d7c23 */ /* 0x000fe20008010826 */
[----:B0-----:R-:W-:-:S04]  /*6350*/  F2FP.BF16.F32.PACK_AB R152, R37, R36 ;  /* 0x000000242598723e */ /* 0x001fc800000010ff */
[----:B------:R-:W-:Y:S08]  /*6360*/  MUFU.EX2 R40, R40 ;  /* 0x0000002800287308 */ /* 0x000ff00000000800 */
[----:B------:R-:W0:Y:S08]  /*6370*/  MUFU.EX2 R41, R41 ;  /* 0x0000002900297308 */ /* 0x000e300000000800 */
[----:B------:R-:W-:Y:S01]  /*6380*/  MUFU.EX2 R42, R42 ;  /* 0x0000002a002a7308 */ /* 0x000fe20000000800 */
[----:B-1----:R-:W-:-:S05]  /*6390*/  FMNMX.FTZ R29, R30, R5, !PT ;  /* 0x000000051e1d7209 */ /* 0x002fca0007810000 */
[----:B------:R-:W1:Y:S02]  /*63a0*/  SHFL.BFLY PT, R30, R29, 0x1, 0x1f ;  /* 0x0c201f001d1e7f89 */ /* 0x000e6400000e0000 */
[----:B------:R-:W2:Y:S01]  /*63b0*/  MUFU.EX2 R43, R43 ;  /* 0x0000002b002b7308 */ /* 0x000ea20000000800 */
[----:B0-----:R-:W-:-:S07]  /*63c0*/  F2FP.BF16.F32.PACK_AB R156, R41, R40 ;  /* 0x00000028299c723e */ /* 0x001fce00000010ff */
[----:B------:R-:W-:Y:S08]  /*63d0*/  MUFU.EX2 R47, R24 ;  /* 0x00000018002f7308 */ /* 0x000ff00000000800 */
[----:B------:R-:W-:Y:S01]  /*63e0*/  MUFU.EX2 R44, R44 ;  /* 0x0000002c002c7308 */ /* 0x000fe20000000800 */
[----:B--2---:R-:W-:Y:S02]  /*63f0*/  F2FP.BF16.F32.PACK_AB R158, R43, R42 ;  /* 0x0000002a2b9e723e */ /* 0x004fe400000010ff */
[----:B-1----:R-:W-:-:S05]  /*6400*/  FMNMX.FTZ R5, R29, R30, !PT ;  /* 0x0000001e1d057209 */ /* 0x002fca0007810000 */
[----:B------:R-:W0:Y:S01]  /*6410*/  MUFU.EX2 R45, R45 ;  /* 0x0000002d002d7308 */ /* 0x000e220000000800 */
[C---:B------:R-:W-:Y:S01]  /*6420*/  FSETP.NEU.FTZ.AND P1, PT, R5.reuse, -INF , PT ;  /* 0xff8000000500780b */ /* 0x040fe20003f3d000 */
[----:B------:R-:W-:-:S06]  /*6430*/  FMUL.FTZ R29, R5, UR10 ;  /* 0x0000000a051d7c20 */ /* 0x000fcc0008410000 */
[----:B------:R1:W-:Y:S01]  /*6440*/  MUFU.EX2 R30, R21 ;  /* 0x00000015001e7308 */ /* 0x0003e20000000800 */
[----:B------:R-:W-:-:S05]  /*6450*/  FSEL R29, R29, RZ, P1 ;  /* 0x000000ff1d1d7208 */ /* 0x000fca0000800000 */
[--C-:B------:R-:W-:Y:S01]  /*6460*/  FFMA.FTZ R3, R3, UR10, -R29.reuse ;  /* 0x0000000a03037c23 */ /* 0x100fe2000801081d */
[--C-:B------:R-:W-:Y:S01]  /*6470*/  FFMA.FTZ R4, R4, UR10, -R29.reuse ;  /* 0x0000000a04047c23 */ /* 0x100fe2000801081d */
[--C-:B------:R-:W-:Y:S01]  /*6480*/  FFMA.FTZ R14, R14, UR10, -R29.reuse ;  /* 0x0000000a0e0e7c23 */ /* 0x100fe2000801081d */
[--C-:B------:R-:W-:Y:S01]  /*6490*/  FFMA.FTZ R20, R20, UR10, -R29.reuse ;  /* 0x0000000a14147c23 */ /* 0x100fe2000801081d */
[--C-:B------:R-:W-:Y:S01]  /*64a0*/  FFMA.FTZ R28, R28, UR10, -R29.reuse ;  /* 0x0000000a1c1c7c23 */ /* 0x100fe2000801081d */
[----:B------:R-:W-:Y:S01]  /*64b0*/  FFMA.FTZ R31, R31, UR10, -R29 ;  /* 0x0000000a1f1f7c23 */ /* 0x000fe2000801081d */
[----:B------:R-:W-:Y:S01]  /*64c0*/  MUFU.EX2 R3, R3 ;  /* 0x0000000300037308 */ /* 0x000fe20000000800 */
[----:B-1----:R-:W-:Y:S01]  /*64d0*/  FADD.FTZ R21, R36, R37 ;  /* 0x0000002524157221 */ /* 0x002fe20000010000 */
        /* <DEDUP_REMOVED lines=10> */
[----:B------:R-:W-:Y:S01]  /*6580*/  FFMA.FTZ R15, R15, UR10, -R29 ;  /* 0x0000000a0f0f7c23 */ /* 0x000fe2000801081d */
[----:B0-----:R-:W-:-:S03]  /*6590*/  F2FP.BF16.F32.PACK_AB R160, R45, R44 ;  /* 0x0000002c2da0723e */ /* 0x001fc600000010ff */
[----:B------:R-:W0:Y:S08]  /*65a0*/  MUFU.EX2 R14, R14 ;  /* 0x0000000e000e7308 */ /* 0x000e300000000800 */
[----:B------:R2:W3:Y:S01]  /*65b0*/  MUFU.EX2 R155, R20 ;  /* 0x00000014009b7308 */ /* 0x0004e20000000800 */
[----:B-1----:R-:W-:-:S07]  /*65c0*/  F2FP.BF16.F32.PACK_AB R153, R4, R3 ;  /* 0x000000030499723e */ /* 0x002fce00000010ff */
[----:B------:R-:W1:Y:S01]  /*65d0*/  MUFU.EX2 R28, R28 ;  /* 0x0000001c001c7308 */ /* 0x000e620000000800 */
[----:B--2---:R-:W-:Y:S01]  /*65e0*/  FADD.FTZ R20, R154, R21 ;  /* 0x000000159a147221 */ /* 0x004fe20000010000 */
[----:B------:R-:W-:Y:S01]  /*65f0*/  FADD.FTZ R21, R3, R4 ;  /* 0x0000000403157221 */ /* 0x000fe20000010000 */
[C---:B------:R-:W-:Y:S02]  /*6600*/  F2FP.BF16.F32.PACK_AB R154, R39.reuse, R154 ;  /* 0x0000009a279a723e */ /* 0x040fe400000010ff */
[----:B------:R-:W-:Y:S01]  /*6610*/  FADD.FTZ R49, R39, R20 ;  /* 0x0000001427317221 */ /* 0x000fe20000010000 */
[----:B0-----:R-:W-:Y:S02]  /*6620*/  FADD.FTZ R20, R14, R21 ;  /* 0x000000150e147221 */ /* 0x001fe40000010000 */
[----:B------:R-:W0:Y:S01]  /*6630*/  MUFU.EX2 R31, R31 ;  /* 0x0000001f001f7308 */ /* 0x000e220000000800 */
[----:B------:R-:W-:Y:S01]  /*6640*/  FADD.FTZ R24, R40, R49 ;  /* 0x0000003128187221 */ /* 0x000fe20000010000 */
[C---:B---3--:R-:W-:Y:S01]  /*6650*/  FADD.FTZ R21, R155.reuse, R20 ;  /* 0x000000149b157221 */ /* 0x048fe20000010000 */
[----:B------:R-:W-:-:S02]  /*6660*/  F2FP.BF16.F32.PACK_AB R155, R155, R14 ;  /* 0x0000000e9b9b723e */ /* 0x000fc400000010ff */
[----:B------:R-:W-:-:S03]  /*6670*/  FADD.FTZ R49, R41, R24 ;  /* 0x0000001829317221 */ /* 0x000fc60000010000 */
[----:B------:R-:W2:Y:S01]  /*6680*/  MUFU.EX2 R32, R32 ;  /* 0x0000002000207308 */ /* 0x000ea20000000800 */
[----:B-1----:R-:W-:Y:S01]  /*6690*/  FADD.FTZ R20, R28, R21 ;  /* 0x000000151c147221 */ /* 0x002fe20000010000 */
[----:B------:R-:W-:Y:S01]  /*66a0*/  FADD.FTZ R24, R42, R49 ;  /* 0x000000312a187221 */ /* 0x000fe20000010000 */
[----:B------:R1:W-:Y:S03]  /*66b0*/  STSM.16.M88.4 [R22+0x26800], R152 ;  /* 0x0268009816007844 */ /* 0x0003e60000000200 */
[----:B------:R-:W-:Y:S02]  /*66c0*/  FADD.FTZ R29, R43, R24 ;  /* 0x000000182b1d7221 */ /* 0x000fe40000010000 */
[----:B------:R-:W3:Y:S01]  /*66d0*/  MUFU.EX2 R33, R33 ;  /* 0x0000002100217308 */ /* 0x000ee20000000800 */
[C---:B0-----:R-:W-:Y:S01]  /*66e0*/  FADD.FTZ R21, R31.reuse, R20 ;  /* 0x000000141f157221 */ /* 0x041fe20000010000 */
[----:B------:R-:W-:Y:S01]  /*66f0*/  FADD.FTZ R36, R44, R29 ;  /* 0x0000001d2c247221 */ /* 0x000fe20000010000 */
[----:B------:R-:W-:-:S03]  /*6700*/  F2FP.BF16.F32.PACK_AB R157, R31, R28 ;  /* 0x0000001c1f9d723e */ /* 0x000fc600000010ff */
[----:B------:R-:W-:Y:S02]  /*6710*/  FADD.FTZ R29, R45, R36 ;  /* 0x000000242d1d7221 */ /* 0x000fe40000010000 */
[----:B------:R-:W0:Y:S01]  /*6720*/  MUFU.EX2 R34, R34 ;  /* 0x0000002200227308 */ /* 0x000e220000000800 */
[----:B--2---:R-:W-:-:S07]  /*6730*/  FADD.FTZ R24, R32, R21 ;  /* 0x0000001520187221 */ /* 0x004fce0000010000 */
[----:B------:R-:W2:Y:S01]  /*6740*/  MUFU.EX2 R35, R35 ;  /* 0x0000002300237308 */ /* 0x000ea20000000800 */
[C---:B---3--:R-:W-:Y:S01]  /*6750*/  FADD.FTZ R21, R33.reuse, R24 ;  /* 0x0000001821157221 */ /* 0x048fe20000010000 */
[----:B------:R-:W-:-:S05]  /*6760*/  F2FP.BF16.F32.PACK_AB R159, R33, R32 ;  /* 0x00000020219f723e */ /* 0x000fca00000010ff */
[----:B------:R1:W-:Y:S01]  /*6770*/  STSM.16.M88.4 [R23], R156 ;  /* 0x0000009c17007844 */ /* 0x0003e20000000200 */
[----:B------:R-:W3:Y:S01]  /*6780*/  MUFU.EX2 R46, R46 ;  /* 0x0000002e002e7308 */ /* 0x000ee20000000800 */
[----:B0-----:R-:W-:-:S07]  /*6790*/  FADD.FTZ R4, R34, R21 ;  /* 0x0000001522047221 */ /* 0x001fce0000010000 */
        /* <DEDUP_REMOVED lines=8> */
[C---:B--2---:R-:W-:Y:S01]  /*6820*/  F2FP.BF16.F32.PACK_AB R162, R27.reuse, R46 ;  /* 0x0000002e1ba2723e */ /* 0x044fe200000010ff */
[----:B------:R-:W-:-:S06]  /*6830*/  FADD.FTZ R27, R27, R4 ;  /* 0x000000041b1b7221 */ /* 0x000fcc0000010000 */
[----:B------:R-:W-:Y:S01]  /*6840*/  MUFU.EX2 R11, R11 ;  /* 0x0000000b000b7308 */ /* 0x000fe20000000800 */
[C---:B---3--:R-:W-:Y:S01]  /*6850*/  FADD.FTZ R14, R9.reuse, R14 ;  /* 0x0000000e090e7221 */ /* 0x048fe20000010000 */
[----:B------:R-:W-:-:S05]  /*6860*/  F2FP.BF16.F32.PACK_AB R163, R9, R12 ;  /* 0x0000000c09a3723e */ /* 0x000fca00000010ff */
[----:B------:R1:W-:Y:S01]  /*6870*/  STSM.16.M88.4 [R185], R160 ;  /* 0x000000a0b9007844 */ /* 0x0003e20000000200 */
[----:B------:R-:W2:Y:S01]  /*6880*/  MUFU.EX2 R10, R10 ;  /* 0x0000000a000a7308 */ /* 0x000ea20000000800 */
[----:B0-----:R-:W-:Y:S01]  /*6890*/  F2FP.BF16.F32.PACK_AB R164, R47, R26 ;  /* 0x0000001a2fa4723e */ /* 0x001fe200000010ff */
[----:B------:R-:W-:-:S04]  /*68a0*/  FADD.FTZ R26, R26, R27 ;  /* 0x0000001b1a1a7221 */ /* 0x000fc80000010000 */
[----:B------:R-:W-:Y:S02]  /*68b0*/  FADD.FTZ R26, R47, R26 ;  /* 0x0000001a2f1a7221 */ /* 0x000fe40000010000 */
[----:B------:R-:W0:Y:S08]  /*68c0*/  MUFU.EX2 R13, R13 ;  /* 0x0000000d000d7308 */ /* 0x000e300000000800 */
[----:B------:R-:W-:Y:S01]  /*68d0*/  MUFU.EX2 R25, R25 ;  /* 0x0000001900197308 */ /* 0x000fe20000000800 */
[----:B--2---:R-:W-:Y:S01]  /*68e0*/  F2FP.BF16.F32.PACK_AB R165, R10, R11 ;  /* 0x0000000b0aa5723e */ /* 0x004fe200000010ff */
[----:B------:R-:W-:-:S04]  /*68f0*/  FADD.FTZ R11, R11, R14 ;  /* 0x0000000e0b0b7221 */ /* 0x000fc80000010000 */
[----:B------:R-:W-:Y:S02]  /*6900*/  FADD.FTZ R10, R10, R11 ;  /* 0x0000000b0a0a7221 */ /* 0x000fe40000010000 */
[----:B------:R-:W2:Y:S01]  /*6910*/  MUFU.EX2 R20, R15 ;  /* 0x0000000f00147308 */ /* 0x000ea20000000800 */
[----:B0-----:R-:W-:Y:S01]  /*6920*/  F2FP.BF16.F32.PACK_AB R166, R30, R13 ;  /* 0x0000000d1ea6723e */ /* 0x001fe200000010ff */
        /* <DEDUP_REMOVED lines=8> */
.L_x_2261:
[----:B------:R0:W2:Y:S01]  /*69b0*/  SYNCS.PHASECHK.TRANS64.TRYWAIT P1, [R7+URZ+0x28c50], R8 ;  /* 0x028c5008070075a7 */ /* 0x0000a2000802017f */
[----:B------:R-:W-:Y:S05]  /*69c0*/  @!P0 BRA `(.L_x_2262) ;  /* 0x0000000000048947 */ /* 0x000fea0003800000 */
[----:B------:R-:W-:Y:S01]  /*69d0*/  BPT.TRAP 0x1 ;  /* 0x000000040000795c */ /* 0x000fe20000300000 */
.L_x_2262:
[----:B--2---:R-:W-:Y:S05]  /*69e0*/  @P1 BRA `(.L_x_2263) ;  /* 0x0000000000081947 */ /* 0x004fea0003800000 */
[----:B------:R-:W2:Y:S02]  /*69f0*/  SYNCS.PHASECHK.TRANS64.TRYWAIT P1, [R7+URZ+0x28c50], R8 ;  /* 0x028c5008070075a7 */ /* 0x000ea4000802017f */
[----:B--2---:R-:W-:Y:S05]  /*6a00*/  @!P1 BRA `(.L_x_2264) ;  /* 0x00000134004c9947 */ /* 0x004fea0003800000 */
.L_x_2263:
        /* <DEDUP_REMOVED lines=34> */
.L_x_2265:
[----:B------:R-:W-:Y:S01]  /*6c30*/  R2UR UR6, R7 ;  /* 0x00000000070672ca */ /* 0x000fe200000e0000 */
[----:B------:R-:W-:Y:S01]  /*6c40*/  UISETP.NE.AND UP1, UPT, UR52, URZ, UPT ;  /* 0x0000003f3400728c */ /* 0x000fe2000bf25270 */
[----:B------:R-:W-:Y:S01]  /*6c50*/  R2UR UR26, R168 ;  /* 0x00000000a81a72ca */ /* 0x000fe200000e0000 */
[----:B------:R-:W-:-:S06]  /*6c60*/  UISETP.NE.AND UP0, UPT, UR51, URZ, UPT ;  /* 0x0000003f3300728c */ /* 0x000fcc000bf05270 */
[----:B------:R-:W-:-:S03]  /*6c70*/  PLOP3.LUT P1, PT, PT, PT, UP0, 0x40, 0x0 ;  /* 0x000000000000781c */ /* 0x000fc60003f2e808 */
[----:B------:R-:W-:Y:S01]  /*6c80*/  @UP1 ULDC UR15, c[0x0][0x450] ;  /* 0x00011400000f1ab9 */ /* 0x000fe20000000800 */
[----:B------:R-:W-:Y:S02]  /*6c90*/  UIADD3 UR6, UR6, 0x28c60, URZ ;  /* 0x00028c6006067890 */ /* 0x000fe4000fffe03f */
[----:B------:R-:W-:Y:S02]  /*6ca0*/  UIADD3 UR26, UR26, -0x2, URZ ;  /* 0xfffffffe1a1a7890 */ /* 0x000fe4000fffe03f */
[----:B------:R-:W-:-:S03]  /*6cb0*/  UPRMT UR14, UR40, 0x654, UR6 ;  /* 0x00000654280e7896 */ /* 0x000fc60008000006 */
[----:B------:R-:W-:Y:S02]  /*6cc0*/  @UP1 ULDC UR6, c[0x0][0x44c] ;  /* 0x0001130000061ab9 */ /* 0x000fe40000000800 */
[----:B------:R-:W-:-:S04]  /*6cd0*/  UIMAD.WIDE.U32 UR6, UR45, UR6, URZ ;  /* 0x000000062d0672a5 */ /* 0x000fc8000f8e003f */
[----:B------:R-:W-:Y:S01]  /*6ce0*/  SYNCS.ARRIVE.TRANS64.RED.A1T0 RZ, [UR14], RZ ;  /* 0x000000ffffff79a7 */ /* 0x000fe2000810040e */
[----:B------:R-:W-:Y:S01]  /*6cf0*/  UMOV UR14, UR45 ;  /* 0x0000002d000e7c82 */ /* 0x000fe20008000000 */
[----:B------:R-:W-:-:S04]  /*6d00*/  @UP1 USHF.R.U32.HI UR14, URZ, UR15, UR7 ;  /* 0x0000000f3f0e1299 */ /* 0x000fc80008011607 */
[----:B------:R-:W-:-:S04]  /*6d10*/  UIADD3 UR6, UR14, UR48, -UR50 ;  /* 0x000000300e067290 */ /* 0x000fc8000fffe832 */
[----:B------:R-:W-:Y:S01]  /*6d20*/  UIADD3 UR11, UR6, UR11, URZ ;  /* 0x0000000b060b7290 */ /* 0x000fe2000fffe03f */
[----:B------:R-:W-:Y:S11]  /*6d30*/  @P1 BRA `(.L_x_2266) ;  /* 0x00000000004c1947 */ /* 0x000ff60003800000 */
[----:B------:R-:W-:Y:S01]  /*6d40*/  ISETP.LT.AND P1, PT, RZ, UR6, PT ;  /* 0x00000006ff007c0c */ /* 0x000fe2000bf21270 */
[----:B------:R-:W-:-:S12]  /*6d50*/  UIADD3 UR18, UR6, -0x1, URZ ;  /* 0xffffffff06127890 */ /* 0x000fd8000fffe03f */
[----:B------:R-:W-:Y:S05]  /*6d60*/  @P1 BRA `(.L_x_2267) ;  /* 0x0000000000201947 */ /* 0x000fea0003800000 */
[----:B------:R-:W-:Y:S01]  /*6d70*/  ULDC UR19, c[0x0][0x9e4] ;  /* 0x0002790000137ab9 */ /* 0x000fe20000000800 */
[----:B------:R-:W-:Y:S02]  /*6d80*/  UIADD3 UR18, -UR6, URZ, URZ ;  /* 0x0000003f06127290 */ /* 0x000fe4000fffe13f */
[----:B------:R-:W-:-:S11]  /*6d90*/  UISETP.NE.AND UP0, UPT, UR19, 0x1, UPT ;  /* 0x000000011300788c */ /* 0x000fd6000bf05270 */
[----:B------:R-:W-:Y:S02]  /*6da0*/  @UP0 ULDC.64 UR6, c[0x0][0x9e8] ;  /* 0x00027a0000060ab9 */ /* 0x000fe40000000a00 */
[----:B------:R-:W-:-:S04]  /*6db0*/  UIMAD.WIDE.U32 UR14, UR18, UR6, URZ ;  /* 0x00000006120e72a5 */ /* 0x000fc8000f8e003f */
[----:B------:R-:W-:-:S04]  /*6dc0*/  @UP0 USHF.R.U32.HI UR18, URZ, UR7, UR15 ;  /* 0x000000073f120299 */ /* 0x000fc8000801160f */
[----:B------:R-:W-:Y:S01]  /*6dd0*/  ULOP3.LUT UR18, URZ, UR18, URZ, 0x33, !UPT ;  /* 0x000000123f127292 */ /* 0x000fe2000f8e333f */
[----:B------:R-:W-:Y:S11]  /*6de0*/  BRA `(.L_x_2268) ;  /* 0x0000000000147947 */ /* 0x000ff60003800000 */
.L_x_2267:
[----:B------:R-:W-:Y:S02]  /*6df0*/  ULDC UR19, c[0x0][0x9e4] ;  /* 0x0002790000137ab9 */ /* 0x000fe40000000800 */
[----:B------:R-:W-:-:S11]  /*6e00*/  UISETP.NE.AND UP0, UPT, UR19, 0x1, UPT ;  /* 0x000000011300788c */ /* 0x000fd6000bf05270 */
[----:B------:R-:W-:Y:S02]  /*6e10*/  @UP0 ULDC.64 UR6, c[0x0][0x9e8] ;  /* 0x00027a0000060ab9 */ /* 0x000fe40000000a00 */
[----:B------:R-:W-:-:S04]  /*6e20*/  UIMAD.WIDE.U32 UR14, UR18, UR6, URZ ;  /* 0x00000006120e72a5 */ /* 0x000fc8000f8e003f */
[----:B------:R-:W-:-:S12]  /*6e30*/  @UP0 USHF.R.U32.HI UR18, URZ, UR7, UR15 ;  /* 0x000000073f120299 */ /* 0x000fd8000801160f */
.L_x_2268:
[----:B------:R-:W-:-:S04]  /*6e40*/  UIMAD UR18, UR18, UR19, UR19 ;  /* 0x00000013121272a4 */ /* 0x000fc8000f8e0213 */
[----:B------:R-:W-:-:S04]  /*6e50*/  UISETP.LT.AND UP0, UPT, UR11, UR18, UPT ;  /* 0x000000120b00728c */ /* 0x000fc8000bf01270 */
[----:B------:R-:W-:-:S12]  /*6e60*/  USEL UR11, UR11, UR18, UP0 ;  /* 0x000000120b0b7287 */ /* 0x000fd80008000000 */
.L_x_2266:
[----:B------:R-:W-:-:S04]  /*6e70*/  USHF.R.S32.HI UR6, URZ, 0x1f, UR11 ;  /* 0x0000001f3f067899 */ /* 0x000fc8000801140b */
[----:B------:R-:W-:-:S04]  /*6e80*/  ULEA.HI UR6, UR6, UR11, URZ, 0x6 ;  /* 0x0000000b06067291 */ /* 0x000fc8000f8f303f */
[----:B------:R-:W-:-:S04]  /*6e90*/  USHF.R.S32.HI UR6, URZ, 0x6, UR6 ;  /* 0x000000063f067899 */ /* 0x000fc80008011406 */
[----:B------:R-:W-:-:S04]  /*6ea0*/  UISETP.LT.AND UP0, UPT, UR47, UR6, UPT ;  /* 0x000000062f00728c */ /* 0x000fc8000bf01270 */
[----:B------:R-:W-:-:S04]  /*6eb0*/  USEL UR20, UR47, UR6, !UP0 ;  /* 0x000000062f147287 */ /* 0x000fc8000c000000 */
[----:B------:R-:W-:-:S06]  /*6ec0*/  UISETP.GE.AND UP0, UPT, UR26, UR20, UPT ;  /* 0x000000141a00728c */ /* 0x000fcc000bf06270 */
[----:B------:R-:W-:-:S13]  /*6ed0*/  PLOP3.LUT P1, PT, PT, PT, UP0, 0x80, 0x0 ;  /* 0x000000000000781c */ /* 0x000fda0003f2f008 */
        /* <DEDUP_REMOVED lines=8> */
[----:B------:R-:W-:-:S05]  /*6f60*/  ULDC UR24, c[0x0][0x9e0] ;  /* 0x0002780000187ab9 */ /* 0x000fca0000000800 */
.L_x_2288:
[----:B------:R-:W-:-:S04]  /*6f70*/  UIADD3 UR38, UR28, 0x1, URZ ;  /* 0x000000011c267890 */ /* 0x000fc8000fffe03f */
[----:B------:R-:W-:-:S04]  /*6f80*/  UISETP.NE.AND UP0, UPT, UR38, 0x2, UPT ;  /* 0x000000022600788c */ /* 0x000fc8000bf05270 */
[----:B------:R-:W-:Y:S02]  /*6f90*/  USEL UR6, URZ, 0x1, UP0 ;  /* 0x000000013f067887 */ /* 0x000fe40008000000 */
[----:B------:R-:W-:Y:S02]  /*6fa0*/  USEL UR38, UR38, URZ, UP0 ;  /* 0x0000003f26267287 */ /* 0x000fe40008000000 */
[----:B------:R-:W-:Y:S01]  /*6fb0*/  ULOP3.LUT UR37, UR37, UR6, URZ, 0x3c, !UPT ;  /* 0x0000000625257292 */ /* 0x000fe2000f8e3c3f */
[----:B-1----:R-:W-:Y:S11]  /*6fc0*/  @!P0 BRA `(.L_x_2270) ;  /* 0x0000000000048947 */ /* 0x002ff60003800000 */
[----:B------:R-:W-:Y:S01]  /*6fd0*/  BPT.TRAP 0x1 ;  /* 0x000000040000795c */ /* 0x000fe20000300000 */
.L_x_2270:
[----:B------:R-:W-:Y:S01]  /*6fe0*/  ULEA UR25, UR38, UR41, 0x3 ;  /* 0x0000002926197291 */ /* 0x000fe2000f8e183f */
[----:B0-2---:R-:W-:-:S05]  /*6ff0*/  IMAD.U32 R7, RZ, RZ, UR37 ;  /* 0x00000025ff077e24 */ /* 0x005fca000f8e00ff */
[----:B------:R-:W-:-:S04]  /*7000*/  SHF.L.U32 R7, R7, 0x1f, RZ ;  /* 0x0000001f07077819 */ /* 0x000fc800000006ff */
[----:B------:R0:W2:Y:S01]  /*7010*/  SYNCS.PHASECHK.TRANS64.TRYWAIT P1, [UR25+0x28c30], R7 ;  /* 0x028c3007ff0075a7 */ /* 0x0000a20008020159 */
[----:B------:R-:W-:Y:S05]  /*7020*/  @!P0 BRA `(.L_x_2271) ;  /* 0x0000000000048947 */ /* 0x000fea0003800000 */
[----:B------:R-:W-:Y:S01]  /*7030*/  BPT.TRAP 0x1 ;  /* 0x000000040000795c */ /* 0x000fe20000300000 */
.L_x_2271:
[----:B--2---:R-:W-:Y:S05]  /*7040*/  @P1 BRA `(.L_x_2272) ;  /* 0x0000000000081947 */ /* 0x004fea0003800000 */
[----:B------:R-:W2:Y:S02]  /*7050*/  SYNCS.PHASECHK.TRANS64.TRYWAIT P1, [UR25+0x28c30], R7 ;  /* 0x028c3007ff0075a7 */ /* 0x000ea40008020159 */
[----:B--2---:R-:W-:Y:S05]  /*7060*/  @!P1 BRA `(.L_x_2273) ;  /* 0x0000012c00c89947 */ /* 0x004fea0003800000 */
.L_x_2272:
[----:B------:R-:W-:Y:S01]  /*7070*/  R2UR UR18, R0 ;  /* 0x00000000001272ca */ /* 0x000fe200000e0000 */
[----:B-1----:R-:W-:Y:S01]  /*7080*/  WARPGROUP.ARRIVE ;  /* 0x00000000000079c5 */ /* 0x002fe20000000000 */
[----:B------:R-:W-:Y:S01]  /*7090*/  UMOV UR19, 0x40000040 ;  /* 0x4000004000137882 */ /* 0x000fe20000000000 */
[----:B------:R-:W-:Y:S01]  /*70a0*/  UMOV UR7, 0x40000040 ;  /* 0x4000004000077882 */ /* 0x000fe20000000000 */
[----:B------:R-:W-:Y:S01]  /*70b0*/  UMOV UR11, 0x40000040 ;  /* 0x40000040000b7882 */ /* 0x000fe20000000000 */
[----:B------:R-:W-:-:S08]  /*70c0*/  UMOV UR15, 0x40000040 ;  /* 0x40000040000f7882 */ /* 0x000fd00000000000 */
[----:B------:R-:W-:-:S04]  /*70d0*/  ULEA UR18, UR38, UR18, 0x9 ;  /* 0x0000001226127291 */ /* 0x000fc8000f8e483f */
[----:B------:R-:W-:Y:S02]  /*70e0*/  UIADD3 UR6, UR18, 0x2, URZ ;  /* 0x0000000212067890 */ /* 0x000fe4000fffe03f */
[----:B------:R-:W-:Y:S02]  /*70f0*/  UIADD3 UR10, UR18, 0x4, URZ ;  /* 0x00000004120a7890 */ /* 0x000fe4000fffe03f */
[----:B------:R-:W-:Y:S02]  /*7100*/  UIADD3 UR14, UR18, 0x6, URZ ;  /* 0x00000006120e7890 */ /* 0x000fe4000fffe03f */
        /* <DEDUP_REMOVED lines=13> */
.L_x_2274:
[----:B------:R-:W-:Y:S01]  /*71e0*/  UISETP.NE.AND UP1, UPT, UR52, URZ, UPT ;  /* 0x0000003f3400728c */ /* 0x000fe2000bf25270 */
[----:B------:R-:W-:Y:S02]  /*71f0*/  VIADD R227, R186, UR45 ;  /* 0x0000002dbae37c36 */ /* 0x000fe40008000000 */
[----:B------:R-:W-:Y:S01]  /*7200*/  FMUL.FTZ R13, R153, UR23 ;  /* 0x00000017990d7c20 */ /* 0x000fe20008410000 */
[----:B------:R-:W-:Y:S01]  /*7210*/  FMUL.FTZ R153, R163, UR23 ;  /* 0x00000017a3997c20 */ /* 0x000fe20008410000 */
[----:B------:R-:W-:Y:S01]  /*7220*/  FMUL.FTZ R163, R174, UR23 ;  /* 0x00000017aea37c20 */ /* 0x000fe20008410000 */
[----:B------:R-:W-:Y:S01]  /*7230*/  USHF.L.U32 UR7, UR26, 0x6, URZ ;  /* 0x000000061a077899 */ /* 0x000fe2000800063f */
[----:B------:R-:W-:Y:S01]  /*7240*/  PLOP3.LUT P1, PT, PT, PT, UP1, 0x80, 0x0 ;  /* 0x000000000000781c */ /* 0x000fe20003f2f018 */
[----:B------:R-:W-:Y:S01]  /*7250*/  FMUL.FTZ R174, R180, UR23 ;  /* 0x00000017b4ae7c20 */ /* 0x000fe20008410000 */
[----:B------:R-:W-:Y:S01]  /*7260*/  PLOP3.LUT P2, PT, PT, PT, UP1, 0x80, 0x0 ;  /* 0x000000000000781c */ /* 0x000fe20003f4f018 */
[----:B------:R-:W-:Y:S01]  /*7270*/  FMUL.FTZ R12, R152, UR23 ;  /* 0x00000017980c7c20 */ /* 0x000fe20008410000 */
[----:B------:R-:W-:Y:S01]  /*7280*/  FMUL.FTZ R5, R154, UR23 ;  /* 0x000000179a057c20 */ /* 0x000fe20008410000 */
[----:B------:R-:W-:Y:S01]  /*7290*/  @UP1 ULDC UR6, c[0x0][0x44c] ;  /* 0x0001130000061ab9 */ /* 0x000fe20000000800 */
[----:B------:R-:W-:Y:S01]  /*72a0*/  FMUL.FTZ R20, R156, UR23 ;  /* 0x000000179c147c20 */ /* 0x000fe20008410000 */
[----:B------:R-:W-:Y:S01]  /*72b0*/  UISETP.NE.AND UP0, UPT, UR51, URZ, UPT ;  /* 0x0000003f3300728c */ /* 0x000fe2000bf05270 */
[----:B--2---:R-:W-:Y:S01]  /*72c0*/  FMUL.FTZ R6, R155, UR23 ;  /* 0x000000179b067c20 */ /* 0x004fe20008410000 */
[----:B------:R-:W-:Y:S01]  /*72d0*/  FMUL.FTZ R21, R157, UR23 ;  /* 0x000000179d157c20 */ /* 0x000fe20008410000 */
[----:B------:R-:W-:Y:S01]  /*72e0*/  FMUL.FTZ R14, R158, UR23 ;  /* 0x000000179e0e7c20 */ /* 0x000fe20008410000 */
[----:B------:R-:W-:Y:S01]  /*72f0*/  FMUL.FTZ R154, R160, UR23 ;  /* 0x00000017a09a7c20 */ /* 0x000fe20008410000 */
[----:B------:R-:W-:Y:S01]  /*7300*/  FMUL.FTZ R152, R162, UR23 ;  /* 0x00000017a2987c20 */ /* 0x000fe20008410000 */
[----:B------:R-:W-:Y:S01]  /*7310*/  @P1 IMAD.HI.U32 R8, R227, UR6, RZ ;  /* 0x00000006e3081c27 */ /* 0x000fe2000f8e00ff */
[----:B------:R-:W-:-:S03]  /*7320*/  @UP1 ULDC UR6, c[0x0][0x450] ;  /* 0x0001140000061ab9 */ /* 0x000fc60000000800 */
[----:B------:R-:W-:Y:S01]  /*7330*/  FMUL.FTZ R156, R167, UR23 ;  /* 0x00000017a79c7c20 */ /* 0x000fe20008410000 */
[----:B------:R-:W-:Y:S01]  /*7340*/  FMUL.FTZ R15, R159, UR23 ;  /* 0x000000179f0f7c20 */ /* 0x000fe20008410000 */
[----:B------:R-:W-:Y:S01]  /*7350*/  FMUL.FTZ R155, R161, UR23 ;  /* 0x00000017a19b7c20 */ /* 0x000fe20008410000 */
[----:B------:R-:W-:Y:S01]  /*7360*/  @P2 SHF.R.U32.HI R227, RZ, UR6, R8 ;  /* 0x00000006ffe32c19 */ /* 0x000fe20008011608 */
[----:B------:R-:W-:Y:S01]  /*7370*/  UIADD3 UR6, UR25, 0x28c40, URZ ;  /* 0x00028c4019067890 */ /* 0x000fe2000fffe03f */
[----:B------:R-:W-:Y:S01]  /*7380*/  FMUL.FTZ R158, R164, UR23 ;  /* 0x00000017a49e7c20 */ /* 0x000fe20008410000 */
[----:B------:R-:W-:Y:S01]  /*7390*/  FMUL.FTZ R160, R165, UR23 ;  /* 0x00000017a5a07c20 */ /* 0x000fe20008410000 */
[----:B------:R-:W-:Y:S01]  /*73a0*/  FMUL.FTZ R157, R166, UR23 ;  /* 0x00000017a69d7c20 */ /* 0x000fe20008410000 */
[----:B------:R-:W1:Y:S01]  /*73b0*/  SHFL.IDX PT, R180, R227, RZ, 0x1c1f ;  /* 0x001c1fffe3b47589 */ /* 0x000e6200000e0000 */
[----:B------:R-:W-:Y:S01]  /*73c0*/  FMUL.FTZ R162, R168, UR23 ;  /* 0x00000017a8a27c20 */ /* 0x000fe20008410000 */
[----:B------:R-:W-:Y:S01]  /*73d0*/  FMUL.FTZ R167, R178, UR23 ;  /* 0x00000017b2a77c20 */ /* 0x000fe20008410000 */
[----:B------:R-:W-:Y:S01]  /*73e0*/  UPRMT UR6, UR40, 0x654, UR6 ;  /* 0x0000065428067896 */ /* 0x000fe20008000006 */
[----:B------:R-:W-:Y:S01]  /*73f0*/  FMUL.FTZ R164, R169, UR23 ;  /* 0x00000017a9a47c20 */ /* 0x000fe20008410000 */
[----:B------:R-:W-:Y:S01]  /*7400*/  FMUL.FTZ R159, R170, UR23 ;  /* 0x00000017aa9f7c20 */ /* 0x000fe20008410000 */
[----:B------:R-:W-:Y:S01]  /*7410*/  FMUL.FTZ R161, R171, UR23 ;  /* 0x00000017aba17c20 */ /* 0x000fe20008410000 */
[----:B------:R-:W-:Y:S01]  /*7420*/  FMUL.FTZ R166, R172, UR23 ;  /* 0x00000017aca67c20 */ /* 0x000fe20008410000 */
[----:B------:R-:W-:Y:S01]  /*7430*/  FMUL.FTZ R168, R173, UR23 ;  /* 0x00000017ada87c20 */ /* 0x000fe20008410000 */
[----:B------:R-:W-:Y:S01]  /*7440*/  FMUL.FTZ R165, R175, UR23 ;  /* 0x00000017afa57c20 */ /* 0x000fe20008410000 */
[----:B------:R-:W-:-:S02]  /*7450*/  IMAD.U32 R178, RZ, RZ, UR7 ;  /* 0x00000007ffb27e24 */ /* 0x000fc4000f8e00ff */
[----:B------:R-:W-:Y:S01]  /*7460*/  FMUL.FTZ R170, R176, UR23 ;  /* 0x00000017b0aa7c20 */ /* 0x000fe20008410000 */
[----:B------:R-:W-:Y:S01]  /*7470*/  FMUL.FTZ R172, R177, UR23 ;  /* 0x00000017b1ac7c20 */ /* 0x000fe20008410000 */
[----:B------:R-:W-:Y:S01]  /*7480*/  FMUL.FTZ R169, R179, UR23 ;  /* 0x00000017b3a97c20 */ /* 0x000fe20008410000 */
[----:B------:R-:W-:Y:S01]  /*7490*/  FMUL.FTZ R175, R181, UR23 ;  /* 0x00000017b5af7c20 */ /* 0x000fe20008410000 */
[----:B------:R-:W-:Y:S01]  /*74a0*/  FMUL.FTZ R171, R182, UR23 ;  /* 0x00000017b6ab7c20 */ /* 0x000fe20008410000 */
[----:B------:R-:W-:Y:S01]  /*74b0*/  FMUL.FTZ R173, R183, UR23 ;  /* 0x00000017b7ad7c20 */ /* 0x000fe20008410000 */
[----:B------:R-:W-:Y:S01]  /*74c0*/  IMAD.U32 R8, RZ, RZ, UR50 ;  /* 0x00000032ff087e24 */ /* 0x000fe2000f8e00ff */
[----:B------:R-:W-:Y:S01]  /*74d0*/  PLOP3.LUT P1, PT, PT, PT, UP0, 0x40, 0x0 ;  /* 0x000000000000781c */ /* 0x000fe20003f2e808 */
[----:B------:R-:W2:Y:S01]  /*74e0*/  MUFU.TANH R12, R12 ;  /* 0x0000000c000c7308 */ /* 0x000ea20000002400 */
[----:B------:R-:W-:Y:S01]  /*74f0*/  IADD3 R178, -R2, 0x1, -R178 ;  /* 0x0000000102b27810 */ /* 0x000fe20007ffe9b2 */
[----:B------:R-:W-:Y:S01]  /*7500*/  SYNCS.ARRIVE.TRANS64.RED.A1T0 RZ, [UR6], RZ ;  /* 0x000000ffffff79a7 */ /* 0x000fe20008100406 */
[----:B------:R-:W-:-:S02]  /*7510*/  ULOP3.LUT UR6, URZ, UR22, URZ, 0x33, !UPT ;  /* 0x000000163f067292 */ /* 0x000fc4000f8e333f */
[----:B------:R-:W-:-:S03]  /*7520*/  IADD3 R178, -R8, UR48, R178 ;  /* 0x0000003008b27c10 */ /* 0x000fc6000fffe1b2 */
[----:B------:R-:W3:Y:S02]  /*7530*/  MUFU.TANH R13, R13 ;  /* 0x0000000d000d7308 */ /* 0x000ee40000002400 */
[C---:B------:R-:W-:Y:S02]  /*7540*/  VIADD R179, R178.reuse, UR24 ;  /* 0x00000018b2b37c36 */ /* 0x040fe40008000000 */
[----:B------:R-:W-:Y:S02]  /*7550*/  VIADD R178, R178, UR6 ;  /* 0x00000006b2b27c36 */ /* 0x000fe40008000000 */
[----:B-1----:R-:W-:Y:S02]  /*7560*/  IMAD.IADD R177, R179, 0x1, R180 ;  /* 0x00000001b3b17824 */ /* 0x002fe400078e02b4 */
[----:B------:R-:W1:Y:S01]  /*7570*/  MUFU.TANH R5, R5 ;  /* 0x0000000500057308 */ /* 0x000e620000002400 */
[----:B------:R-:W-:-:S07]  /*7580*/  IMAD.IADD R176, R180, 0x1, R178 ;  /* 0x00000001b4b07824 */ /* 0x000fce00078e02b2 */
        /* <DEDUP_REMOVED lines=28> */
[----:B------:R-:W0:Y:S01]  /*7750*/  MUFU.TANH R173, R173 ;  /* 0x000000ad00ad7308 */ /* 0x000e220000002400 */
[----:B-1234-:R-:W-:Y:S05]  /*7760*/  @P1 BRA `(.L_x_2275) ;  /* 0x00000000005c1947 */ /* 0x01efea0003800000 */
[----:B------:R-:W-:Y:S01]  /*7770*/  IMAD.U32 R8, RZ, RZ, UR50 ;  /* 0x00000032ff087e24 */ /* 0x000fe2000f8e00ff */
[----:B------:R-:W-:Y:S04]  /*7780*/  BSSY B0, `(.L_x_2276) ;  /* 0x0000011000007945 */ /* 0x000fe80003800000 */
[----:B------:R-:W-:-:S04]  /*7790*/  IADD3 R180, -R8, UR48, R180 ;  /* 0x0000003008b47c10 */ /* 0x000fc8000fffe1b4 */
        /* <DEDUP_REMOVED lines=10> */
.L_x_2277:
[----:B------:R-:W-:-:S05]  /*7840*/  IMAD.U32 R181, RZ, RZ, UR21 ;  /* 0x00000015ffb57e24 */ /* 0x000fca000f8e00ff */
[----:B------:R-:W-:-:S13]  /*7850*/  ISETP.NE.AND P1, PT, R181, 0x1, PT ;  /* 0x00000001b500780c */ /* 0x000fda0003f25270 */
[----:B------:R-:W1:Y:S02]  /*7860*/  @P1 LDC.64 R8, c[0x0][0x9e8] ;  /* 0x00027a00ff081b82 */ /* 0x000e640000000a00 */
[----:B-1----:R-:W-:-:S05]  /*7870*/  @P1 IMAD.HI.U32 R8, R180, R8, RZ ;  /* 0x00000008b4081227 */ /* 0x002fca00078e00ff */
[----:B------:R-:W-:-:S07]  /*7880*/  @P1 SHF.R.U32.HI R180, RZ, R9, R8 ;  /* 0x00000009ffb41219 */ /* 0x000fce0000011608 */
.L_x_2278:
[----:B------:R-:W-:Y:S05]  /*7890*/  BSYNC B0 ;  /* 0x0000000000007941 */ /* 0x000fea0003800000 */
.L_x_2276:
[----:B------:R-:W-:-:S04]  /*78a0*/  IMAD R180, R180, R181, -UR7 ;  /* 0x80000007b4b47e24 */ /* 0x000fc8000f8e02b5 */
[----:B------:R-:W-:-:S05]  /*78b0*/  IMAD.IADD R180, R180, 0x1, -R2 ;  /* 0x00000001b4b47824 */ /* 0x000fca00078e0a02 */
[----:B------:R-:W-:Y:S02]  /*78c0*/  VIMNMX R176, R176, R180, !PT ;  /* 0x000000b4b0b07248 */ /* 0x000fe40007fe0100 */
[----:B------:R-:W-:-:S07]  /*78d0*/  VIADDMNMX R177, R180, R181, R177, PT ;  /* 0x000000b5b4b17246 */ /* 0x000fce00038001b1 */
.L_x_2275:
[----:B------:R-:W-:Y:S01]  /*78e0*/  UISETP.GT.AND UP0, UPT, UR26, -0x1, UPT ;  /* 0xffffffff1a00788c */ /* 0x000fe2000bf04270 */
[----:B------:R-:W1:Y:S01]  /*78f0*/  SHFL.IDX PT, R8, R227, 0x1, 0x1c1f ;  /* 0x003c1f00e3087f89 */ /* 0x000e6200000e0000 */
[----:B------:R-:W-:-:S04]  /*7900*/  UISETP.NE.AND UP1, UPT, UR51, URZ, UPT ;  /* 0x0000003f3300728c */ /* 0x000fc8000bf25270 */
[----:B------:R-:W-:-:S04]  /*7910*/  PLOP3.LUT P1, PT, PT, PT, UP0, 0x80, 0x0 ;  /* 0x000000000000781c */ /* 0x000fc80003f2f008 */
[C---:B------:R-:W-:Y:S02]  /*7920*/  ISETP.GT.AND P4, PT, R176.reuse, 0x1, P1 ;  /* 0x00000001b000780c */ /* 0x040fe40000f84270 */
[C---:B------:R-:W-:Y:S02]  /*7930*/  ISETP.GT.AND P5, PT, R176.reuse, RZ, P1 ;  /* 0x000000ffb000720c */ /* 0x040fe40000fa4270 */
[C---:B------:R-:W-:Y:S02]  /*7940*/  ISETP.LT.OR P4, PT, R177.reuse, 0x2, P4 ;  /* 0x00000002b100780c */ /* 0x040fe40002781670 */
[----:B------:R-:W-:Y:S02]  /*7950*/  ISETP.LT.OR P5, PT, R177, 0x1, P5 ;  /* 0x00000001b100780c */ /* 0x000fe40002fa1670 */
[----:B------:R-:W-:Y:S02]  /*7960*/  FSEL R13, R13, -INF , !P4 ;  /* 0xff8000000d0d7808 */ /* 0x000fe40006000000 */
[----:B------:R-:W-:-:S02]  /*7970*/  ISETP.GT.AND P4, PT, R176, 0x18, P1 ;  /* 0x00000018b000780c */ /* 0x000fc40000f84270 */
[----:B------:R-:W-:Y:S02]  /*7980*/  FSEL R12, R12, -INF , !P5 ;  /* 0xff8000000c0c7808 */ /* 0x000fe40006800000 */
[----:B------:R-:W-:Y:S01]  /*7990*/  ISETP.LT.OR P4, PT, R177, 0x19, P4 ;  /* 0x00000019b100780c */ /* 0x000fe20002781670 */
[--C-:B-1----:R-:W-:Y:S01]  /*79a0*/  IMAD.IADD R179, R179, 0x1, R8.reuse ;  /* 0x00000001b3b37824 */ /* 0x102fe200078e0208 */
[----:B------:R-:W-:Y:S01]  /*79b0*/  ISETP.GT.AND P6, PT, R176, 0x8, P1 ;  /* 0x00000008b000780c */ /* 0x000fe20000fc4270 */
[----:B------:R-:W-:Y:S01]  /*79c0*/  IMAD.IADD R178, R178, 0x1, R8 ;  /* 0x00000001b2b27824 */ /* 0x000fe200078e0208 */
[C---:B------:R-:W-:Y:S02]  /*79d0*/  ISETP.GT.AND P2, PT, R176.reuse, 0x9, P1 ;  /* 0x00000009b000780c */ /* 0x040fe40000f44270 */
[C---:B------:R-:W-:Y:S02]  /*79e0*/  ISETP.GT.AND P3, PT, R176.reuse, 0x10, P1 ;  /* 0x00000010b000780c */ /* 0x040fe40000f64270 */
[----:B------:R-:W-:-:S02]  /*79f0*/  ISETP.GT.AND P5, PT, R176, 0x11, P1 ;  /* 0x00000011b000780c */ /* 0x000fc40000fa4270 */
[----:B0-----:R-:W-:Y:S02]  /*7a00*/  FSEL R158, R158, -INF , !P4 ;  /* 0xff8000009e9e7808 */ /* 0x001fe40006000000 */
[----:B------:R-:W-:Y:S02]  /*7a10*/  ISETP.GT.AND P4, PT, R176, 0x29, P1 ;  /* 0x00000029b000780c */ /* 0x000fe40000f84270 */
[C---:B------:R-:W-:Y:S02]  /*7a20*/  ISETP.LT.OR P6, PT, R177.reuse, 0x9, P6 ;  /* 0x00000009b100780c */ /* 0x040fe400037c1670 */
[C---:B------:R-:W-:Y:S02]  /*7a30*/  ISETP.LT.OR P2, PT, R177.reuse, 0xa, P2 ;  /* 0x0000000ab100780c */ /* 0x040fe40001741670 */
[C---:B------:R-:W-:Y:S02]  /*7a40*/  ISETP.LT.OR P3, PT, R177.reuse, 0x11, P3 ;  /* 0x00000011b100780c */ /* 0x040fe40001f61670 */
[----:B------:R-:W-:-:S02]  /*7a50*/  ISETP.LT.OR P5, PT, R177, 0x12, P5 ;  /* 0x00000012b100780c */ /* 0x000fc40002fa1670 */
[----:B------:R-:W-:Y:S02]  /*7a60*/  ISETP.LT.OR P4, PT, R177, 0x2a, P4 ;  /* 0x0000002ab100780c */ /* 0x000fe40002781670 */
[----:B------:R-:W-:Y:S02]  /*7a70*/  FSEL R20, R20, -INF , !P6 ;  /* 0xff80000014147808 */ /* 0x000fe40007000000 */
[----:B------:R-:W-:Y:S02]  /*7a80*/  FSEL R21, R21, -INF , !P2 ;  /* 0xff80000015157808 */ /* 0x000fe40005000000 */
[----:B------:R-:W-:Y:S02]  /*7a90*/  FSEL R154, R154, -INF , !P3 ;  /* 0xff8000009a9a7808 */ /* 0x000fe40005800000 */
[----:B------:R-:W-:Y:S02]  /*7aa0*/  FSEL R155, R155, -INF , !P5 ;  /* 0xff8000009b9b7808 */ /* 0x000fe40006800000 */
[----:B------:R-:W-:-:S02]  /*7ab0*/  ISETP.GT.AND P6, PT, R176, 0x19, P1 ;  /* 0x00000019b000780c */ /* 0x000fc40000fc4270 */
[C---:B------:R-:W-:Y:S02]  /*7ac0*/  ISETP.GT.AND P2, PT, R176.reuse, 0x20, P1 ;  /* 0x00000020b000780c */ /* 0x040fe40000f44270 */
[C---:B------:R-:W-:Y:S02]  /*7ad0*/  ISETP.GT.AND P3, PT, R176.reuse, 0x21, P1 ;  /* 0x00000021b000780c */ /* 0x040fe40000f64270 */
[----:B------:R-:W-:Y:S02]  /*7ae0*/  ISETP.GT.AND P5, PT, R176, 0x28, P1 ;  /* 0x00000028b000780c */ /* 0x000fe40000fa4270 */
[----:B------:R-:W-:Y:S02]  /*7af0*/  FSEL R168, R168, -INF , !P4 ;  /* 0xff800000a8a87808 */ /* 0x000fe40006000000 */
[----:B------:R-:W-:Y:S02]  /*7b00*/  PLOP3.LUT P4, PT, PT, PT, UP1, 0x40, 0x0 ;  /* 0x000000000000781c */ /* 0x000fe40003f8e818 */
[----:B------:R-:W-:-:S02]  /*7b10*/  ISETP.LT.OR P6, PT, R177, 0x1a, P6 ;  /* 0x0000001ab100780c */ /* 0x000fc400037c1670 */
[C---:B------:R-:W-:Y:S02]  /*7b20*/  ISETP.LT.OR P2, PT, R177.reuse, 0x21, P2 ;  /* 0x00000021b100780c */ /* 0x040fe40001741670 */
[C---:B------:R-:W-:Y:S02]  /*7b30*/  ISETP.LT.OR P3, PT, R177.reuse, 0x22, P3 ;  /* 0x00000022b100780c */ /* 0x040fe40001f61670 */
[----:B------:R-:W-:Y:S02]  /*7b40*/  ISETP.LT.OR P5, PT, R177, 0x29, P5 ;  /* 0x00000029b100780c */ /* 0x000fe40002fa1670 */
[----:B------:R-:W-:Y:S02]  /*7b50*/  FSEL R160, R160, -INF , !P6 ;  /* 0xff800000a0a07808 */ /* 0x000fe40007000000 */
[----:B------:R-:W-:Y:S02]  /*7b60*/  FSEL R162, R162, -INF , !P2 ;  /* 0xff800000a2a27808 */ /* 0x000fe40005000000 */
[----:B------:R-:W-:-:S02]  /*7b70*/  FSEL R164, R164, -INF , !P3 ;  /* 0xff800000a4a47808 */ /* 0x000fc40005800000 */
[----:B------:R-:W-:Y:S02]  /*7b80*/  FSEL R166, R166, -INF , !P5 ;  /* 0xff800000a6a67808 */ /* 0x000fe40006800000 */
[C---:B------:R-:W-:Y:S02]  /*7b90*/  ISETP.GT.AND P6, PT, R176.reuse, 0x30, P1 ;  /* 0x00000030b000780c */ /* 0x040fe40000fc4270 */
[C---:B------:R-:W-:Y:S02]  /*7ba0*/  ISETP.GT.AND P2, PT, R176.reuse, 0x31, P1 ;  /* 0x00000031b000780c */ /* 0x040fe40000f44270 */
[C---:B------:R-:W-:Y:S02]  /*7bb0*/  ISETP.GT.AND P3, PT, R176.reuse, 0x38, P1 ;  /* 0x00000038b000780c */ /* 0x040fe40000f64270 */
[----:B------:R-:W-:Y:S02]  /*7bc0*/  ISETP.GT.AND P5, PT, R176, 0x39, P1 ;  /* 0x00000039b000780c */ /* 0x000fe40000fa4270 */
[----:B------:R-:W-:-:S02]  /*7bd0*/  ISETP.LT.OR P6, PT, R177, 0x31, P6 ;  /* 0x00000031b100780c */ /* 0x000fc400037c1670 */
[C---:B------:R-:W-:Y:S02]  /*7be0*/  ISETP.LT.OR P2, PT, R177.reuse, 0x32, P2 ;  /* 0x00000032b100780c */ /* 0x040fe40001741670 */
[C---:B------:R-:W-:Y:S02]  /*7bf0*/  ISETP.LT.OR P3, PT, R177.reuse, 0x39, P3 ;  /* 0x00000039b100780c */ /* 0x040fe40001f61670 */
[----:B------:R-:W-:Y:S02]  /*7c00*/  ISETP.LT.OR P5, PT, R177, 0x3a, P5 ;  /* 0x0000003ab100780c */ /* 0x000fe40002fa1670 */
[----:B------:R-:W-:Y:S02]  /*7c10*/  FSEL R170, R170, -INF , !P6 ;  /* 0xff800000aaaa7808 */ /* 0x000fe40007000000 */
[----:B------:R-:W-:Y:S02]  /*7c20*/  FSEL R172, R172, -INF , !P2 ;  /* 0xff800000acac7808 */ /* 0x000fe40005000000 */
[----:B------:R-:W-:-:S02]  /*7c30*/  FSEL R174, R174, -INF , !P3 ;  /* 0xff800000aeae7808 */ /* 0x000fc40005800000 */
[----:B------:R-:W-:Y:S01]  /*7c40*/  FSEL R175, R175, -INF , !P5 ;  /* 0xff800000afaf7808 */ /* 0x000fe20006800000 */
[----:B------:R-:W-:Y:S06]  /*7c50*/  @P4 BRA `(.L_x_2279) ;  /* 0x00000000005c4947 */ /* 0x000fec0003800000 */
        /* <DEDUP_REMOVED lines=13> */
.L_x_2281:
[----:B------:R-:W-:-:S05]  /*7d30*/  IMAD.U32 R177, RZ, RZ, UR21 ;  /* 0x00000015ffb17e24 */ /* 0x000fca000f8e00ff */
[----:B------:R-:W-:-:S13]  /*7d40*/  ISETP.NE.AND P2, PT, R177, 0x1, PT ;  /* 0x00000001b100780c */ /* 0x000fda0003f45270 */
[----:B------:R-:W0:Y:S02]  /*7d50*/  @P2 LDC.64 R8, c[0x0][0x9e8] ;  /* 0x00027a00ff082b82 */ /* 0x000e240000000a00 */
[----:B0-----:R-:W-:-:S05]  /*7d60*/  @P2 IMAD.HI.U32 R8, R176, R8, RZ ;  /* 0x00000008b0082227 */ /* 0x001fca00078e00ff */
[----:B------:R-:W-:-:S07]  /*7d70*/  @P2 SHF.R.U32.HI R176, RZ, R9, R8 ;  /* 0x00000009ffb02219 */ /* 0x000fce0000011608 */
.L_x_2282:
[----:B------:R-:W-:Y:S05]  /*7d80*/  BSYNC B0 ;  /* 0x0000000000007941 */ /* 0x000fea0003800000 */
.L_x_2280:
[----:B------:R-:W-:-:S04]  /*7d90*/  IMAD R176, R176, R177, -UR7 ;  /* 0x80000007b0b07e24 */ /* 0x000fc8000f8e02b1 */
[----:B------:R-:W-:-:S05]  /*7da0*/  IMAD.IADD R176, R176, 0x1, -R2 ;  /* 0x00000001b0b07824 */ /* 0x000fca00078e0a02 */
[----:B------:R-:W-:Y:S02]  /*7db0*/  VIMNMX R178, R178, R176, !PT ;  /* 0x000000b0b2b27248 */ /* 0x000fe40007fe0100 */
[----:B------:R-:W-:-:S07]  /*7dc0*/  VIADDMNMX R179, R176, R177, R179, PT ;  /* 0x000000b1b0b37246 */ /* 0x000fce00038001b3 */
.L_x_2279:
[----:B------:R-:W-:Y:S01]  /*7dd0*/  LOP3.LUT R16, R16, 0xffffbfff, RZ, 0xc0, !PT ;  /* 0xffffbfff10107812 */ /* 0x000fe200078ec0ff */
[----:B------:R-:W-:Y:S01]  /*7de0*/  UMOV UR10, UR27 ;  /* 0x0000001b000a7c82 */ /* 0x000fe20008000000 */
[----:B------:R-:W-:Y:S02]  /*7df0*/  ISETP.GT.AND P5, PT, R178, 0x1, P1 ;  /* 0x00000001b200780c */ /* 0x000fe40000fa4270 */
[----:B------:R-:W-:Y:S02]  /*7e00*/  @P0 LOP3.LUT R16, R16, 0x4000, RZ, 0xfc, !PT ;  /* 0x0000400010100812 */ /* 0x000fe400078efcff */
[----:B------:R-:W-:Y:S02]  /*7e10*/  ISETP.GT.AND P0, PT, R178, 0x19, P1 ;  /* 0x00000019b200780c */ /* 0x000fe40000f04270 */
[----:B------:R-:W-:Y:S02]  /*7e20*/  LOP3.LUT R16, R16, 0xfffbffff, RZ, 0xc0, !PT ;  /* 0xfffbffff10107812 */ /* 0x000fe400078ec0ff */
[----:B------:R-:W-:-:S02]  /*7e30*/  ISETP.LT.OR P5, PT, R179, 0x2, P5 ;  /* 0x00000002b300780c */ /* 0x000fc40002fa1670 */
[----:B------:R-:W-:Y:S02]  /*7e40*/  ISETP.GT.AND P6, PT, R178, 0x8, P1 ;  /* 0x00000008b200780c */ /* 0x000fe40000fc4270 */
[----:B------:R-:W-:Y:S02]  /*7e50*/  FSEL R8, R6, -INF , !P5 ;  /* 0xff80000006087808 */ /* 0x000fe40006800000 */
[----:B------:R-:W-:Y:S02]  /*7e60*/  FMNMX.FTZ R6, R12, R10, !PT ;  /* 0x0000000a0c067209 */ /* 0x000fe40007810000 */
[----:B------:R-:W-:Y:S02]  /*7e70*/  ISETP.GT.AND P2, PT, R178, 0x9, P1 ;  /* 0x00000009b200780c */ /* 0x000fe40000f44270 */
[----:B------:R-:W-:Y:S02]  /*7e80*/  @P0 LOP3.LUT R16, R16, 0x40000, RZ, 0xfc, !PT ;  /* 0x0004000010100812 */ /* 0x000fe400078efcff */
[----:B------:R-:W-:-:S02]  /*7e90*/  ISETP.GT.AND P0, PT, R178, 0x31, P1 ;  /* 0x00000031b200780c */ /* 0x000fc40000f04270 */
[----:B------:R-:W-:Y:S02]  /*7ea0*/  LOP3.LUT R16, R16, 0xfffffffd, RZ, 0xc0, !PT ;  /* 0xfffffffd10107812 */ /* 0x000fe400078ec0ff */
[----:B------:R-:W-:Y:S02]  /*7eb0*/  FMNMX.FTZ R6, R13, R6, !PT ;  /* 0x000000060d067209 */ /* 0x000fe40007810000 */
[----:B------:R-:W-:Y:S02]  /*7ec0*/  ISETP.GT.AND P3, PT, R178, 0x10, P1 ;  /* 0x00000010b200780c */ /* 0x000fe40000f64270 */
[----:B------:R-:W-:Y:S02]  /*7ed0*/  FMNMX.FTZ R6, R20, R6, !PT ;  /* 0x0000000614067209 */ /* 0x000fe40007810000 */
[----:B------:R-:W-:Y:S02]  /*7ee0*/  ISETP.GT.AND P4, PT, R178, 0x11, P1 ;  /* 0x00000011b200780c */ /* 0x000fe40000f84270 */
[----:B------:R-:W-:-:S02]  /*7ef0*/  FMNMX.FTZ R6, R21, R6, !PT ;  /* 0x0000000615067209 */ /* 0x000fc40007810000 */
[----:B------:R-:W-:Y:S02]  /*7f00*/  @P0 LOP3.LUT R16, R16, 0x2, RZ, 0xfc, !PT ;  /* 0x0000000210100812 */ /* 0x000fe400078efcff */
[----:B------:R-:W-:Y:S02]  /*7f10*/  ISETP.GT.AND P0, PT, R178, 0x38, P1 ;  /* 0x00000038b200780c */ /* 0x000fe40000f04270 */
[----:B------:R-:W-:Y:S02]  /*7f20*/  LOP3.LUT R16, R16, 0xfffffff7, RZ, 0xc0, !PT ;  /* 0xfffffff710107812 */ /* 0x000fe400078ec0ff */
[----:B------:R-:W-:Y:S02]  /*7f30*/  FMNMX.FTZ R6, R154, R6, !PT ;  /* 0x000000069a067209 */ /* 0x000fe40007810000 */
[----:B------:R-:W-:Y:S02]  /*7f40*/  ISETP.GT.AND P5, PT, R178, 0x18, P1 ;  /* 0x00000018b200780c */ /* 0x000fe40000fa4270 */
[----:B------:R-:W-:-:S02]  /*7f50*/  FMNMX.FTZ R6, R155, R6, !PT ;  /* 0x000000069b067209 */ /* 0x000fc40007810000 */
[C---:B------:R-:W-:Y:S02]  /*7f60*/  ISETP.LT.OR P6, PT, R179.reuse, 0x9, P6 ;  /* 0x00000009b300780c */ /* 0x040fe400037c1670 */
[C---:B------:R-:W-:Y:S02]  /*7f70*/  ISETP.LT.OR P2, PT, R179.reuse, 0xa, P2 ;  /* 0x0000000ab300780c */ /* 0x040fe40001741670 */
[----:B------:R-:W-:Y:S02]  /*7f80*/  @P0 LOP3.LUT R16, R16, 0x8, RZ, 0xfc, !PT ;  /* 0x0000000810100812 */ /* 0x000fe400078efcff */
[----:B------:R-:W-:Y:S02]  /*7f90*/  ISETP.GT.AND P0, PT, R178, RZ, P1 ;  /* 0x000000ffb200720c */ /* 0x000fe40000f04270 */
[C---:B------:R-:W-:Y:S02]  /*7fa0*/  ISETP.LT.OR P3, PT, R179.reuse, 0x11, P3 ;  /* 0x00000011b300780c */ /* 0x040fe40001f61670 */
[----:B------:R-:W-:-:S02]  /*7fb0*/  ISETP.LT.OR P4, PT, R179, 0x12, P4 ;  /* 0x00000012b300780c */ /* 0x000fc40002781670 */
[----:B------:R-:W-:Y:S02]  /*7fc0*/  ISETP.LT.OR P5, PT, R179, 0x19, P5 ;  /* 0x00000019b300780c */ /* 0x000fe40002fa1670 */
[----:B------:R-:W-:Y:S02]  /*7fd0*/  FMNMX.FTZ R6, R158, R6, !PT ;  /* 0x000000069e067209 */ /* 0x000fe40007810000 */
[----:B------:R-:W-:Y:S02]  /*7fe0*/  LOP3.LUT R16, R16, 0xffffff7f, RZ, 0xc0, !PT ;  /* 0xffffff7f10107812 */ /* 0x000fe400078ec0ff */
[----:B------:R-:W-:Y:S02]  /*7ff0*/  FSEL R14, R14, -INF , !P6 ;  /* 0xff8000000e0e7808 */ /* 0x000fe40007000000 */
[----:B------:R-:W-:Y:S02]  /*8000*/  FSEL R15, R15, -INF , !P2 ;  /* 0xff8000000f0f7808 */ /* 0x000fe40005000000 */
[----:B------:R-:W-:-:S02]  /*8010*/  FSEL R152, R152, -INF , !P3 ;  /* 0xff80000098987808 */ /* 0x000fc40005800000 */
[----:B------:R-:W-:Y:S02]  /*8020*/  FSEL R153, R153, -INF , !P4 ;  /* 0xff80000099997808 */ /* 0x000fe40006000000 */
[----:B------:R-:W-:Y:S02]  /*8030*/  FSEL R157, R157, -INF , !P5 ;  /* 0xff8000009d9d7808 */ /* 0x000fe40006800000 */
[C---:B------:R-:W-:Y:S02]  /*8040*/  ISETP.GT.AND P2, PT, R178.reuse, 0x20, P1 ;  /* 0x00000020b200780c */ /* 0x040fe40000f44270 */
[C---:B------:R-:W-:Y:S02]  /*8050*/  ISETP.GT.AND P3, PT, R178.reuse, 0x21, P1 ;  /* 0x00000021b200780c */ /* 0x040fe40000f64270 */
[C---:B------:R-:W-:Y:S02]  /*8060*/  ISETP.GT.AND P4, PT, R178.reuse, 0x28, P1 ;  /* 0x00000028b200780c */ /* 0x040fe40000f84270 */
[----:B------:R-:W-:-:S02]  /*8070*/  ISETP.GT.AND P5, PT, R178, 0x29, P1 ;  /* 0x00000029b200780c */ /* 0x000fc40000fa4270 */
[C---:B------:R-:W-:Y:S02]  /*8080*/  ISETP.GT.AND P6, PT, R178.reuse, 0x30, P1 ;  /* 0x00000030b200780c */ /* 0x040fe40000fc4270 */
[----:B------:R-:W-:Y:S02]  /*8090*/  ISETP.GT.AND P1, PT, R178, 0x39, P1 ;  /* 0x00000039b200780c */ /* 0x000fe40000f24270 */
[----:B------:R-:W-:Y:S02]  /*80a0*/  FMNMX.FTZ R6, R160, R6, !PT ;  /* 0x00000006a0067209 */ /* 0x000fe40007810000 */
[----:B------:R-:W-:Y:S02]  /*80b0*/  @P0 LOP3.LUT R16, R16, 0x80, RZ, 0xfc, !PT ;  /* 0x0000008010100812 */ /* 0x000fe400078efcff */
[----:B------:R-:W-:Y:S02]  /*80c0*/  FMNMX.FTZ R6, R162, R6, !PT ;  /* 0x00000006a2067209 */ /* 0x000fe40007810000 */
[----:B------:R-:W-:-:S02]  /*80d0*/  LOP3.LUT P0, RZ, R16, 0x40000, RZ, 0xc0, !PT ;  /* 0x0004000010ff7812 */ /* 0x000fc4000780c0ff */
[----:B------:R-:W-:Y:S02]  /*80e0*/  FMNMX.FTZ R6, R164, R6, !PT ;  /* 0x00000006a4067209 */ /* 0x000fe40007810000 */
[----:B------:R-:W-:Y:S02]  /*80f0*/  LOP3.LUT R16, R16, 0xffffffdf, RZ, 0xc0, !PT ;  /* 0xffffffdf10107812 */ /* 0x000fe400078ec0ff */
[----:B------:R-:W-:Y:S02]  /*8100*/  ISETP.LT.OR P0, PT, R179, 0x1a, P0 ;  /* 0x0000001ab300780c */ /* 0x000fe40000701670 */
[----:B------:R-:W-:Y:S02]  /*8110*/  FMNMX.FTZ R6, R166, R6, !PT ;  /* 0x00000006a6067209 */ /* 0x000fe40007810000 */
[----:B------:R-:W-:Y:S02]  /*8120*/  @P1 LOP3.LUT R16, R16, 0x20, RZ, 0xfc, !PT ;  /* 0x0000002010101812 */ /* 0x000fe400078efcff */
[----:B------:R-:W-:-:S02]  /*8130*/  FMNMX.FTZ R6, R168, R6, !PT ;  /* 0x00000006a8067209 */ /* 0x000fc40007810000 */
[C---:B------:R-:W-:Y:S02]  /*8140*/  LOP3.LUT P1, RZ, R16.reuse, 0x2, RZ, 0xc0, !PT ;  /* 0x0000000210ff7812 */ /* 0x040fe4000782c0ff */
[----:B------:R-:W-:Y:S02]  /*8150*/  LOP3.LUT R16, R16, 0xfffffeff, RZ, 0xc0, !PT ;  /* 0xfffffeff10107812 */ /* 0x000fe400078ec0ff */
[----:B------:R-:W-:Y:S02]  /*8160*/  FMNMX.FTZ R6, R170, R6, !PT ;  /* 0x00000006aa067209 */ /* 0x000fe40007810000 */
[----:B------:R-:W-:Y:S02]  /*8170*/  @P0 LOP3.LUT R16, R16, 0x100, RZ, 0xfc, !PT ;  /* 0x0000010010100812 */ /* 0x000fe400078efcff */
[----:B------:R-:W-:Y:S02]  /*8180*/  ISETP.LT.OR P0, PT, R179, 0x21, P2 ;  /* 0x00000021b300780c */ /* 0x000fe40001701670 */
[----:B------:R-:W-:-:S02]  /*8190*/  FMNMX.FTZ R6, R172, R6, !PT ;  /* 0x00000006ac067209 */ /* 0x000fc40007810000 */
[----:B------:R-:W-:Y:S02]  /*81a0*/  LOP3.LUT P2, RZ, R16, 0x8, RZ, 0xc0, !PT ;  /* 0x0000000810ff7812 */ /* 0x000fe4000784c0ff */
[----:B------:R-:W-:Y:S02]  /*81b0*/  FMNMX.FTZ R6, R174, R6, !PT ;  /* 0x00000006ae067209 */ /* 0x000fe40007810000 */
[----:B------:R-:W-:Y:S02]  /*81c0*/  LOP3.LUT R16, R16, 0xffffffbf, RZ, 0xc0, !PT ;  /* 0xffffffbf10107812 */ /* 0x000fe400078ec0ff */
[----:B------:R-:W-:Y:S02]  /*81d0*/  FMNMX.FTZ R6, R175, R6, !PT ;  /* 0x00000006af067209 */ /* 0x000fe40007810000 */
[C---:B------:R-:W-:Y:S02]  /*81e0*/  ISETP.LT.OR P6, PT, R179.reuse, 0x31, P6 ;  /* 0x00000031b300780c */ /* 0x040fe400037c1670 */
[----:B------:R-:W-:Y:S01]  /*81f0*/  @P0 LOP3.LUT R16, R16, 0x40, RZ, 0xfc, !PT ;  /* 0x0000004010100812 */ /* 0x000fe200078efcff */
[----:B------:R-:W0:Y:S01]  /*8200*/  SHFL.BFLY PT, R9, R6, 0x2, 0x1f ;  /* 0x0c401f0006097f89 */ /* 0x000e2200000e0000 */
[----:B------:R-:W-:-:S02]  /*8210*/  ISETP.LT.OR P0, PT, R179, 0x22, P3 ;  /* 0x00000022b300780c */ /* 0x000fc40001f01670 */
[C---:B------:R-:W-:Y:S02]  /*8220*/  LOP3.LUT P3, RZ, R16.reuse, 0x80, RZ, 0xc0, !PT ;  /* 0x0000008010ff7812 */ /* 0x040fe4000786c0ff */
[----:B------:R-:W-:Y:S02]  /*8230*/  LOP3.LUT R16, R16, 0xffffffef, RZ, 0xc0, !PT ;  /* 0xffffffef10107812 */ /* 0x000fe400078ec0ff */
[C---:B------:R-:W-:Y:S02]  /*8240*/  ISETP.LT.OR P3, PT, R179.reuse, 0x1, P3 ;  /* 0x00000001b300780c */ /* 0x040fe40001f61670 */
[----:B------:R-:W-:Y:S02]  /*8250*/  ISETP.LT.OR P1, PT, R179, 0x32, P1 ;  /* 0x00000032b300780c */ /* 0x000fe40000f21670 */
[----:B------:R-:W-:Y:S02]  /*8260*/  FSEL R176, R5, -INF , !P3 ;  /* 0xff80000005b07808 */ /* 0x000fe40005800000 */
[----:B------:R-:W-:-:S02]  /*8270*/  ISETP.LT.OR P2, PT, R179, 0x39, P2 ;  /* 0x00000039b300780c */ /* 0x000fc40001741670 */
[----:B------:R-:W-:Y:S02]  /*8280*/  @P0 LOP3.LUT R16, R16, 0x10, RZ, 0xfc, !PT ;  /* 0x0000001010100812 */ /* 0x000fe400078efcff */
[----:B------:R-:W-:Y:S02]  /*8290*/  ISETP.LT.OR P0, PT, R179, 0x29, P4 ;  /* 0x00000029b300780c */ /* 0x000fe40002701670 */
[C---:B------:R-:W-:Y:S02]  /*82a0*/  LOP3.LUT P4, RZ, R16.reuse, 0x20, RZ, 0xc0, !PT ;  /* 0x0000002010ff7812 */ /* 0x040fe4000788c0ff */
[----:B------:R-:W-:Y:S02]  /*82b0*/  LOP3.LUT R16, R16, 0xfffffffb, RZ, 0xc0, !PT ;  /* 0xfffffffb10107812 */ /* 0x000fe400078ec0ff */
[----:B------:R-:W-:Y:S02]  /*82c0*/  FMNMX.FTZ R5, R176, R11, !PT ;  /* 0x0000000bb0057209 */ /* 0x000fe40007810000 */
[----:B0-----:R-:W-:-:S02]  /*82d0*/  FMNMX.FTZ R6, R6, R9, !PT ;  /* 0x0000000906067209 */ /* 0x001fc40007810000 */
[----:B------:R-:W-:Y:S02]  /*82e0*/  FMNMX.FTZ R5, R8, R5, !PT ;  /* 0x0000000508057209 */ /* 0x000fe40007810000 */
[C---:B------:R-:W-:Y:S01]  /*82f0*/  ISETP.LT.OR P4, PT, R179.reuse, 0x3a, P4 ;  /* 0x0000003ab300780c */ /* 0x040fe20002781670 */
[----:B------:R-:W0:Y:S01]  /*8300*/  SHFL.BFLY PT, R9, R6, 0x1, 0x1f ;  /* 0x0c201f0006097f89 */ /* 0x000e2200000e0000 */
[----:B------:R-:W-:Y:S02]  /*8310*/  @P0 LOP3.LUT R16, R16, 0x4, RZ, 0xfc, !PT ;  /* 0x0000000410100812 */ /* 0x000fe400078efcff */
[----:B------:R-:W-:Y:S02]  /*8320*/  ISETP.LT.OR P0, PT, R179, 0x2a, P5 ;  /* 0x0000002ab300780c */ /* 0x000fe40002f01670 */
[----:B------:R-:W-:Y:S02]  /*8330*/  LOP3.LUT R16, R16, 0xffff7fff, RZ, 0xc0, !PT ;  /* 0xffff7fff10107812 */ /* 0x000fe400078ec0ff */
[----:B------:R-:W-:-:S02]  /*8340*/  FMNMX.FTZ R5, R14, R5, !PT ;  /* 0x000000050e057209 */ /* 0x000fc40007810000 */
[----:B------:R-:W-:Y:S02]  /*8350*/  FSEL R171, R171, -INF , !P2 ;  /* 0xff800000abab7808 */ /* 0x000fe40005000000 */
[----:B------:R-:W-:Y:S02]  /*8360*/  FMNMX.FTZ R5, R15, R5, !PT ;  /* 0x000000050f057209 */ /* 0x000fe40007810000 */
[----:B------:R-:W-:Y:S02]  /*8370*/  FSEL R173, R173, -INF , !P4 ;  /* 0xff800000adad7808 */ /* 0x000fe40006000000 */
[----:B------:R-:W-:Y:S02]  /*8380*/  FMNMX.FTZ R5, R152, R5, !PT ;  /* 0x0000000598057209 */ /* 0x000fe40007810000 */
[----:B------:R-:W-:Y:S02]  /*8390*/  @P0 LOP3.LUT R16, R16, 0x8000, RZ, 0xfc, !PT ;  /* 0x0000800010100812 */ /* 0x000fe400078efcff */
[----:B------:R-:W-:-:S02]  /*83a0*/  FMNMX.FTZ R5, R153, R5, !PT ;  /* 0x0000000599057209 */ /* 0x000fc40007810000 */
[----:B------:R-:W-:Y:S02]  /*83b0*/  LOP3.LUT R16, R16, 0xfffeffff, RZ, 0xc0, !PT ;  /* 0xfffeffff10107812 */ /* 0x000fe400078ec0ff */
[----:B------:R-:W-:Y:S02]  /*83c0*/  FMNMX.FTZ R5, R157, R5, !PT ;  /* 0x000000059d057209 */ /* 0x000fe40007810000 */
[----:B------:R-:W-:Y:S02]  /*83d0*/  @P6 LOP3.LUT R16, R16, 0x10000, RZ, 0xfc, !PT ;  /* 0x0001000010106812 */ /* 0x000fe400078efcff */
[----:B0-----:R-:W-:Y:S02]  /*83e0*/  FMNMX.FTZ R6, R6, R9, !PT ;  /* 0x0000000906067209 */ /* 0x001fe40007810000 */
[----:B------:R-:W-:Y:S02]  /*83f0*/  LOP3.LUT R16, R16, 0xfffdffff, RZ, 0xc0, !PT ;  /* 0xfffdffff10107812 */ /* 0x000fe400078ec0ff */
[----:B------:R-:W-:-:S02]  /*8400*/  FSETP.NEU.FTZ.AND P5, PT, R6, -INF , PT ;  /* 0xff8000000600780b */ /* 0x000fc40003fbd000 */
[----:B------:R-:W-:Y:S02]  /*8410*/  @P1 LOP3.LUT R16, R16, 0x20000, RZ, 0xfc, !PT ;  /* 0x0002000010101812 */ /* 0x000fe400078efcff */
[----:B------:R-:W-:Y:S02]  /*8420*/  FSEL R9, R6, RZ, P5 ;  /* 0x000000ff06097208 */ /* 0x000fe40002800000 */
[C---:B------:R-:W-:Y:S02]  /*8430*/  LOP3.LUT P1, RZ, R16.reuse, 0x100, RZ, 0xc0, !PT ;  /* 0x0000010010ff7812 */ /* 0x040fe4000782c0ff */
[----:B------:R-:W-:Y:S01]  /*8440*/  LOP3.LUT P6, RZ, R16, 0x40, RZ, 0xc0, !PT ;  /* 0x0000004010ff7812 */ /* 0x000fe200078cc0ff */
[----:B------:R-:W-:Y:S01]  /*8450*/  FADD.FTZ R9, -R9, R10 ;  /* 0x0000000a09097221 */ /* 0x000fe20000010100 */
[----:B------:R-:W-:Y:S01]  /*8460*/  FSEL R156, R156, -INF , !P1 ;  /* 0xff8000009c9c7808 */ /* 0x000fe20004800000 */
[----:B------:R-:W-:Y:S01]  /*8470*/  FMUL.FTZ R10, R6, UR10 ;  /* 0x0000000a060a7c20 */ /* 0x000fe20008410000 */
[----:B------:R-:W-:Y:S01]  /*8480*/  LOP3.LUT P0, RZ, R16, 0x10, RZ, 0xc0, !PT ;  /* 0x0000001010ff7812 */ /* 0x000fe2000780c0ff */
[----:B------:R-:W-:Y:S01]  /*8490*/  FMUL.FTZ R9, R9, UR10 ;  /* 0x0000000a09097c20 */ /* 0x000fe20008410000 */
[----:B------:R-:W-:-:S02]  /*84a0*/  FSEL R159, R159, -INF , !P6 ;  /* 0xff8000009f9f7808 */ /* 0x000fc40007000000 */
[----:B------:R-:W-:Y:S02]  /*84b0*/  FMNMX.FTZ R5, R156, R5, !PT ;  /* 0x000000059c057209 */ /* 0x000fe40007810000 */
[----:B------:R-:W-:Y:S02]  /*84c0*/  FSEL R10, R10, RZ, P5 ;  /* 0x000000ff0a0a7208 */ /* 0x000fe40002800000 */
[----:B------:R-:W-:Y:S02]  /*84d0*/  LOP3.LUT P5, RZ, R16, 0x4, RZ, 0xc0, !PT ;  /* 0x0000000410ff7812 */ /* 0x000fe400078ac0ff */
[----:B------:R-:W-:Y:S01]  /*84e0*/  FSEL R161, R161, -INF , !P0 ;  /* 0xff800000a1a17808 */ /* 0x000fe20004000000 */
[--C-:B------:R-:W-:Y:S01]  /*84f0*/  FFMA.FTZ R12, R12, UR10, -R10.reuse ;  /* 0x0000000a0c0c7c23 */ /* 0x100fe2000801080a */
[----:B------:R-:W-:Y:S01]  /*8500*/  FMNMX.FTZ R5, R159, R5, !PT ;  /* 0x000000059f057209 */ /* 0x000fe20007810000 */
[--C-:B------:R-:W-:Y:S01]  /*8510*/  FFMA.FTZ R13, R13, UR10, -R10.reuse ;  /* 0x0000000a0d0d7c23 */ /* 0x100fe2000801080a */
[----:B------:R-:W-:Y:S01]  /*8520*/  LOP3.LUT P0, RZ, R16, 0x8000, RZ, 0xc0, !PT ;  /* 0x0000800010ff7812 */ /* 0x000fe2000780c0ff */
[--C-:B------:R-:W-:Y:S01]  /*8530*/  FFMA.FTZ R20, R20, UR10, -R10.reuse ;  /* 0x0000000a14147c23 */ /* 0x100fe2000801080a */
        /* <DEDUP_REMOVED lines=16> */
[----:B------:R-:W-:Y:S01]  /*8640*/  FSEL R169, R169, -INF , !P1 ;  /* 0xff800000a9a97808 */ /* 0x000fe20004800000 */
[--C-:B------:R-:W-:Y:S01]  /*8650*/  FFMA.FTZ R168, R168, UR10, -R10.reuse ;  /* 0x0000000aa8a87c23 */ /* 0x100fe2000801080a */
[----:B------:R-:W-:Y:S01]  /*8660*/  FMNMX.FTZ R5, R167, R5, !PT ;  /* 0x00000005a7057209 */ /* 0x000fe20007810000 */
[--C-:B------:R-:W-:Y:S01]  /*8670*/  FFMA.FTZ R170, R170, UR10, -R10.reuse ;  /* 0x0000000aaaaa7c23 */ /* 0x100fe2000801080a */
[--C-:B------:R-:W-:Y:S01]  /*8680*/  FFMA.FTZ R172, R172, UR10, -R10.reuse ;  /* 0x0000000aacac7c23 */ /* 0x100fe2000801080a */
[--C-:B------:R-:W-:Y:S01]  /*8690*/  FFMA.FTZ R174, R174, UR10, -R10.reuse ;  /* 0x0000000aaeae7c23 */ /* 0x100fe2000801080a */
[----:B------:R-:W-:Y:S01]  /*86a0*/  FMNMX.FTZ R5, R169, R5, !PT ;  /* 0x00000005a9057209 */ /* 0x000fe20007810000 */
[----:B------:R-:W-:Y:S01]  /*86b0*/  FFMA.FTZ R10, R175, UR10, -R10 ;  /* 0x0000000aaf0a7c23 */ /* 0x000fe2000801080a */
[----:B------:R-:W-:Y:S01]  /*86c0*/  MUFU.EX2 R12, R12 ;  /* 0x0000000c000c7308 */ /* 0x000fe20000000800 */
[----:B------:R-:W-:-:S02]  /*86d0*/  ISETP.NE.AND P1, PT, R18, RZ, PT ;  /* 0x000000ff1200720c */ /* 0x000fc40003f25270 */
[----:B------:R-:W-:Y:S02]  /*86e0*/  FMNMX.FTZ R5, R171, R5, !PT ;  /* 0x00000005ab057209 */ /* 0x000fe40007810000 */
[----:B------:R-:W-:Y:S02]  /*86f0*/  LOP3.LUT P0, RZ, R16, 0x4000, RZ, 0xc0, !PT ;  /* 0x0000400010ff7812 */ /* 0x000fe4000780c0ff */
[----:B------:R-:W-:Y:S01]  /*8700*/  FMNMX.FTZ R5, R173, R5, !PT ;  /* 0x00000005ad057209 */ /* 0x000fe20007810000 */
[----:B------:R-:W-:Y:S04]  /*8710*/  MUFU.EX2 R13, R13 ;  /* 0x0000000d000d7308 */ /* 0x000fe80000000800 */
[----:B------:R-:W0:Y:S04]  /*8720*/  SHFL.BFLY PT, R175, R5, 0x2, 0x1f ;  /* 0x0c401f0005af7f89 */ /* 0x000e2800000e0000 */
[----:B------:R-:W-:Y:S08]  /*8730*/  MUFU.EX2 R20, R20 ;  /* 0x0000001400147308 */ /* 0x000ff00000000800 */
[----:B------:R-:W-:Y:S08]  /*8740*/  MUFU.EX2 R21, R21 ;  /* 0x0000001500157308 */ /* 0x000ff00000000800 */
[----:B------:R-:W-:Y:S01]  /*8750*/  MUFU.EX2 R155, R155 ;  /* 0x0000009b009b7308 */ /* 0x000fe20000000800 */
[----:B0-----:R-:W-:-:S07]  /*8760*/  FMNMX.FTZ R5, R5, R175, !PT ;  /* 0x000000af05057209 */ /* 0x001fce0007810000 */
[----:B------:R-:W-:Y:S01]  /*8770*/  MUFU.EX2 R158, R158 ;  /* 0x0000009e009e7308 */ /* 0x000fe20000000800 */
[----:B------:R-:W0:Y:S07]  /*8780*/  SHFL.BFLY PT, R175, R5, 0x1, 0x1f ;  /* 0x0c201f0005af7f89 */ /* 0x000e2e00000e0000 */
[----:B------:R-:W-:Y:S08]  /*8790*/  MUFU.EX2 R160, R160 ;  /* 0x000000a000a07308 */ /* 0x000ff00000000800 */
[----:B------:R-:W-:Y:S08]  /*87a0*/  MUFU.EX2 R162, R162 ;  /* 0x000000a200a27308 */ /* 0x000ff00000000800 */
[----:B------:R-:W-:Y:S01]  /*87b0*/  MUFU.EX2 R164, R164 ;  /* 0x000000a400a47308 */ /* 0x000fe20000000800 */
[----:B0-----:R-:W-:-:S04]  /*87c0*/  FMNMX.FTZ R5, R5, R175, !PT ;  /* 0x000000af05057209 */ /* 0x001fc80007810000 */
[----:B------:R-:W-:-:S03]  /*87d0*/  FSETP.NEU.FTZ.AND P2, PT, R5, -INF , PT ;  /* 0xff8000000500780b */ /* 0x000fc60003f5d000 */
[----:B------:R0:W-:Y:S08]  /*87e0*/  MUFU.EX2 R175, R154 ;  /* 0x0000009a00af7308 */ /* 0x0001f00000000800 */
[----:B------:R-:W-:Y:S01]  /*87f0*/  MUFU.EX2 R166, R166 ;  /* 0x000000a600a67308 */ /* 0x000fe20000000800 */
[----:B0-----:R-:W-:-:S05]  /*8800*/  FSEL R154, R5, RZ, P2 ;  /* 0x000000ff059a7208 */ /* 0x001fca0001000000 */
[----:B------:R-:W-:Y:S02]  /*8810*/  FADD.FTZ R154, -R154, R11 ;  /* 0x0000000b9a9a7221 */ /* 0x000fe40000010100 */
[----:B------:R0:W1:Y:S08]  /*8820*/  MUFU.EX2 R11, R9 ;  /* 0x00000009000b7308 */ /* 0x0000700000000800 */
[----:B------:R-:W-:Y:S01]  /*8830*/  MUFU.EX2 R168, R168 ;  /* 0x000000a800a87308 */ /* 0x000fe20000000800 */
[----:B0-----:R-:W-:Y:S01]  /*8840*/  FMUL.FTZ R9, R154, UR10 ;  /* 0x0000000a9a097c20 */ /* 0x001fe20008410000 */
[----:B------:R-:W-:-:S04]  /*8850*/  IMAD.U32 R154, RZ, RZ, UR28 ;  /* 0x0000001cff9a7e24 */ /* 0x000fc8000f8e00ff */
[----:B------:R-:W-:Y:S02]  /*8860*/  @!P1 IMAD R154, R154, 0x40, R17 ;  /* 0x000000409a9a9824 */ /* 0x000fe400078e0211 */
[----:B------:R-:W0:Y:S01]  /*8870*/  MUFU.EX2 R9, R9 ;  /* 0x0000000900097308 */ /* 0x000e220000000800 */
[----:B-1----:R-:W-:Y:S01]  /*8880*/  FFMA.FTZ R3, R11, R3, R12 ;  /* 0x000000030b037223 */ /* 0x002fe2000001000c */
[-C--:B------:R-:W-:Y:S01]  /*8890*/  FMUL.FTZ R24, R24, R11.reuse ;  /* 0x0000000b18187220 */ /* 0x080fe20000410000 */
[----:B------:R-:W-:Y:S01]  /*88a0*/  @!P1 LEA R154, R154, UR41, 0x2 ;  /* 0x000000299a9a9c11 */ /* 0x000fe2000f8e10ff */
[-C--:B------:R-:W-:Y:S01]  /*88b0*/  FMUL.FTZ R25, R25, R11.reuse ;  /* 0x0000000b19197220 */ /* 0x080fe20000410000 */
[----:B------:R-:W-:Y:S01]  /*88c0*/  FADD.FTZ R3, R13, R3 ;  /* 0x000000030d037221 */ /* 0x000fe20000010000 */
[-C--:B------:R-:W-:Y:S01]  /*88d0*/  FMUL.FTZ R28, R28, R11.reuse ;  /* 0x0000000b1c1c7220 */ /* 0x080fe20000410000 */
[-C--:B------:R-:W-:Y:S01]  /*88e0*/  FMUL.FTZ R29, R29, R11.reuse ;  /* 0x0000000b1d1d7220 */ /* 0x080fe20000410000 */
[----:B------:R-:W-:Y:S01]  /*88f0*/  @!P1 STS [R154+0x28800], R11 ;  /* 0x0288000b9a009388 */ /* 0x000fe20000000800 */
[----:B------:R-:W-:Y:S01]  /*8900*/  FADD.FTZ R3, R20, R3 ;  /* 0x0000000314037221 */ /* 0x000fe20000010000 */
[----:B------:R-:W1:Y:S01]  /*8910*/  MUFU.EX2 R170, R170 ;  /* 0x000000aa00aa7308 */ /* 0x000e620000000800 */
[-C--:B------:R-:W-:Y:S01]  /*8920*/  FMUL.FTZ R32, R32, R11.reuse ;  /* 0x0000000b20207220 */ /* 0x080fe20000410000 */
[-C--:B------:R-:W-:Y:S01]  /*8930*/  FMUL.FTZ R33, R33, R11.reuse ;  /* 0x0000000b21217220 */ /* 0x080fe20000410000 */
[----:B------:R-:W-:Y:S01]  /*8940*/  FADD.FTZ R3, R21, R3 ;  /* 0x0000000315037221 */ /* 0x000fe20000010000 */
[-C--:B------:R-:W-:Y:S01]  /*8950*/  FMUL.FTZ R36, R36, R11.reuse ;  /* 0x0000000b24247220 */ /* 0x080fe20000410000 */
[-C--:B------:R-:W-:Y:S01]  /*8960*/  FMUL.FTZ R37, R37, R11.reuse ;  /* 0x0000000b25257220 */ /* 0x080fe20000410000 */
[-C--:B------:R-:W-:Y:S01]  /*8970*/  FMUL.FTZ R40, R40, R11.reuse ;  /* 0x0000000b28287220 */ /* 0x080fe20000410000 */
[----:B------:R-:W-:Y:S01]  /*8980*/  FADD.FTZ R3, R175, R3 ;  /* 0x00000003af037221 */ /* 0x000fe20000010000 */
[----:B0-----:R0:W-:Y:S01]  /*8990*/  @!P1 STS [R154+0x28820], R9 ;  /* 0x028820099a009388 */ /* 0x0011e20000000800 */
[----:B------:R-:W-:Y:S01]  /*89a0*/  MUFU.EX2 R172, R172 ;  /* 0x000000ac00ac7308 */ /* 0x000fe20000000800 */
[-C--:B------:R-:W-:Y:S01]  /*89b0*/  FMUL.FTZ R41, R41, R11.reuse ;  /* 0x0000000b29297220 */ /* 0x080fe20000410000 */
[----:B------:R-:W-:Y:S01]  /*89c0*/  FADD.FTZ R3, R155, R3 ;  /* 0x000000039b037221 */ /* 0x000fe20000010000 */
[-C--:B------:R-:W-:Y:S01]  /*89d0*/  FMUL.FTZ R44, R44, R11.reuse ;  /* 0x0000000b2c2c7220 */ /* 0x080fe20000410000 */
[-C--:B------:R-:W-:Y:S01]  /*89e0*/  FMUL.FTZ R45, R45, R11.reuse ;  /* 0x0000000b2d2d7220 */ /* 0x080fe20000410000 */
[-C--:B------:R-:W-:Y:S01]  /*89f0*/  FMUL.FTZ R48, R48, R11.reuse ;  /* 0x0000000b30307220 */ /* 0x080fe20000410000 */
[----:B------:R-:W-:Y:S01]  /*8a00*/  FADD.FTZ R3, R158, R3 ;  /* 0x000000039e037221 */ /* 0x000fe20000010000 */
[C---:B------:R-:W-:Y:S01]  /*8a10*/  F2FP.BF16.F32.PACK_AB R158, R160.reuse, R158 ;  /* 0x0000009ea09e723e */ /* 0x040fe200000010ff */
[----:B------:R-:W-:Y:S01]  /*8a20*/  MUFU.EX2 R174, R174 ;  /* 0x000000ae00ae7308 */ /* 0x000fe20000000800 */
[----:B0-----:R-:W-:Y:S01]  /*8a30*/  FMUL.FTZ R154, R5, UR10 ;  /* 0x0000000a059a7c20 */ /* 0x001fe20008410000 */
[----:B------:R-:W-:Y:S01]  /*8a40*/  FADD.FTZ R3, R160, R3 ;  /* 0x00000003a0037221 */ /* 0x000fe20000010000 */
[----:B------:R-:W-:Y:S01]  /*8a50*/  F2FP.BF16.F32.PACK_AB R160, R164, R162 ;  /* 0x000000a2a4a0723e */ /* 0x000fe200000010ff */
[-C--:B------:R-:W-:Y:S01]  /*8a60*/  FMUL.FTZ R49, R49, R11.reuse ;  /* 0x0000000b31317220 */ /* 0x080fe20000410000 */
[-C--:B------:R-:W-:Y:S01]  /*8a70*/  FMUL.FTZ R52, R52, R11.reuse ;  /* 0x0000000b34347220 */ /* 0x080fe20000410000 */
[----:B------:R-:W-:Y:S01]  /*8a80*/  FSEL R154, R154, RZ, P2 ;  /* 0x000000ff9a9a7208 */ /* 0x000fe20001000000 */
[----:B------:R-:W-:Y:S01]  /*8a90*/  FADD.FTZ R3, R162, R3 ;  /* 0x00000003a2037221 */ /* 0x000fe20000010000 */
[----:B------:R-:W0:Y:S01]  /*8aa0*/  MUFU.EX2 R10, R10 ;  /* 0x0000000a000a7308 */ /* 0x000e220000000800 */
[----:B------:R-:W-:Y:S01]  /*8ab0*/  F2FP.BF16.F32.PACK_AB R162, R168, R166 ;  /* 0x000000a6a8a2723e */ /* 0x000fe200000010ff */
[----:B------:R-:W-:Y:S01]  /*8ac0*/  FMUL.FTZ R53, R53, R11 ;  /* 0x0000000b35357220 */ /* 0x000fe20000410000 */
[--C-:B------:R-:W-:Y:S01]  /*8ad0*/  FFMA.FTZ R176, R176, UR10, -R154.reuse ;  /* 0x0000000ab0b07c23 */ /* 0x100fe2000801089a */
[----:B------:R-:W-:Y:S01]  /*8ae0*/  FADD.FTZ R3, R164, R3 ;  /* 0x00000003a4037221 */ /* 0x000fe20000010000 */
[--C-:B------:R-:W-:Y:S01]  /*8af0*/  FFMA.FTZ R8, R8, UR10, -R154.reuse ;  /* 0x0000000a08087c23 */ /* 0x100fe2000801089a */
[--C-:B------:R-:W-:Y:S01]  /*8b00*/  FFMA.FTZ R14, R14, UR10, -R154.reuse ;  /* 0x0000000a0e0e7c23 */ /* 0x100fe2000801089a */
[--C-:B------:R-:W-:Y:S01]  /*8b10*/  FFMA.FTZ R15, R15, UR10, -R154.reuse ;  /* 0x0000000a0f0f7c23 */ /* 0x100fe2000801089a */
[----:B------:R-:W-:Y:S01]  /*8b20*/  FADD.FTZ R3, R166, R3 ;  /* 0x00000003a6037221 */ /* 0x000fe20000010000 */
[----:B------:R-:W2:Y:S01]  /*8b30*/  MUFU.EX2 R176, R176 ;  /* 0x000000b000b07308 */ /* 0x000ea20000000800 */
[--C-:B------:R-:W-:Y:S01]  /*8b40*/  FFMA.FTZ R177, R152, UR10, -R154.reuse ;  /* 0x0000000a98b17c23 */ /* 0x100fe2000801089a */
[--C-:B------:R-:W-:Y:S01]  /*8b50*/  FFMA.FTZ R153, R153, UR10, -R154.reuse ;  /* 0x0000000a99997c23 */ /* 0x100fe2000801089a */
[----:B------:R-:W-:Y:S01]  /*8b60*/  FADD.FTZ R3, R168, R3 ;  /* 0x00000003a8037221 */ /* 0x000fe20000010000 */
[--C-:B------:R-:W-:Y:S01]  /*8b70*/  FFMA.FTZ R157, R157, UR10, -R154.reuse ;  /* 0x0000000a9d9d7c23 */ /* 0x100fe2000801089a */
[--C-:B------:R-:W-:Y:S01]  /*8b80*/  FFMA.FTZ R178, R156, UR10, -R154.reuse ;  /* 0x0000000a9cb27c23 */ /* 0x100fe2000801089a */
[----:B------:R-:W-:Y:S01]  /*8b90*/  F2FP.BF16.F32.PACK_AB R152, R13, R12 ;  /* 0x0000000c0d98723e */ /* 0x000fe200000010ff */
[----:B-1----:R-:W-:Y:S01]  /*8ba0*/  FADD.FTZ R3, R170, R3 ;  /* 0x00000003aa037221 */ /* 0x002fe20000010000 */
[----:B------:R-:W1:Y:S01]  /*8bb0*/  MUFU.EX2 R8, R8 ;  /* 0x0000000800087308 */ /* 0x000e620000000800 */
[----:B0-----:R-:W-:Y:S01]  /*8bc0*/  F2FP.BF16.F32.PACK_AB R166, R10, R174 ;  /* 0x000000ae0aa6723e */ /* 0x001fe200000010ff */
[--C-:B------:R-:W-:Y:S01]  /*8bd0*/  FFMA.FTZ R159, R159, UR10, -R154.reuse ;  /* 0x0000000a9f9f7c23 */ /* 0x100fe2000801089a */
[----:B------:R-:W-:Y:S01]  /*8be0*/  FADD.FTZ R3, R172, R3 ;  /* 0x00000003ac037221 */ /* 0x000fe20000010000 */
[--C-:B------:R-:W-:Y:S01]  /*8bf0*/  FFMA.FTZ R161, R161, UR10, -R154.reuse ;  /* 0x0000000aa1a17c23 */ /* 0x100fe2000801089a */
[--C-:B------:R-:W-:Y:S01]  /*8c00*/  FFMA.FTZ R163, R163, UR10, -R154.reuse ;  /* 0x0000000aa3a37c23 */ /* 0x100fe2000801089a */
[----:B------:R-:W-:Y:S01]  /*8c10*/  FFMA.FTZ R165, R165, UR10, -R154 ;  /* 0x0000000aa5a57c23 */ /* 0x000fe2000801089a */
[----:B------:R-:W-:Y:S01]  /*8c20*/  FADD.FTZ R3, R174, R3 ;  /* 0x00000003ae037221 */ /* 0x000fe20000010000 */
[----:B------:R-:W0:Y:S01]  /*8c30*/  MUFU.EX2 R14, R14 ;  /* 0x0000000e000e7308 */ /* 0x000e220000000800 */
[----:B--2---:R-:W-:Y:S01]  /*8c40*/  FFMA.FTZ R4, R9, R4, R176 ;  /* 0x0000000409047223 */ /* 0x004fe200000100b0 */
[--C-:B------:R-:W-:Y:S01]  /*8c50*/  FFMA.FTZ R167, R167, UR10, -R154.reuse ;  /* 0x0000000aa7a77c23 */ /* 0x100fe2000801089a */
[----:B------:R-:W-:Y:S01]  /*8c60*/  FADD.FTZ R3, R10, R3 ;  /* 0x000000030a037221 */ /* 0x000fe20000010000 */
[--C-:B------:R-:W-:Y:S01]  /*8c70*/  FFMA.FTZ R169, R169, UR10, -R154.reuse ;  /* 0x0000000aa9a97c23 */ /* 0x100fe2000801089a */
[--C-:B------:R-:W-:Y:S01]  /*8c80*/  FFMA.FTZ R171, R171, UR10, -R154.reuse ;  /* 0x0000000aabab7c23 */ /* 0x100fe2000801089a */
[----:B------:R-:W-:Y:S01]  /*8c90*/  FFMA.FTZ R173, R173, UR10, -R154 ;  /* 0x0000000aadad7c23 */ /* 0x000fe2000801089a */
[----:B------:R-:W-:Y:S01]  /*8ca0*/  F2FP.BF16.F32.PACK_AB R156, R155, R175 ;  /* 0x000000af9b9c723e */ /* 0x000fe200000010ff */
[----:B------:R-:W2:Y:S01]  /*8cb0*/  MUFU.EX2 R15, R15 ;  /* 0x0000000f000f7308 */ /* 0x000ea20000000800 */
[----:B-1----:R-:W-:Y:S01]  /*8cc0*/  FADD.FTZ R4, R8, R4 ;  /* 0x0000000408047221 */ /* 0x002fe20000010000 */
[----:B------:R-:W-:Y:S01]  /*8cd0*/  F2FP.BF16.F32.PACK_AB R154, R21, R20 ;  /* 0x00000014159a723e */ /* 0x000fe200000010ff */
[-C--:B------:R-:W-:Y:S01]  /*8ce0*/  FMUL.FTZ R56, R56, R11.reuse ;  /* 0x0000000b38387220 */ /* 0x080fe20000410000 */
[----:B------:R-:W-:Y:S01]  /*8cf0*/  F2FP.BF16.F32.PACK_AB R164, R172, R170 ;  /* 0x000000aaaca4723e */ /* 0x000fe200000010ff */
[-C--:B------:R-:W-:Y:S01]  /*8d00*/  FMUL.FTZ R57, R57, R11.reuse ;  /* 0x0000000b39397220 */ /* 0x080fe20000410000 */
[-C--:B------:R-:W-:Y:S01]  /*8d10*/  FMUL.FTZ R60, R60, R11.reuse ;  /* 0x0000000b3c3c7220 */ /* 0x080fe20000410000 */
[-C--:B------:R-:W-:Y:S01]  /*8d20*/  FMUL.FTZ R61, R61, R11.reuse ;  /* 0x0000000b3d3d7220 */ /* 0x080fe20000410000 */
[----:B------:R-:W1:Y:S01]  /*8d30*/  MUFU.EX2 R177, R177 ;  /* 0x000000b100b17308 */ /* 0x000e620000000800 */
[----:B0-----:R-:W-:Y:S01]  /*8d40*/  FADD.FTZ R4, R14, R4 ;  /* 0x000000040e047221 */ /* 0x001fe20000010000 */
[-C--:B------:R-:W-:Y:S01]  /*8d50*/  FMUL.FTZ R64, R64, R11.reuse ;  /* 0x0000000b40407220 */ /* 0x080fe20000410000 */
[-C--:B------:R-:W-:Y:S01]  /*8d60*/  FMUL.FTZ R65, R65, R11.reuse ;  /* 0x0000000b41417220 */ /* 0x080fe20000410000 */
[-C--:B------:R-:W-:Y:S01]  /*8d70*/  FMUL.FTZ R68, R68, R11.reuse ;  /* 0x0000000b44447220 */ /* 0x080fe20000410000 */
[-C--:B------:R-:W-:Y:S01]  /*8d80*/  FMUL.FTZ R69, R69, R11.reuse ;  /* 0x0000000b45457220 */ /* 0x080fe20000410000 */
[-C--:B------:R-:W-:Y:S01]  /*8d90*/  FMUL.FTZ R72, R72, R11.reuse ;  /* 0x0000000b48487220 */ /* 0x080fe20000410000 */
[-C--:B------:R-:W-:Y:S01]  /*8da0*/  FMUL.FTZ R73, R73, R11.reuse ;  /* 0x0000000b49497220 */ /* 0x080fe20000410000 */
[----:B------:R0:W3:Y:S01]  /*8db0*/  MUFU.EX2 R10, R153 ;  /* 0x00000099000a7308 */ /* 0x0000e20000000800 */
[C---:B--2---:R-:W-:Y:S01]  /*8dc0*/  FADD.FTZ R4, R15.reuse, R4 ;  /* 0x000000040f047221 */ /* 0x044fe20000010000 */
[----:B------:R-:W-:Y:S01]  /*8dd0*/  F2FP.BF16.F32.PACK_AB R155, R15, R14 ;  /* 0x0000000e0f9b723e */ /* 0x000fe200000010ff */
[-C--:B------:R-:W-:Y:S01]  /*8de0*/  FMUL.FTZ R76, R76, R11.reuse ;  /* 0x0000000b4c4c7220 */ /* 0x080fe20000410000 */
[-C--:B------:R-:W-:Y:S01]  /*8df0*/  FMUL.FTZ R77, R77, R11.reuse ;  /* 0x0000000b4d4d7220 */ /* 0x080fe20000410000 */
[-C--:B------:R-:W-:Y:S01]  /*8e00*/  FMUL.FTZ R80, R80, R11.reuse ;  /* 0x0000000b50507220 */ /* 0x080fe20000410000 */
[-C--:B------:R-:W-:Y:S01]  /*8e10*/  FMUL.FTZ R81, R81, R11.reuse ;  /* 0x0000000b51517220 */ /* 0x080fe20000410000 */
[-C--:B------:R-:W-:Y:S01]  /*8e20*/  FMUL.FTZ R84, R84, R11.reuse ;  /* 0x0000000b54547220 */ /* 0x080fe20000410000 */
[----:B------:R2:W4:Y:S01]  /*8e30*/  MUFU.EX2 R12, R157 ;  /* 0x0000009d000c7308 */ /* 0x0005220000000800 */
[----:B-1----:R-:W-:Y:S01]  /*8e40*/  FADD.FTZ R4, R177, R4 ;  /* 0x00000004b1047221 */ /* 0x002fe20000010000 */
[----:B0-----:R-:W-:Y:S01]  /*8e50*/  F2FP.BF16.F32.PACK_AB R153, R8, R176 ;  /* 0x000000b00899723e */ /* 0x001fe200000010ff */
[----:B------:R-:W-:Y:S01]  /*8e60*/  BAR.SYNC.DEFER_BLOCKING 0xf, 0x100 ;  /* 0x03c4000000007b1d */ /* 0x000fe20000010000 */
[-C--:B------:R-:W-:Y:S01]  /*8e70*/  FMUL.FTZ R85, R85, R11.reuse ;  /* 0x0000000b55557220 */ /* 0x080fe20000410000 */
[-C--:B------:R-:W-:Y:S01]  /*8e80*/  FMUL.FTZ R88, R88, R11.reuse ;  /* 0x0000000b58587220 */ /* 0x080fe20000410000 */
[-C--:B------:R-:W-:Y:S01]  /*8e90*/  FMUL.FTZ R89, R89, R11.reuse ;  /* 0x0000000b59597220 */ /* 0x080fe20000410000 */
[-C--:B------:R-:W-:Y:S01]  /*8ea0*/  FMUL.FTZ R92, R92, R11.reuse ;  /* 0x0000000b5c5c7220 */ /* 0x080fe20000410000 */
[----:B------:R-:W-:Y:S01]  /*8eb0*/  FMUL.FTZ R93, R93, R11 ;  /* 0x0000000b5d5d7220 */ /* 0x000fe20000410000 */
[----:B------:R-:W0:Y:S01]  /*8ec0*/  MUFU.EX2 R178, R178 ;  /* 0x000000b200b27308 */ /* 0x000e220000000800 */
[C---:B---3--:R-:W-:Y:S01]  /*8ed0*/  FADD.FTZ R4, R10.reuse, R4 ;  /* 0x000000040a047221 */ /* 0x048fe20000010000 */
[----:B--2---:R-:W-:Y:S01]  /*8ee0*/  F2FP.BF16.F32.PACK_AB R157, R10, R177 ;  /* 0x000000b10a9d723e */ /* 0x004fe200000010ff */
[-C--:B------:R-:W-:Y:S01]  /*8ef0*/  FMUL.FTZ R96, R96, R11.reuse ;  /* 0x0000000b60607220 */ /* 0x080fe20000410000 */
[-C--:B------:R-:W-:Y:S01]  /*8f00*/  FMUL.FTZ R97, R97, R11.reuse ;  /* 0x0000000b61617220 */ /* 0x080fe20000410000 */
[-C--:B------:R-:W-:Y:S01]  /*8f10*/  FMUL.FTZ R100, R100, R11.reuse ;  /* 0x0000000b64647220 */ /* 0x080fe20000410000 */
[-C--:B------:R-:W-:Y:S01]  /*8f20*/  FMUL.FTZ R101, R101, R11.reuse ;  /* 0x0000000b65657220 */ /* 0x080fe20000410000 */
[-C--:B------:R-:W-:Y:S01]  /*8f30*/  FMUL.FTZ R104, R104, R11.reuse ;  /* 0x0000000b68687220 */ /* 0x080fe20000410000 */
[----:B------:R1:W2:Y:S01]  /*8f40*/  MUFU.EX2 R13, R159 ;  /* 0x0000009f000d7308 */ /* 0x0002a20000000800 */
[----:B----4-:R-:W-:Y:S01]  /*8f50*/  FADD.FTZ R4, R12, R4 ;  /* 0x000000040c047221 */ /* 0x010fe20000010000 */
[-C--:B------:R-:W-:Y:S01]  /*8f60*/  FMUL.FTZ R105, R105, R11.reuse ;  /* 0x0000000b69697220 */ /* 0x080fe20000410000 */
[-C--:B------:R-:W-:Y:S01]  /*8f70*/  FMUL.FTZ R108, R108, R11.reuse ;  /* 0x0000000b6c6c7220 */ /* 0x080fe20000410000 */
[-C--:B------:R-:W-:Y:S01]  /*8f80*/  FMUL.FTZ R109, R109, R11.reuse ;  /* 0x0000000b6d6d7220 */ /* 0x080fe20000410000 */
[-C--:B------:R-:W-:Y:S01]  /*8f90*/  FMUL.FTZ R112, R112, R11.reuse ;  /* 0x0000000b70707220 */ /* 0x080fe20000410000 */
[-C--:B------:R-:W-:Y:S01]  /*8fa0*/  FMUL.FTZ R113, R113, R11.reuse ;  /* 0x0000000b71717220 */ /* 0x080fe20000410000 */
[-C--:B------:R-:W-:Y:S01]  /*8fb0*/  FMUL.FTZ R116, R116, R11.reuse ;  /* 0x0000000b74747220 */ /* 0x080fe20000410000 */
[----:B------:R-:W3:Y:S01]  /*8fc0*/  MUFU.EX2 R161, R161 ;  /* 0x000000a100a17308 */ /* 0x000ee20000000800 */
[C---:B0-----:R-:W-:Y:S01]  /*8fd0*/  FADD.FTZ R4, R178.reuse, R4 ;  /* 0x00000004b2047221 */ /* 0x041fe20000010000 */
[----:B-1----:R-:W-:Y:S01]  /*8fe0*/  F2FP.BF16.F32.PACK_AB R159, R178, R12 ;  /* 0x0000000cb29f723e */ /* 0x002fe200000010ff */
[----:B------:R0:W-:Y:S01]  /*8ff0*/  STSM.16.M88.4 [R22+0x26800], R152 ;  /* 0x0268009816007844 */ /* 0x0001e20000000200 */
[-C--:B------:R-:W-:Y:S01]  /*9000*/  FMUL.FTZ R117, R117, R11.reuse ;  /* 0x0000000b75757220 */ /* 0x080fe20000410000 */
[-C--:B------:R-:W-:Y:S01]  /*9010*/  FMUL.FTZ R120, R120, R11.reuse ;  /* 0x0000000b78787220 */ /* 0x080fe20000410000 */
[-C--:B------:R-:W-:Y:S01]  /*9020*/  FMUL.FTZ R121, R121, R11.reuse ;  /* 0x0000000b79797220 */ /* 0x080fe20000410000 */
[----:B------:R0:W-:Y:S01]  /*9030*/  STSM.16.M88.4 [R23], R156 ;  /* 0x0000009c17007844 */ /* 0x0001e20000000200 */
        /* <DEDUP_REMOVED lines=20> */
[----:B------:R-:W-:Y:S01]  /*9180*/  FMUL.FTZ R149, R149, R11 ;  /* 0x0000000b95957220 */ /* 0x000fe20000410000 */
[-C--:B------:R-:W-:Y:S01]  /*9190*/  FMUL.FTZ R26, R26, R9.reuse ;  /* 0x000000091a1a7220 */ /* 0x080fe20000410000 */
[-C--:B------:R-:W-:Y:S01]  /*91a0*/  FMUL.FTZ R27, R27, R9.reuse ;  /* 0x000000091b1b7220 */ /* 0x080fe20000410000 */
[----:B------:R-:W-:Y:S01]  /*91b0*/  FMUL.FTZ R30, R30, R9 ;  /* 0x000000091e1e7220 */ /* 0x000fe20000410000 */
        /* <DEDUP_REMOVED lines=24> */
[-C--:B------:R-:W-:Y:S01]  /*9340*/  FMUL.FTZ R62, R62, R9.reuse ;  /* 0x000000093e3e7220 */ /* 0x080fe20000410000 */
[----:B--2---:R-:W-:Y:S01]  /*9350*/  FADD.FTZ R4, R171, R4 ;  /* 0x00000004ab047221 */ /* 0x004fe20000010000 */
[-C--:B------:R-:W-:Y:S01]  /*9360*/  FMUL.FTZ R63, R63, R9.reuse ;  /* 0x000000093f3f7220 */ /* 0x080fe20000410000 */
[-C--:B------:R-:W-:Y:S01]  /*9370*/  FMUL.FTZ R66, R66, R9.reuse ;  /* 0x0000000942427220 */ /* 0x080fe20000410000 */
[-C--:B------:R-:W-:Y:S01]  /*9380*/  FMUL.FTZ R67, R67, R9.reuse ;  /* 0x0000000943437220 */ /* 0x080fe20000410000 */
[-C--:B------:R-:W-:Y:S01]  /*9390*/  FMUL.FTZ R70, R70, R9.reuse ;  /* 0x0000000946467220 */ /* 0x080fe20000410000 */
[-C--:B------:R-:W-:Y:S01]  /*93a0*/  FMUL.FTZ R71, R71, R9.reuse ;  /* 0x0000000947477220 */ /* 0x080fe20000410000 */
[-C--:B------:R-:W-:Y:S01]  /*93b0*/  FMUL.FTZ R74, R74, R9.reuse ;  /* 0x000000094a4a7220 */ /* 0x080fe20000410000 */
[----:B------:R-:W-:Y:S01]  /*93c0*/  FMUL.FTZ R75, R75, R9 ;  /* 0x000000094b4b7220 */ /* 0x000fe20000410000 */
[C---:B---3--:R-:W-:Y:S01]  /*93d0*/  F2FP.BF16.F32.PACK_AB R167, R173.reuse, R171 ;  /* 0x000000abada7723e */ /* 0x048fe200000010ff */
[----:B------:R-:W-:Y:S01]  /*93e0*/  FADD.FTZ R4, R173, R4 ;  /* 0x00000004ad047221 */ /* 0x000fe20000010000 */
[-C--:B------:R-:W-:Y:S01]  /*93f0*/  FMUL.FTZ R78, R78, R9.reuse ;  /* 0x000000094e4e7220 */ /* 0x080fe20000410000 */
[-C--:B------:R-:W-:Y:S01]  /*9400*/  FMUL.FTZ R79, R79, R9.reuse ;  /* 0x000000094f4f7220 */ /* 0x080fe20000410000 */
[-C--:B------:R-:W-:Y:S01]  /*9410*/  FMUL.FTZ R82, R82, R9.reuse ;  /* 0x0000000952527220 */ /* 0x080fe20000410000 */
[----:B------:R0:W-:Y:S01]  /*9420*/  STSM.16.M88.4 [R184], R164 ;  /* 0x000000a4b8007844 */ /* 0x0001e20000000200 */
        /* <DEDUP_REMOVED lines=35> */
[----:B0-----:R-:W-:Y:S06]  /*9660*/  @!P0 BRA `(.L_x_2283) ;  /* 0x0000000000048947 */ /* 0x001fec0003800000 */
[----:B------:R-:W-:Y:S01]  /*9670*/  BPT.TRAP 0x1 ;  /* 0x000000040000795c */ /* 0x000fe20000300000 */
.L_x_2283:
[----:B------:R0:W1:Y:S01]  /*9680*/  SYNCS.PHASECHK.TRANS64.TRYWAIT P1, [UR25+0x28c50], R7 ;  /* 0x028c5007ff0075a7 */ /* 0x0000620008020159 */
[----:B------:R-:W-:Y:S05]  /*9690*/  @!P0 BRA `(.L_x_2284) ;  /* 0x0000000000048947 */ /* 0x000fea0003800000 */
[----:B------:R-:W-:Y:S01]  /*96a0*/  BPT.TRAP 0x1 ;  /* 0x000000040000795c */ /* 0x000fe20000300000 */
.L_x_2284:
[----:B-1----:R-:W-:Y:S05]  /*96b0*/  @P1 BRA `(.L_x_2285) ;  /* 0x0000000000081947 */ /* 0x002fea0003800000 */
[----:B------:R-:W1:Y:S02]  /*96c0*/  SYNCS.PHASECHK.TRANS64.TRYWAIT P1, [UR25+0x28c50], R7 ;  /* 0x028c5007ff0075a7 */ /* 0x000e640008020159 */
[----:B-1----:R-:W-:Y:S05]  /*96d0*/  @!P1 BRA `(.L_x_2286) ;  /* 0x0000010800449947 */ /* 0x002fea0003800000 */
.L_x_2285:
        /* <DEDUP_REMOVED lines=29> */
[----:B--2---:R-:W2:Y:S02]  /*98b0*/  FENCE.VIEW.ASYNC.S ;  /* 0x00000000000073c6 */ /* 0x004ea40000000000 */
[----:B--2---:R-:W-:Y:S01]  /*98c0*/  NOP ;  /* 0x0000000000007918 */ /* 0x004fe20000000000 */
[----:B------:R-:W-:Y:S06]  /*98d0*/  BAR.ARV 0xe, 0x100 ;  /* 0x0384000000007b1d */ /* 0x000fec0000002000 */
[----:B------:R-:W-:Y:S05]  /*98e0*/  @!P0 BRA `(.L_x_2287) ;  /* 0x0000000000048947 */ /* 0x000fea0003800000 */
[----:B------:R-:W-:Y:S01]  /*98f0*/  BPT.TRAP 0x1 ;  /* 0x000000040000795c */ /* 0x000fe20000300000 */
.L_x_2287:
[----:B------:R-:W-:Y:S01]  /*9900*/  UISETP.GT.AND UP0, UPT, UR26, UR20, UPT ;  /* 0x000000141a00728c */ /* 0x000fe2000bf04270 */
[----:B------:R-:W-:Y:S01]  /*9910*/  IMAD.MOV.U32 R11, RZ, RZ, R5 ;  /* 0x000000ffff0b7224 */ /* 0x000fe200078e0005 */
        /* <DEDUP_REMOVED lines=8> */
.L_x_2269:
[----:B------:R-:W-:Y:S02]  /*99a0*/  UISETP.NE.AND UP1, UPT, UR52, URZ, UPT ;  /* 0x0000003f3400728c */ /* 0x000fe4000bf25270 */
[----:B------:R-:W-:Y:S02]  /*99b0*/  UISETP.NE.AND UP0, UPT, UR51, URZ, UPT ;  /* 0x0000003f3300728c */ /* 0x000fe4000bf05270 */
[----:B------:R-:W-:Y:S02]  /*99c0*/  UIADD3 UR11, UR45, 0x3f, URZ ;  /* 0x0000003f2d0b7890 */ /* 0x000fe4000fffe03f */
[----:B------:R-:W-:Y:S02]  /*99d0*/  UIADD3 UR14, UR48, 0x1, -UR50 ;  /* 0x00000001300e7890 */ /* 0x000fe4000fffe832 */
[----:B------:R-:W-:-:S03]  /*99e0*/  PLOP3.LUT P1, PT, PT, PT, UP0, 0x40, 0x0 ;  /* 0x000000000000781c */ /* 0x000fc60003f2e808 */
[----:B------:R-:W-:Y:S01]  /*99f0*/  @UP1 ULDC UR6, c[0x0][0x44c] ;  /* 0x0001130000061ab9 */ /* 0x000fe20000000800 */
[----:B------:R-:W-:Y:S01]  /*9a00*/  @UP1 ULDC UR15, c[0x0][0x450] ;  /* 0x00011400000f1ab9 */ /* 0x000fe20000000800 */
[----:B------:R-:W-:-:S04]  /*9a10*/  UIMAD.WIDE.U32 UR6, UR11, UR6, URZ ;  /* 0x000000060b0672a5 */ /* 0x000fc8000f8e003f */
[----:B------:R-:W-:-:S04]  /*9a20*/  @UP1 USHF.R.U32.HI UR11, URZ, UR15, UR7 ;  /* 0x0000000f3f0b1299 */ /* 0x000fc80008011607 */
[----:B------:R-:W-:-:S04]  /*9a30*/  UIADD3 UR11, UR14, UR11, URZ ;  /* 0x0000000b0e0b7290 */ /* 0x000fc8000fffe03f */
[----:B------:R-:W-:Y:S01]  /*9a40*/  UIADD3 UR22, UR11, -UR22, URZ ;  /* 0x800000160b167290 */ /* 0x000fe2000fffe03f */
[----:B------:R-:W-:Y:S11]  /*9a50*/  @P1 BRA `(.L_x_2289) ;  /* 0x00000000004c1947 */ /* 0x000ff60003800000 */
[----:B------:R-:W-:-:S06]  /*9a60*/  UISETP.GT.AND UP0, UPT, UR11, -0x1, UPT ;  /* 0xffffffff0b00788c */ /* 0x000fcc000bf04270 */
[----:B------:R-:W-:-:S13]  /*9a70*/  PLOP3.LUT P1, PT, PT, PT, UP0, 0x80, 0x0 ;  /* 0x000000000000781c */ /* 0x000fda0003f2f008 */
[----:B------:R-:W-:Y:S05]  /*9a80*/  @P1 BRA `(.L_x_2290) ;  /* 0x0000000000201947 */ /* 0x000fea0003800000 */
[----:B------:R-:W-:Y:S01]  /*9a90*/  ULDC UR18, c[0x0][0x9e4] ;  /* 0x0002790000127ab9 */ /* 0x000fe20000000800 */
[----:B------:R-:W-:Y:S02]  /*9aa0*/  ULOP3.LUT UR11, URZ, UR11, URZ, 0x33, !UPT ;  /* 0x0000000b3f0b7292 */ /* 0x000fe4000f8e333f */
[----:B------:R-:W-:-:S11]  /*9ab0*/  UISETP.NE.AND UP0, UPT, UR18, 0x1, UPT ;  /* 0x000000011200788c */ /* 0x000fd6000bf05270 */
[----:B------:R-:W-:Y:S02]  /*9ac0*/  @UP0 ULDC.64 UR6, c[0x0][0x9e8] ;  /* 0x00027a0000060ab9 */ /* 0x000fe40000000a00 */
[----:B------:R-:W-:-:S04]  /*9ad0*/  UIMAD.WIDE.U32 UR14, UR11, UR6, URZ ;  /* 0x000000060b0e72a5 */ /* 0x000fc8000f8e003f */
[----:B------:R-:W-:-:S04]  /*9ae0*/  @UP0 USHF.R.U32.HI UR11, URZ, UR7, UR15 ;  /* 0x000000073f0b0299 */ /* 0x000fc8000801160f */
[----:B------:R-:W-:Y:S01]  /*9af0*/  ULOP3.LUT UR11, URZ, UR11, URZ, 0x33, !UPT ;  /* 0x0000000b3f0b7292 */ /* 0x000fe2000f8e333f */
[----:B------:R-:W-:Y:S11]  /*9b00*/  BRA `(.L_x_2291) ;  /* 0x0000000000147947 */ /* 0x000ff60003800000 */
.L_x_2290:
[----:B------:R-:W-:Y:S02]  /*9b10*/  ULDC UR18, c[0x0][0x9e4] ;  /* 0x0002790000127ab9 */ /* 0x000fe40000000800 */
[----:B------:R-:W-:-:S11]  /*9b20*/  UISETP.NE.AND UP0, UPT, UR18, 0x1, UPT ;  /* 0x000000011200788c */ /* 0x000fd6000bf05270 */
[----:B------:R-:W-:Y:S02]  /*9b30*/  @UP0 ULDC.64 UR6, c[0x0][0x9e8] ;  /* 0x00027a0000060ab9 */ /* 0x000fe40000000a00 */
[----:B------:R-:W-:-:S04]  /*9b40*/  UIMAD.WIDE.U32 UR14, UR11, UR6, URZ ;  /* 0x000000060b0e72a5 */ /* 0x000fc8000f8e003f */
[----:B------:R-:W-:-:S12]  /*9b50*/  @UP0 USHF.R.U32.HI UR11, URZ, UR7, UR15 ;  /* 0x000000073f0b0299 */ /* 0x000fd8000801160f */
.L_x_2291:
[----:B------:R-:W-:-:S04]  /*9b60*/  UIMAD UR11, UR11, UR18, URZ ;  /* 0x000000120b0b72a4 */ /* 0x000fc8000f8e023f */
[----:B------:R-:W-:-:S04]  /*9b70*/  UISETP.LT.AND UP0, UPT, UR22, UR11, UPT ;  /* 0x0000000b1600728c */ /* 0x000fc8000bf01270 */
[----:B------:R-:W-:-:S12]  /*9b80*/  USEL UR22, UR22, UR11, !UP0 ;  /* 0x0000000b16167287 */ /* 0x000fd8000c000000 */
.L_x_2289:
[----:B------:R-:W-:-:S04]  /*9b90*/  UIADD3 UR22, UR22, 0x3f, URZ ;  /* 0x0000003f16167890 */ /* 0x000fc8000fffe03f */
        /* <DEDUP_REMOVED lines=8> */
[----:B012---:R-:W-:Y:S01]  /*9c20*/  IMAD.MOV.U32 R8, RZ, RZ, R5 ;  /* 0x000000ffff087224 */ /* 0x007fe200078e0005 */
[----:B------:R-:W-:Y:S01]  /*9c30*/  UMOV UR24, UR38 ;  /* 0x0000002600187c82 */ /* 0x000fe20008000000 */
[----:B------:R-:W-:Y:S01]  /*9c40*/  IMAD.MOV.U32 R9, RZ, RZ, R6 ;  /* 0x000000ffff097224 */ /* 0x000fe200078e0006 */
[----:B------:R-:W-:Y:S01]  /*9c50*/  ULDC UR23, c[0x0][0x9d8] ;  /* 0x0002760000177ab9 */ /* 0x000fe20000000800 */
[----:B------:R-:W-:-:S05]  /*9c60*/  ULDC UR22, c[0x0][0x988] ;  /* 0x0002620000167ab9 */ /* 0x000fca0000000800 */
.L_x_2303:
        /* <DEDUP_REMOVED lines=8> */
[----:B012---:R-:W-:Y:S10]  /*9cf0*/  @!P0 BRA `(.L_x_2293) ;  /* 0x0000000000048947 */ /* 0x007ff40003800000 */
[----:B------:R-:W-:Y:S01]  /*9d00*/  BPT.TRAP 0x1 ;  /* 0x000000040000795c */ /* 0x000fe20000300000 */
.L_x_2293:
[----:B------:R-:W-:Y:S01]  /*9d10*/  ULEA UR21, UR38, UR41, 0x3 ;  /* 0x0000002926157291 */ /* 0x000fe2000f8e183f */
[----:B------:R-:W-:-:S05]  /*9d20*/  IMAD.U32 R7, RZ, RZ, UR37 ;  /* 0x00000025ff077e24 */ /* 0x000fca000f8e00ff */
[----:B------:R-:W-:-:S04]  /*9d30*/  SHF.L.U32 R7, R7, 0x1f, RZ ;  /* 0x0000001f07077819 */ /* 0x000fc800000006ff */
[----:B------:R0:W1:Y:S01]  /*9d40*/  SYNCS.PHASECHK.TRANS64.TRYWAIT P1, [UR21+0x28c30], R7 ;  /* 0x028c3007ff0075a7 */ /* 0x0000620008020155 */
[----:B------:R-:W-:Y:S05]  /*9d50*/  @!P0 BRA `(.L_x_2294) ;  /* 0x0000000000048947 */ /* 0x000fea0003800000 */
[----:B------:R-:W-:Y:S01]  /*9d60*/  BPT.TRAP 0x1 ;  /* 0x000000040000795c */ /* 0x000fe20000300000 */
.L_x_2294:
[----:B-1----:R-:W-:Y:S05]  /*9d70*/  @P1 BRA `(.L_x_2295) ;  /* 0x0000000000081947 */ /* 0x002fea0003800000 */
[----:B------:R-:W1:Y:S02]  /*9d80*/  SYNCS.PHASECHK.TRANS64.TRYWAIT P1, [UR21+0x28c30], R7 ;  /* 0x028c3007ff0075a7 */ /* 0x000e640008020155 */
[----:B-1----:R-:W-:Y:S05]  /*9d90*/  @!P1 BRA `(.L_x_2296) ;  /* 0x0000010000ac9947 */ /* 0x002fea0003800000 */
.L_x_2295:
[----:B------:R-:W-:Y:S01]  /*9da0*/  R2UR UR18, R0 ;  /* 0x00000000001272ca */ /* 0x000fe200000e0000 */
[----:B------:R-:W-:Y:S01]  /*9db0*/  WARPGROUP.ARRIVE ;  /* 0x00000000000079c5 */ /* 0x000fe20000000000 */
        /* <DEDUP_REMOVED lines=21> */
.L_x_2297:
        /* <DEDUP_REMOVED lines=23> */
[----:B-1----:R-:W-:Y:S01]  /*a080*/  FMNMX.FTZ R6, R5, R9, !PT ;  /* 0x0000000905067209 */ /* 0x002fe20007810000 */
[----:B------:R-:W-:Y:S01]  /*a090*/  FMUL.FTZ R162, R162, UR23 ;  /* 0x00000017a2a27c20 */ /* 0x000fe20008410000 */
[----:B------:R-:W-:Y:S01]  /*a0a0*/  FMUL.FTZ R172, R182, UR23 ;  /* 0x00000017b6ac7c20 */ /* 0x000fe20008410000 */
[----:B------:R-:W-:Y:S01]  /*a0b0*/  FMUL.FTZ R173, R183, UR23 ;  /* 0x00000017b7ad7c20 */ /* 0x000fe20008410000 */
[----:B------:R-:W-:Y:S01]  /*a0c0*/  ISETP.NE.AND P1, PT, R18, RZ, PT ;  /* 0x000000ff1200720c */ /* 0x000fe20003f25270 */
[----:B------:R-:W-:-:S02]  /*a0d0*/  UIADD3 UR6, UR21, 0x28c40, URZ ;  /* 0x00028c4015067890 */ /* 0x000fc4000fffe03f */
[----:B------:R-:W1:Y:S01]  /*a0e0*/  MUFU.TANH R12, R12 ;  /* 0x0000000c000c7308 */ /* 0x000e620000002400 */
[----:B--2---:R-:W-:Y:S01]  /*a0f0*/  FMNMX.FTZ R6, R10, R6, !PT ;  /* 0x000000060a067209 */ /* 0x004fe20007810000 */
[----:B------:R-:W-:-:S06]  /*a100*/  UPRMT UR6, UR40, 0x654, UR6 ;  /* 0x0000065428067896 */ /* 0x000fcc0008000006 */
[----:B------:R-:W2:Y:S01]  /*a110*/  MUFU.TANH R13, R13 ;  /* 0x0000000d000d7308 */ /* 0x000ea20000002400 */
[----:B---3--:R-:W-:Y:S02]  /*a120*/  FMNMX.FTZ R6, R11, R6, !PT ;  /* 0x000000060b067209 */ /* 0x008fe40007810000 */
[----:B------:R-:W-:Y:S05]  /*a130*/  SYNCS.ARRIVE.TRANS64.RED.A1T0 RZ, [UR6], RZ ;  /* 0x000000ffffff79a7 */ /* 0x000fea0008100406 */
[----:B------:R-:W3:Y:S01]  /*a140*/  MUFU.TANH R14, R14 ;  /* 0x0000000e000e7308 */ /* 0x000ee20000002400 */
[----:B-1----:R-:W-:-:S07]  /*a150*/  FMNMX.FTZ R6, R12, R6, !PT ;  /* 0x000000060c067209 */ /* 0x002fce0007810000 */
[----:B------:R-:W1:Y:S01]  /*a160*/  MUFU.TANH R15, R15 ;  /* 0x0000000f000f7308 */ /* 0x000e620000002400 */
[----:B--2---:R-:W-:-:S07]  /*a170*/  FMNMX.FTZ R6, R13, R6, !PT ;  /* 0x000000060d067209 */ /* 0x004fce0007810000 */
[----:B------:R-:W2:Y:S01]  /*a180*/  MUFU.TANH R20, R20 ;  /* 0x0000001400147308 */ /* 0x000ea20000002400 */
[----:B---3--:R-:W-:-:S07]  /*a190*/  FMNMX.FTZ R6, R14, R6, !PT ;  /* 0x000000060e067209 */ /* 0x008fce0007810000 */
        /* <DEDUP_REMOVED lines=16> */
[----:B------:R-:W-:Y:S01]  /*a2a0*/  MUFU.TANH R155, R155 ;  /* 0x0000009b009b7308 */ /* 0x000fe20000002400 */
[----:B---3--:R-:W-:-:S07]  /*a2b0*/  FMNMX.FTZ R6, R164, R6, !PT ;  /* 0x00000006a4067209 */ /* 0x008fce0007810000 */
[----:B------:R-:W-:Y:S01]  /*a2c0*/  MUFU.TANH R158, R158 ;  /* 0x0000009e009e7308 */ /* 0x000fe20000002400 */
[----:B-1----:R-:W-:-:S05]  /*a2d0*/  FMNMX.FTZ R6, R165, R6, !PT ;  /* 0x00000006a5067209 */ /* 0x002fca0007810000 */
[----:B------:R-:W1:Y:S02]  /*a2e0*/  SHFL.BFLY PT, R161, R6, 0x2, 0x1f ;  /* 0x0c401f0006a17f89 */ /* 0x000e6400000e0000 */
[----:B------:R-:W-:Y:S08]  /*a2f0*/  MUFU.TANH R159, R159 ;  /* 0x0000009f009f7308 */ /* 0x000ff00000002400 */
[----:B------:R-:W-:Y:S08]  /*a300*/  MUFU.TANH R162, R162 ;  /* 0x000000a200a27308 */ /* 0x000ff00000002400 */
[----:B------:R-:W-:Y:S01]  /*a310*/  MUFU.TANH R172, R172 ;  /* 0x000000ac00ac7308 */ /* 0x000fe20000002400 */
[----:B-1----:R-:W-:Y:S01]  /*a320*/  FMNMX.FTZ R6, R6, R161, !PT ;  /* 0x000000a106067209 */ /* 0x002fe20007810000 */
[----:B------:R-:W-:-:S06]  /*a330*/  FMUL.FTZ R161, R154, UR23 ;  /* 0x000000179aa17c20 */ /* 0x000fcc0008410000 */
[----:B------:R-:W-:Y:S01]  /*a340*/  MUFU.TANH R173, R173 ;  /* 0x000000ad00ad7308 */ /* 0x000fe20000002400 */
[----:B------:R-:W1:Y:S07]  /*a350*/  SHFL.BFLY PT, R168, R6, 0x1, 0x1f ;  /* 0x0c201f0006a87f89 */ /* 0x000e6e00000e0000 */
[----:B------:R-:W-:Y:S01]  /*a360*/  MUFU.TANH R161, R161 ;  /* 0x000000a100a17308 */ /* 0x000fe20000002400 */
[----:B-1----:R-:W-:-:S05]  /*a370*/  FMNMX.FTZ R6, R6, R168, !PT ;  /* 0x000000a806067209 */ /* 0x002fca0007810000 */
        /* <DEDUP_REMOVED lines=22> */
[-C--:B-1----:R-:W-:Y:S01]  /*a4e0*/  FMUL.FTZ R24, R24, R9.reuse ;  /* 0x0000000918187220 */ /* 0x082fe20000410000 */
[-C--:B------:R-:W-:Y:S01]  /*a4f0*/  FMUL.FTZ R25, R25, R9.reuse ;  /* 0x0000000919197220 */ /* 0x080fe20000410000 */
[-C--:B------:R-:W-:Y:S01]  /*a500*/  FMUL.FTZ R28, R28, R9.reuse ;  /* 0x000000091c1c7220 */ /* 0x080fe20000410000 */
[-C--:B------:R-:W-:Y:S01]  /*a510*/  FMUL.FTZ R29, R29, R9.reuse ;  /* 0x000000091d1d7220 */ /* 0x080fe20000410000 */
[-C--:B------:R-:W-:Y:S01]  /*a520*/  FMUL.FTZ R32, R32, R9.reuse ;  /* 0x0000000920207220 */ /* 0x080fe20000410000 */
[-C--:B------:R-:W-:Y:S01]  /*a530*/  FMUL.FTZ R33, R33, R9.reuse ;  /* 0x0000000921217220 */ /* 0x080fe20000410000 */
[----:B------:R-:W-:Y:S01]  /*a540*/  FMUL.FTZ R36, R36, R9 ;  /* 0x0000000924247220 */ /* 0x000fe20000410000 */
        /* <DEDUP_REMOVED lines=11> */
[----:B-1----:R-:W-:Y:S01]  /*a600*/  FMUL.FTZ R12, R170, UR23 ;  /* 0x00000017aa0c7c20 */ /* 0x002fe20008410000 */
[----:B------:R-:W-:Y:S01]  /*a610*/  FMUL.FTZ R170, R178, UR23 ;  /* 0x00000017b2aa7c20 */ /* 0x000fe20008410000 */
        /* <DEDUP_REMOVED lines=18> */
[----:B------:R-:W-:Y:S01]  /*a740*/  FMUL.FTZ R69, R69, R9 ;  /* 0x0000000945457220 */ /* 0x000fe20000410000 */
[----:B------:R-:W3:Y:S01]  /*a750*/  MUFU.TANH R3, R3 ;  /* 0x0000000300037308 */ /* 0x000ee20000002400 */
[----:B-1----:R-:W-:Y:S01]  /*a760*/  FADD.FTZ R11, R5, R154 ;  /* 0x0000009a050b7221 */ /* 0x002fe20000010000 */
[----:B------:R-:W-:Y:S01]  /*a770*/  F2FP.BF16.F32.PACK_AB R154, R169, R5 ;  /* 0x00000005a99a723e */ /* 0x000fe200000010ff */
[-C--:B------:R-:W-:Y:S01]  /*a780*/  FMUL.FTZ R72, R72, R9.reuse ;  /* 0x0000000948487220 */ /* 0x080fe20000410000 */
[----:B------:R-:W-:Y:S01]  /*a790*/  FMNMX.FTZ R5, R161, R8, !PT ;  /* 0x00000008a1057209 */ /* 0x000fe20007810000 */
[----:B------:R-:W-:Y:S01]  /*a7a0*/  FADD.FTZ R11, R169, R11 ;  /* 0x0000000ba90b7221 */ /* 0x000fe20000010000 */
[----:B------:R-:W-:Y:S01]  /*a7b0*/  FMUL.FTZ R169, R175, UR23 ;  /* 0x00000017afa97c20 */ /* 0x000fe20008410000 */
[----:B------:R-:W-:Y:S01]  /*a7c0*/  FMUL.FTZ R73, R73, R9 ;  /* 0x0000000949497220 */ /* 0x000fe20000410000 */
[----:B------:R-:W-:Y:S01]  /*a7d0*/  FMNMX.FTZ R5, R155, R5, !PT ;  /* 0x000000059b057209 */ /* 0x000fe20007810000 */
[----:B------:R-:W1:Y:S01]  /*a7e0*/  MUFU.TANH R12, R12 ;  /* 0x0000000c000c7308 */ /* 0x000e620000002400 */
[-C--:B------:R-:W-:Y:S01]  /*a7f0*/  FMUL.FTZ R76, R76, R9.reuse ;  /* 0x000000094c4c7220 */ /* 0x080fe20000410000 */
[----:B------:R-:W-:Y:S01]  /*a800*/  FMUL.FTZ R77, R77, R9 ;  /* 0x000000094d4d7220 */ /* 0x000fe20000410000 */
[----:B------:R-:W-:Y:S01]  /*a810*/  FMNMX.FTZ R5, R158, R5, !PT ;  /* 0x000000059e057209 */ /* 0x000fe20007810000 */
[-C--:B------:R-:W-:Y:S01]  /*a820*/  FMUL.FTZ R80, R80, R9.reuse ;  /* 0x0000000950507220 */ /* 0x080fe20000410000 */
[-C--:B------:R-:W-:Y:S01]  /*a830*/  FMUL.FTZ R81, R81, R9.reuse ;  /* 0x0000000951517220 */ /* 0x080fe20000410000 */
[----:B------:R-:W-:Y:S01]  /*a840*/  FMUL.FTZ R84, R84, R9 ;  /* 0x0000000954547220 */ /* 0x000fe20000410000 */
[----:B------:R-:W-:Y:S01]  /*a850*/  FMNMX.FTZ R5, R159, R5, !PT ;  /* 0x000000059f057209 */ /* 0x000fe20007810000 */
[----:B------:R-:W4:Y:S01]  /*a860*/  MUFU.TANH R166, R166 ;  /* 0x000000a600a67308 */ /* 0x000f220000002400 */
[-C--:B------:R-:W-:Y:S01]  /*a870*/  FMUL.FTZ R85, R85, R9.reuse ;  /* 0x0000000955557220 */ /* 0x080fe20000410000 */
[----:B------:R-:W-:Y:S01]  /*a880*/  FMUL.FTZ R88, R88, R9 ;  /* 0x0000000958587220 */ /* 0x000fe20000410000 */
[----:B------:R-:W-:Y:S01]  /*a890*/  FMNMX.FTZ R5, R162, R5, !PT ;  /* 0x00000005a2057209 */ /* 0x000fe20007810000 */
[-C--:B------:R-:W-:Y:S01]  /*a8a0*/  FMUL.FTZ R89, R89, R9.reuse ;  /* 0x0000000959597220 */ /* 0x080fe20000410000 */
[-C--:B------:R-:W-:Y:S01]  /*a8b0*/  FMUL.FTZ R92, R92, R9.reuse ;  /* 0x000000095c5c7220 */ /* 0x080fe20000410000 */
[----:B------:R-:W-:Y:S01]  /*a8c0*/  FMUL.FTZ R93, R93, R9 ;  /* 0x000000095d5d7220 */ /* 0x000fe20000410000 */
[----:B------:R-:W-:Y:S01]  /*a8d0*/  FMNMX.FTZ R5, R10, R5, !PT ;  /* 0x000000050a057209 */ /* 0x000fe20007810000 */
[----:B------:R-:W5:Y:S01]  /*a8e0*/  MUFU.TANH R167, R167 ;  /* 0x000000a700a77308 */ /* 0x000f620000002400 */
[-C--:B------:R-:W-:Y:S01]  /*a8f0*/  FMUL.FTZ R96, R96, R9.reuse ;  /* 0x0000000960607220 */ /* 0x080fe20000410000 */
[----:B------:R-:W-:Y:S01]  /*a900*/  FMUL.FTZ R97, R97, R9 ;  /* 0x0000000961617220 */ /* 0x000fe20000410000 */
[----:B--2---:R-:W-:Y:S01]  /*a910*/  FMNMX.FTZ R5, R163, R5, !PT ;  /* 0x00000005a3057209 */ /* 0x004fe20007810000 */
[-C--:B------:R-:W-:Y:S01]  /*a920*/  FMUL.FTZ R100, R100, R9.reuse ;  /* 0x0000000964647220 */ /* 0x080fe20000410000 */
[-C--:B------:R-:W-:Y:S01]  /*a930*/  FMUL.FTZ R101, R101, R9.reuse ;  /* 0x0000000965657220 */ /* 0x080fe20000410000 */
[----:B------:R-:W-:Y:S01]  /*a940*/  FMUL.FTZ R104, R104, R9 ;  /* 0x0000000968687220 */ /* 0x000fe20000410000 */
[----:B---3--:R-:W-:Y:S01]  /*a950*/  FMNMX.FTZ R5, R3, R5, !PT ;  /* 0x0000000503057209 */ /* 0x008fe20007810000 */
[----:B------:R-:W2:Y:S01]  /*a960*/  MUFU.TANH R169, R169 ;  /* 0x000000a900a97308 */ /* 0x000ea20000002400 */
[-C--:B------:R-:W-:Y:S01]  /*a970*/  FMUL.FTZ R105, R105, R9.reuse ;  /* 0x0000000969697220 */ /* 0x080fe20000410000 */
[----:B------:R-:W-:Y:S01]  /*a980*/  FMUL.FTZ R108, R108, R9 ;  /* 0x000000096c6c7220 */ /* 0x000fe20000410000 */
[----:B-1----:R-:W-:Y:S01]  /*a990*/  FMNMX.FTZ R5, R12, R5, !PT ;  /* 0x000000050c057209 */ /* 0x002fe20007810000 */
[-C--:B------:R-:W-:Y:S01]  /*a9a0*/  FMUL.FTZ R109, R109, R9.reuse ;  /* 0x000000096d6d7220 */ /* 0x080fe20000410000 */
[-C--:B------:R-:W-:Y:S01]  /*a9b0*/  FMUL.FTZ R112, R112, R9.reuse ;  /* 0x0000000970707220 */ /* 0x080fe20000410000 */
[----:B------:R-:W-:Y:S01]  /*a9c0*/  FMUL.FTZ R113, R113, R9 ;  /* 0x0000000971717220 */ /* 0x000fe20000410000 */
[----:B----4-:R-:W-:Y:S01]  /*a9d0*/  FMNMX.FTZ R5, R166, R5, !PT ;  /* 0x00000005a6057209 */ /* 0x010fe20007810000 */
[----:B------:R-:W1:Y:S01]  /*a9e0*/  MUFU.TANH R170, R170 ;  /* 0x000000aa00aa7308 */ /* 0x000e620000002400 */
[-C--:B------:R-:W-:Y:S01]  /*a9f0*/  FMUL.FTZ R116, R116, R9.reuse ;  /* 0x0000000974747220 */ /* 0x080fe20000410000 */
[----:B------:R-:W-:Y:S01]  /*aa00*/  FMUL.FTZ R117, R117, R9 ;  /* 0x0000000975757220 */ /* 0x000fe20000410000 */
[----:B-----5:R-:W-:Y:S01]  /*aa10*/  FMNMX.FTZ R5, R167, R5, !PT ;  /* 0x00000005a7057209 */ /* 0x020fe20007810000 */
[-C--:B------:R-:W-:Y:S01]  /*aa20*/  FMUL.FTZ R120, R120, R9.reuse ;  /* 0x0000000978787220 */ /* 0x080fe20000410000 */
[-C--:B------:R-:W-:Y:S01]  /*aa30*/  FMUL.FTZ R121, R121, R9.reuse ;  /* 0x0000000979797220 */ /* 0x080fe20000410000 */
[-C--:B------:R-:W-:Y:S01]  /*aa40*/  FMUL.FTZ R124, R124, R9.reuse ;  /* 0x000000097c7c7220 */ /* 0x080fe20000410000 */
[----:B------:R-:W-:Y:S01]  /*aa50*/  FMUL.FTZ R125, R125, R9 ;  /* 0x000000097d7d7220 */ /* 0x000fe20000410000 */
[----:B------:R-:W3:Y:S01]  /*aa60*/  MUFU.TANH R171, R171 ;  /* 0x000000ab00ab7308 */ /* 0x000ee20000002400 */
[----:B--2---:R-:W-:Y:S01]  /*aa70*/  FMNMX.FTZ R5, R169, R5, !PT ;  /* 0x00000005a9057209 */ /* 0x004fe20007810000 */
[-C--:B------:R-:W-:Y:S01]  /*aa80*/  FMUL.FTZ R128, R128, R9.reuse ;  /* 0x0000000980807220 */ /* 0x080fe20000410000 */
[-C--:B------:R-:W-:Y:S01]  /*aa90*/  FMUL.FTZ R129, R129, R9.reuse ;  /* 0x0000000981817220 */ /* 0x080fe20000410000 */
[-C--:B------:R-:W-:Y:S01]  /*aaa0*/  FMUL.FTZ R132, R132, R9.reuse ;  /* 0x0000000984847220 */ /* 0x080fe20000410000 */
[-C--:B------:R-:W-:Y:S01]  /*aab0*/  FMUL.FTZ R133, R133, R9.reuse ;  /* 0x0000000985857220 */ /* 0x080fe20000410000 */
[-C--:B------:R-:W-:Y:S01]  /*aac0*/  FMUL.FTZ R136, R136, R9.reuse ;  /* 0x0000000988887220 */ /* 0x080fe20000410000 */
[----:B------:R-:W-:Y:S01]  /*aad0*/  FMUL.FTZ R137, R137, R9 ;  /* 0x0000000989897220 */ /* 0x000fe20000410000 */
[----:B------:R-:W-:Y:S01]  /*aae0*/  MUFU.EX2 R178, R156 ;  /* 0x0000009c00b27308 */ /* 0x000fe20000000800 */
[----:B-1----:R-:W-:Y:S01]  /*aaf0*/  FMNMX.FTZ R5, R170, R5, !PT ;  /* 0x00000005aa057209 */ /* 0x002fe20007810000 */
        /* <DEDUP_REMOVED lines=11> */
[----:B------:R-:W1:Y:S02]  /*abb0*/  SHFL.BFLY PT, R174, R5, 0x2, 0x1f ;  /* 0x0c401f0005ae7f89 */ /* 0x000e6400000e0000 */
[----:B------:R-:W-:Y:S08]  /*abc0*/  MUFU.EX2 R15, R15 ;  /* 0x0000000f000f7308 */ /* 0x000ff00000000800 */
[----:B------:R-:W-:Y:S08]  /*abd0*/  MUFU.EX2 R20, R20 ;  /* 0x0000001400147308 */ /* 0x000ff00000000800 */
[----:B------:R-:W-:Y:S01]  /*abe0*/  MUFU.EX2 R21, R21 ;  /* 0x0000001500157308 */ /* 0x000fe20000000800 */
[----:B-1----:R-:W-:-:S07]  /*abf0*/  FMNMX.FTZ R5, R5, R174, !PT ;  /* 0x000000ae05057209 */ /* 0x002fce0007810000 */
[----:B------:R-:W1:Y:S01]  /*ac00*/  MUFU.EX2 R168, R168 ;  /* 0x000000a800a87308 */ /* 0x000e620000000800 */
[----:B------:R-:W2:Y:S07]  /*ac10*/  SHFL.BFLY PT, R174, R5, 0x1, 0x1f ;  /* 0x0c201f0005ae7f89 */ /* 0x000eae00000e0000 */
[----:B------:R-:W-:Y:S08]  /*ac20*/  MUFU.EX2 R177, R165 ;  /* 0x000000a500b17308 */ /* 0x000ff00000000800 */
[----:B------:R1:W-:Y:S02]  /*ac30*/  MUFU.EX2 R179, R160 ;  /* 0x000000a000b37308 */ /* 0x0003e40000000800 */
[----:B-1----:R-:W-:-:S02]  /*ac40*/  F2FP.BF16.F32.PACK_AB R160, R168, R21 ;  /* 0x00000015a8a0723e */ /* 0x002fc400000010ff */
        /* <DEDUP_REMOVED lines=24> */
[-C--:B-1----:R-:W-:Y:S01]  /*add0*/  FMUL.FTZ R26, R26, R10.reuse ;  /* 0x0000000a1a1a7220 */ /* 0x082fe20000410000 */
[-C--:B------:R-:W-:Y:S01]  /*ade0*/  FMUL.FTZ R27, R27, R10.reuse ;  /* 0x0000000a1b1b7220 */ /* 0x080fe20000410000 */
[-C--:B------:R-:W-:Y:S01]  /*adf0*/  FMUL.FTZ R30, R30, R10.reuse ;  /* 0x0000000a1e1e7220 */ /* 0x080fe20000410000 */
[-C--:B------:R-:W-:Y:S01]  /*ae00*/  FMUL.FTZ R31, R31, R10.reuse ;  /* 0x0000000a1f1f7220 */ /* 0x080fe20000410000 */
[-C--:B------:R-:W-:Y:S01]  /*ae10*/  FMUL.FTZ R34, R34, R10.reuse ;  /* 0x0000000a22227220 */ /* 0x080fe20000410000 */
[-C--:B------:R-:W-:Y:S01]  /*ae20*/  FMUL.FTZ R35, R35, R10.reuse ;  /* 0x0000000a23237220 */ /* 0x080fe20000410000 */
[----:B------:R-:W-:Y:S01]  /*ae30*/  FMUL.FTZ R38, R38, R10 ;  /* 0x0000000a26267220 */ /* 0x000fe20000410000 */
        /* <DEDUP_REMOVED lines=49> */
[----:B-1----:R-:W-:Y:S01]  /*b150*/  FADD.FTZ R11, R176, R11 ;  /* 0x0000000bb00b7221 */ /* 0x002fe20000010000 */
[----:B------:R-:W-:Y:S01]  /*b160*/  FADD.FTZ R4, R20, R4 ;  /* 0x0000000414047221 */ /* 0x000fe20000010000 */
[----:B------:R-:W-:Y:S01]  /*b170*/  BAR.SYNC.DEFER_BLOCKING 0xf, 0x100 ;  /* 0x03c4000000007b1d */ /* 0x000fe20000010000 */
[----:B------:R-:W-:Y:S01]  /*b180*/  F2FP.BF16.F32.PACK_AB R157, R176, R157 ;  /* 0x0000009db09d723e */ /* 0x000fe200000010ff */
[-C--:B------:R-:W-:Y:S01]  /*b190*/  FMUL.FTZ R90, R90, R10.reuse ;  /* 0x0000000a5a5a7220 */ /* 0x080fe20000410000 */
[-C--:B------:R-:W-:Y:S01]  /*b1a0*/  FMUL.FTZ R91, R91, R10.reuse ;  /* 0x0000000a5b5b7220 */ /* 0x080fe20000410000 */
[-C--:B------:R-:W-:Y:S01]  /*b1b0*/  FMUL.FTZ R94, R94, R10.reuse ;  /* 0x0000000a5e5e7220 */ /* 0x080fe20000410000 */
[-C--:B------:R-:W-:Y:S01]  /*b1c0*/  FMUL.FTZ R95, R95, R10.reuse ;  /* 0x0000000a5f5f7220 */ /* 0x080fe20000410000 */
[----:B------:R-:W1:Y:S01]  /*b1d0*/  MUFU.EX2 R12, R12 ;  /* 0x0000000c000c7308 */ /* 0x000e620000000800 */
        /* <DEDUP_REMOVED lines=16> */
[----:B-1----:R-:W-:Y:S01]  /*b2e0*/  FADD.FTZ R11, R12, R11 ;  /* 0x0000000b0c0b7221 */ /* 0x002fe20000010000 */
        /* <DEDUP_REMOVED lines=51> */
.L_x_2298:
[----:B------:R2:W3:Y:S01]  /*b620*/  SYNCS.PHASECHK.TRANS64.TRYWAIT P1, [UR21+0x28c50], R7 ;  /* 0x028c5007ff0075a7 */ /* 0x0004e20008020155 */
[----:B------:R-:W-:Y:S05]  /*b630*/  @!P0 BRA `(.L_x_2299) ;  /* 0x0000000000048947 */ /* 0x000fea0003800000 */
[----:B------:R-:W-:Y:S01]  /*b640*/  BPT.TRAP 0x1 ;  /* 0x000000040000795c */ /* 0x000fe20000300000 */
.L_x_2299:
[----:B---3--:R-:W-:Y:S05]  /*b650*/  @P1 BRA `(.L_x_2300) ;  /* 0x0000000000081947 */ /* 0x008fea0003800000 */
[----:B------:R-:W3:Y:S02]  /*b660*/  SYNCS.PHASECHK.TRANS64.TRYWAIT P1, [UR21+0x28c50], R7 ;  /* 0x028c5007ff0075a7 */ /* 0x000ee40008020155 */
[----:B---3--:R-:W-:Y:S05]  /*b670*/  @!P1 BRA `(.L_x_2301) ;  /* 0x000000e8008c9947 */ /* 0x008fea0003800000 */
.L_x_2300:
        /* <DEDUP_REMOVED lines=34> */
.L_x_2302:
[----:B------:R-:W-:Y:S01]  /*b8a0*/  UIADD3 UR21, UR21, 0x28c60, URZ ;  /* 0x00028c6015157890 */ /* 0x000fe2000fffe03f */
[----:B------:R-:W-:Y:S01]  /*b8b0*/  PLOP3.LUT P1, PT, PT, PT, UP0, 0x80, 0x0 ;  /* 0x000000000000781c */ /* 0x000fe20003f2f008 */
[----:B------:R-:W-:Y:S01]  /*b8c0*/  UMOV UR24, UR38 ;  /* 0x0000002600187c82 */ /* 0x000fe20008000000 */
[----:B---3--:R-:W-:Y:S01]  /*b8d0*/  IMAD.MOV.U32 R8, RZ, RZ, R5 ;  /* 0x000000ffff087224 */ /* 0x008fe200078e0005 */
[----:B------:R-:W-:Y:S01]  /*b8e0*/  UPRMT UR21, UR40, 0x654, UR21 ;  /* 0x0000065428157896 */ /* 0x000fe20008000015 */
[----:B------:R-:W-:-:S08]  /*b8f0*/  IMAD.MOV.U32 R9, RZ, RZ, R6 ;  /* 0x000000ffff097224 */ /* 0x000fd000078e0006 */
[----:B------:R-:W-:Y:S01]  /*b900*/  SYNCS.ARRIVE.TRANS64.RED.A1T0 RZ, [UR21], RZ ;  /* 0x000000ffffff79a7 */ /* 0x000fe20008100415 */
[----:B------:R-:W-:Y:S05]  /*b910*/  @P1 BRA `(.L_x_2303) ;  /* 0xffffffe000d41947 */ /* 0x000fea000383ffff */
.L_x_2292:
        /* <DEDUP_REMOVED lines=11> */
.L_x_2323:
[----:B------:R-:W-:-:S04]  /*b9d0*/  UIADD3 UR38, UR27, 0x1, URZ ;  /* 0x000000011b267890 */ /* 0x000fc8000fffe03f */
[----:B------:R-:W-:-:S04]  /*b9e0*/  UISETP.NE.AND UP0, UPT, UR38, 0x2, UPT ;  /* 0x000000022600788c */ /* 0x000fc8000bf05270 */
[----:B------:R-:W-:Y:S02]  /*b9f0*/  USEL UR6, URZ, 0x1, UP0 ;  /* 0x000000013f067887 */ /* 0x000fe40008000000 */
[----:B------:R-:W-:Y:S02]  /*ba00*/  USEL UR38, UR38, URZ, UP0 ;  /* 0x0000003f26267287 */ /* 0x000fe40008000000 */
[----:B------:R-:W-:Y:S01]  /*ba10*/  ULOP3.LUT UR37, UR37, UR6, URZ, 0x3c, !UPT ;  /* 0x0000000625257292 */ /* 0x000fe2000f8e3c3f */
[----:B------:R-:W-:Y:S11]  /*ba20*/  @!P0 BRA `(.L_x_2305) ;  /* 0x0000000000048947 */ /* 0x000ff60003800000 */
[----:B------:R-:W-:Y:S01]  /*ba30*/  BPT.TRAP 0x1 ;  /* 0x000000040000795c */ /* 0x000fe20000300000 */
.L_x_2305:
[----:B------:R-:W-:Y:S01]  /*ba40*/  ULEA UR20, UR38, UR41, 0x3 ;  /* 0x0000002926147291 */ /* 0x000fe2000f8e183f */
[----:B012---:R-:W-:-:S05]  /*ba50*/  IMAD.U32 R7, RZ, RZ, UR37 ;  /* 0x00000025ff077e24 */ /* 0x007fca000f8e00ff */
[----:B------:R-:W-:-:S04]  /*ba60*/  SHF.L.U32 R7, R7, 0x1f, RZ ;  /* 0x0000001f07077819 */ /* 0x000fc800000006ff */
[----:B------:R0:W1:Y:S01]  /*ba70*/  SYNCS.PHASECHK.TRANS64.TRYWAIT P1, [UR20+0x28c30], R7 ;  /* 0x028c3007ff0075a7 */ /* 0x0000620008020154 */
[----:B------:R-:W-:Y:S05]  /*ba80*/  @!P0 BRA `(.L_x_2306) ;  /* 0x0000000000048947 */ /* 0x000fea0003800000 */
[----:B------:R-:W-:Y:S01]  /*ba90*/  BPT.TRAP 0x1 ;  /* 0x000000040000795c */ /* 0x000fe20000300000 */
.L_x_2306:
[----:B-1----:R-:W-:Y:S05]  /*baa0*/  @P1 BRA `(.L_x_2307) ;  /* 0x0000000000081947 */ /* 0x002fea0003800000 */
[----:B------:R-:W1:Y:S02]  /*bab0*/  SYNCS.PHASECHK.TRANS64.TRYWAIT P1, [UR20+0x28c30], R7 ;  /* 0x028c3007ff0075a7 */ /* 0x000e640008020154 */
[----:B-1----:R-:W-:Y:S05]  /*bac0*/  @!P1 BRA `(.L_x_2308) ;  /* 0x000000e400909947 */ /* 0x002fea0003800000 */
.L_x_2307:
        /* <DEDUP_REMOVED lines=23> */
.L_x_2309:
        /* <DEDUP_REMOVED lines=14> */
[----:B-1----:R-:W-:Y:S01]  /*bd20*/  FMUL.FTZ R6, R155, UR21 ;  /* 0x000000159b067c20 */ /* 0x002fe20008410000 */
        /* <DEDUP_REMOVED lines=41> */
[--C-:B-1----:R-:W-:Y:S02]  /*bfc0*/  IMAD.IADD R177, R179, 0x1, R180.reuse ;  /* 0x00000001b3b17824 */ /* 0x102fe400078e02b4 */
        /* <DEDUP_REMOVED lines=45> */
.L_x_2312:
[----:B------:R-:W-:-:S05]  /*c2a0*/  IMAD.U32 R181, RZ, RZ, UR23 ;  /* 0x00000017ffb57e24 */ /* 0x000fca000f8e00ff */
[----:B------:R-:W-:-:S13]  /*c2b0*/  ISETP.NE.AND P1, PT, R181, 0x1, PT ;  /* 0x00000001b500780c */ /* 0x000fda0003f25270 */
[----:B------:R-:W1:Y:S02]  /*c2c0*/  @P1 LDC.64 R8, c[0x0][0x9e8] ;  /* 0x00027a00ff081b82 */ /* 0x000e640000000a00 */
[----:B-1----:R-:W-:-:S05]  /*c2d0*/  @P1 IMAD.HI.U32 R8, R180, R8, RZ ;  /* 0x00000008b4081227 */ /* 0x002fca00078e00ff */
[----:B------:R-:W-:-:S07]  /*c2e0*/  @P1 SHF.R.U32.HI R180, RZ, R9, R8 ;  /* 0x00000009ffb41219 */ /* 0x000fce0000011608 */
.L_x_2313:
[----:B------:R-:W-:Y:S05]  /*c2f0*/  BSYNC B0 ;  /* 0x0000000000007941 */ /* 0x000fea0003800000 */
.L_x_2311:
[----:B------:R-:W-:-:S04]  /*c300*/  IMAD R180, R180, R181, -UR7 ;  /* 0x80000007b4b47e24 */ /* 0x000fc8000f8e02b5 */
[----:B------:R-:W-:-:S05]  /*c310*/  IMAD.IADD R180, R180, 0x1, -R2 ;  /* 0x00000001b4b47824 */ /* 0x000fca00078e0a02 */
[----:B------:R-:W-:Y:S02]  /*c320*/  VIMNMX R176, R176, R180, !PT ;  /* 0x000000b4b0b07248 */ /* 0x000fe40007fe0100 */
[----:B------:R-:W-:-:S07]  /*c330*/  VIADDMNMX R177, R180, R181, R177, PT ;  /* 0x000000b5b4b17246 */ /* 0x000fce00038001b1 */
.L_x_2310:
        /* <DEDUP_REMOVED lines=69> */
.L_x_2316:
[----:B------:R-:W-:-:S05]  /*c790*/  IMAD.U32 R177, RZ, RZ, UR23 ;  /* 0x00000017ffb17e24 */ /* 0x000fca000f8e00ff */
[----:B------:R-:W-:-:S13]  /*c7a0*/  ISETP.NE.AND P2, PT, R177, 0x1, PT ;  /* 0x00000001b100780c */ /* 0x000fda0003f45270 */
[----:B------:R-:W0:Y:S02]  /*c7b0*/  @P2 LDC.64 R8, c[0x0][0x9e8] ;  /* 0x00027a00ff082b82 */ /* 0x000e240000000a00 */
[----:B0-----:R-:W-:-:S05]  /*c7c0*/  @P2 IMAD.HI.U32 R8, R176, R8, RZ ;  /* 0x00000008b0082227 */ /* 0x001fca00078e00ff */
[----:B------:R-:W-:-:S07]  /*c7d0*/  @P2 SHF.R.U32.HI R176, RZ, R9, R8 ;  /* 0x00000009ffb02219 */ /* 0x000fce0000011608 */
.L_x_2317:
[----:B------:R-:W-:Y:S05]  /*c7e0*/  BSYNC B0 ;  /* 0x0000000000007941 */ /* 0x000fea0003800000 */
.L_x_2315:
[----:B------:R-:W-:-:S04]  /*c7f0*/  IMAD R176, R176, R177, -UR7 ;  /* 0x80000007b0b07e24 */ /* 0x000fc8000f8e02b1 */
[----:B------:R-:W-:-:S05]  /*c800*/  IMAD.IADD R176, R176, 0x1, -R2 ;  /* 0x00000001b0b07824 */ /* 0x000fca00078e0a02 */
[----:B------:R-:W-:Y:S02]  /*c810*/  VIMNMX R178, R178, R176, !PT ;  /* 0x000000b0b2b27248 */ /* 0x000fe40007fe0100 */
[----:B------:R-:W-:-:S07]  /*c820*/  VIADDMNMX R179, R176, R177, R179, PT ;  /* 0x000000b1b0b37246 */ /* 0x000fce00038001b3 */
.L_x_2314:
        /* <DEDUP_REMOVED lines=395> */
.L_x_2318:
[----:B------:R0:W1:Y:S01]  /*e0e0*/  SYNCS.PHASECHK.TRANS64.TRYWAIT P1, [UR20+0x28c50], R7 ;  /* 0x028c5007ff0075a7 */ /* 0x0000620008020154 */
[----:B------:R-:W-:Y:S05]  /*e0f0*/  @!P0 BRA `(.L_x_2319) ;  /* 0x0000000000048947 */ /* 0x000fea0003800000 */
[----:B------:R-:W-:Y:S01]  /*e100*/  BPT.TRAP 0x1 ;  /* 0x000000040000795c */ /* 0x000fe20000300000 */
.L_x_2319:
[----:B-1----:R-:W-:Y:S05]  /*e110*/  @P1 BRA `(.L_x_2320) ;  /* 0x0000000000081947 */ /* 0x002fea0003800000 */
[----:B------:R-:W1:Y:S02]  /*e120*/  SYNCS.PHASECHK.TRANS64.TRYWAIT P1, [UR20+0x28c50], R7 ;  /* 0x028c5007ff0075a7 */ /* 0x000e640008020154 */
[----:B-1----:R-:W-:Y:S05]  /*e130*/  @!P1 BRA `(.L_x_2321) ;  /* 0x000000c0000c9947 */ /* 0x002fea0003800000 */
.L_x_2320:
        /* <DEDUP_REMOVED lines=34> */
.L_x_2322:
        /* <DEDUP_REMOVED lines=10> */
.L_x_2304:
[----:B------:R-:W3:Y:S01]  /*e400*/  SHFL.BFLY PT, R0, R3, 0x2, 0x1f ;  /* 0x0c401f0003007f89 */ /* 0x000ee200000e0000 */
[----:B------:R-:W-:Y:S08]  /*e410*/  BAR.ARV 0x8, 0x100 ;  /* 0x0204000000007b1d */ /* 0x000ff00000002000 */
[----:B------:R-:W-:Y:S01]  /*e420*/  BAR.SYNC.DEFER_BLOCKING 0xf, 0x100 ;  /* 0x03c4000000007b1d */ /* 0x000fe20000010000 */
[----:B------:R-:W-:Y:S01]  /*e430*/  ISETP.NE.AND P2, PT, R18, RZ, PT ;  /* 0x000000ff1200720c */ /* 0x000fe20003f45270 */
[----:B------:R-:W-:Y:S01]  /*e440*/  IMAD.MOV.U32 R12, RZ, RZ, -0x800000 ;  /* 0xff800000ff0c7424 */ /* 0x000fe200078e00ff */
[----:B------:R-:W-:-:S03]  /*e450*/  UIADD3 UR36, UR36, 0x1, URZ ;  /* 0x0000000124247890 */ /* 0x000fc6000fffe03f */
[----:B------:R-:W4:Y:S01]  /*e460*/  SHFL.BFLY PT, R9, R4, 0x2, 0x1f ;  /* 0x0c401f0004097f89 */ /* 0x000f2200000e0000 */
[----:B---3--:R-:W-:Y:S01]  /*e470*/  FADD.FTZ R0, R0, R3 ;  /* 0x0000000300007221 */ /* 0x008fe20000010000 */
[----:B------:R-:W-:-:S04]  /*e480*/  IMAD.MOV.U32 R3, RZ, RZ, RZ ;  /* 0x000000ffff037224 */ /* 0x000fc800078e00ff */
[----:B012---:R-:W0:Y:S01]  /*e490*/  SHFL.BFLY PT, R7, R0, 0x1, 0x1f ;  /* 0x0c201f0000077f89 */ /* 0x007e2200000e0000 */
[----:B----4-:R-:W-:Y:S01]  /*e4a0*/  FADD.FTZ R9, R9, R4 ;  /* 0x0000000409097221 */ /* 0x010fe20000010000 */
[----:B------:R-:W-:Y:S01]  /*e4b0*/  IMAD.U32 R4, RZ, RZ, UR38 ;  /* 0x00000026ff047e24 */ /* 0x000fe2000f8e00ff */
[----:B------:R-:W-:-:S03]  /*e4c0*/  UIADD3 UR38, UR38, 0x1, URZ ;  /* 0x0000000126267890 */ /* 0x000fc6000fffe03f */
[----:B------:R-:W1:Y:S01]  /*e4d0*/  SHFL.BFLY PT, R8, R9, 0x1, 0x1f ;  /* 0x0c201f0009087f89 */ /* 0x000e6200000e0000 */
[----:B------:R-:W-:Y:S01]  /*e4e0*/  @!P2 IMAD R4, R4, 0x40, R17 ;  /* 0x000000400404a824 */ /* 0x000fe200078e0211 */
[----:B------:R-:W-:Y:S01]  /*e4f0*/  UISETP.NE.AND UP0, UPT, UR38, 0x2, UPT ;  /* 0x000000022600788c */ /* 0x000fe2000bf05270 */
[----:B0-----:R-:W-:Y:S01]  /*e500*/  FADD.FTZ R11, R0, R7 ;  /* 0x00000007000b7221 */ /* 0x001fe20000010000 */
[----:B------:R-:W-:Y:S02]  /*e510*/  IMAD.MOV.U32 R0, RZ, RZ, RZ ;  /* 0x000000ffff007224 */ /* 0x000fe400078e00ff */
[----:B------:R-:W-:Y:S01]  /*e520*/  @!P2 LEA R4, R4, UR41, 0x2 ;  /* 0x000000290404ac11 */ /* 0x000fe2000f8e10ff */
[----:B------:R-:W-:Y:S01]  /*e530*/  IMAD.U32 R7, RZ, RZ, UR10 ;  /* 0x0000000aff077e24 */ /* 0x000fe2000f8e00ff */
[----:B------:R-:W-:Y:S01]  /*e540*/  USEL UR4, URZ, 0x1, UP0 ;  /* 0x000000013f047887 */ /* 0x000fe20008000000 */
[----:B------:R-:W-:Y:S01]  /*e550*/  FSETP.NE.FTZ.AND P0, PT, R11, RZ, PT ;  /* 0x000000ff0b00720b */ /* 0x000fe20003f15000 */
[----:B------:R-:W-:-:S02]  /*e560*/  USEL UR38, UR38, URZ, UP0 ;  /* 0x0000003f26267287 */ /* 0x000fc40008000000 */
[----:B------:R-:W-:-:S10]  /*e570*/  ULOP3.LUT UR37, UR37, UR4, URZ, 0x3c, !UPT ;  /* 0x0000000425257292 */ /* 0x000fd4000f8e3c3f */
[----:B------:R-:W0:Y:S01]  /*e580*/  @P0 MUFU.LG2 R10, R11 ;  /* 0x0000000b000a0308 */ /* 0x000e220000000c00 */
[----:B------:R-:W-:Y:S01]  /*e590*/  @P0 FMUL.FTZ R7, R7, 0.69314718246459960938 ;  /* 0x3f31721807070820 */ /* 0x000fe20000410000 */
[----:B-1----:R-:W-:-:S05]  /*e5a0*/  FADD.FTZ R8, R9, R8 ;  /* 0x0000000809087221 */ /* 0x002fca0000010000 */
[----:B------:R-:W-:Y:S01]  /*e5b0*/  FSETP.NE.FTZ.AND P1, PT, R8, RZ, PT ;  /* 0x000000ff0800720b */ /* 0x000fe20003f35000 */
[----:B------:R-:W1:Y:S01]  /*e5c0*/  @P0 MUFU.RCP R3, R11 ;  /* 0x0000000b00030308 */ /* 0x000e620000001000 */
[----:B0-----:R-:W-:-:S11]  /*e5d0*/  @P0 FMUL.FTZ R10, R10, 0.69314718246459960938 ;  /* 0x3f3172180a0a0820 */ /* 0x001fd60000410000 */
[----:B------:R-:W0:Y:S01]  /*e5e0*/  @P1 MUFU.RCP R0, R8 ;  /* 0x0000000800001308 */ /* 0x000e220000001000 */
[----:B------:R-:W-:Y:S01]  /*e5f0*/  @P0 FFMA.FTZ R12, R7, R6, R10 ;  /* 0x00000006070c0223 */ /* 0x000fe2000001000a */
[----:B------:R-:W-:Y:S01]  /*e600*/  PLOP3.LUT P0, PT, PT, PT, PT, 0x8, 0x0 ;  /* 0x000000000000781c */ /* 0x000fe20003f0e170 */
[----:B-1----:R-:W-:Y:S01]  /*e610*/  @!P2 STS [R4+0x28800], R3 ;  /* 0x028800030400a388 */ /* 0x002fe20000000800 */
[-C--:B------:R-:W-:Y:S01]  /*e620*/  FMUL.FTZ R24, R24, R3.reuse ;  /* 0x0000000318187220 */ /* 0x080fe20000410000 */
[----:B------:R-:W-:-:S03]  /*e630*/  FMUL.FTZ R25, R25, R3 ;  /* 0x0000000319197220 */ /* 0x000fc60000410000 */
[----:B------:R-:W1:Y:S01]  /*e640*/  @P1 MUFU.LG2 R6, R8 ;  /* 0x0000000800061308 */ /* 0x000e620000000c00 */
        /* <DEDUP_REMOVED lines=17> */
[----:B------:R-:W-:Y:S01]  /*e760*/  FMUL.FTZ R57, R57, R3 ;  /* 0x0000000339397220 */ /* 0x000fe20000410000 */
[----:B0-----:R-:W-:-:S02]  /*e770*/  IMAD.U32 R4, RZ, RZ, UR10 ;  /* 0x0000000aff047e24 */ /* 0x001fc4000f8e00ff */
[-C--:B------:R-:W-:Y:S01]  /*e780*/  FMUL.FTZ R60, R60, R3.reuse ;  /* 0x000000033c3c7220 */ /* 0x080fe20000410000 */
[-C--:B------:R-:W-:Y:S01]  /*e790*/  FMUL.FTZ R61, R61, R3.reuse ;  /* 0x000000033d3d7220 */ /* 0x080fe20000410000 */
[-C--:B------:R-:W-:Y:S01]  /*e7a0*/  FMUL.FTZ R64, R64, R3.reuse ;  /* 0x0000000340407220 */ /* 0x080fe20000410000 */
[----:B------:R-:W-:Y:S01]  /*e7b0*/  @P1 FMUL.FTZ R4, R4, 0.69314718246459960938 ;  /* 0x3f31721804041820 */ /* 0x000fe20000410000 */
        /* <DEDUP_REMOVED lines=43> */
[----:B------:R-:W-:-:S02]  /*ea70*/  IMAD.MOV.U32 R3, RZ, RZ, -0x800000 ;  /* 0xff800000ff037424 */ /* 0x000fc400078e00ff */
        /* <DEDUP_REMOVED lines=66> */
.L_x_2228:
[----:B------:R-:W0:Y:S08]  /*eea0*/  S2UR UR40, SR_CgaCtaId ;  /* 0x00000000002879c3 */ /* 0x000e300000008800 */
[----:B------:R-:W-:Y:S01]  /*eeb0*/  BAR.SYNC.DEFER_BLOCKING 0x5, 0x180 ;  /* 0x0146000000007b1d */ /* 0x000fe20000010000 */
[----:B------:R-:W-:-:S05]  /*eec0*/  USHF.R.U32.HI UR9, URZ, 0x10, UR42 ;  /* 0x000000103f097899 */ /* 0x000fca000801162a */
        /* <DEDUP_REMOVED lines=12> */
[----:B------:R-:W-:Y:S01]  /*ef90*/  ULDC.64 UR14, c[0x0][0xc00] ;  /* 0x00030000000e7ab9 */ /* 0x000fe20000000a00 */
[----:B------:R-:W-:Y:S01]  /*efa0*/  F2FP.BF16.F32.PACK_AB R7, R31, R30 ;  /* 0x0000001e1f07723e */ /* 0x000fe200000010ff */
[----:B------:R-:W-:Y:S01]  /*efb0*/  ULDC.64 UR12, c[0x0][0xc00] ;  /* 0x00030000000c7ab9 */ /* 0x000fe20000000a00 */
[----:B------:R-:W-:Y:S01]  /*efc0*/  F2FP.BF16.F32.PACK_AB R10, R37, R36 ;  /* 0x00000024250a723e */ /* 0x000fe200000010ff */
[----:B------:R-:W-:Y:S01]  /*efd0*/  UIMAD.WIDE UR12, UR44, 0x4, UR12 ;  /* 0x000000042c0c78a5 */ /* 0x000fe2000f8e020c */
[----:B------:R-:W-:Y:S01]  /*efe0*/  F2FP.BF16.F32.PACK_AB R11, R39, R38 ;  /* 0x00000026270b723e */ /* 0x000fe200000010ff */
[----:B------:R-:W-:Y:S01]  /*eff0*/  UMOV UR10, UR41 ;  /* 0x00000029000a7c82 */ /* 0x000fe20008000000 */
[----:B0-----:R-:W-:Y:S01]  /*f000*/  UMOV UR11, UR4 ;  /* 0x00000004000b7c82 */ /* 0x001fe20008000000 */
[----:B------:R-:W-:Y:S01]  /*f010*/  ULDC UR4, c[0x0][0xad4] ;  /* 0x0002b50000047ab9 */ /* 0x000fe20000000800 */
[----:B------:R-:W-:-:S02]  /*f020*/  IMAD.U32 R14, RZ, RZ, UR10 ;  /* 0x0000000aff0e7e24 */ /* 0x000fc4000f8e00ff */
[----:B------:R-:W-:Y:S01]  /*f030*/  IMAD.U32 R15, RZ, RZ, UR11 ;  /* 0x0000000bff0f7e24 */ /* 0x000fe2000f8e00ff */
[----:B------:R-:W-:Y:S02]  /*f040*/  ULDC.64 UR10, c[0x0][0xc08] ;  /* 0x00030200000a7ab9 */ /* 0x000fe40000000a00 */
[----:B------:R-:W-:-:S04]  /*f050*/  UISETP.NE.U32.AND UP0, UPT, UR10, URZ, UPT ;  /* 0x0000003f0a00728c */ /* 0x000fc8000bf05070 */
[----:B------:R-:W-:Y:S01]  /*f060*/  UISETP.NE.AND.EX UP0, UPT, UR11, URZ, UPT, UP0 ;  /* 0x0000003f0b00728c */ /* 0x000fe2000bf05300 */
[----:B------:R-:W-:Y:S05]  /*f070*/  BAR.SYNC.DEFER_BLOCKING 0x1, 0x100 ;  /* 0x0044000000007b1d */ /* 0x000fea0000010000 */
[----:B------:R-:W-:-:S05]  /*f080*/  PLOP3.LUT P1, PT, PT, PT, UP0, 0x80, 0x0 ;  /* 0x000000000000781c */ /* 0x000fca0003f2f008 */
[----:B------:R-:W-:Y:S02]  /*f090*/  @UP0 ULDC.64 UR10, c[0x0][0xc08] ;  /* 0x00030200000a0ab9 */ /* 0x000fe40000000a00 */
[----:B------:R-:W-:Y:S01]  /*f0a0*/  @UP0 UIMAD.WIDE UR10, UR44, 0x4, UR10 ;  /* 0x000000042c0a08a5 */ /* 0x000fe2000f8e020a */
        /* <DEDUP_REMOVED lines=17> */
[----:B------:R-:W-:-:S02]  /*f1c0*/  F2FP.BF16.F32.PACK_AB R9, R35, R34 ;  /* 0x000000222309723e */ /* 0x000fc400000010ff */
[----:B------:R-:W-:Y:S02]  /*f1d0*/  LOP3.LUT R4, R5, 0x380, RZ, 0xc0, !PT ;  /* 0x0000038005047812 */ /* 0x000fe400078ec0ff */
[----:B------:R-:W-:Y:S01]  /*f1e0*/  F2FP.BF16.F32.PACK_AB R6, R45, R44 ;  /* 0x0000002c2d06723e */ /* 0x000fe200000010ff */
[----:B------:R0:W-:Y:S01]  /*f1f0*/  STSM.16.M88.4 [R13], R8 ;  /* 0x000000080d007844 */ /* 0x0001e20000000200 */
[----:B------:R-:W-:Y:S02]  /*f200*/  SHF.R.U64 R4, R4, 0x3, RZ ;  /* 0x0000000304047819 */ /* 0x000fe400000012ff */
[----:B------:R-:W-:Y:S02]  /*f210*/  F2FP.BF16.F32.PACK_AB R7, R47, R46 ;  /* 0x0000002e2f07723e */ /* 0x000fe400000010ff */
[----:B------:R-:W-:Y:S01]  /*f220*/  LOP3.LUT R4, R4, R5, RZ, 0x3c, !PT ;  /* 0x0000000504047212 */ /* 0x000fe200078e3cff */
[----:B------:R-:W-:-:S05]  /*f230*/  IMAD.X R5, RZ, RZ, R21, P0 ;  /* 0x000000ffff057224 */ /* 0x000fca00000e0615 */
[----:B------:R-:W-:Y:S02]  /*f240*/  MOV R0, R4 ;  /* 0x0000000400007202 */ /* 0x000fe40000000f00 */
[----:B------:R-:W-:Y:S02]  /*f250*/  F2FP.BF16.F32.PACK_AB R4, R41, R40 ;  /* 0x000000282904723e */ /* 0x000fe400000010ff */
[----:B------:R-:W-:Y:S02]  /*f260*/  F2FP.BF16.F32.PACK_AB R5, R43, R42 ;  /* 0x0000002a2b05723e */ /* 0x000fe400000010ff */
[----:B0-----:R-:W-:Y:S02]  /*f270*/  IADD3 R9, P0, R20, 0x60, RZ ;  /* 0x0000006014097810 */ /* 0x001fe40007f1e0ff */
[----:B------:R-:W-:Y:S01]  /*f280*/  F2FP.BF16.F32.PACK_AB R10, R53, R52 ;  /* 0x00000034350a723e */ /* 0x000fe200000010ff */
[----:B------:R0:W-:Y:S01]  /*f290*/  STSM.16.M88.4 [R0], R4 ;  /* 0x0000000400007844 */ /* 0x0001e20000000200 */
[----:B------:R-:W-:-:S02]  /*f2a0*/  LOP3.LUT R8, R9, 0x380, RZ, 0xc0, !PT ;  /* 0x0000038009087812 */ /* 0x000fc400078ec0ff */
[----:B------:R-:W-:Y:S02]  /*f2b0*/  F2FP.BF16.F32.PACK_AB R11, R55, R54 ;  /* 0x00000036370b723e */ /* 0x000fe400000010ff */
[----:B------:R-:W-:Y:S01]  /*f2c0*/  SHF.R.U64 R8, R8, 0x3, RZ ;  /* 0x0000000308087819 */ /* 0x000fe200000012ff */
[----:B0-----:R-:W-:-:S03]  /*f2d0*/  IMAD.X R5, RZ, RZ, R21, P0 ;  /* 0x000000ffff057224 */ /* 0x001fc600000e0615 */
[----:B------:R-:W-:Y:S02]  /*f2e0*/  LOP3.LUT R4, R8, R9, RZ, 0x3c, !PT ;  /* 0x0000000908047212 */ /* 0x000fe400078e3cff */
[----:B------:R-:W-:Y:S02]  /*f2f0*/  F2FP.BF16.F32.PACK_AB R8, R49, R48 ;  /* 0x000000303108723e */ /* 0x000fe400000010ff */
[----:B------:R-:W-:Y:S02]  /*f300*/  MOV R13, R4 ;  /* 0x00000004000d7202 */ /* 0x000fe40000000f00 */
[----:B------:R-:W-:Y:S02]  /*f310*/  IADD3 R5, P0, R20, 0x2000, RZ ;  /* 0x0000200014057810 */ /* 0x000fe40007f1e0ff */
[----:B------:R-:W-:Y:S02]  /*f320*/  F2FP.BF16.F32.PACK_AB R9, R51, R50 ;  /* 0x000000323309723e */ /* 0x000fe400000010ff */
[----:B------:R-:W-:-:S02]  /*f330*/  LOP3.LUT R4, R5, 0x380, RZ, 0xc0, !PT ;  /* 0x0000038005047812 */ /* 0x000fc400078ec0ff */
        /* <DEDUP_REMOVED lines=119> */
[----:B0-----:R-:W-:-:S03]  /*fab0*/  IADD3 R9, P0, R20, 0x6060, RZ ;  /* 0x0000606014097810 */ /* 0x001fc60007f1e0ff */
[----:B------:R0:W-:Y:S01]  /*fac0*/  STSM.16.M88.4 [R0], R4 ;  /* 0x0000000400007844 */ /* 0x0001e20000000200 */
[----:B------:R-:W-:Y:S01]  /*fad0*/  LOP3.LUT R8, R9, 0x380, RZ, 0xc0, !PT ;  /* 0x0000038009087812 */ /* 0x000fe200078ec0ff */
[----:B------:R-:W-:Y:S01]  /*fae0*/  IMAD.X R21, RZ, RZ, R21, P0 ;  /* 0x000000ffff157224 */ /* 0x000fe200000e0615 */
[----:B------:R-:W-:Y:S02]  /*faf0*/  ISETP.NE.U32.AND P0, PT, RZ, UR14, PT ;  /* 0x0000000eff007c0c */ /* 0x000fe4000bf05070 */
[----:B------:R-:W-:Y:S02]  /*fb00*/  SHF.R.U64 R8, R8, 0x3, RZ ;  /* 0x0000000308087819 */ /* 0x000fe400000012ff */
[----:B------:R-:W-:Y:S02]  /*fb10*/  ISETP.NE.AND.EX P0, PT, RZ, UR15, PT, P0 ;  /* 0x0000000fff007c0c */ /* 0x000fe4000bf05300 */
[----:B------:R-:W-:-:S04]  /*fb20*/  LOP3.LUT R20, R8, R9, RZ, 0x3c, !PT ;  /* 0x0000000908147212 */ /* 0x000fc800078e3cff */
[----:B------:R-:W-:Y:S02]  /*fb30*/  MOV R20, R20 ;  /* 0x0000001400147202 */ /* 0x000fe40000000f00 */
[----:B0-----:R-:W-:Y:S02]  /*fb40*/  F2FP.BF16.F32.PACK_AB R4, R145, R144 ;  /* 0x000000909104723e */ /* 0x001fe400000010ff */
[----:B------:R-:W-:Y:S02]  /*fb50*/  F2FP.BF16.F32.PACK_AB R5, R147, R146 ;  /* 0x000000929305723e */ /* 0x000fe400000010ff */
[----:B------:R-:W-:Y:S02]  /*fb60*/  F2FP.BF16.F32.PACK_AB R6, R149, R148 ;  /* 0x000000949506723e */ /* 0x000fe400000010ff */
[----:B------:R-:W-:-:S05]  /*fb70*/  F2FP.BF16.F32.PACK_AB R7, R151, R150 ;  /* 0x000000969707723e */ /* 0x000fca00000010ff */
[----:B------:R0:W-:Y:S02]  /*fb80*/  STSM.16.M88.4 [R20], R4 ;  /* 0x0000000414007844 */ /* 0x0001e40000000200 */
[----:B0-----:R-:W-:Y:S02]  /*fb90*/  IMAD.U32 R4, RZ, RZ, UR10 ;  /* 0x0000000aff047e24 */ /* 0x001fe4000f8e00ff */
[----:B------:R-:W-:Y:S01]  /*fba0*/  IMAD.U32 R5, RZ, RZ, UR11 ;  /* 0x0000000bff057e24 */ /* 0x000fe2000f8e00ff */
[----:B------:R-:W-:Y:S06]  /*fbb0*/  BAR.SYNC.DEFER_BLOCKING 0x1, 0x100 ;  /* 0x0044000000007b1d */ /* 0x000fec0000010000 */
[----:B------:R0:W2:Y:S02]  /*fbc0*/  @P1 LDG.E R6, desc[UR54][R4.64] ;  /* 0x0000003604061981 */ /* 0x0000a4000c1e1900 */
[----:B0-----:R-:W-:-:S02]  /*fbd0*/  IMAD.U32 R4, RZ, RZ, UR12 ;  /* 0x0000000cff047e24 */ /* 0x001fc4000f8e00ff */
[----:B------:R-:W-:-:S05]  /*fbe0*/  IMAD.U32 R5, RZ, RZ, UR13 ;  /* 0x0000000dff057e24 */ /* 0x000fca000f8e00ff */
[----:B------:R0:W5:Y:S01]  /*fbf0*/  @P0 LDG.E R0, desc[UR54][R4.64] ;  /* 0x0000003604000981 */ /* 0x000162000c1e1900 */
[----:B------:R-:W-:Y:S01]  /*fc00*/  UISETP.NE.AND UP0, UPT, UR9, URZ, UPT ;  /* 0x0000003f0900728c */ /* 0x000fe2000bf05270 */
[----:B------:R-:W-:Y:S01]  /*fc10*/  ULDC UR8, c[0x0][0xa88] ;  /* 0x0002a20000087ab9 */ /* 0x000fe20000000800 */
[----:B------:R-:W-:Y:S02]  /*fc20*/  ULOP3.LUT UR42, UR42, 0xff, URZ, 0xc0, !UPT ;  /* 0x000000ff2a2a7892 */ /* 0x000fe4000f8ec03f */
[----:B------:R-:W-:Y:S01]  /*fc30*/  USEL UR10, UR9, UR4, UP0 ;  /* 0x00000004090a7287 */ /* 0x000fe20008000000 */
[----:B--2---:R-:W-:Y:S01]  /*fc40*/  @P1 R2UR UR8, R6 ;  /* 0x00000000060812ca */ /* 0x004fe200000e0000 */
[----:B0-----:R-:W-:-:S14]  /*fc50*/  @P1 BRA `(.L_x_2326) ;  /* 0x0000000000201947 */ /* 0x001fdc0003800000 */
[----:B------:R-:W-:Y:S05]  /*fc60*/  @!P0 BRA `(.L_x_2326) ;  /* 0x00000000001c8947 */ /* 0x000fea0003800000 */
[----:B------:R-:W-:Y:S02]  /*fc70*/  IMAD.U32 R4, RZ, RZ, UR12 ;  /* 0x0000000cff047e24 */ /* 0x000fe4000f8e00ff */
[----:B------:R-:W-:-:S05]  /*fc80*/  IMAD.U32 R5, RZ, RZ, UR13 ;  /* 0x0000000dff057e24 */ /* 0x000fca000f8e00ff */
[----:B------:R-:W2:Y:S04]  /*fc90*/  LDG.E R6, desc[UR54][R4.64] ;  /* 0x0000003604067981 */ /* 0x000ea8000c1e1900 */
[----:B------:R-:W3:Y:S01]  /*fca0*/  LDG.E R7, desc[UR54][R4.64+0x4] ;  /* 0x0000043604077981 */ /* 0x000ee2000c1e1900 */
[----:B--2---:R-:W-:Y:S02]  /*fcb0*/  R2UR UR4, R6 ;  /* 0x00000000060472ca */ /* 0x004fe400000e0000 */
[----:B---3--:R-:W-:-:S13]  /*fcc0*/  R2UR UR8, R7 ;  /* 0x00000000070872ca */ /* 0x008fda00000e0000 */
[----:B------:R-:W-:-:S12]  /*fcd0*/  UIADD3 UR8, -UR4, UR8, URZ ;  /* 0x0000000804087290 */ /* 0x000fd8000fffe13f */
.L_x_2326:
        /* <DEDUP_REMOVED lines=13> */
[----:B------:R-:W-:Y:S01]  /*fdb0*/  UISETP.GT.AND UP1, UPT, UR10, 0x1, UPT ;  /* 0x000000010a00788c */ /* 0x000fe2000bf24270 */
[----:B------:R-:W-:Y:S01]  /*fdc0*/  VIADD R9, R186, UR45 ;  /* 0x0000002dba097c36 */ /* 0x000fe20008000000 */
[----:B------:R-:W-:Y:S01]  /*fdd0*/  UMOV UR21, 0x9b8 ;  /* 0x000009b800157882 */ /* 0x000fe20000000000 */
[----:B------:R-:W-:Y:S02]  /*fde0*/  UISETP.NE.U32.AND UP0, UPT, UR14, URZ, UPT ;  /* 0x0000003f0e00728c */ /* 0x000fe4000bf05070 */
[----:B------:R-:W-:Y:S01]  /*fdf0*/  USEL UR21, UR21, 0x978, UP1 ;  /* 0x0000097815157887 */ /* 0x000fe20008800000 */
[----:B------:R-:W-:Y:S01]  /*fe00*/  IMAD.MOV.U32 R5, RZ, RZ, R9 ;  /* 0x000000ffff057224 */ /* 0x000fe200078e0009 */
[----:B------:R-:W-:Y:S02]  /*fe10*/  UISETP.NE.AND.EX UP0, UPT, UR15, URZ, UPT, UP0 ;  /* 0x0000003f0f00728c */ /* 0x000fe4000bf05300 */
[----:B------:R-:W-:-:S02]  /*fe20*/  USEL UR16, UR42, URZ, UP1 ;  /* 0x0000003f2a107287 */ /* 0x000fc40008800000 */
[----:B------:R-:W-:Y:S02]  /*fe30*/  USEL UR19, UR44, URZ, !UP0 ;  /* 0x0000003f2c137287 */ /* 0x000fe4000c000000 */
[----:B------:R-:W-:-:S04]  /*fe40*/  USHF.R.S32.HI UR17, URZ, 0x1f, UR44 ;  /* 0x0000001f3f117899 */ /* 0x000fc8000801142c */
[----:B------:R-:W-:Y:S01]  /*fe50*/  ULDC.64 UR14, c[0x0][UR21+0x228] ;  /* 0x00008a00150e7abb */ /* 0x000fe20008000a00 */
[----:B------:R-:W-:Y:S01]  /*fe60*/  ULDC.64 UR12, c[0x0][UR21+0x220] ;  /* 0x00008800150c7abb */ /* 0x000fe20008000a00 */
[----:B------:R-:W-:Y:S02]  /*fe70*/  UIMAD.WIDE.U32 UR22, UR14, UR16, URZ ;  /* 0x000000100e1672a5 */ /* 0x000fe4000f8e003f */
[----:B------:R-:W-:Y:S01]  /*fe80*/  UIMAD UR24, UR15, UR16, URZ ;  /* 0x000000100f1872a4 */ /* 0x000fe2000f8e023f */
[C---:B0-----:R-:W-:Y:S01]  /*fe90*/  ISETP.NE.AND P0, PT, R0.reuse, 0x1, PT ;  /* 0x000000010000780c */ /* 0x041fe20003f05270 */
[----:B------:R-:W-:Y:S01]  /*fea0*/  UIMAD.WIDE.U32 UR14, UR12, UR19, URZ ;  /* 0x000000130c0e72a5 */ /* 0x000fe2000f8e003f */
[----:B------:R-:W-:Y:S01]  /*feb0*/  IMAD R11, R0, UR8, RZ ;  /* 0x00000008000b7c24 */ /* 0x000fe2000f8e02ff */
[----:B------:R-:W-:Y:S01]  /*fec0*/  ULDC.64 UR10, c[0x0][UR21+0x218] ;  /* 0x00008600150a7abb */ /* 0x000fe20008000a00 */
[----:B------:R-:W-:Y:S02]  /*fed0*/  USEL UR20, UR17, URZ, !UP0 ;  /* 0x0000003f11147287 */ /* 0x000fe4000c000000 */
[----:B------:R-:W-:-:S02]  /*fee0*/  UIMAD UR19, UR13, UR19, URZ ;  /* 0x000000130d1372a4 */ /* 0x000fc4000f8e023f */
[----:B------:R-:W-:Y:S02]  /*fef0*/  UIMAD.WIDE.U32 UR16, UR10, UR43, URZ ;  /* 0x0000002b0a1072a5 */ /* 0x000fe4000f8e003f */
[----:B------:R-:W-:Y:S02]  /*ff00*/  UIMAD UR10, UR11, UR43, URZ ;  /* 0x0000002b0b0a72a4 */ /* 0x000fe4000f8e023f */
[----:B------:R-:W-:Y:S01]  /*ff10*/  UIMAD UR19, UR12, UR20, UR19 ;  /* 0x000000140c1372a4 */ /* 0x000fe2000f8e0213 */
[----:B------:R-:W0:Y:S01]  /*ff20*/  @P0 LDC R4, c[0x0][0xbec] ;  /* 0x0002fb00ff040b82 */ /* 0x000e220000000800 */
[----:B------:R-:W-:Y:S02]  /*ff30*/  UIADD3 UR24, UR23, UR24, URZ ;  /* 0x0000001817187290 */ /* 0x000fe4000fffe03f */
[----:B------:R-:W-:Y:S02]  /*ff40*/  UIADD3 UR11, UR17, UR10, URZ ;  /* 0x0000000a110b7290 */ /* 0x000fe4000fffe03f */
[----:B------:R-:W-:-:S02]  /*ff50*/  UIADD3 UR16, UP0, UP2, UR14, UR16, UR4 ;  /* 0x000000100e107290 */ /* 0x000fc4000fa1e004 */
[----:B------:R-:W-:Y:S01]  /*ff60*/  UIADD3 UR10, UR15, UR19, URZ ;  /* 0x000000130f0a7290 */ /* 0x000fe2000fffe03f */
[----:B------:R-:W1:Y:S01]  /*ff70*/  @P0 LDC R7, c[0x0][0xbf0] ;  /* 0x0002fc00ff070b82 */ /* 0x000e620000000800 */
[----:B------:R-:W-:Y:S02]  /*ff80*/  IMAD.U32 R6, RZ, RZ, UR24 ;  /* 0x00000018ff067e24 */ /* 0x000fe4000f8e00ff */
[----:B------:R-:W-:Y:S01]  /*ff90*/  UIADD3.X UR10, UR10, UR11, UR18, UP0, UP2 ;  /* 0x0000000b0a0a7290 */ /* 0x000fe200087e4412 */
[----:B0-----:R-:W-:-:S05]  /*ffa0*/  @P0 IMAD.HI.U32 R4, R9, R4, RZ ;  /* 0x0000000409040227 */ /* 0x001fca00078e00ff */
[----:B-1----:R-:W-:Y:S01]  /*ffb0*/  @P0 SHF.R.U32.HI R5, RZ, R7, R4 ;  /* 0x00000007ff050219 */ /* 0x002fe20000011604 */
[----:B------:R-:W-:-:S04]  /*ffc0*/  IMAD.U32 R4, RZ, RZ, UR22 ;  /* 0x00000016ff047e24 */ /* 0x000fc8000f8e00ff */
[--C-:B------:R-:W-:Y:S01]  /*ffd0*/  IMAD.MOV R7, RZ, RZ, -R5.reuse ;  /* 0x000000ffff077224 */ /* 0x100fe200078e0a05 */
[----:B------:R-:W-:Y:S02]  /*ffe0*/  IADD3 R4, P0, P2, R5, UR16, R4 ;  /* 0x0000001005047c10 */ /* 0x000fe4000fa1e004 */
[----:B------:R-:W-:Y:S01]  /*fff0*/  SHF.R.S32.HI R5, RZ, 0x1f, R5 ;  /* 0x0000001fff057819 */ /* 0x000fe20000011405 */
[----:B------:R-:W-:Y:S02]  /*10000*/  IMAD R7, R0, R7, R9 ;  /* 0x0000000700077224 */ /* 0x000fe400078e0209 */
[----:B------:R-:W-:Y:S01]  /*10010*/  VIADD R0, R17, UR45 ;  /* 0x0000002d11007c36 */ /* 0x000fe20008000000 */
[----:B------:R-:W-:Y:S01]  /*10020*/  IADD3.X R5, R5, UR10, R6, P0, P2 ;  /* 0x0000000a05057c10 */ /* 0x000fe200087e4406 */
[----:B------:R-:W-:Y:S01]  /*10030*/  ULDC.64 UR10, c[0x0][UR21+0x210] ;  /* 0x00008400150a7abb */ /* 0x000fe20008000a00 */
[----:B------:R-:W-:Y:S01]  /*10040*/  SHF.R.S32.HI R6, RZ, 0x1f, R7 ;  /* 0x0000001fff067819 */ /* 0x000fe20000011407 */
[----:B------:R-:W-:-:S02]  /*10050*/  IMAD R9, R7, UR11, RZ ;  /* 0x0000000b07097c24 */ /* 0x000fc4000f8e02ff */
        /* <DEDUP_REMOVED lines=8> */
[----:B------:R-:W-:Y:S04]  /*100e0*/  SHFL.IDX PT, R6, R8, 0x1, 0x1c1f ;  /* 0x003c1f0008067f89 */ /* 0x000fe800000e0000 */
[----:B------:R-:W-:Y:S04]  /*100f0*/  SHFL.IDX PT, R4, R8, RZ, 0x1c1f ;  /* 0x001c1fff08047589 */ /* 0x000fe800000e0000 */
[----:B------:R-:W-:Y:S01]  /*10100*/  SHFL.IDX PT, R7, R9, 0x1, 0x1c1f ;  /* 0x003c1f0009077f89 */ /* 0x000fe200000e0000 */
[----:B--2---:R-:W-:-:S05]  /*10110*/  IMAD.MOV R5, RZ, RZ, -R10 ;  /* 0x000000ffff057224 */ /* 0x004fca00078e0a0a */
[----:B------:R-:W-:Y:S02]  /*10120*/  ISETP.NE.AND P0, PT, R2, R5, PT ;  /* 0x000000050200720c */ /* 0x000fe40003f05270 */
[----:B------:R-:W0:Y:S02]  /*10130*/  SHFL.IDX PT, R5, R9, RZ, 0x1c1f ;  /* 0x001c1fff09057589 */ /* 0x000e2400000e0000 */
[C---:B------:R-:W-:Y:S01]  /*10140*/  ISETP.GE.OR P2, PT, R0.reuse, R11, P0 ;  /* 0x0000000b0000720c */ /* 0x040fe20000746670 */
[----:B------:R-:W-:-:S05]  /*10150*/  VIADD R0, R0, 0x8 ;  /* 0x0000000800007836 */ /* 0x000fca0000000000 */
[----:B------:R-:W-:-:S07]  /*10160*/  ISETP.GE.OR P0, PT, R0, R11, P0 ;  /* 0x0000000b0000720c */ /* 0x000fce0000706670 */
[----:B0-----:R0:W-:Y:S06]  /*10170*/  @!P2 ST.E desc[UR54][R4.64], R12 ;  /* 0x0000000c0400a985 */ /* 0x0011ec000c101936 */
[----:B------:R0:W-:Y:S02]  /*10180*/  @!P0 ST.E desc[UR54][R6.64], R3 ;  /* 0x0000000306008985 */ /* 0x0001e4000c101936 */
.L_x_2327:
[----:B------:R-:W-:Y:S05]  /*10190*/  @P1 BRA `(.L_x_2328) ;  /* 0x0000001000501947 */ /* 0x000fea0003800000 */
[----:B0-----:R-:W-:Y:S01]  /*101a0*/  IMAD R3, R219, 0x40, R19 ;  /* 0x00000040db037824 */ /* 0x001fe200078e0213 */
[----:B------:R-:W0:Y:S01]  /*101b0*/  LDC R82, c[0x0][0xbe8] ;  /* 0x0002fa00ff527b82 */ /* 0x000e220000000800 */
[----:B------:R-:W-:Y:S01]  /*101c0*/  ULDC UR14, c[0x0][0xac8] ;  /* 0x0002b200000e7ab9 */ /* 0x000fe20000000800 */
[----:B------:R-:W-:Y:S01]  /*101d0*/  ULDC.64 UR12, c[0x0][0xaa0] ;  /* 0x0002a800000c7ab9 */ /* 0x000fe20000000a00 */
        /* <DEDUP_REMOVED lines=9> */
[--C-:B------:R-:W-:Y:S01]  /*10270*/  IMAD.X R9, RZ, RZ, R15.reuse, P3 ;  /* 0x000000ffff097224 */ /* 0x100fe200018e060f */
[----:B------:R-:W-:Y:S02]  /*10280*/  LOP3.LUT R32, R33, 0x380, RZ, 0xc0, !PT ;  /* 0x0000038021207812 */ /* 0x000fe400078ec0ff */
[----:B------:R-:W-:Y:S02]  /*10290*/  IADD3 R45, P3, R14, 0x8000, RZ ;  /* 0x000080000e2d7810 */ /* 0x000fe40007f7e0ff */
[----:B------:R-:W-:Y:S01]  /*102a0*/  LOP3.LUT R40, R40, R41, RZ, 0x3c, !PT ;  /* 0x0000002928287212 */ /* 0x000fe200078e3cff */
[--C-:B------:R-:W-:Y:S01]  /*102b0*/  IMAD.X R41, RZ, RZ, R15.reuse, P2 ;  /* 0x000000ffff297224 */ /* 0x100fe200010e060f */
[C---:B------:R-:W-:Y:S01]  /*102c0*/  IADD3 R37, P1, R14.reuse, 0x6000, RZ ;  /* 0x000060000e257810 */ /* 0x040fe20007f3e0ff */
[----:B------:R-:W-:Y:S01]  /*102d0*/  VIADD R91, R19, 0x40 ;  /* 0x00000040135b7836 */ /* 0x000fe20000000000 */
[----:B------:R-:W-:Y:S01]  /*102e0*/  IADD3 R69, P2, R14, 0xe000, RZ ;  /* 0x0000e0000e457810 */ /* 0x000fe20007f5e0ff */
[----:B------:R-:W-:Y:S01]  /*102f0*/  UIMAD UR18, UR18, UR12, URZ ;  /* 0x0000000c121272a4 */ /* 0x000fe2000f8e023f */
[----:B------:R-:W-:Y:S01]  /*10300*/  SHF.R.U64 R32, R32, 0x3, RZ ;  /* 0x0000000320207819 */ /* 0x000fe200000012ff */
[----:B------:R-:W-:Y:S01]  /*10310*/  UIMAD.WIDE.U32 UR10, UR4, UR12, URZ ;  /* 0x0000000c040a72a5 */ /* 0x000fe2000f8e003f */
[----:B------:R-:W-:Y:S01]  /*10320*/  LOP3.LUT R44, R45, 0x380, RZ, 0xc0, !PT ;  /* 0x000003802d2c7812 */ /* 0x000fe200078ec0ff */
[----:B------:R-:W-:Y:S01]  /*10330*/  VIADD R87, R19, 0x80 ;  /* 0x0000008013577836 */ /* 0x000fe20000000000 */
[----:B------:R-:W-:Y:S01]  /*10340*/  LOP3.LUT R36, R37, 0x380, RZ, 0xc0, !PT ;  /* 0x0000038025247812 */ /* 0x000fe200078ec0ff */
[----:B------:R-:W-:Y:S01]  /*10350*/  VIADD R89, R19, 0x100 ;  /* 0x0000010013597836 */ /* 0x000fe20000000000 */
[----:B------:R-:W-:Y:S01]  /*10360*/  LOP3.LUT R68, R69, 0x380, RZ, 0xc0, !PT ;  /* 0x0000038045447812 */ /* 0x000fe200078ec0ff */
[----:B------:R-:W-:Y:S01]  /*10370*/  VIADD R99, R19, 0x140 ;  /* 0x0000014013637836 */ /* 0x000fe20000000000 */
[----:B------:R-:W-:Y:S01]  /*10380*/  LOP3.LUT R32, R32, R33, RZ, 0x3c, !PT ;  /* 0x0000002120207212 */ /* 0x000fe200078e3cff */
[----:B------:R-:W-:Y:S01]  /*10390*/  IMAD.X R33, RZ, RZ, R15, P0 ;  /* 0x000000ffff217224 */ /* 0x000fe200000e060f */
[----:B------:R-:W-:Y:S01]  /*103a0*/  SHF.R.U64 R44, R44, 0x3, RZ ;  /* 0x000000032c2c7819 */ /* 0x000fe200000012ff */
[----:B------:R-:W5:Y:S01]  /*103b0*/  LD.E.128 R8, desc[UR54][R8.64] ;  /* 0x0000003608087980 */ /* 0x000f62000c101d00 */
[----:B------:R-:W-:-:S02]  /*103c0*/  SHF.R.U64 R36, R36, 0x3, RZ ;  /* 0x0000000324247819 */ /* 0x000fc400000012ff */
[----:B------:R-:W-:Y:S01]  /*103d0*/  IADD3 R61, P0, R14, 0xc000, RZ ;  /* 0x0000c0000e3d7810 */ /* 0x000fe20007f1e0ff */
[----:B------:R-:W-:Y:S01]  /*103e0*/  UIMAD UR18, UR4, UR13, UR18 ;  /* 0x0000000d041272a4 */ /* 0x000fe2000f8e0212 */
[----:B------:R-:W-:Y:S01]  /*103f0*/  SHF.R.U64 R68, R68, 0x3, RZ ;  /* 0x0000000344447819 */ /* 0x000fe200000012ff */
[----:B------:R-:W5:Y:S01]  /*10400*/  LD.E.128 R32, desc[UR54][R32.64] ;  /* 0x0000003620207980 */ /* 0x000f62000c101d00 */
[----:B------:R-:W-:Y:S01]  /*10410*/  LOP3.LUT R44, R44, R45, RZ, 0x3c, !PT ;  /* 0x0000002d2c2c7212 */ /* 0x000fe200078e3cff */
[--C-:B------:R-:W-:Y:S01]  /*10420*/  IMAD.X R45, RZ, RZ, R15.reuse, P3 ;  /* 0x000000ffff2d7224 */ /* 0x100fe200018e060f */
[----:B------:R-:W-:Y:S01]  /*10430*/  LOP3.LUT R36, R36, R37, RZ, 0x3c, !PT ;  /* 0x0000002524247212 */ /* 0x000fe200078e3cff */
[--C-:B------:R-:W-:Y:S01]  /*10440*/  IMAD.X R37, RZ, RZ, R15.reuse, P1 ;  /* 0x000000ffff257224 */ /* 0x100fe200008e060f */
[----:B------:R-:W-:Y:S01]  /*10450*/  LOP3.LUT R60, R61, 0x380, RZ, 0xc0, !PT ;  /* 0x000003803d3c7812 */ /* 0x000fe200078ec0ff */
[----:B------:R-:W-:Y:S01]  /*10460*/  ULDC.64 UR12, c[0x0][0xae8] ;  /* 0x0002ba00000c7ab9 */ /* 0x000fe20000000a00 */
[----:B------:R-:W-:Y:S01]  /*10470*/  LOP3.LUT R68, R68, R69, RZ, 0x3c, !PT ;  /* 0x0000004544447212 */ /* 0x000fe200078e3cff */
[----:B------:R-:W-:Y:S01]  /*10480*/  IMAD.X R69, RZ, RZ, R15, P2 ;  /* 0x000000ffff457224 */ /* 0x000fe200010e060f */
[----:B------:R-:W-:-:S02]  /*10490*/  IADD3 R3, P3, R14, 0xf000, RZ ;  /* 0x0000f0000e037810 */ /* 0x000fc40007f7e0ff */
[C---:B------:R-:W-:Y:S02]  /*104a0*/  IADD3 R13, P4, R14.reuse, 0x2000, RZ ;  /* 0x000020000e0d7810 */ /* 0x040fe40007f9e0ff */
[C---:B------:R-:W-:Y:S02]  /*104b0*/  IADD3 R25, P5, R14.reuse, 0x3000, RZ ;  /* 0x000030000e197810 */ /* 0x040fe40007fbe0ff */
[C---:B------:R-:W-:Y:S01]  /*104c0*/  IADD3 R29, P6, R14.reuse, 0x4000, RZ ;  /* 0x000040000e1d7810 */ /* 0x040fe20007fde0ff */
[----:B------:R-:W-:Y:S01]  /*104d0*/  UIADD3 UR11, UR11, UR18, URZ ;  /* 0x000000120b0b7290 */ /* 0x000fe2000fffe03f */
[----:B------:R-:W-:Y:S01]  /*104e0*/  IADD3 R65, P1, R14, 0xd000, RZ ;  /* 0x0000d0000e417810 */ /* 0x000fe20007f3e0ff */
[----:B------:R-:W-:Y:S01]  /*104f0*/  USHF.R.S32.HI UR4, URZ, 0x1f, UR9 ;  /* 0x0000001f3f047899 */ /* 0x000fe20008011409 */
[----:B0-----:R-:W-:Y:S01]  /*10500*/  ISETP.NE.AND P2, PT, R82, 0x1, PT ;  /* 0x000000015200780c */ /* 0x001fe20003f45270 */
[----:B------:R-:W-:Y:S01]  /*10510*/  IMAD.X R73, RZ, RZ, R15, P3 ;  /* 0x000000ffff497224 */ /* 0x000fe200018e060f */
[----:B------:R-:W-:Y:S01]  /*10520*/  SHF.R.U64 R60, R60, 0x3, RZ ;  /* 0x000000033c3c7819 */ /* 0x000fe200000012ff */
[----:B------:R-:W5:Y:S01]  /*10530*/  LD.E.128 R36, desc[UR54][R36.64] ;  /* 0x0000003624247980 */ /* 0x000f62000c101d00 */
[----:B------:R-:W-:-:S02]  /*10540*/  LOP3.LUT R0, R3, 0x380, RZ, 0xc0, !PT ;  /* 0x0000038003007812 */ /* 0x000fc400078ec0ff */
[----:B------:R-:W-:Y:S01]  /*10550*/  LOP3.LUT R64, R65, 0x380, RZ, 0xc0, !PT ;  /* 0x0000038041407812 */ /* 0x000fe200078ec0ff */
[----:B------:R-:W5:Y:S01]  /*10560*/  LD.E.128 R40, desc[UR54][R40.64] ;  /* 0x0000003628287980 */ /* 0x000f62000c101d00 */
[----:B------:R-:W-:Y:S01]  /*10570*/  LOP3.LUT R60, R60, R61, RZ, 0x3c, !PT ;  /* 0x0000003d3c3c7212 */ /* 0x000fe200078e3cff */
[----:B------:R-:W-:Y:S01]  /*10580*/  IMAD.X R61, RZ, RZ, R15, P0 ;  /* 0x000000ffff3d7224 */ /* 0x000fe200000e060f */
[----:B------:R-:W-:Y:S01]  /*10590*/  SHF.R.U64 R0, R0, 0x3, RZ ;  /* 0x0000000300007819 */ /* 0x000fe200000012ff */
[----:B------:R-:W5:Y:S01]  /*105a0*/  LD.E.128 R44, desc[UR54][R44.64] ;  /* 0x000000362c2c7980 */ /* 0x000f62000c101d00 */
[----:B------:R-:W-:Y:S01]  /*105b0*/  SHF.R.U64 R64, R64, 0x3, RZ ;  /* 0x0000000340407819 */ /* 0x000fe200000012ff */
[----:B------:R-:W0:Y:S01]  /*105c0*/  @P2 LDC R79, c[0x0][0xbec] ;  /* 0x0002fb00ff4f2b82 */ /* 0x000e220000000800 */
[----:B------:R-:W-:Y:S01]  /*105d0*/  ISETP.GE.AND P0, PT, R91, UR14, PT ;  /* 0x0000000e5b007c0c */ /* 0x000fe2000bf06270 */
[----:B------:R-:W5:Y:S01]  /*105e0*/  LD.E.128 R68, desc[UR54][R68.64] ;  /* 0x0000003644447980 */ /* 0x000f62000c101d00 */
[----:B------:R-:W-:-:S02]  /*105f0*/  LOP3.LUT R72, R0, R3, RZ, 0x3c, !PT ;  /* 0x0000000300487212 */ /* 0x000fc400078e3cff */
[----:B------:R-:W-:Y:S01]  /*10600*/  LOP3.LUT R64, R64, R65, RZ, 0x3c, !PT ;  /* 0x0000004140407212 */ /* 0x000fe200078e3cff */
[----:B------:R-:W-:Y:S01]  /*10610*/  IMAD.X R65, RZ, RZ, R15, P1 ;  /* 0x000000ffff417224 */ /* 0x000fe200008e060f */
[----:B------:R-:W-:Y:S01]  /*10620*/  SEL R3, RZ, 0xffffffff, P0 ;  /* 0xffffffffff037807 */ /* 0x000fe20000000000 */
[----:B------:R-:W1:Y:S01]  /*10630*/  @P2 LDC R81, c[0x0][0xbf0] ;  /* 0x0002fc00ff512b82 */ /* 0x000e620000000800 */
[----:B------:R-:W-:Y:S02]  /*10640*/  ISETP.GE.AND P1, PT, R19, UR14, PT ;  /* 0x0000000e13007c0c */ /* 0x000fe4000bf26270 */
[----:B------:R-:W-:Y:S01]  /*10650*/  LOP3.LUT R12, R13, 0x380, RZ, 0xc0, !PT ;  /* 0x000003800d0c7812 */ /* 0x000fe200078ec0ff */
[----:B------:R-:W-:Y:S01]  /*10660*/  IMAD.SHL.U32 R3, R3, 0x2, RZ ;  /* 0x0000000203037824 */ /* 0x000fe200078e00ff */
[----:B------:R-:W-:Y:S02]  /*10670*/  SEL R0, RZ, 0x1, P1 ;  /* 0x00000001ff007807 */ /* 0x000fe40000800000 */
[----:B------:R-:W-:-:S02]  /*10680*/  LOP3.LUT R24, R25, 0x380, RZ, 0xc0, !PT ;  /* 0x0000038019187812 */ /* 0x000fc400078ec0ff */
[----:B------:R-:W-:Y:S01]  /*10690*/  LOP3.LUT R28, R29, 0x380, RZ, 0xc0, !PT ;  /* 0x000003801d1c7812 */ /* 0x000fe200078ec0ff */
[----:B------:R-:W-:Y:S01]  /*106a0*/  UIMAD.WIDE.U32 UR10, UR43, UR12, UR10 ;  /* 0x0000000c2b0a72a5 */ /* 0x000fe2000f8e000a */
[----:B------:R-:W-:Y:S01]  /*106b0*/  LOP3.LUT R20, R3, 0x2, R0, 0xe2, !PT ;  /* 0x0000000203147812 */ /* 0x000fe200078ee200 */
[----:B------:R-:W-:Y:S01]  /*106c0*/  VIADD R3, R19, 0xc0 ;  /* 0x000000c013037836 */ /* 0x000fe20000000000 */
[----:B------:R-:W-:Y:S01]  /*106d0*/  SHF.R.U64 R12, R12, 0x3, RZ ;  /* 0x000000030c0c7819 */ /* 0x000fe200000012ff */
[----:B------:R-:W-:Y:S01]  /*106e0*/  IMAD R0, R187, 0x20, R219 ;  /* 0x00000020bb007824 */ /* 0x000fe200078e02db */
[----:B------:R-:W-:Y:S01]  /*106f0*/  SHF.R.U64 R24, R24, 0x3, RZ ;  /* 0x0000000318187819 */ /* 0x000fe200000012ff */
[----:B------:R-:W5:Y:S01]  /*10700*/  LD.E.128 R60, desc[UR54][R60.64] ;  /* 0x000000363c3c7980 */ /* 0x000f62000c101d00 */
[----:B------:R-:W-:Y:S01]  /*10710*/  ISETP.GE.AND P0, PT, R3, UR14, PT ;  /* 0x0000000e03007c0c */ /* 0x000fe2000bf06270 */
[----:B------:R-:W-:Y:S01]  /*10720*/  VIADD R80, R0, UR45 ;  /* 0x0000002d00507c36 */ /* 0x000fe20008000000 */
[----:B------:R-:W-:Y:S01]  /*10730*/  SHF.R.U64 R28, R28, 0x3, RZ ;  /* 0x000000031c1c7819 */ /* 0x000fe200000012ff */
[----:B------:R-:W5:Y:S01]  /*10740*/  LD.E.128 R64, desc[UR54][R64.64] ;  /* 0x0000003640407980 */ /* 0x000f62000c101d00 */
[----:B------:R-:W-:Y:S01]  /*10750*/  SEL R0, RZ, 0xffffffff, P0 ;  /* 0xffffffffff007807 */ /* 0x000fe20000000000 */
[----:B------:R-:W-:Y:S01]  /*10760*/  UIMAD UR11, UR43, UR13, UR11 ;  /* 0x0000000d2b0b72a4 */ /* 0x000fe2000f8e020b */
[----:B------:R-:W-:Y:S01]  /*10770*/  LOP3.LUT R12, R12, R13, RZ, 0x3c, !PT ;  /* 0x0000000d0c0c7212 */ /* 0x000fe200078e3cff */
[--C-:B------:R-:W-:Y:S01]  /*10780*/  IMAD.X R13, RZ, RZ, R15.reuse, P4 ;  /* 0x000000ffff0d7224 */ /* 0x100fe200020e060f */
[----:B------:R-:W-:Y:S01]  /*10790*/  LOP3.LUT R24, R24, R25, RZ, 0x3c, !PT ;  /* 0x0000001918187212 */ /* 0x000fe200078e3cff */
[--C-:B------:R-:W-:Y:S01]  /*107a0*/  IMAD.X R25, RZ, RZ, R15.reuse, P5 ;  /* 0x000000ffff197224 */ /* 0x100fe200028e060f */
[----:B------:R-:W-:Y:S01]  /*107b0*/  LOP3.LUT R28, R28, R29, RZ, 0x3c, !PT ;  /* 0x0000001d1c1c7212 */ /* 0x000fe200078e3cff */
[----:B------:R-:W-:Y:S01]  /*107c0*/  IMAD.X R29, RZ, RZ, R15, P6 ;  /* 0x000000ffff1d7224 */ /* 0x000fe200030e060f */
[----:B------:R-:W-:Y:S01]  /*107d0*/  ISETP.GE.AND P1, PT, R87, UR14, PT ;  /* 0x0000000e57007c0c */ /* 0x000fe2000bf26270 */
[----:B------:R-:W-:Y:S01]  /*107e0*/  ULDC.64 UR12, c[0x0][0xaf0] ;  /* 0x0002bc00000c7ab9 */ /* 0x000fe20000000a00 */
[----:B------:R-:W-:Y:S01]  /*107f0*/  IADD3 R49, P4, R14, 0x9000, RZ ;  /* 0x000090000e317810 */ /* 0x000fe20007f9e0ff */
[----:B------:R-:W-:Y:S01]  /*10800*/  IMAD.SHL.U32 R83, R0, 0x8, RZ ;  /* 0x0000000800537824 */ /* 0x000fe200078e00ff */
[----:B------:R-:W-:-:S02]  /*10810*/  IADD3 R53, P5, R14, 0xa000, RZ ;  /* 0x0000a0000e357810 */ /* 0x000fc40007fbe0ff */
[C---:B------:R-:W-:Y:S01]  /*10820*/  LOP3.LUT R5, R14.reuse, 0x380, RZ, 0xc0, !PT ;  /* 0x000003800e057812 */ /* 0x040fe200078ec0ff */
[----:B------:R-:W-:Y:S01]  /*10830*/  IMAD.MOV.U32 R77, RZ, RZ, R80 ;  /* 0x000000ffff4d7224 */ /* 0x000fe200078e0050 */
[----:B------:R-:W-:Y:S01]  /*10840*/  IADD3 R57, P6, R14, 0xb000, RZ ;  /* 0x0000b0000e397810 */ /* 0x000fe20007fde0ff */
[----:B------:R-:W-:Y:S01]  /*10850*/  UIMAD UR4, UR4, UR12, URZ ;  /* 0x0000000c040472a4 */ /* 0x000fe2000f8e023f */
[----:B------:R-:W-:Y:S01]  /*10860*/  SEL R21, RZ, 0xffffffff, P1 ;  /* 0xffffffffff157807 */ /* 0x000fe20000800000 */
[----:B0-----:R-:W-:Y:S01]  /*10870*/  @P2 IMAD.HI.U32 R0, R80, R79, RZ ;  /* 0x0000004f50002227 */ /* 0x001fe200078e00ff */
[----:B------:R-:W-:Y:S01]  /*10880*/  LOP3.LUT R48, R49, 0x380, RZ, 0xc0, !PT ;  /* 0x0000038031307812 */ /* 0x000fe200078ec0ff */
[----:B------:R-:W5:Y:S01]  /*10890*/  LD.E.128 R24, desc[UR54][R24.64] ;  /* 0x0000003618187980 */ /* 0x000f62000c101d00 */
[----:B------:R-:W-:Y:S02]  /*108a0*/  LOP3.LUT R52, R53, 0x380, RZ, 0xc0, !PT ;  /* 0x0000038035347812 */ /* 0x000fe400078ec0ff */
[----:B------:R-:W-:Y:S01]  /*108b0*/  LOP3.LUT R56, R57, 0x380, RZ, 0xc0, !PT ;  /* 0x0000038039387812 */ /* 0x000fe200078ec0ff */
[----:B------:R-:W-:Y:S01]  /*108c0*/  UIMAD UR4, UR9, UR13, UR4 ;  /* 0x0000000d090472a4 */ /* 0x000fe2000f8e0204 */
[----:B------:R-:W-:Y:S01]  /*108d0*/  IMAD.SHL.U32 R21, R21, 0x4, RZ ;  /* 0x0000000415157824 */ /* 0x000fe200078e00ff */
[----:B------:R-:W-:Y:S01]  /*108e0*/  UIMAD.WIDE.U32 UR10, UR9, UR12, UR10 ;  /* 0x0000000c090a72a5 */ /* 0x000fe2000f8e000a */
[----:B-1----:R-:W-:Y:S01]  /*108f0*/  @P2 SHF.R.U32.HI R77, RZ, R81, R0 ;  /* 0x00000051ff4d2219 */ /* 0x002fe20000011600 */
[----:B------:R-:W5:Y:S01]  /*10900*/  LD.E.128 R28, desc[UR54][R28.64] ;  /* 0x000000361c1c7980 */ /* 0x000f62000c101d00 */
[----:B------:R-:W-:-:S02]  /*10910*/  SHF.R.U64 R48, R48, 0x3, RZ ;  /* 0x0000000330307819 */ /* 0x000fc400000012ff */
[----:B------:R-:W-:Y:S01]  /*10920*/  SHF.R.U64 R52, R52, 0x3, RZ ;  /* 0x0000000334347819 */ /* 0x000fe200000012ff */
[----:B------:R-:W5:Y:S01]  /*10930*/  LD.E.128 R72, desc[UR54][R72.64] ;  /* 0x0000003648487980 */ /* 0x000f62000c101d00 */
[----:B------:R-:W-:Y:S02]  /*10940*/  SHF.R.U64 R56, R56, 0x3, RZ ;  /* 0x0000000338387819 */ /* 0x000fe400000012ff */
[----:B------:R-:W-:Y:S01]  /*10950*/  SHF.R.U64 R5, R5, 0x3, RZ ;  /* 0x0000000305057819 */ /* 0x000fe200000012ff */
[----:B------:R-:W-:Y:S01]  /*10960*/  UIADD3 UR4, UR11, UR4, URZ ;  /* 0x000000040b047290 */ /* 0x000fe2000fffe03f */
[----:B------:R-:W-:Y:S01]  /*10970*/  ISETP.GE.AND P0, PT, R89, UR14, PT ;  /* 0x0000000e59007c0c */ /* 0x000fe2000bf06270 */
[--C-:B------:R-:W-:Y:S01]  /*10980*/  IMAD.MOV R79, RZ, RZ, -R77.reuse ;  /* 0x000000ffff4f7224 */ /* 0x100fe200078e0a4d */
[----:B------:R-:W-:Y:S02]  /*10990*/  SHF.R.S32.HI R78, RZ, 0x1f, R77 ;  /* 0x0000001fff4e7819 */ /* 0x000fe4000001144d */
        /* <DEDUP_REMOVED lines=9> */
[----:B------:R-:W-:Y:S01]  /*10a30*/  IMAD.U32 R20, RZ, RZ, UR10 ;  /* 0x0000000aff147e24 */ /* 0x000fe2000f8e00ff */
[----:B------:R-:W-:Y:S01]  /*10a40*/  SEL R0, RZ, 0xffffffff, P0 ;  /* 0xffffffffff007807 */ /* 0x000fe20000000000 */
[----:B------:R-:W-:Y:S01]  /*10a50*/  IMAD.U32 R21, RZ, RZ, UR11 ;  /* 0x0000000bff157e24 */ /* 0x000fe2000f8e00ff */
[----:B------:R-:W-:Y:S01]  /*10a60*/  ULDC.64 UR10, c[0x0][0xae0] ;  /* 0x0002b800000a7ab9 */ /* 0x000fe20000000a00 */
[----:B------:R-:W-:Y:S01]  /*10a70*/  IMAD.U32 R21, RZ, RZ, UR4 ;  /* 0x00000004ff157e24 */ /* 0x000fe2000f8e00ff */
[----:B------:R-:W-:Y:S01]  /*10a80*/  ISETP.GE.AND P0, PT, R99, UR14, PT ;  /* 0x0000000e63007c0c */ /* 0x000fe2000bf06270 */
[----:B------:R-:W-:-:S02]  /*10a90*/  IMAD R78, R78, UR10, RZ ;  /* 0x0000000a4e4e7c24 */ /* 0x000fc4000f8e02ff */
[----:B------:R-:W-:Y:S01]  /*10aa0*/  IMAD R79, R82, R79, R80 ;  /* 0x0000004f524f7224 */ /* 0x000fe200078e0250 */
[----:B------:R-:W-:Y:S01]  /*10ab0*/  LOP3.LUT R76, R83, 0x8, R76, 0xe2, !PT ;  /* 0x00000008534c7812 */ /* 0x000fe200078ee24c */
[----:B------:R-:W5:Y:S01]  /*10ac0*/  LD.E.128 R4, desc[UR54][R4.64] ;  /* 0x0000003604047980 */ /* 0x000f62000c101d00 */
[----:B------:R-:W-:Y:S01]  /*10ad0*/  IMAD.SHL.U32 R83, R0, 0x10, RZ ;  /* 0x0000001000537824 */ /* 0x000fe200078e00ff */
[----:B------:R-:W-:Y:S01]  /*10ae0*/  SEL R0, RZ, 0xffffffff, P0 ;  /* 0xffffffffff007807 */ /* 0x000fe20000000000 */
[C---:B------:R-:W-:Y:S01]  /*10af0*/  IMAD R81, R77.reuse, UR11, R78 ;  /* 0x0000000b4d517c24 */ /* 0x040fe2000f8e024e */
[----:B------:R-:W5:Y:S01]  /*10b00*/  LD.E.128 R12, desc[UR54][R12.64] ;  /* 0x000000360c0c7980 */ /* 0x000f62000c101d00 */
[----:B------:R-:W-:Y:S01]  /*10b10*/  IMAD.WIDE.U32 R20, R77, UR10, R20 ;  /* 0x0000000a4d147c25 */ /* 0x000fe2000f8e0014 */
[----:B------:R-:W-:Y:S01]  /*10b20*/  SHF.R.S32.HI R77, RZ, 0x1f, R79 ;  /* 0x0000001fff4d7819 */ /* 0x000fe2000001144f */
[----:B------:R-:W-:Y:S01]  /*10b30*/  ULDC.64 UR10, c[0x0][0xad8] ;  /* 0x0002b600000a7ab9 */ /* 0x000fe20000000a00 */
[----:B------:R-:W5:Y:S01]  /*10b40*/  LD.E.128 R48, desc[UR54][R48.64] ;  /* 0x0000003630307980 */ /* 0x000f62000c101d00 */
[----:B------:R-:W-:-:S03]  /*10b50*/  VIADD R95, R19, 0x180 ;  /* 0x00000180135f7836 */ /* 0x000fc60000000000 */
[----:B------:R-:W5:Y:S04]  /*10b60*/  LD.E.128 R52, desc[UR54][R52.64] ;  /* 0x0000003634347980 */ /* 0x000f68000c101d00 */
[----:B------:R-:W5:Y:S01]  /*10b70*/  LD.E.128 R56, desc[UR54][R56.64] ;  /* 0x0000003638387980 */ /* 0x000f62000c101d00 */
[----:B------:R-:W-:Y:S01]  /*10b80*/  @!PT LDS RZ, [RZ] ;  /* 0x00000000fffff984 */ /* 0x000fe20000000800 */
[----:B------:R-:W-:Y:S01]  /*10b90*/  @!PT LDS RZ, [RZ] ;  /* 0x00000000fffff984 */ /* 0x000fe20000000800 */
[----:B------:R-:W-:Y:S01]  /*10ba0*/  @!PT LDS RZ, [RZ] ;  /* 0x00000000fffff984 */ /* 0x000fe20000000800 */
[----:B------:R-:W-:Y:S01]  /*10bb0*/  @!PT LDS RZ, [RZ] ;  /* 0x00000000fffff984 */ /* 0x000fe20000000800 */
[----:B------:R0:W-:Y:S06]  /*10bc0*/  MEMBAR.ALL.CTA ;  /* 0x0000000000007992 */ /* 0x0001ec0000008000 */
[----:B0-----:R-:W0:Y:S01]  /*10bd0*/  FENCE.VIEW.ASYNC.S ;  /* 0x00000000000073c6 */ /* 0x001e220000000000 */
[----:B------:R-:W-:Y:S01]  /*10be0*/  LOP3.LUT R76, R83, 0x10, R76, 0xe2, !PT ;  /* 0x00000010534c7812 */ /* 0x000fe200078ee24c */
[----:B------:R-:W-:Y:S01]  /*10bf0*/  IMAD.SHL.U32 R83, R0, 0x20, RZ ;  /* 0x0000002000537824 */ /* 0x000fe200078e00ff */
[----:B------:R-:W-:Y:S01]  /*10c00*/  ISETP.GE.AND P0, PT, R95, UR14, PT ;  /* 0x0000000e5f007c0c */ /* 0x000fe2000bf06270 */
[----:B------:R-:W-:-:S02]  /*10c10*/  IMAD.IADD R21, R21, 0x1, R81 ;  /* 0x0000000115157824 */ /* 0x000fc400078e0251 */
[----:B------:R-:W-:Y:S02]  /*10c20*/  IMAD R0, R77, UR10, RZ ;  /* 0x0000000a4d007c24 */ /* 0x000fe4000f8e02ff */
[----:B------:R-:W-:Y:S02]  /*10c30*/  VIADD R92, R219, UR45 ;  /* 0x0000002ddb5c7c36 */ /* 0x000fe40008000000 */
[----:B------:R-:W-:Y:S02]  /*10c40*/  IMAD R93, R82, UR8, RZ ;  /* 0x00000008525d7c24 */ /* 0x000fe4000f8e02ff */
[----:B------:R-:W-:Y:S01]  /*10c50*/  VIADD R97, R19, 0x1c0 ;  /* 0x000001c013617836 */ /* 0x000fe20000000000 */
[----:B------:R-:W-:Y:S01]  /*10c60*/  UIADD3 UR4, UR41, 0x28c20, URZ ;  /* 0x00028c2029047890 */ /* 0x000fe2000fffe03f */
[C---:B------:R-:W-:Y:S01]  /*10c70*/  IMAD R81, R79.reuse, UR11, R0 ;  /* 0x0000000b4f517c24 */ /* 0x040fe2000f8e0200 */
[----:B------:R-:W-:Y:S01]  /*10c80*/  SEL R77, RZ, 0x40, P0 ;  /* 0x00000040ff4d7807 */ /* 0x000fe20000000000 */
[----:B------:R-:W-:Y:S01]  /*10c90*/  IMAD.WIDE.U32 R20, R79, UR10, R20 ;  /* 0x0000000a4f147c25 */ /* 0x000fe2000f8e0014 */
[----:B------:R-:W-:Y:S01]  /*10ca0*/  ISETP.GE.AND P0, PT, R92, R93, PT ;  /* 0x0000005d5c00720c */ /* 0x000fe20003f06270 */
[----:B------:R-:W-:Y:S01]  /*10cb0*/  ULDC.64 UR10, c[0x0][0xa80] ;  /* 0x0002a000000a7ab9 */ /* 0x000fe20000000a00 */
[----:B------:R-:W-:Y:S01]  /*10cc0*/  ISETP.GE.AND P1, PT, R97, UR14, PT ;  /* 0x0000000e61007c0c */ /* 0x000fe2000bf26270 */
[----:B------:R-:W-:Y:S01]  /*10cd0*/  IMAD.IADD R79, R21, 0x1, R81 ;  /* 0x00000001154f7824 */ /* 0x000fe200078e0251 */
[----:B------:R-:W-:Y:S01]  /*10ce0*/  LOP3.LUT R76, R83, 0x20, R76, 0xe2, !PT ;  /* 0x00000020534c7812 */ /* 0x000fe200078ee24c */
[----:B------:R-:W-:Y:S01]  /*10cf0*/  UPRMT UR4, URZ, 0x654, UR4 ;  /* 0x000006543f047896 */ /* 0x000fe20008000004 */
[----:B------:R-:W-:-:S02]  /*10d00*/  LEA R88, P2, R20, UR10, 0x1 ;  /* 0x0000000a14587c11 */ /* 0x000fc4000f8408ff */
[----:B------:R-:W-:Y:S02]  /*10d10*/  SEL R21, RZ, 0x80, P1 ;  /* 0x00000080ff157807 */ /* 0x000fe40000800000 */
[----:B------:R-:W-:Y:S02]  /*10d20*/  LOP3.LUT R0, R76, R77, RZ, 0xfc, !PT ;  /* 0x0000004d4c007212 */ /* 0x000fe400078efcff */
[----:B------:R-:W-:Y:S01]  /*10d30*/  LEA.HI.X R90, R20, UR11, R79, 0x1, P2 ;  /* 0x0000000b145a7c11 */ /* 0x000fe200090f0c4f */
[----:B------:R-:W-:Y:S01]  /*10d40*/  BSSY B1, `(.L_x_2329) ;  /* 0x000002c000017945 */ /* 0x000fe20003800000 */
[----:B------:R-:W-:Y:S01]  /*10d50*/  LOP3.LUT R86, R0, R21, RZ, 0xfc, !PT ;  /* 0x0000001500567212 */ /* 0x000fe200078efcff */
[----:B0-----:R-:W-:Y:S01]  /*10d60*/  SYNCS.ARRIVE.TRANS64.RED.A1T0 RZ, [UR4], RZ ;  /* 0x000000ffffff79a7 */ /* 0x001fe20008100404 */
[----:B------:R0:W1:Y:S04]  /*10d70*/  SHFL.IDX PT, R20, R88, RZ, 0x181f ;  /* 0x00181fff58147589 */ /* 0x00006800000e0000 */
[----:B------:R0:W2:Y:S01]  /*10d80*/  SHFL.IDX PT, R21, R90, RZ, 0x181f ;  /* 0x00181fff5a157589 */ /* 0x0000a200000e0000 */
[----:B------:R-:W-:Y:S05]  /*10d90*/  @P0 BRA `(.L_x_2330) ;  /* 0x0000000000980947 */ /* 0x000fea0003800000 */
[----:B------:R-:W-:Y:S02]  /*10da0*/  ISETP.GE.AND P1, PT, R91, UR14, PT ;  /* 0x0000000e5b007c0c */ /* 0x000fe4000bf26270 */
[----:B------:R-:W-:Y:S02]  /*10db0*/  ISETP.GE.AND P0, PT, R19, UR14, PT ;  /* 0x0000000e13007c0c */ /* 0x000fe4000bf06270 */
[----:B------:R-:W-:Y:S02]  /*10dc0*/  ISETP.GE.AND P4, PT, R87, UR14, PT ;  /* 0x0000000e57007c0c */ /* 0x000fe4000bf86270 */
[----:B------:R-:W-:Y:S02]  /*10dd0*/  SHF.R.S32.HI R77, RZ, 0x1f, R91 ;  /* 0x0000001fff4d7819 */ /* 0x000fe4000001145b */
[----:B------:R-:W-:Y:S02]  /*10de0*/  ISETP.GE.AND P3, PT, R3, UR14, PT ;  /* 0x0000000e03007c0c */ /* 0x000fe4000bf66270 */
[----:B------:R-:W-:-:S02]  /*10df0*/  SHF.R.S32.HI R81, RZ, 0x1f, R87 ;  /* 0x0000001fff517819 */ /* 0x000fc40000011457 */
[----:B------:R-:W-:Y:S02]  /*10e00*/  SHF.R.S32.HI R83, RZ, 0x1f, R3 ;  /* 0x0000001fff537819 */ /* 0x000fe40000011403 */
[-C--:B-1----:R-:W-:Y:S01]  /*10e10*/  @!P1 LEA R76, P2, R91, R20.reuse, 0x1 ;  /* 0x000000145b4c9211 */ /* 0x082fe200078408ff */
[----:B--2---:R-:W-:Y:S01]  /*10e20*/  @!P0 IMAD.WIDE R78, R19, 0x2, R20 ;  /* 0x00000002134e8825 */ /* 0x004fe200078e0214 */
[----:B------:R-:W-:Y:S02]  /*10e30*/  SHF.R.S32.HI R85, RZ, 0x1f, R89 ;  /* 0x0000001fff557819 */ /* 0x000fe40000011459 */
[----:B------:R-:W-:Y:S02]  /*10e40*/  @!P1 LEA.HI.X R77, R91, R21, R77, 0x1, P2 ;  /* 0x000000155b4d9211 */ /* 0x000fe400010f0c4d */
[----:B------:R-:W-:Y:S01]  /*10e50*/  ISETP.GE.AND P2, PT, R89, UR14, PT ;  /* 0x0000000e59007c0c */ /* 0x000fe2000bf46270 */
[----:B-----5:R1:W-:Y:S01]  /*10e60*/  @!P0 ST.E.128 desc[UR54][R78.64], R4 ;  /* 0x000000044e008985 */ /* 0x0203e2000c101d36 */
[----:B------:R-:W-:-:S02]  /*10e70*/  @!P4 LEA R80, P5, R87, R20, 0x1 ;  /* 0x000000145750c211 */ /* 0x000fc400078a08ff */
[----:B------:R-:W-:Y:S01]  /*10e80*/  LOP3.LUT P0, RZ, R0, 0x40, RZ, 0xc0, !PT ;  /* 0x0000004000ff7812 */ /* 0x000fe2000780c0ff */
[----:B------:R2:W-:Y:S01]  /*10e90*/  @!P1 ST.E.128 desc[UR54][R76.64], R12 ;  /* 0x0000000c4c009985 */ /* 0x0005e2000c101d36 */
[----:B------:R-:W-:Y:S02]  /*10ea0*/  ISETP.GE.AND P1, PT, R99, UR14, PT ;  /* 0x0000000e63007c0c */ /* 0x000fe4000bf26270 */
[-C--:B------:R-:W-:Y:S02]  /*10eb0*/  @!P3 LEA R82, P6, R3, R20.reuse, 0x1 ;  /* 0x000000140352b211 */ /* 0x080fe400078c08ff */
[-C--:B------:R-:W-:Y:S02]  /*10ec0*/  @!P4 LEA.HI.X R81, R87, R21.reuse, R81, 0x1, P5 ;  /* 0x000000155751c211 */ /* 0x080fe400028f0c51 */
[----:B------:R-:W-:Y:S02]  /*10ed0*/  @!P3 LEA.HI.X R83, R3, R21, R83, 0x1, P6 ;  /* 0x000000150353b211 */ /* 0x000fe400030f0c53 */
[----:B------:R-:W-:Y:S01]  /*10ee0*/  @!P2 LEA R84, P5, R89, R20, 0x1 ;  /* 0x000000145954a211 */ /* 0x000fe200078a08ff */
[----:B------:R3:W-:Y:S01]  /*10ef0*/  @!P4 ST.E.128 desc[UR54][R80.64], R28 ;  /* 0x0000001c5000c985 */ /* 0x0007e2000c101d36 */
[----:B------:R-:W-:-:S02]  /*10f00*/  LOP3.LUT P6, RZ, R86, 0x80, RZ, 0xc0, !PT ;  /* 0x0000008056ff7812 */ /* 0x000fc400078cc0ff */
[-C--:B------:R-:W-:Y:S01]  /*10f10*/  @!P2 LEA.HI.X R85, R89, R21.reuse, R85, 0x1, P5 ;  /* 0x000000155955a211 */ /* 0x080fe200028f0c55 */
[----:B------:R3:W-:Y:S01]  /*10f20*/  @!P3 ST.E.128 desc[UR54][R82.64], R36 ;  /* 0x000000245200b985 */ /* 0x0007e2000c101d36 */
[----:B-1----:R-:W-:Y:S02]  /*10f30*/  SHF.R.S32.HI R5, RZ, 0x1f, R99 ;  /* 0x0000001fff057819 */ /* 0x002fe40000011463 */
[CC--:B------:R-:W-:Y:S01]  /*10f40*/  @!P1 LEA R4, P5, R99.reuse, R20.reuse, 0x1 ;  /* 0x0000001463049211 */ /* 0x0c0fe200078a08ff */
[----:B------:R3:W-:Y:S01]  /*10f50*/  @!P2 ST.E.128 desc[UR54][R84.64], R44 ;  /* 0x0000002c5400a985 */ /* 0x0007e2000c101d36 */
[----:B------:R-:W-:Y:S02]  /*10f60*/  SHF.R.S32.HI R7, RZ, 0x1f, R95 ;  /* 0x0000001fff077819 */ /* 0x000fe4000001145f */
[----:B------:R-:W-:Y:S02]  /*10f70*/  @!P1 LEA.HI.X R5, R99, R21, R5, 0x1, P5 ;  /* 0x0000001563059211 */ /* 0x000fe400028f0c05 */
[----:B------:R-:W-:-:S02]  /*10f80*/  @P0 LEA R6, P5, R95, R20, 0x1 ;  /* 0x000000145f060211 */ /* 0x000fc400078a08ff */
[----:B--2---:R-:W-:Y:S01]  /*10f90*/  SHF.R.S32.HI R13, RZ, 0x1f, R97 ;  /* 0x0000001fff0d7819 */ /* 0x004fe20000011461 */
[----:B------:R3:W-:Y:S01]  /*10fa0*/  @!P1 ST.E.128 desc[UR54][R4.64], R52 ;  /* 0x0000003404009985 */ /* 0x0007e2000c101d36 */
[----:B------:R-:W-:Y:S02]  /*10fb0*/  @P0 LEA.HI.X R7, R95, R21, R7, 0x1, P5 ;  /* 0x000000155f070211 */ /* 0x000fe400028f0c07 */
[----:B------:R-:W-:-:S03]  /*10fc0*/  @P6 LEA R12, P5, R97, R20, 0x1 ;  /* 0x00000014610c6211 */ /* 0x000fc600078a08ff */
[----:B------:R3:W-:Y:S01]  /*10fd0*/  @P0 ST.E.128 desc[UR54][R6.64], R60 ;  /* 0x0000003c06000985 */ /* 0x0007e2000c101d36 */
[----:B------:R-:W-:-:S05]  /*10fe0*/  @P6 LEA.HI.X R13, R97, R21, R13, 0x1, P5 ;  /* 0x00000015610d6211 */ /* 0x000fca00028f0c0d */
[----:B------:R3:W-:Y:S04]  /*10ff0*/  @P6 ST.E.128 desc[UR54][R12.64], R68 ;  /* 0x000000440c006985 */ /* 0x0007e8000c101d36 */
.L_x_2330:
[----:B------:R-:W-:Y:S05]  /*11000*/  BSYNC B1 ;  /* 0x0000000000017941 */ /* 0x000fea0003800000 */
.L_x_2329:
        /* <DEDUP_REMOVED lines=9> */
[----:B------:R-:W-:Y:S02]  /*110a0*/  SHF.R.S32.HI R7, RZ, 0x1f, R91 ;  /* 0x0000001fff077819 */ /* 0x000fe4000001145b */
[----:B------:R-:W-:-:S02]  /*110b0*/  ISETP.GE.AND P3, PT, R89, UR14, PT ;  /* 0x0000000e59007c0c */ /* 0x000fc4000bf66270 */
[----:B------:R-:W-:Y:S02]  /*110c0*/  SHF.R.S32.HI R15, RZ, 0x1f, R87 ;  /* 0x0000001fff0f7819 */ /* 0x000fe40000011457 */
[-C--:B0-----:R-:W-:Y:S01]  /*110d0*/  @!P0 LEA R6, P4, R91, R4.reuse, 0x1 ;  /* 0x000000045b068211 */ /* 0x081fe200078808ff */
[----:B----4-:R-:W-:Y:S01]  /*110e0*/  @!P5 IMAD.WIDE R12, R19, 0x2, R4 ;  /* 0x00000002130cd825 */ /* 0x010fe200078e0204 */
[----:B--2---:R-:W-:Y:S02]  /*110f0*/  SHF.R.S32.HI R21, RZ, 0x1f, R3 ;  /* 0x0000001fff157819 */ /* 0x004fe40000011403 */
[----:B------:R-:W-:Y:S02]  /*11100*/  @!P0 LEA.HI.X R7, R91, R5, R7, 0x1, P4 ;  /* 0x000000055b078211 */ /* 0x000fe400020f0c07 */
[----:B------:R-:W-:Y:S01]  /*11110*/  ISETP.GE.AND P4, PT, R99, UR14, PT ;  /* 0x0000000e63007c0c */ /* 0x000fe2000bf86270 */
[----:B------:R0:W-:Y:S01]  /*11120*/  @!P5 ST.E.128 desc[UR54][R12.64], R8 ;  /* 0x000000080c00d985 */ /* 0x0001e2000c101d36 */
[----:B------:R-:W-:-:S02]  /*11130*/  @!P1 LEA R14, P6, R87, R4, 0x1 ;  /* 0x00000004570e9211 */ /* 0x000fc400078c08ff */
[-C--:B-1----:R-:W-:Y:S01]  /*11140*/  @!P2 LEA R20, P5, R3, R4.reuse, 0x1 ;  /* 0x000000040314a211 */ /* 0x082fe200078a08ff */
[----:B------:R1:W-:Y:S01]  /*11150*/  @!P0 ST.E.128 desc[UR54][R6.64], R24 ;  /* 0x0000001806008985 */ /* 0x0003e2000c101d36 */
[-C--:B------:R-:W-:Y:S02]  /*11160*/  @!P1 LEA.HI.X R15, R87, R5.reuse, R15, 0x1, P6 ;  /* 0x00000005570f9211 */ /* 0x080fe400030f0c0f */
[----:B------:R-:W-:Y:S02]  /*11170*/  LOP3.LUT P6, RZ, R0, 0x40, RZ, 0xc0, !PT ;  /* 0x0000004000ff7812 */ /* 0x000fe400078cc0ff */
[----:B------:R-:W-:Y:S01]  /*11180*/  @!P2 LEA.HI.X R21, R3, R5, R21, 0x1, P5 ;  /* 0x000000050315a211 */ /* 0x000fe200028f0c15 */
[----:B------:R1:W-:Y:S01]  /*11190*/  @!P1 ST.E.128 desc[UR54][R14.64], R32 ;  /* 0x000000200e009985 */ /* 0x0003e2000c101d36 */
[----:B------:R-:W-:Y:S02]  /*111a0*/  SHF.R.S32.HI R0, RZ, 0x1f, R89 ;  /* 0x0000001fff007819 */ /* 0x000fe40000011459 */
[----:B------:R-:W-:Y:S01]  /*111b0*/  @!P3 LEA R28, P5, R89, R4, 0x1 ;  /* 0x00000004591cb211 */ /* 0x000fe200078a08ff */
[----:B------:R1:W-:Y:S01]  /*111c0*/  @!P2 ST.E.128 desc[UR54][R20.64], R40 ;  /* 0x000000281400a985 */ /* 0x0003e2000c101d36 */
[----:B------:R-:W-:-:S02]  /*111d0*/  LOP3.LUT P0, RZ, R86, 0x80, RZ, 0xc0, !PT ;  /* 0x0000008056ff7812 */ /* 0x000fc4000780c0ff */
[-C--:B------:R-:W-:Y:S02]  /*111e0*/  @!P3 LEA.HI.X R29, R89, R5.reuse, R0, 0x1, P5 ;  /* 0x00000005591db211 */ /* 0x080fe400028f0c00 */
[----:B------:R-:W-:Y:S02]  /*111f0*/  SHF.R.S32.HI R0, RZ, 0x1f, R99 ;  /* 0x0000001fff007819 */ /* 0x000fe40000011463 */
[C---:B0-----:R-:W-:Y:S01]  /*11200*/  @!P4 LEA R8, P5, R99.reuse, R4, 0x1 ;  /* 0x000000046308c211 */ /* 0x041fe200078a08ff */
[----:B------:R1:W-:Y:S03]  /*11210*/  @!P3 ST.E.128 desc[UR54][R28.64], R48 ;  /* 0x000000301c00b985 */ /* 0x0003e6000c101d36 */
[----:B------:R-:W-:Y:S02]  /*11220*/  @!P4 LEA.HI.X R9, R99, R5, R0, 0x1, P5 ;  /* 0x000000056309c211 */ /* 0x000fe400028f0c00 */
[----:B------:R-:W-:-:S02]  /*11230*/  SHF.R.S32.HI R0, RZ, 0x1f, R95 ;  /* 0x0000001fff007819 */ /* 0x000fc4000001145f */
[C---:B------:R-:W-:Y:S01]  /*11240*/  @P6 LEA R10, P5, R95.reuse, R4, 0x1 ;  /* 0x000000045f0a6211 */ /* 0x040fe200078a08ff */
[----:B------:R1:W-:Y:S03]  /*11250*/  @!P4 ST.E.128 desc[UR54][R8.64], R56 ;  /* 0x000000380800c985 */ /* 0x0003e6000c101d36 */
[----:B------:R-:W-:-:S05]  /*11260*/  @P6 LEA.HI.X R11, R95, R5, R0, 0x1, P5 ;  /* 0x000000055f0b6211 */ /* 0x000fca00028f0c00 */
[----:B------:R1:W-:Y:S01]  /*11270*/  @P6 ST.E.128 desc[UR54][R10.64], R64 ;  /* 0x000000400a006985 */ /* 0x0003e2000c101d36 */
[----:B------:R-:W-:Y:S05]  /*11280*/  @!P0 BRA `(.L_x_2331) ;  /* 0x0000002400788947 */ /* 0x000fea0003800000 */
[----:B------:R-:W-:Y:S02]  /*11290*/  LEA R4, P0, R97, R4, 0x1 ;  /* 0x0000000461047211 */ /* 0x000fe400078008ff */
[----:B------:R-:W-:-:S04]  /*112a0*/  SHF.R.S32.HI R0, RZ, 0x1f, R97 ;  /* 0x0000001fff007819 */ /* 0x000fc80000011461 */
[----:B------:R-:W-:-:S05]  /*112b0*/  LEA.HI.X R5, R97, R5, R0, 0x1, P0 ;  /* 0x0000000561057211 */ /* 0x000fca00000f0c00 */
[----:B------:R0:W-:Y:S01]  /*112c0*/  ST.E.128 desc[UR54][R4.64], R72 ;  /* 0x0000004804007985 */ /* 0x0001e2000c101d36 */
[----:B------:R-:W-:Y:S05]  /*112d0*/  BRA `(.L_x_2331) ;  /* 0x0000002400647947 */ /* 0x000fea0003800000 */
.L_x_2328:
[----:B------:R-:W-:Y:S01]  /*112e0*/  ULDC.64 UR12, c[0x0][0xb08] ;  /* 0x0002c200000c7ab9 */ /* 0x000fe20000000a00 */
[----:B------:R-:W-:Y:S01]  /*112f0*/  ULDC UR14, c[0x0][0xbe8] ;  /* 0x0002fa00000e7ab9 */ /* 0x000fe20000000800 */
[----:B------:R-:W-:Y:S01]  /*11300*/  UIMAD UR18, UR18, UR12, URZ ;  /* 0x0000000c121272a4 */ /* 0x000fe2000f8e023f */
[----:B0-----:R-:W-:Y:S01]  /*11310*/  VIADD R6, R186, UR45 ;  /* 0x0000002dba067c36 */ /* 0x001fe20008000000 */
[----:B------:R-:W-:Y:S01]  /*11320*/  UIMAD.WIDE.U32 UR10, UR4, UR12, URZ ;  /* 0x0000000c040a72a5 */ /* 0x000fe2000f8e003f */
[----:B------:R-:W-:Y:S01]  /*11330*/  BSSY B1, `(.L_x_2332) ;  /* 0x00000cc000017945 */ /* 0x000fe20003800000 */
[----:B------:R-:W-:Y:S01]  /*11340*/  UIMAD UR18, UR4, UR13, UR18 ;  /* 0x0000000d041272a4 */ /* 0x000fe2000f8e0212 */
[----:B------:R-:W-:Y:S01]  /*11350*/  IMAD.MOV.U32 R3, RZ, RZ, R6 ;  /* 0x000000ffff037224 */ /* 0x000fe200078e0006 */
        /* <DEDUP_REMOVED lines=23> */
[----:B------:R-:W-:Y:S01]  /*114d0*/  @P0 IMAD.HI.U32 R0, R6, UR9, RZ ;  /* 0x0000000906000c27 */ /* 0x000fe2000f8e00ff */
[----:B------:R-:W-:Y:S01]  /*114e0*/  ULDC.64 UR12, c[0x0][0xb48] ;  /* 0x0002d200000c7ab9 */ /* 0x000fe20000000a00 */
[----:B------:R-:W-:Y:S01]  /*114f0*/  @UP0 ULDC UR4, c[0x0][0xbf0] ;  /* 0x0002fc0000040ab9 */ /* 0x000fe20000000800 */
[----:B------:R-:W-:Y:S01]  /*11500*/  UIMAD.WIDE.U32 UR10, UR42, UR12, UR10 ;  /* 0x0000000c2a0a72a5 */ /* 0x000fe2000f8e000a */
[----:B------:R-:W-:-:S02]  /*11510*/  SHF.R.S32.HI R160, RZ, 0x1f, R205 ;  /* 0x0000001fffa07819 */ /* 0x000fc400000114cd */
[----:B------:R-:W-:Y:S01]  /*11520*/  @P0 SHF.R.U32.HI R3, RZ, UR4, R0 ;  /* 0x00000004ff030c19 */ /* 0x000fe20008011600 */
[----:B------:R-:W-:Y:S01]  /*11530*/  UIMAD UR42, UR42, UR13, UR11 ;  /* 0x0000000d2a2a72a4 */ /* 0x000fe2000f8e020b */
[----:B------:R-:W-:Y:S01]  /*11540*/  SHF.R.S32.HI R161, RZ, 0x1f, R206 ;  /* 0x0000001fffa17819 */ /* 0x000fe200000114ce */
[----:B------:R-:W-:Y:S01]  /*11550*/  IMAD.U32 R5, RZ, RZ, UR11 ;  /* 0x0000000bff057e24 */ /* 0x000fe2000f8e00ff */
[--C-:B------:R-:W-:Y:S01]  /*11560*/  SHF.R.S32.HI R0, RZ, 0x1f, R3.reuse ;  /* 0x0000001fff007819 */ /* 0x100fe20000011403 */
[----:B------:R-:W-:Y:S01]  /*11570*/  IMAD.MOV R7, RZ, RZ, -R3 ;  /* 0x000000ffff077224 */ /* 0x000fe200078e0a03 */
[----:B------:R-:W-:Y:S01]  /*11580*/  ULDC.64 UR12, c[0x0][0xb30] ;  /* 0x0002cc00000c7ab9 */ /* 0x000fe20000000a00 */
[----:B------:R-:W-:Y:S01]  /*11590*/  IMAD.U32 R4, RZ, RZ, UR10 ;  /* 0x0000000aff047e24 */ /* 0x000fe2000f8e00ff */
[----:B------:R-:W-:Y:S01]  /*115a0*/  ULDC.64 UR10, c[0x0][0xb28] ;  /* 0x0002ca00000a7ab9 */ /* 0x000fe20000000a00 */
[----:B------:R-:W-:Y:S01]  /*115b0*/  IMAD R0, R0, UR12, RZ ;  /* 0x0000000c00007c24 */ /* 0x000fe2000f8e02ff */
[----:B------:R-:W-:Y:S01]  /*115c0*/  UIADD3 UR4, UR41, 0x28c20, URZ ;  /* 0x00028c2029047890 */ /* 0x000fe2000fffe03f */
[----:B------:R-:W-:Y:S01]  /*115d0*/  IMAD R7, R7, UR14, R6 ;  /* 0x0000000e07077c24 */ /* 0x000fe2000f8e0206 */
[----:B------:R-:W-:Y:S01]  /*115e0*/  SHF.R.S32.HI R162, RZ, 0x1f, R207 ;  /* 0x0000001fffa27819 */ /* 0x000fe200000114cf */
[----:B------:R-:W-:Y:S01]  /*115f0*/  IMAD R9, R3, UR13, R0 ;  /* 0x0000000d03097c24 */ /* 0x000fe2000f8e0200 */
[----:B------:R-:W-:Y:S01]  /*11600*/  UPRMT UR4, URZ, 0x654, UR4 ;  /* 0x000006543f047896 */ /* 0x000fe20008000004 */
[----:B------:R-:W-:Y:S01]  /*11610*/  IMAD.U32 R5, RZ, RZ, UR42 ;  /* 0x0000002aff057e24 */ /* 0x000fe2000f8e00ff */
[----:B------:R-:W-:-:S02]  /*11620*/  SHF.R.S32.HI R0, RZ, 0x1f, R7 ;  /* 0x0000001fff007819 */ /* 0x000fc40000011407 */
[----:B------:R-:W-:Y:S01]  /*11630*/  SHF.R.S32.HI R163, RZ, 0x1f, R208 ;  /* 0x0000001fffa37819 */ /* 0x000fe200000114d0 */
[----:B------:R-:W-:Y:S01]  /*11640*/  IMAD.WIDE.U32 R4, R3, UR12, R4 ;  /* 0x0000000c03047c25 */ /* 0x000fe2000f8e0004 */
[----:B------:R-:W-:Y:S02]  /*11650*/  SHF.R.S32.HI R164, RZ, 0x1f, R209 ;  /* 0x0000001fffa47819 */ /* 0x000fe400000114d1 */
[----:B------:R-:W-:Y:S01]  /*11660*/  SHF.R.S32.HI R165, RZ, 0x1f, R210 ;  /* 0x0000001fffa57819 */ /* 0x000fe200000114d2 */
[----:B------:R-:W-:Y:S01]  /*11670*/  IMAD R0, R0, UR10, RZ ;  /* 0x0000000a00007c24 */ /* 0x000fe2000f8e02ff */
[----:B------:R-:W-:Y:S01]  /*11680*/  SYNCS.ARRIVE.TRANS64.RED.A1T0 RZ, [UR4], RZ ;  /* 0x000000ffffff79a7 */ /* 0x000fe20008100404 */
[----:B------:R-:W-:Y:S01]  /*11690*/  IMAD.IADD R5, R5, 0x1, R9 ;  /* 0x0000000105057824 */ /* 0x000fe200078e0209 */
[----:B------:R-:W-:Y:S01]  /*116a0*/  SHF.R.S32.HI R166, RZ, 0x1f, R211 ;  /* 0x0000001fffa67819 */ /* 0x000fe200000114d3 */
[----:B------:R-:W-:Y:S01]  /*116b0*/  IMAD R3, R7, UR11, R0 ;  /* 0x0000000b07037c24 */ /* 0x000fe2000f8e0200 */
[----:B------:R-:W-:Y:S01]  /*116c0*/  SHF.R.S32.HI R167, RZ, 0x1f, R212 ;  /* 0x0000001fffa77819 */ /* 0x000fe200000114d4 */
[----:B------:R-:W-:Y:S01]  /*116d0*/  VIADD R0, R17, UR45 ;  /* 0x0000002d11007c36 */ /* 0x000fe20008000000 */
[----:B------:R-:W-:Y:S01]  /*116e0*/  SHF.R.S32.HI R168, RZ, 0x1f, R213 ;  /* 0x0000001fffa87819 */ /* 0x000fe200000114d5 */
[----:B------:R-:W-:Y:S01]  /*116f0*/  IMAD.WIDE.U32 R4, R7, UR10, R4 ;  /* 0x0000000a07047c25 */ /* 0x000fe2000f8e0004 */
[----:B------:R-:W-:Y:S01]  /*11700*/  ULDC.64 UR10, c[0x0][0xb00] ;  /* 0x0002c000000a7ab9 */ /* 0x000fe20000000a00 */
[----:B------:R-:W-:-:S02]  /*11710*/  SHF.R.S32.HI R169, RZ, 0x1f, R214 ;  /* 0x0000001fffa97819 */ /* 0x000fc400000114d6 */
[----:B------:R-:W-:Y:S01]  /*11720*/  ISETP.GE.AND P0, PT, R0, UR8, PT ;  /* 0x0000000800007c0c */ /* 0x000fe2000bf06270 */
[----:B------:R-:W-:Y:S01]  /*11730*/  IMAD.IADD R5, R5, 0x1, R3 ;  /* 0x0000000105057824 */ /* 0x000fe200078e0203 */
[C---:B------:R-:W-:Y:S02]  /*11740*/  LEA R3, P1, R4.reuse, UR10, 0x2 ;  /* 0x0000000a04037c11 */ /* 0x040fe4000f8210ff */
[----:B------:R-:W-:Y:S02]  /*11750*/  SHF.R.S32.HI R170, RZ, 0x1f, R215 ;  /* 0x0000001fffaa7819 */ /* 0x000fe400000114d7 */
[----:B------:R-:W-:Y:S01]  /*11760*/  LEA.HI.X R10, R4, UR11, R5, 0x2, P1 ;  /* 0x0000000b040a7c11 */ /* 0x000fe200088f1405 */
[----:B------:R0:W1:Y:S01]  /*11770*/  SHFL.IDX PT, R12, R3, RZ, 0x1c1f ;  /* 0x001c1fff030c7589 */ /* 0x00006200000e0000 */
[----:B------:R-:W-:Y:S02]  /*11780*/  SHF.R.S32.HI R14, RZ, 0x1f, R216 ;  /* 0x0000001fff0e7819 */ /* 0x000fe400000114d8 */
[----:B------:R-:W-:Y:S01]  /*11790*/  SHF.R.S32.HI R15, RZ, 0x1f, R217 ;  /* 0x0000001fff0f7819 */ /* 0x000fe200000114d9 */
[----:B------:R0:W2:Y:S01]  /*117a0*/  SHFL.IDX PT, R11, R10, RZ, 0x1c1f ;  /* 0x001c1fff0a0b7589 */ /* 0x0000a200000e0000 */
[----:B------:R-:W-:-:S02]  /*117b0*/  SHF.R.S32.HI R171, RZ, 0x1f, R218 ;  /* 0x0000001fffab7819 */ /* 0x000fc400000114da */
[----:B------:R-:W-:Y:S01]  /*117c0*/  SHF.R.S32.HI R172, RZ, 0x1f, R18 ;  /* 0x0000001fffac7819 */ /* 0x000fe20000011412 */
[----:B------:R-:W-:Y:S06]  /*117d0*/  @P0 BRA `(.L_x_2333) ;  /* 0x0000000800040947 */ /* 0x000fec0003800000 */
[----:B------:R-:W-:Y:S02]  /*117e0*/  ULDC UR4, c[0x0][0xac8] ;  /* 0x0002b20000047ab9 */ /* 0x000fe40000000800 */
[----:B------:R-:W-:Y:S02]  /*117f0*/  ISETP.GE.AND P0, PT, R18, UR4, PT ;  /* 0x0000000412007c0c */ /* 0x000fe4000bf06270 */
[----:B------:R-:W-:Y:S02]  /*11800*/  ISETP.GE.AND P3, PT, R218, UR4, PT ;  /* 0x00000004da007c0c */ /* 0x000fe4000bf66270 */
[----:B------:R-:W-:-:S09]  /*11810*/  ISETP.GE.AND P2, PT, R217, UR4, PT ;  /* 0x00000004d9007c0c */ /* 0x000fd2000bf46270 */
[----:B-1----:R-:W-:-:S04]  /*11820*/  @!P0 LEA R4, P1, R18, R12, 0x2 ;  /* 0x0000000c12048211 */ /* 0x002fc800078210ff */
[----:B--2---:R-:W-:Y:S02]  /*11830*/  @!P0 LEA.HI.X R5, R18, R11, R172, 0x2, P1 ;  /* 0x0000000b12058211 */ /* 0x004fe400008f14ac */
[----:B------:R-:W-:-:S03]  /*11840*/  ISETP.GE.AND P1, PT, R216, UR4, PT ;  /* 0x00000004d8007c0c */ /* 0x000fc6000bf26270 */
[----:B------:R1:W-:Y:S01]  /*11850*/  @!P0 ST.E.64 desc[UR54][R4.64], R24 ;  /* 0x0000001804008985 */ /* 0x0003e2000c101b36 */
[----:B------:R-:W-:-:S09]  /*11860*/  ISETP.GE.AND P0, PT, R215, UR4, PT ;  /* 0x00000004d7007c0c */ /* 0x000fd2000bf06270 */
[-C--:B------:R-:W-:Y:S02]  /*11870*/  @!P1 LEA R6, P5, R216, R12.reuse, 0x2 ;  /* 0x0000000cd8069211 */ /* 0x080fe400078a10ff */
[----:B-1----:R-:W-:Y:S02]  /*11880*/  @!P3 LEA R4, P4, R218, R12, 0x2 ;  /* 0x0000000cda04b211 */ /* 0x002fe400078810ff */
[-C--:B------:R-:W-:Y:S02]  /*11890*/  @!P1 LEA.HI.X R7, R216, R11.reuse, R14, 0x2, P5 ;  /* 0x0000000bd8079211 */ /* 0x080fe400028f140e */
[----:B------:R-:W-:Y:S02]  /*118a0*/  @!P3 LEA.HI.X R5, R218, R11, R171, 0x2, P4 ;  /* 0x0000000bda05b211 */ /* 0x000fe400020f14ab */
[----:B------:R-:W-:Y:S02]  /*118b0*/  ISETP.GE.AND P4, PT, R213, UR4, PT ;  /* 0x00000004d5007c0c */ /* 0x000fe4000bf86270 */
[----:B------:R-:W-:Y:S01]  /*118c0*/  ISETP.GE.AND P5, PT, R212, UR4, PT ;  /* 0x00000004d4007c0c */ /* 0x000fe2000bfa6270 */
[----:B------:R1:W-:Y:S01]  /*118d0*/  @!P3 ST.E.64 desc[UR54][R4.64], R28 ;  /* 0x0000001c0400b985 */ /* 0x0003e2000c101b36 */
[----:B------:R-:W-:-:S02]  /*118e0*/  ISETP.GE.AND P3, PT, R214, UR4, PT ;  /* 0x00000004d6007c0c */ /* 0x000fc4000bf66270 */
[----:B-1----:R-:W-:-:S04]  /*118f0*/  @!P2 LEA R4, P6, R217, R12, 0x2 ;  /* 0x0000000cd904a211 */ /* 0x002fc800078c10ff */
[----:B------:R-:W-:Y:S02]  /*11900*/  @!P2 LEA.HI.X R5, R217, R11, R15, 0x2, P6 ;  /* 0x0000000bd905a211 */ /* 0x000fe400030f140f */
[----:B------:R-:W-:-:S03]  /*11910*/  @!P0 LEA R8, P6, R215, R12, 0x2 ;  /* 0x0000000cd7088211 */ /* 0x000fc600078c10ff */
[----:B------:R1:W-:Y:S01]  /*11920*/  @!P2 ST.E.64 desc[UR54][R4.64], R32 ;  /* 0x000000200400a985 */ /* 0x0003e2000c101b36 */
[----:B------:R-:W-:-:S03]  /*11930*/  @!P0 LEA.HI.X R9, R215, R11, R170, 0x2, P6 ;  /* 0x0000000bd7098211 */ /* 0x000fc600030f14aa */
[----:B------:R2:W-:Y:S04]  /*11940*/  @!P1 ST.E.64 desc[UR54][R6.64], R36 ;  /* 0x0000002406009985 */ /* 0x0005e8000c101b36 */
[----:B------:R3:W-:Y:S01]  /*11950*/  @!P0 ST.E.64 desc[UR54][R8.64], R40 ;  /* 0x0000002808008985 */ /* 0x0007e2000c101b36 */
[----:B------:R-:W-:Y:S02]  /*11960*/  ISETP.GE.AND P0, PT, R211, UR4, PT ;  /* 0x00000004d3007c0c */ /* 0x000fe4000bf06270 */
[CC--:B-1----:R-:W-:Y:S02]  /*11970*/  @!P3 LEA R4, P1, R214.reuse, R12.reuse, 0x2 ;  /* 0x0000000cd604b211 */ /* 0x0c2fe400078210ff */
[----:B--2---:R-:W-:Y:S02]  /*11980*/  @!P4 LEA R6, P2, R213, R12, 0x2 ;  /* 0x0000000cd506c211 */ /* 0x004fe400078410ff */
[----:B------:R-:W-:-:S02]  /*11990*/  @!P3 LEA.HI.X R5, R214, R11, R169, 0x2, P1 ;  /* 0x0000000bd605b211 */ /* 0x000fc400008f14a9 */
[----:B------:R-:W-:Y:S02]  /*119a0*/  ISETP.GE.AND P1, PT, R210, UR4, PT ;  /* 0x00000004d2007c0c */ /* 0x000fe4000bf26270 */
[-C--:B------:R-:W-:Y:S01]  /*119b0*/  @!P4 LEA.HI.X R7, R213, R11.reuse, R168, 0x2, P2 ;  /* 0x0000000bd507c211 */ /* 0x080fe200010f14a8 */
[----:B------:R1:W-:Y:S01]  /*119c0*/  @!P3 ST.E.64 desc[UR54][R4.64], R44 ;  /* 0x0000002c0400b985 */ /* 0x0003e2000c101b36 */
[----:B------:R-:W-:Y:S02]  /*119d0*/  ISETP.GE.AND P2, PT, R209, UR4, PT ;  /* 0x00000004d1007c0c */ /* 0x000fe4000bf46270 */
[----:B---3--:R-:W-:Y:S01]  /*119e0*/  @!P5 LEA R8, P6, R212, R12, 0x2 ;  /* 0x0000000cd408d211 */ /* 0x008fe200078c10ff */
[----:B------:R2:W-:Y:S01]  /*119f0*/  @!P4 ST.E.64 desc[UR54][R6.64], R48 ;  /* 0x000000300600c985 */ /* 0x0005e2000c101b36 */
[----:B------:R-:W-:Y:S02]  /*11a00*/  ISETP.GE.AND P3, PT, R208, UR4, PT ;  /* 0x00000004d0007c0c */ /* 0x000fe4000bf66270 */
[----:B------:R-:W-:-:S02]  /*11a10*/  @!P5 LEA.HI.X R9, R212, R11, R167, 0x2, P6 ;  /* 0x0000000bd409d211 */ /* 0x000fc400030f14a7 */
[----:B------:R-:W-:-:S03]  /*11a20*/  ISETP.GE.AND P4, PT, R207, UR4, PT ;  /* 0x00000004cf007c0c */ /* 0x000fc6000bf86270 */
[----:B------:R3:W-:Y:S01]  /*11a30*/  @!P5 ST.E.64 desc[UR54][R8.64], R52 ;  /* 0x000000340800d985 */ /* 0x0007e2000c101b36 */
[CC--:B-1----:R-:W-:Y:S02]  /*11a40*/  @!P0 LEA R4, P6, R211.reuse, R12.reuse, 0x2 ;  /* 0x0000000cd3048211 */ /* 0x0c2fe400078c10ff */
[CC--:B--2---:R-:W-:Y:S02]  /*11a50*/  @!P1 LEA R6, P5, R210.reuse, R12.reuse, 0x2 ;  /* 0x0000000cd2069211 */ /* 0x0c4fe400078a10ff */
[-C--:B------:R-:W-:Y:S02]  /*11a60*/  @!P0 LEA.HI.X R5, R211, R11.reuse, R166, 0x2, P6 ;  /* 0x0000000bd3058211 */ /* 0x080fe400030f14a6 */
[----:B------:R-:W-:Y:S02]  /*11a70*/  @!P1 LEA.HI.X R7, R210, R11, R165, 0x2, P5 ;  /* 0x0000000bd2079211 */ /* 0x000fe400028f14a5 */
[----:B------:R-:W-:Y:S01]  /*11a80*/  ISETP.GE.AND P5, PT, R206, UR4, PT ;  /* 0x00000004ce007c0c */ /* 0x000fe2000bfa6270 */
[----:B------:R1:W-:Y:S01]  /*11a90*/  @!P0 ST.E.64 desc[UR54][R4.64], R56 ;  /* 0x0000003804008985 */ /* 0x0003e2000c101b36 */
[----:B---3--:R-:W-:-:S02]  /*11aa0*/  @!P2 LEA R8, P6, R209, R12, 0x2 ;  /* 0x0000000cd108a211 */ /* 0x008fc400078c10ff */
[----:B------:R-:W-:Y:S01]  /*11ab0*/  ISETP.GE.AND P0, PT, R205, UR4, PT ;  /* 0x00000004cd007c0c */ /* 0x000fe2000bf06270 */
[----:B------:R2:W-:Y:S01]  /*11ac0*/  @!P1 ST.E.64 desc[UR54][R6.64], R60 ;  /* 0x0000003c06009985 */ /* 0x0005e2000c101b36 */
[----:B------:R-:W-:Y:S02]  /*11ad0*/  @!P2 LEA.HI.X R9, R209, R11, R164, 0x2, P6 ;  /* 0x0000000bd109a211 */ /* 0x000fe400030f14a4 */
        /* <DEDUP_REMOVED lines=52> */
[C---:B-1----:R-:W-:Y:S01]  /*11e20*/  @!P4 LEA R6, P2, R195.reuse, R12, 0x2 ;  /* 0x0000000cc306c211 */ /* 0x042fe200078410ff */
[----:B------:R1:W-:Y:S03]  /*11e30*/  @!P5 ST.E.64 desc[UR54][R4.64], R116 ;  /* 0x000000740400d985 */ /* 0x0003e6000c101b36 */
[----:B------:R-:W-:-:S02]  /*11e40*/  @!P4 LEA.HI.X R7, R195, R11, R229, 0x2, P2 ;  /* 0x0000000bc307c211 */ /* 0x000fc400010f14e5 */
[----:B------:R-:W-:Y:S02]  /*11e50*/  ISETP.GE.AND P2, PT, R189, UR4, PT ;  /* 0x00000004bd007c0c */ /* 0x000fe4000bf46270 */
[CC--:B--2---:R-:W-:Y:S01]  /*11e60*/  @!P3 LEA R8, P6, R194.reuse, R12.reuse, 0x2 ;  /* 0x0000000cc208b211 */ /* 0x0c4fe200078c10ff */
        /* <DEDUP_REMOVED lines=10> */
[----:B------:R-:W-:-:S03]  /*11f10*/  @!P1 LEA.HI.X R7, R192, R11, R225, 0x2, P6 ;  /* 0x0000000bc0079211 */ /* 0x000fc600030f14e1 */
[CC--:B-1----:R-:W-:Y:S02]  /*11f20*/  @!P3 LEA R8, P6, R190.reuse, R12.reuse, 0x2 ;  /* 0x0000000cbe08b211 */ /* 0x0c2fe400078c10ff */
[----:B------:R1:W-:Y:S02]  /*11f30*/  @!P1 ST.E.64 desc[UR54][R6.64], R132 ;  /* 0x0000008406009985 */ /* 0x0003e4000c101b36 */
        /* <DEDUP_REMOVED lines=11> */
.L_x_2333:
[----:B------:R-:W-:Y:S05]  /*11ff0*/  BSYNC B1 ;  /* 0x0000000000017941 */ /* 0x000fea0003800000 */
.L_x_2332:
        /* <DEDUP_REMOVED lines=10> */
[-C--:B0--3--:R-:W-:Y:S02]  /*120a0*/  @!P4 LEA R4, P3, R18, R3.reuse, 0x2 ;  /* 0x000000031204c211 */ /* 0x089fe400078610ff */
[----:B------:R-:W-:Y:S02]  /*120b0*/  @!P2 LEA R6, P6, R218, R3, 0x2 ;  /* 0x00000003da06a211 */ /* 0x000fe400078c10ff */
[----:B-1----:R-:W-:Y:S02]  /*120c0*/  @!P4 LEA.HI.X R5, R18, R21, R172, 0x2, P3 ;  /* 0x000000151205c211 */ /* 0x002fe400018f14ac */
[----:B------:R-:W-:Y:S02]  /*120d0*/  ISETP.GE.AND P3, PT, R215, UR4, PT ;  /* 0x00000004d7007c0c */ /* 0x000fe4000bf66270 */
[----:B------:R-:W-:Y:S01]  /*120e0*/  @!P1 LEA R8, P5, R217, R3, 0x2 ;  /* 0x00000003d9089211 */ /* 0x000fe200078a10ff */
[----:B------:R0:W-:Y:S01]  /*120f0*/  @!P4 ST.E.64 desc[UR54][R4.64], R26 ;  /* 0x0000001a0400c985 */ /* 0x0001e2000c101b36 */
[----:B------:R-:W-:-:S02]  /*12100*/  ISETP.GE.AND P4, PT, R214, UR4, PT ;  /* 0x00000004d6007c0c */ /* 0x000fc4000bf86270 */
[----:B------:R-:W-:Y:S02]  /*12110*/  @!P2 LEA.HI.X R7, R218, R21, R171, 0x2, P6 ;  /* 0x00000015da07a211 */ /* 0x000fe400030f14ab */
[C---:B------:R-:W-:Y:S02]  /*12120*/  @!P0 LEA R10, P6, R216.reuse, R3, 0x2 ;  /* 0x00000003d80a8211 */ /* 0x040fe400078c10ff */
        /* <DEDUP_REMOVED lines=14> */
[----:B------:R-:W-:Y:S01]  /*12210*/  @!P5 LEA R14, P6, R213, R3, 0x2 ;  /* 0x00000003d50ed211 */ /* 0x000fe200078c10ff */
[----:B------:R4:W-:Y:S01]  /*12220*/  @!P4 ST.E.64 desc[UR54][R12.64], R46 ;  /* 0x0000002e0c00c985 */ /* 0x0009e2000c101b36 */
[----:B------:R-:W-:Y:S02]  /*12230*/  ISETP.GE.AND P3, PT, R209, UR4, PT ;  /* 0x00000004d1007c0c */ /* 0x000fe4000bf66270 */
[----:B------:R-:W-:Y:S02]  /*12240*/  @!P5 LEA.HI.X R15, R213, R21, R168, 0x2, P6 ;  /* 0x00000015d50fd211 */ /* 0x000fe400030f14a8 */
[-C--:B-1----:R-:W-:Y:S02]  /*12250*/  @!P0 LEA R6, P6, R212, R3.reuse, 0x2 ;  /* 0x00000003d4068211 */ /* 0x082fe400078c10ff */
[----:B------:R-:W-:Y:S01]  /*12260*/  ISETP.GE.AND P4, PT, R208, UR4, PT ;  /* 0x00000004d0007c0c */ /* 0x000fe2000bf86270 */
[----:B------:R1:W-:Y:S01]  /*12270*/  @!P5 ST.E.64 desc[UR54][R14.64], R50 ;  /* 0x000000320e00d985 */ /* 0x0003e2000c101b36 */
[----:B--2---:R-:W-:-:S02]  /*12280*/  @!P1 LEA R8, P5, R211, R3, 0x2 ;  /* 0x00000003d3089211 */ /* 0x004fc400078a10ff */
[----:B------:R-:W-:Y:S02]  /*12290*/  @!P0 LEA.HI.X R7, R212, R21, R167, 0x2, P6 ;  /* 0x00000015d4078211 */ /* 0x000fe400030f14a7 */
        /* <DEDUP_REMOVED lines=9> */
[C---:B----4-:R-:W-:Y:S02]  /*12330*/  @!P4 LEA R12, P2, R208.reuse, R3, 0x2 ;  /* 0x00000003d00cc211 */ /* 0x050fe400078410ff */
[----:B------:R-:W-:Y:S02]  /*12340*/  ISETP.GE.AND P1, PT, R205, UR4, PT ;  /* 0x00000004cd007c0c */ /* 0x000fe4000bf26270 */
[-C--:B------:R-:W-:Y:S02]  /*12350*/  @!P3 LEA.HI.X R5, R209, R21.reuse, R164, 0x2, P6 ;  /* 0x00000015d105b211 */ /* 0x080fe400030f14a4 */
[----:B------:R-:W-:Y:S02]  /*12360*/  @!P4 LEA.HI.X R13, R208, R21, R163, 0x2, P2 ;  /* 0x00000015d00dc211 */ /* 0x000fe400010f14a3 */
[----:B------:R-:W-:Y:S01]  /*12370*/  ISETP.GE.AND P2, PT, R204, UR4, PT ;  /* 0x00000004cc007c0c */ /* 0x000fe2000bf46270 */
[----:B------:R-:W-:Y:S01]  /*12380*/  @!P3 ST.E.64 desc[UR54][R4.64], R66 ;  /* 0x000000420400b985 */ /* 0x000fe2000c101b36 */
[----:B-1----:R-:W-:-:S03]  /*12390*/  @!P5 LEA R14, P6, R207, R3, 0x2 ;  /* 0x00000003cf0ed211 */ /* 0x002fc600078c10ff */
[----:B------:R1:W-:Y:S01]  /*123a0*/  @!P4 ST.E.64 desc[UR54][R12.64], R70 ;  /* 0x000000460c00c985 */ /* 0x0003e2000c101b36 */
[----:B------:R-:W-:Y:S02]  /*123b0*/  @!P5 LEA.HI.X R15, R207, R21, R162, 0x2, P6 ;  /* 0x00000015cf0fd211 */ /* 0x000fe400030f14a2 */
[CC--:B0-----:R-:W-:Y:S02]  /*123c0*/  @!P0 LEA R6, P4, R206.reuse, R3.reuse, 0x2 ;  /* 0x00000003ce068211 */ /* 0x0c1fe400078810ff */
[----:B--2---:R-:W-:Y:S01]  /*123d0*/  @!P1 LEA R8, P3, R205, R3, 0x2 ;  /* 0x00000003cd089211 */ /* 0x004fe200078610ff */
        /* <DEDUP_REMOVED lines=14> */
[C---:B------:R-:W-:Y:S02]  /*124c0*/  @!P5 LEA R4, P6, R203.reuse, R3, 0x2 ;  /* 0x00000003cb04d211 */ /* 0x040fe400078c10ff */
[-C--:B------:R-:W-:Y:S02]  /*124d0*/  @!P4 LEA.HI.X R13, R202, R21.reuse, R157, 0x2, P0 ;  /* 0x00000015ca0dc211 */ /* 0x080fe400000f149d */
[----:B------:R-:W-:Y:S02]  /*124e0*/  @!P5 LEA.HI.X R5, R203, R21, R158, 0x2, P6 ;  /* 0x00000015cb05d211 */ /* 0x000fe400030f149e */
[----:B------:R-:W-:Y:S02]  /*124f0*/  ISETP.GE.AND P0, PT, R198, UR4, PT ;  /* 0x00000004c6007c0c */ /* 0x000fe4000bf06270 */
[----:B0-----:R-:W-:Y:S01]  /*12500*/  @!P3 LEA R14, P6, R201, R3, 0x2 ;  /* 0x00000003c90eb211 */ /* 0x001fe200078c10ff */
[----:B------:R0:W-:Y:S01]  /*12510*/  @!P5 ST.E.64 desc[UR54][R4.64], R90 ;  /* 0x0000005a0400d985 */ /* 0x0001e2000c101b36 */
[----:B------:R-:W-:-:S02]  /*12520*/  ISETP.GE.AND P5, PT, R197, UR4, PT ;  /* 0x00000004c5007c0c */ /* 0x000fc4000bfa6270 */
[----:B------:R-:W-:Y:S01]  /*12530*/  @!P3 LEA.HI.X R15, R201, R21, R156, 0x2, P6 ;  /* 0x00000015c90fb211 */ /* 0x000fe200030f149c */
[----:B------:R4:W-:Y:S01]  /*12540*/  @!P4 ST.E.64 desc[UR54][R12.64], R94 ;  /* 0x0000005e0c00c985 */ /* 0x0009e2000c101b36 */
[-C--:B--2---:R-:W-:Y:S02]  /*12550*/  @!P2 LEA R6, P6, R200, R3.reuse, 0x2 ;  /* 0x00000003c806a211 */ /* 0x084fe400078c10ff */
[----:B------:R-:W-:Y:S01]  /*12560*/  ISETP.GE.AND P4, PT, R196, UR4, PT ;  /* 0x00000004c4007c0c */ /* 0x000fe2000bf86270 */
[----:B------:R2:W-:Y:S01]  /*12570*/  @!P3 ST.E.64 desc[UR54][R14.64], R98 ;  /* 0x000000620e00b985 */ /* 0x0005e2000c101b36 */
[----:B---3--:R-:W-:Y:S02]  /*12580*/  @!P1 LEA R8, P3, R199, R3, 0x2 ;  /* 0x00000003c7089211 */ /* 0x008fe400078610ff */
        /* <DEDUP_REMOVED lines=11> */
[----:B------:R-:W-:Y:S02]  /*12640*/  @!P5 LEA.HI.X R5, R197, R21, R152, 0x2, P1 ;  /* 0x00000015c505d211 */ /* 0x000fe400008f1498 */
        /* <DEDUP_REMOVED lines=8> */
[C---:B-1----:R-:W-:Y:S01]  /*126d0*/  @!P0 LEA R6, P5, R194.reuse, R3, 0x2 ;  /* 0x00000003c2068211 */ /* 0x042fe200078a10ff */
[----:B------:R1:W-:Y:S01]  /*126e0*/  @!P3 ST.E.64 desc[UR54][R14.64], R122 ;  /* 0x0000007a0e00b985 */ /* 0x0003e2000c101b36 */
[----:B------:R-:W-:Y:S02]  /*126f0*/  ISETP.GE.AND P3, PT, R191, UR4, PT ;  /* 0x00000004bf007c0c */ /* 0x000fe4000bf66270 */
[----:B------:R-:W-:Y:S02]  /*12700*/  @!P0 LEA.HI.X R7, R194, R21, R228, 0x2, P5 ;  /* 0x00000015c2078211 */ /* 0x000fe400028f14e4 */
[----:B------:R-:W-:Y:S02]  /*12710*/  ISETP.GE.AND P5, PT, R189, UR4, PT ;  /* 0x00000004bd007c0c */ /* 0x000fe4000bfa6270 */
[-C--:B---3--:R-:W-:Y:S01]  /*12720*/  @!P1 LEA R8, P6, R193, R3.reuse, 0x2 ;  /* 0x00000003c1089211 */ /* 0x088fe200078c10ff */
[----:B------:R4:W-:Y:S02]  /*12730*/  @!P0 ST.E.64 desc[UR54][R6.64], R126 ;  /* 0x0000007e06008985 */ /* 0x0009e4000c101b36 */
[----:B0-----:R-:W-:-:S02]  /*12740*/  @!P4 LEA R4, P0, R192, R3, 0x2 ;  /* 0x00000003c004c211 */ /* 0x001fc400078010ff */
[----:B------:R-:W-:Y:S02]  /*12750*/  @!P1 LEA.HI.X R9, R193, R21, R226, 0x2, P6 ;  /* 0x00000015c1099211 */ /* 0x000fe400030f14e2 */
[----:B------:R-:W-:Y:S02]  /*12760*/  @!P3 LEA R10, P6, R191, R3, 0x2 ;  /* 0x00000003bf0ab211 */ /* 0x000fe400078c10ff */
[----:B------:R-:W-:Y:S01]  /*12770*/  @!P4 LEA.HI.X R5, R192, R21, R225, 0x2, P0 ;  /* 0x00000015c005c211 */ /* 0x000fe200000f14e1 */
        /* <DEDUP_REMOVED lines=12> */
[----:B----4-:R-:W-:-:S04]  /*12840*/  LEA R4, P0, R188, R3, 0x2 ;  /* 0x00000003bc047211 */ /* 0x010fc800078010ff */
[----:B------:R-:W-:-:S05]  /*12850*/  LEA.HI.X R5, R188, R21, R221, 0x2, P0 ;  /* 0x00000015bc057211 */ /* 0x000fca00000f14dd */
[----:B------:R0:W-:Y:S01]  /*12860*/  ST.E.64 desc[UR54][R4.64], R150 ;  /* 0x0000009604007985 */ /* 0x0001e2000c101b36 */
[----:B------:R-:W-:Y:S05]  /*12870*/  BRA `(.L_x_2331) ;  /* 0x0000000c00fc7947 */ /* 0x000fea0003800000 */
.L_x_2325:
        /* <DEDUP_REMOVED lines=9> */
[----:B------:R-:W-:Y:S01]  /*12910*/  UISETP.NE.U32.AND UP1, UPT, UR10, URZ, UPT ;  /* 0x0000003f0a00728c */ /* 0x000fe2000bf25070 */
[----:B------:R-:W-:Y:S02]  /*12920*/  ULDC UR4, c[0x0][0xa88] ;  /* 0x0002a20000047ab9 */ /* 0x000fe40000000800 */
[----:B------:R-:W2:Y:S01]  /*12930*/  @P1 LDG.E R9, desc[UR54][R4.64] ;  /* 0x0000003604091981 */ /* 0x000ea2000c1e1900 */
[----:B------:R-:W-:Y:S01]  /*12940*/  UISETP.NE.AND.EX UP1, UPT, UR11, URZ, UPT, UP1 ;  /* 0x0000003f0b00728c */ /* 0x000fe2000bf25310 */
[----:B------:R-:W-:-:S05]  /*12950*/  IMAD.U32 R0, RZ, RZ, UR4 ;  /* 0x00000004ff007e24 */ /* 0x000fca000f8e00ff */
[----:B------:R-:W-:-:S05]  /*12960*/  PLOP3.LUT P2, PT, PT, PT, UP1, 0x80, 0x0 ;  /* 0x000000000000781c */ /* 0x000fca0003f4f018 */
[----:B------:R-:W-:Y:S02]  /*12970*/  @UP1 ULDC.64 UR10, c[0x0][0xc08] ;  /* 0x00030200000a1ab9 */ /* 0x000fe40000000a00 */
[----:B------:R-:W-:-:S06]  /*12980*/  @UP1 UIMAD.WIDE UR10, UR44, 0x4, UR10 ;  /* 0x000000042c0a18a5 */ /* 0x000fcc000f8e020a */
[----:B------:R-:W-:Y:S02]  /*12990*/  IMAD.U32 R6, RZ, RZ, UR10 ;  /* 0x0000000aff067e24 */ /* 0x000fe4000f8e00ff */
[----:B------:R-:W-:-:S05]  /*129a0*/  IMAD.U32 R7, RZ, RZ, UR11 ;  /* 0x0000000bff077e24 */ /* 0x000fca000f8e00ff */
[----:B------:R0:W5:Y:S01]  /*129b0*/  @P2 LDG.E R0, desc[UR54][R6.64] ;  /* 0x0000003606002981 */ /* 0x000162000c1e1900 */
[----:B------:R-:W-:Y:S01]  /*129c0*/  UISETP.NE.AND UP1, UPT, UR9, URZ, UPT ;  /* 0x0000003f0900728c */ /* 0x000fe2000bf25270 */
[----:B------:R-:W-:Y:S01]  /*129d0*/  UMOV UR4, URZ ;  /* 0x0000003f00047c82 */ /* 0x000fe20008000000 */
[----:B------:R-:W1:Y:S09]  /*129e0*/  S2R R8, SR_TID.X ;  /* 0x0000000000087919 */ /* 0x000e720000002100 */
[----:B------:R-:W-:Y:S01]  /*129f0*/  @!UP1 ULDC UR9, c[0x0][0xad4] ;  /* 0x0002b50000099ab9 */ /* 0x000fe20000000800 */
[----:B-1----:R-:W-:-:S05]  /*12a00*/  VIADD R3, R8, 0xffffff80 ;  /* 0xffffff8008037836 */ /* 0x002fca0000000000 */
[----:B------:R-:W-:Y:S02]  /*12a10*/  ISETP.GT.AND P0, PT, R3, 0x3f, PT ;  /* 0x0000003f0300780c */ /* 0x000fe40003f04270 */
[----:B--2---:R-:W-:Y:S01]  /*12a20*/  @P1 R2UR UR4, R9 ;  /* 0x00000000090412ca */ /* 0x004fe200000e0000 */
[----:B0-----:R-:W-:-:S14]  /*12a30*/  @P2 BRA `(.L_x_2334) ;  /* 0x0000000000102947 */ /* 0x001fdc0003800000 */
[----:B------:R-:W-:Y:S05]  /*12a40*/  @!P1 BRA `(.L_x_2334) ;  /* 0x00000000000c9947 */ /* 0x000fea0003800000 */
[----:B------:R-:W2:Y:S04]  /*12a50*/  LDG.E R3, desc[UR54][R4.64] ;  /* 0x0000003604037981 */ /* 0x000ea8000c1e1900 */
[----:B-----5:R-:W2:Y:S02]  /*12a60*/  LDG.E R0, desc[UR54][R4.64+0x4] ;  /* 0x0000043604007981 */ /* 0x020ea4000c1e1900 */
[----:B--2---:R-:W-:-:S07]  /*12a70*/  IMAD.IADD R0, R0, 0x1, -R3 ;  /* 0x0000000100007824 */ /* 0x004fce00078e0a03 */
.L_x_2334:
[----:B------:R-:W-:Y:S01]  /*12a80*/  USHF.R.S32.HI UR16, URZ, 0x1f, UR44 ;  /* 0x0000001f3f107899 */ /* 0x000fe2000801142c */
[----:B------:R-:W-:Y:S01]  /*12a90*/  BSSY B1, `(.L_x_2335) ;  /* 0x000003a000017945 */ /* 0x000fe20003800000 */
[----:B------:R-:W-:Y:S02]  /*12aa0*/  USHF.R.S32.HI UR24, URZ, 0x1f, UR4 ;  /* 0x0000001f3f187899 */ /* 0x000fe40008011404 */
[----:B------:R-:W-:Y:S02]  /*12ab0*/  USEL UR8, UR44, URZ, !UP0 ;  /* 0x0000003f2c087287 */ /* 0x000fe4000c000000 */
[----:B------:R-:W-:Y:S01]  /*12ac0*/  USEL UR16, UR16, URZ, !UP0 ;  /* 0x0000003f10107287 */ /* 0x000fe2000c000000 */
[----:B------:R-:W-:Y:S11]  /*12ad0*/  @P0 BRA `(.L_x_2336) ;  /* 0x0000000000d40947 */ /* 0x000ff60003800000 */
[----:B------:R-:W0:Y:S01]  /*12ae0*/  LDC R9, c[0x0][0xbe8] ;  /* 0x0002fa00ff097b82 */ /* 0x000e220000000800 */
[----:B------:R-:W-:-:S05]  /*12af0*/  IMAD.U32 R5, RZ, RZ, UR45 ;  /* 0x0000002dff057e24 */ /* 0x000fca000f8e00ff */
[----:B------:R-:W-:Y:S01]  /*12b00*/  IADD3 R6, R5, -0x80, R8 ;  /* 0xffffff8005067810 */ /* 0x000fe20007ffe008 */
[----:B0----5:R-:W-:-:S05]  /*12b10*/  IMAD R3, R0, R9, RZ ;  /* 0x0000000900037224 */ /* 0x021fca00078e02ff */
[----:B------:R-:W-:-:S13]  /*12b20*/  ISETP.GE.AND P0, PT, R6, R3, PT ;  /* 0x000000030600720c */ /* 0x000fda0003f06270 */
[----:B------:R-:W-:Y:S05]  /*12b30*/  @P0 BRA `(.L_x_2336) ;  /* 0x0000000000bc0947 */ /* 0x000fea0003800000 */
[----:B------:R-:W-:Y:S01]  /*12b40*/  ISETP.NE.AND P0, PT, R9, 0x1, PT ;  /* 0x000000010900780c */ /* 0x000fe20003f05270 */
[----:B------:R-:W-:Y:S01]  /*12b50*/  UISETP.GT.AND UP0, UPT, UR9, 0x1, UPT ;  /* 0x000000010900788c */ /* 0x000fe2000bf04270 */
[----:B------:R-:W-:Y:S01]  /*12b60*/  UMOV UR20, 0x9b8 ;  /* 0x000009b800147882 */ /* 0x000fe20000000000 */
[----:B------:R-:W-:Y:S02]  /*12b70*/  ULOP3.LUT UR17, UR42, 0xff, URZ, 0xc0, !UPT ;  /* 0x000000ff2a117892 */ /* 0x000fe4000f8ec03f */
[----:B------:R-:W-:Y:S02]  /*12b80*/  USEL UR20, UR20, 0x978, UP0 ;  /* 0x0000097814147887 */ /* 0x000fe40008000000 */
[----:B------:R-:W-:-:S06]  /*12b90*/  USEL UR17, UR17, URZ, UP0 ;  /* 0x0000003f11117287 */ /* 0x000fcc0008000000 */
[----:B------:R-:W0:Y:S04]  /*12ba0*/  @P0 LDC R3, c[0x0][0xbec] ;  /* 0x0002fb00ff030b82 */ /* 0x000e280000000800 */
[----:B------:R-:W-:Y:S01]  /*12bb0*/  ULDC.64 UR10, c[0x0][UR20+0x218] ;  /* 0x00008600140a7abb */ /* 0x000fe20008000a00 */
[----:B------:R-:W-:Y:S01]  /*12bc0*/  ULDC.64 UR14, c[0x0][UR20+0x220] ;  /* 0x00008800140e7abb */ /* 0x000fe20008000a00 */
[----:B------:R-:W-:Y:S02]  /*12bd0*/  ULDC.64 UR18, c[0x0][UR20+0x228] ;  /* 0x00008a0014127abb */ /* 0x000fe40008000a00 */
[----:B------:R-:W1:Y:S01]  /*12be0*/  @P0 LDC R5, c[0x0][0xbf0] ;  /* 0x0002fc00ff050b82 */ /* 0x000e620000000800 */
[----:B------:R-:W-:Y:S02]  /*12bf0*/  UIMAD.WIDE.U32 UR12, UR10, UR43, URZ ;  /* 0x0000002b0a0c72a5 */ /* 0x000fe4000f8e003f */
[----:B------:R-:W-:-:S02]  /*12c00*/  UIMAD UR21, UR11, UR43, URZ ;  /* 0x0000002b0b1572a4 */ /* 0x000fc4000f8e023f */
[----:B------:R-:W-:Y:S02]  /*12c10*/  UIMAD UR15, UR15, UR8, URZ ;  /* 0x000000080f0f72a4 */ /* 0x000fe4000f8e023f */
[----:B------:R-:W-:Y:S02]  /*12c20*/  UIMAD.WIDE.U32 UR22, UR18, UR17, URZ ;  /* 0x00000011121672a5 */ /* 0x000fe4000f8e003f */
[----:B------:R-:W-:Y:S02]  /*12c30*/  UIMAD.WIDE.U32 UR10, UR14, UR8, URZ ;  /* 0x000000080e0a72a5 */ /* 0x000fe4000f8e003f */
[----:B------:R-:W-:Y:S02]  /*12c40*/  UIMAD UR17, UR19, UR17, URZ ;  /* 0x00000011131172a4 */ /* 0x000fe4000f8e023f */
[----:B------:R-:W-:Y:S02]  /*12c50*/  UIMAD UR15, UR14, UR16, UR15 ;  /* 0x000000100e0f72a4 */ /* 0x000fe4000f8e020f */
[----:B------:R-:W-:Y:S01]  /*12c60*/  UIADD3 UR12, UP1, UP2, UR10, UR12, UR4 ;  /* 0x0000000c0a0c7290 */ /* 0x000fe2000fa3e004 */
[----:B0-----:R-:W-:Y:S01]  /*12c70*/  @P0 IMAD.HI.U32 R4, R6, R3, RZ ;  /* 0x0000000306040227 */ /* 0x001fe200078e00ff */
[----:B------:R-:W-:-:S02]  /*12c80*/  UIADD3 UR17, UR23, UR17, URZ ;  /* 0x0000001117117290 */ /* 0x000fc4000fffe03f */
[----:B------:R-:W-:Y:S01]  /*12c90*/  UIADD3 UR21, UR13, UR21, URZ ;  /* 0x000000150d157290 */ /* 0x000fe2000fffe03f */
[----:B------:R-:W-:Y:S01]  /*12ca0*/  IMAD.MOV.U32 R3, RZ, RZ, R6 ;  /* 0x000000ffff037224 */ /* 0x000fe200078e0006 */
[----:B------:R-:W-:Y:S02]  /*12cb0*/  UIADD3 UR15, UR11, UR15, URZ ;  /* 0x0000000f0b0f7290 */ /* 0x000fe4000fffe03f */
[----:B------:R-:W-:Y:S01]  /*12cc0*/  IMAD.U32 R8, RZ, RZ, UR17 ;  /* 0x00000011ff087e24 */ /* 0x000fe2000f8e00ff */
[----:B-1----:R-:W-:Y:S01]  /*12cd0*/  @P0 SHF.R.U32.HI R3, RZ, R5, R4 ;  /* 0x00000005ff030219 */ /* 0x002fe20000011604 */
[----:B------:R-:W-:Y:S01]  /*12ce0*/  IMAD.U32 R4, RZ, RZ, UR22 ;  /* 0x00000016ff047e24 */ /* 0x000fe2000f8e00ff */
[----:B------:R-:W-:Y:S01]  /*12cf0*/  ULDC.64 UR10, c[0x0][UR20+0x210] ;  /* 0x00008400140a7abb */ /* 0x000fe20008000a00 */
        /* <DEDUP_REMOVED lines=19> */
.L_x_2336:
[----:B------:R-:W-:Y:S05]  /*12e30*/  BSYNC B1 ;  /* 0x0000000000017941 */ /* 0x000fea0003800000 */
.L_x_2335:
[----:B------:R-:W-:-:S06]  /*12e40*/  UISETP.GT.AND UP0, UPT, UR9, 0x1, UPT ;  /* 0x000000010900788c */ /* 0x000fcc000bf04270 */
[----:B------:R-:W-:-:S13]  /*12e50*/  PLOP3.LUT P0, PT, PT, PT, UP0, 0x80, 0x0 ;  /* 0x000000000000781c */ /* 0x000fda0003f0f008 */
[----:B------:R-:W-:Y:S05]  /*12e60*/  @P0 BRA `(.L_x_2331) ;  /* 0x0000000800800947 */ /* 0x000fea0003800000 */
[----:B------:R-:W1:Y:S01]  /*12e70*/  LDC R11, c[0x0][0xbe8] ;  /* 0x0002fa00ff0b7b82 */ /* 0x000e620000000800 */
[C---:B------:R-:W-:Y:S01]  /*12e80*/  VIADD R37, R19.reuse, 0x40 ;  /* 0x0000004013257836 */ /* 0x040fe20000000000 */
[----:B------:R-:W-:Y:S01]  /*12e90*/  ULDC UR14, c[0x0][0xac8] ;  /* 0x0002b200000e7ab9 */ /* 0x000fe20000000800 */
[----:B------:R-:W-:Y:S01]  /*12ea0*/  ULDC.64 UR12, c[0x0][0xaa0] ;  /* 0x0002a800000c7ab9 */ /* 0x000fe20000000a00 */
[----:B------:R-:W-:Y:S01]  /*12eb0*/  ISETP.GE.AND P2, PT, R19, UR14, PT ;  /* 0x0000000e13007c0c */ /* 0x000fe2000bf46270 */
[----:B------:R-:W-:Y:S01]  /*12ec0*/  UIMAD UR9, UR24, UR12, URZ ;  /* 0x0000000c180972a4 */ /* 0x000fe2000f8e023f */
[----:B------:R-:W-:Y:S01]  /*12ed0*/  ISETP.GE.AND P1, PT, R37, UR14, PT ;  /* 0x0000000e25007c0c */ /* 0x000fe2000bf26270 */
[----:B------:R-:W-:Y:S01]  /*12ee0*/  UIMAD.WIDE.U32 UR10, UR4, UR12, URZ ;  /* 0x0000000c040a72a5 */ /* 0x000fe2000f8e003f */
[----:B0-----:R-:W-:Y:S01]  /*12ef0*/  SEL R3, RZ, 0x1, P2 ;  /* 0x00000001ff037807 */ /* 0x001fe20001000000 */
[----:B------:R-:W-:Y:S01]  /*12f00*/  UIMAD UR9, UR4, UR13, UR9 ;  /* 0x0000000d040972a4 */ /* 0x000fe2000f8e0209 */
[----:B------:R-:W-:Y:S01]  /*12f10*/  SEL R4, RZ, 0xffffffff, P1 ;  /* 0xffffffffff047807 */ /* 0x000fe20000800000 */
[C---:B------:R-:W-:Y:S01]  /*12f20*/  VIADD R35, R19.reuse, 0x80 ;  /* 0x0000008013237836 */ /* 0x040fe20000000000 */
[----:B------:R-:W-:Y:S01]  /*12f30*/  ULDC.64 UR12, c[0x0][0xae8] ;  /* 0x0002ba00000c7ab9 */ /* 0x000fe20000000a00 */
[----:B------:R-:W-:Y:S01]  /*12f40*/  UIADD3 UR11, UR11, UR9, URZ ;  /* 0x000000090b0b7290 */ /* 0x000fe2000fffe03f */
[----:B------:R-:W-:Y:S01]  /*12f50*/  VIADD R39, R19, 0xc0 ;  /* 0x000000c013277836 */ /* 0x000fe20000000000 */
[----:B------:R-:W-:Y:S01]  /*12f60*/  BSSY B1, `(.L_x_2337) ;  /* 0x000006c000017945 */ /* 0x000fe20003800000 */
[----:B------:R-:W-:Y:S01]  /*12f70*/  IMAD.SHL.U32 R4, R4, 0x2, RZ ;  /* 0x0000000204047824 */ /* 0x000fe200078e00ff */
[----:B------:R-:W-:Y:S01]  /*12f80*/  ISETP.GE.AND P1, PT, R35, UR14, PT ;  /* 0x0000000e23007c0c */ /* 0x000fe2000bf26270 */
[----:B------:R-:W-:Y:S01]  /*12f90*/  UIMAD.WIDE.U32 UR10, UR43, UR12, UR10 ;  /* 0x0000000c2b0a72a5 */ /* 0x000fe2000f8e000a */
[C---:B------:R-:W-:Y:S01]  /*12fa0*/  VIADD R29, R19.reuse, 0x100 ;  /* 0x00000100131d7836 */ /* 0x040fe20000000000 */
[----:B------:R-:W-:Y:S01]  /*12fb0*/  SHF.R.S32.HI R32, RZ, 0x1f, R35 ;  /* 0x0000001fff207819 */ /* 0x000fe20000011423 */
[----:B------:R-:W-:Y:S01]  /*12fc0*/  VIADD R27, R19, 0x140 ;  /* 0x00000140131b7836 */ /* 0x000fe20000000000 */
[----:B------:R-:W-:Y:S01]  /*12fd0*/  LOP3.LUT R6, R4, 0x2, R3, 0xe2, !PT ;  /* 0x0000000204067812 */ /* 0x000fe200078ee203 */
[----:B------:R-:W-:Y:S01]  /*12fe0*/  IMAD R3, R187, 0x20, R219 ;  /* 0x00000020bb037824 */ /* 0x000fe200078e02db */
[----:B-1----:R-:W-:Y:S01]  /*12ff0*/  ISETP.NE.AND P0, PT, R11, 0x1, PT ;  /* 0x000000010b00780c */ /* 0x002fe20003f05270 */
[----:B------:R-:W-:Y:S01]  /*13000*/  UIMAD UR11, UR43, UR13, UR11 ;  /* 0x0000000d2b0b72a4 */ /* 0x000fe2000f8e020b */
[----:B------:R-:W-:Y:S01]  /*13010*/  VIADD R33, R19, 0x180 ;  /* 0x0000018013217836 */ /* 0x000fe20000000000 */
[----:B------:R-:W-:Y:S01]  /*13020*/  SHF.R.S32.HI R28, RZ, 0x1f, R27 ;  /* 0x0000001fff1c7819 */ /* 0x000fe2000001141b */
[----:B------:R-:W-:Y:S01]  /*13030*/  VIADD R8, R3, UR45 ;  /* 0x0000002d03087c36 */ /* 0x000fe20008000000 */
[----:B------:R-:W-:Y:S01]  /*13040*/  SEL R3, RZ, 0xffffffff, P1 ;  /* 0xffffffffff037807 */ /* 0x000fe20000800000 */
[----:B------:R-:W-:Y:S01]  /*13050*/  ULDC.64 UR12, c[0x0][0xaf0] ;  /* 0x0002bc00000c7ab9 */ /* 0x000fe20000000a00 */
[----:B------:R-:W-:Y:S01]  /*13060*/  ISETP.GE.AND P1, PT, R39, UR14, PT ;  /* 0x0000000e27007c0c */ /* 0x000fe2000bf26270 */
[----:B------:R-:W-:Y:S01]  /*13070*/  UIMAD UR16, UR16, UR12, URZ ;  /* 0x0000000c101072a4 */ /* 0x000fe2000f8e023f */
[----:B-----5:R-:W-:Y:S01]  /*13080*/  IMAD R25, R0, R11, RZ ;  /* 0x0000000b00197224 */ /* 0x020fe200078e02ff */
[----:B------:R-:W-:Y:S01]  /*13090*/  SHF.R.S32.HI R30, RZ, 0x1f, R29 ;  /* 0x0000001fff1e7819 */ /* 0x000fe2000001141d */
[----:B------:R-:W-:Y:S01]  /*130a0*/  IMAD.SHL.U32 R9, R3, 0x4, RZ ;  /* 0x0000000403097824 */ /* 0x000fe200078e00ff */
[----:B------:R-:W-:Y:S01]  /*130b0*/  UIMAD UR4, UR8, UR13, UR16 ;  /* 0x0000000d080472a4 */ /* 0x000fe2000f8e0210 */
[----:B------:R-:W0:Y:S01]  /*130c0*/  @P0 LDC R5, c[0x0][0xbec] ;  /* 0x0002fb00ff050b82 */ /* 0x000e220000000800 */
[----:B------:R-:W-:Y:S01]  /*130d0*/  IMAD.MOV.U32 R3, RZ, RZ, R8 ;  /* 0x000000ffff037224 */ /* 0x000fe200078e0008 */
[----:B------:R-:W-:Y:S01]  /*130e0*/  UIMAD.WIDE.U32 UR8, UR8, UR12, UR10 ;  /* 0x0000000c080872a5 */ /* 0x000fe2000f8e000a */
[----:B------:R-:W-:Y:S01]  /*130f0*/  LOP3.LUT R6, R9, 0x4, R6, 0xe2, !PT ;  /* 0x0000000409067812 */ /* 0x000fe200078ee206 */
[----:B------:R-:W-:Y:S01]  /*13100*/  VIADD R26, R219, UR45 ;  /* 0x0000002ddb1a7c36 */ /* 0x000fe20008000000 */
[----:B------:R-:W-:Y:S01]  /*13110*/  SHF.R.S32.HI R34, RZ, 0x1f, R37 ;  /* 0x0000001fff227819 */ /* 0x000fe20000011425 */
[----:B------:R-:W-:Y:S01]  /*13120*/  UIADD3 UR4, UR9, UR4, URZ ;  /* 0x0000000409047290 */ /* 0x000fe2000fffe03f */
[----:B------:R-:W-:Y:S01]  /*13130*/  VIADD R31, R19, 0x1c0 ;  /* 0x000001c0131f7836 */ /* 0x000fe20000000000 */
[----:B------:R-:W1:Y:S01]  /*13140*/  @P0 LDC R7, c[0x0][0xbf0] ;  /* 0x0002fc00ff070b82 */ /* 0x000e620000000800 */
[----:B------:R-:W-:-:S02]  /*13150*/  SHF.R.S32.HI R36, RZ, 0x1f, R33 ;  /* 0x0000001fff247819 */ /* 0x000fc40000011421 */
[----:B------:R-:W-:Y:S02]  /*13160*/  SHF.R.S32.HI R38, RZ, 0x1f, R39 ;  /* 0x0000001fff267819 */ /* 0x000fe40000011427 */
[----:B------:R-:W-:Y:S01]  /*13170*/  SHF.R.S32.HI R40, RZ, 0x1f, R31 ;  /* 0x0000001fff287819 */ /* 0x000fe2000001141f */
[----:B0-----:R-:W-:Y:S01]  /*13180*/  @P0 IMAD.HI.U32 R4, R8, R5, RZ ;  /* 0x0000000508040227 */ /* 0x001fe200078e00ff */
[----:B------:R-:W-:Y:S02]  /*13190*/  SEL R5, RZ, 0xffffffff, P1 ;  /* 0xffffffffff057807 */ /* 0x000fe40000800000 */
[----:B------:R-:W-:-:S04]  /*131a0*/  ISETP.GE.AND P1, PT, R31, UR14, PT ;  /* 0x0000000e1f007c0c */ /* 0x000fc8000bf26270 */
[----:B------:R-:W-:Y:S02]  /*131b0*/  SEL R0, RZ, 0x80, P1 ;  /* 0x00000080ff007807 */ /* 0x000fe40000800000 */
[----:B-1----:R-:W-:Y:S01]  /*131c0*/  @P0 SHF.R.U32.HI R3, RZ, R7, R4 ;  /* 0x00000007ff030219 */ /* 0x002fe20000011604 */
[----:B------:R-:W-:Y:S01]  /*131d0*/  IMAD.SHL.U32 R7, R5, 0x8, RZ ;  /* 0x0000000805077824 */ /* 0x000fe200078e00ff */
[----:B------:R-:W-:Y:S01]  /*131e0*/  ISETP.GE.AND P0, PT, R29, UR14, PT ;  /* 0x0000000e1d007c0c */ /* 0x000fe2000bf06270 */
[----:B------:R-:W-:Y:S02]  /*131f0*/  IMAD.U32 R4, RZ, RZ, UR8 ;  /* 0x00000008ff047e24 */ /* 0x000fe4000f8e00ff */
[----:B------:R-:W-:Y:S01]  /*13200*/  IMAD.U32 R5, RZ, RZ, UR9 ;  /* 0x00000009ff057e24 */ /* 0x000fe2000f8e00ff */
[----:B------:R-:W-:Y:S01]  /*13210*/  LOP3.LUT R10, R7, 0x8, R6, 0xe2, !PT ;  /* 0x00000008070a7812 */ /* 0x000fe200078ee206 */
[--C-:B------:R-:W-:Y:S01]  /*13220*/  IMAD.MOV R7, RZ, RZ, -R3.reuse ;  /* 0x000000ffff077224 */ /* 0x100fe200078e0a03 */
[----:B------:R-:W-:Y:S01]  /*13230*/  SHF.R.S32.HI R6, RZ, 0x1f, R3 ;  /* 0x0000001fff067819 */ /* 0x000fe20000011403 */
[----:B------:R-:W-:Y:S01]  /*13240*/  ULDC.64 UR8, c[0x0][0xae0] ;  /* 0x0002b80000087ab9 */ /* 0x000fe20000000a00 */
[----:B------:R-:W-:Y:S01]  /*13250*/  SEL R9, RZ, 0xffffffff, P0 ;  /* 0xffffffffff097807 */ /* 0x000fe20000000000 */
[----:B------:R-:W-:Y:S01]  /*13260*/  IMAD.U32 R5, RZ, RZ, UR4 ;  /* 0x00000004ff057e24 */ /* 0x000fe2000f8e00ff */
[----:B------:R-:W-:Y:S01]  /*13270*/  ISETP.GE.AND P0, PT, R27, UR14, PT ;  /* 0x0000000e1b007c0c */ /* 0x000fe2000bf06270 */
[----:B------:R-:W-:-:S02]  /*13280*/  IMAD R6, R6, UR8, RZ ;  /* 0x0000000806067c24 */ /* 0x000fc4000f8e02ff */
[----:B------:R-:W-:Y:S01]  /*13290*/  IMAD R7, R11, R7, R8 ;  /* 0x000000070b077224 */ /* 0x000fe200078e0208 */
[----:B------:R-:W-:Y:S01]  /*132a0*/  SEL R8, RZ, 0xffffffff, P0 ;  /* 0xffffffffff087807 */ /* 0x000fe20000000000 */
[----:B------:R-:W-:Y:S01]  /*132b0*/  IMAD.SHL.U32 R13, R9, 0x10, RZ ;  /* 0x00000010090d7824 */ /* 0x000fe200078e00ff */
[----:B------:R-:W-:Y:S01]  /*132c0*/  ISETP.GE.AND P0, PT, R33, UR14, PT ;  /* 0x0000000e21007c0c */ /* 0x000fe2000bf06270 */
[C---:B------:R-:W-:Y:S02]  /*132d0*/  IMAD R9, R3.reuse, UR9, R6 ;  /* 0x0000000903097c24 */ /* 0x040fe4000f8e0206 */
[----:B------:R-:W-:Y:S01]  /*132e0*/  IMAD.WIDE.U32 R4, R3, UR8, R4 ;  /* 0x0000000803047c25 */ /* 0x000fe2000f8e0004 */
[----:B------:R-:W-:Y:S01]  /*132f0*/  SHF.R.S32.HI R3, RZ, 0x1f, R7 ;  /* 0x0000001fff037819 */ /* 0x000fe20000011407 */
[----:B------:R-:W-:Y:S01]  /*13300*/  ULDC.64 UR8, c[0x0][0xad8] ;  /* 0x0002b60000087ab9 */ /* 0x000fe20000000a00 */
[----:B------:R-:W-:Y:S01]  /*13310*/  LOP3.LUT R10, R13, 0x10, R10, 0xe2, !PT ;  /* 0x000000100d0a7812 */ /* 0x000fe200078ee20a */
[----:B------:R-:W-:-:S02]  /*13320*/  IMAD.IADD R5, R5, 0x1, R9 ;  /* 0x0000000105057824 */ /* 0x000fc400078e0209 */
[----:B------:R-:W-:Y:S02]  /*13330*/  IMAD R6, R3, UR8, RZ ;  /* 0x0000000803067c24 */ /* 0x000fe4000f8e02ff */
[----:B------:R-:W-:-:S04]  /*13340*/  IMAD.WIDE.U32 R4, R7, UR8, R4 ;  /* 0x0000000807047c25 */ /* 0x000fc8000f8e0004 */
[----:B------:R-:W-:Y:S01]  /*13350*/  IMAD R3, R7, UR9, R6 ;  /* 0x0000000907037c24 */ /* 0x000fe2000f8e0206 */
[----:B------:R-:W-:Y:S01]  /*13360*/  ULDC.64 UR8, c[0x0][0xa80] ;  /* 0x0002a00000087ab9 */ /* 0x000fe20000000a00 */
[----:B------:R-:W-:Y:S01]  /*13370*/  SEL R7, RZ, 0x40, P0 ;  /* 0x00000040ff077807 */ /* 0x000fe20000000000 */
[----:B------:R-:W-:Y:S01]  /*13380*/  IMAD.SHL.U32 R9, R8, 0x20, RZ ;  /* 0x0000002008097824 */ /* 0x000fe200078e00ff */
[----:B------:R-:W-:Y:S01]  /*13390*/  LEA R20, P0, R4, UR8, 0x1 ;  /* 0x0000000804147c11 */ /* 0x000fe2000f8008ff */
[----:B------:R-:W-:-:S03]  /*133a0*/  IMAD.IADD R3, R5, 0x1, R3 ;  /* 0x0000000105037824 */ /* 0x000fc600078e0203 */
[----:B------:R-:W-:Y:S01]  /*133b0*/  LOP3.LUT R10, R9, 0x20, R10, 0xe2, !PT ;  /* 0x00000020090a7812 */ /* 0x000fe200078ee20a */
[----:B------:R0:W1:Y:S01]  /*133c0*/  SHFL.IDX PT, R6, R20, RZ, 0x181f ;  /* 0x00181fff14067589 */ /* 0x00006200000e0000 */
[----:B------:R-:W-:Y:S02]  /*133d0*/  LEA.HI.X R3, R4, UR9, R3, 0x1, P0 ;  /* 0x0000000904037c11 */ /* 0x000fe400080f0c03 */
[----:B------:R-:W-:Y:S02]  /*133e0*/  ISETP.GE.AND P0, PT, R26, R25, PT ;  /* 0x000000191a00720c */ /* 0x000fe40003f06270 */
[----:B------:R-:W-:Y:S02]  /*133f0*/  LOP3.LUT R21, R10, R7, RZ, 0xfc, !PT ;  /* 0x000000070a157212 */ /* 0x000fe400078efcff */
[----:B------:R0:W2:Y:S02]  /*13400*/  SHFL.IDX PT, R7, R3, RZ, 0x181f ;  /* 0x00181fff03077589 */ /* 0x0000a400000e0000 */
        /* <DEDUP_REMOVED lines=33> */
.L_x_2338:
[----:B------:R-:W-:Y:S05]  /*13620*/  BSYNC B1 ;  /* 0x0000000000017941 */ /* 0x000fea0003800000 */
.L_x_2337:
        /* <DEDUP_REMOVED lines=9> */
[----:B------:R-:W-:-:S05]  /*136c0*/  ISETP.GE.AND P2, PT, R29, UR14, PT ;  /* 0x0000000e1d007c0c */ /* 0x000fca000bf46270 */
[----:B-1-3--:R-:W-:Y:S02]  /*136d0*/  @!P1 IMAD.WIDE R4, R19, 0x2, R6 ;  /* 0x0000000213049825 */ /* 0x00afe400078e0206 */
[-C--:B------:R-:W-:Y:S02]  /*136e0*/  @!P5 LEA R8, P0, R37, R6.reuse, 0x1 ;  /* 0x000000062508d211 */ /* 0x080fe400078008ff */
        /* <DEDUP_REMOVED lines=24> */
.L_x_2331:
[----:B------:R-:W-:Y:S05]  /*13870*/  BSYNC B0 ;  /* 0x0000000000007941 */ /* 0x000fea0003800000 */
.L_x_2324:
[----:B------:R-:W-:Y:S02]  /*13880*/  ULDC UR4, c[0x0][0xc3c] ;  /* 0x00030f0000047ab9 */ /* 0x000fe40000000800 */
[----:B------:R-:W-:-:S06]  /*13890*/  UISETP.GE.AND UP0, UPT, UR6, UR4, UPT ;  /* 0x000000040600728c */ /* 0x000fcc000bf06270 */
[----:B------:R-:W-:-:S13]  /*138a0*/  PLOP3.LUT P0, PT, PT, PT, UP0, 0x80, 0x0 ;  /* 0x000000000000781c */ /* 0x000fda0003f0f008 */
[----:B------:R-:W-:Y:S05]  /*138b0*/  @!P0 BRA `(.L_x_2339) ;  /* 0xfffffed800788947 */ /* 0x000fea000383ffff */
[----:B------:R-:W-:Y:S05]  /*138c0*/  EXIT ;  /* 0x000000000000794d */ /* 0x000fea0003800000 */
.L_x_2215:
        /* <DEDUP_REMOVED lines=16> */
.L_x_2340:
        /* <DEDUP_REMOVED lines=43> */
.L_x_2344:
        /* <DEDUP_REMOVED lines=35> */
.L_x_2342:
        /* <DEDUP_REMOVED lines=9> */
[----:B0-----:R-:W-:-:S07]  /*13f40*/  ISETP.NE.AND P1, PT, R9, 0x1, PT ;  /* 0x000000010900780c */ /* 0x001fce0003f25270 */
[----:B-1----:R-:W-:Y:S06]  /*13f50*/  @!P0 BRA `(.L_x_2345) ;  /* 0x0000000000088947 */ /* 0x002fec0003800000 */
[----:B------:R-:W-:-:S06]  /*13f60*/  VIADD R24, R27, 0xffffffff ;  /* 0xffffffff1b187836 */ /* 0x000fcc0000000000 */
[----:B------:R0:W1:Y:S02]  /*13f70*/  SHFL.IDX PT, R24, R5, R24, 0x1f ;  /* 0x00001f1805187589 */ /* 0x00006400000e0000 */
.L_x_2345:
[----:B-1----:R-:W-:Y:S02]  /*13f80*/  IMAD R24, R24, UR5, R3 ;  /* 0x0000000518187c24 */ /* 0x002fe4000f8e0203 */
[----:B------:R-:W-:-:S03]  /*13f90*/  VIADD R27, R27, UR4 ;  /* 0x000000041b1b7c36 */ /* 0x000fc60008000000 */
[----:B0-----:R-:W-:Y:S01]  /*13fa0*/  IADD3 R5, -R24, UR6, RZ ;  /* 0x0000000618057c10 */ /* 0x001fe2000fffe1ff */
[----:B------:R-:W-:Y:S06]  /*13fb0*/  @!P1 BRA `(.L_x_2346) ;  /* 0x0000000000e89947 */ /* 0x000fec0003800000 */
[-C--:B--2---:R-:W-:Y:S02]  /*13fc0*/  IABS R12, R6.reuse ;  /* 0x00000006000c7213 */ /* 0x084fe40000000000 */
[----:B------:R-:W-:Y:S02]  /*13fd0*/  IABS R4, R9 ;  /* 0x0000000900047213 */ /* 0x000fe40000000000 */
[----:B------:R-:W0:Y:S01]  /*13fe0*/  I2F.RP R8, R12 ;  /* 0x0000000c00087306 */ /* 0x000e220000209400 */
[----:B------:R-:W-:-:S07]  /*13ff0*/  IABS R13, R6 ;  /* 0x00000006000d7213 */ /* 0x000fce0000000000 */
[----:B------:R-:W1:Y:S08]  /*14000*/  I2F.RP R10, R4 ;  /* 0x00000004000a7306 */ /* 0x000e700000209400 */
[----:B0-----:R-:W0:Y:S08]  /*14010*/  MUFU.RCP R8, R8 ;  /* 0x0000000800087308 */ /* 0x001e300000001000 */
[----:B-1----:R-:W-:Y:S01]  /*14020*/  MUFU.RCP R10, R10 ;  /* 0x0000000a000a7308 */ /* 0x002fe20000001000 */
[----:B0-----:R-:W-:Y:S01]  /*14030*/  VIADD R2, R8, 0xffffffe ;  /* 0x0ffffffe08027836 */ /* 0x001fe20000000000 */
[----:B------:R-:W-:-:S06]  /*14040*/  IABS R8, R5 ;  /* 0x0000000500087213 */ /* 0x000fcc0000000000 */
[----:B------:R0:W1:Y:S02]  /*14050*/  F2I.FTZ.U32.TRUNC.NTZ R3, R2 ;  /* 0x0000000200037305 */ /* 0x000064000021f000 */
[----:B0-----:R-:W-:Y:S02]  /*14060*/  IMAD.MOV.U32 R2, RZ, RZ, RZ ;  /* 0x000000ffff027224 */ /* 0x001fe400078e00ff */
[----:B-1----:R-:W-:-:S04]  /*14070*/  IMAD.MOV R11, RZ, RZ, -R3 ;  /* 0x000000ffff0b7224 */ /* 0x002fc800078e0a03 */
[----:B------:R-:W-:-:S04]  /*14080*/  IMAD R11, R11, R12, RZ ;  /* 0x0000000c0b0b7224 */ /* 0x000fc800078e02ff */
[----:B------:R-:W-:-:S04]  /*14090*/  IMAD.HI.U32 R3, R3, R11, R2 ;  /* 0x0000000b03037227 */ /* 0x000fc800078e0002 */
[----:B------:R-:W-:Y:S02]  /*140a0*/  IMAD.MOV R11, RZ, RZ, -R13 ;  /* 0x000000ffff0b7224 */ /* 0x000fe400078e0a0d */
[----:B------:R-:W-:-:S04]  /*140b0*/  IMAD.HI.U32 R2, R3, R8, RZ ;  /* 0x0000000803027227 */ /* 0x000fc800078e00ff */
[----:B------:R-:W-:Y:S01]  /*140c0*/  IMAD R3, R2, R11, R8 ;  /* 0x0000000b02037224 */ /* 0x000fe200078e0208 */
[----:B------:R-:W-:Y:S01]  /*140d0*/  LOP3.LUT R8, R5, R6, RZ, 0x3c, !PT ;  /* 0x0000000605087212 */ /* 0x000fe200078e3cff */
[----:B------:R-:W-:-:S03]  /*140e0*/  VIADD R11, R10, 0xffffffe ;  /* 0x0ffffffe0a0b7836 */ /* 0x000fc60000000000 */
[----:B------:R-:W-:Y:S02]  /*140f0*/  ISETP.GT.U32.AND P1, PT, R12, R3, PT ;  /* 0x000000030c00720c */ /* 0x000fe40003f24070 */
[----:B------:R-:W-:-:S11]  /*14100*/  ISETP.GE.AND P2, PT, R8, RZ, PT ;  /* 0x000000ff0800720c */ /* 0x000fd60003f46270 */
[----:B------:R-:W-:Y:S02]  /*14110*/  @!P1 IMAD.IADD R3, R3, 0x1, -R12 ;  /* 0x0000000103039824 */ /* 0x000fe400078e0a0c */
[----:B------:R-:W-:Y:S01]  /*14120*/  @!P1 VIADD R2, R2, 0x1 ;  /* 0x0000000102029836 */ /* 0x000fe20000000000 */
[----:B------:R-:W-:Y:S02]  /*14130*/  ISETP.NE.AND P1, PT, R6, RZ, PT ;  /* 0x000000ff0600720c */ /* 0x000fe40003f25270 */
[----:B------:R-:W-:Y:S02]  /*14140*/  ISETP.GE.U32.AND P0, PT, R3, R12, PT ;  /* 0x0000000c0300720c */ /* 0x000fe40003f06070 */
[----:B------:R-:W0:Y:S11]  /*14150*/  F2I.FTZ.U32.TRUNC.NTZ R3, R11 ;  /* 0x0000000b00037305 */ /* 0x000e36000021f000 */
        /* <DEDUP_REMOVED lines=9> */
[----:B------:R-:W-:-:S04]  /*141f0*/  IMAD.MOV.U32 R2, RZ, RZ, RZ ;  /* 0x000000ffff027224 */ /* 0x000fc800078e00ff */
[----:B------:R-:W-:-:S04]  /*14200*/  IMAD.HI.U32 R2, R3, R11, R2 ;  /* 0x0000000b03027227 */ /* 0x000fc800078e0002 */
[----:B------:R-:W-:Y:S02]  /*14210*/  IMAD.MOV.U32 R3, RZ, RZ, R8 ;  /* 0x000000ffff037224 */ /* 0x000fe400078e0008 */
[----:B------:R-:W-:Y:S02]  /*14220*/  IMAD.MOV.U32 R8, RZ, RZ, R12 ;  /* 0x000000ffff087224 */ /* 0x000fe400078e000c */
[----:B------:R-:W-:-:S04]  /*14230*/  IMAD.HI.U32 R2, R2, R3, RZ ;  /* 0x0000000302027227 */ /* 0x000fc800078e00ff */
[----:B------:R-:W-:-:S05]  /*14240*/  IMAD R3, R2, R8, R3 ;  /* 0x0000000802037224 */ /* 0x000fca00078e0203 */
[----:B------:R-:W-:-:S13]  /*14250*/  ISETP.GT.U32.AND P1, PT, R4, R3, PT ;  /* 0x000000030400720c */ /* 0x000fda0003f24070 */
[----:B------:R-:W-:Y:S02]  /*14260*/  @!P1 IMAD.IADD R3, R3, 0x1, -R4 ;  /* 0x0000000103039824 */ /* 0x000fe400078e0a04 */
[----:B------:R-:W-:Y:S01]  /*14270*/  @!P1 VIADD R2, R2, 0x1 ;  /* 0x0000000102029836 */ /* 0x000fe20000000000 */
[----:B------:R-:W-:Y:S02]  /*14280*/  ISETP.NE.AND P1, PT, R9, RZ, PT ;  /* 0x000000ff0900720c */ /* 0x000fe40003f25270 */
[----:B------:R-:W-:Y:S02]  /*14290*/  ISETP.GE.U32.AND P0, PT, R3, R4, PT ;  /* 0x000000040300720c */ /* 0x000fe40003f06070 */
[----:B------:R-:W-:-:S04]  /*142a0*/  LOP3.LUT R3, R10, R9, RZ, 0x3c, !PT ;  /* 0x000000090a037212 */ /* 0x000fc800078e3cff */
[----:B------:R-:W-:Y:S01]  /*142b0*/  ISETP.GE.AND P2, PT, R3, RZ, PT ;  /* 0x000000ff0300720c */ /* 0x000fe20003f46270 */
[----:B------:R-:W-:-:S06]  /*142c0*/  IMAD.MOV R3, RZ, RZ, -R10 ;  /* 0x000000ffff037224 */ /* 0x000fcc00078e0a0a */
[----:B------:R-:W-:-:S06]  /*142d0*/  @P0 VIADD R2, R2, 0x1 ;  /* 0x0000000102020836 */ /* 0x000fcc0000000000 */
[----:B------:R-:W-:Y:S01]  /*142e0*/  @!P2 IMAD.MOV R2, RZ, RZ, -R2 ;  /* 0x000000ffff02a224 */ /* 0x000fe200078e0a02 */
[----:B------:R-:W-:-:S05]  /*142f0*/  @!P1 LOP3.LUT R2, RZ, R9, RZ, 0x33, !PT ;  /* 0x00000009ff029212 */ /* 0x000fca00078e33ff */
[----:B------:R-:W-:-:S04]  /*14300*/  IMAD.MOV R26, RZ, RZ, -R2 ;  /* 0x000000ffff1a7224 */ /* 0x000fc800078e0a02 */
[C---:B------:R-:W-:Y:S02]  /*14310*/  IMAD R26, R9.reuse, R26, R10 ;  /* 0x0000001a091a7224 */ /* 0x040fe400078e020a */
[----:B------:R-:W-:Y:S02]  /*14320*/  IMAD R9, R9, 0x1000000, R2 ;  /* 0x0100000009097824 */ /* 0x000fe400078e0202 */
[----:B------:R-:W-:Y:S02]  /*14330*/  IMAD R2, R6, R3, R5 ;  /* 0x0000000306027224 */ /* 0x000fe400078e0205 */
[----:B------:R-:W-:Y:S01]  /*14340*/  IMAD R26, R26, 0x10000, R9 ;  /* 0x000100001a1a7824 */ /* 0x000fe200078e0209 */
[----:B------:R-:W-:Y:S06]  /*14350*/  BRA `(.L_x_2347) ;  /* 0x0000000000f47947 */ /* 0x000fec0003800000 */
.L_x_2346:
[----:B------:R-:W0:Y:S02]  /*14360*/  LDC.64 R2, c[0x0][0xc90] ;  /* 0x00032400ff027b82 */ /* 0x000e240000000a00 */
[----:B0-----:R-:W-:-:S05]  /*14370*/  IMAD.WIDE R2, R27, 0x4, R2 ;  /* 0x000000041b027825 */ /* 0x001fca00078e0202 */
[----:B------:R0:W2:Y:S01]  /*14380*/  LDG.E R13, desc[UR54][R2.64] ;  /* 0x00000036020d7981 */ /* 0x0000a2000c1e1900 */
[----:B------:R-:W-:Y:S01]  /*14390*/  IABS R15, R5 ;  /* 0x00000005000f7213 */ /* 0x000fe20000000000 */
[----:B0-----:R-:W-:Y:S02]  /*143a0*/  IMAD.MOV.U32 R2, RZ, RZ, RZ ;  /* 0x000000ffff027224 */ /* 0x001fe400078e00ff */
[----:B--2---:R-:W-:-:S05]  /*143b0*/  IMAD R4, R6, R13, RZ ;  /* 0x0000000d06047224 */ /* 0x004fca00078e02ff */
[-C--:B------:R-:W-:Y:S02]  /*143c0*/  IABS R10, R4.reuse ;  /* 0x00000004000a7213 */ /* 0x080fe40000000000 */
[----:B------:R-:W-:Y:S02]  /*143d0*/  IABS R12, R4 ;  /* 0x00000004000c7213 */ /* 0x000fe40000000000 */
[----:B------:R-:W0:Y:S08]  /*143e0*/  I2F.RP R8, R10 ;  /* 0x0000000a00087306 */ /* 0x000e300000209400 */
[----:B0-----:R-:W0:Y:S02]  /*143f0*/  MUFU.RCP R8, R8 ;  /* 0x0000000800087308 */ /* 0x001e240000001000 */
[----:B0-----:R-:W-:-:S06]  /*14400*/  VIADD R9, R8, 0xffffffe ;  /* 0x0ffffffe08097836 */ /* 0x001fcc0000000000 */
[----:B------:R-:W0:Y:S02]  /*14410*/  F2I.FTZ.U32.TRUNC.NTZ R3, R9 ;  /* 0x0000000900037305 */ /* 0x000e24000021f000 */
[----:B0-----:R-:W-:-:S04]  /*14420*/  IMAD.MOV R11, RZ, RZ, -R3 ;  /* 0x000000ffff0b7224 */ /* 0x001fc800078e0a03 */
[----:B------:R-:W-:-:S04]  /*14430*/  IMAD R11, R11, R10, RZ ;  /* 0x0000000a0b0b7224 */ /* 0x000fc800078e02ff */
[----:B------:R-:W-:-:S04]  /*14440*/  IMAD.HI.U32 R2, R3, R11, R2 ;  /* 0x0000000b03027227 */ /* 0x000fc800078e0002 */
[----:B------:R-:W-:Y:S02]  /*14450*/  IMAD.MOV R3, RZ, RZ, -R12 ;  /* 0x000000ffff037224 */ /* 0x000fe400078e0a0c */
        /* <DEDUP_REMOVED lines=12> */
[----:B------:R-:W-:Y:S02]  /*14520*/  IMAD R11, R13, R2, RZ ;  /* 0x000000020d0b7224 */ /* 0x000fe400078e02ff */
[----:B------:R-:W-:Y:S02]  /*14530*/  IMAD.MOV R2, RZ, RZ, -R2 ;  /* 0x000000ffff027224 */ /* 0x000fe400078e0a02 */
[----:B------:R-:W-:Y:S02]  /*14540*/  IMAD.MOV R3, RZ, RZ, -R11 ;  /* 0x000000ffff037224 */ /* 0x000fe400078e0a0b */
[----:B------:R-:W-:Y:S02]  /*14550*/  IMAD R4, R4, R2, R5 ;  /* 0x0000000204047224 */ /* 0x000fe400078e0205 */
[----:B------:R-:W-:Y:S01]  /*14560*/  IMAD.MOV.U32 R2, RZ, RZ, RZ ;  /* 0x000000ffff027224 */ /* 0x000fe200078e00ff */
[----:B------:R-:W-:-:S04]  /*14570*/  VIADDMNMX R13, R3, UR5, R13, PT ;  /* 0x00000005030d7c46 */ /* 0x000fc8000b80010d */
[-C--:B------:R-:W-:Y:S01]  /*14580*/  IABS R10, R13.reuse ;  /* 0x0000000d000a7213 */ /* 0x080fe20000000000 */
[----:B------:R-:W-:Y:S01]  /*14590*/  IMAD.MOV R26, RZ, RZ, -R13 ;  /* 0x000000ffff1a7224 */ /* 0x000fe200078e0a0d */
[----:B------:R-:W-:Y:S02]  /*145a0*/  IABS R12, R13 ;  /* 0x0000000d000c7213 */ /* 0x000fe40000000000 */
[----:B------:R-:W0:Y:S08]  /*145b0*/  I2F.RP R8, R10 ;  /* 0x0000000a00087306 */ /* 0x000e300000209400 */
[----:B0-----:R-:W0:Y:S02]  /*145c0*/  MUFU.RCP R8, R8 ;  /* 0x0000000800087308 */ /* 0x001e240000001000 */
[----:B0-----:R-:W-:-:S06]  /*145d0*/  VIADD R3, R8, 0xffffffe ;  /* 0x0ffffffe08037836 */ /* 0x001fcc0000000000 */
[----:B------:R-:W0:Y:S02]  /*145e0*/  F2I.FTZ.U32.TRUNC.NTZ R3, R3 ;  /* 0x0000000300037305 */ /* 0x000e24000021f000 */
[----:B0-----:R-:W-:-:S04]  /*145f0*/  IMAD.MOV R9, RZ, RZ, -R3 ;  /* 0x000000ffff097224 */ /* 0x001fc800078e0a03 */
[----:B------:R-:W-:Y:S01]  /*14600*/  IMAD.MOV.U32 R5, RZ, RZ, R9 ;  /* 0x000000ffff057224 */ /* 0x000fe200078e0009 */
[----:B------:R-:W-:-:S03]  /*14610*/  IABS R9, R4 ;  /* 0x0000000400097213 */ /* 0x000fc60000000000 */
        /* <DEDUP_REMOVED lines=11> */
[----:B------:R-:W-:Y:S02]  /*146d0*/  ISETP.GE.AND P2, PT, R3, RZ, PT ;  /* 0x000000ff0300720c */ /* 0x000fe40003f46270 */
[----:B------:R-:W-:-:S05]  /*146e0*/  IADD3 R3, R11, 0x1000000, R4 ;  /* 0x010000000b037810 */ /* 0x000fca0007ffe004 */
[----:B------:R-:W-:-:S06]  /*146f0*/  @P0 VIADD R2, R2, 0x1 ;  /* 0x0000000102020836 */ /* 0x000fcc0000000000 */
[----:B------:R-:W-:Y:S01]  /*14700*/  @!P2 IMAD.MOV R2, RZ, RZ, -R2 ;  /* 0x000000ffff02a224 */ /* 0x000fe200078e0a02 */
[----:B------:R-:W-:-:S05]  /*14710*/  @!P1 LOP3.LUT R2, RZ, R13, RZ, 0x33, !PT ;  /* 0x0000000dff029212 */ /* 0x000fca00078e33ff */
[----:B------:R-:W-:-:S07]  /*14720*/  IMAD R26, R2, R26, R3 ;  /* 0x0000001a021a7224 */ /* 0x000fce00078e0203 */
.L_x_2347:
[----:B------:R-:W-:-:S05]  /*14730*/  LOP3.LUT R25, RZ, R2, RZ, 0x33, !PT ;  /* 0x00000002ff197212 */ /* 0x000fca00078e33ff */
[----:B------:R-:W-:Y:S01]  /*14740*/  IMAD.IADD R25, R6, 0x1, R25 ;  /* 0x0000000106197824 */ /* 0x000fe200078e0219 */
[----:B------:R-:W-:Y:S06]  /*14750*/  BRA `(.L_x_2348) ;  /* 0x0000000000147947 */ /* 0x000fec0003800000 */
.L_x_2343:
[----:B------:R-:W-:Y:S01]  /*14760*/  ULDC UR4, c[0x0][0xc3c] ;  /* 0x00030f0000047ab9 */ /* 0x000fe20000000800 */
[----:B------:R-:W-:Y:S02]  /*14770*/  IMAD.MOV.U32 R25, RZ, RZ, RZ ;  /* 0x000000ffff197224 */ /* 0x000fe400078e00ff */
[----:B------:R-:W-:Y:S02]  /*14780*/  IMAD.U32 R24, RZ, RZ, UR6 ;  /* 0x00000006ff187e24 */ /* 0x000fe4000f8e00ff */
[----:B------:R-:W-:Y:S02]  /*14790*/  IMAD.MOV.U32 R26, RZ, RZ, RZ ;  /* 0x000000ffff1a7224 */ /* 0x000fe400078e00ff */
[----:B------:R-:W-:-:S07]  /*147a0*/  IMAD.U32 R27, RZ, RZ, UR4 ;  /* 0x00000004ff1b7e24 */ /* 0x000fce000f8e00ff */
.L_x_2348:
[----:B------:R-:W-:-:S13]  /*147b0*/  ISETP.NE.AND P0, PT, R7, RZ, PT ;  /* 0x000000ff0700720c */ /* 0x000fda0003f05270 */
[----:B------:R-:W0:Y:S01]  /*147c0*/  @!P0 S2R R3, SR_CgaCtaId ;  /* 0x0000000000038919 */ /* 0x000e220000008800 */
[----:B------:R-:W-:-:S04]  /*147d0*/  @!P0 MOV R2, 0x400 ;  /* 0x0000040000028802 */ /* 0x000fc80000000f00 */
[----:B0-----:R-:W-:-:S05]  /*147e0*/  @!P0 LEA R2, R3, R2, 0x18 ;  /* 0x0000000203028211 */ /* 0x001fca00078ec0ff */
[----:B------:R1:W-:Y:S01]  /*147f0*/  @!P0 STS.128 [R2+0x28cd0], R24 ;  /* 0x028cd01802008388 */ /* 0x0003e20000000c00 */
[----:B------:R-:W-:Y:S06]  /*14800*/  BAR.ARV 0x5, 0x180 ;  /* 0x0146000000007b1d */ /* 0x000fec0000002000 */
.L_x_2341:
        /* <DEDUP_REMOVED lines=9> */
[----:B------:R-:W-:Y:S01]  /*148a0*/  LOP3.LUT R4, R0, 0x7f, RZ, 0xc0, !PT ;  /* 0x0000007f00047812 */ /* 0x000fe200078ec0ff */
[----:B------:R1:W-:Y:S01]  /*148b0*/  STL [R1+0x10], RZ ;  /* 0x000010ff01007387 */ /* 0x0003e20000100800 */
[----:B------:R-:W-:Y:S01]  /*148c0*/  BSSY B8, `(.L_x_2349) ;  /* 0x0000516000087945 */ /* 0x000fe20003800000 */
[----:B------:R-:W-:Y:S01]  /*148d0*/  LOP3.LUT R3, R2, 0x1f8, RZ, 0xc0, !PT ;  /* 0x000001f802037812 */ /* 0x000fe200078ec0ff */
[----:B------:R-:W-:Y:S01]  /*148e0*/  IMAD.MOV.U32 R22, RZ, RZ, 0x1 ;  /* 0x00000001ff167424 */ /* 0x000fe200078e00ff */
[----:B------:R-:W-:Y:S01]  /*148f0*/  SHF.R.U32.HI R37, RZ, 0x3, R4 ;  /* 0x00000003ff257819 */ /* 0x000fe20000011604 */
[----:B------:R-:W-:Y:S01]  /*14900*/  IMAD.MOV.U32 R18, RZ, RZ, RZ ;  /* 0x000000ffff127224 */ /* 0x000fe200078e00ff */
[----:B------:R-:W-:Y:S01]  /*14910*/  LOP3.LUT R3, R3, 0x38, R0, 0x78, !PT ;  /* 0x0000003803037812 */ /* 0x000fe200078e7800 */
[----:B------:R-:W-:Y:S01]  /*14920*/  IMAD.SHL.U32 R0, R0, 0x10, RZ ;  /* 0x0000001000007824 */ /* 0x000fe200078e00ff */
        /* <DEDUP_REMOVED lines=16> */
.L_x_2420:
[----:B------:R-:W-:Y:S05]  /*14a30*/  YIELD ;  /* 0x0000000000007946 */ /* 0x000fea0003800000 */
[----:B------:R-:W-:Y:S01]  /*14a40*/  ULDC.64 UR4, c[0x0][0xa28] ;  /* 0x00028a0000047ab9 */ /* 0x000fe20000000a00 */
[----:B------:R-:W-:Y:S01]  /*14a50*/  IMAD.MOV.U32 R31, RZ, RZ, RZ ;  /* 0x000000ffff1f7224 */ /* 0x000fe200078e00ff */
[----:B------:R-:W-:-:S04]  /*14a60*/  ISETP.NE.U32.AND P0, PT, RZ, UR4, PT ;  /* 0x00000004ff007c0c */ /* 0x000fc8000bf05070 */
[----:B------:R-:W-:Y:S01]  /*14a70*/  ISETP.NE.AND.EX P0, PT, RZ, UR5, PT, P0 ;  /* 0x00000005ff007c0c */ /* 0x000fe2000bf05300 */
[----:B------:R-:W-:-:S12]  /*14a80*/  ULDC.64 UR4, c[0x0][0xa18] ;  /* 0x0002860000047ab9 */ /* 0x000fd80000000a00 */
[----:B0-----:R-:W0:Y:S02]  /*14a90*/  @P0 LDC.64 R2, c[0x0][0xa28] ;  /* 0x00028a00ff020b82 */ /* 0x001e240000000a00 */
[----:B0-----:R-:W-:-:S05]  /*14aa0*/  @P0 IMAD.WIDE R2, R27, 0x4, R2 ;  /* 0x000000041b020825 */ /* 0x001fca00078e0202 */
[----:B------:R0:W5:Y:S01]  /*14ab0*/  @P0 LDG.E R31, desc[UR54][R2.64] ;  /* 0x00000036021f0981 */ /* 0x000162000c1e1900 */
[----:B------:R-:W-:Y:S01]  /*14ac0*/  ISETP.NE.U32.AND P0, PT, RZ, UR4, PT ;  /* 0x00000004ff007c0c */ /* 0x000fe2000bf05070 */
[----:B-1----:R-:W-:Y:S01]  /*14ad0*/  IMAD.MOV.U32 R0, RZ, RZ, RZ ;  /* 0x000000ffff007224 */ /* 0x002fe200078e00ff */
[----:B------:R-:W-:Y:S02]  /*14ae0*/  LOP3.LUT R16, R16, 0xfffffdff, RZ, 0xc0, !PT ;  /* 0xfffffdff10107812 */ /* 0x000fe400078ec0ff */
[----:B------:R-:W-:Y:S01]  /*14af0*/  ISETP.NE.AND.EX P1, PT, RZ, UR5, PT, P0 ;  /* 0x00000005ff007c0c */ /* 0x000fe2000bf25300 */
[----:B------:R-:W-:Y:S02]  /*14b00*/  ULDC.64 UR4, c[0x0][0xa00] ;  /* 0x0002800000047ab9 */ /* 0x000fe40000000a00 */
[----:B------:R-:W-:Y:S01]  /*14b10*/  ISETP.NE.U32.AND P0, PT, RZ, UR4, PT ;  /* 0x00000004ff007c0c */ /* 0x000fe2000bf05070 */
[----:B0-----:R-:W0:Y:S03]  /*14b20*/  LDC.64 R2, c[0x0][0xa00] ;  /* 0x00028000ff027b82 */ /* 0x001e260000000a00 */
[----:B------:R-:W-:Y:S01]  /*14b30*/  ISETP.NE.AND.EX P2, PT, RZ, UR5, PT, P0 ;  /* 0x00000005ff007c0c */ /* 0x000fe2000bf45300 */
[----:B------:R-:W-:-:S05]  /*14b40*/  ULDC.64 UR4, c[0x0][0x418] ;  /* 0x0001060000047ab9 */ /* 0x000fca0000000a00 */
[----:B------:R-:W1:Y:S07]  /*14b50*/  @P1 LDC.64 R4, c[0x0][0xa18] ;  /* 0x00028600ff041b82 */ /* 0x000e6e0000000a00 */
[----:B------:R-:W-:Y:S01]  /*14b60*/  @P2 LOP3.LUT R16, R16, 0x200, RZ, 0xfc, !PT ;  /* 0x0000020010102812 */ /* 0x000fe200078efcff */
[----:B0-----:R-:W-:-:S05]  /*14b70*/  IMAD.WIDE R2, R27, 0x4, R2 ;  /* 0x000000041b027825 */ /* 0x001fca00078e0202 */
[----:B--2---:R-:W2:Y:S01]  /*14b80*/  @P2 LDG.E R0, desc[UR54][R2.64] ;  /* 0x0000003602002981 */ /* 0x004ea2000c1e1900 */
[----:B-1----:R-:W-:-:S05]  /*14b90*/  @P1 IMAD.WIDE R4, R27, 0x4, R4 ;  /* 0x000000041b041825 */ /* 0x002fca00078e0204 */
[----:B------:R0:W5:Y:S01]  /*14ba0*/  @P1 LDG.E R36, desc[UR54][R4.64] ;  /* 0x0000003604241981 */ /* 0x000162000c1e1900 */
[----:B------:R-:W-:-:S03]  /*14bb0*/  UISETP.NE.U32.AND UP0, UPT, UR4, URZ, UPT ;  /* 0x0000003f0400728c */ /* 0x000fc6000bf05070 */
[----:B------:R-:W-:Y:S01]  /*14bc0*/  ULDC UR4, c[0x0][0x424] ;  /* 0x0001090000047ab9 */ /* 0x000fe20000000800 */
[----:B------:R-:W-:-:S03]  /*14bd0*/  UISETP.NE.AND.EX UP0, UPT, UR5, URZ, UPT, UP0 ;  /* 0x0000003f0500728c */ /* 0x000fc6000bf05300 */
[----:B------:R-:W-:Y:S01]  /*14be0*/  ULDC UR5, c[0x0][0x2f0] ;  /* 0x0000bc0000057ab9 */ /* 0x000fe20000000800 */
[----:B------:R-:W-:-:S04]  /*14bf0*/  USEL UR4, UR4, 0x1, UP0 ;  /* 0x0000000104047887 */ /* 0x000fc80008000000 */
[----:B------:R-:W-:-:S06]  /*14c00*/  UIMAD UR4, UR4, UR5, URZ ;  /* 0x00000005040472a4 */ /* 0x000fcc000f8e023f */
[----:B------:R-:W-:Y:S01]  /*14c10*/  IMAD.U32 R28, RZ, RZ, UR4 ;  /* 0x00000004ff1c7e24 */ /* 0x000fe2000f8e00ff */
[----:B--2---:R0:W-:Y:S01]  /*14c20*/  STL [R1], R0 ;  /* 0x0000000001007387 */ /* 0x0041e20000100800 */
[----:B---3--:R-:W-:Y:S05]  /*14c30*/  @P1 BRA `(.L_x_2350) ;  /* 0x0000000000181947 */ /* 0x008fea0003800000 */
[----:B------:R-:W-:Y:S02]  /*14c40*/  ULDC UR4, c[0x0][0x288] ;  /* 0x0000a20000047ab9 */ /* 0x000fe40000000800 */
[----:B-----5:R-:W-:Y:S01]  /*14c50*/  IMAD.U32 R36, RZ, RZ, UR4 ;  /* 0x00000004ff247e24 */ /* 0x020fe2000f8e00ff */
[----:B------:R-:W-:Y:S06]  /*14c60*/  @!P2 BRA `(.L_x_2350) ;  /* 0x00000000000ca947 */ /* 0x000fec0003800000 */
[----:B0-----:R-:W2:Y:S04]  /*14c70*/  LDG.E R5, desc[UR54][R2.64] ;  /* 0x0000003602057981 */ /* 0x001ea8000c1e1900 */
[----:B------:R-:W2:Y:S02]  /*14c80*/  LDG.E R36, desc[UR54][R2.64+0x4] ;  /* 0x0000043602247981 */ /* 0x000ea4000c1e1900 */
[----:B--2---:R-:W-:-:S07]  /*14c90*/  IMAD.IADD R36, R36, 0x1, -R5 ;  /* 0x0000000124247824 */ /* 0x004fce00078e0a05 */
.L_x_2350:
[----:B------:R-:W-:Y:S02]  /*14ca0*/  ULDC.64 UR4, c[0x0][0xa20] ;  /* 0x0002880000047ab9 */ /* 0x000fe40000000a00 */
[----:B------:R-:W-:-:S04]  /*14cb0*/  ISETP.NE.U32.AND P0, PT, RZ, UR4, PT ;  /* 0x00000004ff007c0c */ /* 0x000fc8000bf05070 */
[----:B------:R-:W-:-:S13]  /*14cc0*/  ISETP.NE.AND.EX P0, PT, RZ, UR5, PT, P0 ;  /* 0x00000005ff007c0c */ /* 0x000fda000bf05300 */
[----:B------:R-:W-:Y:S05]  /*14cd0*/  @!P0 BRA `(.L_x_2351) ;  /* 0x0000000000108947 */ /* 0x000fea0003800000 */
[----:B------:R-:W1:Y:S02]  /*14ce0*/  LDC.64 R2, c[0x0][0xa20] ;  /* 0x00028800ff027b82 */ /* 0x000e640000000a00 */
[----:B-1----:R-:W-:-:S05]  /*14cf0*/  IMAD.WIDE R2, R27, 0x4, R2 ;  /* 0x000000041b027825 */ /* 0x002fca00078e0202 */
[----:B------:R1:W5:Y:S01]  /*14d00*/  LDG.E R28, desc[UR54][R2.64] ;  /* 0x00000036021c7981 */ /* 0x000362000c1e1900 */
[----:B------:R-:W-:Y:S05]  /*14d10*/  BRA `(.L_x_2352) ;  /* 0x0000000000247947 */ /* 0x000fea0003800000 */
.L_x_2351:
[----:B------:R-:W-:Y:S02]  /*14d20*/  ULDC.64 UR4, c[0x0][0xa08] ;  /* 0x0002820000047ab9 */ /* 0x000fe40000000a00 */
[----:B------:R-:W-:-:S04]  /*14d30*/  ISETP.NE.U32.AND P0, PT, RZ, UR4, PT ;  /* 0x00000004ff007c0c */ /* 0x000fc8000bf05070 */
[----:B------:R-:W-:-:S13]  /*14d40*/  ISETP.NE.AND.EX P0, PT, RZ, UR5, PT, P0 ;  /* 0x00000005ff007c0c */ /* 0x000fda000bf05300 */
[----:B------:R-:W-:Y:S05]  /*14d50*/  @!P0 BRA `(.L_x_2352) ;  /* 0x0000000000148947 */ /* 0x000fea0003800000 */
[----:B------:R-:W1:Y:S02]  /*14d60*/  LDC.64 R2, c[0x0][0xa08] ;  /* 0x00028200ff027b82 */ /* 0x000e640000000a00 */
[----:B-1----:R-:W-:-:S05]  /*14d70*/  IMAD.WIDE R2, R27, 0x4, R2 ;  /* 0x000000041b027825 */ /* 0x002fca00078e0202 */
[----:B------:R-:W2:Y:S04]  /*14d80*/  LDG.E R28, desc[UR54][R2.64] ;  /* 0x00000036021c7981 */ /* 0x000ea8000c1e1900 */
[----:B0-----:R-:W2:Y:S02]  /*14d90*/  LDG.E R5, desc[UR54][R2.64+0x4] ;  /* 0x0000043602057981 */ /* 0x001ea4000c1e1900 */
[----:B--2---:R-:W-:-:S07]  /*14da0*/  IMAD.IADD R28, R5, 0x1, -R28 ;  /* 0x00000001051c7824 */ /* 0x004fce00078e0a1c */
.L_x_2352:
[----:B0-----:R-:W0:Y:S01]  /*14db0*/  LDC R0, c[0x0][0x448] ;  /* 0x00011200ff007b82 */ /* 0x001e220000000800 */
[----:B------:R-:W-:Y:S01]  /*14dc0*/  IMAD.SHL.U32 R34, R25, 0x40, RZ ;  /* 0x0000004019227824 */ /* 0x000fe200078e00ff */
[----:B------:R-:W-:Y:S01]  /*14dd0*/  LOP3.LUT R16, R16, 0xfffffeff, RZ, 0xc0, !PT ;  /* 0xfffffeff10107812 */ /* 0x000fe200078ec0ff */
[----:B-----5:R-:W-:-:S05]  /*14de0*/  IMAD.IADD R28, R28, 0x1, -R31 ;  /* 0x000000011c1c7824 */ /* 0x020fca00078e0a1f */
[----:B-1----:R-:W1:Y:S01]  /*14df0*/  LDC.64 R2, c[0x0][0x9e0] ;  /* 0x00027800ff027b82 */ /* 0x002e620000000a00 */
[----:B0-----:R-:W-:Y:S01]  /*14e00*/  ISETP.NE.AND P2, PT, R0, 0x1, PT ;  /* 0x000000010000780c */ /* 0x001fe20003f45270 */
[----:B------:R-:W-:Y:S01]  /*14e10*/  VIADD R0, R34, 0x3f ;  /* 0x0000003f22007836 */ /* 0x000fe20000000000 */
[----:B-1----:R-:W-:-:S11]  /*14e20*/  ISETP.GE.AND P1, PT, R3, 0x1, PT ;  /* 0x000000010300780c */ /* 0x002fd60003f26270 */
[----:B------:R-:W0:Y:S01]  /*14e30*/  @P2 LDC R5, c[0x0][0x44c] ;  /* 0x00011300ff052b82 */ /* 0x000e220000000800 */
[----:B------:R-:W-:-:S07]  /*14e40*/  @P2 LOP3.LUT R16, R16, 0x100, RZ, 0xfc, !PT ;  /* 0x0000010010102812 */ /* 0x000fce00078efcff */
[----:B------:R-:W1:Y:S01]  /*14e50*/  @P2 LDC R7, c[0x0][0x450] ;  /* 0x00011400ff072b82 */ /* 0x000e620000000800 */
[----:B0-----:R-:W-:Y:S01]  /*14e60*/  @P2 IMAD.HI.U32 R4, R0, R5, RZ ;  /* 0x0000000500042227 */ /* 0x001fe200078e00ff */
[----:B------:R-:W-:-:S04]  /*14e70*/  IADD3 R5, R28, 0x1, -R36 ;  /* 0x000000011c057810 */ /* 0x000fc80007ffe824 */
[----:B-1----:R-:W-:-:S05]  /*14e80*/  @P2 SHF.R.U32.HI R0, RZ, R7, R4 ;  /* 0x00000007ff002219 */ /* 0x002fca0000011604 */
[----:B------:R-:W-:-:S04]  /*14e90*/  IMAD.IADD R7, R5, 0x1, R0 ;  /* 0x0000000105077824 */ /* 0x000fc800078e0200 */
[----:B------:R-:W-:Y:S01]  /*14ea0*/  IMAD.IADD R2, R7, 0x1, R2 ;  /* 0x0000000107027824 */ /* 0x000fe200078e0202 */
[----:B------:R-:W-:Y:S06]  /*14eb0*/  @!P1 BRA `(.L_x_2353) ;  /* 0x0000000000489947 */ /* 0x000fec0003800000 */
[C---:B------:R-:W-:Y:S01]  /*14ec0*/  ISETP.GT.AND P0, PT, R7.reuse, RZ, PT ;  /* 0x000000ff0700720c */ /* 0x040fe20003f04270 */
[----:B------:R-:W-:Y:S01]  /*14ed0*/  BSSY B0, `(.L_x_2354) ;  /* 0x000000e000007945 */ /* 0x000fe20003800000 */
[----:B------:R-:W-:-:S11]  /*14ee0*/  VIADD R0, R7, 0xffffffff ;  /* 0xffffffff07007836 */ /* 0x000fd60000000000 */
        /* <DEDUP_REMOVED lines=8> */
.L_x_2355:
[----:B------:R-:W-:-:S13]  /*14f70*/  ISETP.NE.AND P0, PT, R3, 0x1, PT ;  /* 0x000000010300780c */ /* 0x000fda0003f05270 */
[----:B------:R-:W0:Y:S02]  /*14f80*/  @P0 LDC.64 R4, c[0x0][0x9e8] ;  /* 0x00027a00ff040b82 */ /* 0x000e240000000a00 */
[----:B0-----:R-:W-:-:S05]  /*14f90*/  @P0 IMAD.HI.U32 R4, R0, R4, RZ ;  /* 0x0000000400040227 */ /* 0x001fca00078e00ff */
[----:B------:R-:W-:-:S07]  /*14fa0*/  @P0 SHF.R.U32.HI R0, RZ, R5, R4 ;  /* 0x00000005ff000219 */ /* 0x000fce0000011604 */
.L_x_2356:
[----:B------:R-:W-:Y:S05]  /*14fb0*/  BSYNC B0 ;  /* 0x0000000000007941 */ /* 0x000fea0003800000 */
.L_x_2354:
[----:B------:R-:W-:-:S05]  /*14fc0*/  IMAD R5, R0, R3, R3 ;  /* 0x0000000300057224 */ /* 0x000fca00078e0203 */
[----:B------:R-:W-:-:S07]  /*14fd0*/  VIMNMX R2, R2, R5, PT ;  /* 0x0000000502027248 */ /* 0x000fce0003fe0100 */
.L_x_2353:
[----:B------:R-:W0:Y:S01]  /*14fe0*/  @P2 LDC R5, c[0x0][0x44c] ;  /* 0x00011300ff052b82 */ /* 0x000e220000000800 */
[----:B------:R-:W-:Y:S01]  /*14ff0*/  VIADD R2, R2, 0x3f ;  /* 0x0000003f02027836 */ /* 0x000fe20000000000 */
[----:B------:R-:W-:-:S06]  /*15000*/  ULDC UR4, c[0x0][0x9dc] ;  /* 0x0002770000047ab9 */ /* 0x000fcc0000000800 */
[----:B------:R-:W1:Y:S01]  /*15010*/  @P2 LDC R7, c[0x0][0x450] ;  /* 0x00011400ff072b82 */ /* 0x000e620000000800 */
[----:B0-----:R-:W-:-:S04]  /*15020*/  @P2 IMAD.HI.U32 R0, R34, R5, RZ ;  /* 0x0000000522002227 */ /* 0x001fc800078e00ff */
[----:B------:R-:W-:Y:S01]  /*15030*/  IMAD.MOV.U32 R5, RZ, RZ, R34 ;  /* 0x000000ffff057224 */ /* 0x000fe200078e0022 */
[----:B-1----:R-:W-:Y:S01]  /*15040*/  @P2 SHF.R.U32.HI R5, RZ, R7, R0 ;  /* 0x00000007ff052219 */ /* 0x002fe20000011600 */
[----:B------:R-:W-:Y:S01]  /*15050*/  VIADD R0, R28, 0x3f ;  /* 0x0000003f1c007836 */ /* 0x000fe20000000000 */
[----:B------:R-:W-:Y:S02]  /*15060*/  SHF.R.S32.HI R7, RZ, 0x1f, R2 ;  /* 0x0000001fff077819 */ /* 0x000fe40000011402 */
[----:B------:R-:W-:Y:S02]  /*15070*/  IADD3 R6, R5, R28, -R36 ;  /* 0x0000001c05067210 */ /* 0x000fe40007ffe824 */
[----:B------:R-:W-:Y:S02]  /*15080*/  LEA.HI R2, R7, R2, RZ, 0x6 ;  /* 0x0000000207027211 */ /* 0x000fe400078f30ff */
[----:B------:R-:W-:Y:S02]  /*15090*/  SHF.R.S32.HI R7, RZ, 0x1f, R0 ;  /* 0x0000001fff077819 */ /* 0x000fe40000011400 */
[----:B------:R-:W-:Y:S01]  /*150a0*/  SHF.R.S32.HI R9, RZ, 0x6, R2 ;  /* 0x00000006ff097819 */ /* 0x000fe20000011402 */
[----:B------:R-:W-:Y:S01]  /*150b0*/  VIADD R2, R6, -UR4 ;  /* 0x8000000406027c36 */ /* 0x000fe20008000000 */
[----:B------:R-:W-:-:S04]  /*150c0*/  LEA.HI R7, R7, R0, RZ, 0x6 ;  /* 0x0000000007077211 */ /* 0x000fc800078f30ff */
[----:B------:R-:W-:-:S04]  /*150d0*/  SHF.R.S32.HI R0, RZ, 0x6, R7 ;  /* 0x00000006ff007819 */ /* 0x000fc80000011407 */
[----:B------:R-:W-:Y:S01]  /*150e0*/  VIMNMX R0, R0, R9, PT ;  /* 0x0000000900007248 */ /* 0x000fe20003fe0100 */
[----:B------:R-:W-:Y:S06]  /*150f0*/  @!P1 BRA `(.L_x_2357) ;  /* 0x0000000000449947 */ /* 0x000fec0003800000 */
[----:B------:R-:W-:Y:S01]  /*15100*/  ISETP.GT.AND P0, PT, R6, -0x1, PT ;  /* 0xffffffff0600780c */ /* 0x000fe20003f04270 */
[----:B------:R-:W-:-:S12]  /*15110*/  BSSY B0, `(.L_x_2358) ;  /* 0x000000d000007945 */ /* 0x000fd80003800000 */
        /* <DEDUP_REMOVED lines=8> */
.L_x_2359:
[----:B------:R-:W-:-:S13]  /*151a0*/  ISETP.NE.AND P0, PT, R3, 0x1, PT ;  /* 0x000000010300780c */ /* 0x000fda0003f05270 */
[----:B------:R-:W0:Y:S02]  /*151b0*/  @P0 LDC.64 R4, c[0x0][0x9e8] ;  /* 0x00027a00ff040b82 */ /* 0x000e240000000a00 */
[----:B0-----:R-:W-:-:S05]  /*151c0*/  @P0 IMAD.HI.U32 R4, R6, R4, RZ ;  /* 0x0000000406040227 */ /* 0x001fca00078e00ff */
[----:B------:R-:W-:-:S07]  /*151d0*/  @P0 SHF.R.U32.HI R6, RZ, R5, R4 ;  /* 0x00000005ff060219 */ /* 0x000fce0000011604 */
.L_x_2360:
[----:B------:R-:W-:Y:S05]  /*151e0*/  BSYNC B0 ;  /* 0x0000000000007941 */ /* 0x000fea0003800000 */
.L_x_2358:
[----:B------:R-:W-:-:S05]  /*151f0*/  IMAD R3, R6, R3, RZ ;  /* 0x0000000306037224 */ /* 0x000fca00078e02ff */
[----:B------:R-:W-:-:S07]  /*15200*/  VIMNMX R2, R2, R3, !PT ;  /* 0x0000000302027248 */ /* 0x000fce0007fe0100 */
.L_x_2357:
[----:B------:R-:W-:Y:S01]  /*15210*/  SHF.R.S32.HI R3, RZ, 0x1f, R2 ;  /* 0x0000001fff037819 */ /* 0x000fe20000011402 */
[----:B------:R-:W-:Y:S03]  /*15220*/  BSSY B0, `(.L_x_2361) ;  /* 0x000002a000007945 */ /* 0x000fe60003800000 */
[----:B------:R-:W-:Y:S02]  /*15230*/  LEA.HI R3, R3, R2, RZ, 0x6 ;  /* 0x0000000203037211 */ /* 0x000fe400078f30ff */
[----:B------:R-:W-:Y:S02]  /*15240*/  LOP3.LUT R2, R26, 0xff000000, RZ, 0xc0, !PT ;  /* 0xff0000001a027812 */ /* 0x000fe400078ec0ff */
[----:B------:R-:W-:-:S04]  /*15250*/  SHF.R.S32.HI R3, RZ, 0x6, R3 ;  /* 0x00000006ff037819 */ /* 0x000fc80000011403 */
[----:B------:R-:W-:Y:S02]  /*15260*/  VIMNMX R30, RZ, R3, !PT ;  /* 0x00000003ff1e7248 */ /* 0x000fe40007fe0100 */
[----:B------:R-:W-:Y:S02]  /*15270*/  SHF.R.U32.HI R3, RZ, 0x8, R2 ;  /* 0x00000008ff037819 */ /* 0x000fe40000011602 */
[----:B------:R-:W-:Y:S02]  /*15280*/  ISETP.GT.AND P0, PT, R0, R30, PT ;  /* 0x0000001e0000720c */ /* 0x000fe40003f04270 */
[----:B------:R-:W-:-:S04]  /*15290*/  LOP3.LUT R2, R26, 0xff0000, RZ, 0xc0, !PT ;  /* 0x00ff00001a027812 */ /* 0x000fc800078ec0ff */
[----:B------:R-:W-:Y:S01]  /*152a0*/  LEA.HI R2, R2, R3, RZ, 0x10 ;  /* 0x0000000302027211 */ /* 0x000fe200078f80ff */
[----:B------:R-:W-:-:S03]  /*152b0*/  IMAD.MOV.U32 R3, RZ, RZ, RZ ;  /* 0x000000ffff037224 */ /* 0x000fc600078e00ff */
[----:B------:R-:W-:-:S03]  /*152c0*/  LOP3.LUT R4, R2, 0xff, RZ, 0xc0, !PT ;  /* 0x000000ff02047812 */ /* 0x000fc600078ec0ff */
[----:B------:R-:W-:Y:S05]  /*152d0*/  @!P0 BRA `(.L_x_2362) ;  /* 0x0000000000788947 */ /* 0x000fea0003800000 */
[----:B------:R-:W-:-:S04]  /*152e0*/  SHF.R.U32.HI R5, RZ, 0x10, R2 ;  /* 0x00000010ff057819 */ /* 0x000fc80000011602 */
[----:B------:R-:W-:-:S13]  /*152f0*/  ISETP.NE.AND P0, PT, R5, RZ, PT ;  /* 0x000000ff0500720c */ /* 0x000fda0003f05270 */
[----:B------:R-:W0:Y:S02]  /*15300*/  @!P0 LDC R5, c[0x0][0x9f0] ;  /* 0x00027c00ff058b82 */ /* 0x000e240000000800 */
[----:B0-----:R-:W-:Y:S02]  /*15310*/  IABS R7, R5 ;  /* 0x0000000500077213 */ /* 0x001fe40000000000 */
[----:B------:R-:W-:Y:S02]  /*15320*/  IADD3 R9, R5, -0x1, R0 ;  /* 0xffffffff05097810 */ /* 0x000fe40007ffe000 */
[----:B------:R-:W0:Y:S03]  /*15330*/  I2F.RP R10, R7 ;  /* 0x00000007000a7306 */ /* 0x000e260000209400 */
[----:B------:R-:W-:-:S05]  /*15340*/  IMAD.IADD R6, R9, 0x1, -R30 ;  /* 0x0000000109067824 */ /* 0x000fca00078e0a1e */
[----:B------:R-:W-:-:S04]  /*15350*/  LOP3.LUT R2, R6, R5, RZ, 0x3c, !PT ;  /* 0x0000000506027212 */ /* 0x000fc800078e3cff */
[----:B------:R-:W-:Y:S01]  /*15360*/  ISETP.GE.AND P2, PT, R2, RZ, PT ;  /* 0x000000ff0200720c */ /* 0x000fe20003f46270 */
[----:B0-----:R-:W0:Y:S02]  /*15370*/  MUFU.RCP R10, R10 ;  /* 0x0000000a000a7308 */ /* 0x001e240000001000 */
[----:B0-----:R-:W-:-:S06]  /*15380*/  VIADD R11, R10, 0xffffffe ;  /* 0x0ffffffe0a0b7836 */ /* 0x001fcc0000000000 */
[----:B------:R-:W0:Y:S02]  /*15390*/  F2I.FTZ.U32.TRUNC.NTZ R3, R11 ;  /* 0x0000000b00037305 */ /* 0x000e24000021f000 */
[----:B0-----:R-:W-:-:S04]  /*153a0*/  IMAD.MOV R2, RZ, RZ, -R3 ;  /* 0x000000ffff027224 */ /* 0x001fc800078e0a03 */
        /* <DEDUP_REMOVED lines=17> */
.L_x_2362:
[----:B------:R-:W-:Y:S05]  /*154c0*/  BSYNC B0 ;  /* 0x0000000000007941 */ /* 0x000fea0003800000 */
.L_x_2361:
[-C--:B------:R-:W-:Y:S01]  /*154d0*/  IMAD R30, R4, R3.reuse, R30 ;  /* 0x00000003041e7224 */ /* 0x080fe200078e021e */
[----:B------:R-:W-:Y:S04]  /*154e0*/  BSSY B7, `(.L_x_2363) ;  /* 0x0000350000077945 */ /* 0x000fe80003800000 */
        /* <DEDUP_REMOVED lines=21> */
.L_x_2364:
        /* <DEDUP_REMOVED lines=20> */
.L_x_2367:
[----:B------:R-:W-:Y:S05]  /*15780*/  BSYNC B6 ;  /* 0x0000000000067941 */ /* 0x000fea0003800000 */
.L_x_2366:
        /* <DEDUP_REMOVED lines=20> */
.L_x_2370:
        /* <DEDUP_REMOVED lines=15> */
.L_x_2369:
[----:B------:R-:W-:Y:S05]  /*159c0*/  BSYNC B6 ;  /* 0x0000000000067941 */ /* 0x000fea0003800000 */
.L_x_2368:
[----:B------:R-:W0:Y:S01]  /*159d0*/  S2R R19, SR_TID.X ;  /* 0x0000000000137919 */ /* 0x000e220000002100 */
[----:B------:R-:W-:Y:S01]  /*159e0*/  ULDC.64 UR4, c[0x0][0x9f8] ;  /* 0x00027e0000047ab9 */ /* 0x000fe20000000a00 */
[----:B------:R-:W-:Y:S01]  /*159f0*/  IMAD.MOV.U32 R23, RZ, RZ, R27 ;  /* 0x000000ffff177224 */ /* 0x000fe200078e001b */
[----:B------:R-:W-:Y:S01]  /*15a00*/  ISETP.NE.U32.AND P0, PT, RZ, UR4, PT ;  /* 0x00000004ff007c0c */ /* 0x000fe2000bf05070 */
[----:B------:R-:W1:Y:S01]  /*15a10*/  S2R R20, SR_TID.X ;  /* 0x0000000000147919 */ /* 0x000e620000002100 */
[----:B------:R-:W-:Y:S01]  /*15a20*/  ULDC UR4, c[0x0][0x320] ;  /* 0x0000c80000047ab9 */ /* 0x000fe20000000800 */
[----:B------:R-:W2:Y:S01]  /*15a30*/  LDC R10, c[0x0][0x430] ;  /* 0x00010c00ff0a7b82 */ /* 0x000ea20000000800 */
[----:B------:R-:W-:-:S13]  /*15a40*/  ISETP.NE.AND.EX P0, PT, RZ, UR5, PT, P0 ;  /* 0x00000005ff007c0c */ /* 0x000fda000bf05300 */
[----:B------:R-:W3:Y:S01]  /*15a50*/  @P0 LDC.64 R2, c[0x0][0x9f8] ;  /* 0x00027e00ff020b82 */ /* 0x000ee20000000a00 */
[----:B0-----:R-:W-:-:S05]  /*15a60*/  IMAD.SHL.U32 R19, R19, 0x8, RZ ;  /* 0x0000000813137824 */ /* 0x001fca00078e00ff */
[----:B------:R-:W-:-:S04]  /*15a70*/  LOP3.LUT R19, R19, 0x38, RZ, 0xc0, !PT ;  /* 0x0000003813137812 */ /* 0x000fc800078ec0ff */
[C---:B------:R-:W-:Y:S02]  /*15a80*/  LOP3.LUT R21, R19.reuse, 0x40, RZ, 0xfc, !PT ;  /* 0x0000004013157812 */ /* 0x040fe400078efcff */
[----:B------:R-:W-:Y:S01]  /*15a90*/  LOP3.LUT R29, R19, 0x180, RZ, 0xfc, !PT ;  /* 0x00000180131d7812 */ /* 0x000fe200078efcff */
[----:B---3--:R-:W-:Y:S01]  /*15aa0*/  @P0 IMAD.WIDE R2, R27, 0x4, R2 ;  /* 0x000000041b020825 */ /* 0x008fe200078e0202 */
[----:B------:R-:W-:Y:S02]  /*15ab0*/  ISETP.GE.AND P3, PT, R21, UR4, PT ;  /* 0x0000000415007c0c */ /* 0x000fe4000bf66270 */
[----:B------:R-:W0:Y:S01]  /*15ac0*/  S2R R21, SR_TID.X ;  /* 0x0000000000157919 */ /* 0x000e220000002100 */
[----:B------:R-:W-:Y:S01]  /*15ad0*/  LOP3.LUT R19, R19, 0x1c0, RZ, 0xfc, !PT ;  /* 0x000001c013137812 */ /* 0x000fe200078efcff */
[----:B------:R3:W5:Y:S03]  /*15ae0*/  @P0 LDG.E R23, desc[UR54][R2.64] ;  /* 0x0000003602170981 */ /* 0x000766000c1e1900 */
[----:B------:R-:W-:Y:S01]  /*15af0*/  ISETP.GE.AND P0, PT, R19, UR4, PT ;  /* 0x0000000413007c0c */ /* 0x000fe2000bf06270 */
[----:B-1----:R-:W-:Y:S01]  /*15b00*/  IMAD.SHL.U32 R20, R20, 0x8, RZ ;  /* 0x0000000814147824 */ /* 0x002fe200078e00ff */
[----:B------:R-:W-:Y:S01]  /*15b10*/  LOP3.LUT R16, R16, 0xffffffbf, RZ, 0xc0, !PT ;  /* 0xffffffbf10107812 */ /* 0x000fe200078ec0ff */
[----:B------:R-:W1:Y:S01]  /*15b20*/  S2R R19, SR_TID.X ;  /* 0x0000000000137919 */ /* 0x000e620000002100 */
[----:B------:R-:W-:Y:S01]  /*15b30*/  UMOV UR5, 0xffffffff ;  /* 0xffffffff00057882 */ /* 0x000fe20000000000 */
[----:B------:R-:W-:-:S02]  /*15b40*/  ISETP.GE.AND P1, PT, R29, UR4, PT ;  /* 0x000000041d007c0c */ /* 0x000fc4000bf26270 */
[----:B------:R-:W-:Y:S02]  /*15b50*/  LOP3.LUT R20, R20, 0x38, RZ, 0xc0, !PT ;  /* 0x0000003814147812 */ /* 0x000fe400078ec0ff */
[----:B------:R-:W-:Y:S02]  /*15b60*/  @P3 LOP3.LUT R16, R16, 0x40, RZ, 0xfc, !PT ;  /* 0x0000004010103812 */ /* 0x000fe400078efcff */
[----:B------:R-:W-:Y:S02]  /*15b70*/  ISETP.GE.AND P2, PT, R20, UR4, PT ;  /* 0x0000000414007c0c */ /* 0x000fe4000bf46270 */
[----:B------:R-:W-:Y:S02]  /*15b80*/  LOP3.LUT R16, R16, 0xffffff7f, RZ, 0xc0, !PT ;  /* 0xffffff7f10107812 */ /* 0x000fe400078ec0ff */
[----:B------:R-:W-:Y:S02]  /*15b90*/  SEL R6, RZ, 0x40, P1 ;  /* 0x00000040ff067807 */ /* 0x000fe40000800000 */
[----:B------:R-:W-:-:S07]  /*15ba0*/  LEA R0, R25, 0xffffffc0, 0x6 ;  /* 0xffffffc019007811 */ /* 0x000fce00078e30ff */
[----:B------:R-:W-:Y:S01]  /*15bb0*/  @P2 LOP3.LUT R16, R16, 0x80, RZ, 0xfc, !PT ;  /* 0x0000008010102812 */ /* 0x000fe200078efcff */
[----:B0-----:R-:W-:-:S03]  /*15bc0*/  IMAD.SHL.U32 R21, R21, 0x8, RZ ;  /* 0x0000000815157824 */ /* 0x001fc600078e00ff */
[----:B------:R-:W-:Y:S02]  /*15bd0*/  LOP3.LUT R16, R16, 0xffffffdf, RZ, 0xc0, !PT ;  /* 0xffffffdf10107812 */ /* 0x000fe400078ec0ff */
[----:B------:R-:W-:Y:S01]  /*15be0*/  LOP3.LUT R21, R21, 0x38, RZ, 0xc0, !PT ;  /* 0x0000003815157812 */ /* 0x000fe200078ec0ff */
[----:B-1----:R-:W-:-:S03]  /*15bf0*/  IMAD.SHL.U32 R19, R19, 0x8, RZ ;  /* 0x0000000813137824 */ /* 0x002fc600078e00ff */
[----:B------:R-:W-:Y:S02]  /*15c00*/  LOP3.LUT R21, R21, 0x80, RZ, 0xfc, !PT ;  /* 0x0000008015157812 */ /* 0x000fe400078efcff */
[----:B------:R-:W-:Y:S02]  /*15c10*/  LOP3.LUT R19, R19, 0x38, RZ, 0xc0, !PT ;  /* 0x0000003813137812 */ /* 0x000fe400078ec0ff */
[----:B------:R-:W-:Y:S02]  /*15c20*/  ISETP.GE.AND P5, PT, R21, UR4, PT ;  /* 0x0000000415007c0c */ /* 0x000fe4000bfa6270 */
[----:B------:R-:W-:Y:S02]  /*15c30*/  LOP3.LUT R21, R19, 0xc0, RZ, 0xfc, !PT ;  /* 0x000000c013157812 */ /* 0x000fe400078efcff */
[----:B------:R-:W-:Y:S02]  /*15c40*/  SEL R19, RZ, 0x80, P0 ;  /* 0x00000080ff137807 */ /* 0x000fe40000000000 */
[----:B------:R-:W-:-:S02]  /*15c50*/  ISETP.GE.AND P4, PT, R21, UR4, PT ;  /* 0x0000000415007c0c */ /* 0x000fc4000bf86270 */
[C---:B------:R-:W-:Y:S02]  /*15c60*/  LOP3.LUT R21, R20.reuse, 0x100, RZ, 0xfc, !PT ;  /* 0x0000010014157812 */ /* 0x040fe400078efcff */
[----:B------:R-:W-:Y:S02]  /*15c70*/  LOP3.LUT R20, R20, 0x140, RZ, 0xfc, !PT ;  /* 0x0000014014147812 */ /* 0x000fe400078efcff */
[----:B------:R-:W-:Y:S02]  /*15c80*/  ISETP.GE.AND P3, PT, R21, UR4, PT ;  /* 0x0000000415007c0c */ /* 0x000fe4000bf66270 */
[----:B------:R-:W-:Y:S02]  /*15c90*/  @P5 LOP3.LUT R16, R16, 0x20, RZ, 0xfc, !PT ;  /* 0x0000002010105812 */ /* 0x000fe400078efcff */
[----:B------:R-:W-:Y:S02]  /*15ca0*/  ISETP.GE.AND P2, PT, R20, UR4, PT ;  /* 0x0000000414007c0c */ /* 0x000fe4000bf46270 */
[----:B------:R-:W-:-:S04]  /*15cb0*/  LOP3.LUT R16, R16, 0xffffffef, RZ, 0xc0, !PT ;  /* 0xffffffef10107812 */ /* 0x000fc800078ec0ff */
[----:B------:R-:W-:-:S04]  /*15cc0*/  @P4 LOP3.LUT R16, R16, 0x10, RZ, 0xfc, !PT ;  /* 0x0000001010104812 */ /* 0x000fc800078efcff */
[----:B------:R-:W-:-:S04]  /*15cd0*/  LOP3.LUT R16, R16, 0xfffffffb, RZ, 0xc0, !PT ;  /* 0xfffffffb10107812 */ /* 0x000fc800078ec0ff */
[----:B------:R-:W-:-:S04]  /*15ce0*/  @P2 LOP3.LUT R16, R16, 0x4, RZ, 0xfc, !PT ;  /* 0x0000000410102812 */ /* 0x000fc800078efcff */
[----:B------:R-:W-:-:S04]  /*15cf0*/  LOP3.LUT R16, R16, 0xfffffff7, RZ, 0xc0, !PT ;  /* 0xfffffff710107812 */ /* 0x000fc800078ec0ff */
[----:B------:R-:W-:Y:S01]  /*15d00*/  @P3 LOP3.LUT R16, R16, 0x8, RZ, 0xfc, !PT ;  /* 0x0000000810103812 */ /* 0x000fe200078efcff */
[----:B--23--:R-:W-:Y:S06]  /*15d10*/  BRA.DIV UR5, `(.L_x_2371) ;  /* 0x00000046052c7947 */ /* 0x00cfec000b800000 */
.L_x_2438:
        /* <DEDUP_REMOVED lines=28> */
[C---:B------:R-:W-:Y:S02]  /*15ee0*/  LOP3.LUT P1, RZ, R16.reuse, 0x40, RZ, 0xc0, !PT ;  /* 0x0000004010ff7812 */ /* 0x040fe4000782c0ff */
        /* <DEDUP_REMOVED lines=19> */
[----:B------:R0:W-:Y:S01]  /*16020*/  STL [R1+0x14], R6 ;  /* 0x0000140601007387 */ /* 0x0001e20000100800 */
[----:B------:R-:W-:-:S09]  /*16030*/  IMAD R35, R10, R2, R35 ;  /* 0x000000020a237224 */ /* 0x000fd200078e0223 */
[----:B------:R-:W-:-:S04]  /*16040*/  @P0 LOP3.LUT R16, R16, 0x400, RZ, 0xfc, !PT ;  /* 0x0000040010100812 */ /* 0x000fc800078efcff */
[----:B------:R-:W-:-:S04]  /*16050*/  LOP3.LUT R16, R16, 0xfffffffe, RZ, 0xc0, !PT ;  /* 0xfffffffe10107812 */ /* 0x000fc800078ec0ff */
[----:B------:R-:W-:Y:S01]  /*16060*/  @P1 LOP3.LUT R16, R16, 0x1, RZ, 0xfc, !PT ;  /* 0x0000000110101812 */ /* 0x000fe200078efcff */
[----:B0-----:R-:W-:Y:S06]  /*16070*/  @!P0 BRA `(.L_x_2372) ;  /* 0x0000000000048947 */ /* 0x001fec0003800000 */
[----:B------:R-:W-:Y:S01]  /*16080*/  BPT.TRAP 0x1 ;  /* 0x000000040000795c */ /* 0x000fe20000300000 */
.L_x_2372:
[----:B------:R-:W-:Y:S01]  /*16090*/  IADD3 R28, -R37, R28, -R0 ;  /* 0x0000001c251c7210 */ /* 0x000fe20007ffe900 */
[----:B------:R-:W-:Y:S01]  /*160a0*/  IMAD R25, R18, 0x8, R17 ;  /* 0x0000000812197824 */ /* 0x000fe200078e0211 */
[----:B------:R-:W-:Y:S01]  /*160b0*/  SHF.L.U32 R0, R22, 0x1f, RZ ;  /* 0x0000001f16007819 */ /* 0x000fe200000006ff */
[----:B------:R-:W-:Y:S03]  /*160c0*/  BSSY B0, `(.L_x_2373) ;  /* 0x0000003000007945 */ /* 0x000fe60003800000 */
[----:B------:R-:W0:Y:S02]  /*160d0*/  SYNCS.PHASECHK.TRANS64.TRYWAIT P0, [R25+URZ+0x28c40], R0 ;  /* 0x028c4000190075a7 */ /* 0x000e24000800017f */
[----:B0-----:R-:W-:Y:S05]  /*160e0*/  @!P0 BRA `(.L_x_2374) ;  /* 0x00000040006c8947 */ /* 0x001fea0003800000 */
.L_x_2439:
[----:B------:R-:W-:Y:S05]  /*160f0*/  BSYNC B0 ;  /* 0x0000000000007941 */ /* 0x000fea0003800000 */
.L_x_2373:
        /* <DEDUP_REMOVED lines=63> */
.L_x_2449:
        /* <DEDUP_REMOVED lines=10> */
.L_x_2376:
        /* <DEDUP_REMOVED lines=11> */
.L_x_2377:
[----:B------:R-:W-:Y:S01]  /*16640*/  VIADD R0, R17, 0x20400 ;  /* 0x0002040011007836 */ /* 0x000fe20000000000 */
[----:B------:R1:W-:Y:S06]  /*16650*/  SYNCS.ARRIVE.TRANS64.A1T0 RZ, [R25+URZ+0x28c30], RZ ;  /* 0x028c30ff19ff79a7 */ /* 0x0003ec000810003f */
[----:B------:R-:W-:Y:S05]  /*16660*/  WARPSYNC.ALL ;  /* 0x0000000000007948 */ /* 0x000fea0003800000 */
[----:B------:R-:W-:Y:S01]  /*16670*/  BAR.SYNC.DEFER_BLOCKING 0x8, 0x100 ;  /* 0x0204000000007b1d */ /* 0x000fe20000010000 */
[----:B------:R-:W-:-:S05]  /*16680*/  LOP3.LUT P0, RZ, R0, 0x3ff, RZ, 0xc0, !PT ;  /* 0x000003ff00ff7812 */ /* 0x000fca000780c0ff */
[----:B------:R-:W-:Y:S08]  /*16690*/  BSSY B6, `(.L_x_2378) ;  /* 0x0000012000067945 */ /* 0x000ff00003800000 */
        /* <DEDUP_REMOVED lines=17> */
.L_x_2379:
[----:B------:R-:W-:Y:S05]  /*167b0*/  BSYNC B6 ;  /* 0x0000000000067941 */ /* 0x000fea0003800000 */
.L_x_2378:
[----:B0-----:R-:W2:Y:S01]  /*167c0*/  LDL.LU R2, [R1] ;  /* 0x0000000001027983 */ /* 0x001ea20000300800 */
[----:B------:R-:W0:Y:S01]  /*167d0*/  LDC R20, c[0x0][0x448] ;  /* 0x00011200ff147b82 */ /* 0x000e220000000800 */
[----:B------:R-:W-:Y:S01]  /*167e0*/  ULDC.64 UR4, c[0x0][0x298] ;  /* 0x0000a60000047ab9 */ /* 0x000fe20000000a00 */
[----:B------:R-:W-:Y:S01]  /*167f0*/  LOP3.LUT P6, RZ, R16, 0x200, RZ, 0xc0, !PT ;  /* 0x0000020010ff7812 */ /* 0x000fe200078cc0ff */
[----:B------:R3:W5:Y:S01]  /*16800*/  LDL R7, [R1+0x18] ;  /* 0x0000180001077983 */ /* 0x0007620000100800 */
[----:B------:R-:W-:-:S04]  /*16810*/  SHF.R.S32.HI R4, RZ, 0x1f, R27 ;  /* 0x0000001fff047819 */ /* 0x000fc8000001141b */
[----:B------:R-:W-:Y:S01]  /*16820*/  SEL R4, R4, RZ, !P6 ;  /* 0x000000ff04047207 */ /* 0x000fe20007000000 */
[----:B------:R-:W4:Y:S02]  /*16830*/  S2R R8, SR_TID.X ;  /* 0x0000000000087919 */ /* 0x000f240000002100 */
[----:B----4-:R-:W-:-:S05]  /*16840*/  IMAD.SHL.U32 R8, R8, 0x8, RZ ;  /* 0x0000000808087824 */ /* 0x010fca00078e00ff */
[----:B------:R-:W-:Y:S02]  /*16850*/  LOP3.LUT R8, R8, 0x38, RZ, 0xc0, !PT ;  /* 0x0000003808087812 */ /* 0x000fe400078ec0ff */
[----:B--2---:R-:W-:-:S05]  /*16860*/  SHF.R.S32.HI R0, RZ, 0x1f, R2 ;  /* 0x0000001fff007819 */ /* 0x004fca0000011402 */
[----:B------:R-:W-:-:S04]  /*16870*/  IMAD R0, R0, UR4, RZ ;  /* 0x0000000400007c24 */ /* 0x000fc8000f8e02ff */
[C---:B------:R-:W-:Y:S02]  /*16880*/  IMAD R0, R2.reuse, UR5, R0 ;  /* 0x0000000502007c24 */ /* 0x040fe4000f8e0200 */
[----:B------:R-:W-:Y:S01]  /*16890*/  IMAD.WIDE.U32 R2, R2, UR4, RZ ;  /* 0x0000000402027c25 */ /* 0x000fe2000f8e00ff */
[----:B------:R-:W-:-:S03]  /*168a0*/  ULDC.64 UR4, c[0x0][0x2d8] ;  /* 0x0000b60000047ab9 */ /* 0x000fc60000000a00 */
[----:B------:R-:W-:Y:S01]  /*168b0*/  IMAD.IADD R3, R3, 0x1, R0 ;  /* 0x0000000103037824 */ /* 0x000fe200078e0200 */
[----:B------:R-:W-:Y:S02]  /*168c0*/  SEL R0, R27, RZ, !P6 ;  /* 0x000000ff1b007207 */ /* 0x000fe40007000000 */
[----:B0-----:R-:W-:Y:S01]  /*168d0*/  ISETP.NE.AND P6, PT, R20, 0x1, PT ;  /* 0x000000011400780c */ /* 0x001fe20003fc5270 */
[C---:B------:R-:W-:Y:S01]  /*168e0*/  IMAD.WIDE.U32 R2, R26.reuse, UR4, R2 ;  /* 0x000000041a027c25 */ /* 0x040fe2000f8e0002 */
[----:B------:R-:W0:Y:S03]  /*168f0*/  S2R R20, SR_TID.X ;  /* 0x0000000000147919 */ /* 0x000e260000002100 */
[----:B------:R-:W-:Y:S01]  /*16900*/  IMAD R3, R26, UR5, R3 ;  /* 0x000000051a037c24 */ /* 0x000fe2000f8e0203 */
[----:B------:R-:W-:Y:S02]  /*16910*/  ULDC.64 UR4, c[0x0][0x2e0] ;  /* 0x0000b80000047ab9 */ /* 0x000fe40000000a00 */
[----:B------:R-:W-:-:S02]  /*16920*/  IMAD R4, R4, UR4, RZ ;  /* 0x0000000404047c24 */ /* 0x000fc4000f8e02ff */
[----:B------:R-:W-:-:S03]  /*16930*/  IMAD.WIDE.U32 R2, R0, UR4, R2 ;  /* 0x0000000400027c25 */ /* 0x000fc6000f8e0002 */
[----:B------:R-:W2:Y:S01]  /*16940*/  @P6 LDC R6, c[0x0][0x44c] ;  /* 0x00011300ff066b82 */ /* 0x000ea20000000800 */
[----:B------:R-:W-:Y:S01]  /*16950*/  IMAD R4, R0, UR5, R4 ;  /* 0x0000000500047c24 */ /* 0x000fe2000f8e0204 */
[----:B------:R-:W-:-:S03]  /*16960*/  ULDC.64 UR4, c[0x0][0x2d0] ;  /* 0x0000b40000047ab9 */ /* 0x000fc60000000a00 */
[----:B------:R-:W-:-:S03]  /*16970*/  IMAD.IADD R3, R3, 0x1, R4 ;  /* 0x0000000103037824 */ /* 0x000fc600078e0204 */
[----:B------:R-:W4:Y:S01]  /*16980*/  @P6 LDC R0, c[0x0][0x450] ;  /* 0x00011400ff006b82 */ /* 0x000f220000000800 */
[----:B0-----:R-:W-:-:S05]  /*16990*/  IMAD.SHL.U32 R20, R20, 0x10, RZ ;  /* 0x0000001014147824 */ /* 0x001fca00078e00ff */
[----:B------:R-:W-:-:S05]  /*169a0*/  LOP3.LUT R20, R37, 0x70, R20, 0xf8, !PT ;  /* 0x0000007025147812 */ /* 0x000fca00078ef814 */
[----:B------:R-:W-:-:S04]  /*169b0*/  IMAD.IADD R5, R20, 0x1, R34 ;  /* 0x0000000114057824 */ /* 0x000fc800078e0222 */
[----:B--2---:R-:W-:-:S04]  /*169c0*/  @P6 IMAD.HI.U32 R6, R5, R6, RZ ;  /* 0x0000000605066227 */ /* 0x004fc800078e00ff */
[----:B------:R-:W-:Y:S01]  /*169d0*/  IMAD.MOV.U32 R4, RZ, RZ, R5 ;  /* 0x000000ffff047224 */ /* 0x000fe200078e0005 */
[----:B----4-:R-:W-:Y:S02]  /*169e0*/  @P6 SHF.R.U32.HI R4, RZ, R0, R6 ;  /* 0x00000000ff046219 */ /* 0x010fe40000011606 */
[----:B------:R-:W0:Y:S03]  /*169f0*/  LDC R6, c[0x0][0x448] ;  /* 0x00011200ff067b82 */ /* 0x000e260000000800 */
[----:B------:R-:W-:Y:S02]  /*16a00*/  IMAD.MOV R0, RZ, RZ, -R4 ;  /* 0x000000ffff007224 */ /* 0x000fe400078e0a04 */
[----:B------:R-:W-:-:S04]  /*16a10*/  IMAD.WIDE.U32 R2, R4, UR4, R2 ;  /* 0x0000000404027c25 */ /* 0x000fc8000f8e0002 */
[----:B0-----:R-:W-:Y:S01]  /*16a20*/  IMAD R0, R6, R0, R5 ;  /* 0x0000000006007224 */ /* 0x001fe200078e0205 */
[----:B------:R-:W-:-:S05]  /*16a30*/  SHF.R.S32.HI R5, RZ, 0x1f, R4 ;  /* 0x0000001fff057819 */ /* 0x000fca0000011404 */
        /* <DEDUP_REMOVED lines=15> */
[----:B---3--:R-:W-:Y:S11]  /*16b30*/  BRA.DIV UR5, `(.L_x_2380) ;  /* 0x0000003e053c7947 */ /* 0x008ff6000b800000 */
[----:B------:R-:W0:Y:S01]  /*16b40*/  SHFL.IDX PT, R3, R0, RZ, 0x181f ;  /* 0x00181fff00037589 */ /* 0x000e2200000e0000 */
[----:B------:R-:W-:Y:S02]  /*16b50*/  IMAD R36, R36, R6, RZ ;  /* 0x0000000624247224 */ /* 0x000fe400078e02ff */
[----:B------:R-:W-:Y:S01]  /*16b60*/  IMAD.IADD R34, R37, 0x1, R34 ;  /* 0x0000000125227824 */ /* 0x000fe200078e0222 */
[----:B------:R-:W2:Y:S04]  /*16b70*/  SHFL.IDX PT, R2, R4, RZ, 0x181f ;  /* 0x00181fff04027589 */ /* 0x000ea800000e0000 */
[----:B------:R-:W-:-:S13]  /*16b80*/  ISETP.GE.AND P0, PT, R34, R36, PT ;  /* 0x000000242200720c */ /* 0x000fda0003f06270 */
[----:B0-----:R-:W-:-:S05]  /*16b90*/  @!P0 LEA R3, P2, R8, R3, 0x1 ;  /* 0x0000000308038211 */ /* 0x001fca00078408ff */
[----:B--2---:R-:W-:-:S05]  /*16ba0*/  @!P0 IMAD.X R2, RZ, RZ, R2, P2 ;  /* 0x000000ffff028224 */ /* 0x004fca00010e0602 */
[----:B------:R-:W-:-:S04]  /*16bb0*/  @!P0 LOP3.LUT R3, R3, R2, RZ, 0x3c, !PT ;  /* 0x0000000203038212 */ /* 0x000fc800078e3cff */
[----:B------:R-:W-:-:S04]  /*16bc0*/  @!P0 LOP3.LUT R2, R3, R2, RZ, 0x3c, !PT ;  /* 0x0000000203028212 */ /* 0x000fc800078e3cff */
[----:B------:R-:W-:-:S05]  /*16bd0*/  @!P0 LOP3.LUT R3, R3, R2, RZ, 0x3c, !PT ;  /* 0x0000000203038212 */ /* 0x000fca00078e3cff */
[----:B------:R-:W-:Y:S01]  /*16be0*/  @!PT LDS RZ, [RZ] ;  /* 0x00000000fffff984 */ /* 0x000fe20000000800 */
[----:B-----5:R0:W-:Y:S02]  /*16bf0*/  @!P0 LDGSTS.E.BYPASS.LTC128B.128 [R7+0x20400], desc[UR54][R2.64], !P1 ;  /* 0x2040000002078fae */ /* 0x0201e4000c901d76 */
[----:B0-----:R-:W-:Y:S02]  /*16c00*/  VIADD R2, R34, 0x10 ;  /* 0x0000001022027836 */ /* 0x001fe40000000000 */
[----:B------:R-:W0:Y:S03]  /*16c10*/  SHFL.IDX PT, R3, R0, 0x1, 0x181f ;  /* 0x00381f0000037f89 */ /* 0x000e2600000e0000 */
[----:B------:R-:W-:Y:S02]  /*16c20*/  ISETP.GE.AND P0, PT, R2, R36, PT ;  /* 0x000000240200720c */ /* 0x000fe40003f06270 */
[----:B------:R-:W2:Y:S11]  /*16c30*/  SHFL.IDX PT, R2, R4, 0x1, 0x181f ;  /* 0x00381f0004027f89 */ /* 0x000eb600000e0000 */
[----:B0-----:R-:W-:-:S05]  /*16c40*/  @!P0 LEA R3, P2, R8, R3, 0x1 ;  /* 0x0000000308038211 */ /* 0x001fca00078408ff */
[----:B--2---:R-:W-:-:S05]  /*16c50*/  @!P0 IMAD.X R2, RZ, RZ, R2, P2 ;  /* 0x000000ffff028224 */ /* 0x004fca00010e0602 */
        /* <DEDUP_REMOVED lines=8> */
[----:B------:R-:W2:Y:S04]  /*16ce0*/  SHFL.IDX PT, R2, R4, 0x2, 0x181f ;  /* 0x00581f0004027f89 */ /* 0x000ea800000e0000 */
[----:B------:R-:W3:Y:S04]  /*16cf0*/  SHFL.IDX PT, R4, R4, 0x3, 0x181f ;  /* 0x00781f0004047f89 */ /* 0x000ee800000e0000 */
[----:B0-----:R-:W-:-:S05]  /*16d00*/  @!P0 LEA R3, P2, R8, R3, 0x1 ;  /* 0x0000000308038211 */ /* 0x001fca00078408ff */
[----:B--2---:R-:W-:-:S05]  /*16d10*/  @!P0 IMAD.X R2, RZ, RZ, R2, P2 ;  /* 0x000000ffff028224 */ /* 0x004fca00010e0602 */
[----:B------:R-:W-:-:S04]  /*16d20*/  @!P0 LOP3.LUT R3, R3, R2, RZ, 0x3c, !PT ;  /* 0x0000000203038212 */ /* 0x000fc800078e3cff */
[----:B------:R-:W-:-:S04]  /*16d30*/  @!P0 LOP3.LUT R2, R3, R2, RZ, 0x3c, !PT ;  /* 0x0000000203028212 */ /* 0x000fc800078e3cff */
[----:B------:R-:W-:-:S05]  /*16d40*/  @!P0 LOP3.LUT R3, R3, R2, RZ, 0x3c, !PT ;  /* 0x0000000203038212 */ /* 0x000fca00078e3cff */
[----:B---3--:R0:W-:Y:S02]  /*16d50*/  @!P0 LDGSTS.E.BYPASS.LTC128B.128 [R7+0x21400], desc[UR54][R2.64], !P1 ;  /* 0x2140000002078fae */ /* 0x0081e4000c901d76 */
.L_x_2458:
[----:B------:R-:W-:-:S05]  /*16d60*/  VIADD R34, R34, 0x30 ;  /* 0x0000003022227836 */ /* 0x000fca0000000000 */
[----:B------:R-:W-:-:S13]  /*16d70*/  ISETP.GE.AND P0, PT, R34, R36, PT ;  /* 0x000000242200720c */ /* 0x000fda0003f06270 */
[----:B0-2---:R-:W-:-:S05]  /*16d80*/  @!P0 LEA R2, P2, R8, R0, 0x1 ;  /* 0x0000000008028211 */ /* 0x005fca00078408ff */
[----:B------:R-:W-:-:S05]  /*16d90*/  @!P0 IMAD.X R3, RZ, RZ, R4, P2 ;  /* 0x000000ffff038224 */ /* 0x000fca00010e0604 */
[----:B------:R-:W-:Y:S01]  /*16da0*/  @!PT LDS RZ, [RZ] ;  /* 0x00000000fffff984 */ /* 0x000fe20000000800 */
[----:B------:R-:W-:Y:S01]  /*16db0*/  @!PT LDS RZ, [RZ] ;  /* 0x00000000fffff984 */ /* 0x000fe20000000800 */
[----:B------:R-:W-:Y:S01]  /*16dc0*/  @!PT LDS RZ, [RZ] ;  /* 0x00000000fffff984 */ /* 0x000fe20000000800 */
[----:B------:R0:W-:Y:S01]  /*16dd0*/  @!P0 LDGSTS.E.BYPASS.LTC128B.128 [R7+0x21c00], desc[UR54][R2.64], !P1 ;  /* 0x21c0000002078fae */ /* 0x0001e2000c901d76 */
[----:B------:R-:W-:Y:S01]  /*16de0*/  PLOP3.LUT P0, PT, PT, PT, PT, 0x80, 0x0 ;  /* 0x000000000000781c */ /* 0x000fe20003f0f070 */
[----:B------:R-:W-:-:S12]  /*16df0*/  NOP ;  /* 0x0000000000007918 */ /* 0x000fd80000000000 */
.L_x_2381:
        /* <DEDUP_REMOVED lines=16> */
[----:B------:R-:W2:Y:S03]  /*16f00*/  SYNCS.PHASECHK.TRANS64.TRYWAIT P0, [R17+URZ+0x28c20], R0 ;  /* 0x028c2000110075a7 */ /* 0x000ea6000800017f */
[----:B0-2---:R-:W-:Y:S05]  /*16f10*/  @!P0 BRA `(.L_x_2383) ;  /* 0x0000003c00888947 */ /* 0x005fea0003800000 */
.L_x_2459:
[----:B------:R-:W-:Y:S05]  /*16f20*/  BSYNC B0 ;  /* 0x0000000000007941 */ /* 0x000fea0003800000 */
.L_x_2382:
[----:B------:R-:W-:-:S05]  /*16f30*/  IMAD.U32 R2, RZ, RZ, UR36 ;  /* 0x00000024ff027e24 */ /* 0x000fca000f8e00ff */
[----:B------:R-:W-:-:S13]  /*16f40*/  ISETP.NE.AND P0, PT, R2, 0x3, PT ;  /* 0x000000030200780c */ /* 0x000fda0003f05270 */
[----:B------:R-:W-:Y:S05]  /*16f50*/  @!P0 BRA `(.L_x_2384) ;  /* 0x0000000000048947 */ /* 0x000fea0003800000 */
[----:B------:R-:W-:Y:S01]  /*16f60*/  BPT.TRAP 0x1 ;  /* 0x000000040000795c */ /* 0x000fe20000300000 */
.L_x_2384:
[----:B0-----:R-:W-:Y:S01]  /*16f70*/  SHF.L.U32 R0, R22, 0x1f, RZ ;  /* 0x0000001f16007819 */ /* 0x001fe200000006ff */
[----:B------:R-:W-:Y:S03]  /*16f80*/  BSSY B0, `(.L_x_2385) ;  /* 0x0000003000007945 */ /* 0x000fe60003800000 */
[----:B------:R-:W0:Y:S02]  /*16f90*/  SYNCS.PHASECHK.TRANS64.TRYWAIT P0, [R25+URZ+0x28c60], R0 ;  /* 0x028c6000190075a7 */ /* 0x000e24000800017f */
[----:B0-----:R-:W-:Y:S05]  /*16fa0*/  @!P0 BRA `(.L_x_2386) ;  /* 0x0000003c00788947 */ /* 0x001fea0003800000 */
.L_x_2460:
[----:B------:R-:W-:Y:S05]  /*16fb0*/  BSYNC B0 ;  /* 0x0000000000007941 */ /* 0x000fea0003800000 */
.L_x_2385:
        /* <DEDUP_REMOVED lines=24> */
[----:B------:R-:W2:Y:S01]  /*17140*/  SHFL.IDX PT, R2, R4, RZ, 0x181f ;  /* 0x00181fff04027589 */ /* 0x000ea200000e0000 */
[C---:B------:R-:W-:Y:S02]  /*17150*/  LOP3.LUT P4, RZ, R19.reuse, 0x4, RZ, 0xc0, !PT ;  /* 0x0000000413ff7812 */ /* 0x040fe4000788c0ff */
[C---:B------:R-:W-:Y:S01]  /*17160*/  LOP3.LUT P3, RZ, R19.reuse, 0x8, RZ, 0xc0, !PT ;  /* 0x0000000813ff7812 */ /* 0x040fe2000786c0ff */
[----:B------:R-:W3:Y:S01]  /*17170*/  SHFL.IDX PT, R3, R6, RZ, 0x181f ;  /* 0x00181fff06037589 */ /* 0x000ee200000e0000 */
[----:B------:R-:W-:Y:S02]  /*17180*/  LOP3.LUT P2, RZ, R19, 0x10, RZ, 0xc0, !PT ;  /* 0x0000001013ff7812 */ /* 0x000fe4000784c0ff */
[----:B------:R-:W-:Y:S01]  /*17190*/  LOP3.LUT R16, R16, 0xfffffeff, RZ, 0xc0, !PT ;  /* 0xfffffeff10107812 */ /* 0x000fe200078ec0ff */
[----:B0-----:R-:W-:-:S05]  /*171a0*/  IMAD.SHL.U32 R7, R7, 0x8, RZ ;  /* 0x0000000807077824 */ /* 0x001fca00078e00ff */
[----:B------:R-:W-:-:S05]  /*171b0*/  LOP3.LUT R7, R7, 0x38, RZ, 0xc0, !PT ;  /* 0x0000003807077812 */ /* 0x000fca00078ec0ff */
[----:B------:R-:W-:Y:S01]  /*171c0*/  IMAD.SHL.U32 R0, R7, 0x2, RZ ;  /* 0x0000000207007824 */ /* 0x000fe200078e00ff */
[----:B------:R-:W-:-:S04]  /*171d0*/  LOP3.LUT R7, R19, 0x1, RZ, 0xc0, !PT ;  /* 0x0000000113077812 */ /* 0x000fc800078ec0ff */
[----:B--2---:R-:W-:Y:S02]  /*171e0*/  IADD3 R2, P0, R2, R0, RZ ;  /* 0x0000000002027210 */ /* 0x004fe40007f1e0ff */
[----:B------:R-:W-:Y:S02]  /*171f0*/  ISETP.NE.U32.AND P1, PT, R7, 0x1, PT ;  /* 0x000000010700780c */ /* 0x000fe40003f25070 */
[----:B------:R-:W-:Y:S01]  /*17200*/  PRMT R7, R19, 0x8880, RZ ;  /* 0x0000888013077816 */ /* 0x000fe200000000ff */
[----:B---3--:R-:W-:Y:S01]  /*17210*/  IMAD.X R3, RZ, RZ, R3, P0 ;  /* 0x000000ffff037224 */ /* 0x008fe200000e0603 */
        /* <DEDUP_REMOVED lines=25> */
[----:B------:R-:W2:Y:S04]  /*173b0*/  SHFL.IDX PT, R3, R6, 0x1, 0x181f ;  /* 0x00381f0006037f89 */ /* 0x000ea800000e0000 */
[----:B------:R-:W-:Y:S01]  /*173c0*/  SHFL.IDX PT, R6, R6, 0x3, 0x181f ;  /* 0x00781f0006067f89 */ /* 0x000fe200000e0000 */
[----:B0-----:R-:W-:-:S05]  /*173d0*/  IADD3 R2, P6, R2, R0, RZ ;  /* 0x0000000002027210 */ /* 0x001fca0007fde0ff */
[----:B--2---:R-:W-:Y:S01]  /*173e0*/  IMAD.X R3, RZ, RZ, R3, P6 ;  /* 0x000000ffff037224 */ /* 0x004fe200030e0603 */
        /* <DEDUP_REMOVED lines=39> */
[----:B0-----:R0:W2:Y:S02]  /*17660*/  SHFL.IDX PT, R2, R4, 0x3, 0x181f ;  /* 0x00781f0004027f89 */ /* 0x0010a400000e0000 */
.L_x_2470:
        /* <DEDUP_REMOVED lines=11> */
[----:B--2---:R-:W-:Y:S02]  /*17720*/  IADD3 R2, P0, R2, R0, RZ ;  /* 0x0000000002027210 */ /* 0x004fe40007f1e0ff */
        /* <DEDUP_REMOVED lines=22> */
.L_x_2388:
        /* <DEDUP_REMOVED lines=11> */
.L_x_2389:
[----:B------:R-:W2:Y:S01]  /*17940*/  LDL.LU R2, [R1+0x4] ;  /* 0x0000040001027983 */ /* 0x000ea20000300800 */
[----:B------:R3:W-:Y:S01]  /*17950*/  SYNCS.ARRIVE.TRANS64.A1T0 RZ, [R25+URZ+0x28c50], RZ ;  /* 0x028c50ff19ff79a7 */ /* 0x0007e2000810003f */
[----:B------:R-:W-:Y:S01]  /*17960*/  BSSY B0, `(.L_x_2390) ;  /* 0x00000f0000007945 */ /* 0x000fe20003800000 */
[----:B--2---:R-:W-:-:S05]  /*17970*/  VIADD R7, R2, 0xfffffffe ;  /* 0xfffffffe02077836 */ /* 0x004fca0000000000 */
[----:B------:R-:W-:-:S13]  /*17980*/  ISETP.GE.AND P0, PT, R7, R30, PT ;  /* 0x0000001e0700720c */ /* 0x000fda0003f06270 */
[----:B---3--:R-:W-:Y:S05]  /*17990*/  @!P0 BRA `(.L_x_2391) ;  /* 0x0000000c00b08947 */ /* 0x008fea0003800000 */
[----:B------:R-:W2:Y:S01]  /*179a0*/  LDL.LU R2, [R1+0x14] ;  /* 0x0000140001027983 */ /* 0x000ea20000300800 */
[----:B------:R-:W-:-:S04]  /*179b0*/  LOP3.LUT R28, R19, 0x80, RZ, 0xc0, !PT ;  /* 0x00000080131c7812 */ /* 0x000fc800078ec0ff */
[----:B------:R-:W-:Y:S02]  /*179c0*/  SHF.R.U32.HI R28, RZ, 0x3, R28 ;  /* 0x00000003ff1c7819 */ /* 0x000fe4000001161c */
[----:B--2---:R-:W-:-:S04]  /*179d0*/  LOP3.LUT R29, R2, 0x40, RZ, 0xc0, !PT ;  /* 0x00000040021d7812 */ /* 0x004fc800078ec0ff */
[----:B------:R-:W-:-:S07]  /*179e0*/  SHF.R.U32.HI R29, RZ, 0x2, R29 ;  /* 0x00000002ff1d7819 */ /* 0x000fce000001161d */
.L_x_2404:
[----:B0-----:R-:W0:Y:S01]  /*179f0*/  S2R R4, SR_TID.X ;  /* 0x0000000000047919 */ /* 0x001e220000002100 */
[----:B--2---:R-:W2:Y:S01]  /*17a00*/  LDC R2, c[0x0][0x430] ;  /* 0x00010c00ff027b82 */ /* 0x004ea20000000800 */
[----:B---3--:R-:W-:Y:S01]  /*17a10*/  IMAD R6, R7, 0x40, R31 ;  /* 0x0000004007067824 */ /* 0x008fe200078e021f */
[----:B------:R-:W-:Y:S05]  /*17a20*/  YIELD ;  /* 0x0000000000007946 */ /* 0x000fea0003800000 */
[----:B------:R-:W-:Y:S01]  /*17a30*/  IMAD.U32 R11, RZ, RZ, UR36 ;  /* 0x00000024ff0b7e24 */ /* 0x000fe2000f8e00ff */
[----:B------:R-:W-:Y:S01]  /*17a40*/  ULDC UR4, c[0x0][0x430] ;  /* 0x00010c0000047ab9 */ /* 0x000fe20000000800 */
[----:B------:R-:W-:Y:S01]  /*17a50*/  VIADD R18, R18, 0x1 ;  /* 0x0000000112127836 */ /* 0x000fe20000000000 */
[----:B--2---:R-:W-:Y:S01]  /*17a60*/  ISETP.NE.AND P0, PT, R2, 0x1, PT ;  /* 0x000000010200780c */ /* 0x004fe20003f05270 */
[----:B0-----:R-:W-:-:S05]  /*17a70*/  IMAD.SHL.U32 R4, R4, 0x10, RZ ;  /* 0x0000001004047824 */ /* 0x001fca00078e00ff */
[----:B------:R-:W-:-:S07]  /*17a80*/  LOP3.LUT R4, R37, 0x70, R4, 0xf8, !PT ;  /* 0x0000007025047812 */ /* 0x000fce00078ef804 */
[----:B------:R-:W0:Y:S01]  /*17a90*/  @P0 LDC R3, c[0x0][0x434] ;  /* 0x00010d00ff030b82 */ /* 0x000e220000000800 */
[C---:B------:R-:W-:Y:S01]  /*17aa0*/  ISETP.GT.U32.AND P1, PT, R4.reuse, 0x3f, PT ;  /* 0x0000003f0400780c */ /* 0x040fe20003f24070 */
[----:B------:R-:W-:-:S06]  /*17ab0*/  IMAD.IADD R6, R4, 0x1, R6 ;  /* 0x0000000104067824 */ /* 0x000fcc00078e0206 */
[----:B------:R-:W2:Y:S01]  /*17ac0*/  @P0 LDC R2, c[0x0][0x438] ;  /* 0x00010e00ff020b82 */ /* 0x000ea20000000800 */
[----:B------:R-:W-:-:S07]  /*17ad0*/  IMAD.MOV.U32 R10, RZ, RZ, R6 ;  /* 0x000000ffff0a7224 */ /* 0x000fce00078e0006 */
[----:B------:R-:W3:Y:S01]  /*17ae0*/  @!P1 LDC.64 R4, c[0x0][0x428] ;  /* 0x00010a00ff049b82 */ /* 0x000ee20000000a00 */
[----:B0-----:R-:W-:-:S07]  /*17af0*/  @P0 IMAD.HI.U32 R3, R6, R3, RZ ;  /* 0x0000000306030227 */ /* 0x001fce00078e00ff */
[----:B------:R-:W0:Y:S01]  /*17b00*/  @!P1 LDC.64 R8, c[0x0][0x418] ;  /* 0x00010600ff089b82 */ /* 0x000e220000000a00 */
[----:B--2---:R-:W-:-:S04]  /*17b10*/  @P0 SHF.R.U32.HI R10, RZ, R2, R3 ;  /* 0x00000002ff0a0219 */ /* 0x004fc80000011603 */
[--C-:B------:R-:W-:Y:S01]  /*17b20*/  @!P1 SHF.R.S32.HI R3, RZ, 0x1f, R10.reuse ;  /* 0x0000001fff039819 */ /* 0x100fe2000001140a */
[----:B------:R-:W-:-:S04]  /*17b30*/  @!P1 IMAD.MOV.U32 R2, RZ, RZ, R10 ;  /* 0x000000ffff029224 */ /* 0x000fc800078e000a */
[----:B---3--:R-:W-:-:S04]  /*17b40*/  @!P1 IMAD.WIDE.U32 R2, R23, R4, R2 ;  /* 0x0000000417029225 */ /* 0x008fc800078e0002 */
        /* <DEDUP_REMOVED lines=17> */
[----:B01----:R-:W-:Y:S08]  /*17c60*/  @!P1 BRA `(.L_x_2392) ;  /* 0x0000000000049947 */ /* 0x003ff00003800000 */
[----:B------:R-:W-:Y:S01]  /*17c70*/  BPT.TRAP 0x1 ;  /* 0x000000040000795c */ /* 0x000fe20000300000 */
.L_x_2392:
[----:B------:R-:W-:Y:S01]  /*17c80*/  IMAD R6, R18, 0x8, R17 ;  /* 0x0000000812067824 */ /* 0x000fe200078e0211 */
[----:B------:R-:W-:Y:S01]  /*17c90*/  SHF.L.U32 R19, R22, 0x1f, RZ ;  /* 0x0000001f16137819 */ /* 0x000fe200000006ff */
[----:B------:R-:W-:Y:S01]  /*17ca0*/  BSSY B1, `(.L_x_2393) ;  /* 0x0000004000017945 */ /* 0x000fe20003800000 */
[----:B------:R-:W-:Y:S02]  /*17cb0*/  SHF.R.S32.HI R9, RZ, 0x1f, R5 ;  /* 0x0000001fff097819 */ /* 0x000fe40000011405 */
[----:B------:R-:W0:Y:S02]  /*17cc0*/  SYNCS.PHASECHK.TRANS64.TRYWAIT P0, [R6+URZ+0x28c40], R19 ;  /* 0x028c4013060075a7 */ /* 0x000e24000800017f */
[----:B0-----:R-:W-:Y:S05]  /*17cd0*/  @!P0 BRA `(.L_x_2394) ;  /* 0x0000003800688947 */ /* 0x001fea0003800000 */
.L_x_2471:
[----:B------:R-:W-:Y:S05]  /*17ce0*/  BSYNC B1 ;  /* 0x0000000000017941 */ /* 0x000fea0003800000 */
.L_x_2393:
        /* <DEDUP_REMOVED lines=17> */
[----:B-1----:R-:W-:Y:S01]  /*17e00*/  IMAD R25, R26, UR5, R3 ;  /* 0x000000051a197c24 */ /* 0x002fe2000f8e0203 */
        /* <DEDUP_REMOVED lines=22> */
.L_x_2481:
        /* <DEDUP_REMOVED lines=8> */
.L_x_2396:
        /* <DEDUP_REMOVED lines=11> */
.L_x_2397:
[----:B------:R2:W-:Y:S01]  /*180a0*/  SYNCS.ARRIVE.TRANS64.A1T0 RZ, [R6+URZ+0x28c30], RZ ;  /* 0x028c30ff06ff79a7 */ /* 0x0005e2000810003f */
[----:B------:R-:W-:Y:S05]  /*180b0*/  @!P2 BRA `(.L_x_2398) ;  /* 0x000000000004a947 */ /* 0x000fea0003800000 */
[----:B------:R-:W-:Y:S01]  /*180c0*/  BPT.TRAP 0x1 ;  /* 0x000000040000795c */ /* 0x000fe20000300000 */
.L_x_2398:
[----:B------:R-:W3:Y:S01]  /*180d0*/  SYNCS.PHASECHK.TRANS64.TRYWAIT P0, [R6+URZ+0x28c60], R19 ;  /* 0x028c6013060075a7 */ /* 0x000ee2000800017f */
[----:B------:R-:W-:Y:S04]  /*180e0*/  BSSY B1, `(.L_x_2399) ;  /* 0x0000002000017945 */ /* 0x000fe80003800000 */
[----:B---3--:R-:W-:Y:S05]  /*180f0*/  @!P0 BRA `(.L_x_2400) ;  /* 0x0000003800908947 */ /* 0x008fea0003800000 */
.L_x_2482:
[----:B------:R-:W-:Y:S05]  /*18100*/  BSYNC B1 ;  /* 0x0000000000017941 */ /* 0x000fea0003800000 */
.L_x_2399:
        /* <DEDUP_REMOVED lines=79> */
.L_x_2492:
        /* <DEDUP_REMOVED lines=25> */
.L_x_2402:
        /* <DEDUP_REMOVED lines=11> */
.L_x_2403:
[----:B------:R3:W-:Y:S01]  /*18840*/  SYNCS.ARRIVE.TRANS64.A1T0 RZ, [R6+URZ+0x28c50], RZ ;  /* 0x028c50ff06ff79a7 */ /* 0x0007e2000810003f */
[----:B------:R-:W-:Y:S05]  /*18850*/  @P3 BRA `(.L_x_2404) ;  /* 0xfffffff000643947 */ /* 0x000fea000383ffff */
.L_x_2391:
[----:B------:R-:W-:Y:S05]  /*18860*/  BSYNC B0 ;  /* 0x0000000000007941 */ /* 0x000fea0003800000 */
.L_x_2390:
        /* <DEDUP_REMOVED lines=21> */
.L_x_2406:
[----:B------:R-:W-:Y:S05]  /*189c0*/  BSYNC B0 ;  /* 0x0000000000007941 */ /* 0x000fea0003800000 */
.L_x_2405:
[----:B------:R-:W-:-:S07]  /*189d0*/  SEL R18, R18, RZ, P0 ;  /* 0x000000ff12127207 */ /* 0x000fce0000000000 */
.L_x_2365:
[----:B------:R-:W-:Y:S05]  /*189e0*/  BSYNC B7 ;  /* 0x0000000000077941 */ /* 0x000fea0003800000 */
.L_x_2363:
        /* <DEDUP_REMOVED lines=8> */
[----:B-1----:R1:W4:Y:S01]  /*18a70*/  LDS.128 R24, [R17+0x28cd0] ;  /* 0x028cd00011187984 */ /* 0x0023220000000c00 */
[----:B------:R-:W-:Y:S06]  /*18a80*/  BAR.ARV 0x4, 0x180 ;  /* 0x0106000000007b1d */ /* 0x000fec0000002000 */
[----:B------:R-:W-:Y:S05]  /*18a90*/  BRA `(.L_x_2408) ;  /* 0x0000000c00d47947 */ /* 0x000fea0003800000 */
.L_x_2407:
        /* <DEDUP_REMOVED lines=14> */
[----:B-1----:R-:W-:Y:S01]  /*18b80*/  IMAD.MOV.U32 R25, RZ, RZ, RZ ;  /* 0x000000ffff197224 */ /* 0x002fe200078e00ff */
        /* <DEDUP_REMOVED lines=28> */
.L_x_2502:
[----:B------:R-:W-:Y:S02]  /*18d50*/  ULDC UR4, c[0x0][0xc38] ;  /* 0x00030e0000047ab9 */ /* 0x000fe40000000800 */
[----:B------:R-:W-:-:S04]  /*18d60*/  IMAD.U32 R4, RZ, RZ, UR4 ;  /* 0x00000004ff047e24 */ /* 0x000fc8000f8e00ff */
[----:B-1----:R-:W-:-:S04]  /*18d70*/  IMAD R5, R14, R4, RZ ;  /* 0x000000040e057224 */ /* 0x002fc800078e02ff */
[----:B------:R-:W-:-:S05]  /*18d80*/  IMAD.IADD R6, R6, 0x1, R5 ;  /* 0x0000000106067824 */ /* 0x000fca00078e0205 */
[----:B------:R-:W-:-:S13]  /*18d90*/  ISETP.GT.AND P6, PT, R6, R0, PT ;  /* 0x000000000600720c */ /* 0x000fda0003fc4270 */
[----:B------:R-:W-:Y:S05]  /*18da0*/  @P6 BRA `(.L_x_2410) ;  /* 0x0000000000a46947 */ /* 0x000fea0003800000 */
.L_x_2413:
        /* <DEDUP_REMOVED lines=11> */
[----:B------:R-:W-:Y:S02]  /*18e60*/  IMAD.MOV.U32 R8, RZ, RZ, RZ ;  /* 0x000000ffff087224 */ /* 0x000fe400078e00ff */
[----:B0-----:R-:W-:-:S05]  /*18e70*/  @!P6 IMAD.WIDE R2, R7, 0x4, R2 ;  /* 0x000000040702e825 */ /* 0x001fca00078e0202 */
[----:B------:R1:W2:Y:S02]  /*18e80*/  @!P6 LDG.E R25, desc[UR54][R2.64] ;  /* 0x000000360219e981 */ /* 0x0002a4000c1e1900 */
[----:B-1----:R-:W-:-:S05]  /*18e90*/  @!P6 IMAD.WIDE R2, R7, 0x4, R4 ;  /* 0x000000040702e825 */ /* 0x002fca00078e0204 */
        /* <DEDUP_REMOVED lines=20> */
.L_x_2510:
[----:B------:R-:W-:Y:S02]  /*18fe0*/  ULDC UR4, c[0x0][0xc38] ;  /* 0x00030e0000047ab9 */ /* 0x000fe40000000800 */
[----:B------:R-:W-:-:S04]  /*18ff0*/  IMAD.U32 R4, RZ, RZ, UR4 ;  /* 0x00000004ff047e24 */ /* 0x000fc8000f8e00ff */
[----:B-1----:R-:W-:-:S04]  /*19000*/  IMAD R5, R14, R4, RZ ;  /* 0x000000040e057224 */ /* 0x002fc800078e02ff */
[----:B------:R-:W-:-:S05]  /*19010*/  IMAD.IADD R6, R5, 0x1, R6 ;  /* 0x0000000105067824 */ /* 0x000fca00078e0206 */
[----:B------:R-:W-:-:S13]  /*19020*/  ISETP.GT.AND P6, PT, R6, R0, PT ;  /* 0x000000000600720c */ /* 0x000fda0003fc4270 */
[----:B------:R-:W-:Y:S05]  /*19030*/  @!P6 BRA `(.L_x_2413) ;  /* 0xfffffffc005ce947 */ /* 0x000fea000383ffff */
.L_x_2410:
[----:B------:R-:W-:Y:S01]  /*19040*/  IMAD.IADD R5, R6, 0x1, -R5 ;  /* 0x0000000106057824 */ /* 0x000fe200078e0a05 */
[----:B------:R-:W-:-:S03]  /*19050*/  UMOV UR4, 0xffffffff ;  /* 0xffffffff00047882 */ /* 0x000fc60000000000 */
[----:B------:R-:W-:-:S05]  /*19060*/  IMAD R7, R3, R4, R5 ;  /* 0x0000000403077224 */ /* 0x000fca00078e0205 */
[----:B------:R-:W-:Y:S01]  /*19070*/  ISETP.GT.AND P6, PT, R7, R0, PT ;  /* 0x000000000700720c */ /* 0x000fe20003fc4270 */
[----:B------:R-:W-:-:S12]  /*19080*/  BRA.DIV UR4, `(.L_x_2414) ;  /* 0x0000003a048c7947 */ /* 0x000fd8000b800000 */
[----:B------:R-:W-:-:S04]  /*19090*/  VOTE.ANY R2, PT, !P6 ;  /* 0x0000000000027806 */ /* 0x000fc800070e0100 */
[----:B------:R-:W1:Y:S02]  /*190a0*/  POPC R12, R2 ;  /* 0x00000002000c7309 */ /* 0x000e640000000000 */
[----:B-1----:R1:W2:Y:S01]  /*190b0*/  SHFL.IDX PT, R25, R25, R12, 0x1f ;  /* 0x00001f0c19197589 */ /* 0x0022a200000e0000 */
[----:B------:R-:W-:-:S03]  /*190c0*/  IMAD.IADD R27, R12, 0x1, R27 ;  /* 0x000000010c1b7824 */ /* 0x000fc600078e021b */
[----:B------:R1:W3:Y:S04]  /*190d0*/  SHFL.IDX PT, R8, R8, R12, 0x1f ;  /* 0x00001f0c08087589 */ /* 0x0002e800000e0000 */
.L_x_2515:
[----:B------:R-:W-:-:S13]  /*190e0*/  ISETP.NE.AND P0, PT, R2, RZ, PT ;  /* 0x000000ff0200720c */ /* 0x000fda0003f05270 */
[----:B------:R-:W-:Y:S05]  /*190f0*/  @!P0 BRA `(.L_x_2415) ;  /* 0x0000000000108947 */ /* 0x000fea0003800000 */
[----:B------:R-:W-:Y:S01]  /*19100*/  UMOV UR4, 0xffffffff ;  /* 0xffffffff00047882 */ /* 0x000fe20000000000 */
[----:B-1----:R-:W-:Y:S02]  /*19110*/  VIADD R12, R12, 0xffffffff ;  /* 0xffffffff0c0c7836 */ /* 0x002fe40000000000 */
[----:B------:R-:W-:Y:S05]  /*19120*/  BRA.DIV UR4, `(.L_x_2416) ;  /* 0x0000003a04c07947 */ /* 0x000fea000b800000 */
[----:B------:R4:W1:Y:S02]  /*19130*/  SHFL.IDX PT, R24, R3, R12, 0x1f ;  /* 0x00001f0c03187589 */ /* 0x00086400000e0000 */
.L_x_2415:
[----:B---3--:R-:W-:Y:S01]  /*19140*/  ISETP.NE.AND P0, PT, R8, 0x1, PT ;  /* 0x000000010800780c */ /* 0x008fe20003f05270 */
[----:B-1----:R-:W-:-:S04]  /*19150*/  IMAD R24, R24, R4, R5 ;  /* 0x0000000418187224 */ /* 0x002fc800078e0205 */
[----:B------:R-:W-:-:S08]  /*19160*/  IMAD.IADD R0, R0, 0x1, -R24 ;  /* 0x0000000100007824 */ /* 0x000fd000078e0a18 */
[----:B------:R-:W-:Y:S05]  /*19170*/  @!P0 BRA `(.L_x_2417) ;  /* 0x0000000000dc8947 */ /* 0x000fea0003800000 */
[----:B--2---:R-:W-:Y:S02]  /*19180*/  IABS R4, R25 ;  /* 0x0000001900047213 */ /* 0x004fe40000000000 */
[----:B------:R-:W-:Y:S02]  /*19190*/  IABS R5, R8 ;  /* 0x0000000800057213 */ /* 0x000fe40000000000 */
[----:B------:R-:W1:Y:S08]  /*191a0*/  I2F.RP R6, R4 ;  /* 0x0000000400067306 */ /* 0x000e700000209400 */
[----:B------:R-:W2:Y:S08]  /*191b0*/  I2F.RP R9, R5 ;  /* 0x0000000500097306 */ /* 0x000eb00000209400 */
[----:B-1----:R-:W1:Y:S08]  /*191c0*/  MUFU.RCP R6, R6 ;  /* 0x0000000600067308 */ /* 0x002e700000001000 */
[----:B--2---:R-:W-:Y:S01]  /*191d0*/  MUFU.RCP R9, R9 ;  /* 0x0000000900097308 */ /* 0x004fe20000001000 */
[----:B-1----:R-:W-:-:S07]  /*191e0*/  VIADD R2, R6, 0xffffffe ;  /* 0x0ffffffe06027836 */ /* 0x002fce0000000000 */
[----:B0---4-:R0:W1:Y:S02]  /*191f0*/  F2I.FTZ.U32.TRUNC.NTZ R3, R2 ;  /* 0x0000000200037305 */ /* 0x011064000021f000 */
[----:B0-----:R-:W-:Y:S02]  /*19200*/  IMAD.MOV.U32 R2, RZ, RZ, RZ ;  /* 0x000000ffff027224 */ /* 0x001fe400078e00ff */
[----:B-1----:R-:W-:-:S04]  /*19210*/  IMAD.MOV R7, RZ, RZ, -R3 ;  /* 0x000000ffff077224 */ /* 0x002fc800078e0a03 */
[----:B------:R-:W-:-:S04]  /*19220*/  IMAD R7, R7, R4, RZ ;  /* 0x0000000407077224 */ /* 0x000fc800078e02ff */
[----:B------:R-:W-:Y:S01]  /*19230*/  IMAD.HI.U32 R3, R3, R7, R2 ;  /* 0x0000000703037227 */ /* 0x000fe200078e0002 */
[----:B------:R-:W-:Y:S02]  /*19240*/  IABS R7, R0 ;  /* 0x0000000000077213 */ /* 0x000fe40000000000 */
[----:B------:R-:W-:-:S03]  /*19250*/  IABS R2, R25 ;  /* 0x0000001900027213 */ /* 0x000fc60000000000 */
[----:B------:R-:W-:-:S04]  /*19260*/  IMAD.HI.U32 R6, R3, R7, RZ ;  /* 0x0000000703067227 */ /* 0x000fc800078e00ff */
[----:B------:R-:W-:Y:S02]  /*19270*/  IMAD.MOV R2, RZ, RZ, -R2 ;  /* 0x000000ffff027224 */ /* 0x000fe400078e0a02 */
        /* <DEDUP_REMOVED lines=19> */
[----:B------:R-:W-:-:S05]  /*193b0*/  IABS R3, R6 ;  /* 0x0000000600037213 */ /* 0x000fca0000000000 */
        /* <DEDUP_REMOVED lines=14> */
[--C-:B------:R-:W-:Y:S02]  /*194a0*/  IMAD R8, R8, R3, R6.reuse ;  /* 0x0000000308087224 */ /* 0x100fe400078e0206 */
[----:B------:R-:W-:Y:S02]  /*194b0*/  IMAD.MOV R3, RZ, RZ, -R6 ;  /* 0x000000ffff037224 */ /* 0x000fe400078e0a06 */
[----:B------:R-:W-:Y:S02]  /*194c0*/  IMAD R26, R8, 0x10000, R5 ;  /* 0x00010000081a7824 */ /* 0x000fe400078e0205 */
[----:B------:R-:W-:Y:S01]  /*194d0*/  IMAD R3, R25, R3, R0 ;  /* 0x0000000319037224 */ /* 0x000fe200078e0200 */
[----:B------:R-:W-:Y:S06]  /*194e0*/  BRA `(.L_x_2418) ;  /* 0x0000000000f07947 */ /* 0x000fec0003800000 */
.L_x_2417:
[----:B0---4-:R-:W0:Y:S02]  /*194f0*/  LDC.64 R2, c[0x0][0xc90] ;  /* 0x00032400ff027b82 */ /* 0x011e240000000a00 */
[----:B0-----:R-:W-:-:S05]  /*19500*/  IMAD.WIDE R2, R27, 0x4, R2 ;  /* 0x000000041b027825 */ /* 0x001fca00078e0202 */
[----:B------:R0:W2:Y:S02]  /*19510*/  LDG.E R6, desc[UR54][R2.64] ;  /* 0x0000003602067981 */ /* 0x0000a4000c1e1900 */
[----:B0-----:R-:W-:Y:S02]  /*19520*/  IMAD.MOV.U32 R2, RZ, RZ, RZ ;  /* 0x000000ffff027224 */ /* 0x001fe400078e00ff */
[----:B--2---:R-:W-:-:S05]  /*19530*/  IMAD R5, R25, R6, RZ ;  /* 0x0000000619057224 */ /* 0x004fca00078e02ff */
[----:B------:R-:W-:-:S04]  /*19540*/  IABS R7, R5 ;  /* 0x0000000500077213 */ /* 0x000fc80000000000 */
[----:B------:R-:W0:Y:S08]  /*19550*/  I2F.RP R8, R7 ;  /* 0x0000000700087306 */ /* 0x000e300000209400 */
[----:B0-----:R-:W0:Y:S02]  /*19560*/  MUFU.RCP R8, R8 ;  /* 0x0000000800087308 */ /* 0x001e240000001000 */
[----:B0-----:R-:W-:-:S06]  /*19570*/  VIADD R9, R8, 0xffffffe ;  /* 0x0ffffffe08097836 */ /* 0x001fcc0000000000 */
[----:B------:R-:W0:Y:S02]  /*19580*/  F2I.FTZ.U32.TRUNC.NTZ R3, R9 ;  /* 0x0000000900037305 */ /* 0x000e24000021f000 */
[----:B0-----:R-:W-:-:S04]  /*19590*/  IMAD.MOV R10, RZ, RZ, -R3 ;  /* 0x000000ffff0a7224 */ /* 0x001fc800078e0a03 */
[----:B------:R-:W-:Y:S01]  /*195a0*/  IMAD R11, R10, R7, RZ ;  /* 0x000000070a0b7224 */ /* 0x000fe200078e02ff */
[----:B------:R-:W-:-:S03]  /*195b0*/  IABS R10, R5 ;  /* 0x00000005000a7213 */ /* 0x000fc60000000000 */
[----:B------:R-:W-:Y:S01]  /*195c0*/  IMAD.HI.U32 R2, R3, R11, R2 ;  /* 0x0000000b03027227 */ /* 0x000fe200078e0002 */
[----:B------:R-:W-:-:S03]  /*195d0*/  IABS R3, R0 ;  /* 0x0000000000037213 */ /* 0x000fc60000000000 */
        /* <DEDUP_REMOVED lines=16> */
[----:B------:R-:W-:-:S03]  /*196e0*/  IMAD R0, R5, R9, R0 ;  /* 0x0000000905007224 */ /* 0x000fc600078e0200 */
[----:B------:R-:W-:-:S04]  /*196f0*/  VIADDMNMX R4, R3, R4, R6, PT ;  /* 0x0000000403047246 */ /* 0x000fc80003800106 */
[----:B------:R-:W-:-:S04]  /*19700*/  IABS R6, R4 ;  /* 0x0000000400067213 */ /* 0x000fc80000000000 */
[----:B------:R-:W0:Y:S08]  /*19710*/  I2F.RP R8, R6 ;  /* 0x0000000600087306 */ /* 0x000e300000209400 */
[----:B0-----:R-:W0:Y:S02]  /*19720*/  MUFU.RCP R8, R8 ;  /* 0x0000000800087308 */ /* 0x001e240000001000 */
[----:B0-----:R-:W-:Y:S01]  /*19730*/  VIADD R2, R8, 0xffffffe ;  /* 0x0ffffffe08027836 */ /* 0x001fe20000000000 */
[----:B------:R-:W-:-:S05]  /*19740*/  IABS R8, R0 ;  /* 0x0000000000087213 */ /* 0x000fca0000000000 */
[----:B------:R0:W1:Y:S02]  /*19750*/  F2I.FTZ.U32.TRUNC.NTZ R3, R2 ;  /* 0x0000000200037305 */ /* 0x000064000021f000 */
[----:B0-----:R-:W-:Y:S02]  /*19760*/  IMAD.MOV.U32 R2, RZ, RZ, RZ ;  /* 0x000000ffff027224 */ /* 0x001fe400078e00ff */
[----:B-1----:R-:W-:-:S04]  /*19770*/  IMAD.MOV R5, RZ, RZ, -R3 ;  /* 0x000000ffff057224 */ /* 0x002fc800078e0a03 */
[----:B------:R-:W-:-:S04]  /*19780*/  IMAD R5, R5, R6, RZ ;  /* 0x0000000605057224 */ /* 0x000fc800078e02ff */
[----:B------:R-:W-:Y:S01]  /*19790*/  IMAD.HI.U32 R3, R3, R5, R2 ;  /* 0x0000000503037227 */ /* 0x000fe200078e0002 */
[-C--:B------:R-:W-:Y:S02]  /*197a0*/  IABS R5, R4.reuse ;  /* 0x0000000400057213 */ /* 0x080fe40000000000 */
[----:B------:R-:W-:Y:S02]  /*197b0*/  LOP3.LUT R2, R0, R4, RZ, 0x3c, !PT ;  /* 0x0000000400027212 */ /* 0x000fe400078e3cff */
[----:B------:R-:W-:Y:S01]  /*197c0*/  IADD3 R0, R7, 0x1000000, R0 ;  /* 0x0100000007007810 */ /* 0x000fe20007ffe000 */
[----:B------:R-:W-:Y:S01]  /*197d0*/  IMAD.MOV R5, RZ, RZ, -R5 ;  /* 0x000000ffff057224 */ /* 0x000fe200078e0a05 */
[----:B------:R-:W-:Y:S01]  /*197e0*/  ISETP.GE.AND P2, PT, R2, RZ, PT ;  /* 0x000000ff0200720c */ /* 0x000fe20003f46270 */
        /* <DEDUP_REMOVED lines=9> */
[----:B------:R-:W-:Y:S01]  /*19880*/  @!P1 LOP3.LUT R3, RZ, R4, RZ, 0x33, !PT ;  /* 0x00000004ff039212 */ /* 0x000fe200078e33ff */
[----:B------:R-:W-:-:S04]  /*19890*/  IMAD.MOV R4, RZ, RZ, -R4 ;  /* 0x000000ffff047224 */ /* 0x000fc800078e0a04 */
[----:B------:R-:W-:-:S07]  /*198a0*/  IMAD R26, R3, R4, R0 ;  /* 0x00000004031a7224 */ /* 0x000fce00078e0200 */
.L_x_2418:
[----:B------:R-:W-:-:S05]  /*198b0*/  LOP3.LUT R0, RZ, R3, RZ, 0x33, !PT ;  /* 0x00000003ff007212 */ /* 0x000fca00078e33ff */
[----:B------:R-:W-:Y:S01]  /*198c0*/  IMAD.IADD R25, R25, 0x1, R0 ;  /* 0x0000000119197824 */ /* 0x000fe200078e0200 */
[----:B------:R-:W-:Y:S06]  /*198d0*/  BRA `(.L_x_2419) ;  /* 0x00000000001c7947 */ /* 0x000fec0003800000 */
.L_x_2411:
[----:B------:R-:W-:Y:S01]  /*198e0*/  UMOV UR4, URZ ;  /* 0x0000003f00047c82 */ /* 0x000fe20008000000 */
[----:B------:R-:W-:Y:S01]  /*198f0*/  UMOV UR5, URZ ;  /* 0x0000003f00057c82 */ /* 0x000fe20008000000 */
[----:B------:R-:W-:Y:S01]  /*19900*/  ULDC UR6, c[0x0][0xc3c] ;  /* 0x00030f0000067ab9 */ /* 0x000fe20000000800 */
[----:B------:R-:W-:Y:S02]  /*19910*/  IMAD.MOV.U32 R24, RZ, RZ, R0 ;  /* 0x000000ffff187224 */ /* 0x000fe400078e0000 */
[----:B------:R-:W-:Y:S02]  /*19920*/  IMAD.U32 R25, RZ, RZ, UR4 ;  /* 0x00000004ff197e24 */ /* 0x000fe4000f8e00ff */
[----:B------:R-:W-:Y:S02]  /*19930*/  IMAD.U32 R26, RZ, RZ, UR5 ;  /* 0x00000005ff1a7e24 */ /* 0x000fe4000f8e00ff */
[----:B------:R-:W-:-:S07]  /*19940*/  IMAD.U32 R27, RZ, RZ, UR6 ;  /* 0x00000006ff1b7e24 */ /* 0x000fce000f8e00ff */
.L_x_2419:
[----:B------:R-:W1:Y:S01]  /*19950*/  S2R R0, SR_TID.X ;  /* 0x0000000000007919 */ /* 0x000e620000002100 */
[----:B------:R-:W-:Y:S05]  /*19960*/  WARPSYNC.ALL ;  /* 0x0000000000007948 */ /* 0x000fea0003800000 */
[----:B------:R-:W-:Y:S01]  /*19970*/  BAR.SYNC.DEFER_BLOCKING 0x4, 0x180 ;  /* 0x0106000000007b1d */ /* 0x000fe20000010000 */
[----:B-1----:R-:W-:-:S04]  /*19980*/  LOP3.LUT R0, R0, 0x1f, RZ, 0xc0, !PT ;  /* 0x0000001f00007812 */ /* 0x002fc800078ec0ff */
[----:B------:R-:W-:-:S13]  /*19990*/  ISETP.NE.AND P0, PT, R0, RZ, PT ;  /* 0x000000ff0000720c */ /* 0x000fda0003f05270 */
[----:B0-----:R-:W0:Y:S01]  /*199a0*/  @!P0 S2R R3, SR_CgaCtaId ;  /* 0x0000000000038919 */ /* 0x001e220000008800 */
[----:B------:R-:W-:-:S04]  /*199b0*/  @!P0 MOV R0, 0x400 ;  /* 0x0000040000008802 */ /* 0x000fc80000000f00 */
[----:B0-----:R-:W-:-:S05]  /*199c0*/  @!P0 LEA R17, R3, R0, 0x18 ;  /* 0x0000000003118211 */ /* 0x001fca00078ec0ff */
[----:B------:R0:W-:Y:S01]  /*199d0*/  @!P0 STS.128 [R17+0x28cd0], R24 ;  /* 0x028cd01811008388 */ /* 0x0001e20000000c00 */
[----:B------:R-:W-:Y:S06]  /*199e0*/  BAR.ARV 0x5, 0x180 ;  /* 0x0146000000007b1d */ /* 0x000fec0000002000 */
.L_x_2408:
[----:B------:R-:W-:Y:S02]  /*199f0*/  ULDC UR4, c[0x0][0xc3c] ;  /* 0x00030f0000047ab9 */ /* 0x000fe40000000800 */
[----:B----4-:R-:W-:-:S13]  /*19a00*/  ISETP.GE.AND P0, PT, R27, UR4, PT ;  /* 0x000000041b007c0c */ /* 0x010fda000bf06270 */
[----:B------:R-:W-:Y:S05]  /*19a10*/  @!P0 BRA `(.L_x_2420) ;  /* 0xffffffb000048947 */ /* 0x000fea000383ffff */
[----:B------:R-:W-:Y:S05]  /*19a20*/  BSYNC B8 ;  /* 0x0000000000087941 */ /* 0x000fea0003800000 */
.L_x_2349:
[----:B------:R-:W4:Y:S01]  /*19a30*/  LDL.LU R0, [R1+0x10] ;  /* 0x0000100001007983 */ /* 0x000f220000300800 */
[----:B------:R-:W-:Y:S01]  /*19a40*/  BSSY B0, `(.L_x_2421) ;  /* 0x000000b000007945 */ /* 0x000fe20003800000 */
[----:B------:R-:W5:Y:S01]  /*19a50*/  S2R R5, SR_CgaCtaId ;  /* 0x0000000000057919 */ /* 0x000f620000008800 */
[----:B----4-:R-:W-:-:S05]  /*19a60*/  VIADD R0, R0, 0x1 ;  /* 0x0000000100007836 */ /* 0x010fca0000000000 */
[----:B-1----:R-:W-:-:S04]  /*19a70*/  LEA.HI R2, R0, R0, RZ, 0x1 ;  /* 0x0000000000027211 */ /* 0x002fc800078f08ff */
[----:B------:R-:W-:Y:S02]  /*19a80*/  LOP3.LUT R3, R2, 0xfffffffe, RZ, 0xc0, !PT ;  /* 0xfffffffe02037812 */ /* 0x000fe400078ec0ff */
[----:B------:R-:W-:-:S03]  /*19a90*/  MOV R2, 0x400 ;  /* 0x0000040000027802 */ /* 0x000fc60000000f00 */
[----:B------:R-:W-:Y:S01]  /*19aa0*/  IMAD.IADD R0, R0, 0x1, -R3 ;  /* 0x0000000100007824 */ /* 0x000fe200078e0a03 */
[----:B-----5:R-:W-:-:S04]  /*19ab0*/  LEA R7, R5, R2, 0x18 ;  /* 0x0000000205077211 */ /* 0x020fc800078ec0ff */
[----:B------:R-:W-:-:S04]  /*19ac0*/  SHF.L.U32 R0, R0, 0x1f, RZ ;  /* 0x0000001f00007819 */ /* 0x000fc800000006ff */
[----:B------:R-:W1:Y:S02]  /*19ad0*/  SYNCS.PHASECHK.TRANS64.TRYWAIT P0, [R7+URZ+0x28c20], R0 ;  /* 0x028c2000070075a7 */ /* 0x000e64000800017f */
[----:B-1----:R-:W-:Y:S05]  /*19ae0*/  @!P0 BRA `(.L_x_2422) ;  /* 0x0000003000788947 */ /* 0x002fea0003800000 */
.L_x_2518:
[----:B------:R-:W-:Y:S05]  /*19af0*/  BSYNC B0 ;  /* 0x0000000000007941 */ /* 0x000fea0003800000 */
.L_x_2421:
[----:B------:R-:W-:-:S03]  /*19b00*/  UMOV UR4, 0xffffffff ;  /* 0xffffffff00047882 */ /* 0x000fc60000000000 */
[----:B------:R-:W-:Y:S05]  /*19b10*/  BRA.DIV UR4, `(.L_x_2423) ;  /* 0x0000003204807947 */ /* 0x000fea000b800000 */
[----:B-1----:R-:W1:Y:S02]  /*19b20*/  S2R R0, SR_TID.X ;  /* 0x0000000000007919 */ /* 0x002e640000002100 */
[----:B-1----:R-:W-:-:S04]  /*19b30*/  SHF.R.U32.HI R0, RZ, 0x5, R0 ;  /* 0x00000005ff007819 */ /* 0x002fc80000011600 */
[----:B------:R-:W-:-:S05]  /*19b40*/  LOP3.LUT R0, R0, 0x3, RZ, 0xc0, !PT ;  /* 0x0000000300007812 */ /* 0x000fca00078ec0ff */
[----:B------:R1:W4:Y:S02]  /*19b50*/  SHFL.IDX PT, R14, R0, RZ, 0x1f ;  /* 0x00001fff000e7589 */ /* 0x00032400000e0000 */
.L_x_2521:
[----:B----4-:R-:W-:Y:S01]  /*19b60*/  ISETP.NE.AND P0, PT, R14, RZ, PT ;  /* 0x000000ff0e00720c */ /* 0x010fe20003f05270 */
[----:B------:R-:W-:-:S12]  /*19b70*/  BSSY B0, `(.L_x_2424) ;  /* 0x0000024000007945 */ /* 0x000fd80003800000 */
[----:B------:R-:W-:Y:S05]  /*19b80*/  @P0 BRA `(.L_x_2425) ;  /* 0x0000000000880947 */ /* 0x000fea0003800000 */
[----:B------:R-:W-:-:S03]  /*19b90*/  UMOV UR4, 0xffffffff ;  /* 0xffffffff00047882 */ /* 0x000fc60000000000 */
[----:B------:R-:W-:Y:S05]  /*19ba0*/  BRA.DIV UR4, `(.L_x_2426) ;  /* 0x0000003204907947 */ /* 0x000fea000b800000 */
[----:B------:R-:W-:-:S13]  /*19bb0*/  ELECT P6, URZ, PT ;  /* 0x00000000003f782f */ /* 0x000fda00038c0000 */
.L_x_2524:
[----:B------:R-:W-:Y:S05]  /*19bc0*/  @!P6 BRA `(.L_x_2425) ;  /* 0x000000000078e947 */ /* 0x000fea0003800000 */
[----:B------:R-:W-:-:S06]  /*19bd0*/  ULOP3.LUT UR4, UR39, 0x2, URZ, 0xfc, !UPT ;  /* 0x0000000227047892 */ /* 0x000fcc000f8efc3f */
[----:B-1----:R-:W-:-:S05]  /*19be0*/  IMAD.U32 R0, RZ, RZ, UR4 ;  /* 0x00000004ff007e24 */ /* 0x002fca000f8e00ff */
[----:B------:R-:W-:-:S13]  /*19bf0*/  ISETP.NE.AND P0, PT, R0, 0x3, PT ;  /* 0x000000030000780c */ /* 0x000fda0003f05270 */
[----:B------:R-:W-:Y:S05]  /*19c00*/  @!P0 BRA `(.L_x_2427) ;  /* 0x0000000000048947 */ /* 0x000fea0003800000 */
[----:B------:R-:W-:Y:S01]  /*19c10*/  BPT.TRAP 0x1 ;  /* 0x000000040000795c */ /* 0x000fe20000300000 */
.L_x_2427:
[----:B------:R-:W-:Y:S01]  /*19c20*/  IMAD R5, R18, 0x8, R7 ;  /* 0x0000000812057824 */ /* 0x000fe200078e0207 */
[----:B------:R-:W-:Y:S01]  /*19c30*/  SHF.L.U32 R0, R22, 0x1f, RZ ;  /* 0x0000001f16007819 */ /* 0x000fe200000006ff */
[----:B------:R-:W-:-:S03]  /*19c40*/  VIADD R18, R18, 0x1 ;  /* 0x0000000112127836 */ /* 0x000fc60000000000 */
[----:B------:R-:W1:Y:S02]  /*19c50*/  SYNCS.PHASECHK.TRANS64.TRYWAIT P1, [R5+URZ+0x28c40], R0 ;  /* 0x028c4000050075a7 */ /* 0x000e64000802017f */
[----:B------:R-:W-:-:S04]  /*19c60*/  ISETP.NE.AND P2, PT, R18, 0x2, PT ;  /* 0x000000021200780c */ /* 0x000fc80003f45270 */
[----:B------:R-:W-:Y:S01]  /*19c70*/  SEL R3, RZ, 0x1, P2 ;  /* 0x00000001ff037807 */ /* 0x000fe20001000000 */
[----:B-1----:R-:W-:Y:S08]  /*19c80*/  @!P1 BRA `(.L_x_2428) ;  /* 0x0000003000789947 */ /* 0x002ff00003800000 */
.L_x_2525:
[----:B------:R-:W-:Y:S02]  /*19c90*/  SEL R18, R18, RZ, P2 ;  /* 0x000000ff12127207 */ /* 0x000fe40001000000 */
[----:B------:R-:W-:Y:S01]  /*19ca0*/  LOP3.LUT R2, R22, R3, RZ, 0x3c, !PT ;  /* 0x0000000316027212 */ /* 0x000fe200078e3cff */
[----:B------:R-:W-:Y:S06]  /*19cb0*/  @!P0 BRA `(.L_x_2429) ;  /* 0x0000000000048947 */ /* 0x000fec0003800000 */
[----:B------:R-:W-:Y:S01]  /*19cc0*/  BPT.TRAP 0x1 ;  /* 0x000000040000795c */ /* 0x000fe20000300000 */
.L_x_2429:
[----:B------:R-:W-:Y:S01]  /*19cd0*/  IMAD R3, R18, 0x8, R7 ;  /* 0x0000000812037824 */ /* 0x000fe200078e0207 */
[----:B------:R-:W-:-:S04]  /*19ce0*/  SHF.L.U32 R2, R2, 0x1f, RZ ;  /* 0x0000001f02027819 */ /* 0x000fc800000006ff */
[----:B------:R-:W4:Y:S02]  /*19cf0*/  SYNCS.PHASECHK.TRANS64.TRYWAIT P1, [R3+URZ+0x28c40], R2 ;  /* 0x028c4002030075a7 */ /* 0x000f24000802017f */
[----:B----4-:R-:W-:Y:S05]  /*19d00*/  @!P1 BRA `(.L_x_2430) ;  /* 0x00000030006c9947 */ /* 0x010fea0003800000 */
.L_x_2526:
[----:B------:R-:W-:Y:S05]  /*19d10*/  @!P0 BRA `(.L_x_2431) ;  /* 0x0000000000048947 */ /* 0x000fea0003800000 */
[----:B------:R-:W-:Y:S01]  /*19d20*/  BPT.TRAP 0x1 ;  /* 0x000000040000795c */ /* 0x000fe20000300000 */
.L_x_2431:
[----:B------:R-:W5:Y:S02]  /*19d30*/  SYNCS.PHASECHK.TRANS64.TRYWAIT P1, [R5+URZ+0x28c60], R0 ;  /* 0x028c6000050075a7 */ /* 0x000f64000802017f */
[----:B-----5:R-:W-:Y:S05]  /*19d40*/  @!P1 BRA `(.L_x_2432) ;  /* 0x0000003000709947 */ /* 0x020fea0003800000 */
.L_x_2527:
[----:B------:R-:W-:Y:S05]  /*19d50*/  @!P0 BRA `(.L_x_2433) ;  /* 0x0000000000048947 */ /* 0x000fea0003800000 */
[----:B------:R-:W-:Y:S01]  /*19d60*/  BPT.TRAP 0x1 ;  /* 0x000000040000795c */ /* 0x000fe20000300000 */
.L_x_2433:
[----:B------:R0:W0:Y:S02]  /*19d70*/  SYNCS.PHASECHK.TRANS64.TRYWAIT P0, [R3+URZ+0x28c60], R2 ;  /* 0x028c6002030075a7 */ /* 0x000024000800017f */
[----:B0-----:R-:W-:Y:S05]  /*19d80*/  @!P0 NANOSLEEP.SYNCS 0x989680 ;  /* 0x009896800000895d */ /* 0x001fea0003900000 */
[----:B------:R-:W0:Y:S02]  /*19d90*/  @!P0 SYNCS.PHASECHK.TRANS64 P0, [R3+URZ+0x28c60], R2 ;  /* 0x028c6002030085a7 */ /* 0x000e24000800007f */
[----:B0-----:R-:W-:Y:S05]  /*19da0*/  @!P0 BRA `(.L_x_2433) ;  /* 0xfffffffc00f08947 */ /* 0x001fea000383ffff */
.L_x_2425:
[----:B------:R-:W-:Y:S05]  /*19db0*/  BSYNC B0 ;  /* 0x0000000000007941 */ /* 0x000fea0003800000 */
.L_x_2424:
[----:B------:R-:W-:Y:S05]  /*19dc0*/  EXIT ;  /* 0x000000000000794d */ /* 0x000fea0003800000 */
.L_x_2230:
[----:B0-----:R-:W-:-:S04]  /*19dd0*/  IMAD.U32 R3, RZ, RZ, UR23 ;  /* 0x00000017ff037e24 */ /* 0x001fc8000f8e00ff */
[----:B------:R0:W1:Y:S03]  /*19de0*/  SYNCS.PHASECHK.TRANS64.TRYWAIT P1, [R3+URZ+0x28c50], R0 ;  /* 0x028c5000030075a7 */ /* 0x000066000802017f */
[----:B-1----:R-:W-:Y:S05]  /*19df0*/  @!P1 NANOSLEEP.SYNCS 0x989680 ;  /* 0x009896800000995d */ /* 0x002fea0003900000 */
[----:B------:R-:W1:Y:S02]  /*19e00*/  @!P1 SYNCS.PHASECHK.TRANS64 P1, [R3+URZ+0x28c50], R0 ;  /* 0x028c5000030095a7 */ /* 0x000e64000802007f */
[----:B-1----:R-:W-:Y:S05]  /*19e10*/  @!P1 BRA `(.L_x_2230) ;  /* 0xfffffffc00ec9947 */ /* 0x002fea000383ffff */
[----:B------:R-:W-:Y:S05]  /*19e20*/  BRA `(.L_x_2434) ;  /* 0xfffffe8400a07947 */ /* 0x000fea000383ffff */
.L_x_2236:
[----:B-1----:R-:W-:-:S04]  /*19e30*/  IMAD.U32 R3, RZ, RZ, UR23 ;  /* 0x00000017ff037e24 */ /* 0x002fc8000f8e00ff */
[----:B------:R1:W2:Y:S03]  /*19e40*/  SYNCS.PHASECHK.TRANS64.TRYWAIT P1, [R3+URZ+0x28c50], R0 ;  /* 0x028c5000030075a7 */ /* 0x0002a6000802017f */
[----:B--2---:R-:W-:Y:S05]  /*19e50*/  @!P1 NANOSLEEP.SYNCS 0x989680 ;  /* 0x009896800000995d */ /* 0x004fea0003900000 */
[----:B------:R-:W2:Y:S02]  /*19e60*/  @!P1 SYNCS.PHASECHK.TRANS64 P1, [R3+URZ+0x28c50], R0 ;  /* 0x028c5000030095a7 */ /* 0x000ea4000802007f */
[----:B--2---:R-:W-:Y:S05]  /*19e70*/  @!P1 BRA `(.L_x_2236) ;  /* 0xfffffffc00ec9947 */ /* 0x004fea000383ffff */
[----:B------:R-:W-:Y:S05]  /*19e80*/  BRA `(.L_x_2235) ;  /* 0xfffffe9000a47947 */ /* 0x000fea000383ffff */
.L_x_2247:
[----:B0-----:R-:W-:-:S04]  /*19e90*/  IMAD.U32 R3, RZ, RZ, UR41 ;  /* 0x00000029ff037e24 */ /* 0x001fc8000f8e00ff */
[----:B------:R0:W1:Y:S03]  /*19ea0*/  SYNCS.PHASECHK.TRANS64.TRYWAIT P1, [R3+URZ+0x28c00], R0 ;  /* 0x028c0000030075a7 */ /* 0x000066000802017f */
[----:B-1----:R-:W-:Y:S05]  /*19eb0*/  @!P1 NANOSLEEP.SYNCS 0x989680 ;  /* 0x009896800000995d */ /* 0x002fea0003900000 */
[----:B------:R-:W1:Y:S02]  /*19ec0*/  @!P1 SYNCS.PHASECHK.TRANS64 P1, [R3+URZ+0x28c00], R0 ;  /* 0x028c0000030095a7 */ /* 0x000e64000802007f */
[----:B-1----:R-:W-:Y:S05]  /*19ed0*/  @!P1 BRA `(.L_x_2247) ;  /* 0xfffffffc00ec9947 */ /* 0x002fea000383ffff */
[----:B------:R-:W-:Y:S05]  /*19ee0*/  BRA `(.L_x_2435) ;  /* 0xfffffea800e07947 */ /* 0x000fea000383ffff */
.L_x_2251:
[----:B--2---:R2:W3:Y:S02]  /*19ef0*/  SYNCS.PHASECHK.TRANS64.TRYWAIT P1, [R7+URZ+0x28c30], R8 ;  /* 0x028c3008070075a7 */ /* 0x0044e4000802017f */
[----:B---3--:R-:W-:Y:S05]  /*19f00*/  @!P1 NANOSLEEP.SYNCS 0x989680 ;  /* 0x009896800000995d */ /* 0x008fea0003900000 */
[----:B------:R-:W3:Y:S02]  /*19f10*/  @!P1 SYNCS.PHASECHK.TRANS64 P1, [R7+URZ+0x28c30], R8 ;  /* 0x028c3008070095a7 */ /* 0x000ee4000802007f */
[----:B---3--:R-:W-:Y:S05]  /*19f20*/  @!P1 BRA `(.L_x_2251) ;  /* 0xfffffffc00f09947 */ /* 0x008fea000383ffff */
[----:B------:R-:W-:Y:S05]  /*19f30*/  BRA `(.L_x_2250) ;  /* 0xfffffea800fc7947 */ /* 0x000fea000383ffff */
.L_x_2264:
[----:B--2---:R2:W3:Y:S02]  /*19f40*/  SYNCS.PHASECHK.TRANS64.TRYWAIT P1, [R7+URZ+0x28c50], R8 ;  /* 0x028c5008070075a7 */ /* 0x0044e4000802017f */
[----:B---3--:R-:W-:Y:S05]  /*19f50*/  @!P1 NANOSLEEP.SYNCS 0x989680 ;  /* 0x009896800000995d */ /* 0x008fea0003900000 */
[----:B------:R-:W3:Y:S02]  /*19f60*/  @!P1 SYNCS.PHASECHK.TRANS64 P1, [R7+URZ+0x28c50], R8 ;  /* 0x028c5008070095a7 */ /* 0x000ee4000802007f */
[----:B---3--:R-:W-:Y:S05]  /*19f70*/  @!P1 BRA `(.L_x_2264) ;  /* 0xfffffffc00f09947 */ /* 0x008fea000383ffff */
[----:B------:R-:W-:Y:S05]  /*19f80*/  BRA `(.L_x_2263) ;  /* 0xfffffec800a07947 */ /* 0x000fea000383ffff */
.L_x_2273:
[----:B--2---:R-:W-:-:S04]  /*19f90*/  IMAD.U32 R6, RZ, RZ, UR25 ;  /* 0x00000019ff067e24 */ /* 0x004fc8000f8e00ff */
[----:B------:R2:W3:Y:S03]  /*19fa0*/  SYNCS.PHASECHK.TRANS64.TRYWAIT P1, [R6+URZ+0x28c30], R7 ;  /* 0x028c3007060075a7 */ /* 0x0004e6000802017f */
[----:B---3--:R-:W-:Y:S05]  /*19fb0*/  @!P1 NANOSLEEP.SYNCS 0x989680 ;  /* 0x009896800000995d */ /* 0x008fea0003900000 */
[----:B------:R-:W3:Y:S02]  /*19fc0*/  @!P1 SYNCS.PHASECHK.TRANS64 P1, [R6+URZ+0x28c30], R7 ;  /* 0x028c3007060095a7 */ /* 0x000ee4000802007f */
[----:B---3--:R-:W-:Y:S05]  /*19fd0*/  @!P1 BRA `(.L_x_2273) ;  /* 0xfffffffc00ec9947 */ /* 0x008fea000383ffff */
[----:B------:R-:W-:Y:S05]  /*19fe0*/  BRA `(.L_x_2272) ;  /* 0xfffffed000207947 */ /* 0x000fea000383ffff */
.L_x_2286:
[----:B-1----:R-:W-:-:S04]  /*19ff0*/  IMAD.U32 R8, RZ, RZ, UR25 ;  /* 0x00000019ff087e24 */ /* 0x002fc8000f8e00ff */
[----:B------:R1:W2:Y:S03]  /*1a000*/  SYNCS.PHASECHK.TRANS64.TRYWAIT P1, [R8+URZ+0x28c50], R7 ;  /* 0x028c5007080075a7 */ /* 0x0002a6000802017f */
[----:B--2---:R-:W-:Y:S05]  /*1a010*/  @!P1 NANOSLEEP.SYNCS 0x989680 ;  /* 0x009896800000995d */ /* 0x004fea0003900000 */
[----:B------:R-:W2:Y:S02]  /*1a020*/  @!P1 SYNCS.PHASECHK.TRANS64 P1, [R8+URZ+0x28c50], R7 ;  /* 0x028c5007080095a7 */ /* 0x000ea4000802007f */
[----:B--2---:R-:W-:Y:S05]  /*1a030*/  @!P1 BRA `(.L_x_2286) ;  /* 0xfffffffc00ec9947 */ /* 0x004fea000383ffff */
[----:B------:R-:W-:Y:S05]  /*1a040*/  BRA `(.L_x_2285) ;  /* 0xfffffef400a47947 */ /* 0x000fea000383ffff */
.L_x_2296:
[----:B-1----:R-:W-:-:S04]  /*1a050*/  IMAD.U32 R6, RZ, RZ, UR21 ;  /* 0x00000015ff067e24 */ /* 0x002fc8000f8e00ff */
[----:B------:R1:W2:Y:S03]  /*1a060*/  SYNCS.PHASECHK.TRANS64.TRYWAIT P1, [R6+URZ+0x28c30], R7 ;  /* 0x028c3007060075a7 */ /* 0x0002a6000802017f */
[----:B--2---:R-:W-:Y:S05]  /*1a070*/  @!P1 NANOSLEEP.SYNCS 0x989680 ;  /* 0x009896800000995d */ /* 0x004fea0003900000 */
[----:B------:R-:W2:Y:S02]  /*1a080*/  @!P1 SYNCS.PHASECHK.TRANS64 P1, [R6+URZ+0x28c30], R7 ;  /* 0x028c3007060095a7 */ /* 0x000ea4000802007f */
[----:B--2---:R-:W-:Y:S05]  /*1a090*/  @!P1 BRA `(.L_x_2296) ;  /* 0xfffffffc00ec9947 */ /* 0x004fea000383ffff */
[----:B------:R-:W-:Y:S05]  /*1a0a0*/  BRA `(.L_x_2295) ;  /* 0xfffffefc003c7947 */ /* 0x000fea000383ffff */
.L_x_2301:
[----:B---3--:R-:W-:-:S04]  /*1a0b0*/  IMAD.U32 R8, RZ, RZ, UR21 ;  /* 0x00000015ff087e24 */ /* 0x008fc8000f8e00ff */
[----:B------:R3:W4:Y:S03]  /*1a0c0*/  SYNCS.PHASECHK.TRANS64.TRYWAIT P1, [R8+URZ+0x28c50], R7 ;  /* 0x028c5007080075a7 */ /* 0x000726000802017f */
[----:B----4-:R-:W-:Y:S05]  /*1a0d0*/  @!P1 NANOSLEEP.SYNCS 0x989680 ;  /* 0x009896800000995d */ /* 0x010fea0003900000 */
[----:B------:R-:W4:Y:S02]  /*1a0e0*/  @!P1 SYNCS.PHASECHK.TRANS64 P1, [R8+URZ+0x28c50], R7 ;  /* 0x028c5007080095a7 */ /* 0x000f24000802007f */
[----:B----4-:R-:W-:Y:S05]  /*1a0f0*/  @!P1 BRA `(.L_x_2301) ;  /* 0xfffffffc00ec9947 */ /* 0x010fea000383ffff */
[----:B------:R-:W-:Y:S05]  /*1a100*/  BRA `(.L_x_2300) ;  /* 0xffffff14005c7947 */ /* 0x000fea000383ffff */
.L_x_2308:
[----:B-1----:R-:W-:-:S04]  /*1a110*/  IMAD.U32 R6, RZ, RZ, UR20 ;  /* 0x00000014ff067e24 */ /* 0x002fc8000f8e00ff */
[----:B------:R1:W2:Y:S03]  /*1a120*/  SYNCS.PHASECHK.TRANS64.TRYWAIT P1, [R6+URZ+0x28c30], R7 ;  /* 0x028c3007060075a7 */ /* 0x0002a6000802017f */
[----:B--2---:R-:W-:Y:S05]  /*1a130*/  @!P1 NANOSLEEP.SYNCS 0x989680 ;  /* 0x009896800000995d */ /* 0x004fea0003900000 */
[----:B------:R-:W2:Y:S02]  /*1a140*/  @!P1 SYNCS.PHASECHK.TRANS64 P1, [R6+URZ+0x28c30], R7 ;  /* 0x028c3007060095a7 */ /* 0x000ea4000802007f */
[----:B--2---:R-:W-:Y:S05]  /*1a150*/  @!P1 BRA `(.L_x_2308) ;  /* 0xfffffffc00ec9947 */ /* 0x004fea000383ffff */
[----:B------:R-:W-:Y:S05]  /*1a160*/  BRA `(.L_x_2307) ;  /* 0xffffff1800587947 */ /* 0x000fea000383ffff */
.L_x_2321:
[----:B-1----:R-:W-:-:S04]  /*1a170*/  IMAD.U32 R8, RZ, RZ, UR20 ;  /* 0x00000014ff087e24 */ /* 0x002fc8000f8e00ff */
[----:B------:R1:W2:Y:S03]  /*1a180*/  SYNCS.PHASECHK.TRANS64.TRYWAIT P1, [R8+URZ+0x28c50], R7 ;  /* 0x028c5007080075a7 */ /* 0x0002a6000802017f */
[----:B--2---:R-:W-:Y:S05]  /*1a190*/  @!P1 NANOSLEEP.SYNCS 0x989680 ;  /* 0x009896800000995d */ /* 0x004fea0003900000 */
[----:B------:R-:W2:Y:S02]  /*1a1a0*/  @!P1 SYNCS.PHASECHK.TRANS64 P1, [R8+URZ+0x28c50], R7 ;  /* 0x028c5007080095a7 */ /* 0x000ea4000802007f */
[----:B--2---:R-:W-:Y:S05]  /*1a1b0*/  @!P1 BRA `(.L_x_2321) ;  /* 0xfffffffc00ec9947 */ /* 0x004fea000383ffff */
[----:B------:R-:W-:Y:S05]  /*1a1c0*/  BRA `(.L_x_2320) ;  /* 0xffffff3c00dc7947 */ /* 0x000fea000383ffff */
.L_x_2371:
        /* <DEDUP_REMOVED lines=11> */
.L_x_2437:
[----:B------:R-:W-:Y:S05]  /*1a280*/  BSYNC B0 ;  /* 0x0000000000007941 */ /* 0x000fea0003800000 */
.L_x_2436:
[----:B------:R-:W-:Y:S05]  /*1a290*/  BRA `(.L_x_2438) ;  /* 0xffffffb800a07947 */ /* 0x000fea000383ffff */
.L_x_2374:
[----:B0-----:R0:W1:Y:S02]  /*1a2a0*/  SYNCS.PHASECHK.TRANS64.TRYWAIT P0, [R25+URZ+0x28c40], R0 ;  /* 0x028c4000190075a7 */ /* 0x001064000800017f */
[----:B-1----:R-:W-:Y:S05]  /*1a2b0*/  @!P0 NANOSLEEP.SYNCS 0x989680 ;  /* 0x009896800000895d */ /* 0x002fea0003900000 */
[----:B------:R-:W1:Y:S02]  /*1a2c0*/  @!P0 SYNCS.PHASECHK.TRANS64 P0, [R25+URZ+0x28c40], R0 ;  /* 0x028c4000190085a7 */ /* 0x000e64000800007f */
[----:B-1----:R-:W-:Y:S05]  /*1a2d0*/  @!P0 BRA `(.L_x_2374) ;  /* 0xfffffffc00f08947 */ /* 0x002fea000383ffff */
[----:B------:R-:W-:Y:S05]  /*1a2e0*/  BRA `(.L_x_2439) ;  /* 0xffffffbc00807947 */ /* 0x000fea000383ffff */
.L_x_2375:
        /* <DEDUP_REMOVED lines=8> */
.L_x_2441:
[----:B------:R-:W-:Y:S05]  /*1a370*/  BSYNC B0 ;  /* 0x0000000000007941 */ /* 0x000fea0003800000 */
.L_x_2440:
        /* <DEDUP_REMOVED lines=9> */
.L_x_2442:
[----:B------:R-:W-:Y:S02]  /*1a410*/  IMAD.MOV.U32 R13, RZ, RZ, R5 ;  /* 0x000000ffff0d7224 */ /* 0x000fe400078e0005 */
[----:B------:R-:W-:Y:S02]  /*1a420*/  IMAD.MOV.U32 R12, RZ, RZ, 0x1 ;  /* 0x00000001ff0c7424 */ /* 0x000fe400078e00ff */
[----:B------:R-:W-:-:S07]  /*1a430*/  IMAD.MOV.U32 R3, RZ, RZ, R14 ;  /* 0x000000ffff037224 */ /* 0x000fce00078e000e */
[----:B------:R-:W-:Y:S05]  /*1a440*/  WARPSYNC.COLLECTIVE R15, `(.L_x_2443) ;  /* 0x000000000f087348 */ /* 0x000fea0003c00000 */
[----:B------:R0:W1:Y:S02]  /*1a450*/  SHFL.IDX P6, R14, R13, R12, R11 ;  /* 0x0000000c0d0e7389 */ /* 0x00006400000c000b */
[----:B01----:R-:W-:Y:S01]  /*1a460*/  ENDCOLLECTIVE ;  /* 0x000000000000791b */ /* 0x003fe20003800000 */
.L_x_2443:
        /* <DEDUP_REMOVED lines=15> */
.L_x_2444:
[----:B------:R-:W-:Y:S02]  /*1a560*/  @P0 IMAD R6, R4, 0x2, R17 ;  /* 0x0000000204060824 */ /* 0x000fe400078e0211 */
[----:B------:R-:W-:Y:S02]  /*1a570*/  IMAD.MOV.U32 R13, RZ, RZ, R5 ;  /* 0x000000ffff0d7224 */ /* 0x000fe400078e0005 */
[----:B------:R-:W-:Y:S02]  /*1a580*/  IMAD.MOV.U32 R12, RZ, RZ, 0x2 ;  /* 0x00000002ff0c7424 */ /* 0x000fe400078e00ff */
[----:B------:R-:W-:-:S07]  /*1a590*/  IMAD.MOV.U32 R3, RZ, RZ, R14 ;  /* 0x000000ffff037224 */ /* 0x000fce00078e000e */
[----:B------:R-:W-:Y:S05]  /*1a5a0*/  WARPSYNC.COLLECTIVE R15, `(.L_x_2445) ;  /* 0x000000000f087348 */ /* 0x000fea0003c00000 */
[----:B------:R0:W1:Y:S02]  /*1a5b0*/  SHFL.IDX P6, R14, R13, R12, R11 ;  /* 0x0000000c0d0e7389 */ /* 0x00006400000c000b */
[----:B01----:R-:W-:Y:S01]  /*1a5c0*/  ENDCOLLECTIVE ;  /* 0x000000000000791b */ /* 0x003fe20003800000 */
.L_x_2445:
        /* <DEDUP_REMOVED lines=15> */
.L_x_2446:
[----:B------:R-:W-:Y:S02]  /*1a6c0*/  @P0 IMAD R6, R4, 0x2, R17 ;  /* 0x0000000204060824 */ /* 0x000fe400078e0211 */
[----:B------:R-:W-:Y:S02]  /*1a6d0*/  IMAD.MOV.U32 R13, RZ, RZ, R5 ;  /* 0x000000ffff0d7224 */ /* 0x000fe400078e0005 */
[----:B------:R-:W-:Y:S02]  /*1a6e0*/  IMAD.MOV.U32 R12, RZ, RZ, 0x3 ;  /* 0x00000003ff0c7424 */ /* 0x000fe400078e00ff */
[----:B------:R-:W-:-:S07]  /*1a6f0*/  IMAD.MOV.U32 R3, RZ, RZ, R14 ;  /* 0x000000ffff037224 */ /* 0x000fce00078e000e */
[----:B------:R-:W-:Y:S05]  /*1a700*/  WARPSYNC.COLLECTIVE R15, `(.L_x_2447) ;  /* 0x000000000f087348 */ /* 0x000fea0003c00000 */
[----:B------:R0:W1:Y:S02]  /*1a710*/  SHFL.IDX P6, R14, R13, R12, R11 ;  /* 0x0000000c0d0e7389 */ /* 0x00006400000c000b */
[----:B01----:R-:W-:Y:S01]  /*1a720*/  ENDCOLLECTIVE ;  /* 0x000000000000791b */ /* 0x003fe20003800000 */
.L_x_2447:
        /* <DEDUP_REMOVED lines=10> */
.L_x_2448:
[----:B------:R-:W-:Y:S01]  /*1a7d0*/  @!PT LDS RZ, [RZ] ;  /* 0x00000000fffff984 */ /* 0x000fe20000000800 */
[----:B------:R-:W-:Y:S01]  /*1a7e0*/  @!PT LDS RZ, [RZ] ;  /* 0x00000000fffff984 */ /* 0x000fe20000000800 */
[----:B------:R-:W-:Y:S01]  /*1a7f0*/  @!PT LDS RZ, [RZ] ;  /* 0x00000000fffff984 */ /* 0x000fe20000000800 */
[----:B------:R0:W-:Y:S01]  /*1a800*/  @P0 LDGSTS.E.BYPASS.LTC128B.128 [R6+0x23400], desc[UR54][R2.64], !P2 ;  /* 0x2340000002060fae */ /* 0x0001e2000d101d76 */
[----:B------:R-:W-:Y:S01]  /*1a810*/  IMAD.MOV.U32 R0, RZ, RZ, R14 ;  /* 0x000000ffff007224 */ /* 0x000fe200078e000e */
[----:B------:R-:W-:Y:S06]  /*1a820*/  BRA `(.L_x_2449) ;  /* 0xffffffbc00307947 */ /* 0x000fec000383ffff */
.L_x_2380:
[----:B------:R-:W-:Y:S02]  /*1a830*/  IMAD.MOV.U32 R13, RZ, RZ, R4 ;  /* 0x000000ffff0d7224 */ /* 0x000fe400078e0004 */
[----:B------:R-:W-:Y:S02]  /*1a840*/  IMAD.MOV.U32 R12, RZ, RZ, RZ ;  /* 0x000000ffff0c7224 */ /* 0x000fe400078e00ff */
[----:B------:R-:W-:Y:S02]  /*1a850*/  IMAD.MOV.U32 R11, RZ, RZ, 0x181f ;  /* 0x0000181fff0b7424 */ /* 0x000fe400078e00ff */
[----:B------:R-:W-:Y:S02]  /*1a860*/  IMAD.MOV.U32 R15, RZ, RZ, -0x1 ;  /* 0xffffffffff0f7424 */ /* 0x000fe400078e00ff */
[----:B------:R-:W-:Y:S02]  /*1a870*/  IMAD R36, R36, R6, RZ ;  /* 0x0000000624247224 */ /* 0x000fe400078e02ff */
[----:B------:R-:W-:-:S07]  /*1a880*/  IMAD.IADD R34, R37, 0x1, R34 ;  /* 0x0000000125227824 */ /* 0x000fce00078e0222 */
[----:B-1---5:R-:W-:Y:S05]  /*1a890*/  WARPSYNC.COLLECTIVE R15, `(.L_x_2450) ;  /* 0x000000000f087348 */ /* 0x022fea0003c00000 */
[----:B------:R0:W2:Y:S02]  /*1a8a0*/  SHFL.IDX P6, R14, R13, R12, R11 ;  /* 0x0000000c0d0e7389 */ /* 0x0000a400000c000b */
[----:B012--5:R-:W-:Y:S01]  /*1a8b0*/  ENDCOLLECTIVE ;  /* 0x000000000000791b */ /* 0x027fe20003800000 */
.L_x_2450:
[C---:B------:R-:W-:Y:S01]  /*1a8c0*/  VIADD R5, R34.reuse, 0x10 ;  /* 0x0000001022057836 */ /* 0x040fe20000000000 */
[----:B------:R-:W-:Y:S01]  /*1a8d0*/  ISETP.GE.AND P0, PT, R34, R36, PT ;  /* 0x000000242200720c */ /* 0x000fe20003f06270 */
[----:B------:R-:W-:Y:S02]  /*1a8e0*/  IMAD.MOV.U32 R13, RZ, RZ, R0 ;  /* 0x000000ffff0d7224 */ /* 0x000fe400078e0000 */
[----:B------:R-:W-:-:S10]  /*1a8f0*/  IMAD.MOV.U32 R2, RZ, RZ, R14 ;  /* 0x000000ffff027224 */ /* 0x000fd400078e000e */
[----:B------:R-:W-:Y:S05]  /*1a900*/  WARPSYNC.COLLECTIVE R15, `(.L_x_2451) ;  /* 0x000000000f087348 */ /* 0x000fea0003c00000 */
[----:B------:R0:W1:Y:S02]  /*1a910*/  SHFL.IDX P6, R14, R13, R12, R11 ;  /* 0x0000000c0d0e7389 */ /* 0x00006400000c000b */
[----:B01----:R-:W-:Y:S01]  /*1a920*/  ENDCOLLECTIVE ;  /* 0x000000000000791b */ /* 0x003fe20003800000 */
.L_x_2451:
[----:B------:R-:W-:Y:S02]  /*1a930*/  IMAD.MOV.U32 R13, RZ, RZ, R4 ;  /* 0x000000ffff0d7224 */ /* 0x000fe400078e0004 */
[----:B------:R-:W-:Y:S02]  /*1a940*/  IMAD.MOV.U32 R12, RZ, RZ, 0x1 ;  /* 0x00000001ff0c7424 */ /* 0x000fe400078e00ff */
[----:B------:R-:W-:-:S07]  /*1a950*/  IMAD.MOV.U32 R3, RZ, RZ, R14 ;  /* 0x000000ffff037224 */ /* 0x000fce00078e000e */
[----:B------:R-:W-:Y:S05]  /*1a960*/  WARPSYNC.COLLECTIVE R15, `(.L_x_2452) ;  /* 0x000000000f087348 */ /* 0x000fea0003c00000 */
[----:B------:R0:W1:Y:S02]  /*1a970*/  SHFL.IDX P6, R14, R13, R12, R11 ;  /* 0x0000000c0d0e7389 */ /* 0x00006400000c000b */
[----:B01----:R-:W-:Y:S01]  /*1a980*/  ENDCOLLECTIVE ;  /* 0x000000000000791b */ /* 0x003fe20003800000 */
.L_x_2452:
        /* <DEDUP_REMOVED lines=15> */
.L_x_2453:
[----:B------:R-:W-:Y:S02]  /*1aa80*/  IMAD.MOV.U32 R13, RZ, RZ, R4 ;  /* 0x000000ffff0d7224 */ /* 0x000fe400078e0004 */
[----:B------:R-:W-:Y:S02]  /*1aa90*/  IMAD.MOV.U32 R12, RZ, RZ, 0x2 ;  /* 0x00000002ff0c7424 */ /* 0x000fe400078e00ff */
[----:B------:R-:W-:-:S07]  /*1aaa0*/  IMAD.MOV.U32 R3, RZ, RZ, R14 ;  /* 0x000000ffff037224 */ /* 0x000fce00078e000e */
[----:B------:R-:W-:Y:S05]  /*1aab0*/  WARPSYNC.COLLECTIVE R15, `(.L_x_2454) ;  /* 0x000000000f087348 */ /* 0x000fea0003c00000 */
[----:B------:R0:W1:Y:S02]  /*1aac0*/  SHFL.IDX P6, R14, R13, R12, R11 ;  /* 0x0000000c0d0e7389 */ /* 0x00006400000c000b */
[----:B01----:R-:W-:Y:S01]  /*1aad0*/  ENDCOLLECTIVE ;  /* 0x000000000000791b */ /* 0x003fe20003800000 */
.L_x_2454:
        /* <DEDUP_REMOVED lines=16> */
.L_x_2455:
[----:B------:R-:W-:Y:S02]  /*1abe0*/  IMAD.MOV.U32 R13, RZ, RZ, R4 ;  /* 0x000000ffff0d7224 */ /* 0x000fe400078e0004 */
[----:B------:R-:W-:Y:S02]  /*1abf0*/  IMAD.MOV.U32 R12, RZ, RZ, 0x3 ;  /* 0x00000003ff0c7424 */ /* 0x000fe400078e00ff */
[----:B------:R-:W-:-:S07]  /*1ac00*/  IMAD.MOV.U32 R3, RZ, RZ, R14 ;  /* 0x000000ffff037224 */ /* 0x000fce00078e000e */
[----:B------:R-:W-:Y:S05]  /*1ac10*/  WARPSYNC.COLLECTIVE R15, `(.L_x_2456) ;  /* 0x000000000f087348 */ /* 0x000fea0003c00000 */
[----:B------:R0:W1:Y:S02]  /*1ac20*/  SHFL.IDX P6, R14, R13, R12, R11 ;  /* 0x0000000c0d0e7389 */ /* 0x00006400000c000b */
[----:B01----:R-:W-:Y:S01]  /*1ac30*/  ENDCOLLECTIVE ;  /* 0x000000000000791b */ /* 0x003fe20003800000 */
.L_x_2456:
        /* <DEDUP_REMOVED lines=10> */
.L_x_2457:
[----:B------:R-:W-:Y:S01]  /*1ace0*/  @!PT LDS RZ, [RZ] ;  /* 0x00000000fffff984 */ /* 0x000fe20000000800 */
[----:B------:R-:W-:Y:S01]  /*1acf0*/  @!PT LDS RZ, [RZ] ;  /* 0x00000000fffff984 */ /* 0x000fe20000000800 */
[----:B------:R-:W-:Y:S01]  /*1ad00*/  @!PT LDS RZ, [RZ] ;  /* 0x00000000fffff984 */ /* 0x000fe20000000800 */
[----:B------:R2:W-:Y:S01]  /*1ad10*/  @!P0 LDGSTS.E.BYPASS.LTC128B.128 [R7+0x21400], desc[UR54][R2.64], !P1 ;  /* 0x2140000002078fae */ /* 0x0005e2000c901d76 */
[----:B------:R-:W-:Y:S01]  /*1ad20*/  IMAD.MOV.U32 R0, RZ, RZ, R14 ;  /* 0x000000ffff007224 */ /* 0x000fe200078e000e */
[----:B------:R-:W-:Y:S06]  /*1ad30*/  BRA `(.L_x_2458) ;  /* 0xffffffc000087947 */ /* 0x000fec000383ffff */
.L_x_2383:
[----:B0-----:R0:W2:Y:S02]  /*1ad40*/  SYNCS.PHASECHK.TRANS64.TRYWAIT P0, [R17+URZ+0x28c20], R0 ;  /* 0x028c2000110075a7 */ /* 0x0010a4000800017f */
[----:B--2---:R-:W-:Y:S05]  /*1ad50*/  @!P0 NANOSLEEP.SYNCS 0x989680 ;  /* 0x009896800000895d */ /* 0x004fea0003900000 */
[----:B------:R-:W2:Y:S02]  /*1ad60*/  @!P0 SYNCS.PHASECHK.TRANS64 P0, [R17+URZ+0x28c20], R0 ;  /* 0x028c2000110085a7 */ /* 0x000ea4000800007f */
[----:B--2---:R-:W-:Y:S05]  /*1ad70*/  @!P0 BRA `(.L_x_2383) ;  /* 0xfffffffc00f08947 */ /* 0x004fea000383ffff */
[----:B------:R-:W-:Y:S05]  /*1ad80*/  BRA `(.L_x_2459) ;  /* 0xffffffc000647947 */ /* 0x000fea000383ffff */
.L_x_2386:
[----:B0-----:R0:W2:Y:S02]  /*1ad90*/  SYNCS.PHASECHK.TRANS64.TRYWAIT P0, [R25+URZ+0x28c60], R0 ;  /* 0x028c6000190075a7 */ /* 0x0010a4000800017f */
[----:B--2---:R-:W-:Y:S05]  /*1ada0*/  @!P0 NANOSLEEP.SYNCS 0x989680 ;  /* 0x009896800000895d */ /* 0x004fea0003900000 */
[----:B------:R-:W2:Y:S02]  /*1adb0*/  @!P0 SYNCS.PHASECHK.TRANS64 P0, [R25+URZ+0x28c60], R0 ;  /* 0x028c6000190085a7 */ /* 0x000ea4000800007f */
[----:B--2---:R-:W-:Y:S05]  /*1adc0*/  @!P0 BRA `(.L_x_2386) ;  /* 0xfffffffc00f08947 */ /* 0x004fea000383ffff */
[----:B------:R-:W-:Y:S05]  /*1add0*/  BRA `(.L_x_2460) ;  /* 0xffffffc000747947 */ /* 0x000fea000383ffff */
.L_x_2387:
        /* <DEDUP_REMOVED lines=8> */
.L_x_2462:
[----:B------:R-:W-:Y:S05]  /*1ae60*/  BSYNC B0 ;  /* 0x0000000000007941 */ /* 0x000fea0003800000 */
.L_x_2461:
        /* <DEDUP_REMOVED lines=15> */
.L_x_2463:
        /* <DEDUP_REMOVED lines=39> */
.L_x_2464:
[----:B------:R-:W-:Y:S02]  /*1b1d0*/  IMAD.MOV.U32 R13, RZ, RZ, R4 ;  /* 0x000000ffff0d7224 */ /* 0x000fe400078e0004 */
[----:B------:R-:W-:-:S07]  /*1b1e0*/  IMAD.MOV.U32 R3, RZ, RZ, R14 ;  /* 0x000000ffff037224 */ /* 0x000fce00078e000e */
[----:B------:R-:W-:Y:S05]  /*1b1f0*/  WARPSYNC.COLLECTIVE R15, `(.L_x_2465) ;  /* 0x000000000f087348 */ /* 0x000fea0003c00000 */
[----:B------:R0:W1:Y:S02]  /*1b200*/  SHFL.IDX P6, R14, R13, R12, R11 ;  /* 0x0000000c0d0e7389 */ /* 0x00006400000c000b */
[----:B01----:R-:W-:Y:S01]  /*1b210*/  ENDCOLLECTIVE ;  /* 0x000000000000791b */ /* 0x003fe20003800000 */
.L_x_2465:
        /* <DEDUP_REMOVED lines=29> */
.L_x_2466:
[----:B------:R-:W-:Y:S02]  /*1b3f0*/  IMAD.MOV.U32 R13, RZ, RZ, R4 ;  /* 0x000000ffff0d7224 */ /* 0x000fe400078e0004 */
[----:B------:R-:W-:-:S07]  /*1b400*/  IMAD.MOV.U32 R7, RZ, RZ, R14 ;  /* 0x000000ffff077224 */ /* 0x000fce00078e000e */
[----:B------:R-:W-:Y:S05]  /*1b410*/  WARPSYNC.COLLECTIVE R15, `(.L_x_2467) ;  /* 0x000000000f087348 */ /* 0x000fea0003c00000 */
[----:B------:R0:W1:Y:S02]  /*1b420*/  SHFL.IDX P6, R14, R13, R12, R11 ;  /* 0x0000000c0d0e7389 */ /* 0x00006400000c000b */
[----:B01----:R-:W-:Y:S01]  /*1b430*/  ENDCOLLECTIVE ;  /* 0x000000000000791b */ /* 0x003fe20003800000 */
.L_x_2467:
        /* <DEDUP_REMOVED lines=29> */
.L_x_2468:
[----:B------:R-:W-:Y:S02]  /*1b610*/  IMAD.MOV.U32 R13, RZ, RZ, R4 ;  /* 0x000000ffff0d7224 */ /* 0x000fe400078e0004 */
[----:B------:R-:W-:-:S07]  /*1b620*/  IMAD.MOV.U32 R6, RZ, RZ, R14 ;  /* 0x000000ffff067224 */ /* 0x000fce00078e000e */
[----:B------:R-:W-:Y:S05]  /*1b630*/  WARPSYNC.COLLECTIVE R15, `(.L_x_2469) ;  /* 0x000000000f087348 */ /* 0x000fea0003c00000 */
[----:B------:R0:W1:Y:S02]  /*1b640*/  SHFL.IDX P6, R14, R13, R12, R11 ;  /* 0x0000000c0d0e7389 */ /* 0x00006400000c000b */
[----:B01----:R-:W-:Y:S01]  /*1b650*/  ENDCOLLECTIVE ;  /* 0x000000000000791b */ /* 0x003fe20003800000 */
.L_x_2469:
[----:B------:R-:W-:Y:S01]  /*1b660*/  IMAD.MOV.U32 R2, RZ, RZ, R14 ;  /* 0x000000ffff027224 */ /* 0x000fe200078e000e */
[----:B------:R-:W-:Y:S06]  /*1b670*/  BRA `(.L_x_2470) ;  /* 0xffffffbc00fc7947 */ /* 0x000fec000383ffff */
.L_x_2394:
[----:B0-----:R0:W2:Y:S02]  /*1b680*/  SYNCS.PHASECHK.TRANS64.TRYWAIT P0, [R6+URZ+0x28c40], R19 ;  /* 0x028c4013060075a7 */ /* 0x0010a4000800017f */
[----:B--2---:R-:W-:Y:S05]  /*1b690*/  @!P0 NANOSLEEP.SYNCS 0x989680 ;  /* 0x009896800000895d */ /* 0x004fea0003900000 */
[----:B------:R-:W2:Y:S02]  /*1b6a0*/  @!P0 SYNCS.PHASECHK.TRANS64 P0, [R6+URZ+0x28c40], R19 ;  /* 0x028c4013060085a7 */ /* 0x000ea4000800007f */
[----:B--2---:R-:W-:Y:S05]  /*1b6b0*/  @!P0 BRA `(.L_x_2394) ;  /* 0xfffffffc00f08947 */ /* 0x004fea000383ffff */
[----:B------:R-:W-:Y:S05]  /*1b6c0*/  BRA `(.L_x_2471) ;  /* 0xffffffc400847947 */ /* 0x000fea000383ffff */
.L_x_2395:
        /* <DEDUP_REMOVED lines=8> */
.L_x_2473:
[----:B------:R-:W-:Y:S05]  /*1b750*/  BSYNC B1 ;  /* 0x0000000000017941 */ /* 0x000fea0003800000 */
.L_x_2472:
        /* <DEDUP_REMOVED lines=9> */
.L_x_2474:
[----:B------:R-:W-:Y:S02]  /*1b7f0*/  IMAD.MOV.U32 R13, RZ, RZ, R25 ;  /* 0x000000ffff0d7224 */ /* 0x000fe400078e0019 */
[----:B------:R-:W-:Y:S02]  /*1b800*/  IMAD.MOV.U32 R12, RZ, RZ, 0x1 ;  /* 0x00000001ff0c7424 */ /* 0x000fe400078e00ff */
[----:B------:R-:W-:-:S07]  /*1b810*/  IMAD.MOV.U32 R2, RZ, RZ, R14 ;  /* 0x000000ffff027224 */ /* 0x000fce00078e000e */
[----:B------:R-:W-:Y:S05]  /*1b820*/  WARPSYNC.COLLECTIVE R15, `(.L_x_2475) ;  /* 0x000000000f087348 */ /* 0x000fea0003c00000 */
[----:B------:R0:W1:Y:S02]  /*1b830*/  SHFL.IDX P6, R14, R13, R12, R11 ;  /* 0x0000000c0d0e7389 */ /* 0x00006400000c000b */
[----:B01----:R-:W-:Y:S01]  /*1b840*/  ENDCOLLECTIVE ;  /* 0x000000000000791b */ /* 0x003fe20003800000 */
.L_x_2475:
        /* <DEDUP_REMOVED lines=11> */
.L_x_2476:
[----:B------:R-:W-:Y:S02]  /*1b900*/  IMAD.MOV.U32 R13, RZ, RZ, R25 ;  /* 0x000000ffff0d7224 */ /* 0x000fe400078e0019 */
[----:B------:R-:W-:Y:S02]  /*1b910*/  IMAD.MOV.U32 R12, RZ, RZ, 0x2 ;  /* 0x00000002ff0c7424 */ /* 0x000fe400078e00ff */
[----:B------:R-:W-:-:S07]  /*1b920*/  IMAD.MOV.U32 R2, RZ, RZ, R14 ;  /* 0x000000ffff027224 */ /* 0x000fce00078e000e */
[----:B------:R-:W-:Y:S05]  /*1b930*/  WARPSYNC.COLLECTIVE R15, `(.L_x_2477) ;  /* 0x000000000f087348 */ /* 0x000fea0003c00000 */
[----:B------:R0:W1:Y:S02]  /*1b940*/  SHFL.IDX P6, R14, R13, R12, R11 ;  /* 0x0000000c0d0e7389 */ /* 0x00006400000c000b */
[----:B01----:R-:W-:Y:S01]  /*1b950*/  ENDCOLLECTIVE ;  /* 0x000000000000791b */ /* 0x003fe20003800000 */
.L_x_2477:
        /* <DEDUP_REMOVED lines=11> */
.L_x_2478:
[----:B------:R-:W-:Y:S02]  /*1ba10*/  IMAD.MOV.U32 R13, RZ, RZ, R25 ;  /* 0x000000ffff0d7224 */ /* 0x000fe400078e0019 */
[----:B------:R-:W-:Y:S02]  /*1ba20*/  IMAD.MOV.U32 R12, RZ, RZ, 0x3 ;  /* 0x00000003ff0c7424 */ /* 0x000fe400078e00ff */
[----:B------:R-:W-:-:S07]  /*1ba30*/  IMAD.MOV.U32 R2, RZ, RZ, R14 ;  /* 0x000000ffff027224 */ /* 0x000fce00078e000e */
[----:B------:R-:W-:Y:S05]  /*1ba40*/  WARPSYNC.COLLECTIVE R15, `(.L_x_2479) ;  /* 0x000000000f087348 */ /* 0x000fea0003c00000 */
[----:B------:R0:W1:Y:S02]  /*1ba50*/  SHFL.IDX P6, R14, R13, R12, R11 ;  /* 0x0000000c0d0e7389 */ /* 0x00006400000c000b */
[----:B01----:R-:W-:Y:S01]  /*1ba60*/  ENDCOLLECTIVE ;  /* 0x000000000000791b */ /* 0x003fe20003800000 */
.L_x_2479:
        /* <DEDUP_REMOVED lines=11> */
.L_x_2480:
[----:B------:R-:W-:Y:S01]  /*1bb20*/  IMAD.MOV.U32 R2, RZ, RZ, R14 ;  /* 0x000000ffff027224 */ /* 0x000fe200078e000e */
[----:B------:R-:W-:Y:S06]  /*1bb30*/  BRA `(.L_x_2481) ;  /* 0xffffffc4000c7947 */ /* 0x000fec000383ffff */
.L_x_2400:
[----:B---3--:R3:W4:Y:S02]  /*1bb40*/  SYNCS.PHASECHK.TRANS64.TRYWAIT P0, [R6+URZ+0x28c60], R19 ;  /* 0x028c6013060075a7 */ /* 0x008724000800017f */
[----:B----4-:R-:W-:Y:S05]  /*1bb50*/  @!P0 NANOSLEEP.SYNCS 0x989680 ;  /* 0x009896800000895d */ /* 0x010fea0003900000 */
[----:B------:R-:W4:Y:S02]  /*1bb60*/  @!P0 SYNCS.PHASECHK.TRANS64 P0, [R6+URZ+0x28c60], R19 ;  /* 0x028c6013060085a7 */ /* 0x000f24000800007f */
[----:B----4-:R-:W-:Y:S05]  /*1bb70*/  @!P0 BRA `(.L_x_2400) ;  /* 0xfffffffc00f08947 */ /* 0x010fea000383ffff */
[----:B------:R-:W-:Y:S05]  /*1bb80*/  BRA `(.L_x_2482) ;  /* 0xffffffc4005c7947 */ /* 0x000fea000383ffff */
.L_x_2401:
        /* <DEDUP_REMOVED lines=8> */
.L_x_2484:
[----:B------:R-:W-:Y:S05]  /*1bc10*/  BSYNC B1 ;  /* 0x0000000000017941 */ /* 0x000fea0003800000 */
.L_x_2483:
        /* <DEDUP_REMOVED lines=13> */
.L_x_2485:
        /* <DEDUP_REMOVED lines=17> */
.L_x_2486:
        /* <DEDUP_REMOVED lines=16> */
.L_x_2487:
        /* <DEDUP_REMOVED lines=19> */
.L_x_2488:
        /* <DEDUP_REMOVED lines=14> */
.L_x_2489:
        /* <DEDUP_REMOVED lines=16> */
.L_x_2490:
        /* <DEDUP_REMOVED lines=14> */
.L_x_2491:
[----:B------:R-:W-:Y:S05]  /*1c2f0*/  BRA `(.L_x_2492) ;  /* 0xffffffc000c07947 */ /* 0x000fea000383ffff */
.L_x_2409:
        /* <DEDUP_REMOVED lines=8> */
.L_x_2494:
[----:B------:R-:W-:Y:S05]  /*1c380*/  BSYNC B0 ;  /* 0x0000000000007941 */ /* 0x000fea0003800000 */
.L_x_2493:
        /* <DEDUP_REMOVED lines=9> */
.L_x_2495:
[----:B------:R-:W-:Y:S02]  /*1c420*/  ULDC UR4, c[0x0][0xc3c] ;  /* 0x00030f0000047ab9 */ /* 0x000fe40000000800 */
[----:B------:R-:W-:-:S13]  /*1c430*/  ISETP.GE.OR P1, PT, R9, UR4, !P0 ;  /* 0x0000000409007c0c */ /* 0x000fda000c726670 */
[----:B------:R-:W0:Y:S08]  /*1c440*/  @!P1 LDC.64 R2, c[0x0][0xc80] ;  /* 0x00032000ff029b82 */ /* 0x000e300000000a00 */
[----:B------:R-:W1:Y:S01]  /*1c450*/  @!P1 LDC.64 R4, c[0x0][0xc78] ;  /* 0x00031e00ff049b82 */ /* 0x000e620000000a00 */
[----:B------:R-:W-:Y:S01]  /*1c460*/  CS2R R24, SRZ ;  /* 0x0000000000187805 */ /* 0x000fe2000001ff00 */
[----:B------:R-:W-:-:S02]  /*1c470*/  IMAD.MOV.U32 R8, RZ, RZ, RZ ;  /* 0x000000ffff087224 */ /* 0x000fc400078e00ff */
[----:B------:R-:W-:Y:S02]  /*1c480*/  IMAD.MOV.U32 R11, RZ, RZ, RZ ;  /* 0x000000ffff0b7224 */ /* 0x000fe400078e00ff */
[----:B------:R-:W-:Y:S02]  /*1c490*/  IMAD.MOV.U32 R6, RZ, RZ, R14 ;  /* 0x000000ffff067224 */ /* 0x000fe400078e000e */
[----:B0-----:R-:W-:-:S05]  /*1c4a0*/  @!P1 IMAD.WIDE R2, R9, 0x4, R2 ;  /* 0x0000000409029825 */ /* 0x001fca00078e0202 */
[----:B------:R1:W2:Y:S02]  /*1c4b0*/  @!P1 LDG.E R7, desc[UR54][R2.64] ;  /* 0x0000003602079981 */ /* 0x0002a4000c1e1900 */
[----:B-1----:R-:W-:-:S05]  /*1c4c0*/  @!P1 IMAD.WIDE R2, R9, 0x4, R4 ;  /* 0x0000000409029825 */ /* 0x002fca00078e0204 */
[----:B------:R-:W3:Y:S01]  /*1c4d0*/  @!P1 LDG.E R4, desc[UR54][R2.64] ;  /* 0x0000003602049981 */ /* 0x000ee2000c1e1900 */
[C---:B------:R-:W-:Y:S02]  /*1c4e0*/  ISETP.GE.U32.AND P2, PT, R10.reuse, 0x2, PT ;  /* 0x000000020a00780c */ /* 0x040fe40003f46070 */
[C---:B------:R-:W-:Y:S02]  /*1c4f0*/  ISETP.GE.U32.AND P3, PT, R10.reuse, 0x4, PT ;  /* 0x000000040a00780c */ /* 0x040fe40003f66070 */
        /* <DEDUP_REMOVED lines=9> */
.L_x_2496:
[----:B------:R-:W-:Y:S01]  /*1c590*/  IMAD.MOV.U32 R12, RZ, RZ, 0x2 ;  /* 0x00000002ff0c7424 */ /* 0x000fe200078e00ff */
[----:B------:R-:W-:-:S05]  /*1c5a0*/  SEL R4, R14, RZ, P1 ;  /* 0x000000ff0e047207 */ /* 0x000fca0000800000 */
[----:B------:R-:W-:-:S04]  /*1c5b0*/  IMAD.IADD R4, R13, 0x1, R4 ;  /* 0x000000010d047824 */ /* 0x000fc800078e0204 */
[----:B------:R-:W-:-:S07]  /*1c5c0*/  IMAD.MOV.U32 R13, RZ, RZ, R4 ;  /* 0x000000ffff0d7224 */ /* 0x000fce00078e0004 */
[----:B------:R-:W-:Y:S05]  /*1c5d0*/  WARPSYNC.COLLECTIVE R15, `(.L_x_2497) ;  /* 0x000000000f087348 */ /* 0x000fea0003c00000 */
[----:B------:R0:W1:Y:S02]  /*1c5e0*/  SHFL.UP P6, R14, R13, R12, R11 ;  /* 0x0400000c0d0e7389 */ /* 0x00006400000c000b */
[----:B01----:R-:W-:Y:S01]  /*1c5f0*/  ENDCOLLECTIVE ;  /* 0x000000000000791b */ /* 0x003fe20003800000 */
.L_x_2497:
[----:B------:R-:W-:Y:S01]  /*1c600*/  IMAD.MOV.U32 R12, RZ, RZ, 0x4 ;  /* 0x00000004ff0c7424 */ /* 0x000fe200078e00ff */
[----:B------:R-:W-:-:S05]  /*1c610*/  SEL R3, R14, RZ, P2 ;  /* 0x000000ff0e037207 */ /* 0x000fca0001000000 */
[----:B------:R-:W-:-:S04]  /*1c620*/  IMAD.IADD R2, R4, 0x1, R3 ;  /* 0x0000000104027824 */ /* 0x000fc800078e0203 */
[----:B------:R-:W-:-:S07]  /*1c630*/  IMAD.MOV.U32 R13, RZ, RZ, R2 ;  /* 0x000000ffff0d7224 */ /* 0x000fce00078e0002 */
[----:B------:R-:W-:Y:S05]  /*1c640*/  WARPSYNC.COLLECTIVE R15, `(.L_x_2498) ;  /* 0x000000000f087348 */ /* 0x000fea0003c00000 */
[----:B------:R0:W1:Y:S02]  /*1c650*/  SHFL.UP P6, R14, R13, R12, R11 ;  /* 0x0400000c0d0e7389 */ /* 0x00006400000c000b */
[----:B01----:R-:W-:Y:S01]  /*1c660*/  ENDCOLLECTIVE ;  /* 0x000000000000791b */ /* 0x003fe20003800000 */
.L_x_2498:
[----:B------:R-:W-:Y:S01]  /*1c670*/  IMAD.MOV.U32 R12, RZ, RZ, 0x8 ;  /* 0x00000008ff0c7424 */ /* 0x000fe200078e00ff */
[----:B------:R-:W-:-:S05]  /*1c680*/  SEL R3, R14, RZ, P3 ;  /* 0x000000ff0e037207 */ /* 0x000fca0001800000 */
[----:B------:R-:W-:-:S04]  /*1c690*/  IMAD.IADD R3, R2, 0x1, R3 ;  /* 0x0000000102037824 */ /* 0x000fc800078e0203 */
[----:B------:R-:W-:-:S07]  /*1c6a0*/  IMAD.MOV.U32 R13, RZ, RZ, R3 ;  /* 0x000000ffff0d7224 */ /* 0x000fce00078e0003 */
[----:B------:R-:W-:Y:S05]  /*1c6b0*/  WARPSYNC.COLLECTIVE R15, `(.L_x_2499) ;  /* 0x000000000f087348 */ /* 0x000fea0003c00000 */
[----:B------:R0:W1:Y:S02]  /*1c6c0*/  SHFL.UP P6, R14, R13, R12, R11 ;  /* 0x0400000c0d0e7389 */ /* 0x00006400000c000b */
[----:B01----:R-:W-:Y:S01]  /*1c6d0*/  ENDCOLLECTIVE ;  /* 0x000000000000791b */ /* 0x003fe20003800000 */
.L_x_2499:
[----:B------:R-:W-:Y:S01]  /*1c6e0*/  IMAD.MOV.U32 R12, RZ, RZ, 0x10 ;  /* 0x00000010ff0c7424 */ /* 0x000fe200078e00ff */
[----:B------:R-:W-:-:S05]  /*1c6f0*/  SEL R4, R14, RZ, P4 ;  /* 0x000000ff0e047207 */ /* 0x000fca0002000000 */
[----:B------:R-:W-:-:S04]  /*1c700*/  IMAD.IADD R4, R3, 0x1, R4 ;  /* 0x0000000103047824 */ /* 0x000fc800078e0204 */
[----:B------:R-:W-:-:S07]  /*1c710*/  IMAD.MOV.U32 R13, RZ, RZ, R4 ;  /* 0x000000ffff0d7224 */ /* 0x000fce00078e0004 */
[----:B------:R-:W-:Y:S05]  /*1c720*/  WARPSYNC.COLLECTIVE R15, `(.L_x_2500) ;  /* 0x000000000f087348 */ /* 0x000fea0003c00000 */
[----:B------:R0:W1:Y:S02]  /*1c730*/  SHFL.UP P6, R14, R13, R12, R11 ;  /* 0x0400000c0d0e7389 */ /* 0x00006400000c000b */
[----:B01----:R-:W-:Y:S01]  /*1c740*/  ENDCOLLECTIVE ;  /* 0x000000000000791b */ /* 0x003fe20003800000 */
.L_x_2500:
        /* <DEDUP_REMOVED lines=8> */
.L_x_2501:
[----:B------:R-:W-:Y:S05]  /*1c7d0*/  BRA `(.L_x_2502) ;  /* 0xffffffc4005c7947 */ /* 0x000fea000383ffff */
.L_x_2412:
[----:B------:R-:W-:Y:S01]  /*1c7e0*/  BSSY B0, `(.L_x_2503) ;  /* 0x0000007000007945 */ /* 0x000fe20003800000 */
[----:B------:R-:W-:Y:S02]  /*1c7f0*/  IMAD.MOV.U32 R12, RZ, RZ, 0x1 ;  /* 0x00000001ff0c7424 */ /* 0x000fe400078e00ff */
[----:B------:R-:W-:Y:S02]  /*1c800*/  IMAD.MOV.U32 R11, RZ, RZ, RZ ;  /* 0x000000ffff0b7224 */ /* 0x000fe400078e00ff */
[----:B------:R-:W-:-:S07]  /*1c810*/  IMAD.MOV.U32 R15, RZ, RZ, -0x1 ;  /* 0xffffffffff0f7424 */ /* 0x000fce00078e00ff */
[----:B------:R-:W-:Y:S05]  /*1c820*/  WARPSYNC.COLLECTIVE R15, `(.L_x_2504) ;  /* 0x000000000f087348 */ /* 0x000fea0003c00000 */
[----:B------:R0:W1:Y:S02]  /*1c830*/  SHFL.UP P6, R14, R13, R12, R11 ;  /* 0x0400000c0d0e7389 */ /* 0x00006400000c000b */
[----:B01----:R-:W-:Y:S01]  /*1c840*/  ENDCOLLECTIVE ;  /* 0x000000000000791b */ /* 0x003fe20003800000 */
.L_x_2504:
[----:B------:R-:W-:Y:S05]  /*1c850*/  BSYNC B0 ;  /* 0x0000000000007941 */ /* 0x000fea0003800000 */
.L_x_2503:
        /* <DEDUP_REMOVED lines=8> */
.L_x_2505:
[----:B------:R-:W-:Y:S01]  /*1c8e0*/  IMAD.MOV.U32 R12, RZ, RZ, 0x4 ;  /* 0x00000004ff0c7424 */ /* 0x000fe200078e00ff */
[----:B------:R-:W-:-:S05]  /*1c8f0*/  SEL R2, R14, RZ, P2 ;  /* 0x000000ff0e027207 */ /* 0x000fca0001000000 */
[----:B------:R-:W-:-:S04]  /*1c900*/  IMAD.IADD R2, R13, 0x1, R2 ;  /* 0x000000010d027824 */ /* 0x000fc800078e0202 */
[----:B------:R-:W-:-:S07]  /*1c910*/  IMAD.MOV.U32 R13, RZ, RZ, R2 ;  /* 0x000000ffff0d7224 */ /* 0x000fce00078e0002 */
[----:B------:R-:W-:Y:S05]  /*1c920*/  WARPSYNC.COLLECTIVE R15, `(.L_x_2506) ;  /* 0x000000000f087348 */ /* 0x000fea0003c00000 */
[----:B------:R0:W1:Y:S02]  /*1c930*/  SHFL.UP P6, R14, R13, R12, R11 ;  /* 0x0400000c0d0e7389 */ /* 0x00006400000c000b */
[----:B01----:R-:W-:Y:S01]  /*1c940*/  ENDCOLLECTIVE ;  /* 0x000000000000791b */ /* 0x003fe20003800000 */
.L_x_2506:
[----:B------:R-:W-:Y:S01]  /*1c950*/  IMAD.MOV.U32 R12, RZ, RZ, 0x8 ;  /* 0x00000008ff0c7424 */ /* 0x000fe200078e00ff */
[----:B------:R-:W-:-:S05]  /*1c960*/  SEL R3, R14, RZ, P3 ;  /* 0x000000ff0e037207 */ /* 0x000fca0001800000 */
[----:B------:R-:W-:-:S04]  /*1c970*/  IMAD.IADD R3, R2, 0x1, R3 ;  /* 0x0000000102037824 */ /* 0x000fc800078e0203 */
[----:B------:R-:W-:-:S07]  /*1c980*/  IMAD.MOV.U32 R13, RZ, RZ, R3 ;  /* 0x000000ffff0d7224 */ /* 0x000fce00078e0003 */
[----:B------:R-:W-:Y:S05]  /*1c990*/  WARPSYNC.COLLECTIVE R15, `(.L_x_2507) ;  /* 0x000000000f087348 */ /* 0x000fea0003c00000 */
[----:B------:R0:W1:Y:S02]  /*1c9a0*/  SHFL.UP P6, R14, R13, R12, R11 ;  /* 0x0400000c0d0e7389 */ /* 0x00006400000c000b */
[----:B01----:R-:W-:Y:S01]  /*1c9b0*/  ENDCOLLECTIVE ;  /* 0x000000000000791b */ /* 0x003fe20003800000 */
.L_x_2507:
[----:B------:R-:W-:Y:S01]  /*1c9c0*/  IMAD.MOV.U32 R12, RZ, RZ, 0x10 ;  /* 0x00000010ff0c7424 */ /* 0x000fe200078e00ff */
[----:B------:R-:W-:-:S05]  /*1c9d0*/  SEL R4, R14, RZ, P4 ;  /* 0x000000ff0e047207 */ /* 0x000fca0002000000 */
[----:B------:R-:W-:-:S04]  /*1c9e0*/  IMAD.IADD R4, R3, 0x1, R4 ;  /* 0x0000000103047824 */ /* 0x000fc800078e0204 */
[----:B------:R-:W-:-:S07]  /*1c9f0*/  IMAD.MOV.U32 R13, RZ, RZ, R4 ;  /* 0x000000ffff0d7224 */ /* 0x000fce00078e0004 */
[----:B------:R-:W-:Y:S05]  /*1ca00*/  WARPSYNC.COLLECTIVE R15, `(.L_x_2508) ;  /* 0x000000000f087348 */ /* 0x000fea0003c00000 */
[----:B------:R0:W1:Y:S02]  /*1ca10*/  SHFL.UP P6, R14, R13, R12, R11 ;  /* 0x0400000c0d0e7389 */ /* 0x00006400000c000b */
[----:B01----:R-:W-:Y:S01]  /*1ca20*/  ENDCOLLECTIVE ;  /* 0x000000000000791b */ /* 0x003fe20003800000 */
.L_x_2508:
        /* <DEDUP_REMOVED lines=8> */
.L_x_2509:
[----:B------:R-:W-:Y:S05]  /*1cab0*/  BRA `(.L_x_2510) ;  /* 0xffffffc400487947 */ /* 0x000fea000383ffff */
.L_x_2414:
[----:B------:R-:W-:Y:S01]  /*1cac0*/  BSSY B0, `(.L_x_2511) ;  /* 0x0000006000007945 */ /* 0x000fe20003800000 */
[----:B------:R-:W-:Y:S01]  /*1cad0*/  PLOP3.LUT P6, PT, P6, PT, PT, 0x8, 0x0 ;  /* 0x000000000000781c */ /* 0x000fe200037ce170 */
[----:B------:R-:W-:-:S12]  /*1cae0*/  IMAD.MOV.U32 R15, RZ, RZ, -0x1 ;  /* 0xffffffffff0f7424 */ /* 0x000fd800078e00ff */
[----:B0-----:R-:W-:Y:S05]  /*1caf0*/  WARPSYNC.COLLECTIVE R15, `(.L_x_2512) ;  /* 0x000000000f087348 */ /* 0x001fea0003c00000 */
[----:B------:R-:W-:Y:S01]  /*1cb00*/  VOTE.ANY R14, PT, P6 ;  /* 0x00000000000e7806 */ /* 0x000fe200030e0100 */
[----:B0-----:R-:W-:Y:S06]  /*1cb10*/  ENDCOLLECTIVE ;  /* 0x000000000000791b */ /* 0x001fec0003800000 */
.L_x_2512:
[----:B------:R-:W-:Y:S05]  /*1cb20*/  BSYNC B0 ;  /* 0x0000000000007941 */ /* 0x000fea0003800000 */
.L_x_2511:
[----:B------:R-:W-:Y:S02]  /*1cb30*/  IMAD.MOV.U32 R2, RZ, RZ, R14 ;  /* 0x000000ffff027224 */ /* 0x000fe400078e000e */
[----:B------:R-:W-:Y:S02]  /*1cb40*/  IMAD.MOV.U32 R13, RZ, RZ, R25 ;  /* 0x000000ffff0d7224 */ /* 0x000fe400078e0019 */
[----:B------:R0:W1:Y:S01]  /*1cb50*/  POPC R12, R2 ;  /* 0x00000002000c7309 */ /* 0x0000620000000000 */
[----:B------:R-:W-:Y:S02]  /*1cb60*/  IMAD.MOV.U32 R11, RZ, RZ, 0x1f ;  /* 0x0000001fff0b7424 */ /* 0x000fe400078e00ff */
[----:B------:R-:W-:-:S07]  /*1cb70*/  IMAD.MOV.U32 R15, RZ, RZ, -0x1 ;  /* 0xffffffffff0f7424 */ /* 0x000fce00078e00ff */
[----:B01----:R-:W-:Y:S05]  /*1cb80*/  WARPSYNC.COLLECTIVE R15, `(.L_x_2513) ;  /* 0x000000000f087348 */ /* 0x003fea0003c00000 */
[----:B-1----:R1:W2:Y:S02]  /*1cb90*/  SHFL.IDX P6, R14, R13, R12, R11 ;  /* 0x0000000c0d0e7389 */ /* 0x0022a400000c000b */
[----:B012---:R-:W-:Y:S01]  /*1cba0*/  ENDCOLLECTIVE ;  /* 0x000000000000791b */ /* 0x007fe20003800000 */
.L_x_2513:
[----:B------:R-:W-:Y:S02]  /*1cbb0*/  IMAD.IADD R27, R12, 0x1, R27 ;  /* 0x000000010c1b7824 */ /* 0x000fe400078e021b */
[----:B------:R-:W-:Y:S02]  /*1cbc0*/  IMAD.MOV.U32 R13, RZ, RZ, R8 ;  /* 0x000000ffff0d7224 */ /* 0x000fe400078e0008 */
[----:B------:R-:W-:-:S07]  /*1cbd0*/  IMAD.MOV.U32 R25, RZ, RZ, R14 ;  /* 0x000000ffff197224 */ /* 0x000fce00078e000e */
[----:B------:R-:W-:Y:S05]  /*1cbe0*/  WARPSYNC.COLLECTIVE R15, `(.L_x_2514) ;  /* 0x000000000f087348 */ /* 0x000fea0003c00000 */
[----:B------:R0:W1:Y:S02]  /*1cbf0*/  SHFL.IDX P6, R14, R13, R12, R11 ;  /* 0x0000000c0d0e7389 */ /* 0x00006400000c000b */
[----:B01----:R-:W-:Y:S01]  /*1cc00*/  ENDCOLLECTIVE ;  /* 0x000000000000791b */ /* 0x003fe20003800000 */
.L_x_2514:
[----:B------:R-:W-:Y:S01]  /*1cc10*/  IMAD.MOV.U32 R8, RZ, RZ, R14 ;  /* 0x000000ffff087224 */ /* 0x000fe200078e000e */
[----:B------:R-:W-:Y:S06]  /*1cc20*/  BRA `(.L_x_2515) ;  /* 0xffffffc4002c7947 */ /* 0x000fec000383ffff */
.L_x_2416:
[----:B------:R-:W-:Y:S01]  /*1cc30*/  BSSY B0, `(.L_x_2516) ;  /* 0x0000007000007945 */ /* 0x000fe20003800000 */
[----:B------:R-:W-:Y:S02]  /*1cc40*/  IMAD.MOV.U32 R13, RZ, RZ, R3 ;  /* 0x000000ffff0d7224 */ /* 0x000fe400078e0003 */
[----:B------:R-:W-:Y:S02]  /*1cc50*/  IMAD.MOV.U32 R11, RZ, RZ, 0x1f ;  /* 0x0000001fff0b7424 */ /* 0x000fe400078e00ff */
[----:B------:R-:W-:-:S07]  /*1cc60*/  IMAD.MOV.U32 R15, RZ, RZ, -0x1 ;  /* 0xffffffffff0f7424 */ /* 0x000fce00078e00ff */
[----:B0-23--:R-:W-:Y:S05]  /*1cc70*/  WARPSYNC.COLLECTIVE R15, `(.L_x_2517) ;  /* 0x000000000f087348 */ /* 0x00dfea0003c00000 */
[----:B------:R1:W4:Y:S02]  /*1cc80*/  SHFL.IDX P6, R14, R13, R12, R11 ;  /* 0x0000000c0d0e7389 */ /* 0x00032400000c000b */
[----:B01234-:R-:W-:Y:S01]  /*1cc90*/  ENDCOLLECTIVE ;  /* 0x000000000000791b */ /* 0x01ffe20003800000 */
.L_x_2517:
[----:B------:R-:W-:Y:S05]  /*1cca0*/  BSYNC B0 ;  /* 0x0000000000007941 */ /* 0x000fea0003800000 */
.L_x_2516:
[----:B------:R-:W-:Y:S01]  /*1ccb0*/  IMAD.MOV.U32 R24, RZ, RZ, R14 ;  /* 0x000000ffff187224 */ /* 0x000fe200078e000e */
[----:B------:R-:W-:Y:S06]  /*1ccc0*/  BRA `(.L_x_2415) ;  /* 0xffffffc4001c7947 */ /* 0x000fec000383ffff */
.L_x_2422:
[----:B-1----:R1:W4:Y:S02]  /*1ccd0*/  SYNCS.PHASECHK.TRANS64.TRYWAIT P0, [R7+URZ+0x28c20], R0 ;  /* 0x028c2000070075a7 */ /* 0x002324000800017f */
[----:B----4-:R-:W-:Y:S05]  /*1cce0*/  @!P0 NANOSLEEP.SYNCS 0x989680 ;  /* 0x009896800000895d */ /* 0x010fea0003900000 */
[----:B------:R-:W4:Y:S02]  /*1ccf0*/  @!P0 SYNCS.PHASECHK.TRANS64 P0, [R7+URZ+0x28c20], R0 ;  /* 0x028c2000070085a7 */ /* 0x000f24000800007f */
[----:B----4-:R-:W-:Y:S05]  /*1cd00*/  @!P0 BRA `(.L_x_2422) ;  /* 0xfffffffc00f08947 */ /* 0x010fea000383ffff */
[----:B------:R-:W-:Y:S05]  /*1cd10*/  BRA `(.L_x_2518) ;  /* 0xffffffcc00747947 */ /* 0x000fea000383ffff */
.L_x_2423:
        /* <DEDUP_REMOVED lines=11> */
.L_x_2520:
[----:B------:R-:W-:Y:S05]  /*1cdd0*/  BSYNC B0 ;  /* 0x0000000000007941 */ /* 0x000fea0003800000 */
.L_x_2519:
[----:B------:R-:W-:Y:S05]  /*1cde0*/  BRA `(.L_x_2521) ;  /* 0xffffffcc005c7947 */ /* 0x000fea000383ffff */
.L_x_2426:
[----:B------:R-:W-:Y:S01]  /*1cdf0*/  BSSY B1, `(.L_x_2522) ;  /* 0x0000006000017945 */ /* 0x000fe20003800000 */
[----:B------:R-:W-:-:S07]  /*1ce00*/  IMAD.MOV.U32 R15, RZ, RZ, -0x1 ;  /* 0xffffffffff0f7424 */ /* 0x000fce00078e00ff */
[----:B0123--:R-:W-:Y:S05]  /*1ce10*/  WARPSYNC.COLLECTIVE R15, `(.L_x_2523) ;  /* 0x000000000f0c7348 */ /* 0x00ffea0003c00000 */
[----:B------:R-:W-:Y:S02]  /*1ce20*/  ELECT P6, UR62, PT ;  /* 0x00000000003e782f */ /* 0x000fe400038c0000 */
[----:B------:R-:W-:Y:S01]  /*1ce30*/  MOV R14, UR62 ;  /* 0x0000003e000e7c02 */ /* 0x000fe20008000f00 */
[----:B0123--:R-:W-:Y:S10]  /*1ce40*/  ENDCOLLECTIVE ;  /* 0x000000000000791b */ /* 0x00fff40003800000 */
.L_x_2523:
[----:B------:R-:W-:Y:S05]  /*1ce50*/  BSYNC B1 ;  /* 0x0000000000017941 */ /* 0x000fea0003800000 */
.L_x_2522:
[----:B------:R-:W-:Y:S05]  /*1ce60*/  BRA `(.L_x_2524) ;  /* 0xffffffcc00547947 */ /* 0x000fea000383ffff */
.L_x_2428:
[----:B-1----:R1:W4:Y:S02]  /*1ce70*/  SYNCS.PHASECHK.TRANS64.TRYWAIT P1, [R5+URZ+0x28c40], R0 ;  /* 0x028c4000050075a7 */ /* 0x002324000802017f */
[----:B----4-:R-:W-:Y:S05]  /*1ce80*/  @!P1 NANOSLEEP.SYNCS 0x989680 ;  /* 0x009896800000995d */ /* 0x010fea0003900000 */
[----:B------:R-:W4:Y:S02]  /*1ce90*/  @!P1 SYNCS.PHASECHK.TRANS64 P1, [R5+URZ+0x28c40], R0 ;  /* 0x028c4000050095a7 */ /* 0x000f24000802007f */
[----:B----4-:R-:W-:Y:S05]  /*1cea0*/  @!P1 BRA `(.L_x_2428) ;  /* 0xfffffffc00f09947 */ /* 0x010fea000383ffff */
[----:B------:R-:W-:Y:S05]  /*1ceb0*/  BRA `(.L_x_2525) ;  /* 0xffffffcc00747947 */ /* 0x000fea000383ffff */
.L_x_2430:
[----:B----4-:R4:W0:Y:S02]  /*1cec0*/  SYNCS.PHASECHK.TRANS64.TRYWAIT P1, [R3+URZ+0x28c40], R2 ;  /* 0x028c4002030075a7 */ /* 0x010824000802017f */
[----:B0-----:R-:W-:Y:S05]  /*1ced0*/  @!P1 NANOSLEEP.SYNCS 0x989680 ;  /* 0x009896800000995d */ /* 0x001fea0003900000 */
[----:B------:R-:W0:Y:S02]  /*1cee0*/  @!P1 SYNCS.PHASECHK.TRANS64 P1, [R3+URZ+0x28c40], R2 ;  /* 0x028c4002030095a7 */ /* 0x000e24000802007f */
[----:B0-----:R-:W-:Y:S05]  /*1cef0*/  @!P1 BRA `(.L_x_2430) ;  /* 0xfffffffc00f09947 */ /* 0x001fea000383ffff */
[----:B------:R-:W-:Y:S05]  /*1cf00*/  BRA `(.L_x_2526) ;  /* 0xffffffcc00807947 */ /* 0x000fea000383ffff */
.L_x_2432:
[----:B------:R0:W0:Y:S02]  /*1cf10*/  SYNCS.PHASECHK.TRANS64.TRYWAIT P1, [R5+URZ+0x28c60], R0 ;  /* 0x028c6000050075a7 */ /* 0x000024000802017f */
[----:B0-----:R-:W-:Y:S05]  /*1cf20*/  @!P1 NANOSLEEP.SYNCS 0x989680 ;  /* 0x009896800000995d */ /* 0x001fea0003900000 */
[----:B------:R-:W0:Y:S02]  /*1cf30*/  @!P1 SYNCS.PHASECHK.TRANS64 P1, [R5+URZ+0x28c60], R0 ;  /* 0x028c6000050095a7 */ /* 0x000e24000802007f */
[----:B0-----:R-:W-:Y:S05]  /*1cf40*/  @!P1 BRA `(.L_x_2432) ;  /* 0xfffffffc00f09947 */ /* 0x001fea000383ffff */
[----:B------:R-:W-:Y:S05]  /*1cf50*/  BRA `(.L_x_2527) ;  /* 0xffffffcc007c7947 */ /* 0x000fea000383ffff */
.L_x_2528:
        /* <DEDUP_REMOVED lines=10> */
.L_x_5836:


//--------------------- .text._ZN7cutlass13device_kernelIN5flash11enable_sm90INS1_16FlashAttnFwdSm90INS1_25CollectiveMainloopFwdSm90ILi2EN4cute5tupleIJNS5_1CILi1EEES8_S8_EEENS6_IJNS7_ILi64EEESA_SA_EEELi512ENS_10bfloat16_tEfNS_4arch4Sm90ELb0ELb1ELb1ELb1ELb1ELb1ELb0ELb0ELb0ELb1ELb1ELb0EEENS1_21CollectiveEpilogueFwdINS6_IJSA_NS7_ILi512EEESA_EEES9_SC_SE_Li256ELb1ELb1ELb1ELb0EEENS1_36VarlenDynamicPersistentTileSchedulerILi64ELi64ELi256ELi128ELb1ELb1ELb1ELb1ELb0ELb1EEEEEEEEEvNT_6ParamsE --------------------------
	.section	.text._ZN7cutlass13device_kernelIN5flash11enable_sm90INS1_16FlashAttnFwdSm90INS1_25CollectiveMainloopFwdSm90ILi2EN4cute5tupleIJNS5_1CILi1EEES8_S8_EEENS6_IJNS7_ILi64EEESA_SA_EEELi512ENS_10bfloat16_tEfNS_4arch4Sm90ELb0ELb1ELb1ELb1ELb1ELb1ELb0ELb0ELb0ELb1ELb1ELb0EEENS1_21CollectiveEpilogueFwdINS6_IJSA_NS7_ILi512EEESA_EEES9_SC_SE_Li256ELb1ELb1ELb1ELb0EEENS1_36VarlenDynamicPersistentTileSchedulerILi64ELi64ELi256ELi128ELb1ELb1ELb1ELb1ELb0ELb1EEEEEEEEEvNT_6ParamsE,"ax",@progbits
	.align	128
.text._ZN7cutlass13device_kernelIN5flash11enable_sm90INS1_16FlashAttnFwdSm90INS1_25CollectiveMainloopFwdSm90ILi2EN4cute5tupleIJNS5_1CILi1EEES8_S8_EEENS6_IJNS7_ILi64EEESA_SA_EEELi512ENS_10bfloat16_tEfNS_4arch4Sm90ELb0ELb1ELb1ELb1ELb1ELb1ELb0ELb0ELb0ELb1ELb1ELb0EEENS1_21CollectiveEpilogueFwdINS6_IJSA_NS7_ILi512EEESA_EEES9_SC_SE_Li256ELb1ELb1ELb1ELb0EEENS1_36VarlenDynamicPersistentTileSchedulerILi64ELi64ELi256ELi128ELb1ELb1ELb1ELb1ELb0ELb1EEEEEEEEEvNT_6ParamsE:
        .type           _ZN7cutlass13device_kernelIN5flash11enable_sm90INS1_16FlashAttnFwdSm90INS1_25CollectiveMainloopFwdSm90ILi2EN4cute5tupleIJNS5_1CILi1EEES8_S8_EEENS6_IJNS7_ILi64EEESA_SA_EEELi512ENS_10bfloat16_tEfNS_4arch4Sm90ELb0ELb1ELb1ELb1ELb1ELb1ELb0ELb0ELb0ELb1ELb1ELb0EEENS1_21CollectiveEpilogueFwdINS6_IJSA_NS7_ILi512EEESA_EEES9_SC_SE_Li256ELb1ELb1ELb1ELb0EEENS1_36VarlenDynamicPersistentTileSchedulerILi64ELi64ELi256ELi128ELb1ELb1ELb1ELb1ELb0ELb1EEEEEEEEEvNT_6ParamsE,@function
        .size           _ZN7cutlass13device_kernelIN5flash11enable_sm90INS1_16FlashAttnFwdSm90INS1_25CollectiveMainloopFwdSm90ILi2EN4cute5tupleIJNS5_1CILi1EEES8_S8_EEENS6_IJNS7_ILi64EEESA_SA_EEELi512ENS_10bfloat16_tEfNS_4arch4Sm90ELb0ELb1ELb1ELb1ELb1ELb1ELb0ELb0ELb0ELb1ELb1ELb0EEENS1_21CollectiveEpilogueFwdINS6_IJSA_NS7_ILi512EEESA_EEES9_SC_SE_Li256ELb1ELb1ELb1ELb0EEENS1_36VarlenDynamicPersistentTileSchedulerILi64ELi64ELi256ELi128ELb1ELb1ELb1ELb1ELb0ELb1EEEEEEEEEvNT_6ParamsE,(.L_x_5837 - _ZN7cutlass13device_kernelIN5flash11enable_sm90INS1_16FlashAttnFwdSm90INS1_25CollectiveMainloopFwdSm90ILi2EN4cute5tupleIJNS5_1CILi1EEES8_S8_EEENS6_IJNS7_ILi64EEESA_SA_EEELi512ENS_10bfloat16_tEfNS_4arch4Sm90ELb0ELb1ELb1ELb1ELb1ELb1ELb0ELb0ELb0ELb1ELb1ELb0EEENS1_21CollectiveEpilogueFwdINS6_IJSA_NS7_ILi512EEESA_EEES9_SC_SE_Li256ELb1ELb1ELb1ELb0EEENS1_36VarlenDynamicPersistentTileSchedulerILi64ELi64ELi256ELi128ELb1ELb1ELb1ELb1ELb0ELb1EEEEEEEEEvNT_6ParamsE)
        .other          _ZN7cutlass13device_kernelIN5flash11enable_sm90INS1_16FlashAttnFwdSm90INS1_25CollectiveMainloopFwdSm90ILi2EN4cute5tupleIJNS5_1CILi1EEES8_S8_EEENS6_IJNS7_ILi64EEESA_SA_EEELi512ENS_10bfloat16_tEfNS_4arch4Sm90ELb0ELb1ELb1ELb1ELb1ELb1ELb0ELb0ELb0ELb1ELb1ELb0EEENS1_21CollectiveEpilogueFwdINS6_IJSA_NS7_ILi512EEESA_EEES9_SC_SE_Li256ELb1ELb1ELb1ELb0EEENS1_36VarlenDynamicPersistentTileSchedulerILi64ELi64ELi256ELi128ELb1ELb1ELb1ELb1ELb0ELb1EEEEEEEEEvNT_6ParamsE,@"STO_CUDA_ENTRY STV_DEFAULT"
_ZN7cutlass13device_kernelIN5flash11enable_sm90INS1_16FlashAttnFwdSm90INS1_25CollectiveMainloopFwdSm90ILi2EN4cute5tupleIJNS5_1CILi1EEES8_S8_EEENS6_IJNS7_ILi64EEESA_SA_EEELi512ENS_10bfloat16_tEfNS_4arch4Sm90ELb0ELb1ELb1ELb1ELb1ELb1ELb0ELb0ELb0ELb1ELb1ELb0EEENS1_21CollectiveEpilogueFwdINS6_IJSA_NS7_ILi512EEESA_EEES9_SC_SE_Li256ELb1ELb1ELb1ELb0EEENS1_36VarlenDynamicPersistentTileSchedulerILi64ELi64ELi256ELi128ELb1ELb1ELb1ELb1ELb0ELb1EEEEEEEEEvNT_6ParamsE:
        /* <DEDUP_REMOVED lines=18> */
.L_x_2530:
[----:B------:R-:W-:Y:S05]  /*0120*/  BSYNC B0 ;  /* 0x0000000000007941 */ /* 0x000fea0003800000 */
.L_x_2529:
        /* <DEDUP_REMOVED lines=37> */
.L_x_2531:
        /* <DEDUP_REMOVED lines=22> */
.L_x_2532:
        /* <DEDUP_REMOVED lines=18> */
.L_x_2533:
        /* <DEDUP_REMOVED lines=22> */
.L_x_2534:
        /* <DEDUP_REMOVED lines=22> */
.L_x_2535:
        /* <DEDUP_REMOVED lines=8> */
.L_x_2538:
        /* <DEDUP_REMOVED lines=25> */
[CC--:B------:R-:W-:Y:S02]  /*0ad0*/  LEA.HI R4, R3.reuse, R0.reuse, RZ, 0x4 ;  /* 0x0000000003047211 */ /* 0x0c0fe400078f20ff */
[----:B------:R-:W-:-:S02]  /*0ae0*/  LEA.HI R5, R3, R0, RZ, 0x5 ;  /* 0x0000000003057211 */ /* 0x000fc400078f28ff */
[CC--:B------:R-:W-:Y:S02]  /*0af0*/  LEA.HI R6, R3.reuse, R0.reuse, RZ, 0x7 ;  /* 0x0000000003067211 */ /* 0x0c0fe400078f38ff */
[CC--:B------:R-:W-:Y:S02]  /*0b00*/  LEA.HI R10, R3.reuse, R0.reuse, RZ, 0x2 ;  /* 0x00000000030a7211 */ /* 0x0c0fe400078f10ff */
[----:B------:R-:W-:Y:S02]  /*0b10*/  LEA.HI R3, R3, R0, RZ, 0x3 ;  /* 0x0000000003037211 */ /* 0x000fe400078f18ff */
[----:B------:R-:W-:Y:S02]  /*0b20*/  SHF.R.S32.HI R208, RZ, 0x5, R5 ;  /* 0x00000005ffd07819 */ /* 0x000fe40000011405 */
[----:B------:R-:W-:Y:S02]  /*0b30*/  LOP3.LUT R13, R3, 0xfffffff8, RZ, 0xc0, !PT ;  /* 0xfffffff8030d7812 */ /* 0x000fe400078ec0ff */
[----:B------:R-:W-:-:S02]  /*0b40*/  LOP3.LUT R3, R4, 0xfffffff0, RZ, 0xc0, !PT ;  /* 0xfffffff004037812 */ /* 0x000fc400078ec0ff */
[----:B------:R-:W-:Y:S01]  /*0b50*/  SHF.R.S32.HI R5, RZ, 0x1f, R5 ;  /* 0x0000001fff057819 */ /* 0x000fe20000011405 */
[C---:B------:R-:W-:Y:S01]  /*0b60*/  IMAD.IADD R13, R0.reuse, 0x1, -R13 ;  /* 0x00000001000d7824 */ /* 0x040fe200078e0a0d */
[----:B------:R-:W-:Y:S01]  /*0b70*/  SHF.R.S32.HI R7, RZ, 0x4, R4 ;  /* 0x00000004ff077819 */ /* 0x000fe20000011404 */
[----:B------:R-:W-:Y:S01]  /*0b80*/  IMAD.IADD R3, R0, 0x1, -R3 ;  /* 0x0000000100037824 */ /* 0x000fe200078e0a03 */
[----:B------:R-:W-:Y:S01]  /*0b90*/  LOP3.LUT R9, R6, 0xffffff80, RZ, 0xc0, !PT ;  /* 0xffffff8006097812 */ /* 0x000fe200078ec0ff */
[----:B------:R-:W-:Y:S01]  /*0ba0*/  IMAD.SHL.U32 R199, R13, 0x8, RZ ;  /* 0x000000080dc77824 */ /* 0x000fe200078e00ff */
[----:B------:R-:W-:Y:S02]  /*0bb0*/  LEA.HI R5, R5, R208, RZ, 0x2 ;  /* 0x000000d005057211 */ /* 0x000fe400078f10ff */
[----:B------:R-:W-:Y:S01]  /*0bc0*/  LEA.HI R4, R4, R7, RZ, 0x1 ;  /* 0x0000000704047211 */ /* 0x000fe200078f08ff */
[----:B------:R-:W-:Y:S01]  /*0bd0*/  IMAD.IADD R9, R0, 0x1, -R9 ;  /* 0x0000000100097824 */ /* 0x000fe200078e0a09 */
[----:B------:R-:W-:Y:S01]  /*0be0*/  LOP3.LUT R11, R10, 0xfffffffc, RZ, 0xc0, !PT ;  /* 0xfffffffc0a0b7812 */ /* 0x000fe200078ec0ff */
[C---:B------:R-:W-:Y:S01]  /*0bf0*/  VIADD R34, R199.reuse, 0xc0 ;  /* 0x000000c0c7227836 */ /* 0x040fe20000000000 */
[----:B------:R-:W-:Y:S01]  /*0c00*/  SHF.R.S32.HI R20, RZ, 0x7, R6 ;  /* 0x00000007ff147819 */ /* 0x000fe20000011406 */
[----:B------:R-:W-:Y:S01]  /*0c10*/  VIADD R31, R199, 0x180 ;  /* 0x00000180c71f7836 */ /* 0x000fe20000000000 */
[----:B------:R-:W-:Y:S01]  /*0c20*/  SHF.R.S32.HI R8, RZ, 0x1f, R3 ;  /* 0x0000001fff087819 */ /* 0x000fe20000011403 */
[----:B------:R-:W-:Y:S01]  /*0c30*/  IMAD.IADD R192, R0, 0x1, -R11 ;  /* 0x0000000100c07824 */ /* 0x000fe200078e0a0b */
[----:B------:R-:W-:Y:S01]  /*0c40*/  LOP3.LUT R5, R5, 0x3ffffc, RZ, 0xc0, !PT ;  /* 0x003ffffc05057812 */ /* 0x000fe200078ec0ff */
[----:B------:R-:W-:Y:S01]  /*0c50*/  IMAD R16, R20, 0x100, R3 ;  /* 0x0000010014107824 */ /* 0x000fe200078e0203 */
[----:B------:R-:W-:Y:S01]  /*0c60*/  LOP3.LUT R4, R4, 0x1ffffffe, RZ, 0xc0, !PT ;  /* 0x1ffffffe04047812 */ /* 0x000fe200078ec0ff */
[----:B------:R-:W-:Y:S01]  /*0c70*/  STL [R1+0x5c], R20 ;  /* 0x00005c1401007387 */ /* 0x000fe20000100800 */
[----:B------:R-:W-:Y:S01]  /*0c80*/  SHF.R.S32.HI R0, RZ, 0x1f, R9 ;  /* 0x0000001fff007819 */ /* 0x000fe20000011409 */
[----:B------:R-:W-:Y:S01]  /*0c90*/  IMAD.IADD R5, R208, 0x1, -R5 ;  /* 0x00000001d0057824 */ /* 0x000fe200078e0a05 */
[----:B------:R-:W-:Y:S01]  /*0ca0*/  LEA.HI R12, R8, R3, RZ, 0x3 ;  /* 0x00000003080c7211 */ /* 0x000fe200078f18ff */
[----:B------:R-:W-:Y:S01]  /*0cb0*/  IMAD.IADD R4, R7, 0x1, -R4 ;  /* 0x0000000107047824 */ /* 0x000fe200078e0a04 */
[----:B------:R-:W-:Y:S01]  /*0cc0*/  SHF.R.S32.HI R190, RZ, 0x2, R10 ;  /* 0x00000002ffbe7819 */ /* 0x000fe2000001140a */
[----:B------:R-:W-:Y:S01]  /*0cd0*/  IMAD R17, R5, 0x10, R16 ;  /* 0x0000001005117824 */ /* 0x000fe200078e0210 */
[-C--:B------:R-:W-:Y:S01]  /*0ce0*/  LEA.HI R7, R0, R9.reuse, RZ, 0x2 ;  /* 0x0000000900077211 */ /* 0x080fe200078f10ff */
[----:B------:R-:W-:Y:S01]  /*0cf0*/  IMAD.SHL.U32 R4, R4, 0x8, RZ ;  /* 0x0000000804047824 */ /* 0x000fe200078e00ff */
[----:B------:R-:W-:Y:S01]  /*0d00*/  LOP3.LUT R14, R12, 0xfffffff8, RZ, 0xc0, !PT ;  /* 0xfffffff80c0e7812 */ /* 0x000fe200078ec0ff */
[----:B------:R-:W-:Y:S01]  /*0d10*/  VIADD R5, R190, 0x20 ;  /* 0x00000020be057836 */ /* 0x000fe20000000000 */
[--C-:B------:R-:W-:Y:S01]  /*0d20*/  SHF.R.S32.HI R8, RZ, 0x2, R7.reuse ;  /* 0x00000002ff087819 */ /* 0x100fe20000011407 */
[----:B------:R-:W-:Y:S01]  /*0d30*/  IMAD.SHL.U32 R12, R12, 0x40, RZ ;  /* 0x000000400c0c7824 */ /* 0x000fe200078e00ff */
[----:B------:R-:W-:Y:S01]  /*0d40*/  SHF.R.S32.HI R11, RZ, 0x1f, R7 ;  /* 0x0000001fff0b7819 */ /* 0x000fe20000011407 */
[----:B------:R-:W-:Y:S01]  /*0d50*/  IMAD.IADD R14, R3, 0x1, -R14 ;  /* 0x00000001030e7824 */ /* 0x000fe200078e0a0e */
[----:B------:R-:W-:Y:S01]  /*0d60*/  LOP3.LUT R16, R7, 0x7ffffffc, RZ, 0xc0, !PT ;  /* 0x7ffffffc07107812 */ /* 0x000fe200078ec0ff */
[----:B------:R-:W-:Y:S01]  /*0d70*/  VIADD R36, R199, 0x40 ;  /* 0x00000040c7247836 */ /* 0x000fe20000000000 */
[----:B------:R-:W-:Y:S01]  /*0d80*/  LEA.HI R11, R11, R8, RZ, 0x3 ;  /* 0x000000080b0b7211 */ /* 0x000fe200078f18ff */
[----:B------:R-:W-:Y:S01]  /*0d90*/  IMAD.SHL.U32 R3, R14, 0x40, RZ ;  /* 0x000000400e037824 */ /* 0x000fe200078e00ff */
[----:B------:R-:W-:Y:S01]  /*0da0*/  SHF.R.S32.HI R18, RZ, 0x1f, R5 ;  /* 0x0000001fff127819 */ /* 0x000fe20000011405 */
[----:B------:R-:W-:Y:S01]  /*0db0*/  IMAD.IADD R16, R9, 0x1, -R16 ;  /* 0x0000000109107824 */ /* 0x000fe200078e0a10 */
[----:B------:R-:W-:Y:S01]  /*0dc0*/  LEA.HI R0, R0, R9, RZ, 0x5 ;  /* 0x0000000900007211 */ /* 0x000fe200078f28ff */
[----:B------:R-:W-:Y:S01]  /*0dd0*/  VIADD R35, R199, 0x80 ;  /* 0x00000080c7237836 */ /* 0x000fe20000000000 */
[----:B------:R-:W-:Y:S01]  /*0de0*/  LOP3.LUT R11, R11, 0xfffffff8, RZ, 0xc0, !PT ;  /* 0xfffffff80b0b7812 */ /* 0x000fe200078ec0ff */
[----:B------:R-:W-:Y:S01]  /*0df0*/  IMAD.SHL.U32 R189, R16, 0x2, RZ ;  /* 0x0000000210bd7824 */ /* 0x000fe200078e00ff */
[----:B------:R-:W-:Y:S01]  /*0e00*/  LEA.HI R9, R18, R5, RZ, 0x3 ;  /* 0x0000000512097211 */ /* 0x000fe200078f18ff */
[----:B------:R-:W-:Y:S01]  /*0e10*/  IMAD.SHL.U32 R5, R5, 0x40, RZ ;  /* 0x0000004005057824 */ /* 0x000fe200078e00ff */
[----:B------:R-:W-:Y:S01]  /*0e20*/  LOP3.LUT R3, R3, 0x1c0, RZ, 0xc0, !PT ;  /* 0x000001c003037812 */ /* 0x000fe200078ec0ff */
[----:B------:R-:W-:Y:S01]  /*0e30*/  IMAD.IADD R11, R8, 0x1, -R11 ;  /* 0x00000001080b7824 */ /* 0x000fe200078e0a0b */
[----:B------:R-:W-:Y:S01]  /*0e40*/  SHF.R.S32.HI R0, RZ, 0x5, R0 ;  /* 0x00000005ff007819 */ /* 0x000fe20000011400 */
[--C-:B------:R-:W-:Y:S01]  /*0e50*/  IMAD.U32 R8, R17, 0x40, R4.reuse ;  /* 0x0000004011087824 */ /* 0x100fe200078e0004 */
[----:B------:R-:W-:Y:S01]  /*0e60*/  LOP3.LUT R7, R5, 0x1c0, RZ, 0xc0, !PT ;  /* 0x000001c005077812 */ /* 0x000fe200078ec0ff */
[----:B------:R-:W-:Y:S01]  /*0e70*/  IMAD.SHL.U32 R18, R192, 0x8, RZ ;  /* 0x00000008c0127824 */ /* 0x000fe200078e00ff */
[----:B------:R-:W-:Y:S01]  /*0e80*/  LOP3.LUT R4, R3, 0x8, R4, 0xf8, !PT ;  /* 0x0000000803047812 */ /* 0x000fe200078ef804 */
[----:B------:R-:W-:Y:S01]  /*0e90*/  IMAD.SHL.U32 R9, R9, 0x40, RZ ;  /* 0x0000004009097824 */ /* 0x000fe200078e00ff */
[----:B------:R-:W-:Y:S01]  /*0ea0*/  SHF.R.U32.HI R5, RZ, 0x3, R3 ;  /* 0x00000003ff057819 */ /* 0x000fe20000011603 */
[----:B------:R0:W-:Y:S01]  /*0eb0*/  STL [R1+0x68], R8 ;  /* 0x0000680801007387 */ /* 0x0001e20000100800 */
[----:B------:R-:W-:Y:S01]  /*0ec0*/  LOP3.LUT R3, R12, 0x7ffffe00, RZ, 0xc0, !PT ;  /* 0x7ffffe000c037812 */ /* 0x000fe200078ec0ff */
[----:B------:R-:W-:Y:S01]  /*0ed0*/  IMAD R194, R0, 0x10, R11 ;  /* 0x0000001000c27824 */ /* 0x000fe200078e020b */
[----:B------:R-:W-:Y:S01]  /*0ee0*/  LOP3.LUT R4, R4, R5, RZ, 0x3c, !PT ;  /* 0x0000000504047212 */ /* 0x000fe200078e3cff */
[----:B------:R-:W-:Y:S01]  /*0ef0*/  VIADD R29, R18, 0x40 ;  /* 0x00000040121d7836 */ /* 0x000fe20000000000 */
[----:B------:R-:W-:Y:S01]  /*0f00*/  LEA.HI R6, R6, R20, RZ, 0x1 ;  /* 0x0000001406067211 */ /* 0x000fe200078f08ff */
[----:B------:R-:W-:Y:S01]  /*0f10*/  IMAD R3, R208, 0x400, R3 ;  /* 0x00000400d0037824 */ /* 0x000fe200078e0203 */
[----:B------:R-:W-:Y:S01]  /*0f20*/  SHF.R.U32.HI R15, RZ, 0x3, R7 ;  /* 0x00000003ff0f7819 */ /* 0x000fe20000011607 */
[C---:B------:R-:W-:Y:S01]  /*0f30*/  VIADD R28, R18.reuse, 0x60 ;  /* 0x00000060121c7836 */ /* 0x040fe20000000000 */
[----:B------:R-:W-:Y:S01]  /*0f40*/  LOP3.LUT R7, R7, 0x38, R18, 0xf8, !PT ;  /* 0x0000003807077812 */ /* 0x000fe200078ef812 */
[----:B------:R-:W-:Y:S01]  /*0f50*/  IMAD.IADD R5, R3, 0x1, R4 ;  /* 0x0000000103057824 */ /* 0x000fe200078e0204 */
[----:B------:R-:W-:Y:S01]  /*0f60*/  SHF.R.S32.HI R3, RZ, 0x1f, R10 ;  /* 0x0000001fff037819 */ /* 0x000fe2000001140a */
[C---:B------:R-:W-:Y:S01]  /*0f70*/  VIADD R27, R18.reuse, 0x80 ;  /* 0x00000080121b7836 */ /* 0x040fe20000000000 */
[----:B0-----:R-:W-:Y:S01]  /*0f80*/  LOP3.LUT R8, R9, 0xfffffe00, RZ, 0xc0, !PT ;  /* 0xfffffe0009087812 */ /* 0x001fe200078ec0ff */
[----:B------:R-:W-:Y:S01]  /*0f90*/  VIADD R26, R18, 0xa0 ;  /* 0x000000a0121a7836 */ /* 0x000fe20000000000 */
[----:B------:R-:W-:Y:S01]  /*0fa0*/  LEA.HI R3, R3, R190, RZ, 0x3 ;  /* 0x000000be03037211 */ /* 0x000fe200078f18ff */
[----:B------:R-:W-:Y:S01]  /*0fb0*/  STL [R1+0x58], RZ ;  /* 0x000058ff01007387 */ /* 0x000fe20000100800 */
[----:B------:R-:W-:Y:S01]  /*0fc0*/  LOP3.LUT R6, R6, 0xfffffe, RZ, 0xc0, !PT ;  /* 0x00fffffe06067812 */ /* 0x000fe200078ec0ff */
[----:B------:R-:W-:Y:S01]  /*0fd0*/  VIADD R24, R18, 0xc0 ;  /* 0x000000c012187836 */ /* 0x000fe20000000000 */
[----:B------:R-:W-:Y:S01]  /*0fe0*/  LEA.HI R0, R192, R192, RZ, 0x1 ;  /* 0x000000c0c0007211 */ /* 0x000fe200078f08ff */
[----:B------:R-:W-:Y:S01]  /*0ff0*/  STL [R1+0x10], R29 ;  /* 0x0000101d01007387 */ /* 0x000fe20000100800 */
[----:B------:R-:W-:Y:S01]  /*1000*/  LOP3.LUT R15, R8, R7, R15, 0xf6, !PT ;  /* 0x00000007080f7212 */ /* 0x000fe200078ef60f */
[----:B------:R-:W-:Y:S01]  /*1010*/  IMAD.IADD R6, R20, 0x1, -R6 ;  /* 0x0000000114067824 */ /* 0x000fe200078e0a06 */
[----:B------:R-:W-:Y:S01]  /*1020*/  LOP3.LUT R3, R3, 0xfffffff8, RZ, 0xc0, !PT ;  /* 0xfffffff803037812 */ /* 0x000fe200078ec0ff */
[----:B------:R0:W-:Y:S01]  /*1030*/  STL [R1+0xc], R28 ;  /* 0x00000c1c01007387 */ /* 0x0001e20000100800 */
[----:B------:R-:W-:Y:S01]  /*1040*/  LOP3.LUT R7, R0, 0x1ffffffe, RZ, 0xc0, !PT ;  /* 0x1ffffffe00077812 */ /* 0x000fe200078ec0ff */
[----:B------:R-:W-:Y:S01]  /*1050*/  IMAD.SHL.U32 R20, R6, 0x100, RZ ;  /* 0x0000010006147824 */ /* 0x000fe200078e00ff */
[----:B------:R-:W-:Y:S01]  /*1060*/  SHF.R.S32.HI R0, RZ, 0x1f, R29 ;  /* 0x0000001fff007819 */ /* 0x000fe2000001141d */
[----:B------:R-:W-:Y:S01]  /*1070*/  IMAD.IADD R198, R190, 0x1, -R3 ;  /* 0x00000001bec67824 */ /* 0x000fe200078e0a03 */
[----:B------:R-:W-:Y:S01]  /*1080*/  SHF.R.S32.HI R3, RZ, 0x1f, R28 ;  /* 0x0000001fff037819 */ /* 0x000fe2000001141c */
[----:B------:R-:W-:Y:S01]  /*1090*/  STL [R1+0x8], R27 ;  /* 0x0000081b01007387 */ /* 0x000fe20000100800 */
[----:B------:R-:W-:Y:S01]  /*10a0*/  SHF.L.U64.HI R0, R29, 0x1, R0 ;  /* 0x000000011d007819 */ /* 0x000fe20000010200 */
[C---:B------:R-:W-:Y:S01]  /*10b0*/  VIADD R229, R18.reuse, 0xe0 ;  /* 0x000000e012e57836 */ /* 0x040fe20000000000 */
[----:B------:R-:W-:Y:S01]  /*10c0*/  SHF.R.S32.HI R4, RZ, 0x1f, R27 ;  /* 0x0000001fff047819 */ /* 0x000fe2000001141b */
[----:B------:R-:W-:Y:S01]  /*10d0*/  STL [R1+0x4], R26 ;  /* 0x0000041a01007387 */ /* 0x000fe20000100800 */
[----:B------:R-:W-:Y:S01]  /*10e0*/  SHF.R.S32.HI R6, RZ, 0x1f, R26 ;  /* 0x0000001fff067819 */ /* 0x000fe2000001141a */
[----:B------:R-:W-:Y:S01]  /*10f0*/  VIADD R228, R18, 0x100 ;  /* 0x0000010012e47836 */ /* 0x000fe20000000000 */
[----:B0-----:R-:W-:Y:S01]  /*1100*/  SHF.L.U64.HI R28, R28, 0x1, R3 ;  /* 0x000000011c1c7819 */ /* 0x001fe20000010203 */
[----:B------:R-:W-:Y:S01]  /*1110*/  STL [R1], R24 ;  /* 0x0000001801007387 */ /* 0x000fe20000100800 */
[----:B------:R-:W-:Y:S01]  /*1120*/  SHF.L.U64.HI R3, R27, 0x1, R4 ;  /* 0x000000011b037819 */ /* 0x000fe20000010204 */
[C---:B------:R-:W-:Y:S01]  /*1130*/  VIADD R226, R18.reuse, 0x120 ;  /* 0x0000012012e27836 */ /* 0x040fe20000000000 */
[----:B------:R-:W-:Y:S01]  /*1140*/  SHF.R.S32.HI R8, RZ, 0x1f, R24 ;  /* 0x0000001fff087819 */ /* 0x000fe20000011418 */
[----:B------:R-:W-:Y:S01]  /*1150*/  STL [R1+0x64], R20 ;  /* 0x0000641401007387 */ /* 0x000fe20000100800 */
[----:B------:R-:W-:Y:S01]  /*1160*/  SHF.R.S32.HI R10, RZ, 0x1f, R229 ;  /* 0x0000001fff0a7819 */ /* 0x000fe200000114e5 */
[C---:B------:R-:W-:Y:S01]  /*1170*/  VIADD R219, R18.reuse, 0x140 ;  /* 0x0000014012db7836 */ /* 0x040fe20000000000 */
[----:B------:R-:W-:Y:S01]  /*1180*/  SHF.R.S32.HI R9, RZ, 0x1f, R228 ;  /* 0x0000001fff097819 */ /* 0x000fe200000114e4 */
[----:B------:R0:W-:Y:S01]  /*1190*/  STL [R1+0x14], R0 ;  /* 0x0000140001007387 */ /* 0x0001e20000100800 */
[----:B------:R-:W-:Y:S01]  /*11a0*/  VIADD R216, R18, 0x160 ;  /* 0x0000016012d87836 */ /* 0x000fe20000000000 */
[----:B------:R-:W-:Y:S01]  /*11b0*/  SHF.L.U64.HI R4, R24, 0x1, R8 ;  /* 0x0000000118047819 */ /* 0x000fe20000010208 */
[C---:B------:R-:W-:Y:S01]  /*11c0*/  VIADD R215, R18.reuse, 0x180 ;  /* 0x0000018012d77836 */ /* 0x040fe20000000000 */
[----:B------:R-:W-:Y:S01]  /*11d0*/  STL [R1+0x18], R28 ;  /* 0x0000181c01007387 */ /* 0x000fe20000100800 */
        /* <DEDUP_REMOVED lines=8> */
[----:B------:R-:W-:Y:S01]  /*1260*/  R2P PR, R14, 0x6 ;  /* 0x000000060e007804 */ /* 0x000fe20000000000 */
[----:B------:R-:W-:Y:S01]  /*1270*/  IMAD.IADD R197, R189, 0x1, R20 ;  /* 0x00000001bdc57824 */ /* 0x000fe200078e0214 */
[----:B------:R-:W-:Y:S01]  /*1280*/  SHF.R.S32.HI R14, RZ, 0x1f, R215 ;  /* 0x0000001fff0e7819 */ /* 0x000fe200000114d7 */
[----:B------:R0:W-:Y:S01]  /*1290*/  STL [R1+0x20], R0 ;  /* 0x0000200001007387 */ /* 0x0001e20000100800 */
[----:B------:R-:W-:Y:S01]  /*12a0*/  SHF.R.S32.HI R21, RZ, 0x1f, R214 ;  /* 0x0000001fff157819 */ /* 0x000fe200000114d6 */
[----:B------:R-:W-:Y:S01]  /*12b0*/  IMAD.IADD R7, R192, 0x1, -R7 ;  /* 0x00000001c0077824 */ /* 0x000fe200078e0a07 */
        /* <DEDUP_REMOVED lines=9> */
[----:B------:R-:W-:Y:S01]  /*1350*/  IMAD R200, R5, 0x2, R2 ;  /* 0x0000000205c87824 */ /* 0x000fe200078e0202 */
[----:B------:R-:W-:Y:S01]  /*1360*/  SHF.R.S32.HI R31, RZ, 0x1f, R31 ;  /* 0x0000001fff1f7819 */ /* 0x000fe2000001141f */
[----:B------:R-:W-:Y:S01]  /*1370*/  VIADD R31, R197, 0x40 ;  /* 0x00000040c51f7836 */ /* 0x000fe20000000000 */
[----:B-1----:R-:W-:Y:S01]  /*1380*/  SHF.L.U64.HI R4, R226, 0x1, R11 ;  /* 0x00000001e2047819 */ /* 0x002fe2000001020b */
[----:B------:R0:W-:Y:S01]  /*1390*/  STL [R1+0x2c], R0 ;  /* 0x00002c0001007387 */ /* 0x0001e20000100800 */
[----:B------:R-:W-:Y:S01]  /*13a0*/  VIADD R33, R199, 0x100 ;  /* 0x00000100c7217836 */ /* 0x000fe20000000000 */
[----:B--2---:R-:W-:Y:S01]  /*13b0*/  SHF.L.U64.HI R3, R219, 0x1, R12 ;  /* 0x00000001db037819 */ /* 0x004fe2000001020c */
[C---:B------:R-:W-:Y:S01]  /*13c0*/  VIADD R32, R199.reuse, 0x140 ;  /* 0x00000140c7207836 */ /* 0x040fe20000000000 */
[----:B------:R1:W-:Y:S01]  /*13d0*/  STL [R1+0x30], R4 ;  /* 0x0000300401007387 */ /* 0x0003e20000100800 */
[----:B------:R-:W-:Y:S01]  /*13e0*/  VIADD R30, R199, 0x1c0 ;  /* 0x000001c0c71e7836 */ /* 0x000fe20000000000 */
[----:B------:R-:W-:Y:S01]  /*13f0*/  SHF.R.S32.HI R36, RZ, 0x1f, R36 ;  /* 0x0000001fff247819 */ /* 0x000fe20000011424 */
[----:B------:R-:W-:Y:S01]  /*1400*/  VIADD R28, R197, 0x58 ;  /* 0x00000058c51c7836 */ /* 0x000fe20000000000 */
[----:B------:R2:W-:Y:S01]  /*1410*/  STL [R1+0x34], R3 ;  /* 0x0000340301007387 */ /* 0x0005e20000100800 */
[----:B------:R-:W-:Y:S01]  /*1420*/  IMAD R206, R7, 0x8, R194 ;  /* 0x0000000807ce7824 */ /* 0x000fe200078e02c2 */
[----:B0-----:R-:W-:Y:S01]  /*1430*/  SHF.L.U64.HI R0, R216, 0x1, R13 ;  /* 0x00000001d8007819 */ /* 0x001fe2000001020d */
[----:B------:R-:W-:Y:S01]  /*1440*/  VIADD R203, R200, 0x26800 ;  /* 0x00026800c8cb7836 */ /* 0x000fe20000000000 */
[----:B------:R-:W-:Y:S01]  /*1450*/  SHF.R.S32.HI R7, RZ, 0x1f, R37 ;  /* 0x0000001fff077819 */ /* 0x000fe20000011425 */
[----:B------:R-:W-:Y:S01]  /*1460*/  VIADD R12, R197, 0xb8 ;  /* 0x000000b8c50c7836 */ /* 0x000fe20000000000 */
[----:B-1----:R-:W-:Y:S01]  /*1470*/  SHF.L.U64.HI R4, R215, 0x1, R14 ;  /* 0x00000001d7047819 */ /* 0x002fe2000001020e */
[----:B------:R0:W-:Y:S01]  /*1480*/  STL [R1+0x38], R0 ;  /* 0x0000380001007387 */ /* 0x0001e20000100800 */
[----:B------:R-:W-:Y:S01]  /*1490*/  SHF.R.S32.HI R7, RZ, 0x1f, R34 ;  /* 0x0000001fff077819 */ /* 0x000fe20000011422 */
[C---:B------:R-:W-:Y:S01]  /*14a0*/  VIADD R10, R197.reuse, 0xc8 ;  /* 0x000000c8c50a7836 */ /* 0x040fe20000000000 */
[----:B--2---:R-:W-:Y:S01]  /*14b0*/  SHF.L.U64.HI R3, R212, 0x1, R23 ;  /* 0x00000001d4037819 */ /* 0x004fe20000010217 */
[----:B------:R-:W-:Y:S01]  /*14c0*/  STL [R1+0x3c], R4 ;  /* 0x00003c0401007387 */ /* 0x000fe20000100800 */
[----:B------:R-:W-:Y:S01]  /*14d0*/  SHF.R.S32.HI R7, RZ, 0x1f, R31 ;  /* 0x0000001fff077819 */ /* 0x000fe2000001141f */
[C---:B------:R-:W-:Y:S01]  /*14e0*/  VIADD R9, R197.reuse, 0xd0 ;  /* 0x000000d0c5097836 */ /* 0x040fe20000000000 */
[----:B------:R-:W-:Y:S01]  /*14f0*/  SHF.R.S32.HI R35, RZ, 0x1f, R35 ;  /* 0x0000001fff237819 */ /* 0x000fe20000011423 */
[----:B------:R-:W-:Y:S01]  /*1500*/  VIADD R185, R18, 0x20 ;  /* 0x0000002012b97836 */ /* 0x000fe20000000000 */
[----:B------:R-:W-:Y:S01]  /*1510*/  SHF.R.S32.HI R33, RZ, 0x1f, R33 ;  /* 0x0000001fff217819 */ /* 0x000fe20000011421 */
[C---:B------:R-:W-:Y:S01]  /*1520*/  VIADD R38, R197.reuse, 0x8 ;  /* 0x00000008c5267836 */ /* 0x040fe20000000000 */
[----:B0-----:R-:W-:Y:S01]  /*1530*/  SHF.L.U64.HI R0, R214, 0x1, R21 ;  /* 0x00000001d6007819 */ /* 0x001fe20000010215 */
[C---:B------:R-:W-:Y:S01]  /*1540*/  VIADD R21, R197.reuse, 0x88 ;  /* 0x00000088c5157836 */ /* 0x040fe20000000000 */
[----:B------:R-:W-:Y:S01]  /*1550*/  SHF.R.S32.HI R32, RZ, 0x1f, R32 ;  /* 0x0000001fff207819 */ /* 0x000fe20000011420 */
[C---:B------:R-:W-:Y:S01]  /*1560*/  VIADD R36, R197.reuse, 0x18 ;  /* 0x00000018c5247836 */ /* 0x040fe20000000000 */
[----:B------:R-:W-:Y:S01]  /*1570*/  SHF.R.S32.HI R30, RZ, 0x1f, R30 ;  /* 0x0000001fff1e7819 */ /* 0x000fe2000001141e */
[----:B------:R0:W-:Y:S01]  /*1580*/  STL [R1+0x40], R0 ;  /* 0x0000400001007387 */ /* 0x0001e20000100800 */
[----:B------:R-:W-:Y:S01]  /*1590*/  SEL R202, R202, 0xffffffc0, !P2 ;  /* 0xffffffc0caca7807 */ /* 0x000fe20005000000 */
[C---:B------:R-:W-:Y:S01]  /*15a0*/  VIADD R35, R197.reuse, 0x20 ;  /* 0x00000020c5237836 */ /* 0x040fe20000000000 */
[----:B------:R-:W-:Y:S01]  /*15b0*/  SHF.R.S32.HI R7, RZ, 0x1f, R28 ;  /* 0x0000001fff077819 */ /* 0x000fe2000001141c */
[----:B------:R1:W-:Y:S01]  /*15c0*/  STL [R1+0x44], R3 ;  /* 0x0000440301007387 */ /* 0x0003e20000100800 */
[C---:B------:R-:W-:Y:S01]  /*15d0*/  VIADD R33, R197.reuse, 0x30 ;  /* 0x00000030c5217836 */ /* 0x040fe20000000000 */
[----:B------:R-:W-:Y:S01]  /*15e0*/  SHF.R.S32.HI R5, RZ, 0x1f, R9 ;  /* 0x0000001fff057819 */ /* 0x000fe20000011409 */
[C---:B------:R-:W-:Y:S01]  /*15f0*/  VIADD R32, R197.reuse, 0x38 ;  /* 0x00000038c5207836 */ /* 0x040fe20000000000 */
[----:B------:R-:W-:Y:S01]  /*1600*/  SHF.R.S32.HI R19, RZ, 0x1f, R18 ;  /* 0x0000001fff137819 */ /* 0x000fe20000011412 */
[C---:B------:R-:W-:Y:S01]  /*1610*/  VIADD R30, R197.reuse, 0x48 ;  /* 0x00000048c51e7836 */ /* 0x040fe20000000000 */
[----:B0-----:R-:W-:Y:S01]  /*1620*/  SHF.L.U64.HI R0, R210, 0x1, R25 ;  /* 0x00000001d2007819 */ /* 0x001fe20000010219 */
[C---:B------:R-:W-:Y:S01]  /*1630*/  VIADD R25, R197.reuse, 0x70 ;  /* 0x00000070c5197836 */ /* 0x040fe20000000000 */
[----:B------:R-:W-:Y:S01]  /*1640*/  SHF.R.S32.HI R204, RZ, 0x1f, R185 ;  /* 0x0000001fffcc7819 */ /* 0x000fe200000114b9 */
[----:B------:R-:W-:Y:S01]  /*1650*/  VIADD R29, R197, 0x50 ;  /* 0x00000050c51d7836 */ /* 0x000fe20000000000 */
[----:B------:R-:W-:Y:S01]  /*1660*/  SHF.R.S32.HI R38, RZ, 0x1f, R38 ;  /* 0x0000001fff267819 */ /* 0x000fe20000011426 */
[----:B-1----:R-:W-:Y:S01]  /*1670*/  IMAD R3, R15, 0x2, R2 ;  /* 0x000000020f037824 */ /* 0x002fe200078e0202 */
[----:B------:R0:W-:Y:S01]  /*1680*/  STL [R1+0x48], R0 ;  /* 0x0000480001007387 */ /* 0x0001e20000100800 */
[C---:B------:R-:W-:Y:S01]  /*1690*/  VIADD R15, R197.reuse, 0xa0 ;  /* 0x000000a0c50f7836 */ /* 0x040fe20000000000 */
[----:B------:R-:W-:Y:S01]  /*16a0*/  SHF.R.S32.HI R7, RZ, 0x1f, R25 ;  /* 0x0000001fff077819 */ /* 0x000fe20000011419 */
[C---:B------:R-:W-:Y:S01]  /*16b0*/  VIADD R27, R197.reuse, 0x60 ;  /* 0x00000060c51b7836 */ /* 0x040fe20000000000 */
[----:B------:R1:W-:Y:S01]  /*16c0*/  STL [R1+0x60], R3 ;  /* 0x0000600301007387 */ /* 0x0003e20000100800 */
        /* <DEDUP_REMOVED lines=22> */
[C---:B-1----:R-:W-:Y:S01]  /*1830*/  VIADD R3, R197.reuse, 0xf0 ;  /* 0x000000f0c5037836 */ /* 0x042fe20000000000 */
        /* <DEDUP_REMOVED lines=22> */
.L_x_2767:
[----:B------:R-:W-:Y:S01]  /*19a0*/  ULDC.64 UR4, c[0x0][0xa28] ;  /* 0x00028a0000047ab9 */ /* 0x000fe20000000a00 */
[----:B01--4-:R-:W0:Y:S01]  /*19b0*/  LDC.64 R4, c[0x0][0xa08] ;  /* 0x00028200ff047b82 */ /* 0x013e220000000a00 */
[----:B------:R-:W-:Y:S01]  /*19c0*/  ISETP.NE.U32.AND P0, PT, RZ, UR4, PT ;  /* 0x00000004ff007c0c */ /* 0x000fe2000bf05070 */
[----:B------:R-:W-:Y:S01]  /*19d0*/  IMAD.MOV.U32 R10, RZ, RZ, RZ ;  /* 0x000000ffff0a7224 */ /* 0x000fe200078e00ff */
[----:B------:R-:W-:Y:S01]  /*19e0*/  ULDC.64 UR6, c[0x0][0xa20] ;  /* 0x0002880000067ab9 */ /* 0x000fe20000000a00 */
[----:B------:R-:W-:Y:S01]  /*19f0*/  IMAD.MOV.U32 R24, RZ, RZ, RZ ;  /* 0x000000ffff187224 */ /* 0x000fe200078e00ff */
[----:B------:R-:W-:Y:S01]  /*1a00*/  ISETP.NE.AND.EX P0, PT, RZ, UR5, PT, P0 ;  /* 0x00000005ff007c0c */ /* 0x000fe2000bf05300 */
[----:B------:R-:W-:Y:S02]  /*1a10*/  ULDC.64 UR4, c[0x0][0xa18] ;  /* 0x0002860000047ab9 */ /* 0x000fe40000000a00 */
[----:B------:R-:W-:-:S04]  /*1a20*/  ISETP.NE.U32.AND P1, PT, RZ, UR4, PT ;  /* 0x00000004ff007c0c */ /* 0x000fc8000bf25070 */
[----:B------:R-:W-:Y:S01]  /*1a30*/  ISETP.NE.AND.EX P1, PT, RZ, UR5, PT, P1 ;  /* 0x00000005ff007c0c */ /* 0x000fe2000bf25310 */
[----:B------:R-:W-:Y:S02]  /*1a40*/  ULDC.64 UR4, c[0x0][0xa08] ;  /* 0x0002820000047ab9 */ /* 0x000fe40000000a00 */
[----:B------:R-:W-:-:S03]  /*1a50*/  ISETP.NE.U32.AND P3, PT, RZ, UR4, PT ;  /* 0x00000004ff007c0c */ /* 0x000fc6000bf65070 */
[----:B--2---:R-:W1:Y:S01]  /*1a60*/  @P0 LDC.64 R8, c[0x0][0xa28] ;  /* 0x00028a00ff080b82 */ /* 0x004e620000000a00 */
[----:B------:R-:W-:Y:S01]  /*1a70*/  ISETP.NE.AND.EX P3, PT, RZ, UR5, PT, P3 ;  /* 0x00000005ff007c0c */ /* 0x000fe2000bf65330 */
[----:B0-----:R-:W-:-:S06]  /*1a80*/  IMAD.WIDE R4, R83, 0x4, R4 ;  /* 0x0000000453047825 */ /* 0x001fcc00078e0204 */
[----:B------:R-:W0:Y:S01]  /*1a90*/  @P1 LDC.64 R6, c[0x0][0xa18] ;  /* 0x00028600ff061b82 */ /* 0x000e220000000a00 */
[----:B------:R-:W-:Y:S02]  /*1aa0*/  ULDC UR4, c[0x0][0x288] ;  /* 0x0000a20000047ab9 */ /* 0x000fe40000000800 */
[----:B------:R-:W-:Y:S01]  /*1ab0*/  IMAD.U32 R23, RZ, RZ, UR4 ;  /* 0x00000004ff177e24 */ /* 0x000fe2000f8e00ff */
[----:B------:R2:W-:Y:S01]  /*1ac0*/  STL [R1+0x50], R83 ;  /* 0x0000505301007387 */ /* 0x0005e20000100800 */
[----:B------:R-:W-:-:S03]  /*1ad0*/  ULDC.64 UR4, c[0x0][0x418] ;  /* 0x0001060000047ab9 */ /* 0x000fc60000000a00 */
[----:B------:R2:W5:Y:S01]  /*1ae0*/  @P3 LDG.E R24, desc[UR40][R4.64] ;  /* 0x0000002804183981 */ /* 0x000562000c1e1900 */
[----:B-1----:R-:W-:-:S05]  /*1af0*/  @P0 IMAD.WIDE R8, R83, 0x4, R8 ;  /* 0x0000000453080825 */ /* 0x002fca00078e0208 */
[----:B------:R2:W5:Y:S01]  /*1b00*/  @P0 LDG.E R10, desc[UR40][R8.64] ;  /* 0x00000028080a0981 */ /* 0x000562000c1e1900 */
[----:B0-----:R-:W-:-:S05]  /*1b10*/  @P1 IMAD.WIDE R6, R83, 0x4, R6 ;  /* 0x0000000453061825 */ /* 0x001fca00078e0206 */
[----:B------:R2:W5:Y:S01]  /*1b20*/  @P1 LDG.E R23, desc[UR40][R6.64] ;  /* 0x0000002806171981 */ /* 0x000562000c1e1900 */
[----:B------:R-:W-:Y:S01]  /*1b30*/  UISETP.NE.U32.AND UP0, UPT, UR4, URZ, UPT ;  /* 0x0000003f0400728c */ /* 0x000fe2000bf05070 */
[C---:B------:R-:W-:Y:S02]  /*1b40*/  LOP3.LUT R3, R82.reuse, 0xff000000, RZ, 0xc0, !PT ;  /* 0xff00000052037812 */ /* 0x040fe400078ec0ff */
[----:B------:R-:W-:Y:S01]  /*1b50*/  ULDC UR4, c[0x0][0x424] ;  /* 0x0001090000047ab9 */ /* 0x000fe20000000800 */
[----:B------:R-:W-:Y:S01]  /*1b60*/  UISETP.NE.AND.EX UP0, UPT, UR5, URZ, UPT, UP0 ;  /* 0x0000003f0500728c */ /* 0x000fe2000bf05300 */
[----:B------:R-:W-:Y:S02]  /*1b70*/  ISETP.NE.U32.AND P2, PT, RZ, UR6, PT ;  /* 0x00000006ff007c0c */ /* 0x000fe4000bf45070 */
[----:B------:R-:W-:Y:S01]  /*1b80*/  ULDC UR5, c[0x0][0x2f0] ;  /* 0x0000bc0000057ab9 */ /* 0x000fe20000000800 */
[----:B------:R-:W-:Y:S01]  /*1b90*/  USEL UR4, UR4, 0x1, UP0 ;  /* 0x0000000104047887 */ /* 0x000fe20008000000 */
[----:B------:R-:W-:-:S02]  /*1ba0*/  LOP3.LUT R0, R82, 0xff0000, RZ, 0xc0, !PT ;  /* 0x00ff000052007812 */ /* 0x000fc400078ec0ff */
[----:B------:R-:W-:Y:S01]  /*1bb0*/  SHF.R.U32.HI R3, RZ, 0x8, R3 ;  /* 0x00000008ff037819 */ /* 0x000fe20000011603 */
[----:B------:R-:W-:Y:S01]  /*1bc0*/  UIMAD UR4, UR4, UR5, URZ ;  /* 0x00000005040472a4 */ /* 0x000fe2000f8e023f */
[----:B------:R-:W-:Y:S02]  /*1bd0*/  ISETP.NE.AND.EX P2, PT, RZ, UR7, PT, P2 ;  /* 0x00000007ff007c0c */ /* 0x000fe4000bf45320 */
[----:B------:R-:W-:Y:S01]  /*1be0*/  ULDC UR5, c[0x0][0x348] ;  /* 0x0000d20000057ab9 */ /* 0x000fe20000000800 */
[----:B------:R-:W-:Y:S02]  /*1bf0*/  LEA.HI R11, R0, R3, RZ, 0x10 ;  /* 0x00000003000b7211 */ /* 0x000fe400078f80ff */
[----:B------:R-:W-:Y:S01]  /*1c00*/  LOP3.LUT R188, R82, 0xffff, RZ, 0xc0, !PT ;  /* 0x0000ffff52bc7812 */ /* 0x000fe200078ec0ff */
[----:B--2---:R-:W-:Y:S07]  /*1c10*/  @P1 BRA `(.L_x_2540) ;  /* 0x0000000000241947 */ /* 0x004fee0003800000 */
        /* <DEDUP_REMOVED lines=9> */
.L_x_2540:
[----:B------:R-:W-:Y:S02]  /*1cb0*/  IMAD.U32 R34, RZ, RZ, UR5 ;  /* 0x00000005ff227e24 */ /* 0x000fe4000f8e00ff */
[----:B------:R-:W-:Y:S01]  /*1cc0*/  IMAD.U32 R25, RZ, RZ, UR4 ;  /* 0x00000004ff197e24 */ /* 0x000fe2000f8e00ff */
[----:B------:R-:W-:Y:S06]  /*1cd0*/  @!P2 BRA `(.L_x_2541) ;  /* 0x000000000010a947 */ /* 0x000fec0003800000 */
[----:B------:R-:W0:Y:S02]  /*1ce0*/  LDC.64 R4, c[0x0][0xa20] ;  /* 0x00028800ff047b82 */ /* 0x000e240000000a00 */
[----:B0-----:R-:W-:-:S05]  /*1cf0*/  IMAD.WIDE R4, R83, 0x4, R4 ;  /* 0x0000000453047825 */ /* 0x001fca00078e0204 */
[----:B------:R0:W5:Y:S01]  /*1d00*/  LDG.E R25, desc[UR40][R4.64] ;  /* 0x0000002804197981 */ /* 0x000162000c1e1900 */
[----:B------:R-:W-:Y:S05]  /*1d10*/  BRA `(.L_x_2542) ;  /* 0x0000000000107947 */ /* 0x000fea0003800000 */
.L_x_2541:
[----:B------:R-:W-:Y:S05]  /*1d20*/  @!P3 BRA `(.L_x_2542) ;  /* 0x00000000000cb947 */ /* 0x000fea0003800000 */
[----:B------:R-:W2:Y:S04]  /*1d30*/  LDG.E R0, desc[UR40][R4.64] ;  /* 0x0000002804007981 */ /* 0x000ea8000c1e1900 */
[----:B------:R-:W2:Y:S02]  /*1d40*/  LDG.E R25, desc[UR40][R4.64+0x4] ;  /* 0x0000042804197981 */ /* 0x000ea4000c1e1900 */
[----:B--2---:R-:W-:-:S07]  /*1d50*/  IMAD.IADD R25, R25, 0x1, -R0 ;  /* 0x0000000119197824 */ /* 0x004fce00078e0a00 */
.L_x_2542:
[----:B------:R-:W-:Y:S01]  /*1d60*/  ULDC.64 UR4, c[0x0][0xa10] ;  /* 0x0002840000047ab9 */ /* 0x000fe20000000a00 */
[----:B------:R-:W1:Y:S01]  /*1d70*/  LDC R8, c[0x0][0x448] ;  /* 0x00011200ff087b82 */ /* 0x000e620000000800 */
[----:B------:R-:W-:-:S04]  /*1d80*/  ISETP.NE.U32.AND P0, PT, RZ, UR4, PT ;  /* 0x00000004ff007c0c */ /* 0x000fc8000bf05070 */
[----:B------:R-:W-:Y:S01]  /*1d90*/  ISETP.NE.AND.EX P0, PT, RZ, UR5, PT, P0 ;  /* 0x00000005ff007c0c */ /* 0x000fe2000bf05300 */
[----:B------:R-:W-:Y:S02]  /*1da0*/  ULDC.64 UR4, c[0x0][0xa30] ;  /* 0x00028c0000047ab9 */ /* 0x000fe40000000a00 */
[----:B------:R-:W-:-:S04]  /*1db0*/  ISETP.NE.U32.AND P1, PT, RZ, UR4, PT ;  /* 0x00000004ff007c0c */ /* 0x000fc8000bf25070 */
[----:B------:R-:W-:-:S06]  /*1dc0*/  ISETP.NE.AND.EX P1, PT, RZ, UR5, PT, P1 ;  /* 0x00000005ff007c0c */ /* 0x000fcc000bf25310 */
[----:B------:R-:W2:Y:S08]  /*1dd0*/  @P0 LDC.64 R6, c[0x0][0xa10] ;  /* 0x00028400ff060b82 */ /* 0x000eb00000000a00 */
[----:B0-----:R-:W0:Y:S01]  /*1de0*/  @P1 LDC.64 R4, c[0x0][0xa30] ;  /* 0x00028c00ff041b82 */ /* 0x001e220000000a00 */
[----:B--2---:R-:W-:-:S05]  /*1df0*/  @P0 IMAD.WIDE R6, R83, 0x4, R6 ;  /* 0x0000000453060825 */ /* 0x004fca00078e0206 */
[----:B------:R-:W2:Y:S04]  /*1e00*/  @P0 LDG.E R0, desc[UR40][R6.64] ;  /* 0x0000002806000981 */ /* 0x000ea8000c1e1900 */
[----:B------:R-:W2:Y:S01]  /*1e10*/  @P0 LDG.E R3, desc[UR40][R6.64+0x4] ;  /* 0x0000042806030981 */ /* 0x000ea2000c1e1900 */
[----:B-----5:R-:W-:Y:S02]  /*1e20*/  IMAD.MOV.U32 R80, RZ, RZ, R25 ;  /* 0x000000ffff507224 */ /* 0x020fe400078e0019 */
[----:B0-----:R-:W-:-:S05]  /*1e30*/  @P1 IMAD.WIDE R4, R83, 0x4, R4 ;  /* 0x0000000453041825 */ /* 0x001fca00078e0204 */
[----:B------:R0:W5:Y:S01]  /*1e40*/  @P1 LDG.E R80, desc[UR40][R4.64] ;  /* 0x0000002804501981 */ /* 0x000162000c1e1900 */
[----:B-1----:R-:W-:Y:S01]  /*1e50*/  ISETP.NE.AND P1, PT, R8, 0x1, PT ;  /* 0x000000010800780c */ /* 0x002fe20003f25270 */
[----:B------:R-:W-:Y:S02]  /*1e60*/  IMAD.SHL.U32 R196, R81, 0x40, RZ ;  /* 0x0000004051c47824 */ /* 0x000fe400078e00ff */
[----:B------:R-:W-:Y:S01]  /*1e70*/  IMAD.IADD R13, R25, 0x1, -R10 ;  /* 0x00000001190d7824 */ /* 0x000fe200078e0a0a */
[----:B0-----:R-:W0:Y:S09]  /*1e80*/  LDC.64 R4, c[0x0][0x9e0] ;  /* 0x00027800ff047b82 */ /* 0x001e320000000a00 */
[----:B------:R-:W1:Y:S08]  /*1e90*/  @P1 LDC R9, c[0x0][0x44c] ;  /* 0x00011300ff091b82 */ /* 0x000e700000000800 */
[----:B------:R-:W3:Y:S01]  /*1ea0*/  @P1 LDC R8, c[0x0][0x450] ;  /* 0x00011400ff081b82 */ /* 0x000ee20000000800 */
[----:B0-----:R-:W-:Y:S01]  /*1eb0*/  ISETP.GE.AND P2, PT, R5, 0x1, PT ;  /* 0x000000010500780c */ /* 0x001fe20003f46270 */
[----:B--2---:R-:W-:-:S02]  /*1ec0*/  @P0 IMAD.IADD R34, R3, 0x1, -R0 ;  /* 0x0000000103220824 */ /* 0x004fc400078e0a00 */
[----:B------:R-:W-:Y:S02]  /*1ed0*/  VIADD R0, R196, 0x3f ;  /* 0x0000003fc4007836 */ /* 0x000fe40000000000 */
[----:B------:R-:W-:Y:S02]  /*1ee0*/  IMAD.IADD R184, R13, 0x1, R34 ;  /* 0x000000010db87824 */ /* 0x000fe400078e0222 */
[----:B-1----:R-:W-:-:S03]  /*1ef0*/  @P1 IMAD.HI.U32 R3, R0, R9, RZ ;  /* 0x0000000900031227 */ /* 0x002fc600078e00ff */
[C---:B------:R-:W-:Y:S01]  /*1f00*/  IADD3 R7, R184.reuse, 0x1, -R23 ;  /* 0x00000001b8077810 */ /* 0x040fe20007ffe817 */
[----:B------:R-:W-:Y:S01]  /*1f10*/  IMAD.MOV.U32 R6, RZ, RZ, R0 ;  /* 0x000000ffff067224 */ /* 0x000fe200078e0000 */
[----:B---3--:R-:W-:Y:S01]  /*1f20*/  @P1 SHF.R.U32.HI R6, RZ, R8, R3 ;  /* 0x00000008ff061219 */ /* 0x008fe20000011603 */
[----:B------:R-:W-:-:S04]  /*1f30*/  VIADD R0, R184, 0x3f ;  /* 0x0000003fb8007836 */ /* 0x000fc80000000000 */
[----:B------:R-:W-:Y:S01]  /*1f40*/  IMAD.IADD R9, R7, 0x1, R6 ;  /* 0x0000000107097824 */ /* 0x000fe200078e0206 */
[----:B------:R-:W-:-:S03]  /*1f50*/  SHF.R.S32.HI R3, RZ, 0x1f, R0 ;  /* 0x0000001fff037819 */ /* 0x000fc60000011400 */
[----:B------:R-:W-:Y:S01]  /*1f60*/  IMAD.IADD R4, R9, 0x1, R4 ;  /* 0x0000000109047824 */ /* 0x000fe200078e0204 */
[----:B------:R-:W-:-:S04]  /*1f70*/  LEA.HI R3, R3, R0, RZ, 0x6 ;  /* 0x0000000003037211 */ /* 0x000fc800078f30ff */
[----:B------:R-:W-:Y:S01]  /*1f80*/  SHF.R.S32.HI R38, RZ, 0x6, R3 ;  /* 0x00000006ff267819 */ /* 0x000fe20000011403 */
        /* <DEDUP_REMOVED lines=12> */
.L_x_2545:
[----:B------:R-:W-:-:S13]  /*2050*/  ISETP.NE.AND P0, PT, R5, 0x1, PT ;  /* 0x000000010500780c */ /* 0x000fda0003f05270 */
[----:B------:R-:W0:Y:S02]  /*2060*/  @P0 LDC.64 R6, c[0x0][0x9e8] ;  /* 0x00027a00ff060b82 */ /* 0x000e240000000a00 */
[----:B0-----:R-:W-:-:S05]  /*2070*/  @P0 IMAD.HI.U32 R6, R0, R6, RZ ;  /* 0x0000000600060227 */ /* 0x001fca00078e00ff */
[----:B------:R-:W-:-:S07]  /*2080*/  @P0 SHF.R.U32.HI R0, RZ, R7, R6 ;  /* 0x00000007ff000219 */ /* 0x000fce0000011606 */
.L_x_2546:
[----:B------:R-:W-:Y:S05]  /*2090*/  BSYNC B0 ;  /* 0x0000000000007941 */ /* 0x000fea0003800000 */
.L_x_2544:
[----:B------:R-:W-:-:S05]  /*20a0*/  IMAD R3, R0, R5, R5 ;  /* 0x0000000500037224 */ /* 0x000fca00078e0205 */
[----:B------:R-:W-:-:S07]  /*20b0*/  VIMNMX R4, R4, R3, PT ;  /* 0x0000000304047248 */ /* 0x000fce0003fe0100 */
.L_x_2543:
[----:B------:R-:W0:Y:S01]  /*20c0*/  @P1 LDC R7, c[0x0][0x44c] ;  /* 0x00011300ff071b82 */ /* 0x000e220000000800 */
[----:B------:R-:W-:Y:S01]  /*20d0*/  VIADD R4, R4, 0x3f ;  /* 0x0000003f04047836 */ /* 0x000fe20000000000 */
[----:B------:R-:W-:Y:S01]  /*20e0*/  ULDC UR4, c[0x0][0x9dc] ;  /* 0x0002770000047ab9 */ /* 0x000fe20000000800 */
[----:B------:R-:W-:Y:S02]  /*20f0*/  IMAD.MOV.U32 R0, RZ, RZ, R196 ;  /* 0x000000ffff007224 */ /* 0x000fe400078e00c4 */
[----:B------:R-:W-:Y:S01]  /*2100*/  IMAD.IADD R37, R184, 0x1, -R23 ;  /* 0x00000001b8257824 */ /* 0x000fe200078e0a17 */
[----:B------:R-:W-:Y:S02]  /*2110*/  SHF.R.S32.HI R3, RZ, 0x1f, R4 ;  /* 0x0000001fff037819 */ /* 0x000fe40000011404 */
[----:B------:R-:W1:Y:S02]  /*2120*/  @P1 LDC R9, c[0x0][0x450] ;  /* 0x00011400ff091b82 */ /* 0x000e640000000800 */
[----:B------:R-:W-:-:S04]  /*2130*/  LEA.HI R3, R3, R4, RZ, 0x6 ;  /* 0x0000000403037211 */ /* 0x000fc800078f30ff */
[----:B------:R-:W-:-:S04]  /*2140*/  SHF.R.S32.HI R3, RZ, 0x6, R3 ;  /* 0x00000006ff037819 */ /* 0x000fc80000011403 */
[----:B------:R-:W-:Y:S01]  /*2150*/  VIMNMX R8, R38, R3, PT ;  /* 0x0000000326087248 */ /* 0x000fe20003fe0100 */
[----:B0-----:R-:W-:-:S05]  /*2160*/  @P1 IMAD.HI.U32 R6, R196, R7, RZ ;  /* 0x00000007c4061227 */ /* 0x001fca00078e00ff */
[----:B-1----:R-:W-:-:S05]  /*2170*/  @P1 SHF.R.U32.HI R0, RZ, R9, R6 ;  /* 0x00000009ff001219 */ /* 0x002fca0000011606 */
[----:B------:R-:W-:-:S04]  /*2180*/  IMAD.IADD R0, R37, 0x1, R0 ;  /* 0x0000000125007824 */ /* 0x000fc800078e0200 */
[----:B------:R-:W-:Y:S01]  /*2190*/  VIADD R3, R0, -UR4 ;  /* 0x8000000400037c36 */ /* 0x000fe20008000000 */
        /* <DEDUP_REMOVED lines=11> */
.L_x_2549:
[----:B------:R-:W-:-:S13]  /*2250*/  ISETP.NE.AND P0, PT, R5, 0x1, PT ;  /* 0x000000010500780c */ /* 0x000fda0003f05270 */
[----:B------:R-:W0:Y:S02]  /*2260*/  @P0 LDC.64 R6, c[0x0][0x9e8] ;  /* 0x00027a00ff060b82 */ /* 0x000e240000000a00 */
[----:B0-----:R-:W-:-:S05]  /*2270*/  @P0 IMAD.HI.U32 R6, R0, R6, RZ ;  /* 0x0000000600060227 */ /* 0x001fca00078e00ff */
[----:B------:R-:W-:-:S07]  /*2280*/  @P0 SHF.R.U32.HI R0, RZ, R7, R6 ;  /* 0x00000007ff000219 */ /* 0x000fce0000011606 */
.L_x_2550:
[----:B------:R-:W-:Y:S05]  /*2290*/  BSYNC B0 ;  /* 0x0000000000007941 */ /* 0x000fea0003800000 */
.L_x_2548:
[----:B------:R-:W-:-:S05]  /*22a0*/  IMAD R0, R0, R5, RZ ;  /* 0x0000000500007224 */ /* 0x000fca00078e02ff */
[----:B------:R-:W-:-:S07]  /*22b0*/  VIMNMX R3, R3, R0, !PT ;  /* 0x0000000003037248 */ /* 0x000fce0007fe0100 */
.L_x_2547:
[----:B------:R-:W-:Y:S01]  /*22c0*/  SHF.R.S32.HI R0, RZ, 0x1f, R3 ;  /* 0x0000001fff007819 */ /* 0x000fe20000011403 */
[----:B------:R-:W-:Y:S01]  /*22d0*/  BSSY B0, `(.L_x_2551) ;  /* 0x000002a000007945 */ /* 0x000fe20003800000 */
[----:B------:R-:W-:Y:S02]  /*22e0*/  LOP3.LUT R14, R11, 0xff, RZ, 0xc0, !PT ;  /* 0x000000ff0b0e7812 */ /* 0x000fe400078ec0ff */
[----:B------:R-:W-:Y:S02]  /*22f0*/  LEA.HI R0, R0, R3, RZ, 0x6 ;  /* 0x0000000300007211 */ /* 0x000fe400078f30ff */
[----:B------:R-:W-:Y:S01]  /*2300*/  SHF.R.U32.HI R4, RZ, 0x10, R11 ;  /* 0x00000010ff047819 */ /* 0x000fe2000001160b */
[----:B------:R0:W-:Y:S01]  /*2310*/  STL [R1+0x54], R14 ;  /* 0x0000540e01007387 */ /* 0x0001e20000100800 */
[----:B------:R-:W-:-:S03]  /*2320*/  SHF.R.S32.HI R0, RZ, 0x6, R0 ;  /* 0x00000006ff007819 */ /* 0x000fc60000011400 */
[----:B------:R0:W-:Y:S01]  /*2330*/  STL [R1+0x4c], R4 ;  /* 0x00004c0401007387 */ /* 0x0001e20000100800 */
[----:B------:R-:W-:Y:S01]  /*2340*/  VIMNMX R9, RZ, R0, !PT ;  /* 0x00000000ff097248 */ /* 0x000fe20007fe0100 */
[----:B------:R-:W-:-:S03]  /*2350*/  IMAD.MOV.U32 R0, RZ, RZ, RZ ;  /* 0x000000ffff007224 */ /* 0x000fc600078e00ff */
[----:B------:R-:W-:-:S13]  /*2360*/  ISETP.GT.AND P0, PT, R8, R9, PT ;  /* 0x000000090800720c */ /* 0x000fda0003f04270 */
[----:B0-----:R-:W-:Y:S05]  /*2370*/  @!P0 BRA `(.L_x_2552) ;  /* 0x00000000007c8947 */ /* 0x001fea0003800000 */
[----:B------:R-:W-:Y:S01]  /*2380*/  ISETP.NE.AND P0, PT, R4, RZ, PT ;  /* 0x000000ff0400720c */ /* 0x000fe20003f05270 */
[----:B------:R-:W-:-:S03]  /*2390*/  ULDC UR4, c[0x0][0x9f0] ;  /* 0x00027c0000047ab9 */ /* 0x000fc60000000800 */
[----:B------:R-:W-:-:S04]  /*23a0*/  SEL R11, R4, UR4, P0 ;  /* 0x00000004040b7c07 */ /* 0x000fc80008000000 */
[-C--:B------:R-:W-:Y:S02]  /*23b0*/  IABS R6, R11.reuse ;  /* 0x0000000b00067213 */ /* 0x080fe40000000000 */
        /* <DEDUP_REMOVED lines=27> */
.L_x_2552:
[----:B------:R-:W-:Y:S05]  /*2570*/  BSYNC B0 ;  /* 0x0000000000007941 */ /* 0x000fea0003800000 */
.L_x_2551:
[----:B------:R-:W-:-:S05]  /*2580*/  IMAD R3, R14, R0, R9 ;  /* 0x000000000e037224 */ /* 0x000fca00078e0209 */
        /* <DEDUP_REMOVED lines=11> */
[----:B------:R-:W-:Y:S02]  /*2640*/  @P0 SHF.R.S32.HI R35, RZ, 0x6, R3 ;  /* 0x00000006ff230819 */ /* 0x000fe40000011403 */
[----:B------:R-:W-:Y:S02]  /*2650*/  PLOP3.LUT P0, PT, PT, PT, PT, 0x80, 0x0 ;  /* 0x000000000000781c */ /* 0x000fe40003f0f070 */
        /* <DEDUP_REMOVED lines=22> */
.L_x_2555:
[----:B------:R-:W-:Y:S05]  /*27c0*/  BSYNC B6 ;  /* 0x0000000000067941 */ /* 0x000fea0003800000 */
.L_x_2554:
        /* <DEDUP_REMOVED lines=20> */
.L_x_2557:
[----:B------:R-:W-:Y:S05]  /*2910*/  BSYNC B6 ;  /* 0x0000000000067941 */ /* 0x000fea0003800000 */
.L_x_2556:
[----:B------:R-:W-:Y:S01]  /*2920*/  ULDC.64 UR4, c[0x0][0x9f8] ;  /* 0x00027e0000047ab9 */ /* 0x000fe20000000a00 */
[----:B------:R-:W-:Y:S01]  /*2930*/  IMAD.MOV.U32 R0, RZ, RZ, R83 ;  /* 0x000000ffff007224 */ /* 0x000fe200078e0053 */
[----:B------:R-:W-:Y:S01]  /*2940*/  ISETP.NE.U32.AND P0, PT, RZ, UR4, PT ;  /* 0x00000004ff007c0c */ /* 0x000fe2000bf05070 */
[----:B------:R-:W0:Y:S01]  /*2950*/  S2R R3, SR_TID.X ;  /* 0x0000000000037919 */ /* 0x000e220000002100 */
[----:B------:R-:W1:Y:S08]  /*2960*/  LDC.64 R6, c[0x0][0x3f8] ;  /* 0x0000fe00ff067b82 */ /* 0x000e700000000a00 */
[----:B------:R-:W2:Y:S01]  /*2970*/  LDC R47, c[0x0][0x3f4] ;  /* 0x0000fd00ff2f7b82 */ /* 0x000ea20000000800 */
[----:B------:R-:W-:-:S02]  /*2980*/  ISETP.NE.AND.EX P0, PT, RZ, UR5, PT, P0 ;  /* 0x00000005ff007c0c */ /* 0x000fc4000bf05300 */
[----:B------:R-:W-:Y:S02]  /*2990*/  SHF.R.S32.HI R9, RZ, 0x1f, R190 ;  /* 0x0000001fff097819 */ /* 0x000fe400000114be */
[----:B------:R-:W-:Y:S01]  /*29a0*/  SHF.R.S32.HI R193, RZ, 0x1f, R192 ;  /* 0x0000001fffc17819 */ /* 0x000fe200000114c0 */
[----:B------:R-:W3:Y:S01]  /*29b0*/  S2R R46, SR_TID.X ;  /* 0x00000000002e7919 */ /* 0x000ee20000002100 */
[----:B------:R-:W-:Y:S01]  /*29c0*/  IMAD.SHL.U32 R42, R198, 0x40, RZ ;  /* 0x00000040c62a7824 */ /* 0x000fe200078e00ff */
[----:B------:R-:W-:-:S06]  /*29d0*/  ULDC UR4, c[0x0][0x2f4] ;  /* 0x0000bd0000047ab9 */ /* 0x000fcc0000000800 */
[----:B------:R-:W4:Y:S02]  /*29e0*/  @P0 LDC.64 R4, c[0x0][0x9f8] ;  /* 0x00027e00ff040b82 */ /* 0x000f240000000a00 */
[----:B----4-:R-:W-:-:S05]  /*29f0*/  @P0 IMAD.WIDE R4, R83, 0x4, R4 ;  /* 0x0000000453040825 */ /* 0x010fca00078e0204 */
[----:B------:R4:W3:Y:S01]  /*2a00*/  @P0 LDG.E R0, desc[UR40][R4.64] ;  /* 0x0000002804000981 */ /* 0x0008e2000c1e1900 */
[----:B0-----:R-:W-:Y:S01]  /*2a10*/  VIADD R8, R3, 0xffffff80 ;  /* 0xffffff8003087836 */ /* 0x001fe20000000000 */
[----:B--2---:R-:W-:Y:S01]  /*2a20*/  ISETP.GE.AND P3, PT, R18, R47, PT ;  /* 0x0000002f1200720c */ /* 0x004fe20003f66270 */
[-C--:B-1----:R-:W-:Y:S01]  /*2a30*/  IMAD R3, R9, R6.reuse, RZ ;  /* 0x0000000609037224 */ /* 0x082fe200078e02ff */
[----:B------:R-:W-:Y:S01]  /*2a40*/  LOP3.LUT R42, R42, 0x1c0, RZ, 0xc0, !PT ;  /* 0x000001c02a2a7812 */ /* 0x000fe200078ec0ff */
[C---:B------:R-:W-:Y:S01]  /*2a50*/  IMAD.WIDE.U32 R20, R190.reuse, R6, R192 ;  /* 0x00000006be147225 */ /* 0x040fe200078e00c0 */
[----:B------:R-:W-:Y:S02]  /*2a60*/  SHF.R.S32.HI R13, RZ, 0x1f, R8 ;  /* 0x0000001fff0d7819 */ /* 0x000fe40000011408 */
[----:B------:R-:W-:Y:S01]  /*2a70*/  SHF.R.U32.HI R44, RZ, 0x3, R42 ;  /* 0x00000003ff2c7819 */ /* 0x000fe2000001162a */
[C---:B------:R-:W-:Y:S01]  /*2a80*/  IMAD R11, R190.reuse, R7, R3 ;  /* 0x00000007be0b7224 */ /* 0x040fe200078e0203 */
[----:B----4-:R-:W0:Y:S01]  /*2a90*/  LDC.64 R4, c[0x0][0x408] ;  /* 0x00010200ff047b82 */ /* 0x010e220000000a00 */
[----:B------:R-:W-:Y:S01]  /*2aa0*/  LEA.HI R13, R13, R8, RZ, 0x2 ;  /* 0x000000080d0d7211 */ /* 0x000fe200078f10ff */
[----:B------:R-:W-:Y:S01]  /*2ab0*/  IMAD.WIDE.U32 R28, R190, R6, R18 ;  /* 0x00000006be1c7225 */ /* 0x000fe200078e0012 */
[----:B------:R-:W-:-:S02]  /*2ac0*/  SHF.L.U64.HI R40, R6, 0x6, R7 ;  /* 0x0000000606287819 */ /* 0x000fc40000010207 */
[----:B------:R-:W-:Y:S01]  /*2ad0*/  LOP3.LUT R13, R13, 0xfffffffc, RZ, 0xc0, !PT ;  /* 0xfffffffc0d0d7812 */ /* 0x000fe200078ec0ff */
[----:B------:R-:W-:Y:S01]  /*2ae0*/  IMAD.IADD R21, R21, 0x1, R11 ;  /* 0x0000000115157824 */ /* 0x000fe200078e020b */
[----:B------:R-:W-:Y:S01]  /*2af0*/  ISETP.GE.AND P2, PT, R18, UR4, PT ;  /* 0x0000000412007c0c */ /* 0x000fe2000bf46270 */
[----:B------:R-:W-:Y:S01]  /*2b00*/  IMAD.IADD R29, R11, 0x1, R29 ;  /* 0x000000010b1d7824 */ /* 0x000fe200078e021d */
[----:B-----5:R-:W-:Y:S01]  /*2b10*/  SHF.R.S32.HI R11, RZ, 0x1f, R80 ;  /* 0x0000001fff0b7819 */ /* 0x020fe20000011450 */
[----:B------:R-:W-:Y:S01]  /*2b20*/  IMAD.IADD R49, R8, 0x1, -R13 ;  /* 0x0000000108317824 */ /* 0x000fe200078e0a0d */
[----:B------:R-:W-:Y:S01]  /*2b30*/  ISETP.GE.AND P1, PT, R185, UR4, PT ;  /* 0x00000004b9007c0c */ /* 0x000fe2000bf26270 */
[----:B------:R-:W-:Y:S01]  /*2b40*/  IMAD.WIDE.U32 R20, R80, R6, R20 ;  /* 0x0000000650147225 */ /* 0x000fe200078e0014 */
[----:B---3--:R-:W-:-:S03]  /*2b50*/  LEA.HI R46, R46, 0x8, RZ, 0x19 ;  /* 0x000000082e2e7811 */ /* 0x008fc600078fc8ff */
[-C--:B------:R-:W-:Y:S02]  /*2b60*/  IMAD R10, R11, R6.reuse, RZ ;  /* 0x000000060b0a7224 */ /* 0x080fe400078e02ff */
[----:B------:R-:W-:-:S04]  /*2b70*/  IMAD.WIDE.U32 R28, R80, R6, R28 ;  /* 0x00000006501c7225 */ /* 0x000fc800078e001c */
[----:B------:R-:W-:Y:S02]  /*2b80*/  IMAD.IADD R3, R24, 0x1, R25 ;  /* 0x0000000118037824 */ /* 0x000fe400078e0219 */
[-C--:B0-----:R-:W-:Y:S01]  /*2b90*/  IMAD R9, R9, R4.reuse, RZ ;  /* 0x0000000409097224 */ /* 0x081fe200078e02ff */
[----:B------:R-:W-:Y:S01]  /*2ba0*/  SHF.L.U64.HI R43, R4, 0x6, R5 ;  /* 0x00000006042b7819 */ /* 0x000fe20000010205 */
        /* <DEDUP_REMOVED lines=14> */
[----:B------:R-:W-:Y:S01]  /*2c90*/  IMAD R9, R80, R7, R10 ;  /* 0x0000000750097224 */ /* 0x000fe200078e020a */
[----:B------:R-:W-:Y:S01]  /*2ca0*/  LOP3.LUT R5, R42, 0x38, R39, 0xf8, !PT ;  /* 0x000000382a057812 */ /* 0x000fe200078ef827 */
[----:B------:R-:W-:Y:S01]  /*2cb0*/  IMAD.WIDE.U32 R30, R80, R4, R30 ;  /* 0x00000004501e7225 */ /* 0x000fe200078e001e */
[----:B------:R-:W-:-:S02]  /*2cc0*/  LOP3.LUT R53, R39, 0xfffffff8, RZ, 0xc0, !PT ;  /* 0xfffffff827357812 */ /* 0x000fc400078ec0ff */
[----:B------:R-:W-:Y:S01]  /*2cd0*/  LOP3.LUT R5, R5, R44, RZ, 0x3c, !PT ;  /* 0x0000002c05057212 */ /* 0x000fe200078e3cff */
[----:B------:R-:W-:Y:S01]  /*2ce0*/  IMAD.WIDE.U32 R32, R80, R4, R32 ;  /* 0x0000000450207225 */ /* 0x000fe200078e0020 */
[----:B------:R-:W-:-:S03]  /*2cf0*/  SHF.R.S32.HI R58, RZ, 0x1f, R53 ;  /* 0x0000001fff3a7819 */ /* 0x000fc60000011435 */
[----:B------:R-:W-:Y:S02]  /*2d00*/  IMAD.SHL.U32 R41, R6, 0x40, RZ ;  /* 0x0000004006297824 */ /* 0x000fe400078e00ff */
[----:B------:R-:W-:Y:S02]  /*2d10*/  IMAD.SHL.U32 R45, R4, 0x40, RZ ;  /* 0x00000040042d7824 */ /* 0x000fe400078e00ff */
[----:B------:R-:W-:Y:S02]  /*2d20*/  IMAD.SHL.U32 R47, R47, 0x2, RZ ;  /* 0x000000022f2f7824 */ /* 0x000fe400078e00ff */
[----:B------:R-:W-:Y:S02]  /*2d30*/  IMAD R49, R49, 0x40, R190 ;  /* 0x0000004031317824 */ /* 0x000fe400078e02be */
[----:B------:R-:W-:Y:S02]  /*2d40*/  IMAD.IADD R51, R21, 0x1, R9 ;  /* 0x0000000115337824 */ /* 0x000fe400078e0209 */
[----:B------:R-:W-:-:S02]  /*2d50*/  IMAD.IADD R52, R9, 0x1, R29 ;  /* 0x0000000109347824 */ /* 0x000fc400078e021d */
[----:B------:R-:W-:Y:S02]  /*2d60*/  IMAD.IADD R56, R31, 0x1, R11 ;  /* 0x000000011f387824 */ /* 0x000fe400078e020b */
[----:B------:R-:W-:Y:S02]  /*2d70*/  IMAD.IADD R57, R11, 0x1, R33 ;  /* 0x000000010b397824 */ /* 0x000fe400078e0221 */
[----:B------:R-:W-:Y:S01]  /*2d80*/  IMAD R59, R208, 0x200, R5 ;  /* 0x00000200d03b7824 */ /* 0x000fe200078e0205 */
[----:B------:R-:W-:-:S07]  /*2d90*/  SHF.R.S32.HI R50, RZ, 0x1f, R0 ;  /* 0x0000001fff327819 */ /* 0x000fce0000011400 */
.L_x_2590:
        /* <DEDUP_REMOVED lines=11> */
[----:B------:R-:W2:Y:S08]  /*2e50*/  @!P0 LDC.64 R4, c[0x0][0x418] ;  /* 0x00010600ff048b82 */ /* 0x000eb00000000a00 */
[----:B---3--:R-:W3:Y:S08]  /*2e60*/  @P4 LDC R9, c[0x0][0x434] ;  /* 0x00010d00ff094b82 */ /* 0x008ef00000000800 */
[----:B----4-:R-:W4:Y:S01]  /*2e70*/  @P4 LDC R10, c[0x0][0x438] ;  /* 0x00010e00ff0a4b82 */ /* 0x010f220000000800 */
        /* <DEDUP_REMOVED lines=8> */
[----:B------:R-:W-:-:S05]  /*2f00*/  @!P0 LEA.HI.X R5, R6, R5, R7, 0x2, P4 ;  /* 0x0000000506058211 */ /* 0x000fca00020f1407 */
[----:B------:R0:W5:Y:S01]  /*2f10*/  @!P0 LDG.E R61, desc[UR40][R4.64] ;  /* 0x00000028043d8981 */ /* 0x000162000c1e1900 */
[----:B-1----:R-:W-:Y:S01]  /*2f20*/  ISETP.GE.AND P0, PT, R69, 0x1, PT ;  /* 0x000000014500780c */ /* 0x002fe20003f06270 */
[----:B------:R-:W-:Y:S01]  /*2f30*/  IMAD.MOV R7, RZ, RZ, -R8 ;  /* 0x000000ffff077224 */ /* 0x000fe200078e0a08 */
[----:B------:R-:W-:Y:S05]  /*2f40*/  YIELD ;  /* 0x0000000000007946 */ /* 0x000fea0003800000 */
[----:B------:R-:W-:Y:S01]  /*2f50*/  IMAD.SHL.U32 R66, R187, 0x1000, RZ ;  /* 0x00001000bb427824 */ /* 0x000fe200078e00ff */
[----:B------:R-:W-:Y:S01]  /*2f60*/  BSSY B0, `(.L_x_2558) ;  /* 0x00001b7000007945 */ /* 0x000fe20003800000 */
[----:B------:R-:W-:Y:S01]  /*2f70*/  IMAD R62, R62, R7, R12 ;  /* 0x000000073e3e7224 */ /* 0x000fe200078e020c */
[----:B------:R-:W-:Y:S01]  /*2f80*/  ISETP.GT.AND P4, PT, R35, R36, PT ;  /* 0x000000242300720c */ /* 0x000fe20003f84270 */
[----:B------:R-:W-:-:S04]  /*2f90*/  IMAD.IADD R7, R48, 0x1, R66 ;  /* 0x0000000130077824 */ /* 0x000fc800078e0242 */
[----:B------:R-:W-:Y:S01]  /*2fa0*/  IMAD R70, R7, 0x2, R2 ;  /* 0x0000000207467824 */ /* 0x000fe200078e0202 */
[----:B0-----:R-:W-:Y:S07]  /*2fb0*/  @!P0 BRA `(.L_x_2559) ;  /* 0x0000001400f08947 */ /* 0x001fee0003800000 */
[----:B------:R-:W-:Y:S01]  /*2fc0*/  SHF.R.S32.HI R64, RZ, 0x1f, R62 ;  /* 0x0000001fff407819 */ /* 0x000fe2000001143e */
[----:B------:R-:W-:Y:S01]  /*2fd0*/  ULDC.64 UR4, c[0x0][0x300] ;  /* 0x0000c00000047ab9 */ /* 0x000fe20000000a00 */
[----:B-----5:R-:W-:Y:S01]  /*2fe0*/  SHF.R.S32.HI R63, RZ, 0x1f, R61 ;  /* 0x0000001fff3f7819 */ /* 0x020fe2000001143d */
[----:B------:R-:W-:Y:S01]  /*2ff0*/  IMAD.WIDE.U32 R4, R62, UR4, RZ ;  /* 0x000000043e047c25 */ /* 0x000fe2000f8e00ff */
        /* <DEDUP_REMOVED lines=32> */
[----:B------:R-:W-:Y:S01]  /*3200*/  ULDC.64 UR4, c[0x0][0x3e8] ;  /* 0x0000fa0000047ab9 */ /* 0x000fe20000000a00 */
[----:B------:R-:W-:Y:S01]  /*3210*/  IMAD.MOV.U32 R6, RZ, RZ, R30 ;  /* 0x000000ffff067224 */ /* 0x000fe200078e001e */
[----:B------:R-:W-:Y:S01]  /*3220*/  ULDC.64 UR6, c[0x0][0x400] ;  /* 0x0001000000067ab9 */ /* 0x000fe20000000a00 */
[----:B------:R-:W-:Y:S01]  /*3230*/  IMAD.MOV.U32 R7, RZ, RZ, R56 ;  /* 0x000000ffff077224 */ /* 0x000fe200078e0038 */
[----:B------:R-:W-:Y:S01]  /*3240*/  CS2R R24, SRZ ;  /* 0x0000000000187805 */ /* 0x000fe2000001ff00 */
[-C--:B------:R-:W-:Y:S02]  /*3250*/  IMAD R5, R10, R45.reuse, R8 ;  /* 0x0000002d0a057224 */ /* 0x080fe400078e0208 */
[----:B------:R-:W-:Y:S01]  /*3260*/  IMAD.WIDE.U32 R8, R35, R45, R6 ;  /* 0x0000002d23087225 */ /* 0x000fe200078e0006 */
[----:B------:R-:W-:-:S03]  /*3270*/  IADD3 R7, P5, R20, R4, RZ ;  /* 0x0000000414077210 */ /* 0x000fc60007fbe0ff */
[----:B------:R-:W-:Y:S01]  /*3280*/  IMAD.IADD R5, R9, 0x1, R5 ;  /* 0x0000000109057824 */ /* 0x000fe200078e0205 */
[C---:B------:R-:W-:Y:S01]  /*3290*/  LEA R4, P6, R8.reuse, UR6, 0x1 ;  /* 0x0000000608047c11 */ /* 0x040fe2000f8c08ff */
[----:B------:R-:W-:Y:S01]  /*32a0*/  IMAD.X R10, R11, 0x1, R51, P5 ;  /* 0x000000010b0a7824 */ /* 0x000fe200028e0633 */
[C---:B------:R-:W-:Y:S02]  /*32b0*/  LEA R6, P5, R7.reuse, UR4, 0x1 ;  /* 0x0000000407067c11 */ /* 0x040fe4000f8a08ff */
[----:B------:R-:W-:Y:S02]  /*32c0*/  LEA.HI.X R5, R8, UR7, R5, 0x1, P6 ;  /* 0x0000000708057c11 */ /* 0x000fe4000b0f0c05 */
[----:B------:R-:W-:Y:S02]  /*32d0*/  CS2R R8, SRZ ;  /* 0x0000000000087805 */ /* 0x000fe4000001ff00 */
[----:B------:R-:W-:Y:S02]  /*32e0*/  LEA.HI.X R7, R7, UR5, R10, 0x1, P5 ;  /* 0x0000000507077c11 */ /* 0x000fe4000a8f0c0a */
[----:B------:R-:W-:-:S02]  /*32f0*/  ISETP.GE.AND P6, PT, R192, R69, PT ;  /* 0x00000045c000720c */ /* 0x000fc40003fc6270 */
[----:B------:R-:W-:-:S11]  /*3300*/  ISETP.GE.AND P5, PT, R205, R69, PT ;  /* 0x00000045cd00720c */ /* 0x000fd60003fa6270 */
[----:B------:R0:W5:Y:S04]  /*3310*/  @!P6 LDG.E.64 R26, desc[UR40][R6.64] ;  /* 0x00000028061ae981 */ /* 0x000168000c1e1b00 */
[----:B------:R0:W5:Y:S04]  /*3320*/  @!P5 LDG.E.64 R8, desc[UR40][R6.64+0x20] ;  /* 0x000020280608d981 */ /* 0x000168000c1e1b00 */
[----:B------:R0:W5:Y:S04]  /*3330*/  @!P6 LDG.E.64 R54, desc[UR40][R4.64] ;  /* 0x000000280436e981 */ /* 0x000168000c1e1b00 */
[----:B------:R0:W5:Y:S02]  /*3340*/  @!P5 LDG.E.64 R24, desc[UR40][R4.64+0x20] ;  /* 0x000020280418d981 */ /* 0x000164000c1e1b00 */
.L_x_2562:
[----:B------:R-:W-:Y:S05]  /*3350*/  BSYNC B1 ;  /* 0x0000000000017941 */ /* 0x000fea0003800000 */
.L_x_2561:
        /* <DEDUP_REMOVED lines=9> */
[----:B------:R-:W-:Y:S01]  /*33f0*/  IMAD.MOV.U32 R5, RZ, RZ, R25 ;  /* 0x000000ffff057224 */ /* 0x000fe200078e0019 */
[----:B------:R-:W-:Y:S01]  /*3400*/  PRMT R72, R72, 0x5410, R6 ;  /* 0x0000541048487816 */ /* 0x000fe20000000006 */
[----:B------:R-:W-:Y:S01]  /*3410*/  IMAD.MOV.U32 R6, RZ, RZ, R54 ;  /* 0x000000ffff067224 */ /* 0x000fe200078e0036 */
[----:B------:R-:W-:Y:S01]  /*3420*/  PRMT R73, R73, 0x5410, R4 ;  /* 0x0000541049497816 */ /* 0x000fe20000000004 */
[----:B------:R-:W-:Y:S01]  /*3430*/  IMAD.MOV.U32 R4, RZ, RZ, R24 ;  /* 0x000000ffff047224 */ /* 0x000fe200078e0018 */
[----:B------:R-:W-:-:S02]  /*3440*/  PRMT R78, R78, 0x5410, R5 ;  /* 0x000054104e4e7816 */ /* 0x000fc40000000005 */
[----:B------:R-:W-:Y:S02]  /*3450*/  PRMT R72, R6, 0x7610, R72 ;  /* 0x0000761006487816 */ /* 0x000fe40000000048 */
[----:B------:R-:W-:Y:S02]  /*3460*/  PRMT R77, R77, 0x5410, R4 ;  /* 0x000054104d4d7816 */ /* 0x000fe40000000004 */
[----:B------:R-:W-:Y:S01]  /*3470*/  PRMT R74, R74, 0x5410, R7 ;  /* 0x000054104a4a7816 */ /* 0x000fe20000000007 */
[----:B------:R-:W-:Y:S06]  /*3480*/  @!P5 BRA `(.L_x_2563) ;  /* 0x000000000004d947 */ /* 0x000fec0003800000 */
[----:B------:R-:W-:Y:S01]  /*3490*/  BPT.TRAP 0x1 ;  /* 0x000000040000795c */ /* 0x000fe20000300000 */
.L_x_2563:
[----:B------:R-:W-:Y:S01]  /*34a0*/  IMAD R60, R187, 0x8, R2 ;  /* 0x00000008bb3c7824 */ /* 0x000fe200078e0202 */
[----:B------:R-:W-:Y:S01]  /*34b0*/  SHF.L.U32 R67, R191, 0x1f, RZ ;  /* 0x0000001fbf437819 */ /* 0x000fe200000006ff */
[----:B------:R-:W-:Y:S03]  /*34c0*/  BSSY B1, `(.L_x_2564) ;  /* 0x0000003000017945 */ /* 0x000fe60003800000 */
[----:B------:R-:W0:Y:S02]  /*34d0*/  SYNCS.PHASECHK.TRANS64.TRYWAIT P6, [R60+URZ+0x28c90], R67 ;  /* 0x028c90433c0075a7 */ /* 0x000e2400080c017f */
[----:B0-----:R-:W-:Y:S05]  /*34e0*/  @!P6 BRA `(.L_x_2565) ;  /* 0x000002000068e947 */ /* 0x001fea0003800000 */
.L_x_2916:
[----:B------:R-:W-:Y:S05]  /*34f0*/  BSYNC B1 ;  /* 0x0000000000017941 */ /* 0x000fea0003800000 */
.L_x_2564:
[----:B------:R-:W-:-:S03]  /*3500*/  UMOV UR4, 0xffffffff ;  /* 0xffffffff00047882 */ /* 0x000fc60000000000 */
[----:B------:R-:W-:Y:S05]  /*3510*/  BRA.DIV UR4, `(.L_x_2566) ;  /* 0x0000020204707947 */ /* 0x000fea000b800000 */
[----:B------:R1:W2:Y:S04]  /*3520*/  SHFL.IDX PT, R71, R14, RZ, 0x1c1f ;  /* 0x001c1fff0e477589 */ /* 0x0002a800000e0000 */
[----:B------:R-:W3:Y:S02]  /*3530*/  SHFL.IDX PT, R68, R68, RZ, 0x1c1f ;  /* 0x001c1fff44447589 */ /* 0x000ee400000e0000 */
.L_x_2920:
[----:B------:R-:W-:Y:S05]  /*3540*/  @P0 BRA `(.L_x_2567) ;  /* 0x0000001400600947 */ /* 0x000fea0003800000 */
[----:B------:R-:W-:Y:S04]  /*3550*/  BSSY B1, `(.L_x_2568) ;  /* 0x0000036000017945 */ /* 0x000fe80003800000 */
[----:B------:R-:W-:Y:S05]  /*3560*/  @P2 BRA `(.L_x_2569) ;  /* 0x0000000000d02947 */ /* 0x000fea0003800000 */
[----:B------:R4:W0:Y:S01]  /*3570*/  LDS.128 R4, [R70+0x22400] ;  /* 0x0224000046047984 */ /* 0x0008220000000c00 */
[----:B------:R-:W-:Y:S01]  /*3580*/  ISETP.GE.AND P6, PT, R192, R69, PT ;  /* 0x00000045c000720c */ /* 0x000fe20003fc6270 */
[----:B------:R-:W-:Y:S01]  /*3590*/  BSSY B2, `(.L_x_2570) ;  /* 0x0000030000027945 */ /* 0x000fe20003800000 */
[----:B---3--:R-:W-:-:S04]  /*35a0*/  LEA R10, P0, R18, R68, 0x1 ;  /* 0x00000044120a7211 */ /* 0x008fc800078008ff */
[----:B--2---:R-:W-:-:S07]  /*35b0*/  LEA.HI.X R11, R18, R71, R19, 0x1, P0 ;  /* 0x00000047120b7211 */ /* 0x004fce00000f0c13 */
[----:B----4-:R-:W-:Y:S05]  /*35c0*/  @P6 BRA `(.L_x_2571) ;  /* 0x0000000000b06947 */ /* 0x010fea0003800000 */
[----:B------:R-:W-:Y:S01]  /*35d0*/  SHF.R.U64 R13, R54, 0x10, R55 ;  /* 0x00000010360d7819 */ /* 0x000fe20000001237 */
[C---:B01----:R-:W-:Y:S01]  /*35e0*/  IMAD.U32 R14, R5.reuse, 0x10000, RZ ;  /* 0x00010000050e7824 */ /* 0x043fe200078e00ff */
[----:B------:R-:W-:Y:S02]  /*35f0*/  SHF.R.U64 R12, R26, 0x10, R27 ;  /* 0x000000101a0c7819 */ /* 0x000fe4000000121b */
[C---:B------:R-:W-:Y:S02]  /*3600*/  PRMT R13, R72.reuse, 0x5410, R13 ;  /* 0x00005410480d7816 */ /* 0x040fe4000000000d */
[----:B------:R-:W-:Y:S02]  /*3610*/  PRMT R12, R72, 0x5432, R12 ;  /* 0x00005432480c7816 */ /* 0x000fe4000000000c */
[----:B------:R-:W-:Y:S02]  /*3620*/  LOP3.LUT R15, R5, 0xffff0000, RZ, 0xc0, !PT ;  /* 0xffff0000050f7812 */ /* 0x000fe400078ec0ff */
[----:B------:R-:W-:-:S02]  /*3630*/  LOP3.LUT R70, R13, 0xffff0000, RZ, 0xc0, !PT ;  /* 0xffff00000d467812 */ /* 0x000fc400078ec0ff */
[----:B------:R-:W-:Y:S02]  /*3640*/  LOP3.LUT R26, R12, 0xffff0000, RZ, 0xc0, !PT ;  /* 0xffff00000c1a7812 */ /* 0x000fe400078ec0ff */
[----:B------:R-:W-:Y:S01]  /*3650*/  SHF.R.U32.HI R72, RZ, 0x10, R55 ;  /* 0x00000010ff487819 */ /* 0x000fe20000011637 */
[C---:B------:R-:W-:Y:S01]  /*3660*/  FMUL.FTZ R5, R15.reuse, R70 ;  /* 0x000000460f057220 */ /* 0x040fe20000410000 */
[----:B------:R-:W-:Y:S01]  /*3670*/  SHF.R.U32.HI R54, RZ, 0x10, R27 ;  /* 0x00000010ff367819 */ /* 0x000fe2000001161b */
[-C--:B------:R-:W-:Y:S01]  /*3680*/  FMUL.FTZ R15, R15, R26.reuse ;  /* 0x0000001a0f0f7220 */ /* 0x080fe20000410000 */
[----:B------:R-:W-:Y:S01]  /*3690*/  PRMT R72, R74, 0x5432, R72 ;  /* 0x000054324a487816 */ /* 0x000fe20000000048 */
[C---:B------:R-:W-:Y:S01]  /*36a0*/  FFMA.FTZ R5, R14.reuse, R26, -R5 ;  /* 0x0000001a0e057223 */ /* 0x040fe20000010805 */
[----:B------:R-:W-:Y:S01]  /*36b0*/  PRMT R54, R73, 0x5432, R54 ;  /* 0x0000543249367816 */ /* 0x000fe20000000036 */
[----:B------:R-:W-:Y:S01]  /*36c0*/  FFMA.FTZ R14, R14, R70, R15 ;  /* 0x000000460e0e7223 */ /* 0x000fe2000001000f */
[----:B------:R-:W-:Y:S01]  /*36d0*/  LOP3.LUT R26, R6, 0xffff0000, RZ, 0xc0, !PT ;  /* 0xffff0000061a7812 */ /* 0x000fe200078ec0ff */
[----:B------:R-:W-:Y:S01]  /*36e0*/  IMAD.U32 R70, R72, 0x10000, RZ ;  /* 0x0001000048467824 */ /* 0x000fe200078e00ff */
[----:B------:R-:W-:Y:S01]  /*36f0*/  LOP3.LUT R27, R7, 0xffff0000, RZ, 0xc0, !PT ;  /* 0xffff0000071b7812 */ /* 0x000fe200078ec0ff */
[----:B------:R-:W-:Y:S01]  /*3700*/  IMAD.U32 R15, R6, 0x10000, RZ ;  /* 0x00010000060f7824 */ /* 0x000fe200078e00ff */
[----:B------:R-:W-:Y:S01]  /*3710*/  LOP3.LUT R72, R72, 0xffff0000, RZ, 0xc0, !PT ;  /* 0xffff000048487812 */ /* 0x000fe200078ec0ff */
[----:B------:R-:W-:-:S02]  /*3720*/  IMAD.U32 R55, R54, 0x10000, RZ ;  /* 0x0001000036377824 */ /* 0x000fc400078e00ff */
[-C--:B------:R-:W-:Y:S01]  /*3730*/  FMUL.FTZ R74, R26, R70.reuse ;  /* 0x000000461a4a7220 */ /* 0x080fe20000410000 */
[C---:B------:R-:W-:Y:S01]  /*3740*/  IMAD.U32 R6, R4.reuse, 0x10000, RZ ;  /* 0x0001000004067824 */ /* 0x040fe200078e00ff */
[----:B------:R-:W-:Y:S01]  /*3750*/  LOP3.LUT R4, R4, 0xffff0000, RZ, 0xc0, !PT ;  /* 0xffff000004047812 */ /* 0x000fe200078ec0ff */
[-C--:B------:R-:W-:Y:S01]  /*3760*/  FMUL.FTZ R26, R26, R55.reuse ;  /* 0x000000371a1a7220 */ /* 0x080fe20000410000 */
[----:B------:R-:W-:Y:S01]  /*3770*/  FFMA.FTZ R74, R15, R55, -R74 ;  /* 0x000000370f4a7223 */ /* 0x000fe2000001084a */
[----:B------:R-:W-:Y:S01]  /*3780*/  LOP3.LUT R54, R54, 0xffff0000, RZ, 0xc0, !PT ;  /* 0xffff000036367812 */ /* 0x000fe200078ec0ff */
[----:B------:R-:W-:Y:S02]  /*3790*/  IMAD.U32 R55, R13, 0x10000, RZ ;  /* 0x000100000d377824 */ /* 0x000fe400078e00ff */
[----:B------:R-:W-:Y:S01]  /*37a0*/  FFMA.FTZ R73, R15, R70, R26 ;  /* 0x000000460f497223 */ /* 0x000fe2000001001a */
[----:B------:R-:W-:Y:S02]  /*37b0*/  IMAD.U32 R13, R12, 0x10000, RZ ;  /* 0x000100000c0d7824 */ /* 0x000fe400078e00ff */
[----:B------:R-:W-:Y:S01]  /*37c0*/  FMUL.FTZ R12, R27, R72 ;  /* 0x000000481b0c7220 */ /* 0x000fe20000410000 */
[----:B------:R-:W-:Y:S01]  /*37d0*/  FMUL.FTZ R15, R4, R55 ;  /* 0x00000037040f7220 */ /* 0x000fe20000410000 */
[----:B------:R-:W-:-:S02]  /*37e0*/  IMAD.U32 R7, R7, 0x10000, RZ ;  /* 0x0001000007077824 */ /* 0x000fc400078e00ff */
[-C--:B------:R-:W-:Y:S01]  /*37f0*/  FMUL.FTZ R27, R27, R54.reuse ;  /* 0x000000361b1b7220 */ /* 0x080fe20000410000 */
[-C--:B------:R-:W-:Y:S01]  /*3800*/  FMUL.FTZ R4, R4, R13.reuse ;  /* 0x0000000d04047220 */ /* 0x080fe20000410000 */
[C---:B------:R-:W-:Y:S01]  /*3810*/  FFMA.FTZ R15, R6.reuse, R13, -R15 ;  /* 0x0000000d060f7223 */ /* 0x040fe2000001080f */
[C---:B------:R-:W-:Y:S01]  /*3820*/  FFMA.FTZ R12, R7.reuse, R54, -R12 ;  /* 0x00000036070c7223 */ /* 0x040fe2000001080c */
[----:B------:R-:W-:Y:S01]  /*3830*/  FFMA.FTZ R27, R7, R72, R27 ;  /* 0x00000048071b7223 */ /* 0x000fe2000001001b */
[----:B------:R-:W-:Y:S01]  /*3840*/  FFMA.FTZ R4, R6, R55, R4 ;  /* 0x0000003706047223 */ /* 0x000fe20000010004 */
[----:B------:R-:W-:Y:S02]  /*3850*/  F2FP.BF16.F32.PACK_AB R5, R14, R5 ;  /* 0x000000050e05723e */ /* 0x000fe400000010ff */
[----:B------:R-:W-:Y:S02]  /*3860*/  F2FP.BF16.F32.PACK_AB R6, R73, R74 ;  /* 0x0000004a4906723e */ /* 0x000fe400000010ff */
[----:B------:R-:W-:-:S02]  /*3870*/  F2FP.BF16.F32.PACK_AB R7, R27, R12 ;  /* 0x0000000c1b07723e */ /* 0x000fc400000010ff */
[----:B------:R-:W-:-:S07]  /*3880*/  F2FP.BF16.F32.PACK_AB R4, R4, R15 ;  /* 0x0000000f0404723e */ /* 0x000fce00000010ff */
.L_x_2571:
[----:B------:R-:W-:Y:S05]  /*3890*/  BSYNC B2 ;  /* 0x0000000000027941 */ /* 0x000fea0003800000 */
.L_x_2570:
[----:B0-----:R4:W-:Y:S02]  /*38a0*/  ST.E.128 desc[UR40][R10.64], R4 ;  /* 0x000000040a007985 */ /* 0x0019e4000c101d28 */
.L_x_2569:
[----:B------:R-:W-:Y:S05]  /*38b0*/  BSYNC B1 ;  /* 0x0000000000017941 */ /* 0x000fea0003800000 */
.L_x_2568:
[----:B------:R-:W-:Y:S05]  /*38c0*/  @P1 BRA `(.L_x_2567) ;  /* 0x0000001000801947 */ /* 0x000fea0003800000 */
[----:B----4-:R-:W-:Y:S01]  /*38d0*/  IMAD.MOV.U32 R5, RZ, RZ, 0x20 ;  /* 0x00000020ff057424 */ /* 0x010fe200078e00ff */
[----:B------:R-:W-:Y:S01]  /*38e0*/  LOP3.LUT P0, RZ, R198, 0x4, RZ, 0xc0, !PT ;  /* 0x00000004c6ff7812 */ /* 0x000fe2000780c0ff */
[----:B------:R-:W-:Y:S01]  /*38f0*/  BSSY B1, `(.L_x_2572) ;  /* 0x0000036000017945 */ /* 0x000fe20003800000 */
[----:B------:R-:W-:Y:S02]  /*3900*/  ISETP.GE.AND P6, PT, R205, R69, PT ;  /* 0x00000045cd00720c */ /* 0x000fe40003fc6270 */
[----:B------:R-:W-:Y:S02]  /*3910*/  SEL R5, R5, 0xffffffe0, !P0 ;  /* 0xffffffe005057807 */ /* 0x000fe40004000000 */
[----:B---3--:R-:W-:Y:S02]  /*3920*/  LEA R10, P0, R185, R68, 0x1 ;  /* 0x00000044b90a7211 */ /* 0x008fe400078008ff */
[----:B------:R-:W-:Y:S02]  /*3930*/  IADD3 R5, R5, R48, R66 ;  /* 0x0000003005057210 */ /* 0x000fe40007ffe042 */
[----:B--2---:R-:W-:-:S03]  /*3940*/  LEA.HI.X R11, R185, R71, R204, 0x1, P0 ;  /* 0x00000047b90b7211 */ /* 0x004fc600000f0ccc */
[----:B------:R-:W-:-:S06]  /*3950*/  IMAD R4, R5, 0x2, R2 ;  /* 0x0000000205047824 */ /* 0x000fcc00078e0202 */
[----:B------:R-:W2:Y:S01]  /*3960*/  LDS.128 R4, [R4+0x22400] ;  /* 0x0224000004047984 */ /* 0x000ea20000000c00 */
[----:B------:R-:W-:Y:S05]  /*3970*/  @P6 BRA `(.L_x_2573) ;  /* 0x0000000000b46947 */ /* 0x000fea0003800000 */
[----:B------:R-:W-:Y:S02]  /*3980*/  SHF.R.U64 R26, R24, 0x10, R25 ;  /* 0x00000010181a7819 */ /* 0x000fe40000001219 */
[--C-:B-1----:R-:W-:Y:S02]  /*3990*/  SHF.R.U64 R14, R8, 0x10, R9.reuse ;  /* 0x00000010080e7819 */ /* 0x102fe40000001209 */
[----:B------:R-:W-:Y:S01]  /*39a0*/  SHF.R.U32.HI R8, RZ, 0x10, R9 ;  /* 0x00000010ff087819 */ /* 0x000fe20000011609 */
[----:B--2---:R-:W-:Y:S01]  /*39b0*/  IMAD.U32 R9, R6, 0x10000, RZ ;  /* 0x0001000006097824 */ /* 0x004fe200078e00ff */
[----:B------:R-:W-:Y:S02]  /*39c0*/  SHF.R.U32.HI R54, RZ, 0x10, R25 ;  /* 0x00000010ff367819 */ /* 0x000fe40000011619 */
[----:B------:R-:W-:Y:S02]  /*39d0*/  PRMT R26, R77, 0x5432, R26 ;  /* 0x000054324d1a7816 */ /* 0x000fe4000000001a */
[----:B------:R-:W-:-:S02]  /*39e0*/  PRMT R24, R76, 0x5432, R8 ;  /* 0x000054324c187816 */ /* 0x000fc40000000008 */
[----:B------:R-:W-:Y:S02]  /*39f0*/  PRMT R54, R78, 0x5432, R54 ;  /* 0x000054324e367816 */ /* 0x000fe40000000036 */
[----:B------:R-:W-:Y:S01]  /*3a00*/  PRMT R14, R75, 0x5432, R14 ;  /* 0x000054324b0e7816 */ /* 0x000fe2000000000e */
[----:B------:R-:W-:Y:S01]  /*3a10*/  IMAD.U32 R25, R24, 0x10000, RZ ;  /* 0x0001000018197824 */ /* 0x000fe200078e00ff */
[----:B------:R-:W-:Y:S01]  /*3a20*/  LOP3.LUT R8, R5, 0xffff0000, RZ, 0xc0, !PT ;  /* 0xffff000005087812 */ /* 0x000fe200078ec0ff */
[----:B------:R-:W-:Y:S01]  /*3a30*/  IMAD.U32 R55, R54, 0x10000, RZ ;  /* 0x0001000036377824 */ /* 0x000fe200078e00ff */
[C---:B------:R-:W-:Y:S01]  /*3a40*/  LOP3.LUT R27, R26.reuse, 0xffff0000, RZ, 0xc0, !PT ;  /* 0xffff00001a1b7812 */ /* 0x040fe200078ec0ff */
[----:B------:R-:W-:Y:S01]  /*3a50*/  IMAD.U32 R26, R26, 0x10000, RZ ;  /* 0x000100001a1a7824 */ /* 0x000fe200078e00ff */
[----:B------:R-:W-:Y:S01]  /*3a60*/  LOP3.LUT R12, R6, 0xffff0000, RZ, 0xc0, !PT ;  /* 0xffff0000060c7812 */ /* 0x000fe200078ec0ff */
[C---:B------:R-:W-:Y:S01]  /*3a70*/  IMAD.U32 R6, R7.reuse, 0x10000, RZ ;  /* 0x0001000007067824 */ /* 0x040fe200078e00ff */
[----:B------:R-:W-:Y:S01]  /*3a80*/  LOP3.LUT R13, R7, 0xffff0000, RZ, 0xc0, !PT ;  /* 0xffff0000070d7812 */ /* 0x000fe200078ec0ff */
[----:B------:R-:W-:Y:S01]  /*3a90*/  IMAD.U32 R7, R5, 0x10000, RZ ;  /* 0x0001000005077824 */ /* 0x000fe200078e00ff */
[----:B------:R-:W-:Y:S01]  /*3aa0*/  LOP3.LUT R15, R14, 0xffff0000, RZ, 0xc0, !PT ;  /* 0xffff00000e0f7812 */ /* 0x000fe200078ec0ff */
[----:B------:R-:W-:Y:S01]  /*3ab0*/  FMUL.FTZ R66, R8, R27 ;  /* 0x0000001b08427220 */ /* 0x000fe20000410000 */
[----:B------:R-:W-:Y:S01]  /*3ac0*/  LOP3.LUT R54, R54, 0xffff0000, RZ, 0xc0, !PT ;  /* 0xffff000036367812 */ /* 0x000fe200078ec0ff */
[----:B------:R-:W-:Y:S01]  /*3ad0*/  IMAD.U32 R5, R4, 0x10000, RZ ;  /* 0x0001000004057824 */ /* 0x000fe200078e00ff */
[----:B------:R-:W-:Y:S01]  /*3ae0*/  LOP3.LUT R24, R24, 0xffff0000, RZ, 0xc0, !PT ;  /* 0xffff000018187812 */ /* 0x000fe200078ec0ff */
[-C--:B------:R-:W-:Y:S01]  /*3af0*/  FMUL.FTZ R8, R8, R15.reuse ;  /* 0x0000000f08087220 */ /* 0x080fe20000410000 */
[----:B------:R-:W-:Y:S01]  /*3b00*/  FFMA.FTZ R66, R7, R15, -R66 ;  /* 0x0000000f07427223 */ /* 0x000fe20000010842 */
[----:B------:R-:W-:Y:S01]  /*3b10*/  LOP3.LUT R4, R4, 0xffff0000, RZ, 0xc0, !PT ;  /* 0xffff000004047812 */ /* 0x000fe200078ec0ff */
[----:B------:R-:W-:Y:S01]  /*3b20*/  FMUL.FTZ R15, R13, R54 ;  /* 0x000000360d0f7220 */ /* 0x000fe20000410000 */
[----:B------:R-:W-:-:S02]  /*3b30*/  IMAD.U32 R14, R14, 0x10000, RZ ;  /* 0x000100000e0e7824 */ /* 0x000fc400078e00ff */
[-C--:B------:R-:W-:Y:S01]  /*3b40*/  FMUL.FTZ R13, R13, R24.reuse ;  /* 0x000000180d0d7220 */ /* 0x080fe20000410000 */
[----:B------:R-:W-:Y:S01]  /*3b50*/  FFMA.FTZ R27, R7, R27, R8 ;  /* 0x0000001b071b7223 */ /* 0x000fe20000010008 */
[----:B------:R-:W-:Y:S01]  /*3b60*/  FFMA.FTZ R15, R6, R24, -R15 ;  /* 0x00000018060f7223 */ /* 0x000fe2000001080f */
[----:B------:R-:W-:Y:S01]  /*3b70*/  FMUL.FTZ R68, R12, R55 ;  /* 0x000000370c447220 */ /* 0x000fe20000410000 */
[C---:B------:R-:W-:Y:S01]  /*3b80*/  FMUL.FTZ R8, R4.reuse, R26 ;  /* 0x0000001a04087220 */ /* 0x040fe20000410000 */
[----:B------:R-:W-:Y:S01]  /*3b90*/  FMUL.FTZ R7, R4, R14 ;  /* 0x0000000e04077220 */ /* 0x000fe20000410000 */
[----:B------:R-:W-:Y:S01]  /*3ba0*/  FFMA.FTZ R6, R6, R54, R13 ;  /* 0x0000003606067223 */ /* 0x000fe2000001000d */
[-C--:B------:R-:W-:Y:S01]  /*3bb0*/  FMUL.FTZ R12, R12, R25.reuse ;  /* 0x000000190c0c7220 */ /* 0x080fe20000410000 */
[----:B------:R-:W-:Y:S01]  /*3bc0*/  FFMA.FTZ R68, R9, R25, -R68 ;  /* 0x0000001909447223 */ /* 0x000fe20000010844 */
[C---:B------:R-:W-:Y:S01]  /*3bd0*/  FFMA.FTZ R8, R5.reuse, R14, -R8 ;  /* 0x0000000e05087223 */ /* 0x040fe20000010808 */
[----:B------:R-:W-:Y:S01]  /*3be0*/  FFMA.FTZ R7, R5, R26, R7 ;  /* 0x0000001a05077223 */ /* 0x000fe20000010007 */
[----:B------:R-:W-:Y:S01]  /*3bf0*/  FFMA.FTZ R9, R9, R55, R12 ;  /* 0x0000003709097223 */ /* 0x000fe2000001000c */
[----:B------:R-:W-:-:S02]  /*3c00*/  F2FP.BF16.F32.PACK_AB R15, R6, R15 ;  /* 0x0000000f060f723e */ /* 0x000fc400000010ff */
[----:B------:R-:W-:Y:S02]  /*3c10*/  F2FP.BF16.F32.PACK_AB R5, R27, R66 ;  /* 0x000000421b05723e */ /* 0x000fe400000010ff */
[----:B------:R-:W-:Y:S01]  /*3c20*/  F2FP.BF16.F32.PACK_AB R4, R7, R8 ;  /* 0x000000080704723e */ /* 0x000fe200000010ff */
[----:B------:R-:W-:Y:S01]  /*3c30*/  IMAD.MOV.U32 R7, RZ, RZ, R15 ;  /* 0x000000ffff077224 */ /* 0x000fe200078e000f */
[----:B------:R-:W-:-:S07]  /*3c40*/  F2FP.BF16.F32.PACK_AB R6, R9, R68 ;  /* 0x000000440906723e */ /* 0x000fce00000010ff */
.L_x_2573:
[----:B------:R-:W-:Y:S05]  /*3c50*/  BSYNC B1 ;  /* 0x0000000000017941 */ /* 0x000fea0003800000 */
.L_x_2572:
[----:B--2---:R2:W-:Y:S01]  /*3c60*/  ST.E.128 desc[UR40][R10.64], R4 ;  /* 0x000000040a007985 */ /* 0x0045e2000c101d28 */
[----:B------:R-:W-:Y:S05]  /*3c70*/  BRA `(.L_x_2567) ;  /* 0x0000000c00947947 */ /* 0x000fea0003800000 */
.L_x_2560:
[----:B------:R-:W-:Y:S01]  /*3c80*/  IMAD R65, R35, -0x40, R34 ;  /* 0xffffffc023417824 */ /* 0x000fe200078e0222 */
[----:B------:R-:W-:-:S04]  /*3c90*/  ISETP.GE.AND P0, PT, R18, R69, PT ;  /* 0x000000451200720c */ /* 0x000fc80003f06270 */
[----:B------:R-:W-:-:S04]  /*3ca0*/  VIMNMX R65, R65, 0x40, PT ;  /* 0x0000004041417848 */ /* 0x000fc80003fe0100 */
[----:B------:R-:W-:-:S13]  /*3cb0*/  ISETP.GE.OR P5, PT, R190, R65, P0 ;  /* 0x00000041be00720c */ /* 0x000fda00007a6670 */
[----:B------:R-:W0:Y:S01]  /*3cc0*/  @!P5 LDC.64 R12, c[0x0][0x3e8] ;  /* 0x0000fa00ff0cdb82 */ /* 0x000e220000000a00 */
[----:B------:R-:W-:Y:S01]  /*3cd0*/  @!P5 IADD3 R6, P6, R28, R4, RZ ;  /* 0x000000041c06d210 */ /* 0x000fe20007fde0ff */
[----:B------:R-:W-:Y:S02]  /*3ce0*/  @!P5 IMAD R4, R43, R35, RZ ;  /* 0x000000232b04d224 */ /* 0x000fe400078e02ff */
[----:B------:R-:W-:Y:S02]  /*3cf0*/  @!P5 IMAD.MOV.U32 R5, RZ, RZ, R57 ;  /* 0x000000ffff05d224 */ /* 0x000fe400078e0039 */
[----:B------:R-:W-:Y:S02]  /*3d00*/  @!P5 IMAD R15, R10, R45, R4 ;  /* 0x0000002d0a0fd224 */ /* 0x000fe400078e0204 */
[----:B------:R-:W1:Y:S01]  /*3d10*/  @!P5 LDC.64 R8, c[0x0][0x400] ;  /* 0x00010000ff08db82 */ /* 0x000e620000000a00 */
[----:B------:R-:W-:Y:S02]  /*3d20*/  @!P5 IMAD.X R7, R11, 0x1, R52, P6 ;  /* 0x000000010b07d824 */ /* 0x000fe400030e0634 */
[----:B------:R-:W-:-:S04]  /*3d30*/  @!P5 IMAD.MOV.U32 R4, RZ, RZ, R32 ;  /* 0x000000ffff04d224 */ /* 0x000fc800078e0020 */
[----:B------:R-:W-:Y:S01]  /*3d40*/  @!P5 IMAD.WIDE.U32 R10, R35, R45, R4 ;  /* 0x0000002d230ad225 */ /* 0x000fe200078e0004 */
[----:B------:R-:W-:-:S03]  /*3d50*/  CS2R R4, SRZ ;  /* 0x0000000000047805 */ /* 0x000fc6000001ff00 */
[----:B------:R-:W-:Y:S01]  /*3d60*/  @!P5 IMAD.IADD R11, R15, 0x1, R11 ;  /* 0x000000010f0bd824 */ /* 0x000fe200078e020b */
[----:B0-----:R-:W-:-:S04]  /*3d70*/  @!P5 LEA R12, P6, R6, R12, 0x1 ;  /* 0x0000000c060cd211 */ /* 0x001fc800078c08ff */
[----:B------:R-:W-:Y:S02]  /*3d80*/  @!P5 LEA.HI.X R13, R6, R13, R7, 0x1, P6 ;  /* 0x0000000d060dd211 */ /* 0x000fe400030f0c07 */
[----:B------:R-:W-:Y:S02]  /*3d90*/  CS2R R6, SRZ ;  /* 0x0000000000067805 */ /* 0x000fe4000001ff00 */
[C---:B-1----:R-:W-:Y:S02]  /*3da0*/  @!P5 LEA R8, P6, R10.reuse, R8, 0x1 ;  /* 0x000000080a08d211 */ /* 0x042fe400078c08ff */
[----:B------:R-:W-:Y:S02]  /*3db0*/  CS2R R26, SRZ ;  /* 0x00000000001a7805 */ /* 0x000fe4000001ff00 */
[----:B------:R-:W-:Y:S01]  /*3dc0*/  CS2R R24, SRZ ;  /* 0x0000000000187805 */ /* 0x000fe2000001ff00 */
[----:B------:R-:W2:Y:S01]  /*3dd0*/  @!P5 LDG.E.128 R4, desc[UR40][R12.64] ;  /* 0x000000280c04d981 */ /* 0x000ea2000c1e1d00 */
[----:B------:R-:W-:-:S05]  /*3de0*/  @!P5 LEA.HI.X R9, R10, R9, R11, 0x1, P6 ;  /* 0x000000090a09d211 */ /* 0x000fca00030f0c0b */
        /* <DEDUP_REMOVED lines=18> */
[----:B------:R-:W-:Y:S01]  /*3f10*/  PRMT R72, R72, 0x5410, R11 ;  /* 0x0000541048487816 */ /* 0x000fe2000000000b */
[----:B------:R-:W-:Y:S06]  /*3f20*/  @!P5 BRA `(.L_x_2574) ;  /* 0x000000000004d947 */ /* 0x000fec0003800000 */
[----:B------:R-:W-:Y:S01]  /*3f30*/  BPT.TRAP 0x1 ;  /* 0x000000040000795c */ /* 0x000fe20000300000 */
.L_x_2574:
[----:B------:R-:W-:Y:S01]  /*3f40*/  IMAD R60, R187, 0x8, R2 ;  /* 0x00000008bb3c7824 */ /* 0x000fe200078e0202 */
[----:B------:R-:W-:Y:S01]  /*3f50*/  SHF.L.U32 R67, R191, 0x1f, RZ ;  /* 0x0000001fbf437819 */ /* 0x000fe200000006ff */
[----:B------:R-:W-:Y:S03]  /*3f60*/  BSSY B1, `(.L_x_2575) ;  /* 0x0000003000017945 */ /* 0x000fe60003800000 */
[----:B------:R-:W0:Y:S02]  /*3f70*/  SYNCS.PHASECHK.TRANS64.TRYWAIT P6, [R60+URZ+0x28c90], R67 ;  /* 0x028c90433c0075a7 */ /* 0x000e2400080c017f */
[----:B0-----:R-:W-:Y:S05]  /*3f80*/  @!P6 BRA `(.L_x_2576) ;  /* 0x000001f80020e947 */ /* 0x001fea0003800000 */
.L_x_2921:
[----:B------:R-:W-:Y:S05]  /*3f90*/  BSYNC B1 ;  /* 0x0000000000017941 */ /* 0x000fea0003800000 */
.L_x_2575:
[----:B------:R-:W-:-:S03]  /*3fa0*/  UMOV UR4, 0xffffffff ;  /* 0xffffffff00047882 */ /* 0x000fc60000000000 */
[----:B------:R-:W-:Y:S05]  /*3fb0*/  BRA.DIV UR4, `(.L_x_2577) ;  /* 0x000001fa04287947 */ /* 0x000fea000b800000 */
[----:B------:R1:W2:Y:S04]  /*3fc0*/  SHFL.IDX PT, R69, R14, RZ, 0x1c1f ;  /* 0x001c1fff0e457589 */ /* 0x0002a800000e0000 */
[----:B------:R-:W3:Y:S02]  /*3fd0*/  SHFL.IDX PT, R68, R68, RZ, 0x1c1f ;  /* 0x001c1fff44447589 */ /* 0x000ee400000e0000 */
.L_x_2925:
[----:B------:R-:W-:-:S13]  /*3fe0*/  ISETP.GE.OR P6, PT, R190, R65, P2 ;  /* 0x00000041be00720c */ /* 0x000fda00017c6670 */
[----:B------:R-:W-:Y:S05]  /*3ff0*/  @P6 BRA `(.L_x_2567) ;  /* 0x0000000800b46947 */ /* 0x000fea0003800000 */
[----:B------:R-:W4:Y:S01]  /*4000*/  LDC R70, c[0x0][0x2f4] ;  /* 0x0000bd00ff467b82 */ /* 0x000f220000000800 */
[C---:B---3--:R-:W-:Y:S01]  /*4010*/  LEA R54, P6, R53.reuse, R68, 0x1 ;  /* 0x0000004435367211 */ /* 0x048fe200078c08ff */
[----:B------:R-:W-:Y:S03]  /*4020*/  BSSY B1, `(.L_x_2578) ;  /* 0x000006d000017945 */ /* 0x000fe60003800000 */
        /* <DEDUP_REMOVED lines=24> */
[----:B------:R-:W-:Y:S01]  /*41b0*/  SHF.R.U64 R25, R24, 0x10, R25 ;  /* 0x0000001018197819 */ /* 0x000fe20000001219 */
[C---:B------:R-:W-:Y:S01]  /*41c0*/  IMAD.U32 R77, R76.reuse, 0x10000, RZ ;  /* 0x000100004c4d7824 */ /* 0x040fe200078e00ff */
[----:B------:R-:W-:Y:S01]  /*41d0*/  LOP3.LUT R76, R76, 0xffff0000, RZ, 0xc0, !PT ;  /* 0xffff00004c4c7812 */ /* 0x000fe200078ec0ff */
[----:B------:R-:W-:Y:S01]  /*41e0*/  IMAD.U32 R75, R73, 0x10000, RZ ;  /* 0x00010000494b7824 */ /* 0x000fe200078e00ff */
[----:B------:R-:W-:Y:S01]  /*41f0*/  PRMT R25, R82, 0x5410, R25 ;  /* 0x0000541052197816 */ /* 0x000fe20000000019 */
[----:B------:R-:W-:Y:S01]  /*4200*/  FMUL.FTZ R79, R66, R77 ;  /* 0x0000004d424f7220 */ /* 0x000fe20000410000 */
[----:B------:R-:W-:Y:S01]  /*4210*/  SHF.R.U64 R26, R26, 0x10, R27 ;  /* 0x000000101a1a7819 */ /* 0x000fe2000000121b */
[----:B------:R-:W-:-:S02]  /*4220*/  FMUL.FTZ R74, R66, R75 ;  /* 0x0000004b424a7220 */ /* 0x000fc40000410000 */
[C---:B------:R-:W-:Y:S01]  /*4230*/  FFMA.FTZ R66, R72.reuse, R75, -R79 ;  /* 0x0000004b48427223 */ /* 0x040fe2000001084f */
[----:B------:R-:W-:Y:S01]  /*4240*/  SHF.R.U32.HI R75, RZ, 0x10, R7 ;  /* 0x00000010ff4b7819 */ /* 0x000fe20000011607 */
[----:B------:R-:W-:Y:S01]  /*4250*/  FFMA.FTZ R72, R72, R77, R74 ;  /* 0x0000004d48487223 */ /* 0x000fe2000001004a */
[----:B------:R-:W-:Y:S02]  /*4260*/  LOP3.LUT R74, R73, 0xffff0000, RZ, 0xc0, !PT ;  /* 0xffff0000494a7812 */ /* 0x000fe400078ec0ff */
[----:B------:R-:W-:Y:S02]  /*4270*/  LOP3.LUT R73, R13, 0xffff0000, RZ, 0xc0, !PT ;  /* 0xffff00000d497812 */ /* 0x000fe400078ec0ff */
[----:B------:R-:W-:Y:S02]  /*4280*/  SHF.R.U32.HI R77, RZ, 0x10, R27 ;  /* 0x00000010ff4d7819 */ /* 0x000fe4000001161b */
[----:B------:R-:W-:Y:S01]  /*4290*/  LOP3.LUT R13, R9, 0xffff0000, RZ, 0xc0, !PT ;  /* 0xffff0000090d7812 */ /* 0x000fe200078ec0ff */
[C---:B------:R-:W-:Y:S01]  /*42a0*/  FMUL.FTZ R78, R73.reuse, R76 ;  /* 0x0000004c494e7220 */ /* 0x040fe20000410000 */
[----:B------:R-:W-:Y:S01]  /*42b0*/  FMUL.FTZ R73, R73, R74 ;  /* 0x0000004a49497220 */ /* 0x000fe20000410000 */
[----:B------:R-:W-:-:S02]  /*42c0*/  PRMT R77, R81, 0x5410, R77 ;  /* 0x00005410514d7816 */ /* 0x000fc4000000004d */
[----:B------:R-:W-:Y:S01]  /*42d0*/  PRMT R75, R84, 0x5410, R75 ;  /* 0x00005410544b7816 */ /* 0x000fe2000000004b */
[C---:B------:R-:W-:Y:S01]  /*42e0*/  FFMA.FTZ R9, R13.reuse, R74, -R78 ;  /* 0x0000004a0d097223 */ /* 0x040fe2000001084e */
[----:B------:R-:W-:Y:S01]  /*42f0*/  FFMA.FTZ R13, R13, R76, R73 ;  /* 0x0000004c0d0d7223 */ /* 0x000fe20000010049 */
[----:B------:R-:W-:Y:S01]  /*4300*/  IMAD.U32 R73, R15, 0x10000, RZ ;  /* 0x000100000f497824 */ /* 0x000fe200078e00ff */
[----:B------:R-:W-:Y:S01]  /*4310*/  LOP3.LUT R27, R25, 0xffff0000, RZ, 0xc0, !PT ;  /* 0xffff0000191b7812 */ /* 0x000fe200078ec0ff */
[C---:B------:R-:W-:Y:S01]  /*4320*/  IMAD.U32 R78, R77.reuse, 0x10000, RZ ;  /* 0x000100004d4e7824 */ /* 0x040fe200078e00ff */
[----:B------:R-:W-:Y:S01]  /*4330*/  LOP3.LUT R77, R77, 0xffff0000, RZ, 0xc0, !PT ;  /* 0xffff00004d4d7812 */ /* 0x000fe200078ec0ff */
[C---:B------:R-:W-:Y:S01]  /*4340*/  IMAD.U32 R76, R75.reuse, 0x10000, RZ ;  /* 0x000100004b4c7824 */ /* 0x040fe200078e00ff */
[----:B------:R-:W-:Y:S01]  /*4350*/  LOP3.LUT R75, R75, 0xffff0000, RZ, 0xc0, !PT ;  /* 0xffff00004b4b7812 */ /* 0x000fe200078ec0ff */
[----:B------:R-:W-:Y:S02]  /*4360*/  IMAD.U32 R74, R11, 0x10000, RZ ;  /* 0x000100000b4a7824 */ /* 0x000fe400078e00ff */
[C---:B------:R-:W-:Y:S01]  /*4370*/  FMUL.FTZ R79, R73.reuse, R78 ;  /* 0x0000004e494f7220 */ /* 0x040fe20000410000 */
[----:B------:R-:W-:Y:S01]  /*4380*/  FMUL.FTZ R81, R73, R76 ;  /* 0x0000004c49517220 */ /* 0x000fe20000410000 */
[----:B------:R-:W-:-:S02]  /*4390*/  PRMT R26, R83, 0x5432, R26 ;  /* 0x00005432531a7816 */ /* 0x000fc4000000001a */
[C---:B------:R-:W-:Y:S01]  /*43a0*/  FFMA.FTZ R73, R74.reuse, R76, -R79 ;  /* 0x0000004c4a497223 */ /* 0x040fe2000001084f */
[----:B------:R-:W-:Y:S01]  /*43b0*/  FFMA.FTZ R74, R74, R78, R81 ;  /* 0x0000004e4a4a7223 */ /* 0x000fe20000010051 */
[----:B------:R-:W-:Y:S02]  /*43c0*/  SHF.R.U64 R78, R4, 0x10, R5 ;  /* 0x00000010044e7819 */ /* 0x000fe40000001205 */
[----:B------:R-:W-:Y:S01]  /*43d0*/  LOP3.LUT R4, R15, 0xffff0000, RZ, 0xc0, !PT ;  /* 0xffff00000f047812 */ /* 0x000fe200078ec0ff */
[----:B------:R-:W-:Y:S01]  /*43e0*/  IMAD.U32 R15, R8, 0x10000, RZ ;  /* 0x00010000080f7824 */ /* 0x000fe200078e00ff */
[----:B------:R-:W-:Y:S01]  /*43f0*/  LOP3.LUT R5, R11, 0xffff0000, RZ, 0xc0, !PT ;  /* 0xffff00000b057812 */ /* 0x000fe200078ec0ff */
[C---:B------:R-:W-:Y:S01]  /*4400*/  IMAD.U32 R11, R12.reuse, 0x10000, RZ ;  /* 0x000100000c0b7824 */ /* 0x040fe200078e00ff */
[----:B------:R-:W-:Y:S01]  /*4410*/  LOP3.LUT R12, R12, 0xffff0000, RZ, 0xc0, !PT ;  /* 0xffff00000c0c7812 */ /* 0x000fe200078ec0ff */
[C---:B------:R-:W-:Y:S01]  /*4420*/  FMUL.FTZ R24, R4.reuse, R77 ;  /* 0x0000004d04187220 */ /* 0x040fe20000410000 */
[----:B------:R-:W-:Y:S01]  /*4430*/  FMUL.FTZ R76, R4, R75 ;  /* 0x0000004b044c7220 */ /* 0x000fe20000410000 */
[----:B------:R-:W-:-:S02]  /*4440*/  LOP3.LUT R8, R8, 0xffff0000, RZ, 0xc0, !PT ;  /* 0xffff000008087812 */ /* 0x000fc400078ec0ff */
[C---:B------:R-:W-:Y:S01]  /*4450*/  FFMA.FTZ R4, R5.reuse, R75, -R24 ;  /* 0x0000004b05047223 */ /* 0x040fe20000010818 */
[----:B------:R-:W-:Y:S01]  /*4460*/  PRMT R24, R82, 0x5432, R78 ;  /* 0x0000543252187816 */ /* 0x000fe2000000004e */
[----:B------:R-:W-:Y:S01]  /*4470*/  FFMA.FTZ R5, R5, R77, R76 ;  /* 0x0000004d05057223 */ /* 0x000fe2000001004c */
[----:B------:R-:W-:Y:S01]  /*4480*/  IMAD.U32 R78, R25, 0x10000, RZ ;  /* 0x00010000194e7824 */ /* 0x000fe200078e00ff */
[----:B------:R-:W-:Y:S02]  /*4490*/  F2FP.BF16.F32.PACK_AB R9, R9, R66 ;  /* 0x000000420909723e */ /* 0x000fe400000010ff */
[C---:B------:R-:W-:Y:S02]  /*44a0*/  IMAD.U32 R76, R24.reuse, 0x10000, RZ ;  /* 0x00010000184c7824 */ /* 0x040fe400078e00ff */
[C---:B------:R-:W-:Y:S01]  /*44b0*/  FMUL.FTZ R82, R11.reuse, R78 ;  /* 0x0000004e0b527220 */ /* 0x040fe20000410000 */
[----:B------:R-:W-:Y:S01]  /*44c0*/  LOP3.LUT R25, R24, 0xffff0000, RZ, 0xc0, !PT ;  /* 0xffff000018197812 */ /* 0x000fe200078ec0ff */
[----:B------:R-:W-:-:S02]  /*44d0*/  FMUL.FTZ R75, R11, R76 ;  /* 0x0000004c0b4b7220 */ /* 0x000fc40000410000 */
[C---:B------:R-:W-:Y:S01]  /*44e0*/  FFMA.FTZ R11, R15.reuse, R76, -R82 ;  /* 0x0000004c0f0b7223 */ /* 0x040fe20000010852 */
[----:B------:R-:W-:Y:S01]  /*44f0*/  F2FP.BF16.F32.PACK_AB R4, R4, R73 ;  /* 0x000000490404723e */ /* 0x000fe200000010ff */
[----:B------:R-:W-:Y:S01]  /*4500*/  FFMA.FTZ R15, R15, R78, R75 ;  /* 0x0000004e0f0f7223 */ /* 0x000fe2000001004b */
[----:B------:R-:W-:Y:S01]  /*4510*/  SHF.R.U64 R75, R6, 0x10, R7 ;  /* 0x00000010064b7819 */ /* 0x000fe20000001207 */
[----:B------:R-:W-:Y:S01]  /*4520*/  FMUL.FTZ R78, R12, R25 ;  /* 0x000000190c4e7220 */ /* 0x000fe20000410000 */
[C---:B------:R-:W-:Y:S01]  /*4530*/  IMAD.U32 R7, R14.reuse, 0x10000, RZ ;  /* 0x000100000e077824 */ /* 0x040fe200078e00ff */
[----:B------:R-:W-:Y:S01]  /*4540*/  LOP3.LUT R14, R14, 0xffff0000, RZ, 0xc0, !PT ;  /* 0xffff00000e0e7812 */ /* 0x000fe200078ec0ff */
[----:B------:R-:W-:Y:S01]  /*4550*/  IMAD.U32 R6, R10, 0x10000, RZ ;  /* 0x000100000a067824 */ /* 0x000fe200078e00ff */
[----:B------:R-:W-:Y:S01]  /*4560*/  PRMT R24, R83, 0x5410, R75 ;  /* 0x0000541053187816 */ /* 0x000fe2000000004b */
[-C--:B------:R-:W-:Y:S01]  /*4570*/  FMUL.FTZ R75, R12, R27.reuse ;  /* 0x0000001b0c4b7220 */ /* 0x080fe20000410000 */
[----:B------:R-:W-:Y:S01]  /*4580*/  FFMA.FTZ R78, R8, R27, R78 ;  /* 0x0000001b084e7223 */ /* 0x000fe2000001004e */
[C---:B------:R-:W-:Y:S01]  /*4590*/  IMAD.U32 R12, R26.reuse, 0x10000, RZ ;  /* 0x000100001a0c7824 */ /* 0x040fe200078e00ff */
[----:B------:R-:W-:Y:S01]  /*45a0*/  LOP3.LUT R27, R26, 0xffff0000, RZ, 0xc0, !PT ;  /* 0xffff00001a1b7812 */ /* 0x000fe200078ec0ff */
[----:B------:R-:W-:Y:S01]  /*45b0*/  FFMA.FTZ R76, R8, R25, -R75 ;  /* 0x00000019084c7223 */ /* 0x000fe2000001084b */
[C---:B------:R-:W-:Y:S01]  /*45c0*/  IMAD.U32 R8, R24.reuse, 0x10000, RZ ;  /* 0x0001000018087824 */ /* 0x040fe200078e00ff */
[----:B------:R-:W-:Y:S01]  /*45d0*/  LOP3.LUT R25, R24, 0xffff0000, RZ, 0xc0, !PT ;  /* 0xffff000018197812 */ /* 0x000fe200078ec0ff */
[C---:B------:R-:W-:Y:S01]  /*45e0*/  FMUL.FTZ R75, R7.reuse, R12 ;  /* 0x0000000c074b7220 */ /* 0x040fe20000410000 */
[----:B------:R-:W-:Y:S01]  /*45f0*/  LOP3.LUT R10, R10, 0xffff0000, RZ, 0xc0, !PT ;  /* 0xffff00000a0a7812 */ /* 0x000fe200078ec0ff */
        /* <DEDUP_REMOVED lines=8> */
[----:B------:R-:W-:Y:S01]  /*4680*/  F2FP.BF16.F32.PACK_AB R8, R76, R11 ;  /* 0x0000000b4c08723e */ /* 0x000fe200000010ff */
[----:B------:R-:W-:Y:S01]  /*4690*/  IMAD.MOV.U32 R11, RZ, RZ, R4 ;  /* 0x000000ffff0b7224 */ /* 0x000fe200078e0004 */
[----:B------:R-:W-:Y:S01]  /*46a0*/  F2FP.BF16.F32.PACK_AB R12, R78, R15 ;  /* 0x0000000f4e0c723e */ /* 0x000fe200000010ff */
[----:B------:R-:W-:Y:S01]  /*46b0*/  IMAD.MOV.U32 R15, RZ, RZ, R5 ;  /* 0x000000ffff0f7224 */ /* 0x000fe200078e0005 */
[----:B------:R-:W-:Y:S02]  /*46c0*/  F2FP.BF16.F32.PACK_AB R13, R13, R72 ;  /* 0x000000480d0d723e */ /* 0x000fe400000010ff */
[----:B------:R-:W-:Y:S02]  /*46d0*/  F2FP.BF16.F32.PACK_AB R10, R6, R75 ;  /* 0x0000004b060a723e */ /* 0x000fe400000010ff */
[----:B------:R-:W-:-:S07]  /*46e0*/  F2FP.BF16.F32.PACK_AB R14, R14, R7 ;  /* 0x000000070e0e723e */ /* 0x000fce00000010ff */
.L_x_2579:
[----:B------:R-:W-:Y:S05]  /*46f0*/  BSYNC B1 ;  /* 0x0000000000017941 */ /* 0x000fea0003800000 */
.L_x_2578:
        /* <DEDUP_REMOVED lines=8> */
.L_x_2559:
[----:B------:R-:W-:-:S06]  /*4780*/  UISETP.NE.AND UP0, UPT, UR37, 0x3, UPT ;  /* 0x000000032500788c */ /* 0x000fcc000bf05270 */
[----:B------:R-:W-:-:S13]  /*4790*/  PLOP3.LUT P5, PT, PT, PT, UP0, 0x80, 0x0 ;  /* 0x000000000000781c */ /* 0x000fda0003faf008 */
[----:B------:R-:W-:Y:S05]  /*47a0*/  @!P5 BRA `(.L_x_2580) ;  /* 0x000000000004d947 */ /* 0x000fea0003800000 */
[----:B------:R-:W-:Y:S01]  /*47b0*/  BPT.TRAP 0x1 ;  /* 0x000000040000795c */ /* 0x000fe20000300000 */
.L_x_2580:
[----:B------:R-:W-:Y:S01]  /*47c0*/  IMAD R60, R187, 0x8, R2 ;  /* 0x00000008bb3c7824 */ /* 0x000fe200078e0202 */
[----:B------:R-:W-:Y:S01]  /*47d0*/  SHF.L.U32 R67, R191, 0x1f, RZ ;  /* 0x0000001fbf437819 */ /* 0x000fe200000006ff */
[----:B------:R-:W-:Y:S01]  /*47e0*/  BSSY B1, `(.L_x_2581) ;  /* 0x0000004000017945 */ /* 0x000fe20003800000 */
[----:B------:R-:W-:Y:S02]  /*47f0*/  SHF.R.S32.HI R64, RZ, 0x1f, R62 ;  /* 0x0000001fff407819 */ /* 0x000fe4000001143e */
[----:B------:R-:W0:Y:S02]  /*4800*/  SYNCS.PHASECHK.TRANS64.TRYWAIT P0, [R60+URZ+0x28c90], R67 ;  /* 0x028c90433c0075a7 */ /* 0x000e24000800017f */
[----:B0-----:R-:W-:Y:S05]  /*4810*/  @!P0 BRA `(.L_x_2582) ;  /* 0x000001f0005c8947 */ /* 0x001fea0003800000 */
.L_x_2926:
[----:B------:R-:W-:Y:S05]  /*4820*/  BSYNC B1 ;  /* 0x0000000000017941 */ /* 0x000fea0003800000 */
.L_x_2581:
[----:B------:R-:W-:Y:S01]  /*4830*/  ULDC.64 UR4, c[0x0][0x300] ;  /* 0x0000c00000047ab9 */ /* 0x000fe20000000a00 */
[----:B-----5:R-:W-:Y:S01]  /*4840*/  SHF.R.S32.HI R63, RZ, 0x1f, R61 ;  /* 0x0000001fff3f7819 */ /* 0x020fe2000001143d */
[----:B------:R-:W-:Y:S01]  /*4850*/  IMAD R7, R64, UR4, RZ ;  /* 0x0000000440077c24 */ /* 0x000fe2000f8e02ff */
[----:B------:R-:W-:Y:S01]  /*4860*/  ULDC.64 UR6, c[0x0][0x2e8] ;  /* 0x0000ba0000067ab9 */ /* 0x000fe20000000a00 */
[----:B------:R-:W-:-:S04]  /*4870*/  IMAD.WIDE.U32 R4, R62, UR4, RZ ;  /* 0x000000043e047c25 */ /* 0x000fc8000f8e00ff */
        /* <DEDUP_REMOVED lines=8> */
[----:B------:R-:W-:Y:S01]  /*4900*/  ULDC.64 UR4, c[0x0][0x308] ;  /* 0x0000c20000047ab9 */ /* 0x000fe20000000a00 */
[----:B------:R-:W-:-:S02]  /*4910*/  ISETP.GT.AND P0, PT, R65, R190, PT ;  /* 0x000000be4100720c */ /* 0x000fc40003f04270 */
[----:B------:R-:W-:Y:S02]  /*4920*/  IMAD.IADD R5, R5, 0x1, R7 ;  /* 0x0000000105057824 */ /* 0x000fe400078e0207 */
[----:B------:R-:W-:Y:S01]  /*4930*/  IMAD.WIDE.U32 R4, R188, UR4, R4 ;  /* 0x00000004bc047c25 */ /* 0x000fe2000f8e0004 */
[----:B------:R-:W-:-:S03]  /*4940*/  UMOV UR4, 0xffffffff ;  /* 0xffffffff00047882 */ /* 0x000fc60000000000 */
[----:B------:R-:W-:Y:S01]  /*4950*/  IMAD R13, R188, UR5, R5 ;  /* 0x00000005bc0d7c24 */ /* 0x000fe2000f8e0205 */
[----:B------:R-:W-:-:S04]  /*4960*/  LEA R5, P6, R4, UR6, 0x1 ;  /* 0x0000000604057c11 */ /* 0x000fc8000f8c08ff */
[----:B------:R-:W-:Y:S01]  /*4970*/  LEA.HI.X R13, R4, UR7, R13, 0x1, P6 ;  /* 0x00000007040d7c11 */ /* 0x000fe2000b0f0c0d */
[----:B------:R-:W-:Y:S08]  /*4980*/  BRA.DIV UR4, `(.L_x_2583) ;  /* 0x000001f204147947 */ /* 0x000ff0000b800000 */
[----:B------:R1:W2:Y:S04]  /*4990*/  SHFL.IDX PT, R25, R13, RZ, 0x1c1f ;  /* 0x001c1fff0d197589 */ /* 0x0002a800000e0000 */
[----:B------:R1:W3:Y:S02]  /*49a0*/  SHFL.IDX PT, R14, R5, RZ, 0x1c1f ;  /* 0x001c1fff050e7589 */ /* 0x0002e400000e0000 */
.L_x_2930:
[----:B------:R-:W-:Y:S05]  /*49b0*/  @!P0 BRA `(.L_x_2567) ;  /* 0x0000000000448947 */ /* 0x000fea0003800000 */
[----:B------:R-:W-:Y:S02]  /*49c0*/  ULDC UR4, c[0x0][0x2f4] ;  /* 0x0000bd0000047ab9 */ /* 0x000fe40000000800 */
[----:B------:R-:W-:-:S13]  /*49d0*/  ISETP.GE.AND P0, PT, R18, UR4, PT ;  /* 0x0000000412007c0c */ /* 0x000fda000bf06270 */
[----:B-1----:R-:W1:Y:S01]  /*49e0*/  @!P0 LDS.128 R4, [R70+0x22400] ;  /* 0x0224000046048984 */ /* 0x002e620000000c00 */
[----:B---3--:R-:W-:-:S04]  /*49f0*/  @!P0 LEA R8, P6, R18, R14, 0x1 ;  /* 0x0000000e12088211 */ /* 0x008fc800078c08ff */
[----:B--2---:R-:W-:-:S05]  /*4a00*/  @!P0 LEA.HI.X R9, R18, R25, R19, 0x1, P6 ;  /* 0x0000001912098211 */ /* 0x004fca00030f0c13 */
[----:B-1----:R4:W-:Y:S01]  /*4a10*/  @!P0 ST.E.128 desc[UR40][R8.64], R4 ;  /* 0x0000000408008985 */ /* 0x0029e2000c101d28 */
        /* <DEDUP_REMOVED lines=9> */
[----:B------:R-:W1:Y:S04]  /*4ab0*/  LDS.128 R4, [R5+0x22400] ;  /* 0x0224000005047984 */ /* 0x000e680000000c00 */
[----:B-1----:R1:W-:Y:S02]  /*4ac0*/  ST.E.128 desc[UR40][R8.64], R4 ;  /* 0x0000000408007985 */ /* 0x0023e4000c101d28 */
.L_x_2567:
[----:B------:R-:W-:Y:S05]  /*4ad0*/  BSYNC B0 ;  /* 0x0000000000007941 */ /* 0x000fea0003800000 */
.L_x_2558:
[----:B-12-4-:R-:W1:Y:S01]  /*4ae0*/  S2R R4, SR_TID.X ;  /* 0x0000000000047919 */ /* 0x016e620000002100 */
[----:B------:R-:W-:Y:S01]  /*4af0*/  @!PT LDS RZ, [RZ] ;  /* 0x00000000fffff984 */ /* 0x000fe20000000800 */
[----:B------:R-:W-:Y:S01]  /*4b00*/  @!PT LDS RZ, [RZ] ;  /* 0x00000000fffff984 */ /* 0x000fe20000000800 */
[----:B------:R-:W-:Y:S01]  /*4b10*/  @!PT LDS RZ, [RZ] ;  /* 0x00000000fffff984 */ /* 0x000fe20000000800 */
[----:B------:R-:W-:Y:S01]  /*4b20*/  @!PT LDS RZ, [RZ] ;  /* 0x00000000fffff984 */ /* 0x000fe20000000800 */
[----:B------:R2:W-:Y:S06]  /*4b30*/  MEMBAR.ALL.CTA ;  /* 0x0000000000007992 */ /* 0x0005ec0000008000 */
[----:B--2---:R-:W2:Y:S01]  /*4b40*/  FENCE.VIEW.ASYNC.S ;  /* 0x00000000000073c6 */ /* 0x004ea20000000000 */
[----:B------:R-:W-:Y:S05]  /*4b50*/  WARPSYNC.ALL ;  /* 0x0000000000007948 */ /* 0x000fea0003800000 */
[----:B------:R-:W-:Y:S01]  /*4b60*/  BSSY B0, `(.L_x_2584) ;  /* 0x0000009000007945 */ /* 0x000fe20003800000 */
[----:B-1----:R-:W-:Y:S01]  /*4b70*/  LOP3.LUT R4, R4, 0x7f, RZ, 0xc0, !PT ;  /* 0x0000007f04047812 */ /* 0x002fe200078ec0ff */
[----:B--2---:R1:W-:Y:S03]  /*4b80*/  BAR.SYNC.DEFER_BLOCKING R46, 0x80 ;  /* 0x0002002e0000751d */ /* 0x0043e60000010000 */
[----:B------:R-:W-:-:S13]  /*4b90*/  ISETP.NE.AND P0, PT, R4, RZ, PT ;  /* 0x000000ff0400720c */ /* 0x000fda0003f05270 */
[----:B------:R-:W-:-:S05]  /*4ba0*/  @!P0 VIADD R4, R60, 0x28ca0 ;  /* 0x00028ca03c048836 */ /* 0x000fca0000000000 */
[----:B------:R-:W-:-:S04]  /*4bb0*/  @!P0 PRMT R4, RZ, 0x654, R4 ;  /* 0x00000654ff048816 */ /* 0x000fc80000000004 */
[----:B------:R1:W-:Y:S01]  /*4bc0*/  @!P0 SYNCS.ARRIVE.TRANS64.RED.A1T0 RZ, [R4+URZ], RZ ;  /* 0x000000ff04ff89a7 */ /* 0x0003e2000810043f */
[----:B------:R-:W-:Y:S05]  /*4bd0*/  @!P5 BRA `(.L_x_2585) ;  /* 0x000000000004d947 */ /* 0x000fea0003800000 */
[----:B------:R-:W-:Y:S01]  /*4be0*/  BPT.TRAP 0x1 ;  /* 0x000000040000795c */ /* 0x000fe20000300000 */
.L_x_2585:
[----:B------:R-:W-:Y:S05]  /*4bf0*/  BSYNC B0 ;  /* 0x0000000000007941 */ /* 0x000fea0003800000 */
.L_x_2584:
[----:B------:R-:W2:Y:S01]  /*4c00*/  SYNCS.PHASECHK.TRANS64.TRYWAIT P5, [R60+URZ+0x28cb0], R67 ;  /* 0x028cb0433c0075a7 */ /* 0x000ea200080a017f */
[----:B------:R-:W-:Y:S04]  /*4c10*/  BSSY B0, `(.L_x_2586) ;  /* 0x0000002000007945 */ /* 0x000fe80003800000 */
[----:B--2---:R-:W-:Y:S05]  /*4c20*/  @!P5 BRA `(.L_x_2587) ;  /* 0x000001ec00b0d947 */ /* 0x004fea0003800000 */
.L_x_2931:
[----:B------:R-:W-:Y:S05]  /*4c30*/  BSYNC B0 ;  /* 0x0000000000007941 */ /* 0x000fea0003800000 */
.L_x_2586:
[----:B------:R-:W-:Y:S01]  /*4c40*/  ULDC.64 UR4, c[0x0][0x328] ;  /* 0x0000ca0000047ab9 */ /* 0x000fe20000000a00 */
[----:B------:R-:W-:Y:S01]  /*4c50*/  ULDC.64 UR6, c[0x0][0x318] ;  /* 0x0000c60000067ab9 */ /* 0x000fe20000000a00 */
[----:B------:R-:W-:Y:S01]  /*4c60*/  IMAD R7, R64, UR4, RZ ;  /* 0x0000000440077c24 */ /* 0x000fe2000f8e02ff */
[----:B------:R-:W-:Y:S01]  /*4c70*/  BSSY B0, `(.L_x_2588) ;  /* 0x000008a000007945 */ /* 0x000fe20003800000 */
[----:B-1----:R-:W-:-:S04]  /*4c80*/  IMAD.WIDE.U32 R4, R62, UR4, RZ ;  /* 0x000000043e047c25 */ /* 0x002fc8000f8e00ff */
        /* <DEDUP_REMOVED lines=13> */
[----:B------:R-:W1:Y:S04]  /*4d60*/  SHFL.IDX PT, R11, R11, RZ, 0x1c1f ;  /* 0x001c1fff0b0b7589 */ /* 0x000e6800000e0000 */
[----:B------:R-:W4:Y:S08]  /*4d70*/  SHFL.IDX PT, R10, R10, RZ, 0x1c1f ;  /* 0x001c1fff0a0a7589 */ /* 0x000f3000000e0000 */
[----:B------:R-:W-:Y:S05]  /*4d80*/  @!P5 BRA `(.L_x_2589) ;  /* 0x0000000400e0d947 */ /* 0x000fea0003800000 */
[----:B------:R-:W5:Y:S01]  /*4d90*/  LDL R70, [R1+0x10] ;  /* 0x0000100001467983 */ /* 0x000f620000100800 */
[----:B------:R-:W-:-:S03]  /*4da0*/  ULDC UR4, c[0x0][0x320] ;  /* 0x0000c80000047ab9 */ /* 0x000fc60000000800 */
[----:B------:R-:W2:Y:S04]  /*4db0*/  LDL R25, [R1+0x14] ;  /* 0x0000140001197983 */ /* 0x000ea80000100800 */
[----:B------:R-:W2:Y:S04]  /*4dc0*/  LDL R69, [R1+0xc] ;  /* 0x00000c0001457983 */ /* 0x000ea80000100800 */
[----:B------:R-:W2:Y:S04]  /*4dd0*/  LDL R24, [R1+0x18] ;  /* 0x0000180001187983 */ /* 0x000ea80000100800 */
[----:B---3--:R-:W3:Y:S04]  /*4de0*/  LDL R68, [R1+0x8] ;  /* 0x0000080001447983 */ /* 0x008ee80000100800 */
[----:B------:R-:W3:Y:S04]  /*4df0*/  LDL R66, [R1+0x1c] ;  /* 0x00001c0001427983 */ /* 0x000ee80000100800 */
[----:B------:R-:W3:Y:S04]  /*4e00*/  LDL R55, [R1+0x4] ;  /* 0x0000040001377983 */ /* 0x000ee80000100800 */
[----:B------:R-:W3:Y:S01]  /*4e10*/  LDL R54, [R1+0x20] ;  /* 0x0000200001367983 */ /* 0x000ee20000100800 */
[----:B------:R-:W-:Y:S01]  /*4e20*/  ISETP.GE.AND P6, PT, R18, UR4, PT ;  /* 0x0000000412007c0c */ /* 0x000fe2000bfc6270 */
[----:B------:R-:W-:-:S02]  /*4e30*/  IMAD R9, R187, 0x8000, R48 ;  /* 0x00008000bb097824 */ /* 0x000fc400078e0230 */
[----:B------:R-:W3:Y:S02]  /*4e40*/  LDL R27, [R1] ;  /* 0x00000000011b7983 */ /* 0x000ee40000100800 */
[C---:B------:R-:W-:Y:S02]  /*4e50*/  IMAD R13, R9.reuse, 0x2, R2 ;  /* 0x00000002090d7824 */ /* 0x040fe400078e0202 */
[----:B------:R-:W3:Y:S01]  /*4e60*/  LDL R26, [R1+0x24] ;  /* 0x00002400011a7983 */ /* 0x000ee20000100800 */
[----:B------:R-:W-:Y:S01]  /*4e70*/  LOP3.LUT P5, RZ, R198, 0x4, RZ, 0xc0, !PT ;  /* 0x00000004c6ff7812 */ /* 0x000fe200078ac0ff */
[C---:B------:R-:W-:Y:S02]  /*4e80*/  VIADD R15, R9.reuse, 0x20 ;  /* 0x00000020090f7836 */ /* 0x040fe40000000000 */
[C---:B------:R-:W-:Y:S02]  /*4e90*/  VIADD R14, R18.reuse, 0x40 ;  /* 0x00000040120e7836 */ /* 0x040fe40000000000 */
[----:B------:R-:W0:Y:S08]  /*4ea0*/  @!P6 LDS.128 R4, [R13+0x400] ;  /* 0x000400000d04e984 */ /* 0x000e300000000c00 */
[----:B------:R-:W-:Y:S01]  /*4eb0*/  @P5 VIADD R15, R9, 0xffffffe0 ;  /* 0xffffffe0090f5836 */ /* 0x000fe20000000000 */
[----:B-1----:R-:W-:-:S03]  /*4ec0*/  @!P6 LEA R8, P5, R18, R11, 0x1 ;  /* 0x0000000b1208e211 */ /* 0x002fc600078a08ff */
[----:B------:R-:W-:Y:S01]  /*4ed0*/  IMAD R12, R15, 0x2, R2 ;  /* 0x000000020f0c7824 */ /* 0x000fe200078e0202 */
[----:B----4-:R-:W-:Y:S01]  /*4ee0*/  @!P6 LEA.HI.X R9, R18, R10, R19, 0x1, P5 ;  /* 0x0000000a1209e211 */ /* 0x010fe200028f0c13 */
[----:B------:R-:W4:Y:S01]  /*4ef0*/  LDL R15, [R1+0x30] ;  /* 0x00003000010f7983 */ /* 0x000f220000100800 */
[----:B------:R-:W-:-:S03]  /*4f00*/  ISETP.GE.AND P5, PT, R185, UR4, PT ;  /* 0x00000004b9007c0c */ /* 0x000fc6000bfa6270 */
[----:B0-----:R0:W-:Y:S10]  /*4f10*/  @!P6 ST.E.128 desc[UR40][R8.64], R4 ;  /* 0x000000040800e985 */ /* 0x0011f4000c101d28 */
[----:B------:R-:W1:Y:S01]  /*4f20*/  @!P5 LDS.128 R4, [R12+0x400] ;  /* 0x000400000c04d984 */ /* 0x000e620000000c00 */
[----:B0-----:R-:W-:-:S04]  /*4f30*/  @!P5 LEA R8, P6, R185, R11, 0x1 ;  /* 0x0000000bb908d211 */ /* 0x001fc800078c08ff */
[----:B------:R-:W-:Y:S02]  /*4f40*/  @!P5 LEA.HI.X R9, R185, R10, R204, 0x1, P6 ;  /* 0x0000000ab909d211 */ /* 0x000fe400030f0ccc */
[----:B------:R-:W-:Y:S01]  /*4f50*/  ISETP.GE.AND P6, PT, R14, UR4, PT ;  /* 0x000000040e007c0c */ /* 0x000fe2000bfc6270 */
[----:B------:R-:W-:Y:S02]  /*4f60*/  VIADD R14, R18, 0x60 ;  /* 0x00000060120e7836 */ /* 0x000fe40000000000 */
[----:B-1----:R5:W-:Y:S10]  /*4f70*/  @!P5 ST.E.128 desc[UR40][R8.64], R4 ;  /* 0x000000040800d985 */ /* 0x002bf4000c101d28 */
[----:B------:R-:W0:Y:S01]  /*4f80*/  @!P6 LDS.128 R4, [R13+0x2400] ;  /* 0x002400000d04e984 */ /* 0x000e220000000c00 */
[----:B-----5:R-:W-:-:S05]  /*4f90*/  @!P6 LEA R8, P5, R70, R11, 0x1 ;  /* 0x0000000b4608e211 */ /* 0x020fca00078a08ff */
[----:B--2---:R-:W-:Y:S02]  /*4fa0*/  @!P6 IMAD.X R9, R10, 0x1, R25, P5 ;  /* 0x000000010a09e824 */ /* 0x004fe400028e0619 */
[----:B------:R-:W2:Y:S01]  /*4fb0*/  LDL R25, [R1+0x28] ;  /* 0x0000280001197983 */ /* 0x000ea20000100800 */
[----:B------:R-:W-:Y:S01]  /*4fc0*/  ISETP.GE.AND P5, PT, R14, UR4, PT ;  /* 0x000000040e007c0c */ /* 0x000fe2000bfa6270 */
[----:B------:R-:W-:Y:S02]  /*4fd0*/  VIADD R14, R18, 0x80 ;  /* 0x00000080120e7836 */ /* 0x000fe40000000000 */
[----:B0-----:R0:W-:Y:S10]  /*4fe0*/  @!P6 ST.E.128 desc[UR40][R8.64], R4 ;  /* 0x000000040800e985 */ /* 0x0011f4000c101d28 */
[----:B------:R-:W1:Y:S01]  /*4ff0*/  @!P5 LDS.128 R4, [R12+0x2400] ;  /* 0x002400000c04d984 */ /* 0x000e620000000c00 */
[----:B0-----:R-:W-:-:S05]  /*5000*/  @!P5 LEA R8, P6, R69, R11, 0x1 ;  /* 0x0000000b4508d211 */ /* 0x001fca00078c08ff */
[----:B------:R-:W-:Y:S02]  /*5010*/  @!P5 IMAD.X R9, R10, 0x1, R24, P6 ;  /* 0x000000010a09d824 */ /* 0x000fe400030e0618 */
[----:B------:R-:W5:Y:S01]  /*5020*/  LDL R24, [R1+0x2c] ;  /* 0x00002c0001187983 */ /* 0x000f620000100800 */
[----:B------:R-:W-:Y:S01]  /*5030*/  ISETP.GE.AND P6, PT, R14, UR4, PT ;  /* 0x000000040e007c0c */ /* 0x000fe2000bfc6270 */
[----:B------:R-:W-:Y:S02]  /*5040*/  VIADD R14, R18, 0xa0 ;  /* 0x000000a0120e7836 */ /* 0x000fe40000000000 */
[----:B-1----:R3:W-:Y:S10]  /*5050*/  @!P5 ST.E.128 desc[UR40][R8.64], R4 ;  /* 0x000000040800d985 */ /* 0x0027f4000c101d28 */
[----:B------:R-:W0:Y:S01]  /*5060*/  @!P6 LDS.128 R4, [R13+0x4400] ;  /* 0x004400000d04e984 */ /* 0x000e220000000c00 */
[----:B---3--:R-:W-:-:S05]  /*5070*/  @!P6 LEA R8, P5, R68, R11, 0x1 ;  /* 0x0000000b4408e211 */ /* 0x008fca00078a08ff */
[----:B------:R-:W-:Y:S01]  /*5080*/  @!P6 IMAD.X R9, R10, 0x1, R66, P5 ;  /* 0x000000010a09e824 */ /* 0x000fe200028e0642 */
[----:B------:R-:W-:-:S04]  /*5090*/  ISETP.GE.AND P5, PT, R14, UR4, PT ;  /* 0x000000040e007c0c */ /* 0x000fc8000bfa6270 */
[----:B0-----:R0:W-:Y:S09]  /*50a0*/  @!P6 ST.E.128 desc[UR40][R8.64], R4 ;  /* 0x000000040800e985 */ /* 0x0011f2000c101d28 */
[----:B------:R-:W1:Y:S01]  /*50b0*/  @!P5 LDS.128 R4, [R12+0x4400] ;  /* 0x004400000c04d984 */ /* 0x000e620000000c00 */
[----:B0-----:R-:W-:-:S05]  /*50c0*/  @!P5 LEA R8, P6, R55, R11, 0x1 ;  /* 0x0000000b3708d211 */ /* 0x001fca00078c08ff */
[----:B------:R-:W-:Y:S02]  /*50d0*/  @!P5 IMAD.X R9, R10, 0x1, R54, P6 ;  /* 0x000000010a09d824 */ /* 0x000fe400030e0636 */
[----:B------:R-:W3:Y:S01]  /*50e0*/  LDL R54, [R1+0x34] ;  /* 0x0000340001367983 */ /* 0x000ee20000100800 */
[----:B------:R-:W-:-:S05]  /*50f0*/  VIADD R14, R18, 0xc0 ;  /* 0x000000c0120e7836 */ /* 0x000fca0000000000 */
[----:B------:R-:W-:Y:S01]  /*5100*/  ISETP.GE.AND P6, PT, R14, UR4, PT ;  /* 0x000000040e007c0c */ /* 0x000fe2000bfc6270 */
[----:B-1----:R0:W-:-:S12]  /*5110*/  @!P5 ST.E.128 desc[UR40][R8.64], R4 ;  /* 0x000000040800d985 */ /* 0x0021d8000c101d28 */
[----:B------:R-:W1:Y:S01]  /*5120*/  @!P6 LDS.128 R4, [R13+0x6400] ;  /* 0x006400000d04e984 */ /* 0x000e620000000c00 */
[----:B0-----:R-:W-:-:S03]  /*5130*/  @!P6 LEA R8, P5, R27, R11, 0x1 ;  /* 0x0000000b1b08e211 */ /* 0x001fc600078a08ff */
[----:B------:R-:W3:Y:S02]  /*5140*/  LDL R27, [R1+0x38] ;  /* 0x00003800011b7983 */ /* 0x000ee40000100800 */
[----:B------:R-:W-:Y:S02]  /*5150*/  @!P6 IMAD.X R9, R10, 0x1, R26, P5 ;  /* 0x000000010a09e824 */ /* 0x000fe400028e061a */
[----:B------:R-:W3:Y:S01]  /*5160*/  LDL R26, [R1+0x3c] ;  /* 0x00003c00011a7983 */ /* 0x000ee20000100800 */
[----:B------:R-:W-:-:S05]  /*5170*/  VIADD R14, R18, 0xe0 ;  /* 0x000000e0120e7836 */ /* 0x000fca0000000000 */
[----:B------:R-:W-:Y:S01]  /*5180*/  ISETP.GE.AND P5, PT, R14, UR4, PT ;  /* 0x000000040e007c0c */ /* 0x000fe2000bfa6270 */
[----:B-1----:R0:W-:-:S12]  /*5190*/  @!P6 ST.E.128 desc[UR40][R8.64], R4 ;  /* 0x000000040800e985 */ /* 0x0021d8000c101d28 */
[----:B------:R-:W1:Y:S01]  /*51a0*/  @!P5 LDS.128 R4, [R12+0x6400] ;  /* 0x006400000c04d984 */ /* 0x000e620000000c00 */
[----:B0-----:R-:W-:Y:S01]  /*51b0*/  @!P5 LEA R8, P6, R229, R11, 0x1 ;  /* 0x0000000be508d211 */ /* 0x001fe200078c08ff */
[----:B------:R-:W-:-:S04]  /*51c0*/  VIADD R14, R18, 0x100 ;  /* 0x00000100120e7836 */ /* 0x000fc80000000000 */
[----:B--2---:R-:W-:Y:S02]  /*51d0*/  @!P5 IMAD.X R9, R10, 0x1, R25, P6 ;  /* 0x000000010a09d824 */ /* 0x004fe400030e0619 */
[----:B------:R-:W2:Y:S01]  /*51e0*/  LDL R25, [R1+0x40] ;  /* 0x0000400001197983 */ /* 0x000ea20000100800 */
[----:B------:R-:W-:-:S03]  /*51f0*/  ISETP.GE.AND P6, PT, R14, UR4, PT ;  /* 0x000000040e007c0c */ /* 0x000fc6000bfc6270 */
[----:B-1----:R0:W-:Y:S10]  /*5200*/  @!P5 ST.E.128 desc[UR40][R8.64], R4 ;  /* 0x000000040800d985 */ /* 0x0021f4000c101d28 */
[----:B------:R-:W1:Y:S01]  /*5210*/  @!P6 LDS.128 R4, [R13+0x8400] ;  /* 0x008400000d04e984 */ /* 0x000e620000000c00 */
[----:B0-----:R-:W-:-:S05]  /*5220*/  @!P6 LEA R8, P5, R228, R11, 0x1 ;  /* 0x0000000be408e211 */ /* 0x001fca00078a08ff */
[----:B-----5:R-:W-:Y:S02]  /*5230*/  @!P6 IMAD.X R9, R10, 0x1, R24, P5 ;  /* 0x000000010a09e824 */ /* 0x020fe400028e0618 */
[----:B------:R-:W5:Y:S01]  /*5240*/  LDL R24, [R1+0x44] ;  /* 0x0000440001187983 */ /* 0x000f620000100800 */
[----:B------:R-:W-:-:S05]  /*5250*/  VIADD R14, R18, 0x120 ;  /* 0x00000120120e7836 */ /* 0x000fca0000000000 */
[----:B------:R-:W-:Y:S01]  /*5260*/  ISETP.GE.AND P5, PT, R14, UR4, PT ;  /* 0x000000040e007c0c */ /* 0x000fe2000bfa6270 */
[----:B-1----:R0:W-:-:S12]  /*5270*/  @!P6 ST.E.128 desc[UR40][R8.64], R4 ;  /* 0x000000040800e985 */ /* 0x0021d8000c101d28 */
[----:B------:R-:W1:Y:S01]  /*5280*/  @!P5 LDS.128 R4, [R12+0x8400] ;  /* 0x008400000c04d984 */ /* 0x000e620000000c00 */
[----:B0-----:R-:W-:-:S05]  /*5290*/  @!P5 LEA R8, P6, R226, R11, 0x1 ;  /* 0x0000000be208d211 */ /* 0x001fca00078c08ff */
[----:B----4-:R-:W-:Y:S02]  /*52a0*/  @!P5 IMAD.X R9, R10, 0x1, R15, P6 ;  /* 0x000000010a09d824 */ /* 0x010fe400030e060f */
[----:B------:R-:W4:Y:S01]  /*52b0*/  LDL R15, [R1+0x48] ;  /* 0x00004800010f7983 */ /* 0x000f220000100800 */
[----:B------:R-:W-:-:S05]  /*52c0*/  VIADD R14, R18, 0x140 ;  /* 0x00000140120e7836 */ /* 0x000fca0000000000 */
[----:B------:R-:W-:Y:S01]  /*52d0*/  ISETP.GE.AND P6, PT, R14, UR4, PT ;  /* 0x000000040e007c0c */ /* 0x000fe2000bfc6270 */
[----:B-1----:R0:W-:-:S12]  /*52e0*/  @!P5 ST.E.128 desc[UR40][R8.64], R4 ;  /* 0x000000040800d985 */ /* 0x0021d8000c101d28 */
[----:B------:R-:W1:Y:S01]  /*52f0*/  @!P6 LDS.128 R4, [R13+0xa400] ;  /* 0x00a400000d04e984 */ /* 0x000e620000000c00 */
[----:B------:R-:W-:Y:S01]  /*5300*/  VIADD R14, R18, 0x160 ;  /* 0x00000160120e7836 */ /* 0x000fe20000000000 */
[----:B0-----:R-:W-:-:S05]  /*5310*/  @!P6 LEA R8, P5, R219, R11, 0x1 ;  /* 0x0000000bdb08e211 */ /* 0x001fca00078a08ff */
[----:B---3--:R-:W-:Y:S01]  /*5320*/  @!P6 IMAD.X R9, R10, 0x1, R54, P5 ;  /* 0x000000010a09e824 */ /* 0x008fe200028e0636 */
[----:B------:R-:W-:-:S04]  /*5330*/  ISETP.GE.AND P5, PT, R14, UR4, PT ;  /* 0x000000040e007c0c */ /* 0x000fc8000bfa6270 */
[----:B-1----:R0:W-:Y:S09]  /*5340*/  @!P6 ST.E.128 desc[UR40][R8.64], R4 ;  /* 0x000000040800e985 */ /* 0x0021f2000c101d28 */
[----:B------:R-:W1:Y:S01]  /*5350*/  @!P5 LDS.128 R4, [R12+0xa400] ;  /* 0x00a400000c04d984 */ /* 0x000e620000000c00 */
[----:B------:R-:W-:Y:S01]  /*5360*/  VIADD R14, R18, 0x180 ;  /* 0x00000180120e7836 */ /* 0x000fe20000000000 */
[----:B0-----:R-:W-:-:S05]  /*5370*/  @!P5 LEA R8, P6, R216, R11, 0x1 ;  /* 0x0000000bd808d211 */ /* 0x001fca00078c08ff */
[----:B------:R-:W-:Y:S01]  /*5380*/  @!P5 IMAD.X R9, R10, 0x1, R27, P6 ;  /* 0x000000010a09d824 */ /* 0x000fe200030e061b */
        /* <DEDUP_REMOVED lines=11> */
[----:B--2---:R-:W-:Y:S01]  /*5440*/  @!P5 IMAD.X R9, R10, 0x1, R25, P6 ;  /* 0x000000010a09d824 */ /* 0x004fe200030e0619 */
[----:B------:R-:W-:-:S04]  /*5450*/  ISETP.GE.AND P6, PT, R14, UR4, PT ;  /* 0x000000040e007c0c */ /* 0x000fc8000bfc6270 */
[----:B-1----:R0:W-:Y:S09]  /*5460*/  @!P5 ST.E.128 desc[UR40][R8.64], R4 ;  /* 0x000000040800d985 */ /* 0x0021f2000c101d28 */
[----:B------:R-:W1:Y:S01]  /*5470*/  @!P6 LDS.128 R4, [R13+0xe400] ;  /* 0x00e400000d04e984 */ /* 0x000e620000000c00 */
[----:B------:R-:W-:Y:S01]  /*5480*/  VIADD R14, R18, 0x1e0 ;  /* 0x000001e0120e7836 */ /* 0x000fe20000000000 */
[----:B0-----:R-:W-:-:S05]  /*5490*/  @!P6 LEA R8, P5, R212, R11, 0x1 ;  /* 0x0000000bd408e211 */ /* 0x001fca00078a08ff */
[----:B-----5:R-:W-:Y:S01]  /*54a0*/  @!P6 IMAD.X R9, R10, 0x1, R24, P5 ;  /* 0x000000010a09e824 */ /* 0x020fe200028e0618 */
[----:B------:R-:W-:-:S04]  /*54b0*/  ISETP.GE.AND P5, PT, R14, UR4, PT ;  /* 0x000000040e007c0c */ /* 0x000fc8000bfa6270 */
[----:B-1----:R0:W-:Y:S09]  /*54c0*/  @!P6 ST.E.128 desc[UR40][R8.64], R4 ;  /* 0x000000040800e985 */ /* 0x0021f2000c101d28 */
[----:B------:R-:W1:Y:S01]  /*54d0*/  @!P5 LDS.128 R4, [R12+0xe400] ;  /* 0x00e400000c04d984 */ /* 0x000e620000000c00 */
[----:B0-----:R-:W-:-:S05]  /*54e0*/  @!P5 LEA R8, P6, R210, R11, 0x1 ;  /* 0x0000000bd208d211 */ /* 0x001fca00078c08ff */
[----:B----4-:R-:W-:-:S05]  /*54f0*/  @!P5 IMAD.X R9, R10, 0x1, R15, P6 ;  /* 0x000000010a09d824 */ /* 0x010fca00030e060f */
[----:B-1----:R0:W-:Y:S03]  /*5500*/  @!P5 ST.E.128 desc[UR40][R8.64], R4 ;  /* 0x000000040800d985 */ /* 0x0021e6000c101d28 */
.L_x_2589:
[----:B------:R-:W-:Y:S05]  /*5510*/  BSYNC B0 ;  /* 0x0000000000007941 */ /* 0x000fea0003800000 */
.L_x_2588:
[----:B------:R-:W-:Y:S01]  /*5520*/  @!PT LDS RZ, [RZ] ;  /* 0x00000000fffff984 */ /* 0x000fe20000000800 */
[----:B------:R-:W-:Y:S01]  /*5530*/  @!PT LDS RZ, [RZ] ;  /* 0x00000000fffff984 */ /* 0x000fe20000000800 */
[----:B------:R-:W-:Y:S01]  /*5540*/  @!PT LDS RZ, [RZ] ;  /* 0x00000000fffff984 */ /* 0x000fe20000000800 */
[----:B------:R-:W-:Y:S01]  /*5550*/  @!PT LDS RZ, [RZ] ;  /* 0x00000000fffff984 */ /* 0x000fe20000000800 */
[----:B------:R5:W-:Y:S06]  /*5560*/  MEMBAR.ALL.CTA ;  /* 0x0000000000007992 */ /* 0x000bec0000008000 */
[----:B-----5:R-:W5:Y:S01]  /*5570*/  FENCE.VIEW.ASYNC.S ;  /* 0x00000000000073c6 */ /* 0x020f620000000000 */
[----:B------:R-:W-:Y:S02]  /*5580*/  VIADD R187, R187, 0x1 ;  /* 0x00000001bbbb7836 */ /* 0x000fe40000000000 */
[----:B0-2---:R-:W-:Y:S01]  /*5590*/  @!P0 VIADD R60, R60, 0x28cc0 ;  /* 0x00028cc03c3c8836 */ /* 0x005fe20000000000 */
[----:B-----5:R0:W-:Y:S02]  /*55a0*/  BAR.SYNC.DEFER_BLOCKING R46, 0x80 ;  /* 0x0002002e0000751d */ /* 0x0201e40000010000 */
[----:B------:R-:W-:-:S02]  /*55b0*/  ISETP.NE.AND P5, PT, R187, 0x2, PT ;  /* 0x00000002bb00780c */ /* 0x000fc40003fa5270 */
[----:B------:R-:W-:Y:S02]  /*55c0*/  @!P0 PRMT R60, RZ, 0x654, R60 ;  /* 0x00000654ff3c8816 */ /* 0x000fe4000000003c */
[----:B------:R-:W-:Y:S02]  /*55d0*/  SEL R4, RZ, 0x1, P5 ;  /* 0x00000001ff047807 */ /* 0x000fe40002800000 */
[----:B------:R-:W-:Y:S02]  /*55e0*/  SEL R187, R187, RZ, P5 ;  /* 0x000000ffbbbb7207 */ /* 0x000fe40002800000 */
[----:B------:R-:W-:Y:S01]  /*55f0*/  LOP3.LUT R191, R191, R4, RZ, 0x3c, !PT ;  /* 0x00000004bfbf7212 */ /* 0x000fe200078e3cff */
[----:B------:R0:W-:Y:S01]  /*5600*/  @!P0 SYNCS.ARRIVE.TRANS64.RED.A1T0 RZ, [R60+URZ], RZ ;  /* 0x000000ff3cff89a7 */ /* 0x0001e2000810043f */
[----:B------:R-:W-:Y:S01]  /*5610*/  PLOP3.LUT P0, PT, PT, PT, PT, 0x8, 0x0 ;  /* 0x000000000000781c */ /* 0x000fe20003f0e170 */
[----:B------:R-:W-:-:S12]  /*5620*/  @P4 BRA `(.L_x_2590) ;  /* 0xffffffd400dc4947 */ /* 0x000fd8000383ffff */
.L_x_2553:
[----:B------:R-:W-:Y:S04]  /*5630*/  BSSY B0, `(.L_x_2591) ;  /* 0x0000004000007945 */ /* 0x000fe80003800000 */
[----:B------:R-:W-:Y:S05]  /*5640*/  @P0 BRA `(.L_x_2592) ;  /* 0x0000000000080947 */ /* 0x000fea0003800000 */
[----:B------:R-:W2:Y:S02]  /*5650*/  FENCE.VIEW.ASYNC.G ;  /* 0x00000000000073c6 */ /* 0x000ea40000000100 */
[----:B--2---:R-:W-:Y:S06]  /*5660*/  BAR.ARV 0xc, 0x180 ;  /* 0x0306000000007b1d */ /* 0x004fec0000002000 */
.L_x_2592:
[----:B------:R-:W-:Y:S05]  /*5670*/  BSYNC B0 ;  /* 0x0000000000007941 */ /* 0x000fea0003800000 */
.L_x_2591:
[----:B------:R-:W-:Y:S01]  /*5680*/  UISETP.NE.AND UP0, UPT, UR39, 0x1, UPT ;  /* 0x000000012700788c */ /* 0x000fe2000bf05270 */
[----:B------:R-:W-:Y:S05]  /*5690*/  BSSY B7, `(.L_x_2593) ;  /* 0x0001085000077945 */ /* 0x000fea0003800000 */
[----:B------:R-:W-:-:S13]  /*56a0*/  PLOP3.LUT P0, PT, PT, PT, UP0, 0x80, 0x0 ;  /* 0x000000000000781c */ /* 0x000fda0003f0f008 */
[----:B------:R-:W-:Y:S05]  /*56b0*/  @!P0 BRA `(.L_x_2594) ;  /* 0x0000002400508947 */ /* 0x000fea0003800000 */
[----:B------:R-:W2:Y:S01]  /*56c0*/  LDC R0, c[0x0][0x448] ;  /* 0x00011200ff007b82 */ /* 0x000ea20000000800 */
[----:B------:R-:W-:-:S07]  /*56d0*/  IADD3 R23, R184, 0x1, -R23 ;  /* 0x00000001b8177810 */ /* 0x000fce0007ffe817 */
[----:B------:R-:W0:Y:S01]  /*56e0*/  LDC.64 R4, c[0x0][0x9e0] ;  /* 0x00027800ff047b82 */ /* 0x000e220000000a00 */
[----:B--2---:R-:W-:Y:S01]  /*56f0*/  ISETP.NE.AND P1, PT, R0, 0x1, PT ;  /* 0x000000010000780c */ /* 0x004fe20003f25270 */
[----:B------:R-:W-:Y:S01]  /*5700*/  VIADD R0, R196, 0x3f ;  /* 0x0000003fc4007836 */ /* 0x000fe20000000000 */
[----:B0-----:R-:W-:-:S11]  /*5710*/  ISETP.GE.AND P2, PT, R5, 0x1, PT ;  /* 0x000000010500780c */ /* 0x001fd60003f46270 */
[----:B------:R-:W0:Y:S08]  /*5720*/  @P1 LDC R3, c[0x0][0x44c] ;  /* 0x00011300ff031b82 */ /* 0x000e300000000800 */
[----:B------:R-:W2:Y:S01]  /*5730*/  @P1 LDC R6, c[0x0][0x450] ;  /* 0x00011400ff061b82 */ /* 0x000ea20000000800 */
[----:B0-----:R-:W-:-:S05]  /*5740*/  @P1 IMAD.HI.U32 R3, R0, R3, RZ ;  /* 0x0000000300031227 */ /* 0x001fca00078e00ff */
[----:B--2---:R-:W-:-:S05]  /*5750*/  @P1 SHF.R.U32.HI R0, RZ, R6, R3 ;  /* 0x00000006ff001219 */ /* 0x004fca0000011603 */
        /* <DEDUP_REMOVED lines=14> */
.L_x_2597:
[----:B------:R-:W-:-:S13]  /*5840*/  ISETP.NE.AND P0, PT, R5, 0x1, PT ;  /* 0x000000010500780c */ /* 0x000fda0003f05270 */
[----:B------:R-:W0:Y:S02]  /*5850*/  @P0 LDC.64 R6, c[0x0][0x9e8] ;  /* 0x00027a00ff060b82 */ /* 0x000e240000000a00 */
[----:B0-----:R-:W-:-:S05]  /*5860*/  @P0 IMAD.HI.U32 R6, R0, R6, RZ ;  /* 0x0000000600060227 */ /* 0x001fca00078e00ff */
[----:B------:R-:W-:-:S07]  /*5870*/  @P0 SHF.R.U32.HI R0, RZ, R7, R6 ;  /* 0x00000007ff000219 */ /* 0x000fce0000011606 */
.L_x_2598:
[----:B------:R-:W-:Y:S05]  /*5880*/  BSYNC B0 ;  /* 0x0000000000007941 */ /* 0x000fea0003800000 */
.L_x_2596:
[----:B------:R-:W-:-:S05]  /*5890*/  IMAD R3, R0, R5, R5 ;  /* 0x0000000500037224 */ /* 0x000fca00078e0205 */
[----:B------:R-:W-:-:S07]  /*58a0*/  VIMNMX R4, R4, R3, PT ;  /* 0x0000000304047248 */ /* 0x000fce0003fe0100 */
.L_x_2595:
[----:B------:R-:W0:Y:S01]  /*58b0*/  @P1 LDC R7, c[0x0][0x44c] ;  /* 0x00011300ff071b82 */ /* 0x000e220000000800 */
[----:B------:R-:W-:Y:S01]  /*58c0*/  VIADD R4, R4, 0x3f ;  /* 0x0000003f04047836 */ /* 0x000fe20000000000 */
[----:B------:R-:W-:Y:S01]  /*58d0*/  ULDC UR4, c[0x0][0x9dc] ;  /* 0x0002770000047ab9 */ /* 0x000fe20000000800 */
[----:B------:R-:W-:-:S03]  /*58e0*/  IMAD.MOV.U32 R0, RZ, RZ, R196 ;  /* 0x000000ffff007224 */ /* 0x000fc600078e00c4 */
[----:B------:R-:W-:Y:S02]  /*58f0*/  SHF.R.S32.HI R3, RZ, 0x1f, R4 ;  /* 0x0000001fff037819 */ /* 0x000fe40000011404 */
[----:B------:R-:W2:Y:S02]  /*5900*/  @P1 LDC R6, c[0x0][0x450] ;  /* 0x00011400ff061b82 */ /* 0x000ea40000000800 */
[----:B------:R-:W-:-:S04]  /*5910*/  LEA.HI R3, R3, R4, RZ, 0x6 ;  /* 0x0000000403037211 */ /* 0x000fc800078f30ff */
[----:B------:R-:W-:-:S04]  /*5920*/  SHF.R.S32.HI R3, RZ, 0x6, R3 ;  /* 0x00000006ff037819 */ /* 0x000fc80000011403 */
[----:B------:R-:W-:Y:S01]  /*5930*/  VIMNMX R38, R38, R3, PT ;  /* 0x0000000326267248 */ /* 0x000fe20003fe0100 */
[----:B0-----:R-:W-:-:S05]  /*5940*/  @P1 IMAD.HI.U32 R7, R196, R7, RZ ;  /* 0x00000007c4071227 */ /* 0x001fca00078e00ff */
[----:B--2---:R-:W-:-:S05]  /*5950*/  @P1 SHF.R.U32.HI R0, RZ, R6, R7 ;  /* 0x00000006ff001219 */ /* 0x004fca0000011607 */
        /* <DEDUP_REMOVED lines=13> */
.L_x_2601:
[----:B------:R-:W-:-:S13]  /*5a30*/  ISETP.NE.AND P0, PT, R5, 0x1, PT ;  /* 0x000000010500780c */ /* 0x000fda0003f05270 */
[----:B------:R-:W0:Y:S02]  /*5a40*/  @P0 LDC.64 R6, c[0x0][0x9e8] ;  /* 0x00027a00ff060b82 */ /* 0x000e240000000a00 */
[----:B0-----:R-:W-:-:S05]  /*5a50*/  @P0 IMAD.HI.U32 R6, R37, R6, RZ ;  /* 0x0000000625060227 */ /* 0x001fca00078e00ff */
[----:B------:R-:W-:-:S07]  /*5a60*/  @P0 SHF.R.U32.HI R37, RZ, R7, R6 ;  /* 0x00000007ff250219 */ /* 0x000fce0000011606 */
.L_x_2602:
[----:B------:R-:W-:Y:S05]  /*5a70*/  BSYNC B0 ;  /* 0x0000000000007941 */ /* 0x000fea0003800000 */
.L_x_2600:
[----:B------:R-:W-:-:S05]  /*5a80*/  IMAD R5, R37, R5, RZ ;  /* 0x0000000525057224 */ /* 0x000fca00078e02ff */
[----:B------:R-:W-:-:S07]  /*5a90*/  VIMNMX R0, R0, R5, !PT ;  /* 0x0000000500007248 */ /* 0x000fce0007fe0100 */
.L_x_2599:
[----:B------:R-:W-:Y:S01]  /*5aa0*/  SHF.R.S32.HI R3, RZ, 0x1f, R0 ;  /* 0x0000001fff037819 */ /* 0x000fe20000011400 */
[----:B------:R-:W-:Y:S03]  /*5ab0*/  BSSY B0, `(.L_x_2603) ;  /* 0x0000027000007945 */ /* 0x000fe60003800000 */
[----:B------:R-:W-:-:S04]  /*5ac0*/  LEA.HI R3, R3, R0, RZ, 0x6 ;  /* 0x0000000003037211 */ /* 0x000fc800078f30ff */
[----:B------:R-:W-:-:S04]  /*5ad0*/  SHF.R.S32.HI R3, RZ, 0x6, R3 ;  /* 0x00000006ff037819 */ /* 0x000fc80000011403 */
[----:B------:R-:W-:Y:S01]  /*5ae0*/  VIMNMX R9, RZ, R3, !PT ;  /* 0x00000003ff097248 */ /* 0x000fe20007fe0100 */
[----:B------:R-:W-:-:S03]  /*5af0*/  IMAD.MOV.U32 R3, RZ, RZ, RZ ;  /* 0x000000ffff037224 */ /* 0x000fc600078e00ff */
[----:B------:R-:W-:-:S13]  /*5b00*/  ISETP.GT.AND P0, PT, R38, R9, PT ;  /* 0x000000092600720c */ /* 0x000fda0003f04270 */
[----:B------:R-:W-:Y:S05]  /*5b10*/  @!P0 BRA `(.L_x_2604) ;  /* 0x0000000000808947 */ /* 0x000fea0003800000 */
[----:B------:R-:W2:Y:S01]  /*5b20*/  LDL R4, [R1+0x4c] ;  /* 0x00004c0001047983 */ /* 0x000ea20000100800 */
[----:B------:R-:W-:Y:S01]  /*5b30*/  ULDC UR4, c[0x0][0x9f0] ;  /* 0x00027c0000047ab9 */ /* 0x000fe20000000800 */
[----:B--2---:R-:W-:-:S04]  /*5b40*/  ISETP.NE.AND P0, PT, R4, RZ, PT ;  /* 0x000000ff0400720c */ /* 0x004fc80003f05270 */
[----:B-1----:R-:W-:-:S04]  /*5b50*/  SEL R11, R4, UR4, P0 ;  /* 0x00000004040b7c07 */ /* 0x002fc80008000000 */
[-C--:B------:R-:W-:Y:S02]  /*5b60*/  IABS R6, R11.reuse ;  /* 0x0000000b00067213 */ /* 0x080fe40000000000 */
[----:B------:R-:W-:Y:S02]  /*5b70*/  IADD3 R0, R11, -0x1, R38 ;  /* 0xffffffff0b007810 */ /* 0x000fe40007ffe026 */
[----:B------:R-:W0:Y:S01]  /*5b80*/  I2F.RP R3, R6 ;  /* 0x0000000600037306 */ /* 0x000e220000209400 */
[----:B----4-:R-:W-:Y:S02]  /*5b90*/  IABS R10, R11 ;  /* 0x0000000b000a7213 */ /* 0x010fe40000000000 */
        /* <DEDUP_REMOVED lines=24> */
.L_x_2604:
[----:B------:R-:W-:Y:S05]  /*5d20*/  BSYNC B0 ;  /* 0x0000000000007941 */ /* 0x000fea0003800000 */
.L_x_2603:
[----:B------:R-:W2:Y:S01]  /*5d30*/  LDL R0, [R1+0x54] ;  /* 0x0000540001007983 */ /* 0x000ea20000100800 */
        /* <DEDUP_REMOVED lines=43> */
[----:B---3--:R-:W-:Y:S02]  /*5ff0*/  CS2R R68, SRZ ;  /* 0x0000000000447805 */ /* 0x008fe4000001ff00 */
        /* <DEDUP_REMOVED lines=21> */
[----:B--2---:R-:W-:-:S05]  /*6150*/  IMAD R0, R0, R3, R9 ;  /* 0x0000000300007224 */ /* 0x004fca00078e0209 */
[----:B------:R-:W-:Y:S02]  /*6160*/  VIADDMNMX R3, R0, R3, R38, PT ;  /* 0x0000000300037246 */ /* 0x000fe40003800126 */
[----:B------:R-:W-:Y:S02]  /*6170*/  CS2R R38, SRZ ;  /* 0x0000000000267805 */ /* 0x000fe4000001ff00 */
        /* <DEDUP_REMOVED lines=16> */
.L_x_2606:
[C---:B------:R-:W-:Y:S01]  /*6280*/  IMAD R12, R17.reuse, 0x8, R2 ;  /* 0x00000008110c7824 */ /* 0x040fe200078e0202 */
[----:B------:R-:W-:Y:S01]  /*6290*/  SHF.L.U32 R5, R22, 0x1f, RZ ;  /* 0x0000001f16057819 */ /* 0x000fe200000006ff */
[----:B------:R-:W-:Y:S01]  /*62a0*/  VIADD R4, R2, 0x26800 ;  /* 0x0002680002047836 */ /* 0x000fe20000000000 */
[----:B------:R-:W-:Y:S01]  /*62b0*/  BSSY B0, `(.L_x_2607) ;  /* 0x0000008000007945 */ /* 0x000fe20003800000 */
[----:B------:R-:W-:Y:S01]  /*62c0*/  IMAD R6, R17, 0x1000, R20 ;  /* 0x0000100011067824 */ /* 0x000fe200078e0214 */
[----:B------:R-:W0:Y:S01]  /*62d0*/  SYNCS.PHASECHK.TRANS64.TRYWAIT P1, [R12+URZ+0x28c50], R5 ;  /* 0x028c50050c0075a7 */ /* 0x000e22000802017f */
[----:B------:R-:W-:Y:S01]  /*62e0*/  IMAD.MOV.U32 R7, RZ, RZ, 0x40000040 ;  /* 0x40000040ff077424 */ /* 0x000fe200078e00ff */
[----:B------:R-:W-:-:S04]  /*62f0*/  SHF.R.U32.HI R4, RZ, 0x4, R4 ;  /* 0x00000004ff047819 */ /* 0x000fc80000011604 */
[----:B------:R-:W-:-:S04]  /*6300*/  LOP3.LUT R4, R4, 0x3fff, RZ, 0xc0, !PT ;  /* 0x00003fff04047812 */ /* 0x000fc800078ec0ff */
[----:B------:R-:W-:Y:S01]  /*6310*/  LOP3.LUT R4, R4, 0x10000, RZ, 0xfc, !PT ;  /* 0x0001000004047812 */ /* 0x000fe200078efcff */
[----:B0-----:R-:W-:Y:S06]  /*6320*/  @!P1 BRA `(.L_x_2608) ;  /* 0x000001d800049947 */ /* 0x001fec0003800000 */
.L_x_2932:
[----:B------:R-:W-:Y:S05]  /*6330*/  BSYNC B0 ;  /* 0x0000000000007941 */ /* 0x000fea0003800000 */
.L_x_2607:
[----:B------:R-:W-:Y:S01]  /*6340*/  BAR.SYNC.DEFER_BLOCKING 0xe, 0x100 ;  /* 0x0384000000007b1d */ /* 0x000fe20000010000 */
[----:B0-----:R-:W-:Y:S01]  /*6350*/  IMAD.MOV.U32 R5, RZ, RZ, 0x40000040 ;  /* 0x40000040ff057424 */ /* 0x001fe200078e00ff */
[C---:B------:R-:W-:Y:S01]  /*6360*/  R2UR UR14, R6.reuse ;  /* 0x00000000060e72ca */ /* 0x040fe200000e0000 */
[----:B----4-:R-:W-:Y:S01]  /*6370*/  VIADD R10, R6, 0x100 ;  /* 0x00000100060a7836 */ /* 0x010fe20000000000 */
[----:B------:R-:W-:Y:S01]  /*6380*/  R2UR UR15, R7 ;  /* 0x00000000070f72ca */ /* 0x000fe200000e0000 */
[----:B-1----:R-:W-:Y:S01]  /*6390*/  IMAD.MOV.U32 R11, RZ, RZ, 0x40000040 ;  /* 0x40000040ff0b7424 */ /* 0x002fe200078e00ff */
        /* <DEDUP_REMOVED lines=17> */
[----:B-----5:R-:W-:Y:S01]  /*64b0*/  WARPGROUP.ARRIVE ;  /* 0x00000000000079c5 */ /* 0x020fe20000000000 */
        /* <DEDUP_REMOVED lines=24> */
.L_x_2609:
[----:B------:R-:W-:Y:S01]  /*6640*/  VIADD R3, R3, 0xfffffffe ;  /* 0xfffffffe03037836 */ /* 0x000fe20000000000 */
[----:B------:R-:W-:Y:S01]  /*6650*/  BSSY B0, `(.L_x_2610) ;  /* 0x00000cc000007945 */ /* 0x000fe20003800000 */
[----:B------:R-:W-:-:S03]  /*6660*/  VIADD R12, R12, 0x28c60 ;  /* 0x00028c600c0c7836 */ /* 0x000fc60000000000 */
[----:B------:R-:W-:Y:S02]  /*6670*/  ISETP.GE.AND P1, PT, R3, R0, PT ;  /* 0x000000000300720c */ /* 0x000fe40003f26270 */
[----:B------:R-:W-:-:S04]  /*6680*/  PRMT R12, R186, 0x654, R12 ;  /* 0x00000654ba0c7816 */ /* 0x000fc8000000000c */
[----:B------:R0:W-:Y:S07]  /*6690*/  SYNCS.ARRIVE.TRANS64.RED.A1T0 RZ, [R12+URZ], RZ ;  /* 0x000000ff0cff79a7 */ /* 0x0001ee000810043f */
[----:B------:R-:W-:Y:S05]  /*66a0*/  @!P1 BRA `(.L_x_2611) ;  /* 0x0000000c00189947 */ /* 0x000fea0003800000 */
.L_x_2618:
[----:B------:R-:W-:Y:S01]  /*66b0*/  BAR.SYNC.DEFER_BLOCKING 0xe, 0x100 ;  /* 0x0384000000007b1d */ /* 0x000fe20000010000 */
[----:B0-----:R-:W-:Y:S01]  /*66c0*/  IMAD R12, R17, 0x40, R194 ;  /* 0x00000040110c7824 */ /* 0x001fe200078e02c2 */
[----:B------:R-:W-:Y:S01]  /*66d0*/  ISETP.GT.AND P2, PT, R3, R0, PT ;  /* 0x000000000300720c */ /* 0x000fe20003f44270 */
[----:B------:R-:W-:Y:S02]  /*66e0*/  VIADD R17, R17, 0x1 ;  /* 0x0000000111117836 */ /* 0x000fe40000000000 */
[----:B------:R-:W-:Y:S02]  /*66f0*/  IMAD R12, R12, 0x4, R2 ;  /* 0x000000040c0c7824 */ /* 0x000fe400078e0202 */
[----:B------:R-:W-:Y:S01]  /*6700*/  VIADD R3, R3, 0xffffffff ;  /* 0xffffffff03037836 */ /* 0x000fe20000000000 */
[----:B------:R-:W-:-:S04]  /*6710*/  ISETP.NE.AND P1, PT, R17, 0x2, PT ;  /* 0x000000021100780c */ /* 0x000fc80003f25270 */
[----:B------:R-:W-:Y:S01]  /*6720*/  SEL R17, R17, RZ, P1 ;  /* 0x000000ff11117207 */ /* 0x000fe20000800000 */
[----:B------:R-:W0:Y:S04]  /*6730*/  LDS R13, [R12+0x28800] ;  /* 0x028800000c0d7984 */ /* 0x000e280000000800 */
[----:B-1----:R-:W1:Y:S01]  /*6740*/  LDS R12, [R12+0x28820] ;  /* 0x028820000c0c7984 */ /* 0x002e620000000800 */
        /* <DEDUP_REMOVED lines=132> */
.L_x_2612:
[----:B------:R-:W-:Y:S01]  /*6f90*/  IMAD R21, R17, 0x8, R2 ;  /* 0x0000000811157824 */ /* 0x000fe200078e0202 */
[----:B------:R-:W-:-:S04]  /*6fa0*/  SHF.L.U32 R12, R22, 0x1f, RZ ;  /* 0x0000001f160c7819 */ /* 0x000fc800000006ff */
[----:B------:R0:W1:Y:S01]  /*6fb0*/  SYNCS.PHASECHK.TRANS64.TRYWAIT P1, [R21+URZ+0x28c50], R12 ;  /* 0x028c500c150075a7 */ /* 0x000062000802017f */
[----:B------:R-:W-:Y:S05]  /*6fc0*/  @!P0 BRA `(.L_x_2613) ;  /* 0x0000000000048947 */ /* 0x000fea0003800000 */
[----:B------:R-:W-:Y:S01]  /*6fd0*/  BPT.TRAP 0x1 ;  /* 0x000000040000795c */ /* 0x000fe20000300000 */
.L_x_2613:
[----:B------:R-:W-:Y:S04]  /*6fe0*/  BSSY B1, `(.L_x_2614) ;  /* 0x0000004000017945 */ /* 0x000fe80003800000 */
[----:B-1----:R-:W-:Y:S05]  /*6ff0*/  @P1 BRA `(.L_x_2615) ;  /* 0x0000000000081947 */ /* 0x002fea0003800000 */
[----:B------:R-:W1:Y:S02]  /*7000*/  SYNCS.PHASECHK.TRANS64.TRYWAIT P1, [R21+URZ+0x28c50], R12 ;  /* 0x028c500c150075a7 */ /* 0x000e64000802017f */
[----:B-1----:R-:W-:Y:S05]  /*7010*/  @!P1 BRA `(.L_x_2616) ;  /* 0x000001c800dc9947 */ /* 0x002fea0003800000 */
.L_x_2615:
[----:B------:R-:W-:Y:S05]  /*7020*/  BSYNC B1 ;  /* 0x0000000000017941 */ /* 0x000fea0003800000 */
.L_x_2614:
[----:B01----:R-:W-:Y:S01]  /*7030*/  IMAD R12, R17, 0x1000, R20 ;  /* 0x00001000110c7824 */ /* 0x003fe200078e0214 */
[----:B------:R-:W-:Y:S01]  /*7040*/  R2UR UR4, R4 ;  /* 0x00000000040472ca */ /* 0x000fe200000e0000 */
[----:B------:R-:W-:Y:S01]  /*7050*/  IMAD.MOV.U32 R13, RZ, RZ, 0x40000040 ;  /* 0x40000040ff0d7424 */ /* 0x000fe200078e00ff */
[----:B------:R-:W-:Y:S01]  /*7060*/  R2UR UR5, R5 ;  /* 0x00000000050572ca */ /* 0x000fe200000e0000 */
[----:B------:R-:W-:Y:S01]  /*7070*/  WARPGROUP.ARRIVE ;  /* 0x00000000000079c5 */ /* 0x000fe20000000000 */
[C---:B------:R-:W-:Y:S01]  /*7080*/  R2UR UR6, R12.reuse ;  /* 0x000000000c0672ca */ /* 0x040fe200000e0000 */
[----:B------:R-:W-:Y:S01]  /*7090*/  VIADD R14, R12, 0x80 ;  /* 0x000000800c0e7836 */ /* 0x000fe20000000000 */
[----:B------:R-:W-:Y:S01]  /*70a0*/  R2UR UR7, R13 ;  /* 0x000000000d0772ca */ /* 0x000fe200000e0000 */
[----:B------:R-:W-:Y:S02]  /*70b0*/  IMAD.MOV.U32 R15, RZ, RZ, 0x40000040 ;  /* 0x40000040ff0f7424 */ /* 0x000fe400078e00ff */
[----:B------:R-:W-:-:S10]  /*70c0*/  IMAD.MOV.U32 R13, RZ, RZ, 0x40000040 ;  /* 0x40000040ff0d7424 */ /* 0x000fd400078e00ff */
        /* <DEDUP_REMOVED lines=27> */
[----:B------:R-:W-:Y:S03]  /*7280*/  HGMMA.64x256x16.F32.BF16 R24, gdesc[UR4].tnspB, R24, gsb0 ;  /* 0x43e00000041879f0 */ /* 0x000fe60008001818 */
[----:B------:R-:W-:Y:S02]  /*7290*/  WARPGROUP.DEPBAR.LE gsb0, 0x0 ;  /* 0x00008000000079c5 */ /* 0x000fe40000010000 */
[----:B------:R-:W-:Y:S06]  /*72a0*/  BAR.ARV 0xf, 0x100 ;  /* 0x03c4000000007b1d */ /* 0x000fec0000002000 */
[----:B------:R-:W-:Y:S05]  /*72b0*/  @!P0 BRA `(.L_x_2617) ;  /* 0x0000000000048947 */ /* 0x000fea0003800000 */
[----:B------:R-:W-:Y:S01]  /*72c0*/  BPT.TRAP 0x1 ;  /* 0x000000040000795c */ /* 0x000fe20000300000 */
.L_x_2617:
[----:B------:R-:W-:-:S05]  /*72d0*/  VIADD R21, R21, 0x28c60 ;  /* 0x00028c6015157836 */ /* 0x000fca0000000000 */
[----:B------:R-:W-:-:S04]  /*72e0*/  PRMT R21, R186, 0x654, R21 ;  /* 0x00000654ba157816 */ /* 0x000fc80000000015 */
[----:B------:R1:W-:Y:S01]  /*72f0*/  SYNCS.ARRIVE.TRANS64.RED.A1T0 RZ, [R21+URZ], RZ ;  /* 0x000000ff15ff79a7 */ /* 0x0003e2000810043f */
[----:B------:R-:W-:Y:S05]  /*7300*/  @P2 BRA `(.L_x_2618) ;  /* 0xfffffff000e82947 */ /* 0x000fea000383ffff */
.L_x_2611:
[----:B------:R-:W-:Y:S05]  /*7310*/  BSYNC B0 ;  /* 0x0000000000007941 */ /* 0x000fea0003800000 */
.L_x_2610:
        /* <DEDUP_REMOVED lines=142> */
.L_x_2594:
        /* <DEDUP_REMOVED lines=24> */
.L_x_2621:
[----:B------:R-:W-:-:S13]  /*7d80*/  ISETP.NE.AND P0, PT, R5, 0x1, PT ;  /* 0x000000010500780c */ /* 0x000fda0003f05270 */
[----:B------:R-:W0:Y:S02]  /*7d90*/  @P0 LDC.64 R6, c[0x0][0x9e8] ;  /* 0x00027a00ff060b82 */ /* 0x000e240000000a00 */
[----:B0-----:R-:W-:-:S05]  /*7da0*/  @P0 IMAD.HI.U32 R6, R0, R6, RZ ;  /* 0x0000000600060227 */ /* 0x001fca00078e00ff */
[----:B------:R-:W-:-:S07]  /*7db0*/  @P0 SHF.R.U32.HI R0, RZ, R7, R6 ;  /* 0x00000007ff000219 */ /* 0x000fce0000011606 */
.L_x_2622:
[----:B------:R-:W-:Y:S05]  /*7dc0*/  BSYNC B0 ;  /* 0x0000000000007941 */ /* 0x000fea0003800000 */
.L_x_2620:
[----:B------:R-:W-:-:S05]  /*7dd0*/  IMAD R3, R0, R5, R5 ;  /* 0x0000000500037224 */ /* 0x000fca00078e0205 */
[----:B------:R-:W-:-:S07]  /*7de0*/  VIMNMX R4, R4, R3, PT ;  /* 0x0000000304047248 */ /* 0x000fce0003fe0100 */
.L_x_2619:
        /* <DEDUP_REMOVED lines=24> */
.L_x_2625:
[----:B------:R-:W-:-:S13]  /*7f70*/  ISETP.NE.AND P0, PT, R5, 0x1, PT ;  /* 0x000000010500780c */ /* 0x000fda0003f05270 */
[----:B------:R-:W0:Y:S02]  /*7f80*/  @P0 LDC.64 R6, c[0x0][0x9e8] ;  /* 0x00027a00ff060b82 */ /* 0x000e240000000a00 */
[----:B0-----:R-:W-:-:S05]  /*7f90*/  @P0 IMAD.HI.U32 R6, R37, R6, RZ ;  /* 0x0000000625060227 */ /* 0x001fca00078e00ff */
[----:B------:R-:W-:-:S07]  /*7fa0*/  @P0 SHF.R.U32.HI R37, RZ, R7, R6 ;  /* 0x00000007ff250219 */ /* 0x000fce0000011606 */
.L_x_2626:
[----:B------:R-:W-:Y:S05]  /*7fb0*/  BSYNC B0 ;  /* 0x0000000000007941 */ /* 0x000fea0003800000 */
.L_x_2624:
[----:B------:R-:W-:-:S05]  /*7fc0*/  IMAD R5, R37, R5, RZ ;  /* 0x0000000525057224 */ /* 0x000fca00078e02ff */
[----:B------:R-:W-:-:S07]  /*7fd0*/  VIMNMX R0, R0, R5, !PT ;  /* 0x0000000500007248 */ /* 0x000fce0007fe0100 */
.L_x_2623:
[----:B------:R-:W-:Y:S01]  /*7fe0*/  SHF.R.S32.HI R3, RZ, 0x1f, R0 ;  /* 0x0000001fff037819 */ /* 0x000fe20000011400 */
[----:B------:R-:W-:Y:S01]  /*7ff0*/  BSSY B0, `(.L_x_2627) ;  /* 0x0000027000007945 */ /* 0x000fe20003800000 */
[----:B------:R-:W-:Y:S02]  /*8000*/  IMAD.MOV.U32 R168, RZ, RZ, RZ ;  /* 0x000000ffffa87224 */ /* 0x000fe400078e00ff */
[----:B------:R-:W-:-:S04]  /*8010*/  LEA.HI R3, R3, R0, RZ, 0x6 ;  /* 0x0000000003037211 */ /* 0x000fc800078f30ff */
[----:B------:R-:W-:-:S04]  /*8020*/  SHF.R.S32.HI R3, RZ, 0x6, R3 ;  /* 0x00000006ff037819 */ /* 0x000fc80000011403 */
[----:B------:R-:W-:-:S04]  /*8030*/  VIMNMX R207, RZ, R3, !PT ;  /* 0x00000003ffcf7248 */ /* 0x000fc80007fe0100 */
[----:B------:R-:W-:-:S13]  /*8040*/  ISETP.GT.AND P0, PT, R38, R207, PT ;  /* 0x000000cf2600720c */ /* 0x000fda0003f04270 */
[----:B------:R-:W-:Y:S05]  /*8050*/  @!P0 BRA `(.L_x_2628) ;  /* 0x0000000000808947 */ /* 0x000fea0003800000 */
[----:B------:R-:W2:Y:S01]  /*8060*/  LDL R4, [R1+0x4c] ;  /* 0x00004c0001047983 */ /* 0x000ea20000100800 */
[----:B------:R-:W-:Y:S01]  /*8070*/  ULDC UR4, c[0x0][0x9f0] ;  /* 0x00027c0000047ab9 */ /* 0x000fe20000000800 */
[----:B--2---:R-:W-:-:S04]  /*8080*/  ISETP.NE.AND P0, PT, R4, RZ, PT ;  /* 0x000000ff0400720c */ /* 0x004fc80003f05270 */
[----:B------:R-:W-:-:S04]  /*8090*/  SEL R9, R4, UR4, P0 ;  /* 0x0000000404097c07 */ /* 0x000fc80008000000 */
        /* <DEDUP_REMOVED lines=11> */
[----:B------:R0:W2:Y:S02]  /*8150*/  F2I.FTZ.U32.TRUNC.NTZ R5, R4 ;  /* 0x0000000400057305 */ /* 0x0000a4000021f000 */
[----:B0-----:R-:W-:Y:S02]  /*8160*/  IMAD.MOV.U32 R4, RZ, RZ, RZ ;  /* 0x000000ffff047224 */ /* 0x001fe400078e00ff */
[----:B--2---:R-:W-:-:S04]  /*8170*/  IMAD.MOV R7, RZ, RZ, -R5 ;  /* 0x000000ffff077224 */ /* 0x004fc800078e0a05 */
        /* <DEDUP_REMOVED lines=14> */
.L_x_2628:
[----:B------:R-:W-:Y:S05]  /*8260*/  BSYNC B0 ;  /* 0x0000000000007941 */ /* 0x000fea0003800000 */
.L_x_2627:
        /* <DEDUP_REMOVED lines=82> */
[----:B------:R-:W-:-:S04]  /*8790*/  LOP3.LUT R3, R3, 0x3fff, RZ, 0xc0, !PT ;  /* 0x00003fff03037812 */ /* 0x000fc800078ec0ff */
[----:B------:R-:W-:Y:S01]  /*87a0*/  LOP3.LUT R195, R3, 0x2000000, RZ, 0xfc, !PT ;  /* 0x0200000003c37812 */ /* 0x000fe200078efcff */
        /* <DEDUP_REMOVED lines=10> */
[----:B----4-:R-:W-:Y:S02]  /*8850*/  IMAD.U32 R10, RZ, RZ, UR4 ;  /* 0x00000004ff0a7e24 */ /* 0x010fe4000f8e00ff */
[----:B-1----:R-:W-:Y:S02]  /*8860*/  IMAD.U32 R11, RZ, RZ, UR5 ;  /* 0x00000005ff0b7e24 */ /* 0x002fe4000f8e00ff */
[----:B------:R-:W-:Y:S02]  /*8870*/  IMAD.MOV.U32 R8, RZ, RZ, 0x70 ;  /* 0x00000070ff087424 */ /* 0x000fe400078e00ff */
[----:B------:R-:W-:Y:S02]  /*8880*/  IMAD.MOV.U32 R12, RZ, RZ, 0x1 ;  /* 0x00000001ff0c7424 */ /* 0x000fe400078e00ff */
[----:B------:R-:W-:-:S07]  /*8890*/  IMAD.MOV.U32 R13, RZ, RZ, RZ ;  /* 0x000000ffff0d7224 */ /* 0x000fce00078e00ff */
[----:B------:R-:W-:-:S07]  /*88a0*/  LEPC R20, `(.L_x_2630) ;  /* 0x000000001014794e */ /* 0x000fce0000000000 */
[----:B0----5:R-:W-:Y:S05]  /*88b0*/  CALL.ABS.NOINC R14 ;  /* 0x000000000e007343 */ /* 0x021fea0003c00000 */
.L_x_2630:
[----:B------:R-:W-:Y:S05]  /*88c0*/  BSYNC B6 ;  /* 0x0000000000067941 */ /* 0x000fea0003800000 */
.L_x_2629:
        /* <DEDUP_REMOVED lines=8> */
[----:B------:R0:W2:Y:S03]  /*8950*/  SYNCS.PHASECHK.TRANS64.TRYWAIT P0, [R2+URZ+0x28c00], R3 ;  /* 0x028c0003020075a7 */ /* 0x0000a6000800017f */
[----:B--2---:R-:W-:Y:S05]  /*8960*/  @!P0 NANOSLEEP.SYNCS 0x989680 ;  /* 0x009896800000895d */ /* 0x004fea0003900000 */
[----:B------:R-:W2:Y:S01]  /*8970*/  @!P0 SYNCS.PHASECHK.TRANS64 P0, [R2+URZ+0x28c00], R3 ;  /* 0x028c0003020085a7 */ /* 0x000ea2000800007f */
[----:B------:R-:W-:Y:S04]  /*8980*/  BSSY B0, `(.L_x_2632) ;  /* 0x0000006000007945 */ /* 0x000fe80003800000 */
[----:B--2---:R-:W-:Y:S05]  /*8990*/  @P0 BRA `(.L_x_2633) ;  /* 0x0000000000100947 */ /* 0x004fea0003800000 */
.L_x_2634:
[----:B--2---:R2:W3:Y:S02]  /*89a0*/  SYNCS.PHASECHK.TRANS64.TRYWAIT P0, [R2+URZ+0x28c00], R3 ;  /* 0x028c0003020075a7 */ /* 0x0044e4000800017f */
[----:B---3--:R-:W-:Y:S05]  /*89b0*/  @!P0 NANOSLEEP.SYNCS 0x989680 ;  /* 0x009896800000895d */ /* 0x008fea0003900000 */
[----:B------:R-:W3:Y:S02]  /*89c0*/  @!P0 SYNCS.PHASECHK.TRANS64 P0, [R2+URZ+0x28c00], R3 ;  /* 0x028c0003020085a7 */ /* 0x000ee4000800007f */
[----:B---3--:R-:W-:Y:S05]  /*89d0*/  @!P0 BRA `(.L_x_2634) ;  /* 0xfffffffc00f08947 */ /* 0x008fea000383ffff */
.L_x_2633:
[----:B------:R-:W-:Y:S05]  /*89e0*/  BSYNC B0 ;  /* 0x0000000000007941 */ /* 0x000fea0003800000 */
.L_x_2632:
[----:B------:R-:W-:Y:S05]  /*89f0*/  BRA `(.L_x_2635) ;  /* 0x0000002c00c07947 */ /* 0x000fea0003800000 */
.L_x_2631:
[----:B------:R-:W-:Y:S01]  /*8a00*/  VIADD R4, R2, 0x20400 ;  /* 0x0002040002047836 */ /* 0x000fe20000000000 */
[----:B-----5:R-:W-:Y:S01]  /*8a10*/  SHF.R.S32.HI R0, RZ, 0x1f, R80 ;  /* 0x0000001fff007819 */ /* 0x020fe20000011450 */
[----:B------:R-:W-:Y:S01]  /*8a20*/  ULDC.64 UR4, c[0x0][0x3f8] ;  /* 0x0000fe0000047ab9 */ /* 0x000fe20000000a00 */
[----:B------:R-:W-:Y:S01]  /*8a30*/  ULDC.64 UR6, c[0x0][0x408] ;  /* 0x0001020000067ab9 */ /* 0x000fe20000000a00 */
[----:B------:R-:W-:Y:S01]  /*8a40*/  IMAD.WIDE.U32 R24, R80, UR4, RZ ;  /* 0x0000000450187c25 */ /* 0x000fe2000f8e00ff */
[----:B------:R-:W-:Y:S01]  /*8a50*/  LOP3.LUT P0, RZ, R4, 0x3ff, RZ, 0xc0, !PT ;  /* 0x000003ff04ff7812 */ /* 0x000fe2000780c0ff */
[----:B------:R-:W-:Y:S02]  /*8a60*/  BSSY B6, `(.L_x_2636) ;  /* 0x0000019000067945 */ /* 0x000fe40003800000 */
[C---:B------:R-:W-:Y:S02]  /*8a70*/  IMAD R3, R0.reuse, UR4, RZ ;  /* 0x0000000400037c24 */ /* 0x040fe4000f8e02ff */
[----:B------:R-:W-:-:S02]  /*8a80*/  IMAD R5, R0, UR6, RZ ;  /* 0x0000000600057c24 */ /* 0x000fc4000f8e02ff */
[C---:B------:R-:W-:Y:S02]  /*8a90*/  IMAD R3, R80.reuse, UR5, R3 ;  /* 0x0000000550037c24 */ /* 0x040fe4000f8e0203 */
[C---:B------:R-:W-:Y:S02]  /*8aa0*/  IMAD R5, R80.reuse, UR7, R5 ;  /* 0x0000000750057c24 */ /* 0x040fe4000f8e0205 */
[----:B------:R-:W-:-:S04]  /*8ab0*/  IMAD.WIDE.U32 R80, R80, UR6, RZ ;  /* 0x0000000650507c25 */ /* 0x000fc8000f8e00ff */
[----:B------:R-:W-:Y:S02]  /*8ac0*/  IMAD.IADD R27, R3, 0x1, R25 ;  /* 0x00000001031b7824 */ /* 0x000fe400078e0219 */
[----:B------:R-:W-:Y:S01]  /*8ad0*/  IMAD.IADD R29, R5, 0x1, R81 ;  /* 0x00000001051d7824 */ /* 0x000fe200078e0251 */
        /* <DEDUP_REMOVED lines=8> */
[----:B----4-:R-:W-:Y:S02]  /*8b60*/  IMAD.U32 R10, RZ, RZ, UR6 ;  /* 0x00000006ff0a7e24 */ /* 0x010fe4000f8e00ff */
[----:B------:R-:W-:-:S02]  /*8b70*/  IMAD.U32 R6, RZ, RZ, UR4 ;  /* 0x00000004ff067e24 */ /* 0x000fc4000f8e00ff */
[----:B------:R-:W-:Y:S02]  /*8b80*/  IMAD.U32 R7, RZ, RZ, UR5 ;  /* 0x00000005ff077e24 */ /* 0x000fe4000f8e00ff */
[----:B-1----:R-:W-:Y:S02]  /*8b90*/  IMAD.U32 R11, RZ, RZ, UR7 ;  /* 0x00000007ff0b7e24 */ /* 0x002fe4000f8e00ff */
[----:B------:R-:W-:Y:S02]  /*8ba0*/  IMAD.MOV.U32 R8, RZ, RZ, 0x70 ;  /* 0x00000070ff087424 */ /* 0x000fe400078e00ff */
[----:B------:R-:W-:Y:S02]  /*8bb0*/  IMAD.MOV.U32 R12, RZ, RZ, 0x1 ;  /* 0x00000001ff0c7424 */ /* 0x000fe400078e00ff */
[----:B------:R-:W-:-:S07]  /*8bc0*/  IMAD.MOV.U32 R13, RZ, RZ, RZ ;  /* 0x000000ffff0d7224 */ /* 0x000fce00078e00ff */
[----:B------:R-:W-:-:S07]  /*8bd0*/  LEPC R20, `(.L_x_2637) ;  /* 0x000000001014794e */ /* 0x000fce0000000000 */
[----:B0-----:R-:W-:Y:S05]  /*8be0*/  CALL.ABS.NOINC R14 ;  /* 0x000000000e007343 */ /* 0x001fea0003c00000 */
.L_x_2637:
[----:B------:R-:W-:Y:S05]  /*8bf0*/  BSYNC B6 ;  /* 0x0000000000067941 */ /* 0x000fea0003800000 */
.L_x_2636:
[----:B------:R-:W-:Y:S01]  /*8c00*/  ULDC.U8 UR4, c[0x0][0x410] ;  /* 0x0001040000047ab9 */ /* 0x000fe20000000000 */
[----:B------:R-:W-:Y:S01]  /*8c10*/  BSSY B0, `(.L_x_2638) ;  /* 0x00002c6000007945 */ /* 0x000fe20003800000 */
[----:B------:R-:W-:Y:S01]  /*8c20*/  ISETP.NE.AND P0, PT, RZ, UR4, PT ;  /* 0x00000004ff007c0c */ /* 0x000fe2000bf05270 */
[----:B------:R-:W-:-:S12]  /*8c30*/  IMAD.IADD R34, R190, 0x1, R196 ;  /* 0x00000001be227824 */ /* 0x000fd800078e02c4 */
[----:B------:R-:W-:Y:S05]  /*8c40*/  @!P0 BRA `(.L_x_2639) ;  /* 0x0000001400b08947 */ /* 0x000fea0003800000 */
[----:B------:R-:W0:Y:S01]  /*8c50*/  LDC R6, c[0x0][0x448] ;  /* 0x00011200ff067b82 */ /* 0x000e220000000800 */
[----:B------:R-:W2:Y:S01]  /*8c60*/  S2R R0, SR_TID.X ;  /* 0x0000000000007919 */ /* 0x000ea20000002100 */
[----:B------:R-:W-:Y:S01]  /*8c70*/  ULDC.64 UR4, c[0x0][0x3f8] ;  /* 0x0000fe0000047ab9 */ /* 0x000fe20000000a00 */
[----:B------:R-:W-:Y:S01]  /*8c80*/  ULDC.64 UR6, c[0x0][0x408] ;  /* 0x0001020000067ab9 */ /* 0x000fe20000000a00 */
[----:B------:R-:W-:Y:S02]  /*8c90*/  IMAD.MOV.U32 R25, RZ, RZ, R27 ;  /* 0x000000ffff197224 */ /* 0x000fe400078e001b */
[----:B------:R-:W-:Y:S01]  /*8ca0*/  IMAD.MOV.U32 R81, RZ, RZ, R29 ;  /* 0x000000ffff517224 */ /* 0x000fe200078e001d */
[----:B0-----:R-:W-:Y:S01]  /*8cb0*/  ISETP.NE.AND P0, PT, R6, 0x1, PT ;  /* 0x000000010600780c */ /* 0x001fe20003f05270 */
[----:B--2---:R-:W-:-:S12]  /*8cc0*/  VIADD R3, R0, 0xffffff80 ;  /* 0xffffff8000037836 */ /* 0x004fd80000000000 */
[----:B------:R-:W0:Y:S01]  /*8cd0*/  @P0 LDC R0, c[0x0][0x44c] ;  /* 0x00011300ff000b82 */ /* 0x000e220000000800 */
[----:B------:R-:W-:-:S04]  /*8ce0*/  SHF.R.S32.HI R4, RZ, 0x1f, R3 ;  /* 0x0000001fff047819 */ /* 0x000fc80000011403 */
[----:B------:R-:W-:-:S03]  /*8cf0*/  LEA.HI R4, R4, R3, RZ, 0x2 ;  /* 0x0000000304047211 */ /* 0x000fc600078f10ff */
[----:B------:R-:W2:Y:S01]  /*8d00*/  @P0 LDC R5, c[0x0][0x450] ;  /* 0x00011400ff050b82 */ /* 0x000ea20000000800 */
[----:B------:R-:W-:-:S05]  /*8d10*/  LOP3.LUT R4, R4, 0xfffffffc, RZ, 0xc0, !PT ;  /* 0xfffffffc04047812 */ /* 0x000fca00078ec0ff */
[----:B------:R-:W-:-:S04]  /*8d20*/  IMAD.IADD R3, R3, 0x1, -R4 ;  /* 0x0000000103037824 */ /* 0x000fc800078e0a04 */
[----:B------:R-:W-:-:S04]  /*8d30*/  IMAD R3, R3, 0x20, R34 ;  /* 0x0000002003037824 */ /* 0x000fc800078e0222 */
[----:B0-----:R-:W-:-:S05]  /*8d40*/  @P0 IMAD.HI.U32 R0, R3, R0, RZ ;  /* 0x0000000003000227 */ /* 0x001fca00078e00ff */
[----:B--2---:R-:W-:-:S04]  /*8d50*/  @P0 SHF.R.U32.HI R3, RZ, R5, R0 ;  /* 0x00000005ff030219 */ /* 0x004fc80000011600 */
[----:B------:R-:W-:Y:S01]  /*8d60*/  SHF.R.S32.HI R0, RZ, 0x1f, R3 ;  /* 0x0000001fff007819 */ /* 0x000fe20000011403 */
[----:B------:R-:W-:-:S04]  /*8d70*/  IMAD.WIDE.U32 R24, R3, UR4, R24 ;  /* 0x0000000403187c25 */ /* 0x000fc8000f8e0018 */
[C---:B------:R-:W-:Y:S02]  /*8d80*/  IMAD R4, R0.reuse, UR4, RZ ;  /* 0x0000000400047c24 */ /* 0x040fe4000f8e02ff */
[----:B------:R-:W-:Y:S02]  /*8d90*/  IMAD R0, R0, UR6, RZ ;  /* 0x0000000600007c24 */ /* 0x000fe4000f8e02ff */
[C---:B------:R-:W-:Y:S01]  /*8da0*/  IMAD R31, R3.reuse, UR5, R4 ;  /* 0x00000005031f7c24 */ /* 0x040fe2000f8e0204 */
[----:B------:R-:W-:Y:S01]  /*8db0*/  ULDC.64 UR4, c[0x0][0x3e8] ;  /* 0x0000fa0000047ab9 */ /* 0x000fe20000000a00 */
[C---:B------:R-:W-:Y:S01]  /*8dc0*/  IMAD.WIDE.U32 R80, R3.reuse, UR6, R80 ;  /* 0x0000000603507c25 */ /* 0x040fe2000f8e0050 */
[----:B----4-:R-:W-:Y:S01]  /*8dd0*/  LEA R10, P0, R24, UR4, 0x1 ;  /* 0x00000004180a7c11 */ /* 0x010fe2000f8008ff */
[----:B------:R-:W-:Y:S02]  /*8de0*/  UMOV UR4, 0xffffffff ;  /* 0xffffffff00047882 */ /* 0x000fe40000000000 */
[----:B------:R-:W-:Y:S01]  /*8df0*/  IMAD R3, R3, UR7, R0 ;  /* 0x0000000703037c24 */ /* 0x000fe2000f8e0200 */
[----:B------:R-:W-:Y:S01]  /*8e00*/  ULDC.64 UR6, c[0x0][0x400] ;  /* 0x0001000000067ab9 */ /* 0x000fe20000000a00 */
[----:B------:R-:W-:Y:S01]  /*8e10*/  IMAD.IADD R31, R25, 0x1, R31 ;  /* 0x00000001191f7824 */ /* 0x000fe200078e021f */
[----:B------:R-:W-:Y:S01]  /*8e20*/  LEA R30, P1, R80, UR6, 0x1 ;  /* 0x00000006501e7c11 */ /* 0x000fe2000f8208ff */
[----:B------:R-:W-:-:S03]  /*8e30*/  IMAD.IADD R3, R81, 0x1, R3 ;  /* 0x0000000151037824 */ /* 0x000fc600078e0203 */
[----:B------:R-:W-:Y:S02]  /*8e40*/  LEA.HI.X R31, R24, UR5, R31, 0x1, P0 ;  /* 0x00000005181f7c11 */ /* 0x000fe400080f0c1f */
[----:B------:R-:W-:Y:S01]  /*8e50*/  LEA.HI.X R80, R80, UR7, R3, 0x1, P1 ;  /* 0x0000000750507c11 */ /* 0x000fe200088f0c03 */
[----:B------:R-:W-:Y:S06]  /*8e60*/  BRA.DIV UR4, `(.L_x_2640) ;  /* 0x000001ae045c7947 */ /* 0x000fec000b800000 */
[----:B------:R0:W2:Y:S04]  /*8e70*/  SHFL.IDX PT, R0, R31, RZ, 0x1c1f ;  /* 0x001c1fff1f007589 */ /* 0x0000a800000e0000 */
[----:B------:R0:W3:Y:S04]  /*8e80*/  SHFL.IDX PT, R3, R10, RZ, 0x1c1f ;  /* 0x001c1fff0a037589 */ /* 0x0000e800000e0000 */
[----:B------:R0:W4:Y:S04]  /*8e90*/  SHFL.IDX PT, R7, R80, RZ, 0x1c1f ;  /* 0x001c1fff50077589 */ /* 0x00012800000e0000 */
[----:B------:R0:W0:Y:S02]  /*8ea0*/  SHFL.IDX PT, R8, R30, RZ, 0x1c1f ;  /* 0x001c1fff1e087589 */ /* 0x00002400000e0000 */
.L_x_2938:
[----:B------:R-:W-:Y:S01]  /*8eb0*/  IMAD R33, R23, R6, RZ ;  /* 0x0000000617217224 */ /* 0x000fe200078e02ff */
[----:B------:R-:W-:Y:S01]  /*8ec0*/  BSSY B1, `(.L_x_2641) ;  /* 0x000001e000017945 */ /* 0x000fe20003800000 */
[----:B------:R-:W-:Y:S02]  /*8ed0*/  CS2R R26, SRZ ;  /* 0x00000000001a7805 */ /* 0x000fe4000001ff00 */
[----:B------:R-:W-:Y:S02]  /*8ee0*/  CS2R R24, SRZ ;  /* 0x0000000000187805 */ /* 0x000fe4000001ff00 */
[----:B------:R-:W-:Y:S02]  /*8ef0*/  CS2R R28, SRZ ;  /* 0x00000000001c7805 */ /* 0x000fe4000001ff00 */
[----:B------:R-:W-:Y:S02]  /*8f00*/  ISETP.GE.AND P0, PT, R34, R33, PT ;  /* 0x000000212200720c */ /* 0x000fe40003f06270 */
[----:B------:R-:W-:-:S11]  /*8f10*/  CS2R R20, SRZ ;  /* 0x0000000000147805 */ /* 0x000fd6000001ff00 */
[----:B------:R-:W-:Y:S05]  /*8f20*/  @P0 BRA `(.L_x_2642) ;  /* 0x00000000005c0947 */ /* 0x000fea0003800000 */
[----:B------:R-:W-:Y:S01]  /*8f30*/  ULDC UR4, c[0x0][0x3f4] ;  /* 0x0000fd0000047ab9 */ /* 0x000fe20000000800 */
[----:B---3--:R-:W-:Y:S01]  /*8f40*/  IMAD.MOV.U32 R4, RZ, RZ, R3 ;  /* 0x000000ffff047224 */ /* 0x008fe200078e0003 */
[----:B------:R-:W-:Y:S01]  /*8f50*/  ISETP.GE.AND P2, PT, R192, UR4, PT ;  /* 0x00000004c0007c0c */ /* 0x000fe2000bf46270 */
[----:B--2---:R-:W-:Y:S01]  /*8f60*/  IMAD.MOV.U32 R5, RZ, RZ, R0 ;  /* 0x000000ffff057224 */ /* 0x004fe200078e0000 */
[----:B------:R-:W-:Y:S02]  /*8f70*/  ISETP.GE.AND P3, PT, R205, UR4, PT ;  /* 0x00000004cd007c0c */ /* 0x000fe4000bf66270 */
[----:B------:R-:W-:Y:S02]  /*8f80*/  CS2R R28, SRZ ;  /* 0x00000000001c7805 */ /* 0x000fe4000001ff00 */
[----:B------:R-:W-:Y:S01]  /*8f90*/  SHF.R.S32.HI R12, RZ, 0x1f, R205 ;  /* 0x0000001fff0c7819 */ /* 0x000fe200000114cd */
[----:B----4-:R-:W-:-:S06]  /*8fa0*/  IMAD.MOV.U32 R9, RZ, RZ, R7 ;  /* 0x000000ffff097224 */ /* 0x010fcc00078e0007 */
[----:B------:R-:W-:Y:S02]  /*8fb0*/  @!P2 IMAD.WIDE R4, R192, 0x2, R4 ;  /* 0x00000002c004a825 */ /* 0x000fe400078e0204 */
[C---:B-1----:R-:W-:Y:S02]  /*8fc0*/  @!P3 SHF.L.U64.HI R11, R205.reuse, 0x1, R12 ;  /* 0x00000001cd0bb819 */ /* 0x042fe4000001020c */
[----:B------:R-:W-:Y:S01]  /*8fd0*/  @!P3 IMAD.SHL.U32 R6, R205, 0x2, RZ ;  /* 0x00000002cd06b824 */ /* 0x000fe200078e00ff */
[----:B------:R1:W5:Y:S01]  /*8fe0*/  @!P2 LD.E.64 R28, desc[UR40][R4.64] ;  /* 0x00000028041ca980 */ /* 0x000362000c101b00 */
[----:B------:R-:W-:Y:S02]  /*8ff0*/  CS2R R26, SRZ ;  /* 0x00000000001a7805 */ /* 0x000fe4000001ff00 */
[----:B------:R-:W-:Y:S02]  /*9000*/  CS2R R20, SRZ ;  /* 0x0000000000147805 */ /* 0x000fe4000001ff00 */
[----:B------:R-:W-:-:S02]  /*9010*/  CS2R R24, SRZ ;  /* 0x0000000000187805 */ /* 0x000fc4000001ff00 */
[-C--:B-1----:R-:W-:Y:S02]  /*9020*/  @!P3 IADD3 R4, P0, R3, R6.reuse, RZ ;  /* 0x000000060304b210 */ /* 0x082fe40007f1e0ff */
[----:B0-----:R-:W-:Y:S01]  /*9030*/  @!P3 IADD3 R6, P1, R8, R6, RZ ;  /* 0x000000060806b210 */ /* 0x001fe20007f3e0ff */
[----:B------:R-:W-:-:S04]  /*9040*/  @!P2 IMAD.WIDE R8, R192, 0x2, R8 ;  /* 0x00000002c008a825 */ /* 0x000fc800078e0208 */
[--C-:B------:R-:W-:Y:S01]  /*9050*/  @!P3 IMAD.X R5, R0, 0x1, R11.reuse, P0 ;  /* 0x000000010005b824 */ /* 0x100fe200000e060b */
[----:B------:R0:W5:Y:S01]  /*9060*/  @!P2 LD.E.64 R26, desc[UR40][R8.64] ;  /* 0x00000028081aa980 */ /* 0x000162000c101b00 */
[----:B------:R-:W-:-:S03]  /*9070*/  @!P3 IMAD.X R7, R7, 0x1, R11, P1 ;  /* 0x000000010707b824 */ /* 0x000fc600008e060b */
[----:B------:R0:W5:Y:S04]  /*9080*/  @!P3 LD.E.64 R20, desc[UR40][R4.64] ;  /* 0x000000280414b980 */ /* 0x000168000c101b00 */
[----:B------:R0:W5:Y:S02]  /*9090*/  @!P3 LD.E.64 R24, desc[UR40][R6.64] ;  /* 0x000000280618b980 */ /* 0x000164000c101b00 */
.L_x_2642:
[----:B------:R-:W-:Y:S05]  /*90a0*/  BSYNC B1 ;  /* 0x0000000000017941 */ /* 0x000fea0003800000 */
.L_x_2641:
[----:B--2--5:R-:W-:Y:S01]  /*90b0*/  IMAD.MOV.U32 R0, RZ, RZ, R26 ;  /* 0x000000ffff007224 */ /* 0x024fe200078e001a */
[----:B------:R-:W-:Y:S01]  /*90c0*/  UMOV UR4, 0xffffffff ;  /* 0xffffffff00047882 */ /* 0x000fe20000000000 */
[----:B---3--:R-:W-:Y:S01]  /*90d0*/  IMAD.MOV.U32 R3, RZ, RZ, R27 ;  /* 0x000000ffff037224 */ /* 0x008fe200078e001b */
[----:B0-----:R-:W-:Y:S01]  /*90e0*/  CS2R R8, SRZ ;  /* 0x0000000000087805 */ /* 0x001fe2000001ff00 */
[----:B------:R-:W-:Y:S02]  /*90f0*/  IMAD.MOV.U32 R4, RZ, RZ, R24 ;  /* 0x000000ffff047224 */ /* 0x000fe400078e0018 */
[----:B------:R-:W-:Y:S01]  /*9100*/  IMAD.MOV.U32 R5, RZ, RZ, R25 ;  /* 0x000000ffff057224 */ /* 0x000fe200078e0019 */
[----:B------:R-:W-:Y:S01]  /*9110*/  PRMT R37, R3, 0x5410, R0 ;  /* 0x0000541003257816 */ /* 0x000fe20000000000 */
[----:B------:R-:W-:Y:S01]  /*9120*/  IMAD.MOV.U32 R0, RZ, RZ, R28 ;  /* 0x000000ffff007224 */ /* 0x000fe200078e001c */
[----:B------:R-:W-:Y:S01]  /*9130*/  PRMT R44, R4, 0x7610, R44 ;  /* 0x00007610042c7816 */ /* 0x000fe2000000002c */
[----:B------:R-:W-:Y:S01]  /*9140*/  IMAD.MOV.U32 R3, RZ, RZ, R29 ;  /* 0x000000ffff037224 */ /* 0x000fe200078e001d */
[----:B------:R-:W-:Y:S01]  /*9150*/  PRMT R45, R5, 0x7610, R45 ;  /* 0x00007610052d7816 */ /* 0x000fe2000000002d */
[----:B------:R-:W-:-:S02]  /*9160*/  IMAD.MOV.U32 R4, RZ, RZ, R20 ;  /* 0x000000ffff047224 */ /* 0x000fc400078e0014 */
[----:B------:R-:W-:Y:S01]  /*9170*/  IMAD.MOV.U32 R5, RZ, RZ, R21 ;  /* 0x000000ffff057224 */ /* 0x000fe200078e0015 */
[----:B------:R-:W-:Y:S02]  /*9180*/  PRMT R40, R0, 0x5410, R3 ;  /* 0x0000541000287816 */ /* 0x000fe40000000003 */
[----:B------:R-:W-:Y:S02]  /*9190*/  PRMT R44, R44, 0x5410, R4 ;  /* 0x000054102c2c7816 */ /* 0x000fe40000000004 */
[----:B------:R-:W-:Y:S01]  /*91a0*/  PRMT R46, R5, 0x7610, R46 ;  /* 0x00007610052e7816 */ /* 0x000fe2000000002e */
[----:B------:R-:W-:Y:S06]  /*91b0*/  BRA.DIV UR4, `(.L_x_2643) ;  /* 0x000001aa04fc7947 */ /* 0x000fec000b800000 */
[----:B------:R0:W2:Y:S04]  /*91c0*/  SHFL.IDX PT, R0, R31, 0x1, 0x1c1f ;  /* 0x003c1f001f007f89 */ /* 0x0000a800000e0000 */
[----:B------:R0:W3:Y:S04]  /*91d0*/  SHFL.IDX PT, R3, R10, 0x1, 0x1c1f ;  /* 0x003c1f000a037f89 */ /* 0x0000e800000e0000 */
[----:B----4-:R0:W4:Y:S04]  /*91e0*/  SHFL.IDX PT, R7, R80, 0x1, 0x1c1f ;  /* 0x003c1f0050077f89 */ /* 0x01012800000e0000 */
[----:B------:R-:W0:Y:S02]  /*91f0*/  SHFL.IDX PT, R30, R30, 0x1, 0x1c1f ;  /* 0x003c1f001e1e7f89 */ /* 0x000e2400000e0000 */
.L_x_2944:
[----:B------:R-:W5:Y:S01]  /*9200*/  LDL R5, [R1+0x58] ;  /* 0x0000580001057983 */ /* 0x000f620000100800 */
[----:B------:R-:W-:Y:S01]  /*9210*/  VIADD R34, R34, 0x20 ;  /* 0x0000002022227836 */ /* 0x000fe20000000000 */
[----:B------:R-:W-:Y:S01]  /*9220*/  BSSY B1, `(.L_x_2644) ;  /* 0x0000023000017945 */ /* 0x000fe20003800000 */
[----:B01----:R-:W-:Y:S02]  /*9230*/  CS2R R10, SRZ ;  /* 0x00000000000a7805 */ /* 0x003fe4000001ff00 */
[----:B------:R-:W-:Y:S02]  /*9240*/  CS2R R14, SRZ ;  /* 0x00000000000e7805 */ /* 0x000fe4000001ff00 */
[----:B------:R-:W-:Y:S02]  /*9250*/  CS2R R12, SRZ ;  /* 0x00000000000c7805 */ /* 0x000fe4000001ff00 */
[----:B------:R-:W-:Y:S01]  /*9260*/  ISETP.GE.AND P0, PT, R34, R33, PT ;  /* 0x000000212200720c */ /* 0x000fe20003f06270 */
[----:B------:R-:W-:Y:S01]  /*9270*/  IMAD.SHL.U32 R34, R198, 0x40, RZ ;  /* 0x00000040c6227824 */ /* 0x000fe200078e00ff */
[----:B-----5:R-:W-:-:S04]  /*9280*/  LEA.HI R4, R5, R5, RZ, 0x1 ;  /* 0x0000000505047211 */ /* 0x020fc800078f08ff */
[----:B------:R-:W-:-:S05]  /*9290*/  LOP3.LUT R4, R4, 0xfffffffe, RZ, 0xc0, !PT ;  /* 0xfffffffe04047812 */ /* 0x000fca00078ec0ff */
[----:B------:R-:W-:-:S05]  /*92a0*/  IMAD.IADD R4, R5, 0x1, -R4 ;  /* 0x0000000105047824 */ /* 0x000fca00078e0a04 */
[----:B------:R-:W-:Y:S01]  /*92b0*/  SHF.L.U32 R35, R4, 0x1f, RZ ;  /* 0x0000001f04237819 */ /* 0x000fe200000006ff */
[----:B------:R-:W-:Y:S06]  /*92c0*/  @P0 BRA `(.L_x_2645) ;  /* 0x0000000000600947 */ /* 0x000fec0003800000 */
[----:B------:R-:W-:Y:S01]  /*92d0*/  ULDC UR4, c[0x0][0x3f4] ;  /* 0x0000fd0000047ab9 */ /* 0x000fe20000000800 */
[----:B---3--:R-:W-:Y:S01]  /*92e0*/  IMAD.MOV.U32 R4, RZ, RZ, R3 ;  /* 0x000000ffff047224 */ /* 0x008fe200078e0003 */
[----:B------:R-:W-:Y:S01]  /*92f0*/  ISETP.GE.AND P2, PT, R192, UR4, PT ;  /* 0x00000004c0007c0c */ /* 0x000fe2000bf46270 */
[----:B--2---:R-:W-:Y:S01]  /*9300*/  IMAD.MOV.U32 R5, RZ, RZ, R0 ;  /* 0x000000ffff057224 */ /* 0x004fe200078e0000 */
[----:B------:R-:W-:Y:S02]  /*9310*/  ISETP.GE.AND P3, PT, R205, UR4, PT ;  /* 0x00000004cd007c0c */ /* 0x000fe4000bf66270 */
[----:B------:R-:W-:Y:S02]  /*9320*/  CS2R R14, SRZ ;  /* 0x00000000000e7805 */ /* 0x000fe4000001ff00 */
[----:B------:R-:W-:Y:S01]  /*9330*/  SHF.R.S32.HI R32, RZ, 0x1f, R205 ;  /* 0x0000001fff207819 */ /* 0x000fe200000114cd */
[----:B------:R-:W-:Y:S02]  /*9340*/  IMAD.MOV.U32 R10, RZ, RZ, R30 ;  /* 0x000000ffff0a7224 */ /* 0x000fe400078e001e */
[----:B----4-:R-:W-:-:S04]  /*9350*/  IMAD.MOV.U32 R11, RZ, RZ, R7 ;  /* 0x000000ffff0b7224 */ /* 0x010fc800078e0007 */
[----:B------:R-:W-:Y:S02]  /*9360*/  @!P2 IMAD.WIDE R4, R192, 0x2, R4 ;  /* 0x00000002c004a825 */ /* 0x000fe400078e0204 */
[C---:B------:R-:W-:Y:S02]  /*9370*/  @!P3 SHF.L.U64.HI R32, R205.reuse, 0x1, R32 ;  /* 0x00000001cd20b819 */ /* 0x040fe40000010220 */
[----:B------:R-:W-:Y:S01]  /*9380*/  @!P3 IMAD.SHL.U32 R6, R205, 0x2, RZ ;  /* 0x00000002cd06b824 */ /* 0x000fe200078e00ff */
[----:B------:R0:W5:Y:S01]  /*9390*/  @!P2 LD.E.64 R14, desc[UR40][R4.64] ;  /* 0x00000028040ea980 */ /* 0x000162000c101b00 */
[----:B------:R-:W-:Y:S02]  /*93a0*/  CS2R R8, SRZ ;  /* 0x0000000000087805 */ /* 0x000fe4000001ff00 */
[----:B------:R-:W-:Y:S02]  /*93b0*/  CS2R R12, SRZ ;  /* 0x00000000000c7805 */ /* 0x000fe4000001ff00 */
[----:B0-----:R-:W-:-:S02]  /*93c0*/  @!P3 IADD3 R4, P0, R3, R6, RZ ;  /* 0x000000060304b210 */ /* 0x001fc40007f1e0ff */
[----:B------:R-:W-:Y:S01]  /*93d0*/  @!P3 IADD3 R6, P1, R30, R6, RZ ;  /* 0x000000061e06b210 */ /* 0x000fe20007f3e0ff */
[----:B------:R-:W-:Y:S01]  /*93e0*/  @!P2 IMAD.WIDE R30, R192, 0x2, R10 ;  /* 0x00000002c01ea825 */ /* 0x000fe200078e020a */
[----:B------:R-:W-:-:S03]  /*93f0*/  CS2R R10, SRZ ;  /* 0x00000000000a7805 */ /* 0x000fc6000001ff00 */
[--C-:B------:R-:W-:Y:S01]  /*9400*/  @!P3 IMAD.X R5, R0, 0x1, R32.reuse, P0 ;  /* 0x000000010005b824 */ /* 0x100fe200000e0620 */
[----:B------:R0:W5:Y:S01]  /*9410*/  @!P2 LD.E.64 R8, desc[UR40][R30.64] ;  /* 0x000000281e08a980 */ /* 0x000162000c101b00 */
[----:B------:R-:W-:-:S03]  /*9420*/  @!P3 IMAD.X R7, R7, 0x1, R32, P1 ;  /* 0x000000010707b824 */ /* 0x000fc600008e0620 */
[----:B------:R0:W5:Y:S04]  /*9430*/  @!P3 LD.E.64 R12, desc[UR40][R4.64] ;  /* 0x00000028040cb980 */ /* 0x000168000c101b00 */
[----:B------:R0:W5:Y:S02]  /*9440*/  @!P3 LD.E.64 R10, desc[UR40][R6.64] ;  /* 0x00000028060ab980 */ /* 0x000164000c101b00 */
.L_x_2645:
[----:B------:R-:W-:Y:S05]  /*9450*/  BSYNC B1 ;  /* 0x0000000000017941 */ /* 0x000fea0003800000 */
.L_x_2644:
[----:B------:R-:W1:Y:S01]  /*9460*/  SYNCS.PHASECHK.TRANS64.TRYWAIT P0, [R2+URZ+0x28c00], R35 ;  /* 0x028c0023020075a7 */ /* 0x000e62000800017f */
[----:B---3--:R-:W-:Y:S01]  /*9470*/  LOP3.LUT R3, R34, 0x1c0, RZ, 0xc0, !PT ;  /* 0x000001c022037812 */ /* 0x008fe200078ec0ff */
[----:B0----5:R-:W-:Y:S01]  /*9480*/  IMAD.MOV.U32 R4, RZ, RZ, R8 ;  /* 0x000000ffff047224 */ /* 0x021fe200078e0008 */
[----:B------:R-:W-:Y:S01]  /*9490*/  VIADDMNMX R31, R33, -R196, 0x40, PT ;  /* 0x00000040211f7446 */ /* 0x000fe200038009c4 */
[----:B------:R-:W-:Y:S01]  /*94a0*/  IMAD.MOV.U32 R5, RZ, RZ, R11 ;  /* 0x000000ffff057224 */ /* 0x000fe200078e000b */
[----:B--2---:R-:W-:Y:S01]  /*94b0*/  LOP3.LUT R0, R3, 0x18, R18, 0xf8, !PT ;  /* 0x0000001803007812 */ /* 0x004fe200078ef812 */
[----:B------:R-:W-:Y:S01]  /*94c0*/  IMAD.MOV.U32 R6, RZ, RZ, R14 ;  /* 0x000000ffff067224 */ /* 0x000fe200078e000e */
[----:B------:R-:W-:Y:S01]  /*94d0*/  SHF.R.U32.HI R3, RZ, 0x3, R3 ;  /* 0x00000003ff037819 */ /* 0x000fe20000011603 */
[----:B------:R-:W-:Y:S01]  /*94e0*/  BSSY B1, `(.L_x_2646) ;  /* 0x0000013000017945 */ /* 0x000fe20003800000 */
[----:B------:R-:W-:Y:S01]  /*94f0*/  PRMT R47, R4, 0x7610, R47 ;  /* 0x00007610042f7816 */ /* 0x000fe2000000002f */
[----:B------:R-:W-:Y:S01]  /*9500*/  IMAD.MOV.U32 R4, RZ, RZ, R10 ;  /* 0x000000ffff047224 */ /* 0x000fe200078e000a */
[----:B------:R-:W-:Y:S01]  /*9510*/  LOP3.LUT R3, R0, R3, RZ, 0x3c, !PT ;  /* 0x0000000300037212 */ /* 0x000fe200078e3cff */
[----:B------:R-:W-:Y:S01]  /*9520*/  IMAD.MOV.U32 R0, RZ, RZ, R9 ;  /* 0x000000ffff007224 */ /* 0x000fe200078e0009 */
[----:B------:R-:W-:-:S02]  /*9530*/  LOP3.LUT P2, RZ, R198, 0x4, RZ, 0xc0, !PT ;  /* 0x00000004c6ff7812 */ /* 0x000fc4000784c0ff */
[----:B------:R-:W-:Y:S01]  /*9540*/  PRMT R32, R4, 0x5410, R6 ;  /* 0x0000541004207816 */ /* 0x000fe20000000006 */
[----:B------:R-:W-:Y:S01]  /*9550*/  IMAD R3, R208, 0x200, R3 ;  /* 0x00000200d0037824 */ /* 0x000fe200078e0203 */
[----:B------:R-:W-:Y:S01]  /*9560*/  PRMT R30, R5, 0x5410, R0 ;  /* 0x00005410051e7816 */ /* 0x000fe20000000000 */
[----:B------:R-:W-:Y:S01]  /*9570*/  IMAD.MOV.U32 R0, RZ, RZ, R15 ;  /* 0x000000ffff007224 */ /* 0x000fe200078e000f */
[----:B------:R-:W-:Y:S01]  /*9580*/  ISETP.GE.AND P1, PT, R190, R31, PT ;  /* 0x0000001fbe00720c */ /* 0x000fe20003f26270 */
[----:B------:R-:W-:Y:S02]  /*9590*/  IMAD.MOV.U32 R4, RZ, RZ, R12 ;  /* 0x000000ffff047224 */ /* 0x000fe400078e000c */
[----:B------:R-:W-:Y:S01]  /*95a0*/  IMAD R3, R3, 0x2, R2 ;  /* 0x0000000203037824 */ /* 0x000fe200078e0202 */
[----:B------:R-:W-:Y:S01]  /*95b0*/  PRMT R48, R0, 0x7610, R48 ;  /* 0x0000761000307816 */ /* 0x000fe20000000030 */
[----:B------:R-:W-:Y:S01]  /*95c0*/  IMAD.MOV.U32 R5, RZ, RZ, R13 ;  /* 0x000000ffff057224 */ /* 0x000fe200078e000d */
[----:B------:R-:W-:Y:S01]  /*95d0*/  PRMT R33, R4, 0x7610, R33 ;  /* 0x0000761004217816 */ /* 0x000fe20000000021 */
[----:B------:R-:W-:-:S02]  /*95e0*/  VIADD R4, R3, 0x20400 ;  /* 0x0002040003047836 */ /* 0x000fc40000000000 */
[----:B------:R-:W-:Y:S01]  /*95f0*/  VIADD R0, R3, 0x20440 ;  /* 0x0002044003007836 */ /* 0x000fe20000000000 */
[----:B-1----:R-:W-:Y:S06]  /*9600*/  @!P0 BRA `(.L_x_2647) ;  /* 0x000001a8005c8947 */ /* 0x002fec0003800000 */
.L_x_2945:
[----:B------:R-:W-:Y:S05]  /*9610*/  BSYNC B1 ;  /* 0x0000000000017941 */ /* 0x000fea0003800000 */
.L_x_2646:
[----:B------:R-:W-:Y:S01]  /*9620*/  BSSY B1, `(.L_x_2648) ;  /* 0x0000067000017945 */ /* 0x000fe20003800000 */
[----:B------:R-:W-:Y:S01]  /*9630*/  PRMT R34, R5, 0x7610, R34 ;  /* 0x0000761005227816 */ /* 0x000fe20000000022 */
[----:B------:R-:W-:Y:S02]  /*9640*/  @P2 VIADD R0, R4, 0xffffffc0 ;  /* 0xffffffc004002836 */ /* 0x000fe40000000000 */
[----:B------:R-:W-:Y:S05]  /*9650*/  @P1 BRA `(.L_x_2649) ;  /* 0x00000004008c1947 */ /* 0x000fea0003800000 */
[----:B------:R-:W1:Y:S01]  /*9660*/  LDC R4, c[0x0][0x3f4] ;  /* 0x0000fd00ff047b82 */ /* 0x000e620000000800 */
[----:B------:R-:W-:Y:S01]  /*9670*/  BSSY B2, `(.L_x_2650) ;  /* 0x0000032000027945 */ /* 0x000fe20003800000 */
[-C--:B-1----:R-:W-:Y:S02]  /*9680*/  ISETP.GE.AND P0, PT, R192, R4.reuse, PT ;  /* 0x00000004c000720c */ /* 0x082fe40003f06270 */
[----:B------:R-:W-:-:S11]  /*9690*/  ISETP.GE.AND P1, PT, R205, R4, PT ;  /* 0x00000004cd00720c */ /* 0x000fd60003f26270 */
[----:B------:R-:W-:Y:S05]  /*96a0*/  @P0 BRA `(.L_x_2651) ;  /* 0x0000000000b80947 */ /* 0x000fea0003800000 */
[----:B----4-:R-:W1:Y:S01]  /*96b0*/  LDS.128 R4, [R3+0x20400] ;  /* 0x0204000003047984 */ /* 0x010e620000000c00 */
[----:B------:R-:W-:Y:S02]  /*96c0*/  SHF.R.U32.HI R39, RZ, 0x10, R27 ;  /* 0x00000010ff277819 */ /* 0x000fe4000001161b */
[--C-:B------:R-:W-:Y:S02]  /*96d0*/  SHF.R.U32.HI R36, RZ, 0x10, R29.reuse ;  /* 0x00000010ff247819 */ /* 0x100fe4000001161d */
[----:B0-----:R-:W-:Y:S02]  /*96e0*/  SHF.R.U64 R35, R28, 0x10, R29 ;  /* 0x000000101c237819 */ /* 0x001fe4000000121d */
[----:B------:R-:W-:Y:S02]  /*96f0*/  PRMT R39, R37, 0x5410, R39 ;  /* 0x0000541025277816 */ /* 0x000fe40000000027 */
[----:B------:R-:W-:Y:S02]  /*9700*/  SHF.R.U64 R38, R26, 0x10, R27 ;  /* 0x000000101a267819 */ /* 0x000fe4000000121b */
[----:B------:R-:W-:-:S02]  /*9710*/  PRMT R36, R40, 0x5432, R36 ;  /* 0x0000543228247816 */ /* 0x000fc40000000024 */
[----:B------:R-:W-:Y:S01]  /*9720*/  PRMT R35, R40, 0x5410, R35 ;  /* 0x0000541028237816 */ /* 0x000fe20000000023 */
[----:B------:R-:W-:Y:S01]  /*9730*/  IMAD.U32 R40, R39, 0x10000, RZ ;  /* 0x0001000027287824 */ /* 0x000fe200078e00ff */
[----:B------:R-:W-:Y:S01]  /*9740*/  PRMT R38, R37, 0x5432, R38 ;  /* 0x0000543225267816 */ /* 0x000fe20000000026 */
[C---:B------:R-:W-:Y:S01]  /*9750*/  IMAD.U32 R37, R36.reuse, 0x10000, RZ ;  /* 0x0001000024257824 */ /* 0x040fe200078e00ff */
[----:B------:R-:W-:Y:S02]  /*9760*/  LOP3.LUT R39, R39, 0xffff0000, RZ, 0xc0, !PT ;  /* 0xffff000027277812 */ /* 0x000fe400078ec0ff */
[----:B------:R-:W-:Y:S02]  /*9770*/  LOP3.LUT R36, R36, 0xffff0000, RZ, 0xc0, !PT ;  /* 0xffff000024247812 */ /* 0x000fe400078ec0ff */
[C---:B-1----:R-:W-:Y:S01]  /*9780*/  LOP3.LUT R27, R6.reuse, 0xffff0000, RZ, 0xc0, !PT ;  /* 0xffff0000061b7812 */ /* 0x042fe200078ec0ff */
[----:B------:R-:W-:Y:S01]  /*9790*/  IMAD.U32 R26, R6, 0x10000, RZ ;  /* 0x00010000061a7824 */ /* 0x000fe200078e00ff */
[C---:B------:R-:W-:Y:S01]  /*97a0*/  LOP3.LUT R29, R7.reuse, 0xffff0000, RZ, 0xc0, !PT ;  /* 0xffff0000071d7812 */ /* 0x040fe200078ec0ff */
[----:B------:R-:W-:-:S02]  /*97b0*/  IMAD.U32 R28, R7, 0x10000, RZ ;  /* 0x00010000071c7824 */ /* 0x000fc400078e00ff */
[C---:B------:R-:W-:Y:S01]  /*97c0*/  FMUL.FTZ R41, R27.reuse, R40 ;  /* 0x000000281b297220 */ /* 0x040fe20000410000 */
[----:B------:R-:W-:Y:S01]  /*97d0*/  FMUL.FTZ R27, R27, R37 ;  /* 0x000000251b1b7220 */ /* 0x000fe20000410000 */
[C---:B------:R-:W-:Y:S01]  /*97e0*/  FMUL.FTZ R43, R29.reuse, R39 ;  /* 0x000000271d2b7220 */ /* 0x040fe20000410000 */
[----:B------:R-:W-:Y:S02]  /*97f0*/  IMAD.U32 R6, R4, 0x10000, RZ ;  /* 0x0001000004067824 */ /* 0x000fe400078e00ff */
[C---:B------:R-:W-:Y:S01]  /*9800*/  FFMA.FTZ R41, R26.reuse, R37, -R41 ;  /* 0x000000251a297223 */ /* 0x040fe20000010829 */
[----:B------:R-:W-:Y:S01]  /*9810*/  FMUL.FTZ R37, R29, R36 ;  /* 0x000000241d257220 */ /* 0x000fe20000410000 */
[----:B------:R-:W-:Y:S02]  /*9820*/  IMAD.U32 R7, R5, 0x10000, RZ ;  /* 0x0001000005077824 */ /* 0x000fe400078e00ff */
[----:B------:R-:W-:Y:S01]  /*9830*/  FFMA.FTZ R40, R26, R40, R27 ;  /* 0x000000281a287223 */ /* 0x000fe2000001001b */
[----:B------:R-:W-:Y:S01]  /*9840*/  IMAD.U32 R29, R38, 0x10000, RZ ;  /* 0x00010000261d7824 */ /* 0x000fe200078e00ff */
[----:B------:R-:W-:Y:S01]  /*9850*/  LOP3.LUT R4, R4, 0xffff0000, RZ, 0xc0, !PT ;  /* 0xffff000004047812 */ /* 0x000fe200078ec0ff */
[----:B------:R-:W-:Y:S01]  /*9860*/  IMAD.U32 R27, R35, 0x10000, RZ ;  /* 0x00010000231b7824 */ /* 0x000fe200078e00ff */
[----:B------:R-:W-:Y:S01]  /*9870*/  LOP3.LUT R5, R5, 0xffff0000, RZ, 0xc0, !PT ;  /* 0xffff000005057812 */ /* 0x000fe200078ec0ff */
[----:B------:R-:W-:Y:S01]  /*9880*/  FFMA.FTZ R43, R28, R36, -R43 ;  /* 0x000000241c2b7223 */ /* 0x000fe2000001082b */
[----:B------:R-:W-:Y:S01]  /*9890*/  LOP3.LUT R38, R38, 0xffff0000, RZ, 0xc0, !PT ;  /* 0xffff000026267812 */ /* 0x000fe200078ec0ff */
[----:B------:R-:W-:Y:S01]  /*98a0*/  FFMA.FTZ R42, R28, R39, R37 ;  /* 0x000000271c2a7223 */ /* 0x000fe20000010025 */
[----:B------:R-:W-:Y:S01]  /*98b0*/  LOP3.LUT R26, R35, 0xffff0000, RZ, 0xc0, !PT ;  /* 0xffff0000231a7812 */ /* 0x000fe200078ec0ff */
[C---:B------:R-:W-:Y:S01]  /*98c0*/  FMUL.FTZ R35, R4.reuse, R29 ;  /* 0x0000001d04237220 */ /* 0x040fe20000410000 */
[----:B------:R-:W-:Y:S01]  /*98d0*/  FMUL.FTZ R28, R4, R27 ;  /* 0x0000001b041c7220 */ /* 0x000fe20000410000 */
[----:B------:R-:W-:-:S02]  /*98e0*/  FMUL.FTZ R36, R5, R38 ;  /* 0x0000002605247220 */ /* 0x000fc40000410000 */
[-C--:B------:R-:W-:Y:S01]  /*98f0*/  FMUL.FTZ R37, R5, R26.reuse ;  /* 0x0000001a05257220 */ /* 0x080fe20000410000 */
[C---:B------:R-:W-:Y:S01]  /*9900*/  FFMA.FTZ R4, R6.reuse, R27, -R35 ;  /* 0x0000001b06047223 */ /* 0x040fe20000010823 */
[----:B------:R-:W-:Y:S01]  /*9910*/  FFMA.FTZ R29, R6, R29, R28 ;  /* 0x0000001d061d7223 */ /* 0x000fe2000001001c */
[C---:B------:R-:W-:Y:S01]  /*9920*/  FFMA.FTZ R5, R7.reuse, R26, -R36 ;  /* 0x0000001a07057223 */ /* 0x040fe20000010824 */
[----:B------:R-:W-:Y:S01]  /*9930*/  FFMA.FTZ R38, R7, R38, R37 ;  /* 0x0000002607267223 */ /* 0x000fe20000010025 */
[----:B------:R-:W-:Y:S02]  /*9940*/  F2FP.BF16.F32.PACK_AB R6, R40, R41 ;  /* 0x000000292806723e */ /* 0x000fe400000010ff */
[----:B------:R-:W-:Y:S02]  /*9950*/  F2FP.BF16.F32.PACK_AB R7, R42, R43 ;  /* 0x0000002b2a07723e */ /* 0x000fe400000010ff */
[----:B------:R-:W-:Y:S02]  /*9960*/  F2FP.BF16.F32.PACK_AB R4, R29, R4 ;  /* 0x000000041d04723e */ /* 0x000fe400000010ff */
[----:B------:R-:W-:-:S05]  /*9970*/  F2FP.BF16.F32.PACK_AB R5, R38, R5 ;  /* 0x000000052605723e */ /* 0x000fca00000010ff */
[----:B------:R1:W-:Y:S02]  /*9980*/  STS.128 [R3+0x20400], R4 ;  /* 0x0204000403007388 */ /* 0x0003e40000000c00 */
.L_x_2651:
[----:B------:R-:W-:Y:S05]  /*9990*/  BSYNC B2 ;  /* 0x0000000000027941 */ /* 0x000fea0003800000 */
.L_x_2650:
[----:B------:R-:W-:Y:S05]  /*99a0*/  @P1 BRA `(.L_x_2649) ;  /* 0x0000000000b81947 */ /* 0x000fea0003800000 */
[----:B-1--4-:R-:W1:Y:S01]  /*99b0*/  LDS.128 R4, [R0] ;  /* 0x0000000000047984 */ /* 0x012e620000000c00 */
[----:B0-----:R-:W-:Y:S02]  /*99c0*/  SHF.R.U32.HI R35, RZ, 0x10, R25 ;  /* 0x00000010ff237819 */ /* 0x001fe40000011619 */
[----:B------:R-:W-:Y:S02]  /*99d0*/  SHF.R.U32.HI R27, RZ, 0x10, R21 ;  /* 0x00000010ff1b7819 */ /* 0x000fe40000011615 */
[----:B------:R-:W-:Y:S02]  /*99e0*/  PRMT R35, R45, 0x5410, R35 ;  /* 0x000054102d237816 */ /* 0x000fe40000000023 */
[----:B------:R-:W-:Y:S02]  /*99f0*/  PRMT R27, R46, 0x5410, R27 ;  /* 0x000054102e1b7816 */ /* 0x000fe4000000001b */
[----:B------:R-:W-:Y:S01]  /*9a00*/  SHF.R.U64 R26, R20, 0x10, R21 ;  /* 0x00000010141a7819 */ /* 0x000fe20000001215 */
[----:B------:R-:W-:Y:S01]  /*9a10*/  IMAD.U32 R36, R35, 0x10000, RZ ;  /* 0x0001000023247824 */ /* 0x000fe200078e00ff */
[----:B------:R-:W-:Y:S01]  /*9a20*/  SHF.R.U64 R29, R24, 0x10, R25 ;  /* 0x00000010181d7819 */ /* 0x000fe20000001219 */
[----:B------:R-:W-:Y:S01]  /*9a30*/  IMAD.U32 R28, R27, 0x10000, RZ ;  /* 0x000100001b1c7824 */ /* 0x000fe200078e00ff */
[----:B------:R-:W-:-:S02]  /*9a40*/  PRMT R26, R44, 0x5432, R26 ;  /* 0x000054322c1a7816 */ /* 0x000fc4000000001a */
[----:B------:R-:W-:Y:S02]  /*9a50*/  LOP3.LUT R35, R35, 0xffff0000, RZ, 0xc0, !PT ;  /* 0xffff000023237812 */ /* 0x000fe400078ec0ff */
[----:B------:R-:W-:Y:S02]  /*9a60*/  LOP3.LUT R27, R27, 0xffff0000, RZ, 0xc0, !PT ;  /* 0xffff00001b1b7812 */ /* 0x000fe400078ec0ff */
[----:B------:R-:W-:Y:S02]  /*9a70*/  PRMT R29, R44, 0x5410, R29 ;  /* 0x000054102c1d7816 */ /* 0x000fe4000000001d */
[C---:B-1----:R-:W-:Y:S01]  /*9a80*/  LOP3.LUT R21, R6.reuse, 0xffff0000, RZ, 0xc0, !PT ;  /* 0xffff000006157812 */ /* 0x042fe200078ec0ff */
[----:B------:R-:W-:Y:S01]  /*9a90*/  IMAD.U32 R20, R6, 0x10000, RZ ;  /* 0x0001000006147824 */ /* 0x000fe200078e00ff */
[C---:B------:R-:W-:Y:S01]  /*9aa0*/  LOP3.LUT R25, R7.reuse, 0xffff0000, RZ, 0xc0, !PT ;  /* 0xffff000007197812 */ /* 0x040fe200078ec0ff */
[----:B------:R-:W-:Y:S02]  /*9ab0*/  IMAD.U32 R24, R7, 0x10000, RZ ;  /* 0x0001000007187824 */ /* 0x000fe400078e00ff */
[C---:B------:R-:W-:Y:S01]  /*9ac0*/  FMUL.FTZ R37, R21.reuse, R36 ;  /* 0x0000002415257220 */ /* 0x040fe20000410000 */
[----:B------:R-:W-:Y:S01]  /*9ad0*/  FMUL.FTZ R21, R21, R28 ;  /* 0x0000001c15157220 */ /* 0x000fe20000410000 */
[C---:B------:R-:W-:Y:S01]  /*9ae0*/  IMAD.U32 R6, R4.reuse, 0x10000, RZ ;  /* 0x0001000004067824 */ /* 0x040fe200078e00ff */
[----:B------:R-:W-:Y:S01]  /*9af0*/  LOP3.LUT R4, R4, 0xffff0000, RZ, 0xc0, !PT ;  /* 0xffff000004047812 */ /* 0x000fe200078ec0ff */
[----:B------:R-:W-:-:S02]  /*9b00*/  IMAD.U32 R7, R5, 0x10000, RZ ;  /* 0x0001000005077824 */ /* 0x000fc400078e00ff */
[C---:B------:R-:W-:Y:S01]  /*9b10*/  FFMA.FTZ R36, R20.reuse, R36, R21 ;  /* 0x0000002414247223 */ /* 0x040fe20000010015 */
[----:B------:R-:W-:Y:S01]  /*9b20*/  FFMA.FTZ R37, R20, R28, -R37 ;  /* 0x0000001c14257223 */ /* 0x000fe20000010825 */
[C---:B------:R-:W-:Y:S01]  /*9b30*/  IMAD.U32 R21, R26.reuse, 0x10000, RZ ;  /* 0x000100001a157824 */ /* 0x040fe200078e00ff */
[----:B------:R-:W-:Y:S01]  /*9b40*/  LOP3.LUT R5, R5, 0xffff0000, RZ, 0xc0, !PT ;  /* 0xffff000005057812 */ /* 0x000fe200078ec0ff */
[C---:B------:R-:W-:Y:S01]  /*9b50*/  FMUL.FTZ R39, R25.reuse, R35 ;  /* 0x0000002319277220 */ /* 0x040fe20000410000 */
[-C--:B------:R-:W-:Y:S01]  /*9b60*/  FMUL.FTZ R41, R25, R27.reuse ;  /* 0x0000001b19297220 */ /* 0x080fe20000410000 */
[C---:B------:R-:W-:Y:S01]  /*9b70*/  LOP3.LUT R20, R29.reuse, 0xffff0000, RZ, 0xc0, !PT ;  /* 0xffff00001d147812 */ /* 0x040fe200078ec0ff */
[----:B------:R-:W-:Y:S01]  /*9b80*/  IMAD.U32 R25, R29, 0x10000, RZ ;  /* 0x000100001d197824 */ /* 0x000fe200078e00ff */
        /* <DEDUP_REMOVED lines=16> */
.L_x_2649:
[----:B------:R-:W-:Y:S05]  /*9c90*/  BSYNC B1 ;  /* 0x0000000000017941 */ /* 0x000fea0003800000 */
.L_x_2648:
        /* <DEDUP_REMOVED lines=10> */
[----:B------:R-:W-:Y:S02]  /*9d40*/  SHF.R.U32.HI R21, RZ, 0x10, R15 ;  /* 0x00000010ff157819 */ /* 0x000fe4000001160f */
[----:B------:R-:W-:Y:S02]  /*9d50*/  PRMT R26, R30, 0x5432, R26 ;  /* 0x000054321e1a7816 */ /* 0x000fe4000000001a */
[----:B------:R-:W-:Y:S02]  /*9d60*/  PRMT R21, R48, 0x5410, R21 ;  /* 0x0000541030157816 */ /* 0x000fe40000000015 */
[----:B------:R-:W-:Y:S01]  /*9d70*/  SHF.R.U64 R25, R8, 0x10, R9 ;  /* 0x0000001008197819 */ /* 0x000fe20000001209 */
[----:B------:R-:W-:Y:S01]  /*9d80*/  IMAD.U32 R27, R26, 0x10000, RZ ;  /* 0x000100001a1b7824 */ /* 0x000fe200078e00ff */
[----:B------:R-:W-:Y:S01]  /*9d90*/  SHF.R.U64 R20, R14, 0x10, R15 ;  /* 0x000000100e147819 */ /* 0x000fe2000000120f */
[----:B------:R-:W-:Y:S01]  /*9da0*/  IMAD.U32 R24, R21, 0x10000, RZ ;  /* 0x0001000015187824 */ /* 0x000fe200078e00ff */
[----:B------:R-:W-:-:S02]  /*9db0*/  LOP3.LUT R26, R26, 0xffff0000, RZ, 0xc0, !PT ;  /* 0xffff00001a1a7812 */ /* 0x000fc400078ec0ff */
[----:B------:R-:W-:Y:S02]  /*9dc0*/  LOP3.LUT R21, R21, 0xffff0000, RZ, 0xc0, !PT ;  /* 0xffff000015157812 */ /* 0x000fe400078ec0ff */
[----:B------:R-:W-:Y:S02]  /*9dd0*/  PRMT R20, R32, 0x5432, R20 ;  /* 0x0000543220147816 */ /* 0x000fe40000000014 */
[----:B------:R-:W-:Y:S02]  /*9de0*/  PRMT R25, R47, 0x5410, R25 ;  /* 0x000054102f197816 */ /* 0x000fe40000000019 */
[C---:B-1----:R-:W-:Y:S01]  /*9df0*/  LOP3.LUT R9, R6.reuse, 0xffff0000, RZ, 0xc0, !PT ;  /* 0xffff000006097812 */ /* 0x042fe200078ec0ff */
[----:B------:R-:W-:Y:S01]  /*9e00*/  IMAD.U32 R8, R6, 0x10000, RZ ;  /* 0x0001000006087824 */ /* 0x000fe200078e00ff */
[C---:B------:R-:W-:Y:S01]  /*9e10*/  LOP3.LUT R15, R7.reuse, 0xffff0000, RZ, 0xc0, !PT ;  /* 0xffff0000070f7812 */ /* 0x040fe200078ec0ff */
[----:B------:R-:W-:Y:S02]  /*9e20*/  IMAD.U32 R14, R7, 0x10000, RZ ;  /* 0x00010000070e7824 */ /* 0x000fe400078e00ff */
[C---:B------:R-:W-:Y:S01]  /*9e30*/  FMUL.FTZ R29, R9.reuse, R27 ;  /* 0x0000001b091d7220 */ /* 0x040fe20000410000 */
[----:B------:R-:W-:Y:S01]  /*9e40*/  FMUL.FTZ R28, R9, R24 ;  /* 0x00000018091c7220 */ /* 0x000fe20000410000 */
[----:B------:R-:W-:Y:S01]  /*9e50*/  FMUL.FTZ R9, R15, R26 ;  /* 0x0000001a0f097220 */ /* 0x000fe20000410000 */
[----:B------:R-:W-:-:S02]  /*9e60*/  IMAD.U32 R6, R4, 0x10000, RZ ;  /* 0x0001000004067824 */ /* 0x000fc400078e00ff */
[C---:B------:R-:W-:Y:S01]  /*9e70*/  FFMA.FTZ R29, R8.reuse, R24, -R29 ;  /* 0x00000018081d7223 */ /* 0x040fe2000001081d */
[----:B------:R-:W-:Y:S01]  /*9e80*/  FFMA.FTZ R28, R8, R27, R28 ;  /* 0x0000001b081c7223 */ /* 0x000fe2000001001c */
[-C--:B------:R-:W-:Y:S01]  /*9e90*/  FFMA.FTZ R27, R14, R21.reuse, -R9 ;  /* 0x000000150e1b7223 */ /* 0x080fe20000010809 */
[C---:B------:R-:W-:Y:S01]  /*9ea0*/  IMAD.U32 R7, R5.reuse, 0x10000, RZ ;  /* 0x0001000005077824 */ /* 0x040fe200078e00ff */
[----:B------:R-:W-:Y:S01]  /*9eb0*/  LOP3.LUT R4, R4, 0xffff0000, RZ, 0xc0, !PT ;  /* 0xffff000004047812 */ /* 0x000fe200078ec0ff */
[C---:B------:R-:W-:Y:S01]  /*9ec0*/  IMAD.U32 R9, R20.reuse, 0x10000, RZ ;  /* 0x0001000014097824 */ /* 0x040fe200078e00ff */
[----:B------:R-:W-:Y:S01]  /*9ed0*/  LOP3.LUT R5, R5, 0xffff0000, RZ, 0xc0, !PT ;  /* 0xffff000005057812 */ /* 0x000fe200078ec0ff */
[----:B------:R-:W-:Y:S01]  /*9ee0*/  FMUL.FTZ R31, R15, R21 ;  /* 0x000000150f1f7220 */ /* 0x000fe20000410000 */
[C---:B------:R-:W-:Y:S01]  /*9ef0*/  LOP3.LUT R8, R25.reuse, 0xffff0000, RZ, 0xc0, !PT ;  /* 0xffff000019087812 */ /* 0x040fe200078ec0ff */
[----:B------:R-:W-:Y:S01]  /*9f00*/  IMAD.U32 R15, R25, 0x10000, RZ ;  /* 0x00010000190f7824 */ /* 0x000fe200078e00ff */
[----:B------:R-:W-:Y:S01]  /*9f10*/  LOP3.LUT R20, R20, 0xffff0000, RZ, 0xc0, !PT ;  /* 0xffff000014147812 */ /* 0x000fe200078ec0ff */
[----:B------:R-:W-:Y:S01]  /*9f20*/  FFMA.FTZ R26, R14, R26, R31 ;  /* 0x0000001a0e1a7223 */ /* 0x000fe2000001001f */
[C---:B------:R-:W-:Y:S01]  /*9f30*/  FMUL.FTZ R14, R4.reuse, R9 ;  /* 0x00000009040e7220 */ /* 0x040fe20000410000 */
[-C--:B------:R-:W-:Y:S01]  /*9f40*/  FMUL.FTZ R21, R4, R15.reuse ;  /* 0x0000000f04157220 */ /* 0x080fe20000410000 */
[C---:B------:R-:W-:Y:S01]  /*9f50*/  FMUL.FTZ R24, R5.reuse, R8 ;  /* 0x0000000805187220 */ /* 0x040fe20000410000 */
[-C--:B------:R-:W-:Y:S01]  /*9f60*/  FMUL.FTZ R25, R5, R20.reuse ;  /* 0x0000001405197220 */ /* 0x080fe20000410000 */
[C---:B------:R-:W-:Y:S01]  /*9f70*/  FFMA.FTZ R15, R6.reuse, R15, R14 ;  /* 0x0000000f060f7223 */ /* 0x040fe2000001000e */
[----:B------:R-:W-:Y:S01]  /*9f80*/  FFMA.FTZ R4, R6, R9, -R21 ;  /* 0x0000000906047223 */ /* 0x000fe20000010815 */
[C---:B------:R-:W-:Y:S01]  /*9f90*/  FFMA.FTZ R5, R7.reuse, R20, -R24 ;  /* 0x0000001407057223 */ /* 0x040fe20000010818 */
[----:B------:R-:W-:Y:S01]  /*9fa0*/  FFMA.FTZ R8, R7, R8, R25 ;  /* 0x0000000807087223 */ /* 0x000fe20000010019 */
[----:B------:R-:W-:-:S02]  /*9fb0*/  F2FP.BF16.F32.PACK_AB R6, R28, R29 ;  /* 0x0000001d1c06723e */ /* 0x000fc400000010ff */
[----:B------:R-:W-:Y:S02]  /*9fc0*/  F2FP.BF16.F32.PACK_AB R7, R26, R27 ;  /* 0x0000001b1a07723e */ /* 0x000fe400000010ff */
[----:B------:R-:W-:Y:S02]  /*9fd0*/  F2FP.BF16.F32.PACK_AB R4, R15, R4 ;  /* 0x000000040f04723e */ /* 0x000fe400000010ff */
[----:B------:R-:W-:-:S05]  /*9fe0*/  F2FP.BF16.F32.PACK_AB R5, R8, R5 ;  /* 0x000000050805723e */ /* 0x000fca00000010ff */
[----:B------:R1:W-:Y:S02]  /*9ff0*/  STS.128 [R3+0x21400], R4 ;  /* 0x0214000403007388 */ /* 0x0003e40000000c00 */
.L_x_2654:
[----:B------:R-:W-:Y:S05]  /*a000*/  BSYNC B1 ;  /* 0x0000000000017941 */ /* 0x000fea0003800000 */
.L_x_2653:
[----:B------:R-:W-:Y:S05]  /*a010*/  @P1 BRA `(.L_x_2652) ;  /* 0x0000001800141947 */ /* 0x000fea0003800000 */
[----:B-1--4-:R-:W1:Y:S01]  /*a020*/  LDS.128 R4, [R0+0x1000] ;  /* 0x0010000000047984 */ /* 0x012e620000000c00 */
[----:B------:R-:W-:Y:S02]  /*a030*/  SHF.R.U64 R3, R10, 0x10, R11 ;  /* 0x000000100a037819 */ /* 0x000fe4000000120b */
[----:B------:R-:W-:Y:S02]  /*a040*/  SHF.R.U64 R8, R12, 0x10, R13 ;  /* 0x000000100c087819 */ /* 0x000fe4000000120d */
[----:B------:R-:W-:Y:S02]  /*a050*/  SHF.R.U32.HI R11, RZ, 0x10, R11 ;  /* 0x00000010ff0b7819 */ /* 0x000fe4000001160b */
[----:B------:R-:W-:Y:S02]  /*a060*/  SHF.R.U32.HI R13, RZ, 0x10, R13 ;  /* 0x00000010ff0d7819 */ /* 0x000fe4000001160d */
[----:B------:R-:W-:Y:S02]  /*a070*/  PRMT R30, R30, 0x5410, R11 ;  /* 0x000054101e1e7816 */ /* 0x000fe4000000000b */
[----:B------:R-:W-:-:S02]  /*a080*/  PRMT R34, R34, 0x5410, R13 ;  /* 0x0000541022227816 */ /* 0x000fc4000000000d */
[----:B------:R-:W-:Y:S01]  /*a090*/  PRMT R33, R33, 0x5410, R8 ;  /* 0x0000541021217816 */ /* 0x000fe20000000008 */
[C---:B------:R-:W-:Y:S01]  /*a0a0*/  IMAD.U32 R12, R30.reuse, 0x10000, RZ ;  /* 0x000100001e0c7824 */ /* 0x040fe200078e00ff */
[----:B------:R-:W-:Y:S01]  /*a0b0*/  LOP3.LUT R30, R30, 0xffff0000, RZ, 0xc0, !PT ;  /* 0xffff00001e1e7812 */ /* 0x000fe200078ec0ff */
[C---:B------:R-:W-:Y:S01]  /*a0c0*/  IMAD.U32 R11, R34.reuse, 0x10000, RZ ;  /* 0x00010000220b7824 */ /* 0x040fe200078e00ff */
[----:B------:R-:W-:Y:S02]  /*a0d0*/  LOP3.LUT R34, R34, 0xffff0000, RZ, 0xc0, !PT ;  /* 0xffff000022227812 */ /* 0x000fe400078ec0ff */
[----:B------:R-:W-:Y:S02]  /*a0e0*/  PRMT R32, R32, 0x5410, R3 ;  /* 0x0000541020207816 */ /* 0x000fe40000000003 */
[C---:B-1----:R-:W-:Y:S01]  /*a0f0*/  LOP3.LUT R9, R6.reuse, 0xffff0000, RZ, 0xc0, !PT ;  /* 0xffff000006097812 */ /* 0x042fe200078ec0ff */
[C---:B------:R-:W-:Y:S01]  /*a100*/  IMAD.U32 R10, R7.reuse, 0x10000, RZ ;  /* 0x00010000070a7824 */ /* 0x040fe200078e00ff */
[----:B------:R-:W-:Y:S01]  /*a110*/  LOP3.LUT R7, R7, 0xffff0000, RZ, 0xc0, !PT ;  /* 0xffff000007077812 */ /* 0x000fe200078ec0ff */
[----:B------:R-:W-:-:S02]  /*a120*/  IMAD.U32 R8, R6, 0x10000, RZ ;  /* 0x0001000006087824 */ /* 0x000fc400078e00ff */
[C---:B------:R-:W-:Y:S01]  /*a130*/  FMUL.FTZ R13, R9.reuse, R12 ;  /* 0x0000000c090d7220 */ /* 0x040fe20000410000 */
[-C--:B------:R-:W-:Y:S01]  /*a140*/  FMUL.FTZ R9, R9, R11.reuse ;  /* 0x0000000b09097220 */ /* 0x080fe20000410000 */
[C---:B------:R-:W-:Y:S01]  /*a150*/  FMUL.FTZ R21, R7.reuse, R30 ;  /* 0x0000001e07157220 */ /* 0x040fe20000410000 */
[----:B------:R-:W-:Y:S02]  /*a160*/  IMAD.U32 R3, R4, 0x10000, RZ ;  /* 0x0001000004037824 */ /* 0x000fe400078e00ff */
[C---:B------:R-:W-:Y:S01]  /*a170*/  FFMA.FTZ R14, R8.reuse, R11, -R13 ;  /* 0x0000000b080e7223 */ /* 0x040fe2000001080d */
[----:B------:R-:W-:Y:S01]  /*a180*/  FFMA.FTZ R15, R8, R12, R9 ;  /* 0x0000000c080f7223 */ /* 0x000fe20000010009 */
[-C--:B------:R-:W-:Y:S01]  /*a190*/  FMUL.FTZ R9, R7, R34.reuse ;  /* 0x0000002207097220 */ /* 0x080fe20000410000 */
[C---:B------:R-:W-:Y:S01]  /*a1a0*/  IMAD.U32 R6, R5.reuse, 0x10000, RZ ;  /* 0x0001000005067824 */ /* 0x040fe200078e00ff */
[----:B------:R-:W-:Y:S01]  /*a1b0*/  LOP3.LUT R4, R4, 0xffff0000, RZ, 0xc0, !PT ;  /* 0xffff000004047812 */ /* 0x000fe200078ec0ff */
[C---:B------:R-:W-:Y:S01]  /*a1c0*/  IMAD.U32 R8, R32.reuse, 0x10000, RZ ;  /* 0x0001000020087824 */ /* 0x040fe200078e00ff */
[----:B------:R-:W-:Y:S01]  /*a1d0*/  LOP3.LUT R5, R5, 0xffff0000, RZ, 0xc0, !PT ;  /* 0xffff000005057812 */ /* 0x000fe200078ec0ff */
[C---:B------:R-:W-:Y:S01]  /*a1e0*/  IMAD.U32 R7, R33.reuse, 0x10000, RZ ;  /* 0x0001000021077824 */ /* 0x040fe200078e00ff */
[----:B------:R-:W-:Y:S01]  /*a1f0*/  LOP3.LUT R32, R32, 0xffff0000, RZ, 0xc0, !PT ;  /* 0xffff000020207812 */ /* 0x000fe200078ec0ff */
[C---:B------:R-:W-:Y:S01]  /*a200*/  FFMA.FTZ R21, R10.reuse, R34, -R21 ;  /* 0x000000220a157223 */ /* 0x040fe20000010815 */
[----:B------:R-:W-:Y:S01]  /*a210*/  LOP3.LUT R33, R33, 0xffff0000, RZ, 0xc0, !PT ;  /* 0xffff000021217812 */ /* 0x000fe200078ec0ff */
[----:B------:R-:W-:Y:S01]  /*a220*/  FFMA.FTZ R30, R10, R30, R9 ;  /* 0x0000001e0a1e7223 */ /* 0x000fe20000010009 */
[C---:B------:R-:W-:Y:S01]  /*a230*/  FMUL.FTZ R10, R4.reuse, R8 ;  /* 0x00000008040a7220 */ /* 0x040fe20000410000 */
[----:B------:R-:W-:Y:S01]  /*a240*/  FMUL.FTZ R9, R4, R7 ;  /* 0x0000000704097220 */ /* 0x000fe20000410000 */
[C---:B------:R-:W-:Y:S01]  /*a250*/  FMUL.FTZ R11, R5.reuse, R32 ;  /* 0x00000020050b7220 */ /* 0x040fe20000410000 */
[----:B------:R-:W-:Y:S01]  /*a260*/  FMUL.FTZ R13, R5, R33 ;  /* 0x00000021050d7220 */ /* 0x000fe20000410000 */
        /* <DEDUP_REMOVED lines=8> */
[----:B------:R2:W-:Y:S01]  /*a2f0*/  STS.128 [R0+0x1000], R4 ;  /* 0x0010000400007388 */ /* 0x0005e20000000c00 */
[----:B------:R-:W-:Y:S05]  /*a300*/  BRA `(.L_x_2652) ;  /* 0x0000001400587947 */ /* 0x000fea0003800000 */
.L_x_2639:
        /* <DEDUP_REMOVED lines=24> */
[----:B------:R-:W-:Y:S01]  /*a490*/  LEA R26, P0, R24, UR4, 0x1 ;  /* 0x00000004181a7c11 */ /* 0x000fe2000f8008ff */
        /* <DEDUP_REMOVED lines=9> */
[----:B------:R-:W0:Y:S01]  /*a530*/  LDC R39, c[0x0][0x3f4] ;  /* 0x0000fd00ff277b82 */ /* 0x000e220000000800 */
[----:B------:R-:W2:Y:S01]  /*a540*/  SHFL.IDX PT, R4, R26, RZ, 0x1c1f ;  /* 0x001c1fff1a047589 */ /* 0x000ea200000e0000 */
[----:B------:R-:W-:-:S03]  /*a550*/  IMAD R3, R23, R6, RZ ;  /* 0x0000000617037224 */ /* 0x000fc600078e02ff */
[----:B------:R-:W3:Y:S04]  /*a560*/  SHFL.IDX PT, R0, R27, RZ, 0x1c1f ;  /* 0x001c1fff1b007589 */ /* 0x000ee800000e0000 */
[----:B------:R-:W5:Y:S04]  /*a570*/  SHFL.IDX PT, R14, R35, RZ, 0x1c1f ;  /* 0x001c1fff230e7589 */ /* 0x000f6800000e0000 */
[----:B------:R-:W5:Y:S01]  /*a580*/  SHFL.IDX PT, R5, R25, RZ, 0x1c1f ;  /* 0x001c1fff19057589 */ /* 0x000f6200000e0000 */
[----:B0-----:R-:W-:-:S04]  /*a590*/  ISETP.GE.AND P0, PT, R18, R39, PT ;  /* 0x000000271200720c */ /* 0x001fc80003f06270 */
[----:B------:R-:W-:-:S13]  /*a5a0*/  ISETP.GE.OR P1, PT, R34, R3, P0 ;  /* 0x000000032200720c */ /* 0x000fda0000726670 */
[C---:B------:R-:W-:Y:S01]  /*a5b0*/  @!P1 IMAD.SHL.U32 R7, R18.reuse, 0x2, RZ ;  /* 0x0000000212079824 */ /* 0x040fe200078e00ff */
[----:B------:R-:W-:-:S04]  /*a5c0*/  @!P1 SHF.L.U64.HI R6, R18, 0x1, R19 ;  /* 0x0000000112069819 */ /* 0x000fc80000010213 */
[----:B--2---:R-:W-:-:S05]  /*a5d0*/  @!P1 IADD3 R8, P2, R4, R7, RZ ;  /* 0x0000000704089210 */ /* 0x004fca0007f5e0ff */
[----:B---3--:R-:W-:-:S06]  /*a5e0*/  @!P1 IMAD.X R9, R0, 0x1, R6, P2 ;  /* 0x0000000100099824 */ /* 0x008fcc00010e0606 */
[----:B-1--4-:R-:W2:Y:S01]  /*a5f0*/  @!P1 LD.E.128 R8, desc[UR40][R8.64] ;  /* 0x0000002808089980 */ /* 0x012ea2000c101d00 */
[----:B-----5:R-:W-:-:S05]  /*a600*/  @!P1 IADD3 R4, P2, R14, R7, RZ ;  /* 0x000000070e049210 */ /* 0x020fca0007f5e0ff */
[----:B------:R-:W-:-:S06]  /*a610*/  @!P1 IMAD.X R5, R5, 0x1, R6, P2 ;  /* 0x0000000105059824 */ /* 0x000fcc00010e0606 */
[----:B------:R-:W3:Y:S01]  /*a620*/  @!P1 LD.E.128 R4, desc[UR40][R4.64] ;  /* 0x0000002804049980 */ /* 0x000ee2000c101d00 */
[----:B------:R-:W-:Y:S02]  /*a630*/  CS2R R20, SRZ ;  /* 0x0000000000147805 */ /* 0x000fe4000001ff00 */
[----:B------:R-:W-:Y:S02]  /*a640*/  CS2R R30, SRZ ;  /* 0x00000000001e7805 */ /* 0x000fe4000001ff00 */
[----:B------:R-:W-:Y:S01]  /*a650*/  CS2R R32, SRZ ;  /* 0x0000000000207805 */ /* 0x000fe2000001ff00 */
[----:B------:R0:W1:Y:S01]  /*a660*/  SHFL.IDX PT, R24, R26, 0x1, 0x1c1f ;  /* 0x003c1f001a187f89 */ /* 0x00006200000e0000 */
[----:B------:R-:W-:-:S03]  /*a670*/  CS2R R28, SRZ ;  /* 0x00000000001c7805 */ /* 0x000fc6000001ff00 */
[----:B------:R0:W4:Y:S04]  /*a680*/  SHFL.IDX PT, R14, R35, 0x1, 0x1c1f ;  /* 0x003c1f00230e7f89 */ /* 0x00012800000e0000 */
[----:B------:R-:W0:Y:S01]  /*a690*/  SHFL.IDX PT, R25, R25, 0x1, 0x1c1f ;  /* 0x003c1f0019197f89 */ /* 0x000e2200000e0000 */
[----:B--2---:R-:W-:Y:S02]  /*a6a0*/  @!P1 IMAD.MOV.U32 R20, RZ, RZ, R8 ;  /* 0x000000ffff149224 */ /* 0x004fe400078e0008 */
[----:B------:R-:W-:Y:S02]  /*a6b0*/  @!P1 IMAD.MOV.U32 R21, RZ, RZ, R9 ;  /* 0x000000ffff159224 */ /* 0x000fe400078e0009 */
[----:B------:R-:W-:Y:S02]  /*a6c0*/  IMAD.MOV.U32 R0, RZ, RZ, R20 ;  /* 0x000000ffff007224 */ /* 0x000fe400078e0014 */
[----:B------:R-:W-:-:S02]  /*a6d0*/  IMAD.MOV.U32 R12, RZ, RZ, R21 ;  /* 0x000000ffff0c7224 */ /* 0x000fc400078e0015 */
[----:B------:R-:W-:Y:S01]  /*a6e0*/  @!P1 IMAD.MOV.U32 R28, RZ, RZ, R10 ;  /* 0x000000ffff1c9224 */ /* 0x000fe200078e000a */
[----:B------:R-:W-:Y:S01]  /*a6f0*/  PRMT R36, R36, 0x5410, R0 ;  /* 0x0000541024247816 */ /* 0x000fe20000000000 */
[----:B------:R-:W-:Y:S01]  /*a700*/  @!P1 IMAD.MOV.U32 R29, RZ, RZ, R11 ;  /* 0x000000ffff1d9224 */ /* 0x000fe200078e000b */
[----:B------:R2:W0:Y:S01]  /*a710*/  SHFL.IDX PT, R0, R27, 0x1, 0x1c1f ;  /* 0x003c1f001b007f89 */ /* 0x00042200000e0000 */
[----:B---3--:R-:W-:Y:S01]  /*a720*/  @!P1 IMAD.MOV.U32 R30, RZ, RZ, R4 ;  /* 0x000000ffff1e9224 */ /* 0x008fe200078e0004 */
[----:B------:R-:W-:Y:S01]  /*a730*/  PRMT R42, R12, 0x7610, R42 ;  /* 0x000076100c2a7816 */ /* 0x000fe2000000002a */
[----:B------:R-:W-:Y:S02]  /*a740*/  @!P1 IMAD.MOV.U32 R31, RZ, RZ, R5 ;  /* 0x000000ffff1f9224 */ /* 0x000fe400078e0005 */
[----:B------:R-:W-:Y:S02]  /*a750*/  @!P1 IMAD.MOV.U32 R32, RZ, RZ, R6 ;  /* 0x000000ffff209224 */ /* 0x000fe400078e0006 */
[----:B------:R-:W-:-:S02]  /*a760*/  @!P1 IMAD.MOV.U32 R33, RZ, RZ, R7 ;  /* 0x000000ffff219224 */ /* 0x000fc400078e0007 */
[----:B------:R-:W-:Y:S02]  /*a770*/  IMAD.MOV.U32 R4, RZ, RZ, R30 ;  /* 0x000000ffff047224 */ /* 0x000fe400078e001e */
[----:B------:R-:W-:Y:S02]  /*a780*/  IMAD.MOV.U32 R5, RZ, RZ, R31 ;  /* 0x000000ffff057224 */ /* 0x000fe400078e001f */
[----:B------:R-:W-:Y:S02]  /*a790*/  IMAD.MOV.U32 R6, RZ, RZ, R32 ;  /* 0x000000ffff067224 */ /* 0x000fe400078e0020 */
[----:B------:R-:W-:Y:S01]  /*a7a0*/  IMAD.MOV.U32 R8, RZ, RZ, R28 ;  /* 0x000000ffff087224 */ /* 0x000fe200078e001c */
[----:B------:R-:W-:Y:S01]  /*a7b0*/  PRMT R42, R42, 0x5410, R5 ;  /* 0x000054102a2a7816 */ /* 0x000fe20000000005 */
[----:B------:R-:W-:Y:S01]  /*a7c0*/  IMAD.MOV.U32 R9, RZ, RZ, R29 ;  /* 0x000000ffff097224 */ /* 0x000fe200078e001d */
[----:B------:R-:W-:Y:S01]  /*a7d0*/  PRMT R40, R6, 0x5410, R4 ;  /* 0x0000541006287816 */ /* 0x000fe20000000004 */
[----:B------:R-:W-:Y:S01]  /*a7e0*/  IMAD.MOV.U32 R7, RZ, RZ, R33 ;  /* 0x000000ffff077224 */ /* 0x000fe200078e0021 */
[----:B------:R-:W-:-:S02]  /*a7f0*/  PRMT R36, R8, 0x7610, R36 ;  /* 0x0000761008247816 */ /* 0x000fc40000000024 */
[----:B------:R-:W-:Y:S02]  /*a800*/  CS2R R4, SRZ ;  /* 0x0000000000047805 */ /* 0x000fe4000001ff00 */
[----:B------:R-:W-:Y:S02]  /*a810*/  PRMT R37, R9, 0x7610, R37 ;  /* 0x0000761009257816 */ /* 0x000fe40000000025 */
[----:B012-4-:R-:W-:-:S07]  /*a820*/  PRMT R43, R43, 0x5410, R7 ;  /* 0x000054102b2b7816 */ /* 0x017fce0000000007 */
.L_x_2955:
[----:B------:R-:W2:Y:S01]  /*a830*/  LDL R7, [R1+0x58] ;  /* 0x0000580001077983 */ /* 0x000ea20000100800 */
[----:B------:R-:W-:Y:S01]  /*a840*/  VIADD R34, R34, 0x20 ;  /* 0x0000002022227836 */ /* 0x000fe20000000000 */
[----:B------:R-:W-:Y:S01]  /*a850*/  BSSY B1, `(.L_x_2656) ;  /* 0x0000016000017945 */ /* 0x000fe20003800000 */
[----:B------:R-:W-:Y:S02]  /*a860*/  CS2R R8, SRZ ;  /* 0x0000000000087805 */ /* 0x000fe4000001ff00 */
[----:B------:R-:W-:Y:S02]  /*a870*/  CS2R R10, SRZ ;  /* 0x00000000000a7805 */ /* 0x000fe4000001ff00 */
[----:B------:R-:W-:Y:S02]  /*a880*/  ISETP.GE.AND P1, PT, R34, R3, PT ;  /* 0x000000032200720c */ /* 0x000fe40003f26270 */
[----:B--2---:R-:W-:-:S04]  /*a890*/  LEA.HI R6, R7, R7, RZ, 0x1 ;  /* 0x0000000707067211 */ /* 0x004fc800078f08ff */
[----:B------:R-:W-:-:S05]  /*a8a0*/  LOP3.LUT R6, R6, 0xfffffffe, RZ, 0xc0, !PT ;  /* 0xfffffffe06067812 */ /* 0x000fca00078ec0ff */
[----:B------:R-:W-:Y:S01]  /*a8b0*/  IMAD.IADD R13, R7, 0x1, -R6 ;  /* 0x00000001070d7824 */ /* 0x000fe200078e0a06 */
[----:B------:R-:W-:-:S04]  /*a8c0*/  CS2R R6, SRZ ;  /* 0x0000000000067805 */ /* 0x000fc8000001ff00 */
[----:B------:R-:W-:Y:S01]  /*a8d0*/  SHF.L.U32 R13, R13, 0x1f, RZ ;  /* 0x0000001f0d0d7819 */ /* 0x000fe200000006ff */
[----:B------:R-:W-:Y:S06]  /*a8e0*/  @P1 BRA `(.L_x_2657) ;  /* 0x0000000000301947 */ /* 0x000fec0003800000 */
[----:B------:R-:W-:Y:S02]  /*a8f0*/  CS2R R6, SRZ ;  /* 0x0000000000067805 */ /* 0x000fe4000001ff00 */
[----:B------:R-:W-:Y:S02]  /*a900*/  CS2R R8, SRZ ;  /* 0x0000000000087805 */ /* 0x000fe4000001ff00 */
[----:B------:R-:W-:Y:S01]  /*a910*/  CS2R R10, SRZ ;  /* 0x00000000000a7805 */ /* 0x000fe2000001ff00 */
[----:B------:R-:W-:Y:S06]  /*a920*/  @P0 BRA `(.L_x_2657) ;  /* 0x0000000000200947 */ /* 0x000fec0003800000 */
[C---:B------:R-:W-:Y:S01]  /*a930*/  IMAD.SHL.U32 R7, R18.reuse, 0x2, RZ ;  /* 0x0000000212077824 */ /* 0x040fe200078e00ff */
[----:B------:R-:W-:-:S04]  /*a940*/  SHF.L.U64.HI R5, R18, 0x1, R19 ;  /* 0x0000000112057819 */ /* 0x000fc80000010213 */
[-C--:B------:R-:W-:Y:S02]  /*a950*/  IADD3 R8, P1, R24, R7.reuse, RZ ;  /* 0x0000000718087210 */ /* 0x080fe40007f3e0ff */
[----:B------:R-:W-:-:S03]  /*a960*/  IADD3 R4, P2, R14, R7, RZ ;  /* 0x000000070e047210 */ /* 0x000fc60007f5e0ff */
[--C-:B------:R-:W-:Y:S02]  /*a970*/  IMAD.X R9, R0, 0x1, R5.reuse, P1 ;  /* 0x0000000100097824 */ /* 0x100fe400008e0605 */
[----:B------:R-:W-:-:S04]  /*a980*/  IMAD.X R5, R25, 0x1, R5, P2 ;  /* 0x0000000119057824 */ /* 0x000fc800010e0605 */
[----:B------:R-:W5:Y:S04]  /*a990*/  LD.E.128 R8, desc[UR40][R8.64] ;  /* 0x0000002808087980 */ /* 0x000f68000c101d00 */
[----:B------:R-:W5:Y:S02]  /*a9a0*/  LD.E.128 R4, desc[UR40][R4.64] ;  /* 0x0000002804047980 */ /* 0x000f64000c101d00 */
.L_x_2657:
[----:B------:R-:W-:Y:S05]  /*a9b0*/  BSYNC B1 ;  /* 0x0000000000017941 */ /* 0x000fea0003800000 */
.L_x_2656:
[----:B------:R-:W0:Y:S01]  /*a9c0*/  SYNCS.PHASECHK.TRANS64.TRYWAIT P1, [R2+URZ+0x28c00], R13 ;  /* 0x028c000d020075a7 */ /* 0x000e22000802017f */
[----:B------:R-:W-:Y:S01]  /*a9d0*/  VIADDMNMX R3, R3, -R196, 0x40, PT ;  /* 0x0000004003037446 */ /* 0x000fe200038009c4 */
[C---:B------:R-:W-:Y:S01]  /*a9e0*/  VIADD R0, R190.reuse, 0x20 ;  /* 0x00000020be007836 */ /* 0x040fe20000000000 */
[----:B------:R-:W-:Y:S01]  /*a9f0*/  BSSY B1, `(.L_x_2658) ;  /* 0x0000011000017945 */ /* 0x000fe20003800000 */
[----:B-----5:R-:W-:Y:S01]  /*aa00*/  IMAD.MOV.U32 R12, RZ, RZ, R4 ;  /* 0x000000ffff0c7224 */ /* 0x020fe200078e0004 */
[-C--:B------:R-:W-:Y:S01]  /*aa10*/  ISETP.GE.OR P2, PT, R190, R3.reuse, P0 ;  /* 0x00000003be00720c */ /* 0x080fe20000746670 */
[----:B------:R-:W-:Y:S01]  /*aa20*/  IMAD.MOV.U32 R14, RZ, RZ, R5 ;  /* 0x000000ffff0e7224 */ /* 0x000fe200078e0005 */
[----:B------:R-:W-:Y:S01]  /*aa30*/  ISETP.GE.OR P0, PT, R0, R3, P0 ;  /* 0x000000030000720c */ /* 0x000fe20000706670 */
[----:B------:R-:W-:Y:S02]  /*aa40*/  IMAD.MOV.U32 R3, RZ, RZ, R6 ;  /* 0x000000ffff037224 */ /* 0x000fe400078e0006 */
        /* <DEDUP_REMOVED lines=10> */
[----:B0-----:R-:W-:Y:S06]  /*aaf0*/  @!P1 BRA `(.L_x_2659) ;  /* 0x0000019800989947 */ /* 0x001fec0003800000 */
.L_x_2956:
[----:B------:R-:W-:Y:S05]  /*ab00*/  BSYNC B1 ;  /* 0x0000000000017941 */ /* 0x000fea0003800000 */
.L_x_2658:
[----:B------:R-:W-:Y:S04]  /*ab10*/  BSSY B1, `(.L_x_2660) ;  /* 0x000006a000017945 */ /* 0x000fe80003800000 */
[----:B------:R-:W-:Y:S05]  /*ab20*/  @P2 BRA `(.L_x_2661) ;  /* 0x0000000400a02947 */ /* 0x000fea0003800000 */
[----:B------:R-:W-:Y:S01]  /*ab30*/  IMAD.SHL.U32 R12, R198, 0x40, RZ ;  /* 0x00000040c60c7824 */ /* 0x000fe200078e00ff */
[----:B------:R-:W-:Y:S01]  /*ab40*/  SHF.R.U64 R41, R28, 0x10, R29 ;  /* 0x000000101c297819 */ /* 0x000fe2000000121d */
[----:B------:R-:W-:Y:S01]  /*ab50*/  IMAD.IADD R14, R18, 0x1, R39 ;  /* 0x00000001120e7824 */ /* 0x000fe200078e0227 */
[----:B------:R-:W-:Y:S02]  /*ab60*/  SHF.R.U64 R46, R30, 0x10, R31 ;  /* 0x000000101e2e7819 */ /* 0x000fe4000000121f */
[----:B------:R-:W-:Y:S02]  /*ab70*/  LOP3.LUT R15, R12, 0x1c0, RZ, 0xc0, !PT ;  /* 0x000001c00c0f7812 */ /* 0x000fe400078ec0ff */
[----:B------:R-:W-:Y:S02]  /*ab80*/  SHF.R.U64 R44, R20, 0x10, R21 ;  /* 0x00000010142c7819 */ /* 0x000fe40000001215 */
[----:B------:R-:W-:Y:S02]  /*ab90*/  LOP3.LUT R12, R15, 0x38, R18, 0xf8, !PT ;  /* 0x000000380f0c7812 */ /* 0x000fe400078ef812 */
[----:B------:R-:W-:-:S02]  /*aba0*/  SHF.R.U32.HI R25, RZ, 0x3, R15 ;  /* 0x00000003ff197819 */ /* 0x000fc4000001160f */
[----:B------:R-:W-:Y:S02]  /*abb0*/  LOP3.LUT R14, R15, 0x38, R14, 0xf8, !PT ;  /* 0x000000380f0e7812 */ /* 0x000fe400078ef80e */
[-C--:B0-----:R-:W-:Y:S02]  /*abc0*/  LOP3.LUT R13, R12, R25.reuse, RZ, 0x3c, !PT ;  /* 0x000000190c0d7212 */ /* 0x081fe400078e3cff */
[----:B------:R-:W-:Y:S02]  /*abd0*/  LOP3.LUT R15, R14, R25, RZ, 0x3c, !PT ;  /* 0x000000190e0f7212 */ /* 0x000fe400078e3cff */
[----:B------:R-:W-:Y:S01]  /*abe0*/  SHF.R.U32.HI R28, RZ, 0x10, R29 ;  /* 0x00000010ff1c7819 */ /* 0x000fe2000001161d */
[C---:B------:R-:W-:Y:S01]  /*abf0*/  IMAD R13, R208.reuse, 0x200, R13 ;  /* 0x00000200d00d7824 */ /* 0x040fe200078e020d */
[----:B------:R-:W-:Y:S01]  /*ac00*/  SHF.R.U32.HI R45, RZ, 0x10, R21 ;  /* 0x00000010ff2d7819 */ /* 0x000fe20000011615 */
[----:B------:R-:W-:Y:S01]  /*ac10*/  IMAD R25, R208, 0x200, R15 ;  /* 0x00000200d0197824 */ /* 0x000fe200078e020f */
[----:B------:R-:W-:Y:S01]  /*ac20*/  SHF.R.U64 R21, R32, 0x10, R33 ;  /* 0x0000001020157819 */ /* 0x000fe20000001221 */
[----:B------:R-:W-:Y:S01]  /*ac30*/  IMAD R35, R13, 0x2, R2 ;  /* 0x000000020d237824 */ /* 0x000fe200078e0202 */
[----:B------:R-:W-:Y:S01]  /*ac40*/  PRMT R46, R40, 0x5432, R46 ;  /* 0x00005432282e7816 */ /* 0x000fe2000000002e */
[----:B------:R-:W-:Y:S01]  /*ac50*/  IMAD R38, R25, 0x2, R2 ;  /* 0x0000000219267824 */ /* 0x000fe200078e0202 */
[----:B------:R-:W-:-:S02]  /*ac60*/  PRMT R44, R36, 0x5432, R44 ;  /* 0x00005432242c7816 */ /* 0x000fc4000000002c */
[----:B------:R-:W0:Y:S01]  /*ac70*/  LDS.128 R12, [R35+0x20400] ;  /* 0x02040000230c7984 */ /* 0x000e220000000c00 */
[----:B------:R-:W-:Y:S01]  /*ac80*/  PRMT R37, R37, 0x5410, R28 ;  /* 0x0000541025257816 */ /* 0x000fe2000000001c */
[----:B------:R-:W-:Y:S01]  /*ac90*/  IMAD.U32 R47, R46, 0x10000, RZ ;  /* 0x000100002e2f7824 */ /* 0x000fe200078e00ff */
[----:B------:R-:W-:Y:S01]  /*aca0*/  SHF.R.U32.HI R48, RZ, 0x10, R31 ;  /* 0x00000010ff307819 */ /* 0x000fe2000001161f */
[----:B------:R-:W1:Y:S01]  /*acb0*/  LDS.128 R24, [R38+0x20400] ;  /* 0x0204000026187984 */ /* 0x000e620000000c00 */
[----:B------:R-:W-:Y:S02]  /*acc0*/  SHF.R.U32.HI R20, RZ, 0x10, R33 ;  /* 0x00000010ff147819 */ /* 0x000fe40000011621 */
[----:B------:R-:W-:Y:S02]  /*acd0*/  PRMT R36, R36, 0x5410, R41 ;  /* 0x0000541024247816 */ /* 0x000fe40000000029 */
[----:B------:R-:W-:Y:S02]  /*ace0*/  PRMT R21, R40, 0x5410, R21 ;  /* 0x0000541028157816 */ /* 0x000fe40000000015 */
[----:B------:R-:W-:-:S02]  /*acf0*/  PRMT R45, R42, 0x5410, R45 ;  /* 0x000054102a2d7816 */ /* 0x000fc4000000002d */
[----:B------:R-:W-:Y:S02]  /*ad00*/  PRMT R48, R42, 0x5432, R48 ;  /* 0x000054322a307816 */ /* 0x000fe40000000030 */
[----:B------:R-:W-:Y:S02]  /*ad10*/  PRMT R20, R43, 0x5432, R20 ;  /* 0x000054322b147816 */ /* 0x000fe40000000014 */
[----:B------:R-:W-:Y:S01]  /*ad20*/  LOP3.LUT R46, R46, 0xffff0000, RZ, 0xc0, !PT ;  /* 0xffff00002e2e7812 */ /* 0x000fe200078ec0ff */
        /* <DEDUP_REMOVED lines=9> */
[C---:B------:R-:W-:Y:S01]  /*adc0*/  LOP3.LUT R41, R25.reuse, 0xffff0000, RZ, 0xc0, !PT ;  /* 0xffff000019297812 */ /* 0x040fe200078ec0ff */
[----:B------:R-:W-:Y:S01]  /*add0*/  IMAD.U32 R40, R25, 0x10000, RZ ;  /* 0x0001000019287824 */ /* 0x000fe200078e00ff */
[----:B------:R-:W-:Y:S01]  /*ade0*/  LOP3.LUT R33, R24, 0xffff0000, RZ, 0xc0, !PT ;  /* 0xffff000018217812 */ /* 0x000fe200078ec0ff */
[----:B------:R-:W-:Y:S01]  /*adf0*/  IMAD.U32 R25, R44, 0x10000, RZ ;  /* 0x000100002c197824 */ /* 0x000fe200078e00ff */
[C---:B------:R-:W-:Y:S01]  /*ae00*/  LOP3.LUT R24, R26.reuse, 0xffff0000, RZ, 0xc0, !PT ;  /* 0xffff00001a187812 */ /* 0x040fe200078ec0ff */
[----:B------:R-:W-:-:S02]  /*ae10*/  IMAD.U32 R42, R26, 0x10000, RZ ;  /* 0x000100001a2a7824 */ /* 0x000fc400078e00ff */
[----:B------:R-:W-:Y:S01]  /*ae20*/  FMUL.FTZ R49, R15, R47 ;  /* 0x0000002f0f317220 */ /* 0x000fe20000410000 */
[C---:B------:R-:W-:Y:S01]  /*ae30*/  IMAD.U32 R43, R27.reuse, 0x10000, RZ ;  /* 0x000100001b2b7824 */ /* 0x040fe200078e00ff */
[----:B------:R-:W-:Y:S01]  /*ae40*/  LOP3.LUT R26, R27, 0xffff0000, RZ, 0xc0, !PT ;  /* 0xffff00001b1a7812 */ /* 0x000fe200078ec0ff */
[-C--:B------:R-:W-:Y:S01]  /*ae50*/  FMUL.FTZ R27, R15, R25.reuse ;  /* 0x000000190f1b7220 */ /* 0x080fe20000410000 */
[----:B------:R-:W-:Y:S01]  /*ae60*/  LOP3.LUT R44, R44, 0xffff0000, RZ, 0xc0, !PT ;  /* 0xffff00002c2c7812 */ /* 0x000fe200078ec0ff */
[----:B------:R-:W-:Y:S01]  /*ae70*/  FFMA.FTZ R15, R28, R25, -R49 ;  /* 0x000000191c0f7223 */ /* 0x000fe20000010831 */
[----:B------:R-:W-:Y:S02]  /*ae80*/  IMAD.U32 R49, R48, 0x10000, RZ ;  /* 0x0001000030317824 */ /* 0x000fe400078e00ff */
[----:B------:R-:W-:Y:S01]  /*ae90*/  FFMA.FTZ R25, R28, R47, R27 ;  /* 0x0000002f1c197223 */ /* 0x000fe2000001001b */
[----:B------:R-:W-:Y:S02]  /*aea0*/  IMAD.U32 R27, R45, 0x10000, RZ ;  /* 0x000100002d1b7824 */ /* 0x000fe400078e00ff */
[C---:B------:R-:W-:Y:S01]  /*aeb0*/  FMUL.FTZ R28, R33.reuse, R44 ;  /* 0x0000002c211c7220 */ /* 0x040fe20000410000 */
[-C--:B------:R-:W-:Y:S01]  /*aec0*/  FMUL.FTZ R50, R33, R46.reuse ;  /* 0x0000002e21327220 */ /* 0x080fe20000410000 */
[----:B------:R-:W-:Y:S01]  /*aed0*/  FMUL.FTZ R33, R40, R49 ;  /* 0x0000003128217220 */ /* 0x000fe20000410000 */
[----:B------:R-:W-:Y:S01]  /*aee0*/  LOP3.LUT R48, R48, 0xffff0000, RZ, 0xc0, !PT ;  /* 0xffff000030307812 */ /* 0x000fe200078ec0ff */
[-C--:B------:R-:W-:Y:S01]  /*aef0*/  FMUL.FTZ R40, R40, R27.reuse ;  /* 0x0000001b28287220 */ /* 0x080fe20000410000 */
[----:B------:R-:W-:Y:S01]  /*af00*/  FFMA.FTZ R46, R29, R46, R28 ;  /* 0x0000002e1d2e7223 */ /* 0x000fe2000001001c */
[----:B------:R-:W-:Y:S01]  /*af10*/  LOP3.LUT R28, R45, 0xffff0000, RZ, 0xc0, !PT ;  /* 0xffff00002d1c7812 */ /* 0x000fe200078ec0ff */
[----:B------:R-:W-:Y:S01]  /*af20*/  FFMA.FTZ R50, R29, R44, -R50 ;  /* 0x0000002c1d327223 */ /* 0x000fe20000010832 */
[C---:B------:R-:W-:Y:S01]  /*af30*/  FFMA.FTZ R33, R30.reuse, R27, -R33 ;  /* 0x0000001b1e217223 */ /* 0x040fe20000010821 */
[----:B------:R-:W-:Y:S01]  /*af40*/  FFMA.FTZ R40, R30, R49, R40 ;  /* 0x000000311e287223 */ /* 0x000fe20000010028 */
[----:B------:R-:W-:-:S02]  /*af50*/  IMAD.U32 R29, R21, 0x10000, RZ ;  /* 0x00010000151d7824 */ /* 0x000fc400078e00ff */
[C---:B------:R-:W-:Y:S01]  /*af60*/  FMUL.FTZ R30, R41.reuse, R48 ;  /* 0x00000030291e7220 */ /* 0x040fe20000410000 */
[----:B------:R-:W-:Y:S02]  /*af70*/  IMAD.U32 R27, R36, 0x10000, RZ ;  /* 0x00010000241b7824 */ /* 0x000fe400078e00ff */
[-C--:B------:R-:W-:Y:S01]  /*af80*/  FMUL.FTZ R52, R41, R28.reuse ;  /* 0x0000001c29347220 */ /* 0x080fe20000410000 */
[C---:B------:R-:W-:Y:S01]  /*af90*/  FMUL.FTZ R41, R42.reuse, R29 ;  /* 0x0000001d2a297220 */ /* 0x040fe20000410000 */
[C---:B------:R-:W-:Y:S01]  /*afa0*/  FFMA.FTZ R44, R31.reuse, R28, -R30 ;  /* 0x0000001c1f2c7223 */ /* 0x040fe2000001081e */
[----:B------:R-:W-:Y:S01]  /*afb0*/  FMUL.FTZ R42, R42, R27 ;  /* 0x0000001b2a2a7220 */ /* 0x000fe20000410000 */
[----:B------:R-:W-:Y:S02]  /*afc0*/  IMAD.U32 R30, R20, 0x10000, RZ ;  /* 0x00010000141e7824 */ /* 0x000fe400078e00ff */
[----:B------:R-:W-:Y:S01]  /*afd0*/  FFMA.FTZ R31, R31, R48, R52 ;  /* 0x000000301f1f7223 */ /* 0x000fe20000010034 */
[----:B------:R-:W-:-:S02]  /*afe0*/  IMAD.U32 R28, R37, 0x10000, RZ ;  /* 0x00010000251c7824 */ /* 0x000fc400078e00ff */
[C---:B------:R-:W-:Y:S01]  /*aff0*/  FFMA.FTZ R41, R32.reuse, R27, -R41 ;  /* 0x0000001b20297223 */ /* 0x040fe20000010829 */
[----:B------:R-:W-:Y:S01]  /*b000*/  FFMA.FTZ R42, R32, R29, R42 ;  /* 0x0000001d202a7223 */ /* 0x000fe2000001002a */
[C---:B------:R-:W-:Y:S01]  /*b010*/  FMUL.FTZ R48, R43.reuse, R30 ;  /* 0x0000001e2b307220 */ /* 0x040fe20000410000 */
[-C--:B------:R-:W-:Y:S01]  /*b020*/  FMUL.FTZ R32, R43, R28.reuse ;  /* 0x0000001c2b207220 */ /* 0x080fe20000410000 */
[----:B------:R-:W-:Y:S02]  /*b030*/  LOP3.LUT R27, R21, 0xffff0000, RZ, 0xc0, !PT ;  /* 0xffff0000151b7812 */ /* 0x000fe400078ec0ff */
[----:B------:R-:W-:Y:S01]  /*b040*/  LOP3.LUT R21, R36, 0xffff0000, RZ, 0xc0, !PT ;  /* 0xffff000024157812 */ /* 0x000fe200078ec0ff */
[C---:B------:R-:W-:Y:S01]  /*b050*/  FFMA.FTZ R48, R13.reuse, R28, -R48 ;  /* 0x0000001c0d307223 */ /* 0x040fe20000010830 */
[----:B------:R-:W-:Y:S01]  /*b060*/  LOP3.LUT R29, R20, 0xffff0000, RZ, 0xc0, !PT ;  /* 0xffff0000141d7812 */ /* 0x000fe200078ec0ff */
[----:B------:R-:W-:Y:S01]  /*b070*/  FFMA.FTZ R32, R13, R30, R32 ;  /* 0x0000001e0d207223 */ /* 0x000fe20000010020 */
[----:B------:R-:W-:Y:S01]  /*b080*/  LOP3.LUT R37, R37, 0xffff0000, RZ, 0xc0, !PT ;  /* 0xffff000025257812 */ /* 0x000fe200078ec0ff */
[C---:B------:R-:W-:Y:S01]  /*b090*/  FMUL.FTZ R13, R24.reuse, R27 ;  /* 0x0000001b180d7220 */ /* 0x040fe20000410000 */
[----:B------:R-:W-:Y:S01]  /*b0a0*/  FMUL.FTZ R24, R24, R21 ;  /* 0x0000001518187220 */ /* 0x000fe20000410000 */
[----:B------:R-:W-:-:S02]  /*b0b0*/  FMUL.FTZ R43, R26, R29 ;  /* 0x0000001d1a2b7220 */ /* 0x000fc40000410000 */
[----:B------:R-:W-:Y:S01]  /*b0c0*/  FMUL.FTZ R26, R26, R37 ;  /* 0x000000251a1a7220 */ /* 0x000fe20000410000 */
[C---:B------:R-:W-:Y:S01]  /*b0d0*/  FFMA.FTZ R20, R12.reuse, R21, -R13 ;  /* 0x000000150c147223 */ /* 0x040fe2000001080d */
[----:B------:R-:W-:Y:S01]  /*b0e0*/  FFMA.FTZ R27, R12, R27, R24 ;  /* 0x0000001b0c1b7223 */ /* 0x000fe20000010018 */
[C---:B------:R-:W-:Y:S01]  /*b0f0*/  FFMA.FTZ R43, R14.reuse, R37, -R43 ;  /* 0x000000250e2b7223 */ /* 0x040fe2000001082b */
[----:B------:R-:W-:Y:S01]  /*b100*/  FFMA.FTZ R29, R14, R29, R26 ;  /* 0x0000001d0e1d7223 */ /* 0x000fe2000001001a */
[----:B------:R-:W-:Y:S02]  /*b110*/  F2FP.BF16.F32.PACK_AB R12, R50, R15 ;  /* 0x0000000f320c723e */ /* 0x000fe400000010ff */
[----:B------:R-:W-:Y:S02]  /*b120*/  F2FP.BF16.F32.PACK_AB R24, R46, R25 ;  /* 0x000000192e18723e */ /* 0x000fe400000010ff */
[----:B------:R-:W-:Y:S02]  /*b130*/  F2FP.BF16.F32.PACK_AB R13, R44, R33 ;  /* 0x000000212c0d723e */ /* 0x000fe400000010ff */
[----:B------:R-:W-:-:S02]  /*b140*/  F2FP.BF16.F32.PACK_AB R14, R20, R41 ;  /* 0x00000029140e723e */ /* 0x000fc400000010ff */
[----:B------:R-:W-:Y:S02]  /*b150*/  F2FP.BF16.F32.PACK_AB R26, R27, R42 ;  /* 0x0000002a1b1a723e */ /* 0x000fe400000010ff */
[----:B------:R-:W-:Y:S02]  /*b160*/  F2FP.BF16.F32.PACK_AB R15, R43, R48 ;  /* 0x000000302b0f723e */ /* 0x000fe400000010ff */
[----:B------:R-:W-:Y:S02]  /*b170*/  F2FP.BF16.F32.PACK_AB R25, R31, R40 ;  /* 0x000000281f19723e */ /* 0x000fe400000010ff */
[----:B------:R-:W-:Y:S01]  /*b180*/  F2FP.BF16.F32.PACK_AB R27, R29, R32 ;  /* 0x000000201d1b723e */ /* 0x000fe200000010ff */
[----:B------:R1:W-:Y:S04]  /*b190*/  STS.128 [R35+0x20400], R12 ;  /* 0x0204000c23007388 */ /* 0x0003e80000000c00 */
[----:B------:R1:W-:Y:S02]  /*b1a0*/  STS.128 [R38+0x20400], R24 ;  /* 0x0204001826007388 */ /* 0x0003e40000000c00 */
.L_x_2661:
[----:B------:R-:W-:Y:S05]  /*b1b0*/  BSYNC B1 ;  /* 0x0000000000017941 */ /* 0x000fea0003800000 */
.L_x_2660:
[----:B------:R-:W-:Y:S01]  /*b1c0*/  PRMT R20, R34, 0x5410, R3 ;  /* 0x0000541022147816 */ /* 0x000fe20000000003 */
[----:B------:R-:W-:Y:S06]  /*b1d0*/  @P0 BRA `(.L_x_2652) ;  /* 0x0000000400a40947 */ /* 0x000fec0003800000 */
[----:B------:R-:W2:Y:S01]  /*b1e0*/  LDL R41, [R1+0x60] ;  /* 0x0000600001297983 */ /* 0x000ea20000100800 */
[----:B------:R-:W-:Y:S01]  /*b1f0*/  SHF.R.S32.HI R3, RZ, 0x1f, R0 ;  /* 0x0000001fff037819 */ /* 0x000fe20000011400 */
[----:B-1----:R-:W-:Y:S01]  /*b200*/  IMAD.SHL.U32 R12, R0, 0x40, RZ ;  /* 0x00000040000c7824 */ /* 0x002fe200078e00ff */
[----:B------:R-:W-:Y:S01]  /*b210*/  SHF.R.U64 R32, R4, 0x10, R5 ;  /* 0x0000001004207819 */ /* 0x000fe20000001205 */
[----:B------:R-:W-:Y:S01]  /*b220*/  IMAD.IADD R39, R18, 0x1, R39 ;  /* 0x0000000112277824 */ /* 0x000fe200078e0227 */
[----:B------:R-:W-:Y:S02]  /*b230*/  LEA.HI R3, R3, R0, RZ, 0x3 ;  /* 0x0000000003037211 */ /* 0x000fe400078f18ff */
[----:B------:R-:W-:Y:S02]  /*b240*/  LOP3.LUT R12, R12, 0x1c0, RZ, 0xc0, !PT ;  /* 0x000001c00c0c7812 */ /* 0x000fe400078ec0ff */
[----:B------:R-:W-:Y:S01]  /*b250*/  SHF.R.U64 R21, R8, 0x10, R9 ;  /* 0x0000001008157819 */ /* 0x000fe20000001209 */
[----:B------:R-:W-:Y:S01]  /*b260*/  IMAD.SHL.U32 R3, R3, 0x40, RZ ;  /* 0x0000004003037824 */ /* 0x000fe200078e00ff */
[----:B------:R-:W-:-:S02]  /*b270*/  LOP3.LUT R0, R12, 0x38, R39, 0xf8, !PT ;  /* 0x000000380c007812 */ /* 0x000fc400078ef827 */
[----:B0-----:R-:W-:Y:S02]  /*b280*/  SHF.R.U32.HI R13, RZ, 0x3, R12 ;  /* 0x00000003ff0d7819 */ /* 0x001fe4000001160c */
[----:B------:R-:W-:Y:S02]  /*b290*/  LOP3.LUT R3, R3, 0xfffffe00, RZ, 0xc0, !PT ;  /* 0xfffffe0003037812 */ /* 0x000fe400078ec0ff */
[----:B------:R-:W-:Y:S02]  /*b2a0*/  LOP3.LUT R0, R0, R13, RZ, 0x3c, !PT ;  /* 0x0000000d00007212 */ /* 0x000fe400078e3cff */
[----:B------:R-:W-:Y:S02]  /*b2b0*/  PRMT R32, R51, 0x5432, R32 ;  /* 0x0000543233207816 */ /* 0x000fe40000000020 */
[----:B------:R-:W-:Y:S01]  /*b2c0*/  SHF.R.U32.HI R29, RZ, 0x10, R9 ;  /* 0x00000010ff1d7819 */ /* 0x000fe20000011609 */
[----:B------:R-:W-:Y:S01]  /*b2d0*/  IMAD.IADD R3, R3, 0x1, R0 ;  /* 0x0000000103037824 */ /* 0x000fe200078e0200 */
[----:B------:R-:W-:Y:S01]  /*b2e0*/  SHF.R.U32.HI R33, RZ, 0x10, R5 ;  /* 0x00000010ff217819 */ /* 0x000fe20000011605 */
[----:B------:R-:W-:Y:S01]  /*b2f0*/  IMAD.U32 R34, R32, 0x10000, RZ ;  /* 0x0001000020227824 */ /* 0x000fe200078e00ff */
[----:B------:R-:W-:Y:S01]  /*b300*/  PRMT R21, R55, 0x5410, R21 ;  /* 0x0000541037157816 */ /* 0x000fe20000000015 */
[----:B------:R-:W-:Y:S01]  /*b310*/  IMAD R0, R3, 0x2, R2 ;  /* 0x0000000203007824 */ /* 0x000fe200078e0202 */
[----:B------:R-:W-:-:S02]  /*b320*/  SHF.R.U32.HI R37, RZ, 0x10, R7 ;  /* 0x00000010ff257819 */ /* 0x000fc40000011607 */
[----:B------:R-:W-:Y:S01]  /*b330*/  PRMT R33, R51, 0x5410, R33 ;  /* 0x0000541033217816 */ /* 0x000fe20000000021 */
[----:B------:R-:W-:Y:S01]  /*b340*/  IMAD.U32 R28, R21, 0x10000, RZ ;  /* 0x00010000151c7824 */ /* 0x000fe200078e00ff */
[----:B------:R-:W0:Y:S01]  /*b350*/  LDS.128 R24, [R0+0x20400] ;  /* 0x0204000000187984 */ /* 0x000e220000000c00 */
[----:B------:R-:W-:Y:S02]  /*b360*/  SHF.R.U32.HI R31, RZ, 0x10, R11 ;  /* 0x00000010ff1f7819 */ /* 0x000fe4000001160b */
[----:B------:R-:W-:Y:S01]  /*b370*/  PRMT R29, R56, 0x5410, R29 ;  /* 0x00005410381d7816 */ /* 0x000fe2000000001d */
[----:B------:R-:W-:Y:S01]  /*b380*/  IMAD.U32 R36, R33, 0x10000, RZ ;  /* 0x0001000021247824 */ /* 0x000fe200078e00ff */
[----:B------:R-:W-:Y:S02]  /*b390*/  SHF.R.U64 R30, R10, 0x10, R11 ;  /* 0x000000100a1e7819 */ /* 0x000fe4000000120b */
[----:B------:R-:W-:Y:S02]  /*b3a0*/  PRMT R37, R54, 0x5410, R37 ;  /* 0x0000541036257816 */ /* 0x000fe40000000025 */
[----:B------:R-:W-:-:S02]  /*b3b0*/  PRMT R31, R20, 0x5410, R31 ;  /* 0x00005410141f7816 */ /* 0x000fc4000000001f */
[----:B------:R-:W-:Y:S02]  /*b3c0*/  PRMT R30, R20, 0x5432, R30 ;  /* 0x00005432141e7816 */ /* 0x000fe4000000001e */
[----:B------:R-:W-:Y:S02]  /*b3d0*/  SHF.R.U64 R35, R6, 0x10, R7 ;  /* 0x0000001006237819 */ /* 0x000fe40000001207 */
[----:B------:R-:W-:Y:S02]  /*b3e0*/  LOP3.LUT R21, R21, 0xffff0000, RZ, 0xc0, !PT ;  /* 0xffff000015157812 */ /* 0x000fe400078ec0ff */
[----:B------:R-:W-:Y:S02]  /*b3f0*/  PRMT R35, R53, 0x5410, R35 ;  /* 0x0000541035237816 */ /* 0x000fe40000000023 */
        /* <DEDUP_REMOVED lines=9> */
[C---:B------:R-:W-:Y:S01]  /*b490*/  IMAD.U32 R25, R37.reuse, 0x10000, RZ ;  /* 0x0001000025197824 */ /* 0x040fe200078e00ff */
[----:B------:R-:W-:Y:S02]  /*b4a0*/  LOP3.LUT R9, R32, 0xffff0000, RZ, 0xc0, !PT ;  /* 0xffff000020097812 */ /* 0x000fe400078ec0ff */
[----:B------:R-:W-:Y:S01]  /*b4b0*/  LOP3.LUT R37, R37, 0xffff0000, RZ, 0xc0, !PT ;  /* 0xffff000025257812 */ /* 0x000fe200078ec0ff */
[----:B--2---:R-:W0:Y:S02]  /*b4c0*/  LDS.128 R12, [R41+0x20400] ;  /* 0x02040000290c7984 */ /* 0x004e240000000c00 */
[C---:B0-----:R-:W-:Y:S01]  /*b4d0*/  IMAD.U32 R3, R12.reuse, 0x10000, RZ ;  /* 0x000100000c037824 */ /* 0x041fe200078e00ff */
[----:B------:R-:W-:Y:S01]  /*b4e0*/  LOP3.LUT R4, R12, 0xffff0000, RZ, 0xc0, !PT ;  /* 0xffff00000c047812 */ /* 0x000fe200078ec0ff */
[C---:B------:R-:W-:Y:S01]  /*b4f0*/  IMAD.U32 R5, R13.reuse, 0x10000, RZ ;  /* 0x000100000d057824 */ /* 0x040fe200078e00ff */
[----:B------:R-:W-:Y:S01]  /*b500*/  LOP3.LUT R12, R13, 0xffff0000, RZ, 0xc0, !PT ;  /* 0xffff00000d0c7812 */ /* 0x000fe200078ec0ff */
[----:B------:R-:W-:Y:S01]  /*b510*/  FFMA.FTZ R38, R3, R28, -R38 ;  /* 0x0000001c03267223 */ /* 0x000fe20000010826 */
[----:B------:R-:W-:-:S02]  /*b520*/  IMAD.U32 R28, R29, 0x10000, RZ ;  /* 0x000100001d1c7824 */ /* 0x000fc400078e00ff */
[----:B------:R-:W-:Y:S01]  /*b530*/  FFMA.FTZ R40, R3, R34, R40 ;  /* 0x0000002203287223 */ /* 0x000fe20000010028 */
[----:B------:R-:W-:Y:S01]  /*b540*/  IMAD.U32 R3, R31, 0x10000, RZ ;  /* 0x000100001f037824 */ /* 0x000fe200078e00ff */
[----:B------:R-:W-:Y:S01]  /*b550*/  LOP3.LUT R7, R14, 0xffff0000, RZ, 0xc0, !PT ;  /* 0xffff00000e077812 */ /* 0x000fe200078ec0ff */
[-C--:B------:R-:W-:Y:S01]  /*b560*/  FMUL.FTZ R34, R11, R28.reuse ;  /* 0x0000001c0b227220 */ /* 0x080fe20000410000 */
[----:B------:R-:W-:Y:S02]  /*b570*/  IMAD.U32 R8, R15, 0x10000, RZ ;  /* 0x000100000f087824 */ /* 0x000fe400078e00ff */
[C---:B------:R-:W-:Y:S01]  /*b580*/  FMUL.FTZ R11, R20.reuse, R25 ;  /* 0x00000019140b7220 */ /* 0x040fe20000410000 */
[C---:B------:R-:W-:Y:S01]  /*b590*/  FFMA.FTZ R42, R5.reuse, R28, -R42 ;  /* 0x0000001c052a7223 */ /* 0x040fe2000001082a */
[-C--:B------:R-:W-:Y:S01]  /*b5a0*/  FMUL.FTZ R28, R20, R3.reuse ;  /* 0x00000003141c7220 */ /* 0x080fe20000410000 */
[----:B------:R-:W-:Y:S01]  /*b5b0*/  FFMA.FTZ R34, R5, R36, R34 ;  /* 0x0000002405227223 */ /* 0x000fe20000010022 */
[----:B------:R-:W-:Y:S01]  /*b5c0*/  FFMA.FTZ R20, R8, R3, -R11 ;  /* 0x0000000308147223 */ /* 0x000fe2000001080b */
[C---:B------:R-:W-:Y:S01]  /*b5d0*/  FMUL.FTZ R3, R10.reuse, R9 ;  /* 0x000000090a037220 */ /* 0x040fe20000410000 */
[----:B------:R-:W-:Y:S01]  /*b5e0*/  FMUL.FTZ R11, R10, R21 ;  /* 0x000000150a0b7220 */ /* 0x000fe20000410000 */
[----:B------:R-:W-:Y:S01]  /*b5f0*/  IMAD.U32 R6, R14, 0x10000, RZ ;  /* 0x000100000e067824 */ /* 0x000fe200078e00ff */
[----:B------:R-:W-:Y:S01]  /*b600*/  LOP3.LUT R14, R15, 0xffff0000, RZ, 0xc0, !PT ;  /* 0xffff00000f0e7812 */ /* 0x000fe200078ec0ff */
[----:B------:R-:W-:-:S02]  /*b610*/  IMAD.U32 R13, R26, 0x10000, RZ ;  /* 0x000100001a0d7824 */ /* 0x000fc400078e00ff */
[----:B------:R-:W-:Y:S01]  /*b620*/  FFMA.FTZ R21, R4, R21, -R3 ;  /* 0x0000001504157223 */ /* 0x000fe20000010803 */
[----:B------:R-:W-:Y:S01]  /*b630*/  IMAD.U32 R5, R35, 0x10000, RZ ;  /* 0x0001000023057824 */ /* 0x000fe200078e00ff */
[----:B------:R-:W-:Y:S01]  /*b640*/  LOP3.LUT R15, R26, 0xffff0000, RZ, 0xc0, !PT ;  /* 0xffff00001a0f7812 */ /* 0x000fe200078ec0ff */
[----:B------:R-:W-:Y:S01]  /*b650*/  IMAD.U32 R3, R30, 0x10000, RZ ;  /* 0x000100001e037824 */ /* 0x000fe200078e00ff */
[----:B------:R-:W-:Y:S01]  /*b660*/  LOP3.LUT R26, R27, 0xffff0000, RZ, 0xc0, !PT ;  /* 0xffff00001b1a7812 */ /* 0x000fe200078ec0ff */
[----:B------:R-:W-:Y:S01]  /*b670*/  FFMA.FTZ R11, R4, R9, R11 ;  /* 0x00000009040b7223 */ /* 0x000fe2000001000b */
[C---:B------:R-:W-:Y:S01]  /*b680*/  FMUL.FTZ R27, R13.reuse, R5 ;  /* 0x000000050d1b7220 */ /* 0x040fe20000410000 */
[----:B------:R-:W-:Y:S01]  /*b690*/  FMUL.FTZ R13, R13, R3 ;  /* 0x000000030d0d7220 */ /* 0x000fe20000410000 */
[----:B------:R-:W-:Y:S01]  /*b6a0*/  LOP3.LUT R4, R35, 0xffff0000, RZ, 0xc0, !PT ;  /* 0xffff000023047812 */ /* 0x000fe200078ec0ff */
[----:B------:R-:W-:Y:S01]  /*b6b0*/  FFMA.FTZ R28, R8, R25, R28 ;  /* 0x00000019081c7223 */ /* 0x000fe2000001001c */
[----:B------:R-:W-:Y:S01]  /*b6c0*/  LOP3.LUT R29, R29, 0xffff0000, RZ, 0xc0, !PT ;  /* 0xffff00001d1d7812 */ /* 0x000fe200078ec0ff */
[----:B------:R-:W-:Y:S01]  /*b6d0*/  FFMA.FTZ R27, R6, R3, -R27 ;  /* 0x00000003061b7223 */ /* 0x000fe2000001081b */
[----:B------:R-:W-:Y:S01]  /*b6e0*/  LOP3.LUT R30, R30, 0xffff0000, RZ, 0xc0, !PT ;  /* 0xffff00001e1e7812 */ /* 0x000fe200078ec0ff */
[----:B------:R-:W-:Y:S01]  /*b6f0*/  FFMA.FTZ R10, R6, R5, R13 ;  /* 0x00000005060a7223 */ /* 0x000fe2000001000d */
[----:B------:R-:W-:Y:S01]  /*b700*/  LOP3.LUT R31, R31, 0xffff0000, RZ, 0xc0, !PT ;  /* 0xffff00001f1f7812 */ /* 0x000fe200078ec0ff */
[----:B------:R-:W-:Y:S01]  /*b710*/  FMUL.FTZ R25, R24, R33 ;  /* 0x0000002118197220 */ /* 0x000fe20000410000 */
[C---:B------:R-:W-:Y:S01]  /*b720*/  FMUL.FTZ R6, R15.reuse, R4 ;  /* 0x000000040f067220 */ /* 0x040fe20000410000 */
[----:B------:R-:W-:Y:S01]  /*b730*/  FMUL.FTZ R3, R26, R37 ;  /* 0x000000251a037220 */ /* 0x000fe20000410000 */
[----:B------:R-:W-:Y:S01]  /*b740*/  FMUL.FTZ R24, R24, R29 ;  /* 0x0000001d18187220 */ /* 0x000fe20000410000 */
[-C--:B------:R-:W-:Y:S01]  /*b750*/  FMUL.FTZ R15, R15, R30.reuse ;  /* 0x0000001e0f0f7220 */ /* 0x080fe20000410000 */
[----:B------:R-:W-:Y:S01]  /*b760*/  FMUL.FTZ R26, R26, R31 ;  /* 0x0000001f1a1a7220 */ /* 0x000fe20000410000 */
[----:B------:R-:W-:Y:S01]  /*b770*/  FFMA.FTZ R25, R12, R29, -R25 ;  /* 0x0000001d0c197223 */ /* 0x000fe20000010819 */
[C---:B------:R-:W-:Y:S01]  /*b780*/  FFMA.FTZ R6, R7.reuse, R30, -R6 ;  /* 0x0000001e07067223 */ /* 0x040fe20000010806 */
        /* <DEDUP_REMOVED lines=10> */
[----:B------:R-:W-:Y:S01]  /*b830*/  F2FP.BF16.F32.PACK_AB R10, R15, R10 ;  /* 0x0000000a0f0a723e */ /* 0x000fe200000010ff */
[----:B------:R3:W-:Y:S01]  /*b840*/  STS.128 [R41+0x20400], R4 ;  /* 0x0204000429007388 */ /* 0x0007e20000000c00 */
[----:B------:R-:W-:-:S05]  /*b850*/  F2FP.BF16.F32.PACK_AB R11, R37, R28 ;  /* 0x0000001c250b723e */ /* 0x000fca00000010ff */
[----:B------:R3:W-:Y:S02]  /*b860*/  STS.128 [R0+0x20400], R8 ;  /* 0x0204000800007388 */ /* 0x0007e40000000c00 */
.L_x_2652:
[----:B------:R-:W-:Y:S05]  /*b870*/  BSYNC B0 ;  /* 0x0000000000007941 */ /* 0x000fea0003800000 */
.L_x_2638:
[----:B------:R-:W-:Y:S01]  /*b880*/  @!PT LDS RZ, [RZ] ;  /* 0x00000000fffff984 */ /* 0x000fe20000000800 */
[----:B------:R-:W-:Y:S01]  /*b890*/  @!PT LDS RZ, [RZ] ;  /* 0x00000000fffff984 */ /* 0x000fe20000000800 */
[----:B------:R-:W-:Y:S01]  /*b8a0*/  @!PT LDS RZ, [RZ] ;  /* 0x00000000fffff984 */ /* 0x000fe20000000800 */
[----:B------:R-:W-:Y:S01]  /*b8b0*/  @!PT LDS RZ, [RZ] ;  /* 0x00000000fffff984 */ /* 0x000fe20000000800 */
[----:B------:R5:W-:Y:S06]  /*b8c0*/  MEMBAR.ALL.CTA ;  /* 0x0000000000007992 */ /* 0x000bec0000008000 */
[----:B-----5:R-:W5:Y:S01]  /*b8d0*/  FENCE.VIEW.ASYNC.S ;  /* 0x00000000000073c6 */ /* 0x020f620000000000 */
[----:B------:R-:W-:Y:S05]  /*b8e0*/  WARPSYNC.ALL ;  /* 0x0000000000007948 */ /* 0x000fea0003800000 */
[----:B-----5:R-:W-:Y:S06]  /*b8f0*/  BAR.SYNC.DEFER_BLOCKING 0xd, 0x80 ;  /* 0x0342000000007b1d */ /* 0x020fec0000010000 */
.L_x_2635:
[----:B--23--:R-:W-:-:S05]  /*b900*/  IMAD.U32 R0, RZ, RZ, UR37 ;  /* 0x00000025ff007e24 */ /* 0x00cfca000f8e00ff */
[----:B------:R-:W-:-:S13]  /*b910*/  ISETP.NE.AND P0, PT, R0, 0x3, PT ;  /* 0x000000030000780c */ /* 0x000fda0003f05270 */
[----:B------:R-:W-:Y:S05]  /*b920*/  @!P0 BRA `(.L_x_2662) ;  /* 0x0000000000048947 */ /* 0x000fea0003800000 */
[----:B------:R-:W-:Y:S01]  /*b930*/  BPT.TRAP 0x1 ;  /* 0x000000040000795c */ /* 0x000fe20000300000 */
.L_x_2662:
[----:B-1----:R-:W-:Y:S01]  /*b940*/  IMAD R12, R17, 0x8, R2 ;  /* 0x00000008110c7824 */ /* 0x002fe200078e0202 */
[----:B------:R-:W-:-:S04]  /*b950*/  SHF.L.U32 R57, R22, 0x1f, RZ ;  /* 0x0000001f16397819 */ /* 0x000fc800000006ff */
[----:B------:R1:W2:Y:S01]  /*b960*/  SYNCS.PHASECHK.TRANS64.TRYWAIT P1, [R12+URZ+0x28c30], R57 ;  /* 0x028c30390c0075a7 */ /* 0x0002a2000802017f */
[----:B------:R-:W-:Y:S05]  /*b970*/  @!P0 BRA `(.L_x_2663) ;  /* 0x0000000000048947 */ /* 0x000fea0003800000 */
[----:B------:R-:W-:Y:S01]  /*b980*/  BPT.TRAP 0x1 ;  /* 0x000000040000795c */ /* 0x000fe20000300000 */
.L_x_2663:
[C---:B------:R-:W-:Y:S02]  /*b990*/  VIADD R0, R2.reuse, 0x22400 ;  /* 0x0002240002007836 */ /* 0x040fe40000000000 */
[----:B0-----:R-:W-:-:S03]  /*b9a0*/  VIADD R3, R2, 0x20400 ;  /* 0x0002040002037836 */ /* 0x001fc60000000000 */
[----:B------:R-:W-:Y:S02]  /*b9b0*/  SHF.R.U32.HI R0, RZ, 0x4, R0 ;  /* 0x00000004ff007819 */ /* 0x000fe40000011600 */
[----:B------:R-:W-:Y:S02]  /*b9c0*/  SHF.R.U32.HI R3, RZ, 0x4, R3 ;  /* 0x00000004ff037819 */ /* 0x000fe40000011603 */
[----:B------:R-:W-:Y:S02]  /*b9d0*/  LOP3.LUT R0, R0, 0x3fff, RZ, 0xc0, !PT ;  /* 0x00003fff00007812 */ /* 0x000fe400078ec0ff */
[----:B------:R-:W-:Y:S02]  /*b9e0*/  LOP3.LUT R3, R3, 0x3fff, RZ, 0xc0, !PT ;  /* 0x00003fff03037812 */ /* 0x000fe400078ec0ff */
[----:B------:R-:W-:Y:S01]  /*b9f0*/  LOP3.LUT R14, R0, 0x10000, RZ, 0xfc, !PT ;  /* 0x00010000000e7812 */ /* 0x000fe200078efcff */
[----:B--2---:R-:W-:Y:S06]  /*ba00*/  @P1 BRA `(.L_x_2664) ;  /* 0x0000000000081947 */ /* 0x004fec0003800000 */
[----:B------:R-:W0:Y:S02]  /*ba10*/  SYNCS.PHASECHK.TRANS64.TRYWAIT P1, [R12+URZ+0x28c30], R57 ;  /* 0x028c30390c0075a7 */ /* 0x000e24000802017f */
[----:B0-----:R-:W-:Y:S05]  /*ba20*/  @!P1 BRA `(.L_x_2665) ;  /* 0x0000018800e09947 */ /* 0x001fea0003800000 */
.L_x_2664:
        /* <DEDUP_REMOVED lines=8> */
[----:B----4-:R-:W-:Y:S01]  /*bab0*/  VIADD R10, R4, 0x2 ;  /* 0x00000002040a7836 */ /* 0x010fe20000000000 */
[C---:B------:R-:W-:Y:S01]  /*bac0*/  R2UR UR6, R20.reuse ;  /* 0x00000000140672ca */ /* 0x040fe200000e0000 */
[----:B------:R-:W-:Y:S01]  /*bad0*/  VIADD R6, R20, 0x2 ;  /* 0x0000000214067836 */ /* 0x000fe20000000000 */
[----:B------:R-:W-:Y:S01]  /*bae0*/  R2UR UR7, R21 ;  /* 0x00000000150772ca */ /* 0x000fe200000e0000 */
[----:B------:R-:W-:-:S02]  /*baf0*/  IMAD.MOV.U32 R11, RZ, RZ, 0x40000040 ;  /* 0x40000040ff0b7424 */ /* 0x000fc400078e00ff */
[----:B------:R-:W-:Y:S02]  /*bb00*/  IMAD.MOV.U32 R7, RZ, RZ, 0x40000040 ;  /* 0x40000040ff077424 */ /* 0x000fe400078e00ff */
[----:B------:R-:W-:Y:S02]  /*bb10*/  VIADD R8, R4, 0x4 ;  /* 0x0000000404087836 */ /* 0x000fe40000000000 */
[----:B------:R-:W-:Y:S02]  /*bb20*/  IMAD.MOV.U32 R9, RZ, RZ, 0x40000040 ;  /* 0x40000040ff097424 */ /* 0x000fe400078e00ff */
[----:B------:R-:W-:-:S04]  /*bb30*/  IMAD.MOV.U32 R21, RZ, RZ, 0x40000040 ;  /* 0x40000040ff157424 */ /* 0x000fc800078e00ff */
[----:B------:R-:W-:Y:S01]  /*bb40*/  HGMMA.64x64x16.F32.BF16 R24, gdesc[UR4], RZ, !UPT, gsb0 ;  /* 0x00e00000041879f0 */ /* 0x000fe2000c0018ff */
[----:B------:R-:W-:Y:S02]  /*bb50*/  R2UR UR4, R10 ;  /* 0x000000000a0472ca */ /* 0x000fe400000e0000 */
[----:B------:R-:W-:Y:S02]  /*bb60*/  R2UR UR5, R11 ;  /* 0x000000000b0572ca */ /* 0x000fe400000e0000 */
[----:B------:R-:W-:Y:S01]  /*bb70*/  R2UR UR6, R6 ;  /* 0x00000000060672ca */ /* 0x000fe200000e0000 */
[C---:B------:R-:W-:Y:S01]  /*bb80*/  VIADD R6, R20.reuse, 0x4 ;  /* 0x0000000414067836 */ /* 0x040fe20000000000 */
[----:B------:R-:W-:Y:S01]  /*bb90*/  R2UR UR7, R7 ;  /* 0x00000000070772ca */ /* 0x000fe200000e0000 */
[----:B------:R-:W-:Y:S02]  /*bba0*/  IMAD.MOV.U32 R7, RZ, RZ, 0x40000040 ;  /* 0x40000040ff077424 */ /* 0x000fe400078e00ff */
[----:B------:R-:W-:Y:S01]  /*bbb0*/  VIADD R20, R20, 0x6 ;  /* 0x0000000614147836 */ /* 0x000fe20000000000 */
[----:B------:R-:W-:-:S02]  /*bbc0*/  WARPGROUP.DEPBAR.LE gsb0, 0x0 ;  /* 0x00008000000079c5 */ /* 0x000fc40000010000 */
[----:B------:R-:W-:-:S07]  /*bbd0*/  WARPGROUP.ARRIVE ;  /* 0x00000000000079c5 */ /* 0x000fce0000000000 */
[----:B------:R-:W-:Y:S01]  /*bbe0*/  HGMMA.64x64x16.F32.BF16 R24, gdesc[UR4], R24, gsb0 ;  /* 0x00e00000041879f0 */ /* 0x000fe20008001818 */
[----:B------:R-:W-:Y:S02]  /*bbf0*/  R2UR UR4, R8 ;  /* 0x00000000080472ca */ /* 0x000fe400000e0000 */
[----:B------:R-:W-:Y:S02]  /*bc00*/  R2UR UR5, R9 ;  /* 0x00000000090572ca */ /* 0x000fe400000e0000 */
[----:B------:R-:W-:Y:S01]  /*bc10*/  R2UR UR6, R6 ;  /* 0x00000000060672ca */ /* 0x000fe200000e0000 */
[----:B------:R-:W-:Y:S01]  /*bc20*/  VIADD R6, R4, 0x6 ;  /* 0x0000000604067836 */ /* 0x000fe20000000000 */
[----:B------:R-:W-:Y:S01]  /*bc30*/  R2UR UR7, R7 ;  /* 0x00000000070772ca */ /* 0x000fe200000e0000 */
[----:B------:R-:W-:Y:S01]  /*bc40*/  IMAD.MOV.U32 R7, RZ, RZ, 0x40000040 ;  /* 0x40000040ff077424 */ /* 0x000fe200078e00ff */
[----:B------:R-:W-:Y:S02]  /*bc50*/  WARPGROUP.DEPBAR.LE gsb0, 0x0 ;  /* 0x00008000000079c5 */ /* 0x000fe40000010000 */
[----:B------:R-:W-:-:S09]  /*bc60*/  WARPGROUP.ARRIVE ;  /* 0x00000000000079c5 */ /* 0x000fd20000000000 */
        /* <DEDUP_REMOVED lines=11> */
.L_x_2666:
[----:B------:R-:W2:Y:S01]  /*bd20*/  LDC R60, c[0x0][0x448] ;  /* 0x00011200ff3c7b82 */ /* 0x000ea20000000800 */
[----:B------:R-:W-:Y:S01]  /*bd30*/  ULDC UR4, c[0x0][0x9d8] ;  /* 0x0002760000047ab9 */ /* 0x000fe20000000800 */
[----:B------:R-:W-:Y:S01]  /*bd40*/  ULDC.64 UR46, c[0x0][0x9e0] ;  /* 0x00027800002e7ab9 */ /* 0x000fe20000000a00 */
[----:B------:R-:W-:Y:S01]  /*bd50*/  FMUL.FTZ R58, R37, UR4 ;  /* 0x00000004253a7c20 */ /* 0x000fe20008410000 */
[----:B------:R-:W-:Y:S01]  /*bd60*/  FMUL.FTZ R37, R43, UR4 ;  /* 0x000000042b257c20 */ /* 0x000fe20008410000 */
[----:B------:R-:W-:Y:S01]  /*bd70*/  FMUL.FTZ R65, R45, UR4 ;  /* 0x000000042d417c20 */ /* 0x000fe20008410000 */
[----:B------:R-:W-:Y:S01]  /*bd80*/  FMUL.FTZ R0, R26, UR4 ;  /* 0x000000041a007c20 */ /* 0x000fe20008410000 */
[----:B------:R-:W-:Y:S01]  /*bd90*/  FMUL.FTZ R26, R38, UR4 ;  /* 0x00000004261a7c20 */ /* 0x000fe20008410000 */
[----:B------:R-:W-:Y:S02]  /*bda0*/  IMAD.IADD R38, R206, 0x1, R196 ;  /* 0x00000001ce267824 */ /* 0x000fe400078e02c4 */
[----:B------:R-:W-:Y:S01]  /*bdb0*/  FMUL.FTZ R3, R24, UR4 ;  /* 0x0000000418037c20 */ /* 0x000fe20008410000 */
[----:B------:R-:W-:Y:S01]  /*bdc0*/  FMUL.FTZ R24, R34, UR4 ;  /* 0x0000000422187c20 */ /* 0x000fe20008410000 */
[----:B------:R-:W-:Y:S01]  /*bdd0*/  FMUL.FTZ R20, R30, UR4 ;  /* 0x000000041e147c20 */ /* 0x000fe20008410000 */
[----:B------:R-:W-:Y:S01]  /*bde0*/  FMUL.FTZ R69, R49, UR4 ;  /* 0x0000000431457c20 */ /* 0x000fe20008410000 */
[----:B------:R-:W-:Y:S01]  /*bdf0*/  FMUL.FTZ R30, R47, UR4 ;  /* 0x000000042f1e7c20 */ /* 0x000fe20008410000 */
[----:B------:R-:W-:-:S02]  /*be00*/  IMAD.MOV.U32 R47, RZ, RZ, -0x40 ;  /* 0xffffffc0ff2f7424 */ /* 0x000fc400078e00ff */
[----:B------:R-:W-:Y:S01]  /*be10*/  FMUL.FTZ R61, R41, UR4 ;  /* 0x00000004293d7c20 */ /* 0x000fe20008410000 */
[----:B------:R-:W-:Y:S01]  /*be20*/  UISETP.GE.AND UP0, UPT, UR47, 0x1, UPT ;  /* 0x000000012f00788c */ /* 0x000fe2000bf06270 */
[----:B------:R-:W-:Y:S01]  /*be30*/  FMUL.FTZ R71, R25, UR4 ;  /* 0x0000000419477c20 */ /* 0x000fe20008410000 */
[----:B------:R-:W-:Y:S01]  /*be40*/  FMUL.FTZ R13, R27, UR4 ;  /* 0x000000041b0d7c20 */ /* 0x000fe20008410000 */
[----:B------:R-:W-:Y:S01]  /*be50*/  FMUL.FTZ R15, R31, UR4 ;  /* 0x000000041f0f7c20 */ /* 0x000fe20008410000 */
[----:B------:R-:W-:Y:S01]  /*be60*/  LOP3.LUT R16, R16, 0xffffff7f, RZ, 0xc0, !PT ;  /* 0xffffff7f10107812 */ /* 0x000fe200078ec0ff */
[----:B------:R-:W-:Y:S01]  /*be70*/  FMUL.FTZ R41, R52, UR4 ;  /* 0x0000000434297c20 */ /* 0x000fe20008410000 */
[----:B------:R-:W-:Y:S01]  /*be80*/  FMUL.FTZ R27, R28, UR4 ;  /* 0x000000041c1b7c20 */ /* 0x000fe20008410000 */
[----:B------:R-:W-:Y:S01]  /*be90*/  FMUL.FTZ R31, R32, UR4 ;  /* 0x00000004201f7c20 */ /* 0x000fe20008410000 */
[----:B--2---:R-:W-:Y:S01]  /*bea0*/  ISETP.NE.AND P1, PT, R60, 0x1, PT ;  /* 0x000000013c00780c */ /* 0x004fe20003f25270 */
[----:B------:R-:W-:Y:S01]  /*beb0*/  FMUL.FTZ R21, R35, UR4 ;  /* 0x0000000423157c20 */ /* 0x000fe20008410000 */
[----:B------:R-:W-:Y:S01]  /*bec0*/  FMUL.FTZ R56, R36, UR4 ;  /* 0x0000000424387c20 */ /* 0x000fe20008410000 */
[----:B------:R-:W-:Y:S01]  /*bed0*/  FMUL.FTZ R25, R39, UR4 ;  /* 0x0000000427197c20 */ /* 0x000fe20008410000 */
        /* <DEDUP_REMOVED lines=9> */
[----:B------:R-:W2:Y:S01]  /*bf70*/  @P1 LDC R43, c[0x0][0x44c] ;  /* 0x00011300ff2b1b82 */ /* 0x000ea20000000800 */
[----:B------:R-:W-:Y:S01]  /*bf80*/  FMUL.FTZ R28, R51, UR4 ;  /* 0x00000004331c7c20 */ /* 0x000fe20008410000 */
[----:B------:R-:W-:Y:S01]  /*bf90*/  FMUL.FTZ R36, R54, UR4 ;  /* 0x0000000436247c20 */ /* 0x000fe20008410000 */
[----:B------:R-:W-:Y:S01]  /*bfa0*/  @P1 LOP3.LUT R16, R16, 0x80, RZ, 0xfc, !PT ;  /* 0x0000008010101812 */ /* 0x000fe200078efcff */
[----:B------:R-:W3:Y:S01]  /*bfb0*/  MUFU.TANH R3, R3 ;  /* 0x0000000300037308 */ /* 0x000ee20000002400 */
[C---:B------:R-:W-:Y:S01]  /*bfc0*/  IADD3 R40, -R189.reuse, R52, R184 ;  /* 0x00000034bd287210 */ /* 0x040fe20007ffe1b8 */
[----:B------:R-:W-:Y:S01]  /*bfd0*/  ULDC UR45, c[0x0][0x9dc] ;  /* 0x00027700002d7ab9 */ /* 0x000fe20000000800 */
[----:B------:R-:W-:Y:S01]  /*bfe0*/  LEA R46, R168, 0xffffffc0, 0x6 ;  /* 0xffffffc0a82e7811 */ /* 0x000fe200078e30ff */
[----:B------:R-:W4:Y:S01]  /*bff0*/  @P1 LDC R45, c[0x0][0x450] ;  /* 0x00011400ff2d1b82 */ /* 0x000f220000000800 */
[----:B------:R-:W-:Y:S01]  /*c000*/  ULOP3.LUT UR45, URZ, UR45, URZ, 0x33, !UPT ;  /* 0x0000002d3f2d7292 */ /* 0x000fe2000f8e333f */
[----:B------:R-:W-:Y:S01]  /*c010*/  IMAD.IADD R40, R40, 0x1, -R23 ;  /* 0x0000000128287824 */ /* 0x000fe200078e0a17 */
[----:B------:R-:W-:Y:S01]  /*c020*/  IADD3 R73, -R189, R184, -R46 ;  /* 0x000000b8bd497210 */ /* 0x000fe20007ffe92e */
[----:B------:R-:W0:Y:S01]  /*c030*/  MUFU.TANH R71, R71 ;  /* 0x0000004700477308 */ /* 0x000e220000002400 */
[----:B------:R-:W-:Y:S01]  /*c040*/  UP2UR UR48, UPR, URZ, 0x1 ;  /* 0x000000013f307883 */ /* 0x000fe20008000000 */
[----:B------:R-:W-:-:S02]  /*c050*/  VIADD R42, R40, UR46 ;  /* 0x0000002e282a7c36 */ /* 0x000fc40008000000 */
[----:B------:R-:W-:Y:S02]  /*c060*/  VIADD R44, R40, UR45 ;  /* 0x0000002d282c7c36 */ /* 0x000fe40008000000 */
[----:B------:R-:W-:Y:S02]  /*c070*/  VIADD R52, R52, 0xffffffff ;  /* 0xffffffff34347836 */ /* 0x000fe40000000000 */
[----:B------:R-:W0:Y:S01]  /*c080*/  MUFU.TANH R0, R0 ;  /* 0x0000000000007308 */ /* 0x000e220000002400 */
[----:B--2---:R-:W-:-:S04]  /*c090*/  @P1 IMAD.HI.U32 R34, R38, R43, RZ ;  /* 0x0000002b26221227 */ /* 0x004fc800078e00ff */
[----:B------:R-:W-:-:S03]  /*c0a0*/  FMUL.FTZ R43, R53, UR4 ;  /* 0x00000004352b7c20 */ /* 0x000fc60008410000 */
[----:B------:R-:W2:Y:S01]  /*c0b0*/  MUFU.TANH R13, R13 ;  /* 0x0000000d000d7308 */ /* 0x000ea20000002400 */
[----:B----4-:R-:W-:Y:S01]  /*c0c0*/  @P1 SHF.R.U32.HI R38, RZ, R45, R34 ;  /* 0x0000002dff261219 */ /* 0x010fe20000011622 */
[----:B------:R-:W-:Y:S01]  /*c0d0*/  FMUL.FTZ R34, R55, UR4 ;  /* 0x0000000437227c20 */ /* 0x000fe20008410000 */
[----:B------:R-:W-:Y:S01]  /*c0e0*/  PLOP3.LUT P1, PT, PT, PT, UP0, 0x40, 0x0 ;  /* 0x000000000000781c */ /* 0x000fe20003f2e808 */
[----:B------:R-:W-:-:S04]  /*c0f0*/  VIADD R45, R12, 0x28c40 ;  /* 0x00028c400c2d7836 */ /* 0x000fc80000000000 */
[----:B------:R-:W4:Y:S01]  /*c100*/  MUFU.TANH R27, R27 ;  /* 0x0000001b001b7308 */ /* 0x000f220000002400 */
[----:B------:R-:W1:Y:S01]  /*c110*/  SHFL.IDX PT, R49, R38, RZ, 0x1c1f ;  /* 0x001c1fff26317589 */ /* 0x000e6200000e0000 */
[----:B------:R-:W-:-:S06]  /*c120*/  PRMT R45, R186, 0x654, R45 ;  /* 0x00000654ba2d7816 */ /* 0x000fcc000000002d */
[----:B------:R-:W0:Y:S01]  /*c130*/  MUFU.TANH R29, R29 ;  /* 0x0000001d001d7308 */ /* 0x000e220000002400 */
[----:B------:R0:W-:Y:S07]  /*c140*/  SYNCS.ARRIVE.TRANS64.RED.A1T0 RZ, [R45+URZ], RZ ;  /* 0x000000ff2dff79a7 */ /* 0x0001ee000810043f */
[----:B------:R-:W0:Y:S08]  /*c150*/  MUFU.TANH R20, R20 ;  /* 0x0000001400147308 */ /* 0x000e300000002400 */
[----:B------:R-:W0:Y:S01]  /*c160*/  MUFU.TANH R15, R15 ;  /* 0x0000000f000f7308 */ /* 0x000e220000002400 */
[----:B-1----:R-:W-:Y:S01]  /*c170*/  VIADDMNMX R50, R49, R42, R73, PT ;  /* 0x0000002a31327246 */ /* 0x002fe20003800149 */
[----:B------:R-:W-:-:S06]  /*c180*/  IMAD.IADD R48, R44, 0x1, R49 ;  /* 0x000000012c307824 */ /* 0x000fcc00078e0231 */
[----:B------:R-:W1:Y:S08]  /*c190*/  MUFU.TANH R31, R31 ;  /* 0x0000001f001f7308 */ /* 0x000e700000002400 */
        /* <DEDUP_REMOVED lines=24> */
[----:B0-----:R-:W-:Y:S01]  /*c320*/  IADD3 R45, -R23, R184, R49 ;  /* 0x000000b8172d7210 */ /* 0x001fe20007ffe131 */
[----:B------:R-:W-:Y:S03]  /*c330*/  BSSY B0, `(.L_x_2668) ;  /* 0x0000010000007945 */ /* 0x000fe60003800000 */
[----:B------:R-:W-:-:S13]  /*c340*/  ISETP.GT.AND P1, PT, R45, -0x1, PT ;  /* 0xffffffff2d00780c */ /* 0x000fda0003f24270 */
[----:B------:R-:W-:Y:S05]  /*c350*/  @P1 BRA `(.L_x_2669) ;  /* 0x0000000000201947 */ /* 0x000fea0003800000 */
[----:B------:R-:W-:Y:S01]  /*c360*/  UISETP.NE.AND UP0, UPT, UR47, 0x1, UPT ;  /* 0x000000012f00788c */ /* 0x000fe2000bf05270 */
[----:B------:R-:W-:-:S05]  /*c370*/  LOP3.LUT R45, RZ, R45, RZ, 0x33, !PT ;  /* 0x0000002dff2d7212 */ /* 0x000fca00078e33ff */
[----:B------:R-:W-:-:S05]  /*c380*/  PLOP3.LUT P1, PT, PT, PT, UP0, 0x80, 0x0 ;  /* 0x000000000000781c */ /* 0x000fca0003f2f008 */
[----:B------:R-:W-:-:S08]  /*c390*/  @UP0 ULDC.64 UR4, c[0x0][0x9e8] ;  /* 0x00027a0000040ab9 */ /* 0x000fd00000000a00 */
[----:B------:R-:W-:-:S05]  /*c3a0*/  @P1 IMAD.HI.U32 R40, R45, UR4, RZ ;  /* 0x000000042d281c27 */ /* 0x000fca000f8e00ff */
[----:B------:R-:W-:-:S04]  /*c3b0*/  @P1 SHF.R.U32.HI R45, RZ, UR5, R40 ;  /* 0x00000005ff2d1c19 */ /* 0x000fc80008011628 */
[----:B------:R-:W-:Y:S01]  /*c3c0*/  LOP3.LUT R45, RZ, R45, RZ, 0x33, !PT ;  /* 0x0000002dff2d7212 */ /* 0x000fe200078e33ff */
[----:B------:R-:W-:Y:S06]  /*c3d0*/  BRA `(.L_x_2670) ;  /* 0x0000000000147947 */ /* 0x000fec0003800000 */
.L_x_2669:
[----:B------:R-:W-:-:S06]  /*c3e0*/  UISETP.NE.AND UP0, UPT, UR47, 0x1, UPT ;  /* 0x000000012f00788c */ /* 0x000fcc000bf05270 */
[----:B------:R-:W-:-:S05]  /*c3f0*/  PLOP3.LUT P1, PT, PT, PT, UP0, 0x80, 0x0 ;  /* 0x000000000000781c */ /* 0x000fca0003f2f008 */
[----:B------:R-:W-:-:S08]  /*c400*/  @UP0 ULDC.64 UR4, c[0x0][0x9e8] ;  /* 0x00027a0000040ab9 */ /* 0x000fd00000000a00 */
[----:B------:R-:W-:-:S05]  /*c410*/  @P1 IMAD.HI.U32 R40, R45, UR4, RZ ;  /* 0x000000042d281c27 */ /* 0x000fca000f8e00ff */
[----:B------:R-:W-:-:S07]  /*c420*/  @P1 SHF.R.U32.HI R45, RZ, UR5, R40 ;  /* 0x00000005ff2d1c19 */ /* 0x000fce0008011628 */
.L_x_2670:
[----:B------:R-:W-:Y:S05]  /*c430*/  BSYNC B0 ;  /* 0x0000000000007941 */ /* 0x000fea0003800000 */
.L_x_2668:
[----:B------:R-:W-:-:S04]  /*c440*/  IMAD R40, R45, UR47, -R46 ;  /* 0x0000002f2d287c24 */ /* 0x000fc8000f8e0a2e */
[----:B------:R-:W-:-:S05]  /*c450*/  IMAD.IADD R45, R40, 0x1, -R189 ;  /* 0x00000001282d7824 */ /* 0x000fca00078e0abd */
[----:B------:R-:W-:Y:S02]  /*c460*/  VIMNMX R48, R48, R45, !PT ;  /* 0x0000002d30307248 */ /* 0x000fe40007fe0100 */
[----:B------:R-:W-:-:S07]  /*c470*/  VIADDMNMX R50, R45, UR47, R50, PT ;  /* 0x0000002f2d327c46 */ /* 0x000fce000b800132 */
.L_x_2667:
[C---:B------:R-:W-:Y:S01]  /*c480*/  ISETP.GE.AND P1, PT, R52.reuse, 0x2, PT ;  /* 0x000000023400780c */ /* 0x040fe20003f26270 */
[----:B------:R-:W-:Y:S01]  /*c490*/  UISETP.NE.AND UP0, UPT, UR48, URZ, UPT ;  /* 0x0000003f3000728c */ /* 0x000fe2000bf05270 */
[----:B------:R-:W-:Y:S02]  /*c4a0*/  ISETP.GE.AND P5, PT, R52, 0xa, PT ;  /* 0x0000000a3400780c */ /* 0x000fe40003fa6270 */
[----:B------:R-:W-:Y:S02]  /*c4b0*/  ISETP.GT.AND P3, PT, R48, 0x1, !P1 ;  /* 0x000000013000780c */ /* 0x000fe40004f64270 */
[----:B------:R-:W-:Y:S02]  /*c4c0*/  ISETP.GE.AND P2, PT, R52, 0x9, PT ;  /* 0x000000093400780c */ /* 0x000fe40003f46270 */
[----:B------:R-:W-:Y:S02]  /*c4d0*/  ISETP.LT.OR P3, PT, R50, 0x2, P3 ;  /* 0x000000023200780c */ /* 0x000fe40001f61670 */
[----:B------:R-:W-:-:S02]  /*c4e0*/  P2R R66, PR, RZ, 0x20 ;  /* 0x00000020ff427803 */ /* 0x000fc40000000000 */
[----:B0-----:R-:W-:Y:S02]  /*c4f0*/  FSEL R71, R71, -INF , !P3 ;  /* 0xff80000047477808 */ /* 0x001fe40005800000 */
[C---:B------:R-:W-:Y:S02]  /*c500*/  ISETP.GT.AND P3, PT, R48.reuse, 0x9, !P5 ;  /* 0x000000093000780c */ /* 0x040fe40006f64270 */
[----:B------:R-:W-:Y:S02]  /*c510*/  ISETP.GT.AND P4, PT, R48, 0x8, !P2 ;  /* 0x000000083000780c */ /* 0x000fe40005784270 */
[----:B------:R-:W-:Y:S02]  /*c520*/  ISETP.LT.OR P3, PT, R50, 0xa, P3 ;  /* 0x0000000a3200780c */ /* 0x000fe40001f61670 */
[----:B------:R-:W-:Y:S02]  /*c530*/  ISETP.GE.AND P5, PT, R52, 0x11, PT ;  /* 0x000000113400780c */ /* 0x000fe40003fa6270 */
[----:B------:R-:W-:-:S02]  /*c540*/  FSEL R47, R29, -INF , !P3 ;  /* 0xff8000001d2f7808 */ /* 0x000fc40005800000 */
[----:B------:R-:W-:Y:S02]  /*c550*/  ISETP.LT.OR P4, PT, R50, 0x9, P4 ;  /* 0x000000093200780c */ /* 0x000fe40002781670 */
[----:B------:R-:W-:Y:S02]  /*c560*/  ISETP.GT.AND P3, PT, R48, 0x10, !P5 ;  /* 0x000000103000780c */ /* 0x000fe40006f64270 */
[----:B------:R-:W-:Y:S02]  /*c570*/  FSEL R45, R27, -INF , !P4 ;  /* 0xff8000001b2d7808 */ /* 0x000fe40006000000 */
        /* <DEDUP_REMOVED lines=43> */
[C---:B------:R-:W-:Y:S02]  /*c830*/  ISETP.GE.AND P3, PT, R52.reuse, 0x32, PT ;  /* 0x000000323400780c */ /* 0x040fe40003f66270 */
[----:B------:R-:W-:-:S02]  /*c840*/  ISETP.GE.AND P6, PT, R52, 0x1, PT ;  /* 0x000000013400780c */ /* 0x000fc40003fc6270 */
[----:B------:R-:W-:Y:S02]  /*c850*/  ISETP.GT.AND P4, PT, R48, 0x31, !P3 ;  /* 0x000000313000780c */ /* 0x000fe40005f84270 */
[----:B------:R-:W-:Y:S02]  /*c860*/  P2R R27, PR, RZ, 0x40 ;  /* 0x00000040ff1b7803 */ /* 0x000fe40000000000 */
[----:B------:R-:W-:-:S04]  /*c870*/  ISETP.LT.OR P4, PT, R50, 0x32, P4 ;  /* 0x000000323200780c */ /* 0x000fc80002781670 */
[----:B------:R-:W-:Y:S02]  /*c880*/  FSEL R69, R69, -INF , !P4 ;  /* 0xff80000045457808 */ /* 0x000fe40006000000 */
[----:B------:R-:W-:-:S04]  /*c890*/  ISETP.GE.AND P4, PT, R52, 0x39, PT ;  /* 0x000000393400780c */ /* 0x000fc80003f86270 */
[----:B------:R-:W-:-:S04]  /*c8a0*/  ISETP.GT.AND P5, PT, R48, 0x38, !P4 ;  /* 0x000000383000780c */ /* 0x000fc800067a4270 */
[----:B------:R-:W-:-:S04]  /*c8b0*/  ISETP.LT.OR P5, PT, R50, 0x39, P5 ;  /* 0x000000393200780c */ /* 0x000fc80002fa1670 */
[----:B------:R-:W-:Y:S02]  /*c8c0*/  FSEL R41, R41, -INF , !P5 ;  /* 0xff80000029297808 */ /* 0x000fe40006800000 */
[----:B------:R-:W-:Y:S02]  /*c8d0*/  ISETP.GT.AND P5, PT, R48, RZ, !P6 ;  /* 0x000000ff3000720c */ /* 0x000fe400077a4270 */
[----:B------:R-:W-:Y:S02]  /*c8e0*/  ISETP.GE.AND P6, PT, R52, 0x3a, PT ;  /* 0x0000003a3400780c */ /* 0x000fe40003fc6270 */
[----:B------:R-:W-:-:S04]  /*c8f0*/  ISETP.LT.OR P5, PT, R50, 0x1, P5 ;  /* 0x000000013200780c */ /* 0x000fc80002fa1670 */
[----:B------:R-:W-:Y:S02]  /*c900*/  FSEL R40, R3, -INF , !P5 ;  /* 0xff80000003287808 */ /* 0x000fe40006800000 */
[----:B------:R-:W-:Y:S01]  /*c910*/  ISETP.GT.AND P5, PT, R48, 0x39, !P6 ;  /* 0x000000393000780c */ /* 0x000fe200077a4270 */
[----:B------:R-:W0:Y:S03]  /*c920*/  SHFL.IDX PT, R3, R38, 0x1, 0x1c1f ;  /* 0x003c1f0026037f89 */ /* 0x000e2600000e0000 */
[----:B------:R-:W-:-:S04]  /*c930*/  ISETP.LT.OR P5, PT, R50, 0x3a, P5 ;  /* 0x0000003a3200780c */ /* 0x000fc80002fa1670 */
[----:B------:R-:W-:Y:S02]  /*c940*/  FSEL R43, R43, -INF , !P5 ;  /* 0xff8000002b2b7808 */ /* 0x000fe40006800000 */
[----:B------:R-:W-:Y:S02]  /*c950*/  PLOP3.LUT P5, PT, PT, PT, UP0, 0x40, 0x0 ;  /* 0x000000000000781c */ /* 0x000fe40003fae808 */
[----:B0-----:R-:W-:Y:S01]  /*c960*/  VIADDMNMX R42, R3, R42, R73, PT ;  /* 0x0000002a032a7246 */ /* 0x001fe20003800149 */
[----:B------:R-:W-:-:S10]  /*c970*/  IMAD.IADD R44, R44, 0x1, R3 ;  /* 0x000000012c2c7824 */ /* 0x000fd400078e0203 */
[----:B------:R-:W-:Y:S05]  /*c980*/  @P5 BRA `(.L_x_2671) ;  /* 0x0000000000605947 */ /* 0x000fea0003800000 */
[----:B------:R-:W-:Y:S01]  /*c990*/  IADD3 R3, -R23, R184, R3 ;  /* 0x000000b817037210 */ /* 0x000fe20007ffe103 */
[----:B------:R-:W-:Y:S03]  /*c9a0*/  BSSY B0, `(.L_x_2672) ;  /* 0x0000012000007945 */ /* 0x000fe60003800000 */
[----:B------:R-:W-:-:S13]  /*c9b0*/  ISETP.GT.AND P5, PT, R3, -0x1, PT ;  /* 0xffffffff0300780c */ /* 0x000fda0003fa4270 */
[----:B------:R-:W-:Y:S05]  /*c9c0*/  @P5 BRA `(.L_x_2673) ;  /* 0x0000000000245947 */ /* 0x000fea0003800000 */
[----:B------:R-:W-:Y:S01]  /*c9d0*/  UISETP.NE.AND UP0, UPT, UR47, 0x1, UPT ;  /* 0x000000012f00788c */ /* 0x000fe2000bf05270 */
[----:B------:R-:W-:-:S05]  /*c9e0*/  LOP3.LUT R3, RZ, R3, RZ, 0x33, !PT ;  /* 0x00000003ff037212 */ /* 0x000fca00078e33ff */
[----:B------:R-:W-:-:S05]  /*c9f0*/  PLOP3.LUT P5, PT, PT, PT, UP0, 0x80, 0x0 ;  /* 0x000000000000781c */ /* 0x000fca0003faf008 */
[----:B------:R-:W-:-:S08]  /*ca00*/  @UP0 ULDC.64 UR4, c[0x0][0x9e8] ;  /* 0x00027a0000040ab9 */ /* 0x000fd00000000a00 */
[----:B------:R-:W-:Y:S01]  /*ca10*/  @P5 IMAD.HI.U32 R29, R3, UR4, RZ ;  /* 0x00000004031d5c27 */ /* 0x000fe2000f8e00ff */
[----:B------:R-:W-:-:S13]  /*ca20*/  PLOP3.LUT P5, PT, PT, PT, UP0, 0x80, 0x0 ;  /* 0x000000000000781c */ /* 0x000fda0003faf008 */
[----:B------:R-:W-:-:S04]  /*ca30*/  @P5 SHF.R.U32.HI R3, RZ, UR5, R29 ;  /* 0x00000005ff035c19 */ /* 0x000fc8000801161d */
[----:B------:R-:W-:Y:S01]  /*ca40*/  LOP3.LUT R3, RZ, R3, RZ, 0x33, !PT ;  /* 0x00000003ff037212 */ /* 0x000fe200078e33ff */
[----:B------:R-:W-:Y:S06]  /*ca50*/  BRA `(.L_x_2674) ;  /* 0x0000000000187947 */ /* 0x000fec0003800000 */
.L_x_2673:
[----:B------:R-:W-:-:S06]  /*ca60*/  UISETP.NE.AND UP0, UPT, UR47, 0x1, UPT ;  /* 0x000000012f00788c */ /* 0x000fcc000bf05270 */
[----:B------:R-:W-:-:S05]  /*ca70*/  PLOP3.LUT P5, PT, PT, PT, UP0, 0x80, 0x0 ;  /* 0x000000000000781c */ /* 0x000fca0003faf008 */
[----:B------:R-:W-:-:S08]  /*ca80*/  @UP0 ULDC.64 UR4, c[0x0][0x9e8] ;  /* 0x00027a0000040ab9 */ /* 0x000fd00000000a00 */
[----:B------:R-:W-:Y:S01]  /*ca90*/  @P5 IMAD.HI.U32 R29, R3, UR4, RZ ;  /* 0x00000004031d5c27 */ /* 0x000fe2000f8e00ff */
[----:B------:R-:W-:-:S13]  /*caa0*/  PLOP3.LUT P5, PT, PT, PT, UP0, 0x80, 0x0 ;  /* 0x000000000000781c */ /* 0x000fda0003faf008 */
[----:B------:R-:W-:-:S07]  /*cab0*/  @P5 SHF.R.U32.HI R3, RZ, UR5, R29 ;  /* 0x00000005ff035c19 */ /* 0x000fce000801161d */
.L_x_2674:
[----:B------:R-:W-:Y:S05]  /*cac0*/  BSYNC B0 ;  /* 0x0000000000007941 */ /* 0x000fea0003800000 */
.L_x_2672:
[----:B------:R-:W-:-:S04]  /*cad0*/  IMAD R46, R3, UR47, -R46 ;  /* 0x0000002f032e7c24 */ /* 0x000fc8000f8e0a2e */
[----:B------:R-:W-:-:S05]  /*cae0*/  IMAD.IADD R3, R46, 0x1, -R189 ;  /* 0x000000012e037824 */ /* 0x000fca00078e0abd */
[----:B------:R-:W-:Y:S02]  /*caf0*/  VIMNMX R44, R44, R3, !PT ;  /* 0x000000032c2c7248 */ /* 0x000fe40007fe0100 */
[----:B------:R-:W-:-:S07]  /*cb00*/  VIADDMNMX R42, R3, UR47, R42, PT ;  /* 0x0000002f032a7c46 */ /* 0x000fce000b80012a */
.L_x_2671:
[----:B------:R-:W-:Y:S01]  /*cb10*/  BAR.SYNC.DEFER_BLOCKING 0xf, 0x100 ;  /* 0x03c4000000007b1d */ /* 0x000fe20000010000 */
[----:B------:R-:W-:Y:S02]  /*cb20*/  ISETP.GT.AND P1, PT, R44, 0x1, !P1 ;  /* 0x000000012c00780c */ /* 0x000fe40004f24270 */
[----:B------:R-:W-:Y:S02]  /*cb30*/  ISETP.NE.AND P5, PT, R27, RZ, PT ;  /* 0x000000ff1b00720c */ /* 0x000fe40003fa5270 */
[----:B------:R-:W-:Y:S01]  /*cb40*/  ISETP.LT.OR P1, PT, R42, 0x2, P1 ;  /* 0x000000022a00780c */ /* 0x000fe20000f21670 */
[----:B------:R-:W-:Y:S01]  /*cb50*/  ULDC UR4, c[0x0][0x988] ;  /* 0x0002620000047ab9 */ /* 0x000fe20000000800 */
[----:B------:R-:W-:Y:S02]  /*cb60*/  ISETP.GT.AND P2, PT, R44, 0x8, !P2 ;  /* 0x000000082c00780c */ /* 0x000fe40005744270 */
[----:B------:R-:W-:Y:S02]  /*cb70*/  FSEL R29, R13, -INF , !P1 ;  /* 0xff8000000d1d7808 */ /* 0x000fe40004800000 */
[----:B------:R-:W-:-:S02]  /*cb80*/  ISETP.NE.AND P1, PT, R66, RZ, PT ;  /* 0x000000ff4200720c */ /* 0x000fc40003f25270 */
[----:B------:R-:W-:Y:S02]  /*cb90*/  ISETP.LT.OR P2, PT, R42, 0x9, P2 ;  /* 0x000000092a00780c */ /* 0x000fe40001741670 */
[----:B------:R-:W-:Y:S02]  /*cba0*/  ISETP.GT.AND P1, PT, R44, 0x9, !P1 ;  /* 0x000000092c00780c */ /* 0x000fe40004f24270 */
[----:B------:R-:W-:Y:S01]  /*cbb0*/  FSEL R3, R20, -INF , !P2 ;  /* 0xff80000014037808 */ /* 0x000fe20005000000 */
[----:B------:R-:W-:Y:S01]  /*cbc0*/  IMAD.U32 R20, RZ, RZ, UR4 ;  /* 0x00000004ff147e24 */ /* 0x000fe2000f8e00ff */
[----:B------:R-:W-:Y:S02]  /*cbd0*/  ISETP.LT.OR P1, PT, R42, 0xa, P1 ;  /* 0x0000000a2a00780c */ /* 0x000fe40000f21670 */
[----:B------:R-:W-:Y:S02]  /*cbe0*/  ISETP.NE.AND P2, PT, R31, RZ, PT ;  /* 0x000000ff1f00720c */ /* 0x000fe40003f45270 */
[----:B------:R-:W-:-:S02]  /*cbf0*/  FSEL R27, R15, -INF , !P1 ;  /* 0xff8000000f1b7808 */ /* 0x000fc40004800000 */
[----:B------:R-:W-:Y:S02]  /*cc00*/  ISETP.NE.AND P1, PT, R64, RZ, PT ;  /* 0x000000ff4000720c */ /* 0x000fe40003f25270 */
[C---:B------:R-:W-:Y:S02]  /*cc10*/  ISETP.GT.AND P3, PT, R44.reuse, 0x31, !P3 ;  /* 0x000000312c00780c */ /* 0x040fe40005f64270 */
[C---:B------:R-:W-:Y:S02]  /*cc20*/  ISETP.GT.AND P1, PT, R44.reuse, 0x10, !P1 ;  /* 0x000000102c00780c */ /* 0x040fe40004f24270 */
[----:B------:R-:W-:Y:S02]  /*cc30*/  ISETP.GT.AND P4, PT, R44, 0x38, !P4 ;  /* 0x000000382c00780c */ /* 0x000fe40006784270 */
[C---:B------:R-:W-:Y:S02]  /*cc40*/  ISETP.LT.OR P1, PT, R42.reuse, 0x11, P1 ;  /* 0x000000112a00780c */ /* 0x040fe40000f21670 */
[----:B------:R-:W-:-:S02]  /*cc50*/  ISETP.LT.OR P3, PT, R42, 0x32, P3 ;  /* 0x000000322a00780c */ /* 0x000fc40001f61670 */
[----:B------:R-:W-:Y:S02]  /*cc60*/  FSEL R31, R24, -INF , !P1 ;  /* 0xff800000181f7808 */ /* 0x000fe40004800000 */
[----:B------:R-:W-:Y:S02]  /*cc70*/  ISETP.NE.AND P1, PT, R62, RZ, PT ;  /* 0x000000ff3e00720c */ /* 0x000fe40003f25270 */
[C---:B------:R-:W-:Y:S02]  /*cc80*/  ISETP.GT.AND P6, PT, R44.reuse, 0x39, !P6 ;  /* 0x000000392c00780c */ /* 0x040fe400077c4270 */
[----:B------:R-:W-:Y:S02]  /*cc90*/  ISETP.GT.AND P1, PT, R44, 0x11, !P1 ;  /* 0x000000112c00780c */ /* 0x000fe40004f24270 */
[C---:B------:R-:W-:Y:S02]  /*cca0*/  ISETP.LT.OR P4, PT, R42.reuse, 0x39, P4 ;  /* 0x000000392a00780c */ /* 0x040fe40002781670 */
[----:B------:R-:W-:-:S02]  /*ccb0*/  ISETP.LT.OR P1, PT, R42, 0x12, P1 ;  /* 0x000000122a00780c */ /* 0x000fc40000f21670 */
[----:B------:R-:W-:Y:S02]  /*ccc0*/  FSEL R77, R28, -INF , !P3 ;  /* 0xff8000001c4d7808 */ /* 0x000fe40005800000 */
[----:B------:R-:W-:Y:S02]  /*ccd0*/  FSEL R21, R21, -INF , !P1 ;  /* 0xff80000015157808 */ /* 0x000fe40004800000 */
[----:B------:R-:W-:Y:S02]  /*cce0*/  ISETP.NE.AND P1, PT, R33, RZ, PT ;  /* 0x000000ff2100720c */ /* 0x000fe40003f25270 */
[----:B------:R-:W-:Y:S02]  /*ccf0*/  ISETP.LT.OR P6, PT, R42, 0x3a, P6 ;  /* 0x0000003a2a00780c */ /* 0x000fe400037c1670 */
[----:B------:R-:W-:Y:S02]  /*cd00*/  ISETP.GT.AND P1, PT, R44, 0x18, !P1 ;  /* 0x000000182c00780c */ /* 0x000fe40004f24270 */
[----:B------:R-:W-:-:S02]  /*cd10*/  FSEL R79, R36, -INF , !P4 ;  /* 0xff800000244f7808 */ /* 0x000fc40006000000 */
[----:B------:R-:W-:Y:S02]  /*cd20*/  ISETP.LT.OR P1, PT, R42, 0x19, P1 ;  /* 0x000000192a00780c */ /* 0x000fe40000f21670 */
[----:B------:R-:W-:Y:S02]  /*cd30*/  FSEL R81, R34, -INF , !P6 ;  /* 0xff80000022517808 */ /* 0x000fe40007000000 */
        /* <DEDUP_REMOVED lines=17> */
[----:B------:R-:W-:Y:S02]  /*ce50*/  ISETP.GT.AND P1, PT, R44, RZ, !P5 ;  /* 0x000000ff2c00720c */ /* 0x000fe40006f24270 */
[----:B------:R-:W-:Y:S02]  /*ce60*/  ISETP.NE.AND P5, PT, R58, RZ, PT ;  /* 0x000000ff3a00720c */ /* 0x000fe40003fa5270 */
[----:B------:R-:W-:-:S04]  /*ce70*/  ISETP.LT.OR P1, PT, R42, 0x1, P1 ;  /* 0x000000012a00780c */ /* 0x000fc80000f21670 */
[----:B------:R-:W-:Y:S02]  /*ce80*/  FSEL R24, R0, -INF , !P1 ;  /* 0xff80000000187808 */ /* 0x000fe40004800000 */
[----:B------:R-:W-:Y:S02]  /*ce90*/  FMNMX.FTZ R0, R40, R71, !PT ;  /* 0x0000004728007209 */ /* 0x000fe40007810000 */
[----:B------:R-:W-:Y:S02]  /*cea0*/  ISETP.GT.AND P1, PT, R44, 0x29, !P2 ;  /* 0x000000292c00780c */ /* 0x000fe40005724270 */
[----:B------:R-:W-:Y:S02]  /*ceb0*/  FMNMX.FTZ R0, R45, R0, !PT ;  /* 0x000000002d007209 */ /* 0x000fe40007810000 */
[----:B------:R-:W-:Y:S02]  /*cec0*/  ISETP.LT.OR P1, PT, R42, 0x2a, P1 ;  /* 0x0000002a2a00780c */ /* 0x000fe40000f21670 */
[----:B------:R-:W-:-:S02]  /*ced0*/  FMNMX.FTZ R0, R47, R0, !PT ;  /* 0x000000002f007209 */ /* 0x000fc40007810000 */
[----:B------:R-:W-:Y:S02]  /*cee0*/  ISETP.GT.AND P2, PT, R44, 0x30, !P5 ;  /* 0x000000302c00780c */ /* 0x000fe40006f44270 */
[----:B------:R-:W-:Y:S02]  /*cef0*/  FMNMX.FTZ R0, R49, R0, !PT ;  /* 0x0000000031007209 */ /* 0x000fe40007810000 */
[----:B------:R-:W-:Y:S02]  /*cf00*/  FSEL R73, R30, -INF , !P1 ;  /* 0xff8000001e497808 */ /* 0x000fe40004800000 */
[----:B------:R-:W-:Y:S02]  /*cf10*/  FMNMX.FTZ R0, R51, R0, !PT ;  /* 0x0000000033007209 */ /* 0x000fe40007810000 */
[----:B------:R-:W-:Y:S02]  /*cf20*/  ISETP.LT.OR P2, PT, R42, 0x31, P2 ;  /* 0x000000312a00780c */ /* 0x000fe40001741670 */
[----:B------:R-:W-:-:S02]  /*cf30*/  FMNMX.FTZ R0, R53, R0, !PT ;  /* 0x0000000035007209 */ /* 0x000fc40007810000 */
[----:B------:R-:W-:Y:S02]  /*cf40*/  FSEL R75, R32, -INF , !P2 ;  /* 0xff800000204b7808 */ /* 0x000fe40005000000 */
[----:B------:R-:W-:-:S04]  /*cf50*/  FMNMX.FTZ R0, R55, R0, !PT ;  /* 0x0000000037007209 */ /* 0x000fc80007810000 */
[----:B------:R-:W-:-:S04]  /*cf60*/  FMNMX.FTZ R0, R59, R0, !PT ;  /* 0x000000003b007209 */ /* 0x000fc80007810000 */
[----:B------:R-:W-:-:S04]  /*cf70*/  FMNMX.FTZ R0, R61, R0, !PT ;  /* 0x000000003d007209 */ /* 0x000fc80007810000 */
[----:B------:R-:W-:-:S04]  /*cf80*/  FMNMX.FTZ R0, R63, R0, !PT ;  /* 0x000000003f007209 */ /* 0x000fc80007810000 */
[----:B------:R-:W-:-:S04]  /*cf90*/  FMNMX.FTZ R0, R65, R0, !PT ;  /* 0x0000000041007209 */ /* 0x000fc80007810000 */
[----:B------:R-:W-:-:S04]  /*cfa0*/  FMNMX.FTZ R0, R67, R0, !PT ;  /* 0x0000000043007209 */ /* 0x000fc80007810000 */
[----:B------:R-:W-:-:S04]  /*cfb0*/  FMNMX.FTZ R0, R69, R0, !PT ;  /* 0x0000000045007209 */ /* 0x000fc80007810000 */
[----:B------:R-:W-:-:S04]  /*cfc0*/  FMNMX.FTZ R0, R41, R0, !PT ;  /* 0x0000000029007209 */ /* 0x000fc80007810000 */
[----:B------:R-:W-:-:S05]  /*cfd0*/  FMNMX.FTZ R15, R43, R0, !PT ;  /* 0x000000002b0f7209 */ /* 0x000fca0007810000 */
[----:B------:R-:W0:Y:S02]  /*cfe0*/  SHFL.BFLY PT, R0, R15, 0x2, 0x1f ;  /* 0x0c401f000f007f89 */ /* 0x000e2400000e0000 */
        /* <DEDUP_REMOVED lines=12> */
[----:B------:R-:W-:Y:S01]  /*d0b0*/  FMUL.FTZ R30, R13, R20 ;  /* 0x000000140d1e7220 */ /* 0x000fe20000410000 */
[----:B------:R-:W-:-:S04]  /*d0c0*/  FMNMX.FTZ R0, R37, R0, !PT ;  /* 0x0000000025007209 */ /* 0x000fc80007810000 */
[----:B------:R-:W-:Y:S02]  /*d0d0*/  FMNMX.FTZ R0, R39, R0, !PT ;  /* 0x0000000027007209 */ /* 0x000fe40007810000 */
        /* <DEDUP_REMOVED lines=18> */
[-CC-:B------:R-:W-:Y:S01]  /*d200*/  FFMA.FTZ R45, R69, R20.reuse, -R30.reuse ;  /* 0x00000014452d7223 */ /* 0x180fe2000001081e */
[----:B------:R-:W-:Y:S01]  /*d210*/  MUFU.EX2 R164, R164 ;  /* 0x000000a400a47308 */ /* 0x000fe20000000800 */
[----:B------:R-:W0:Y:S07]  /*d220*/  SHFL.BFLY PT, R15, R0, 0x2, 0x1f ;  /* 0x0c401f00000f7f89 */ /* 0x000e2e00000e0000 */
[----:B------:R-:W1:Y:S08]  /*d230*/  MUFU.EX2 R71, R71 ;  /* 0x0000004700477308 */ /* 0x000e700000000800 */
[----:B------:R-:W2:Y:S08]  /*d240*/  MUFU.EX2 R166, R166 ;  /* 0x000000a600a67308 */ /* 0x000eb00000000800 */
[----:B------:R-:W3:Y:S01]  /*d250*/  MUFU.EX2 R47, R47 ;  /* 0x0000002f002f7308 */ /* 0x000ee20000000800 */
[----:B0-----:R-:W-:Y:S01]  /*d260*/  FMNMX.FTZ R28, R0, R15, !PT ;  /* 0x0000000f001c7209 */ /* 0x001fe20007810000 */
[----:B------:R-:W-:-:S04]  /*d270*/  FFMA.FTZ R0, R65, R20, -R30 ;  /* 0x0000001441007223 */ /* 0x000fc8000001081e */
[----:B------:R-:W0:Y:S02]  /*d280*/  SHFL.BFLY PT, R15, R28, 0x1, 0x1f ;  /* 0x0c201f001c0f7f89 */ /* 0x000e2400000e0000 */
[----:B------:R-:W4:Y:S08]  /*d290*/  MUFU.EX2 R160, R160 ;  /* 0x000000a000a07308 */ /* 0x000f300000000800 */
[----:B------:R-:W4:Y:S08]  /*d2a0*/  MUFU.EX2 R49, R49 ;  /* 0x0000003100317308 */ /* 0x000f300000000800 */
[----:B------:R-:W4:Y:S01]  /*d2b0*/  MUFU.EX2 R162, R162 ;  /* 0x000000a200a27308 */ /* 0x000f220000000800 */
[----:B0-----:R-:W-:Y:S01]  /*d2c0*/  FMNMX.FTZ R15, R28, R15, !PT ;  /* 0x0000000f1c0f7209 */ /* 0x001fe20007810000 */
[-CC-:B------:R-:W-:Y:S01]  /*d2d0*/  FFMA.FTZ R28, R41, R20.reuse, -R30.reuse ;  /* 0x00000014291c7223 */ /* 0x180fe2000001081e */
[----:B------:R-:W-:-:S05]  /*d2e0*/  FFMA.FTZ R41, R43, R20, -R30 ;  /* 0x000000142b297223 */ /* 0x000fca000001081e */
[----:B------:R-:W-:Y:S01]  /*d2f0*/  MUFU.EX2 R51, R51 ;  /* 0x0000003300337308 */ /* 0x000fe20000000800 */
[C---:B------:R-:W-:Y:S01]  /*d300*/  FSETP.NEU.FTZ.AND P1, PT, R15.reuse, -INF , PT ;  /* 0xff8000000f00780b */ /* 0x040fe20003f3d000 */
[----:B------:R-:W-:-:S05]  /*d310*/  FMUL.FTZ R32, R15, R20 ;  /* 0x000000140f207220 */ /* 0x000fca0000410000 */
[----:B------:R-:W-:Y:S01]  /*d320*/  FSEL R30, R32, RZ, P1 ;  /* 0x000000ff201e7208 */ /* 0x000fe20000800000 */
[----:B------:R-:W-:Y:S04]  /*d330*/  MUFU.EX2 R156, R156 ;  /* 0x0000009c009c7308 */ /* 0x000fe80000000800 */
[-CC-:B------:R-:W-:Y:S01]  /*d340*/  FFMA.FTZ R165, R24, R20.reuse, -R30.reuse ;  /* 0x0000001418a57223 */ /* 0x180fe2000001081e */
[-CC-:B------:R-:W-:Y:S01]  /*d350*/  FFMA.FTZ R24, R29, R20.reuse, -R30.reuse ;  /* 0x000000141d187223 */ /* 0x180fe2000001081e */
[-CC-:B------:R-:W-:Y:S01]  /*d360*/  FFMA.FTZ R167, R3, R20.reuse, -R30.reuse ;  /* 0x0000001403a77223 */ /* 0x180fe2000001081e */
[-CC-:B------:R-:W-:Y:S01]  /*d370*/  FFMA.FTZ R32, R27, R20.reuse, -R30.reuse ;  /* 0x000000141b207223 */ /* 0x180fe2000001081e */
[-CC-:B------:R-:W-:Y:S01]  /*d380*/  FFMA.FTZ R161, R31, R20.reuse, -R30.reuse ;  /* 0x000000141fa17223 */ /* 0x180fe2000001081e */
[-CC-:B------:R-:W-:Y:S01]  /*d390*/  FFMA.FTZ R34, R21, R20.reuse, -R30.reuse ;  /* 0x0000001415227223 */ /* 0x180fe2000001081e */
[----:B------:R-:W-:Y:S01]  /*d3a0*/  MUFU.EX2 R165, R165 ;  /* 0x000000a500a57308 */ /* 0x000fe20000000800 */
[-CC-:B------:R-:W-:Y:S01]  /*d3b0*/  FFMA.FTZ R163, R33, R20.reuse, -R30.reuse ;  /* 0x0000001421a37223 */ /* 0x180fe2000001081e */
[-CC-:B------:R-:W-:Y:S01]  /*d3c0*/  FFMA.FTZ R36, R25, R20.reuse, -R30.reuse ;  /* 0x0000001419247223 */ /* 0x180fe2000001081e */
[----:B-1----:R-:W-:Y:S01]  /*d3d0*/  FADD.FTZ R25, R164, R71 ;  /* 0x00000047a4197221 */ /* 0x002fe20000010000 */
[-CC-:B------:R-:W-:Y:S01]  /*d3e0*/  FFMA.FTZ R157, R35, R20.reuse, -R30.reuse ;  /* 0x00000014239d7223 */ /* 0x180fe2000001081e */
[-CC-:B------:R-:W-:Y:S01]  /*d3f0*/  FFMA.FTZ R40, R37, R20.reuse, -R30.reuse ;  /* 0x0000001425287223 */ /* 0x180fe2000001081e */
[-CC-:B------:R-:W-:Y:S01]  /*d400*/  FFMA.FTZ R38, R39, R20.reuse, -R30.reuse ;  /* 0x0000001427267223 */ /* 0x180fe2000001081e */
[----:B--2---:R-:W-:Y:S01]  /*d410*/  FADD.FTZ R42, R166, R25 ;  /* 0x00000019a62a7221 */ /* 0x004fe20000010000 */
[----:B------:R-:W0:Y:S01]  /*d420*/  MUFU.EX2 R24, R24 ;  /* 0x0000001800187308 */ /* 0x000e220000000800 */
[-CC-:B------:R-:W-:Y:S01]  /*d430*/  FFMA.FTZ R3, R73, R20.reuse, -R30.reuse ;  /* 0x0000001449037223 */ /* 0x180fe2000001081e */
[-C--:B------:R-:W-:Y:S01]  /*d440*/  FFMA.FTZ R21, R75, R20.reuse, -R30 ;  /* 0x000000144b157223 */ /* 0x080fe2000001081e */
[----:B---3--:R-:W-:Y:S01]  /*d450*/  FADD.FTZ R27, R47, R42 ;  /* 0x0000002a2f1b7221 */ /* 0x008fe20000010000 */
[-CC-:B------:R-:W-:Y:S01]  /*d460*/  FFMA.FTZ R42, R77, R20.reuse, -R30.reuse ;  /* 0x000000144d2a7223 */ /* 0x180fe2000001081e */
[-CC-:B------:R-:W-:Y:S01]  /*d470*/  FFMA.FTZ R79, R79, R20.reuse, -R30.reuse ;  /* 0x000000144f4f7223 */ /* 0x180fe2000001081e */
[----:B------:R-:W-:Y:S01]  /*d480*/  FFMA.FTZ R30, R81, R20, -R30 ;  /* 0x00000014511e7223 */ /* 0x000fe2000001081e */
[----:B----4-:R-:W-:Y:S01]  /*d490*/  FADD.FTZ R46, R160, R27 ;  /* 0x0000001ba02e7221 */ /* 0x010fe20000010000 */
[----:B------:R-:W1:Y:S01]  /*d4a0*/  MUFU.EX2 R167, R167 ;  /* 0x000000a700a77308 */ /* 0x000e620000000800 */
[----:B------:R-:W-:-:S02]  /*d4b0*/  F2FP.BF16.F32.PACK_AB R164, R71, R164 ;  /* 0x000000a447a4723e */ /* 0x000fc400000010ff */
[----:B------:R-:W-:Y:S01]  /*d4c0*/  FADD.FTZ R27, R49, R46 ;  /* 0x0000002e311b7221 */ /* 0x000fe20000010000 */
[----:B------:R-:W-:Y:S02]  /*d4d0*/  F2FP.BF16.F32.PACK_AB R166, R47, R166 ;  /* 0x000000a62fa6723e */ /* 0x000fe400000010ff */
[----:B------:R-:W-:Y:S01]  /*d4e0*/  F2FP.BF16.F32.PACK_AB R160, R49, R160 ;  /* 0x000000a031a0723e */ /* 0x000fe200000010ff */
[----:B------:R-:W-:Y:S01]  /*d4f0*/  FADD.FTZ R46, R162, R27 ;  /* 0x0000001ba22e7221 */ /* 0x000fe20000010000 */
[----:B------:R-:W2:Y:S01]  /*d500*/  MUFU.EX2 R32, R32 ;  /* 0x0000002000207308 */ /* 0x000ea20000000800 */
[----:B0-----:R-:W-:Y:S01]  /*d510*/  FADD.FTZ R44, R165, R24 ;  /* 0x00000018a52c7221 */ /* 0x001fe20000010000 */
[----:B------:R-:W-:Y:S01]  /*d520*/  F2FP.BF16.F32.PACK_AB R165, R24, R165 ;  /* 0x000000a518a5723e */ /* 0x000fe200000010ff */
[C---:B------:R-:W-:Y:S01]  /*d530*/  FADD.FTZ R27, R51.reuse, R46 ;  /* 0x0000002e331b7221 */ /* 0x040fe20000010000 */
[----:B------:R-:W-:-:S03]  /*d540*/  F2FP.BF16.F32.PACK_AB R162, R51, R162 ;  /* 0x000000a233a2723e */ /* 0x000fc600000010ff */
[----:B------:R-:W-:Y:S01]  /*d550*/  FADD.FTZ R46, R156, R27 ;  /* 0x0000001b9c2e7221 */ /* 0x000fe20000010000 */
        /* <DEDUP_REMOVED lines=15> */
[----:B------:R-:W-:-:S05]  /*d650*/  F2FP.BF16.F32.PACK_AB R163, R36, R163 ;  /* 0x000000a324a3723e */ /* 0x000fca00000010ff */
[----:B------:R2:W-:Y:S01]  /*d660*/  STSM.16.M88.4 [R201], R160 ;  /* 0x000000a0c9007844 */ /* 0x0005e20000000200 */
[----:B------:R-:W0:Y:S01]  /*d670*/  MUFU.EX2 R40, R40 ;  /* 0x0000002800287308 */ /* 0x000e220000000800 */
[----:B-1----:R-:W-:-:S07]  /*d680*/  FADD.FTZ R25, R157, R44 ;  /* 0x0000002c9d197221 */ /* 0x002fce0000010000 */
        /* <DEDUP_REMOVED lines=11> */
[C---:B0-----:R-:W-:Y:S01]  /*d740*/  FADD.FTZ R27, R0.reuse, R27 ;  /* 0x0000001b001b7221 */ /* 0x041fe20000010000 */
[----:B------:R-:W-:-:S06]  /*d750*/  F2FP.BF16.F32.PACK_AB R158, R0, R53 ;  /* 0x00000035009e723e */ /* 0x000fcc00000010ff */
[----:B------:R-:W0:Y:S01]  /*d760*/  MUFU.EX2 R45, R45 ;  /* 0x0000002d002d7308 */ /* 0x000e220000000800 */
[C---:B-1----:R-:W-:Y:S01]  /*d770*/  FADD.FTZ R24, R3.reuse, R24 ;  /* 0x0000001803187221 */ /* 0x042fe20000010000 */
[----:B------:R-:W-:-:S05]  /*d780*/  F2FP.BF16.F32.PACK_AB R159, R3, R38 ;  /* 0x00000026039f723e */ /* 0x000fca00000010ff */
[----:B------:R2:W-:Y:S01]  /*d790*/  STSM.16.M88.4 [R203], R156 ;  /* 0x0000009ccb007844 */ /* 0x0005e20000000200 */
[----:B------:R-:W-:Y:S08]  /*d7a0*/  MUFU.EX2 R21, R21 ;  /* 0x0000001500157308 */ /* 0x000ff00000000800 */
[----:B------:R-:W1:Y:S01]  /*d7b0*/  MUFU.EX2 R42, R42 ;  /* 0x0000002a002a7308 */ /* 0x000e620000000800 */
[----:B0-----:R-:W-:Y:S01]  /*d7c0*/  F2FP.BF16.F32.PACK_AB R152, R45, R26 ;  /* 0x0000001a2d98723e */ /* 0x001fe200000010ff */
[----:B------:R-:W-:-:S04]  /*d7d0*/  FADD.FTZ R26, R26, R27 ;  /* 0x0000001b1a1a7221 */ /* 0x000fc80000010000 */
[----:B------:R-:W-:Y:S02]  /*d7e0*/  FADD.FTZ R45, R45, R26 ;  /* 0x0000001a2d2d7221 */ /* 0x000fe40000010000 */
[----:B------:R-:W-:Y:S08]  /*d7f0*/  MUFU.EX2 R28, R28 ;  /* 0x0000001c001c7308 */ /* 0x000ff00000000800 */
[----:B------:R-:W0:Y:S01]  /*d800*/  MUFU.EX2 R41, R41 ;  /* 0x0000002900297308 */ /* 0x000e220000000800 */
[----:B-1----:R-:W-:Y:S01]  /*d810*/  F2FP.BF16.F32.PACK_AB R153, R42, R21 ;  /* 0x000000152a99723e */ /* 0x002fe200000010ff */
[----:B------:R-:W-:-:S04]  /*d820*/  FADD.FTZ R21, R21, R24 ;  /* 0x0000001815157221 */ /* 0x000fc80000010000 */
[----:B------:R-:W-:Y:S02]  /*d830*/  FADD.FTZ R42, R42, R21 ;  /* 0x000000152a2a7221 */ /* 0x000fe40000010000 */
[----:B------:R-:W-:Y:S08]  /*d840*/  MUFU.EX2 R79, R79 ;  /* 0x0000004f004f7308 */ /* 0x000ff00000000800 */
[----:B------:R-:W1:Y:S01]  /*d850*/  MUFU.EX2 R30, R30 ;  /* 0x0000001e001e7308 */ /* 0x000e620000000800 */
[----:B0-----:R-:W-:Y:S01]  /*d860*/  F2FP.BF16.F32.PACK_AB R154, R41, R28 ;  /* 0x0000001c299a723e */ /* 0x001fe200000010ff */
[----:B------:R-:W-:-:S04]  /*d870*/  FADD.FTZ R28, R28, R45 ;  /* 0x0000002d1c1c7221 */ /* 0x000fc80000010000 */
[----:B------:R-:W-:Y:S01]  /*d880*/  FADD.FTZ R3, R41, R28 ;  /* 0x0000001c29037221 */ /* 0x000fe20000010000 */
[----:B-1----:R-:W-:Y:S01]  /*d890*/  F2FP.BF16.F32.PACK_AB R155, R30, R79 ;  /* 0x0000004f1e9b723e */ /* 0x002fe200000010ff */
[----:B------:R-:W-:-:S04]  /*d8a0*/  FADD.FTZ R79, R79, R42 ;  /* 0x0000002a4f4f7221 */ /* 0x000fc80000010000 */
[----:B------:R2:W-:Y:S01]  /*d8b0*/  STSM.16.M88.4 [R202], R152 ;  /* 0x00000098ca007844 */ /* 0x0005e20000000200 */
[----:B------:R-:W-:Y:S01]  /*d8c0*/  FADD.FTZ R0, R30, R79 ;  /* 0x0000004f1e007221 */ /* 0x000fe20000010000 */
[----:B------:R-:W-:Y:S06]  /*d8d0*/  @!P0 BRA `(.L_x_2675) ;  /* 0x0000000000048947 */ /* 0x000fec0003800000 */
[----:B------:R-:W-:Y:S01]  /*d8e0*/  BPT.TRAP 0x1 ;  /* 0x000000040000795c */ /* 0x000fe20000300000 */
.L_x_2675:
[----:B------:R0:W1:Y:S01]  /*d8f0*/  SYNCS.PHASECHK.TRANS64.TRYWAIT P1, [R12+URZ+0x28c50], R57 ;  /* 0x028c50390c0075a7 */ /* 0x000062000802017f */
[----:B------:R-:W-:Y:S05]  /*d900*/  @!P0 BRA `(.L_x_2676) ;  /* 0x0000000000048947 */ /* 0x000fea0003800000 */
[----:B------:R-:W-:Y:S01]  /*d910*/  BPT.TRAP 0x1 ;  /* 0x000000040000795c */ /* 0x000fe20000300000 */
.L_x_2676:
[----:B------:R-:W-:Y:S01]  /*d920*/  ULDC UR42, c[0x0][0x9e4] ;  /* 0x00027900002a7ab9 */ /* 0x000fe20000000800 */
[----:B------:R-:W-:Y:S01]  /*d930*/  ULDC UR44, c[0x0][0x9d8] ;  /* 0x00027600002c7ab9 */ /* 0x000fe20000000800 */
[----:B------:R-:W-:Y:S01]  /*d940*/  ULDC UR38, c[0x0][0x988] ;  /* 0x0002620000267ab9 */ /* 0x000fe20000000800 */
[----:B------:R-:W-:Y:S01]  /*d950*/  ULDC UR43, c[0x0][0x9e0] ;  /* 0x00027800002b7ab9 */ /* 0x000fe20000000800 */
[----:B------:R-:W-:Y:S01]  /*d960*/  BSSY B0, `(.L_x_2677) ;  /* 0x0000006000007945 */ /* 0x000fe20003800000 */
[----:B------:R-:W-:Y:S02]  /*d970*/  IMAD R28, R17, 0x1000, R195 ;  /* 0x00001000111c7824 */ /* 0x000fe400078e02c3 */
[----:B------:R-:W-:Y:S01]  /*d980*/  IMAD.MOV.U32 R29, RZ, RZ, 0x40000040 ;  /* 0x40000040ff1d7424 */ /* 0x000fe200078e00ff */
[----:B-1----:R-:W-:Y:S06]  /*d990*/  @P1 BRA `(.L_x_2678) ;  /* 0x0000000000081947 */ /* 0x002fec0003800000 */
[----:B------:R-:W1:Y:S02]  /*d9a0*/  SYNCS.PHASECHK.TRANS64.TRYWAIT P1, [R12+URZ+0x28c50], R57 ;  /* 0x028c50390c0075a7 */ /* 0x000e64000802017f */
[----:B-1----:R-:W-:Y:S05]  /*d9b0*/  @!P1 BRA `(.L_x_2679) ;  /* 0x0000016c00109947 */ /* 0x002fea0003800000 */
.L_x_2678:
[----:B------:R-:W-:Y:S05]  /*d9c0*/  BSYNC B0 ;  /* 0x0000000000007941 */ /* 0x000fea0003800000 */
.L_x_2677:
        /* <DEDUP_REMOVED lines=12> */
[----:B------:R-:W-:Y:S02]  /*da90*/  R2UR UR15, R25 ;  /* 0x00000000190f72ca */ /* 0x000fe400000e0000 */
[----:B------:R-:W-:Y:S02]  /*daa0*/  R2UR UR19, R29 ;  /* 0x000000001d1372ca */ /* 0x000fe400000e0000 */
[----:B01---5:R-:W-:-:S06]  /*dab0*/  WARPGROUP.ARRIVE ;  /* 0x00000000000079c5 */ /* 0x023fcc0000000000 */
        /* <DEDUP_REMOVED lines=24> */
.L_x_2680:
[----:B------:R-:W0:Y:S01]  /*dc40*/  LDC R21, c[0x0][0x448] ;  /* 0x00011200ff157b82 */ /* 0x000e220000000800 */
[----:B------:R-:W-:Y:S01]  /*dc50*/  VIADD R12, R12, 0x28c60 ;  /* 0x00028c600c0c7836 */ /* 0x000fe20000000000 */
[----:B------:R-:W-:Y:S01]  /*dc60*/  UISETP.NE.AND UP0, UPT, UR48, URZ, UPT ;  /* 0x0000003f3000728c */ /* 0x000fe2000bf05270 */
[----:B--2---:R-:W-:-:S03]  /*dc70*/  IMAD.MOV.U32 R152, RZ, RZ, R196 ;  /* 0x000000ffff987224 */ /* 0x004fc600078e00c4 */
[----:B------:R-:W-:-:S04]  /*dc80*/  PRMT R12, R186, 0x654, R12 ;  /* 0x00000654ba0c7816 */ /* 0x000fc8000000000c */
[----:B------:R1:W-:Y:S01]  /*dc90*/  SYNCS.ARRIVE.TRANS64.RED.A1T0 RZ, [R12+URZ], RZ ;  /* 0x000000ff0cff79a7 */ /* 0x0003e2000810043f */
[----:B0-----:R-:W-:-:S13]  /*dca0*/  ISETP.NE.AND P1, PT, R21, 0x1, PT ;  /* 0x000000011500780c */ /* 0x001fda0003f25270 */
[----:B------:R-:W0:Y:S08]  /*dcb0*/  @P1 LDC R21, c[0x0][0x44c] ;  /* 0x00011300ff151b82 */ /* 0x000e300000000800 */
[----:B-1----:R-:W1:Y:S01]  /*dcc0*/  @P1 LDC R12, c[0x0][0x450] ;  /* 0x00011400ff0c1b82 */ /* 0x002e620000000800 */
[----:B0-----:R-:W-:-:S05]  /*dcd0*/  @P1 IMAD.HI.U32 R21, R196, R21, RZ ;  /* 0x00000015c4151227 */ /* 0x001fca00078e00ff */
[----:B-1----:R-:W-:Y:S01]  /*dce0*/  @P1 SHF.R.U32.HI R152, RZ, R12, R21 ;  /* 0x0000000cff981219 */ /* 0x002fe20000011615 */
[----:B------:R-:W-:Y:S01]  /*dcf0*/  VIADD R12, R168, 0xfffffffe ;  /* 0xfffffffea80c7836 */ /* 0x000fe20000000000 */
[----:B------:R-:W-:Y:S02]  /*dd00*/  PLOP3.LUT P1, PT, PT, PT, UP0, 0x40, 0x0 ;  /* 0x000000000000781c */ /* 0x000fe40003f2e808 */
[----:B------:R-:W-:-:S05]  /*dd10*/  IADD3 R21, R152, R184, -R23 ;  /* 0x000000b898157210 */ /* 0x000fca0007ffe817 */
[----:B------:R-:W-:-:S06]  /*dd20*/  VIADD R152, R21, UR46 ;  /* 0x0000002e15987c36 */ /* 0x000fcc0008000000 */
[----:B------:R-:W-:Y:S05]  /*dd30*/  @P1 BRA `(.L_x_2681) ;  /* 0x0000000000541947 */ /* 0x000fea0003800000 */
[C---:B------:R-:W-:Y:S01]  /*dd40*/  ISETP.GT.AND P1, PT, R21.reuse, RZ, PT ;  /* 0x000000ff1500720c */ /* 0x040fe20003f24270 */
[----:B------:R-:W-:Y:S01]  /*dd50*/  BSSY B0, `(.L_x_2682) ;  /* 0x0000010000007945 */ /* 0x000fe20003800000 */
[----:B------:R-:W-:-:S11]  /*dd60*/  VIADD R153, R21, 0xffffffff ;  /* 0xffffffff15997836 */ /* 0x000fd60000000000 */
[----:B------:R-:W-:Y:S05]  /*dd70*/  @P1 BRA `(.L_x_2683) ;  /* 0x0000000000201947 */ /* 0x000fea0003800000 */
[----:B------:R-:W-:Y:S01]  /*dd80*/  UISETP.NE.AND UP0, UPT, UR47, 0x1, UPT ;  /* 0x000000012f00788c */ /* 0x000fe2000bf05270 */
[----:B------:R-:W-:-:S05]  /*dd90*/  IMAD.MOV R21, RZ, RZ, -R21 ;  /* 0x000000ffff157224 */ /* 0x000fca00078e0a15 */
[----:B------:R-:W-:-:S05]  /*dda0*/  PLOP3.LUT P1, PT, PT, PT, UP0, 0x80, 0x0 ;  /* 0x000000000000781c */ /* 0x000fca0003f2f008 */
[----:B------:R-:W-:-:S08]  /*ddb0*/  @UP0 ULDC.64 UR4, c[0x0][0x9e8] ;  /* 0x00027a0000040ab9 */ /* 0x000fd00000000a00 */
[----:B------:R-:W-:-:S05]  /*ddc0*/  @P1 IMAD.HI.U32 R153, R21, UR4, RZ ;  /* 0x0000000415991c27 */ /* 0x000fca000f8e00ff */
[----:B------:R-:W-:-:S04]  /*ddd0*/  @P1 SHF.R.U32.HI R21, RZ, UR5, R153 ;  /* 0x00000005ff151c19 */ /* 0x000fc80008011699 */
[----:B------:R-:W-:Y:S01]  /*dde0*/  LOP3.LUT R153, RZ, R21, RZ, 0x33, !PT ;  /* 0x00000015ff997212 */ /* 0x000fe200078e33ff */
[----:B------:R-:W-:Y:S06]  /*ddf0*/  BRA `(.L_x_2684) ;  /* 0x0000000000147947 */ /* 0x000fec0003800000 */
.L_x_2683:
[----:B------:R-:W-:-:S06]  /*de00*/  UISETP.NE.AND UP0, UPT, UR47, 0x1, UPT ;  /* 0x000000012f00788c */ /* 0x000fcc000bf05270 */
[----:B------:R-:W-:-:S05]  /*de10*/  PLOP3.LUT P1, PT, PT, PT, UP0, 0x80, 0x0 ;  /* 0x000000000000781c */ /* 0x000fca0003f2f008 */
[----:B------:R-:W-:-:S08]  /*de20*/  @UP0 ULDC.64 UR4, c[0x0][0x9e8] ;  /* 0x00027a0000040ab9 */ /* 0x000fd00000000a00 */
[----:B------:R-:W-:-:S05]  /*de30*/  @P1 IMAD.HI.U32 R21, R153, UR4, RZ ;  /* 0x0000000499151c27 */ /* 0x000fca000f8e00ff */
[----:B------:R-:W-:-:S07]  /*de40*/  @P1 SHF.R.U32.HI R153, RZ, UR5, R21 ;  /* 0x00000005ff991c19 */ /* 0x000fce0008011615 */
.L_x_2684:
[----:B------:R-:W-:Y:S05]  /*de50*/  BSYNC B0 ;  /* 0x0000000000007941 */ /* 0x000fea0003800000 */
.L_x_2682:
[----:B------:R-:W-:-:S04]  /*de60*/  IMAD.U32 R21, RZ, RZ, UR47 ;  /* 0x0000002fff157e24 */ /* 0x000fc8000f8e00ff */
[----:B------:R-:W-:-:S05]  /*de70*/  IMAD R153, R153, R21, UR47 ;  /* 0x0000002f99997e24 */ /* 0x000fca000f8e0215 */
[----:B------:R-:W-:-:S07]  /*de80*/  VIMNMX R152, R152, R153, PT ;  /* 0x0000009998987248 */ /* 0x000fce0003fe0100 */
.L_x_2681:
        /* <DEDUP_REMOVED lines=8> */
.L_x_2708:
[----:B------:R-:W-:-:S05]  /*df10*/  VIADD R209, R17, 0x1 ;  /* 0x0000000111d17836 */ /* 0x000fca0000000000 */
[----:B------:R-:W-:-:S04]  /*df20*/  ISETP.NE.AND P1, PT, R209, 0x2, PT ;  /* 0x00000002d100780c */ /* 0x000fc80003f25270 */
[----:B------:R-:W-:Y:S02]  /*df30*/  SEL R20, RZ, 0x1, P1 ;  /* 0x00000001ff147807 */ /* 0x000fe40000800000 */
[----:B------:R-:W-:Y:S02]  /*df40*/  SEL R209, R209, RZ, P1 ;  /* 0x000000ffd1d17207 */ /* 0x000fe40000800000 */
[----:B------:R-:W-:Y:S01]  /*df50*/  LOP3.LUT R22, R22, R20, RZ, 0x3c, !PT ;  /* 0x0000001416167212 */ /* 0x000fe200078e3cff */
[----:B0-----:R-:W-:Y:S06]  /*df60*/  @!P0 BRA `(.L_x_2688) ;  /* 0x0000000000048947 */ /* 0x001fec0003800000 */
[----:B------:R-:W-:Y:S01]  /*df70*/  BPT.TRAP 0x1 ;  /* 0x000000040000795c */ /* 0x000fe20000300000 */
.L_x_2688:
[----:B------:R-:W-:Y:S01]  /*df80*/  IMAD R21, R209, 0x8, R2 ;  /* 0x00000008d1157824 */ /* 0x000fe200078e0202 */
[----:B------:R-:W-:-:S04]  /*df90*/  SHF.L.U32 R213, R22, 0x1f, RZ ;  /* 0x0000001f16d57819 */ /* 0x000fc800000006ff */
[----:B------:R0:W1:Y:S01]  /*dfa0*/  SYNCS.PHASECHK.TRANS64.TRYWAIT P1, [R21+URZ+0x28c30], R213 ;  /* 0x028c30d5150075a7 */ /* 0x000062000802017f */
[----:B------:R-:W-:Y:S05]  /*dfb0*/  @!P0 BRA `(.L_x_2689) ;  /* 0x0000000000048947 */ /* 0x000fea0003800000 */
[----:B------:R-:W-:Y:S01]  /*dfc0*/  BPT.TRAP 0x1 ;  /* 0x000000040000795c */ /* 0x000fe20000300000 */
.L_x_2689:
[----:B------:R-:W-:Y:S01]  /*dfd0*/  BSSY B2, `(.L_x_2690) ;  /* 0x0000006000027945 */ /* 0x000fe20003800000 */
[----:B------:R-:W-:Y:S02]  /*dfe0*/  IMAD R156, R209, 0x200, R14 ;  /* 0x00000200d19c7824 */ /* 0x000fe400078e020e */
[----:B------:R-:W-:Y:S01]  /*dff0*/  IMAD.MOV.U32 R157, RZ, RZ, 0x40000040 ;  /* 0x40000040ff9d7424 */ /* 0x000fe200078e00ff */
[----:B-1----:R-:W-:Y:S06]  /*e000*/  @P1 BRA `(.L_x_2691) ;  /* 0x0000000000081947 */ /* 0x002fec0003800000 */
[----:B------:R-:W1:Y:S02]  /*e010*/  SYNCS.PHASECHK.TRANS64.TRYWAIT P1, [R21+URZ+0x28c30], R213 ;  /* 0x028c30d5150075a7 */ /* 0x000e64000802017f */
[----:B-1----:R-:W-:Y:S05]  /*e020*/  @!P1 BRA `(.L_x_2692) ;  /* 0x0000016400889947 */ /* 0x002fea0003800000 */
.L_x_2691:
[----:B------:R-:W-:Y:S05]  /*e030*/  BSYNC B2 ;  /* 0x0000000000027941 */ /* 0x000fea0003800000 */
.L_x_2690:
[C---:B------:R-:W-:Y:S01]  /*e040*/  R2UR UR6, R156.reuse ;  /* 0x000000009c0672ca */ /* 0x040fe200000e0000 */
[C---:B------:R-:W-:Y:S01]  /*e050*/  VIADD R154, R156.reuse, 0x2 ;  /* 0x000000029c9a7836 */ /* 0x040fe20000000000 */
[----:B------:R-:W-:Y:S01]  /*e060*/  R2UR UR7, R157 ;  /* 0x000000009d0772ca */ /* 0x000fe200000e0000 */
[----:B------:R-:W-:Y:S01]  /*e070*/  VIADD R152, R156, 0x4 ;  /* 0x000000049c987836 */ /* 0x000fe20000000000 */
[----:B------:R-:W-:Y:S01]  /*e080*/  R2UR UR4, R4 ;  /* 0x00000000040472ca */ /* 0x000fe200000e0000 */
        /* <DEDUP_REMOVED lines=31> */
.L_x_2693:
[----:B------:R-:W2:Y:S01]  /*e280*/  LDC R20, c[0x0][0x448] ;  /* 0x00011200ff147b82 */ /* 0x000ea20000000800 */
[----:B------:R-:W-:Y:S02]  /*e290*/  IMAD.IADD R217, R206, 0x1, R196 ;  /* 0x00000001ced97824 */ /* 0x000fe400078e02c4 */
[----:B------:R-:W-:Y:S01]  /*e2a0*/  FMUL.FTZ R221, R156, UR44 ;  /* 0x0000002c9cdd7c20 */ /* 0x000fe20008410000 */
[----:B------:R-:W-:Y:S01]  /*e2b0*/  FMUL.FTZ R156, R159, UR44 ;  /* 0x0000002c9f9c7c20 */ /* 0x000fe20008410000 */
[----:B------:R-:W-:Y:S01]  /*e2c0*/  FMUL.FTZ R159, R163, UR44 ;  /* 0x0000002ca39f7c20 */ /* 0x000fe20008410000 */
[----:B------:R-:W-:Y:S01]  /*e2d0*/  FMUL.FTZ R163, R167, UR44 ;  /* 0x0000002ca7a37c20 */ /* 0x000fe20008410000 */
[----:B------:R-:W-:Y:S01]  /*e2e0*/  FMUL.FTZ R222, R165, UR44 ;  /* 0x0000002ca5de7c20 */ /* 0x000fe20008410000 */
[----:B------:R-:W-:Y:S01]  /*e2f0*/  FMUL.FTZ R167, R168, UR44 ;  /* 0x0000002ca8a77c20 */ /* 0x000fe20008410000 */
[----:B------:R-:W-:Y:S01]  /*e300*/  UISETP.NE.AND UP0, UPT, UR48, URZ, UPT ;  /* 0x0000003f3000728c */ /* 0x000fe2000bf05270 */
[----:B------:R-:W-:Y:S01]  /*e310*/  FMUL.FTZ R165, R170, UR44 ;  /* 0x0000002caaa57c20 */ /* 0x000fe20008410000 */
[----:B------:R-:W-:Y:S01]  /*e320*/  FMUL.FTZ R168, R174, UR44 ;  /* 0x0000002caea87c20 */ /* 0x000fe20008410000 */
[----:B------:R-:W-:Y:S01]  /*e330*/  FMUL.FTZ R170, R175, UR44 ;  /* 0x0000002cafaa7c20 */ /* 0x000fe20008410000 */
[----:B------:R-:W-:Y:S01]  /*e340*/  FMUL.FTZ R174, R179, UR44 ;  /* 0x0000002cb3ae7c20 */ /* 0x000fe20008410000 */
[----:B------:R-:W-:Y:S01]  /*e350*/  FMUL.FTZ R175, R176, UR44 ;  /* 0x0000002cb0af7c20 */ /* 0x000fe20008410000 */
[----:B------:R-:W-:-:S02]  /*e360*/  IMAD.SHL.U32 R179, R12, 0x40, RZ ;  /* 0x000000400cb37824 */ /* 0x000fc400078e00ff */
        /* <DEDUP_REMOVED lines=9> */
[----:B--2---:R-:W-:Y:S01]  /*e400*/  ISETP.NE.AND P1, PT, R20, 0x1, PT ;  /* 0x000000011400780c */ /* 0x004fe20003f25270 */
[----:B------:R-:W-:Y:S01]  /*e410*/  FMUL.FTZ R180, R180, UR44 ;  /* 0x0000002cb4b47c20 */ /* 0x000fe20008410000 */
[----:B------:R-:W-:Y:S01]  /*e420*/  FMUL.FTZ R181, R181, UR44 ;  /* 0x0000002cb5b57c20 */ /* 0x000fe20008410000 */
[----:B------:R-:W-:Y:S01]  /*e430*/  FMUL.FTZ R176, R182, UR44 ;  /* 0x0000002cb6b07c20 */ /* 0x000fe20008410000 */
[----:B------:R-:W-:Y:S01]  /*e440*/  IADD3 R223, -R189, 0x1, -R179 ;  /* 0x00000001bddf7810 */ /* 0x000fe20007ffe9b3 */
[----:B------:R-:W2:Y:S03]  /*e450*/  MUFU.TANH R220, R220 ;  /* 0x000000dc00dc7308 */ /* 0x000ea60000002400 */
[----:B------:R-:W-:-:S05]  /*e460*/  IADD3 R223, -R23, R223, R184 ;  /* 0x000000df17df7210 */ /* 0x000fca0007ffe1b8 */
[----:B------:R-:W3:Y:S01]  /*e470*/  @P1 LDC R218, c[0x0][0x44c] ;  /* 0x00011300ffda1b82 */ /* 0x000ee20000000800 */
[----:B------:R-:W4:Y:S01]  /*e480*/  MUFU.TANH R154, R154 ;  /* 0x0000009a009a7308 */ /* 0x000f220000002400 */
[C---:B------:R-:W-:Y:S02]  /*e490*/  VIADD R224, R223.reuse, UR43 ;  /* 0x0000002bdfe07c36 */ /* 0x040fe40008000000 */
[----:B------:R-:W-:-:S04]  /*e4a0*/  VIADD R223, R223, UR45 ;  /* 0x0000002ddfdf7c36 */ /* 0x000fc80008000000 */
[----:B------:R-:W5:Y:S01]  /*e4b0*/  @P1 LDC R20, c[0x0][0x450] ;  /* 0x00011400ff141b82 */ /* 0x000f620000000800 */
[----:B------:R-:W0:Y:S08]  /*e4c0*/  MUFU.TANH R221, R221 ;  /* 0x000000dd00dd7308 */ /* 0x000e300000002400 */
[----:B------:R-:W0:Y:S01]  /*e4d0*/  MUFU.TANH R157, R157 ;  /* 0x0000009d009d7308 */ /* 0x000e220000002400 */
[----:B---3--:R-:W-:-:S07]  /*e4e0*/  @P1 IMAD.HI.U32 R218, R217, R218, RZ ;  /* 0x000000dad9da1227 */ /* 0x008fce00078e00ff */
[----:B------:R-:W3:Y:S01]  /*e4f0*/  MUFU.TANH R156, R156 ;  /* 0x0000009c009c7308 */ /* 0x000ee20000002400 */
[----:B-----5:R-:W-:Y:S01]  /*e500*/  @P1 SHF.R.U32.HI R217, RZ, R20, R218 ;  /* 0x00000014ffd91219 */ /* 0x020fe200000116da */
[----:B------:R-:W-:Y:S01]  /*e510*/  FMUL.FTZ R20, R155, UR44 ;  /* 0x0000002c9b147c20 */ /* 0x000fe20008410000 */
[----:B------:R-:W-:Y:S01]  /*e520*/  FMUL.FTZ R155, R158, UR44 ;  /* 0x0000002c9e9b7c20 */ /* 0x000fe20008410000 */
[----:B------:R-:W-:Y:S01]  /*e530*/  FMUL.FTZ R158, R162, UR44 ;  /* 0x0000002ca29e7c20 */ /* 0x000fe20008410000 */
[----:B------:R-:W-:Y:S01]  /*e540*/  FMUL.FTZ R162, R166, UR44 ;  /* 0x0000002ca6a27c20 */ /* 0x000fe20008410000 */
[----:B------:R-:W5:Y:S01]  /*e550*/  SHFL.IDX PT, R225, R217, RZ, 0x1c1f ;  /* 0x001c1fffd9e17589 */ /* 0x000f6200000e0000 */
[----:B------:R-:W-:Y:S01]  /*e560*/  FMUL.FTZ R166, R171, UR44 ;  /* 0x0000002caba67c20 */ /* 0x000fe20008410000 */
[----:B------:R-:W-:Y:S01]  /*e570*/  FMUL.FTZ R171, R172, UR44 ;  /* 0x0000002cacab7c20 */ /* 0x000fe20008410000 */
[----:B------:R-:W-:Y:S01]  /*e580*/  FMUL.FTZ R172, R178, UR44 ;  /* 0x0000002cb2ac7c20 */ /* 0x000fe20008410000 */
[----:B------:R-:W-:Y:S01]  /*e590*/  FMUL.FTZ R218, R152, UR44 ;  /* 0x0000002c98da7c20 */ /* 0x000fe20008410000 */
[----:B------:R-:W-:Y:S01]  /*e5a0*/  FMUL.FTZ R178, R183, UR44 ;  /* 0x0000002cb7b27c20 */ /* 0x000fe20008410000 */
[----:B------:R-:W-:Y:S01]  /*e5b0*/  PLOP3.LUT P1, PT, PT, PT, UP0, 0x40, 0x0 ;  /* 0x000000000000781c */ /* 0x000fe20003f2e808 */
[----:B------:R-:W0:Y:S01]  /*e5c0*/  MUFU.TANH R20, R20 ;  /* 0x0000001400147308 */ /* 0x000e220000002400 */
[----:B------:R-:W-:-:S05]  /*e5d0*/  VIADD R152, R21, 0x28c40 ;  /* 0x00028c4015987836 */ /* 0x000fca0000000000 */
[----:B------:R-:W-:Y:S02]  /*e5e0*/  PRMT R152, R186, 0x654, R152 ;  /* 0x00000654ba987816 */ /* 0x000fe40000000098 */
[----:B------:R-:W0:Y:S02]  /*e5f0*/  MUFU.TANH R218, R218 ;  /* 0x000000da00da7308 */ /* 0x000e240000002400 */
[----:B------:R0:W-:Y:S06]  /*e600*/  SYNCS.ARRIVE.TRANS64.RED.A1T0 RZ, [R152+URZ], RZ ;  /* 0x000000ff98ff79a7 */ /* 0x0001ec000810043f */
[----:B------:R-:W0:Y:S01]  /*e610*/  MUFU.TANH R155, R155 ;  /* 0x0000009b009b7308 */ /* 0x000e220000002400 */
[----:B-----5:R-:W-:-:S02]  /*e620*/  IMAD.IADD R183, R225, 0x1, R224 ;  /* 0x00000001e1b77824 */ /* 0x020fc400078e02e0 */
[----:B------:R-:W-:-:S05]  /*e630*/  IMAD.IADD R182, R225, 0x1, R223 ;  /* 0x00000001e1b67824 */ /* 0x000fca00078e02df */
        /* <DEDUP_REMOVED lines=24> */
[----:B--234-:R-:W-:Y:S05]  /*e7c0*/  @P1 BRA `(.L_x_2694) ;  /* 0x0000000000581947 */ /* 0x01cfea0003800000 */
[----:B------:R-:W-:Y:S01]  /*e7d0*/  IADD3 R225, -R23, R184, R225 ;  /* 0x000000b817e17210 */ /* 0x000fe20007ffe1e1 */
[----:B------:R-:W-:Y:S03]  /*e7e0*/  BSSY B2, `(.L_x_2695) ;  /* 0x0000010000027945 */ /* 0x000fe60003800000 */
[----:B------:R-:W-:-:S13]  /*e7f0*/  ISETP.GT.AND P1, PT, R225, -0x1, PT ;  /* 0xffffffffe100780c */ /* 0x000fda0003f24270 */
[----:B------:R-:W-:Y:S05]  /*e800*/  @P1 BRA `(.L_x_2696) ;  /* 0x0000000000201947 */ /* 0x000fea0003800000 */
[----:B------:R-:W-:Y:S01]  /*e810*/  IMAD.U32 R227, RZ, RZ, UR42 ;  /* 0x0000002affe37e24 */ /* 0x000fe2000f8e00ff */
[----:B------:R-:W-:-:S04]  /*e820*/  LOP3.LUT R225, RZ, R225, RZ, 0x33, !PT ;  /* 0x000000e1ffe17212 */ /* 0x000fc800078e33ff */
[----:B------:R-:W-:-:S13]  /*e830*/  ISETP.NE.AND P1, PT, R227, 0x1, PT ;  /* 0x00000001e300780c */ /* 0x000fda0003f25270 */
[----:B0-----:R-:W0:Y:S02]  /*e840*/  @P1 LDC.64 R152, c[0x0][0x9e8] ;  /* 0x00027a00ff981b82 */ /* 0x001e240000000a00 */
[----:B0-----:R-:W-:-:S05]  /*e850*/  @P1 IMAD.HI.U32 R152, R225, R152, RZ ;  /* 0x00000098e1981227 */ /* 0x001fca00078e00ff */
[----:B------:R-:W-:-:S04]  /*e860*/  @P1 SHF.R.U32.HI R225, RZ, R153, R152 ;  /* 0x00000099ffe11219 */ /* 0x000fc80000011698 */
[----:B------:R-:W-:Y:S01]  /*e870*/  LOP3.LUT R225, RZ, R225, RZ, 0x33, !PT ;  /* 0x000000e1ffe17212 */ /* 0x000fe200078e33ff */
[----:B------:R-:W-:Y:S06]  /*e880*/  BRA `(.L_x_2697) ;  /* 0x0000000000147947 */ /* 0x000fec0003800000 */
.L_x_2696:
[----:B------:R-:W-:-:S05]  /*e890*/  IMAD.U32 R227, RZ, RZ, UR42 ;  /* 0x0000002affe37e24 */ /* 0x000fca000f8e00ff */
[----:B------:R-:W-:-:S13]  /*e8a0*/  ISETP.NE.AND P1, PT, R227, 0x1, PT ;  /* 0x00000001e300780c */ /* 0x000fda0003f25270 */
[----:B0-----:R-:W0:Y:S02]  /*e8b0*/  @P1 LDC.64 R152, c[0x0][0x9e8] ;  /* 0x00027a00ff981b82 */ /* 0x001e240000000a00 */
[----:B0-----:R-:W-:-:S05]  /*e8c0*/  @P1 IMAD.HI.U32 R152, R225, R152, RZ ;  /* 0x00000098e1981227 */ /* 0x001fca00078e00ff */
[----:B------:R-:W-:-:S07]  /*e8d0*/  @P1 SHF.R.U32.HI R225, RZ, R153, R152 ;  /* 0x00000099ffe11219 */ /* 0x000fce0000011698 */
.L_x_2697:
[----:B------:R-:W-:Y:S05]  /*e8e0*/  BSYNC B2 ;  /* 0x0000000000027941 */ /* 0x000fea0003800000 */
.L_x_2695:
[----:B------:R-:W-:-:S04]  /*e8f0*/  IMAD R225, R225, R227, -R179 ;  /* 0x000000e3e1e17224 */ /* 0x000fc800078e0ab3 */
[----:B------:R-:W-:-:S05]  /*e900*/  IMAD.IADD R225, R225, 0x1, -R189 ;  /* 0x00000001e1e17824 */ /* 0x000fca00078e0abd */
[----:B------:R-:W-:Y:S02]  /*e910*/  VIMNMX R182, R182, R225, !PT ;  /* 0x000000e1b6b67248 */ /* 0x000fe40007fe0100 */
[----:B------:R-:W-:-:S07]  /*e920*/  VIADDMNMX R183, R225, R227, R183, PT ;  /* 0x000000e3e1b77246 */ /* 0x000fce00038001b7 */
.L_x_2694:
[----:B------:R-:W-:Y:S01]  /*e930*/  ISETP.GT.AND P1, PT, R12, -0x1, PT ;  /* 0xffffffff0c00780c */ /* 0x000fe20003f24270 */
[----:B------:R-:W2:Y:S01]  /*e940*/  SHFL.IDX PT, R217, R217, 0x1, 0x1c1f ;  /* 0x003c1f00d9d97f89 */ /* 0x000ea200000e0000 */
[----:B------:R-:W-:Y:S02]  /*e950*/  UISETP.NE.AND UP0, UPT, UR48, URZ, UPT ;  /* 0x0000003f3000728c */ /* 0x000fe4000bf05270 */
[C---:B------:R-:W-:Y:S02]  /*e960*/  ISETP.GT.AND P4, PT, R182.reuse, RZ, P1 ;  /* 0x000000ffb600720c */ /* 0x040fe40000f84270 */
[C---:B------:R-:W-:Y:S02]  /*e970*/  ISETP.GT.AND P3, PT, R182.reuse, 0x1, P1 ;  /* 0x00000001b600780c */ /* 0x040fe40000f64270 */
[----:B------:R-:W-:Y:S02]  /*e980*/  ISETP.LT.OR P4, PT, R183, 0x1, P4 ;  /* 0x00000001b700780c */ /* 0x000fe40002781670 */
[----:B------:R-:W-:-:S02]  /*e990*/  ISETP.GT.AND P5, PT, R182, 0x8, P1 ;  /* 0x00000008b600780c */ /* 0x000fc40000fa4270 */
[----:B0-----:R-:W-:Y:S02]  /*e9a0*/  FSEL R218, R218, -INF , !P4 ;  /* 0xff800000dada7808 */ /* 0x001fe40006000000 */
[C---:B------:R-:W-:Y:S02]  /*e9b0*/  ISETP.GT.AND P4, PT, R182.reuse, 0x10, P1 ;  /* 0x00000010b600780c */ /* 0x040fe40000f84270 */
[----:B------:R-:W-:Y:S02]  /*e9c0*/  ISETP.GT.AND P2, PT, R182, 0x9, P1 ;  /* 0x00000009b600780c */ /* 0x000fe40000f44270 */
[C---:B------:R-:W-:Y:S02]  /*e9d0*/  ISETP.LT.OR P4, PT, R183.reuse, 0x11, P4 ;  /* 0x00000011b700780c */ /* 0x040fe40002781670 */
[----:B------:R-:W-:Y:S02]  /*e9e0*/  ISETP.LT.OR P3, PT, R183, 0x2, P3 ;  /* 0x00000002b700780c */ /* 0x000fe40001f61670 */
[----:B------:R-:W-:-:S02]  /*e9f0*/  FSEL R160, R160, -INF , !P4 ;  /* 0xff800000a0a07808 */ /* 0x000fc40006000000 */
[----:B------:R-:W-:Y:S01]  /*ea00*/  ISETP.GT.AND P4, PT, R182, 0x20, P1 ;  /* 0x00000020b600780c */ /* 0x000fe20000f84270 */
[--C-:B--2---:R-:W-:Y:S01]  /*ea10*/  IMAD.IADD R224, R224, 0x1, R217.reuse ;  /* 0x00000001e0e07824 */ /* 0x104fe200078e02d9 */
[----:B------:R-:W-:Y:S01]  /*ea20*/  ISETP.LT.OR P5, PT, R183, 0x9, P5 ;  /* 0x00000009b700780c */ /* 0x000fe20002fa1670 */
[----:B------:R-:W-:Y:S01]  /*ea30*/  IMAD.IADD R223, R223, 0x1, R217 ;  /* 0x00000001dfdf7824 */ /* 0x000fe200078e02d9 */
[C---:B------:R-:W-:Y:S02]  /*ea40*/  ISETP.LT.OR P2, PT, R183.reuse, 0xa, P2 ;  /* 0x0000000ab700780c */ /* 0x040fe40001741670 */
[----:B------:R-:W-:Y:S02]  /*ea50*/  ISETP.LT.OR P4, PT, R183, 0x21, P4 ;  /* 0x00000021b700780c */ /* 0x000fe40002781670 */
[----:B------:R-:W-:Y:S02]  /*ea60*/  FSEL R220, R220, -INF , !P3 ;  /* 0xff800000dcdc7808 */ /* 0x000fe40005800000 */
[----:B------:R-:W-:-:S02]  /*ea70*/  FSEL R221, R221, -INF , !P5 ;  /* 0xff800000dddd7808 */ /* 0x000fc40006800000 */
[----:B------:R-:W-:Y:S02]  /*ea80*/  FSEL R157, R157, -INF , !P2 ;  /* 0xff8000009d9d7808 */ /* 0x000fe40005000000 */
[C---:B------:R-:W-:Y:S02]  /*ea90*/  ISETP.GT.AND P3, PT, R182.reuse, 0x11, P1 ;  /* 0x00000011b600780c */ /* 0x040fe40000f64270 */
[C---:B------:R-:W-:Y:S02]  /*eaa0*/  ISETP.GT.AND P5, PT, R182.reuse, 0x18, P1 ;  /* 0x00000018b600780c */ /* 0x040fe40000fa4270 */
[C---:B------:R-:W-:Y:S02]  /*eab0*/  ISETP.GT.AND P2, PT, R182.reuse, 0x19, P1 ;  /* 0x00000019b600780c */ /* 0x040fe40000f44270 */
[----:B------:R-:W-:Y:S02]  /*eac0*/  FSEL R167, R167, -INF , !P4 ;  /* 0xff800000a7a77808 */ /* 0x000fe40006000000 */
[----:B------:R-:W-:-:S02]  /*ead0*/  ISETP.GT.AND P4, PT, R182, 0x30, P1 ;  /* 0x00000030b600780c */ /* 0x000fc40000f84270 */
[C---:B------:R-:W-:Y:S02]  /*eae0*/  ISETP.LT.OR P3, PT, R183.reuse, 0x12, P3 ;  /* 0x00000012b700780c */ /* 0x040fe40001f61670 */
[C---:B------:R-:W-:Y:S02]  /*eaf0*/  ISETP.LT.OR P5, PT, R183.reuse, 0x19, P5 ;  /* 0x00000019b700780c */ /* 0x040fe40002fa1670 */
[C---:B------:R-:W-:Y:S02]  /*eb00*/  ISETP.LT.OR P2, PT, R183.reuse, 0x1a, P2 ;  /* 0x0000001ab700780c */ /* 0x040fe40001741670 */
[----:B------:R-:W-:Y:S02]  /*eb10*/  ISETP.LT.OR P4, PT, R183, 0x31, P4 ;  /* 0x00000031b700780c */ /* 0x000fe40002781670 */
[----:B------:R-:W-:Y:S02]  /*eb20*/  FSEL R161, R161, -INF , !P3 ;  /* 0xff800000a1a17808 */ /* 0x000fe40005800000 */
[----:B------:R-:W-:-:S02]  /*eb30*/  FSEL R164, R164, -INF , !P5 ;  /* 0xff800000a4a47808 */ /* 0x000fc40006800000 */
[----:B------:R-:W-:Y:S02]  /*eb40*/  FSEL R222, R222, -INF , !P2 ;  /* 0xff800000dede7808 */ /* 0x000fe40005000000 */
[C---:B------:R-:W-:Y:S02]  /*eb50*/  ISETP.GT.AND P3, PT, R182.reuse, 0x21, P1 ;  /* 0x00000021b600780c */ /* 0x040fe40000f64270 */
[C---:B------:R-:W-:Y:S02]  /*eb60*/  ISETP.GT.AND P5, PT, R182.reuse, 0x28, P1 ;  /* 0x00000028b600780c */ /* 0x040fe40000fa4270 */
[----:B------:R-:W-:Y:S02]  /*eb70*/  ISETP.GT.AND P2, PT, R182, 0x29, P1 ;  /* 0x00000029b600780c */ /* 0x000fe40000f44270 */
[----:B------:R-:W-:Y:S02]  /*eb80*/  FSEL R175, R175, -INF , !P4 ;  /* 0xff800000afaf7808 */ /* 0x000fe40006000000 */
[----:B------:R-:W-:-:S02]  /*eb90*/  PLOP3.LUT P4, PT, PT, PT, UP0, 0x40, 0x0 ;  /* 0x000000000000781c */ /* 0x000fc40003f8e808 */
[C---:B------:R-:W-:Y:S02]  /*eba0*/  ISETP.LT.OR P3, PT, R183.reuse, 0x22, P3 ;  /* 0x00000022b700780c */ /* 0x040fe40001f61670 */
[C---:B------:R-:W-:Y:S02]  /*ebb0*/  ISETP.LT.OR P5, PT, R183.reuse, 0x29, P5 ;  /* 0x00000029b700780c */ /* 0x040fe40002fa1670 */
[----:B------:R-:W-:Y:S02]  /*ebc0*/  ISETP.LT.OR P2, PT, R183, 0x2a, P2 ;  /* 0x0000002ab700780c */ /* 0x000fe40001741670 */
[----:B------:R-:W-:Y:S02]  /*ebd0*/  FSEL R169, R169, -INF , !P3 ;  /* 0xff800000a9a97808 */ /* 0x000fe40005800000 */
[----:B------:R-:W-:Y:S02]  /*ebe0*/  FSEL R225, R171, -INF , !P5 ;  /* 0xff800000abe17808 */ /* 0x000fe40006800000 */
[----:B------:R-:W-:-:S02]  /*ebf0*/  FSEL R173, R173, -INF , !P2 ;  /* 0xff800000adad7808 */ /* 0x000fc40005000000 */
[C---:B------:R-:W-:Y:S02]  /*ec00*/  ISETP.GT.AND P3, PT, R182.reuse, 0x31, P1 ;  /* 0x00000031b600780c */ /* 0x040fe40000f64270 */
[C---:B------:R-:W-:Y:S02]  /*ec10*/  ISETP.GT.AND P5, PT, R182.reuse, 0x38, P1 ;  /* 0x00000038b600780c */ /* 0x040fe40000fa4270 */
[----:B------:R-:W-:Y:S02]  /*ec20*/  ISETP.GT.AND P2, PT, R182, 0x39, P1 ;  /* 0x00000039b600780c */ /* 0x000fe40000f44270 */
[C---:B------:R-:W-:Y:S02]  /*ec30*/  ISETP.LT.OR P3, PT, R183.reuse, 0x32, P3 ;  /* 0x00000032b700780c */ /* 0x040fe40001f61670 */
[C---:B------:R-:W-:Y:S02]  /*ec40*/  ISETP.LT.OR P5, PT, R183.reuse, 0x39, P5 ;  /* 0x00000039b700780c */ /* 0x040fe40002fa1670 */
[----:B------:R-:W-:-:S02]  /*ec50*/  ISETP.LT.OR P2, PT, R183, 0x3a, P2 ;  /* 0x0000003ab700780c */ /* 0x000fc40001741670 */
[----:B------:R-:W-:Y:S02]  /*ec60*/  FSEL R177, R177, -INF , !P3 ;  /* 0xff800000b1b17808 */ /* 0x000fe40005800000 */
[----:B------:R-:W-:Y:S02]  /*ec70*/  FSEL R180, R180, -INF , !P5 ;  /* 0xff800000b4b47808 */ /* 0x000fe40006800000 */
[----:B------:R-:W-:Y:S01]  /*ec80*/  FSEL R181, R181, -INF , !P2 ;  /* 0xff800000b5b57808 */ /* 0x000fe20005000000 */
[----:B------:R-:W-:Y:S06]  /*ec90*/  @P4 BRA `(.L_x_2698) ;  /* 0x0000000000584947 */ /* 0x000fec0003800000 */
[----:B------:R-:W-:Y:S01]  /*eca0*/  IADD3 R217, -R23, R184, R217 ;  /* 0x000000b817d97210 */ /* 0x000fe20007ffe1d9 */
[----:B------:R-:W-:Y:S03]  /*ecb0*/  BSSY B2, `(.L_x_2699) ;  /* 0x0000010000027945 */ /* 0x000fe60003800000 */
        /* <DEDUP_REMOVED lines=10> */
.L_x_2700:
[----:B------:R-:W-:-:S05]  /*ed60*/  IMAD.U32 R171, RZ, RZ, UR42 ;  /* 0x0000002affab7e24 */ /* 0x000fca000f8e00ff */
[----:B------:R-:W-:-:S13]  /*ed70*/  ISETP.NE.AND P2, PT, R171, 0x1, PT ;  /* 0x00000001ab00780c */ /* 0x000fda0003f45270 */
[----:B------:R-:W0:Y:S02]  /*ed80*/  @P2 LDC.64 R152, c[0x0][0x9e8] ;  /* 0x00027a00ff982b82 */ /* 0x000e240000000a00 */
[----:B0-----:R-:W-:-:S05]  /*ed90*/  @P2 IMAD.HI.U32 R152, R217, R152, RZ ;  /* 0x00000098d9982227 */ /* 0x001fca00078e00ff */
[----:B------:R-:W-:-:S07]  /*eda0*/  @P2 SHF.R.U32.HI R217, RZ, R153, R152 ;  /* 0x00000099ffd92219 */ /* 0x000fce0000011698 */
.L_x_2701:
[----:B------:R-:W-:Y:S05]  /*edb0*/  BSYNC B2 ;  /* 0x0000000000027941 */ /* 0x000fea0003800000 */
.L_x_2699:
[----:B------:R-:W-:-:S04]  /*edc0*/  IMAD R179, R217, R171, -R179 ;  /* 0x000000abd9b37224 */ /* 0x000fc800078e0ab3 */
[----:B------:R-:W-:-:S05]  /*edd0*/  IMAD.IADD R179, R179, 0x1, -R189 ;  /* 0x00000001b3b37824 */ /* 0x000fca00078e0abd */
[----:B------:R-:W-:Y:S02]  /*ede0*/  VIMNMX R223, R223, R179, !PT ;  /* 0x000000b3dfdf7248 */ /* 0x000fe40007fe0100 */
[----:B------:R-:W-:-:S07]  /*edf0*/  VIADDMNMX R224, R179, R171, R224, PT ;  /* 0x000000abb3e07246 */ /* 0x000fce00038001e0 */
.L_x_2698:
[----:B------:R-:W-:Y:S02]  /*ee00*/  ISETP.GT.AND P2, PT, R223, 0x1, P1 ;  /* 0x00000001df00780c */ /* 0x000fe40000f44270 */
[----:B------:R-:W-:Y:S02]  /*ee10*/  LOP3.LUT R16, R16, 0xffffdfff, RZ, 0xc0, !PT ;  /* 0xffffdfff10107812 */ /* 0x000fe400078ec0ff */
[----:B------:R-:W-:Y:S02]  /*ee20*/  ISETP.LT.OR P2, PT, R224, 0x2, P2 ;  /* 0x00000002e000780c */ /* 0x000fe40001741670 */
[----:B------:R-:W-:Y:S02]  /*ee30*/  @P0 LOP3.LUT R16, R16, 0x2000, RZ, 0xfc, !PT ;  /* 0x0000200010100812 */ /* 0x000fe400078efcff */
[----:B------:R-:W-:Y:S02]  /*ee40*/  FSEL R152, R20, -INF , !P2 ;  /* 0xff80000014987808 */ /* 0x000fe40005000000 */
[----:B------:R-:W-:-:S02]  /*ee50*/  FMNMX.FTZ R20, R218, R13, !PT ;  /* 0x0000000dda147209 */ /* 0x000fc40007810000 */
[----:B------:R-:W-:Y:S02]  /*ee60*/  ISETP.GT.AND P0, PT, R223, 0x20, P1 ;  /* 0x00000020df00780c */ /* 0x000fe40000f04270 */
[----:B------:R-:W-:Y:S02]  /*ee70*/  FMNMX.FTZ R20, R220, R20, !PT ;  /* 0x00000014dc147209 */ /* 0x000fe40007810000 */
[----:B------:R-:W-:Y:S02]  /*ee80*/  LOP3.LUT R16, R16, 0xfffeffff, RZ, 0xc0, !PT ;  /* 0xfffeffff10107812 */ /* 0x000fe400078ec0ff */
[----:B------:R-:W-:Y:S02]  /*ee90*/  FMNMX.FTZ R20, R221, R20, !PT ;  /* 0x00000014dd147209 */ /* 0x000fe40007810000 */
[----:B------:R-:W-:Y:S02]  /*eea0*/  ISETP.GT.AND P3, PT, R223, 0x8, P1 ;  /* 0x00000008df00780c */ /* 0x000fe40000f64270 */
[----:B------:R-:W-:-:S02]  /*eeb0*/  FMNMX.FTZ R20, R157, R20, !PT ;  /* 0x000000149d147209 */ /* 0x000fc40007810000 */
[----:B------:R-:W-:Y:S02]  /*eec0*/  ISETP.GT.AND P4, PT, R223, 0x9, P1 ;  /* 0x00000009df00780c */ /* 0x000fe40000f84270 */
[----:B------:R-:W-:Y:S02]  /*eed0*/  FMNMX.FTZ R20, R160, R20, !PT ;  /* 0x00000014a0147209 */ /* 0x000fe40007810000 */
[----:B------:R-:W-:Y:S02]  /*eee0*/  @P0 LOP3.LUT R16, R16, 0x10000, RZ, 0xfc, !PT ;  /* 0x0001000010100812 */ /* 0x000fe400078efcff */
[----:B------:R-:W-:Y:S02]  /*eef0*/  FMNMX.FTZ R20, R161, R20, !PT ;  /* 0x00000014a1147209 */ /* 0x000fe40007810000 */
[----:B------:R-:W-:Y:S02]  /*ef00*/  ISETP.GT.AND P0, PT, R223, 0x38, P1 ;  /* 0x00000038df00780c */ /* 0x000fe40000f04270 */
[----:B------:R-:W-:-:S02]  /*ef10*/  FMNMX.FTZ R20, R164, R20, !PT ;  /* 0x00000014a4147209 */ /* 0x000fc40007810000 */
[----:B------:R-:W-:Y:S02]  /*ef20*/  LOP3.LUT R16, R16, 0xfffffffd, RZ, 0xc0, !PT ;  /* 0xfffffffd10107812 */ /* 0x000fe400078ec0ff */
[----:B------:R-:W-:Y:S02]  /*ef30*/  FMNMX.FTZ R20, R222, R20, !PT ;  /* 0x00000014de147209 */ /* 0x000fe40007810000 */
[C---:B------:R-:W-:Y:S02]  /*ef40*/  ISETP.LT.OR P3, PT, R224.reuse, 0x9, P3 ;  /* 0x00000009e000780c */ /* 0x040fe40001f61670 */
[----:B------:R-:W-:Y:S02]  /*ef50*/  FMNMX.FTZ R20, R167, R20, !PT ;  /* 0x00000014a7147209 */ /* 0x000fe40007810000 */
[----:B------:R-:W-:Y:S02]  /*ef60*/  ISETP.LT.OR P4, PT, R224, 0xa, P4 ;  /* 0x0000000ae000780c */ /* 0x000fe40002781670 */
[----:B------:R-:W-:-:S02]  /*ef70*/  FMNMX.FTZ R20, R169, R20, !PT ;  /* 0x00000014a9147209 */ /* 0x000fc40007810000 */
[----:B------:R-:W-:Y:S02]  /*ef80*/  @P0 LOP3.LUT R16, R16, 0x2, RZ, 0xfc, !PT ;  /* 0x0000000210100812 */ /* 0x000fe400078efcff */
[----:B------:R-:W-:Y:S02]  /*ef90*/  ISETP.GT.AND P0, PT, R223, RZ, P1 ;  /* 0x000000ffdf00720c */ /* 0x000fe40000f04270 */
[----:B------:R-:W-:Y:S02]  /*efa0*/  FSEL R155, R155, -INF , !P3 ;  /* 0xff8000009b9b7808 */ /* 0x000fe40005800000 */
[----:B------:R-:W-:Y:S02]  /*efb0*/  FSEL R156, R156, -INF , !P4 ;  /* 0xff8000009c9c7808 */ /* 0x000fe40006000000 */
[C---:B------:R-:W-:Y:S02]  /*efc0*/  ISETP.GT.AND P5, PT, R223.reuse, 0x10, P1 ;  /* 0x00000010df00780c */ /* 0x040fe40000fa4270 */
[----:B------:R-:W-:-:S02]  /*efd0*/  ISETP.GT.AND P2, PT, R223, 0x11, P1 ;  /* 0x00000011df00780c */ /* 0x000fc40000f44270 */
[C---:B------:R-:W-:Y:S02]  /*efe0*/  ISETP.GT.AND P3, PT, R223.reuse, 0x18, P1 ;  /* 0x00000018df00780c */ /* 0x040fe40000f64270 */
[----:B------:R-:W-:Y:S02]  /*eff0*/  ISETP.GT.AND P4, PT, R223, 0x19, P1 ;  /* 0x00000019df00780c */ /* 0x000fe40000f84270 */
[----:B------:R-:W-:Y:S02]  /*f000*/  FMNMX.FTZ R20, R225, R20, !PT ;  /* 0x00000014e1147209 */ /* 0x000fe40007810000 */
[C---:B------:R-:W-:Y:S02]  /*f010*/  ISETP.LT.OR P5, PT, R224.reuse, 0x11, P5 ;  /* 0x00000011e000780c */ /* 0x040fe40002fa1670 */
        /* <DEDUP_REMOVED lines=9> */
[----:B------:R-:W-:Y:S02]  /*f0b0*/  FMNMX.FTZ R20, R175, R20, !PT ;  /* 0x00000014af147209 */ /* 0x000fe40007810000 */
[C---:B------:R-:W-:Y:S02]  /*f0c0*/  ISETP.GT.AND P2, PT, R223.reuse, 0x21, P1 ;  /* 0x00000021df00780c */ /* 0x040fe40000f44270 */
[C---:B------:R-:W-:Y:S02]  /*f0d0*/  ISETP.GT.AND P3, PT, R223.reuse, 0x28, P1 ;  /* 0x00000028df00780c */ /* 0x040fe40000f64270 */
[C---:B------:R-:W-:Y:S02]  /*f0e0*/  ISETP.GT.AND P4, PT, R223.reuse, 0x29, P1 ;  /* 0x00000029df00780c */ /* 0x040fe40000f84270 */
[----:B------:R-:W-:-:S02]  /*f0f0*/  ISETP.GT.AND P5, PT, R223, 0x30, P1 ;  /* 0x00000030df00780c */ /* 0x000fc40000fa4270 */
[C---:B------:R-:W-:Y:S02]  /*f100*/  ISETP.GT.AND P6, PT, R223.reuse, 0x31, P1 ;  /* 0x00000031df00780c */ /* 0x040fe40000fc4270 */
[----:B------:R-:W-:Y:S02]  /*f110*/  ISETP.GT.AND P1, PT, R223, 0x39, P1 ;  /* 0x00000039df00780c */ /* 0x000fe40000f24270 */
[----:B------:R-:W-:Y:S02]  /*f120*/  @P0 LOP3.LUT R16, R16, 0x20, RZ, 0xfc, !PT ;  /* 0x0000002010100812 */ /* 0x000fe400078efcff */
[----:B------:R-:W-:Y:S02]  /*f130*/  FMNMX.FTZ R20, R177, R20, !PT ;  /* 0x00000014b1147209 */ /* 0x000fe40007810000 */
[----:B------:R-:W-:Y:S02]  /*f140*/  LOP3.LUT P0, RZ, R16, 0x10000, RZ, 0xc0, !PT ;  /* 0x0001000010ff7812 */ /* 0x000fe4000780c0ff */
[----:B------:R-:W-:-:S02]  /*f150*/  FMNMX.FTZ R20, R180, R20, !PT ;  /* 0x00000014b4147209 */ /* 0x000fc40007810000 */
[----:B------:R-:W-:Y:S02]  /*f160*/  LOP3.LUT R16, R16, 0xfffffff7, RZ, 0xc0, !PT ;  /* 0xfffffff710107812 */ /* 0x000fe400078ec0ff */
[----:B------:R-:W-:Y:S02]  /*f170*/  ISETP.LT.OR P0, PT, R224, 0x21, P0 ;  /* 0x00000021e000780c */ /* 0x000fe40000701670 */
[----:B------:R-:W-:Y:S02]  /*f180*/  FMNMX.FTZ R20, R181, R20, !PT ;  /* 0x00000014b5147209 */ /* 0x000fe40007810000 */
[----:B------:R-:W-:Y:S02]  /*f190*/  @P1 LOP3.LUT R16, R16, 0x8, RZ, 0xfc, !PT ;  /* 0x0000000810101812 */ /* 0x000fe400078efcff */
[----:B------:R-:W-:Y:S01]  /*f1a0*/  ISETP.LT.OR P5, PT, R224, 0x31, P5 ;  /* 0x00000031e000780c */ /* 0x000fe20002fa1670 */
[----:B------:R-:W0:Y:S01]  /*f1b0*/  SHFL.BFLY PT, R153, R20, 0x2, 0x1f ;  /* 0x0c401f0014997f89 */ /* 0x000e2200000e0000 */
[----:B------:R-:W-:-:S02]  /*f1c0*/  LOP3.LUT P1, RZ, R16, 0x2, RZ, 0xc0, !PT ;  /* 0x0000000210ff7812 */ /* 0x000fc4000782c0ff */
[----:B------:R-:W-:Y:S02]  /*f1d0*/  LOP3.LUT R16, R16, 0xffffffbf, RZ, 0xc0, !PT ;  /* 0xffffffbf10107812 */ /* 0x000fe400078ec0ff */
[----:B------:R-:W-:Y:S02]  /*f1e0*/  ISETP.LT.OR P6, PT, R224, 0x32, P6 ;  /* 0x00000032e000780c */ /* 0x000fe400037c1670 */
[----:B------:R-:W-:Y:S02]  /*f1f0*/  @P0 LOP3.LUT R16, R16, 0x40, RZ, 0xfc, !PT ;  /* 0x0000004010100812 */ /* 0x000fe400078efcff */
[----:B------:R-:W-:Y:S02]  /*f200*/  ISETP.LT.OR P0, PT, R224, 0x22, P2 ;  /* 0x00000022e000780c */ /* 0x000fe40001701670 */
[C---:B------:R-:W-:Y:S02]  /*f210*/  LOP3.LUT P2, RZ, R16.reuse, 0x20, RZ, 0xc0, !PT ;  /* 0x0000002010ff7812 */ /* 0x040fe4000784c0ff */
[----:B------:R-:W-:-:S02]  /*f220*/  LOP3.LUT R16, R16, 0xffffffef, RZ, 0xc0, !PT ;  /* 0xffffffef10107812 */ /* 0x000fc400078ec0ff */
[----:B------:R-:W-:Y:S02]  /*f230*/  ISETP.LT.OR P2, PT, R224, 0x1, P2 ;  /* 0x00000001e000780c */ /* 0x000fe40001741670 */
[----:B------:R-:W-:Y:S02]  /*f240*/  FSEL R172, R172, -INF , !P5 ;  /* 0xff800000acac7808 */ /* 0x000fe40006800000 */
[----:B------:R-:W-:Y:S02]  /*f250*/  FSEL R154, R154, -INF , !P2 ;  /* 0xff8000009a9a7808 */ /* 0x000fe40005000000 */
[----:B------:R-:W-:Y:S02]  /*f260*/  ISETP.LT.OR P1, PT, R224, 0x39, P1 ;  /* 0x00000039e000780c */ /* 0x000fe40000f21670 */
[----:B------:R-:W-:Y:S02]  /*f270*/  @P0 LOP3.LUT R16, R16, 0x10, RZ, 0xfc, !PT ;  /* 0x0000001010100812 */ /* 0x000fe400078efcff */
[----:B------:R-:W-:-:S02]  /*f280*/  ISETP.LT.OR P0, PT, R224, 0x29, P3 ;  /* 0x00000029e000780c */ /* 0x000fc40001f01670 */
[----:B0-----:R-:W-:Y:S02]  /*f290*/  FMNMX.FTZ R153, R20, R153, !PT ;  /* 0x0000009914997209 */ /* 0x001fe40007810000 */
[C---:B------:R-:W-:Y:S02]  /*f2a0*/  LOP3.LUT P3, RZ, R16.reuse, 0x8, RZ, 0xc0, !PT ;  /* 0x0000000810ff7812 */ /* 0x040fe4000786c0ff */
[----:B------:R-:W-:Y:S01]  /*f2b0*/  LOP3.LUT R16, R16, 0xfffffffb, RZ, 0xc0, !PT ;  /* 0xfffffffb10107812 */ /* 0x000fe200078ec0ff */
[----:B------:R-:W0:Y:S01]  /*f2c0*/  SHFL.BFLY PT, R171, R153, 0x1, 0x1f ;  /* 0x0c201f0099ab7f89 */ /* 0x000e2200000e0000 */
[----:B------:R-:W-:Y:S02]  /*f2d0*/  FMNMX.FTZ R179, R154, R15, !PT ;  /* 0x0000000f9ab37209 */ /* 0x000fe40007810000 */
[----:B------:R-:W-:Y:S02]  /*f2e0*/  FSEL R174, R174, -INF , !P6 ;  /* 0xff800000aeae7808 */ /* 0x000fe40007000000 */
[----:B------:R-:W-:-:S02]  /*f2f0*/  FMNMX.FTZ R179, R152, R179, !PT ;  /* 0x000000b398b37209 */ /* 0x000fc40007810000 */
[----:B------:R-:W-:Y:S02]  /*f300*/  @P0 LOP3.LUT R16, R16, 0x4, RZ, 0xfc, !PT ;  /* 0x0000000410100812 */ /* 0x000fe400078efcff */
[----:B------:R-:W-:Y:S02]  /*f310*/  ISETP.LT.OR P0, PT, R224, 0x2a, P4 ;  /* 0x0000002ae000780c */ /* 0x000fe40002701670 */
[----:B------:R-:W-:Y:S02]  /*f320*/  LOP3.LUT R16, R16, 0xffffbfff, RZ, 0xc0, !PT ;  /* 0xffffbfff10107812 */ /* 0x000fe400078ec0ff */
[----:B------:R-:W-:Y:S02]  /*f330*/  FMNMX.FTZ R179, R155, R179, !PT ;  /* 0x000000b39bb37209 */ /* 0x000fe40007810000 */
[----:B------:R-:W-:Y:S02]  /*f340*/  ISETP.LT.OR P3, PT, R224, 0x3a, P3 ;  /* 0x0000003ae000780c */ /* 0x000fe40001f61670 */
[----:B------:R-:W-:-:S02]  /*f350*/  FMNMX.FTZ R179, R156, R179, !PT ;  /* 0x000000b39cb37209 */ /* 0x000fc40007810000 */
[----:B------:R-:W-:Y:S02]  /*f360*/  FSEL R176, R176, -INF , !P1 ;  /* 0xff800000b0b07808 */ /* 0x000fe40004800000 */
[----:B------:R-:W-:Y:S02]  /*f370*/  FMNMX.FTZ R179, R158, R179, !PT ;  /* 0x000000b39eb37209 */ /* 0x000fe40007810000 */
[----:B------:R-:W-:Y:S02]  /*f380*/  @P0 LOP3.LUT R16, R16, 0x4000, RZ, 0xfc, !PT ;  /* 0x0000400010100812 */ /* 0x000fe400078efcff */
[----:B0-----:R-:W-:Y:S02]  /*f390*/  FMNMX.FTZ R171, R153, R171, !PT ;  /* 0x000000ab99ab7209 */ /* 0x001fe40007810000 */
[----:B------:R-:W-:Y:S02]  /*f3a0*/  LOP3.LUT P0, RZ, R16, 0x10, RZ, 0xc0, !PT ;  /* 0x0000001010ff7812 */ /* 0x000fe4000780c0ff */
[----:B------:R-:W-:-:S02]  /*f3b0*/  FSETP.NEU.FTZ.AND P4, PT, R171, -INF , PT ;  /* 0xff800000ab00780b */ /* 0x000fc40003f9d000 */
[----:B------:R-:W-:Y:S02]  /*f3c0*/  LOP3.LUT R16, R16, 0xffff7fff, RZ, 0xc0, !PT ;  /* 0xffff7fff10107812 */ /* 0x000fe400078ec0ff */
[----:B------:R-:W-:Y:S02]  /*f3d0*/  FSEL R20, R171, RZ, P4 ;  /* 0x000000ffab147208 */ /* 0x000fe40002000000 */
[----:B------:R-:W-:Y:S02]  /*f3e0*/  FMNMX.FTZ R179, R159, R179, !PT ;  /* 0x000000b39fb37209 */ /* 0x000fe40007810000 */
[----:B------:R-:W-:Y:S01]  /*f3f0*/  FSEL R178, R178, -INF , !P3 ;  /* 0xff800000b2b27808 */ /* 0x000fe20005800000 */
[----:B------:R-:W-:Y:S01]  /*f400*/  FADD.FTZ R13, -R20, R13 ;  /* 0x0000000d140d7221 */ /* 0x000fe20000010100 */
[----:B------:R-:W-:Y:S01]  /*f410*/  IMAD.U32 R20, RZ, RZ, UR38 ;  /* 0x00000026ff147e24 */ /* 0x000fe2000f8e00ff */
[----:B------:R-:W-:Y:S02]  /*f420*/  @P0 LOP3.LUT R16, R16, 0x8000, RZ, 0xfc, !PT ;  /* 0x0000800010100812 */ /* 0x000fe400078efcff */
[----:B------:R-:W-:Y:S01]  /*f430*/  FMNMX.FTZ R179, R162, R179, !PT ;  /* 0x000000b3a2b37209 */ /* 0x000fe20007810000 */
[-C--:B------:R-:W-:Y:S01]  /*f440*/  FMUL.FTZ R153, R171, R20.reuse ;  /* 0x00000014ab997220 */ /* 0x080fe20000410000 */
[----:B------:R-:W-:Y:S01]  /*f450*/  LOP3.LUT P0, RZ, R16, 0x40, RZ, 0xc0, !PT ;  /* 0x0000004010ff7812 */ /* 0x000fe2000780c0ff */
[----:B------:R-:W-:Y:S01]  /*f460*/  FMUL.FTZ R13, R13, R20 ;  /* 0x000000140d0d7220 */ /* 0x000fe20000410000 */
[----:B------:R-:W-:-:S02]  /*f470*/  FMNMX.FTZ R179, R163, R179, !PT ;  /* 0x000000b3a3b37209 */ /* 0x000fc40007810000 */
[----:B------:R-:W-:Y:S02]  /*f480*/  FSEL R165, R165, -INF , !P0 ;  /* 0xff800000a5a57808 */ /* 0x000fe40004000000 */
[C---:B------:R-:W-:Y:S02]  /*f490*/  LOP3.LUT P0, RZ, R16.reuse, 0x8000, RZ, 0xc0, !PT ;  /* 0x0000800010ff7812 */ /* 0x040fe4000780c0ff */
[----:B------:R-:W-:Y:S02]  /*f4a0*/  FSEL R153, R153, RZ, P4 ;  /* 0x000000ff99997208 */ /* 0x000fe40002000000 */
[----:B------:R-:W-:Y:S02]  /*f4b0*/  LOP3.LUT P4, RZ, R16, 0x4, RZ, 0xc0, !PT ;  /* 0x0000000410ff7812 */ /* 0x000fe4000788c0ff */
[----:B------:R-:W-:Y:S01]  /*f4c0*/  FSEL R166, R166, -INF , !P0 ;  /* 0xff800000a6a67808 */ /* 0x000fe20004000000 */
[-CC-:B------:R-:W-:Y:S01]  /*f4d0*/  FFMA.FTZ R218, R218, R20.reuse, -R153.reuse ;  /* 0x00000014dada7223 */ /* 0x180fe20000010899 */
[----:B------:R-:W-:Y:S01]  /*f4e0*/  FMNMX.FTZ R179, R165, R179, !PT ;  /* 0x000000b3a5b37209 */ /* 0x000fe20007810000 */
        /* <DEDUP_REMOVED lines=15> */
[----:B------:R-:W-:Y:S01]  /*f5e0*/  LOP3.LUT P0, RZ, R16, 0x4000, RZ, 0xc0, !PT ;  /* 0x0000400010ff7812 */ /* 0x000fe2000780c0ff */
[----:B------:R-:W-:Y:S01]  /*f5f0*/  MUFU.EX2 R218, R218 ;  /* 0x000000da00da7308 */ /* 0x000fe20000000800 */
[----:B------:R-:W-:-:S02]  /*f600*/  FSEL R168, R168, -INF , !P4 ;  /* 0xff800000a8a87808 */ /* 0x000fc40006000000 */
[----:B------:R-:W-:Y:S02]  /*f610*/  FMNMX.FTZ R181, R166, R179, !PT ;  /* 0x000000b3a6b57209 */ /* 0x000fe40007810000 */
[----:B------:R-:W-:Y:S02]  /*f620*/  FSEL R179, R170, -INF , !P0 ;  /* 0xff800000aab37808 */ /* 0x000fe40004000000 */
[----:B------:R-:W-:Y:S01]  /*f630*/  FMNMX.FTZ R181, R168, R181, !PT ;  /* 0x000000b5a8b57209 */ /* 0x000fe20007810000 */
[----:B------:R-:W-:Y:S01]  /*f640*/  MUFU.EX2 R220, R220 ;  /* 0x000000dc00dc7308 */ /* 0x000fe20000000800 */
[----:B------:R-:W-:Y:S02]  /*f650*/  ISETP.NE.AND P1, PT, R197, RZ, PT ;  /* 0x000000ffc500720c */ /* 0x000fe40003f25270 */
[----:B------:R-:W-:Y:S02]  /*f660*/  FMNMX.FTZ R181, R179, R181, !PT ;  /* 0x000000b5b3b57209 */ /* 0x000fe40007810000 */
[----:B------:R-:W-:-:S02]  /*f670*/  LOP3.LUT P0, RZ, R16, 0x2000, RZ, 0xc0, !PT ;  /* 0x0000200010ff7812 */ /* 0x000fc4000780c0ff */
[----:B------:R-:W-:Y:S01]  /*f680*/  FMNMX.FTZ R181, R172, R181, !PT ;  /* 0x000000b5acb57209 */ /* 0x000fe20007810000 */
[----:B------:R-:W-:Y:S03]  /*f690*/  MUFU.EX2 R221, R221 ;  /* 0x000000dd00dd7308 */ /* 0x000fe60000000800 */
[----:B------:R-:W-:-:S03]  /*f6a0*/  FMNMX.FTZ R181, R174, R181, !PT ;  /* 0x000000b5aeb57209 */ /* 0x000fc60007810000 */
[----:B------:R-:W-:Y:S01]  /*f6b0*/  @!P1 IMAD R17, R17, 0x40, R194 ;  /* 0x0000004011119824 */ /* 0x000fe200078e02c2 */
[----:B------:R-:W-:Y:S01]  /*f6c0*/  FMNMX.FTZ R170, R176, R181, !PT ;  /* 0x000000b5b0aa7209 */ /* 0x000fe20007810000 */
[----:B------:R-:W-:Y:S02]  /*f6d0*/  MUFU.EX2 R157, R157 ;  /* 0x0000009d009d7308 */ /* 0x000fe40000000800 */
[----:B------:R-:W-:Y:S01]  /*f6e0*/  @!P1 IMAD R17, R17, 0x4, R2 ;  /* 0x0000000411119824 */ /* 0x000fe200078e0202 */
[----:B------:R-:W-:-:S05]  /*f6f0*/  FMNMX.FTZ R170, R178, R170, !PT ;  /* 0x000000aab2aa7209 */ /* 0x000fca0007810000 */
[----:B------:R-:W0:Y:S01]  /*f700*/  SHFL.BFLY PT, R181, R170, 0x2, 0x1f ;  /* 0x0c401f00aab57f89 */ /* 0x000e2200000e0000 */
[----:B------:R-:W-:Y:S08]  /*f710*/  MUFU.EX2 R160, R160 ;  /* 0x000000a000a07308 */ /* 0x000ff00000000800 */
[----:B------:R-:W2:Y:S08]  /*f720*/  MUFU.EX2 R161, R161 ;  /* 0x000000a100a17308 */ /* 0x000eb00000000800 */
[----:B------:R-:W-:Y:S01]  /*f730*/  MUFU.EX2 R164, R164 ;  /* 0x000000a400a47308 */ /* 0x000fe20000000800 */
[----:B0-----:R-:W-:-:S07]  /*f740*/  FMNMX.FTZ R170, R170, R181, !PT ;  /* 0x000000b5aaaa7209 */ /* 0x001fce0007810000 */
[----:B------:R-:W0:Y:S01]  /*f750*/  MUFU.EX2 R222, R222 ;  /* 0x000000de00de7308 */ /* 0x000e220000000800 */
[----:B------:R-:W3:Y:S07]  /*f760*/  SHFL.BFLY PT, R181, R170, 0x1, 0x1f ;  /* 0x0c201f00aab57f89 */ /* 0x000eee00000e0000 */
[----:B------:R-:W-:Y:S08]  /*f770*/  MUFU.EX2 R167, R167 ;  /* 0x000000a700a77308 */ /* 0x000ff00000000800 */
[----:B------:R-:W-:Y:S08]  /*f780*/  MUFU.EX2 R169, R169 ;  /* 0x000000a900a97308 */ /* 0x000ff00000000800 */
[----:B------:R-:W-:Y:S01]  /*f790*/  MUFU.EX2 R173, R173 ;  /* 0x000000ad00ad7308 */ /* 0x000fe20000000800 */
[----:B---3--:R-:W-:-:S04]  /*f7a0*/  FMNMX.FTZ R170, R170, R181, !PT ;  /* 0x000000b5aaaa7209 */ /* 0x008fc80007810000 */
[C---:B------:R-:W-:Y:S01]  /*f7b0*/  FSETP.NEU.FTZ.AND P2, PT, R170.reuse, -INF , PT ;  /* 0xff800000aa00780b */ /* 0x040fe20003f5d000 */
[C---:B------:R-:W-:Y:S02]  /*f7c0*/  FMUL.FTZ R223, R170.reuse, R20 ;  /* 0x00000014aadf7220 */ /* 0x040fe40000410000 */
[----:B------:R-:W-:Y:S01]  /*f7d0*/  MUFU.EX2 R175, R175 ;  /* 0x000000af00af7308 */ /* 0x000fe20000000800 */
[----:B------:R-:W-:Y:S02]  /*f7e0*/  FSEL R181, R170, RZ, P2 ;  /* 0x000000ffaab57208 */ /* 0x000fe40001000000 */
[----:B------:R-:W-:-:S03]  /*f7f0*/  FSEL R223, R223, RZ, P2 ;  /* 0x000000ffdfdf7208 */ /* 0x000fc60001000000 */
[----:B------:R-:W-:Y:S02]  /*f800*/  FADD.FTZ R181, -R181, R15 ;  /* 0x0000000fb5b57221 */ /* 0x000fe40000010100 */
        /* <DEDUP_REMOVED lines=9> */
[--C-:B------:R-:W-:Y:S01]  /*f8a0*/  FFMA.FTZ R224, R166, R20, -R223.reuse ;  /* 0x00000014a6e07223 */ /* 0x100fe200000108df */
[----:B--2---:R-:W-:Y:S01]  /*f8b0*/  F2FP.BF16.F32.PACK_AB R156, R161, R160 ;  /* 0x000000a0a19c723e */ /* 0x004fe200000010ff */
[-CC-:B------:R-:W-:Y:S01]  /*f8c0*/  FFMA.FTZ R168, R168, R20.reuse, -R223.reuse ;  /* 0x00000014a8a87223 */ /* 0x180fe200000108df */
[-CC-:B------:R-:W-:Y:S01]  /*f8d0*/  FFMA.FTZ R179, R179, R20.reuse, -R223.reuse ;  /* 0x00000014b3b37223 */ /* 0x180fe200000108df */
[-CC-:B------:R-:W-:Y:S01]  /*f8e0*/  FFMA.FTZ R172, R172, R20.reuse, -R223.reuse ;  /* 0x00000014acac7223 */ /* 0x180fe200000108df */
[-CC-:B------:R-:W-:Y:S01]  /*f8f0*/  FFMA.FTZ R174, R174, R20.reuse, -R223.reuse ;  /* 0x00000014aeae7223 */ /* 0x180fe200000108df */
[-CC-:B------:R-:W-:Y:S01]  /*f900*/  FFMA.FTZ R178, R178, R20.reuse, -R223.reuse ;  /* 0x00000014b2b27223 */ /* 0x180fe200000108df */
[----:B------:R-:W-:Y:S01]  /*f910*/  MUFU.EX2 R155, R155 ;  /* 0x0000009b009b7308 */ /* 0x000fe20000000800 */
[-C--:B---3--:R-:W-:Y:S01]  /*f920*/  FMUL.FTZ R13, R181, R20.reuse ;  /* 0x00000014b50d7220 */ /* 0x088fe20000410000 */
[-CC-:B------:R-:W-:Y:S01]  /*f930*/  FFMA.FTZ R181, R152, R20.reuse, -R223.reuse ;  /* 0x0000001498b57223 */ /* 0x180fe200000108df */
[----:B------:R-:W-:Y:S01]  /*f940*/  FFMA.FTZ R176, R176, R20, -R223 ;  /* 0x00000014b0b07223 */ /* 0x000fe200000108df */
[----:B------:R-:W-:-:S02]  /*f950*/  F2FP.BF16.F32.PACK_AB R152, R220, R218 ;  /* 0x000000dadc98723e */ /* 0x000fc400000010ff */
[----:B0-----:R-:W-:Y:S02]  /*f960*/  F2FP.BF16.F32.PACK_AB R158, R222, R164 ;  /* 0x000000a4de9e723e */ /* 0x001fe400000010ff */
[----:B------:R-:W0:Y:S01]  /*f970*/  MUFU.EX2 R13, R13 ;  /* 0x0000000d000d7308 */ /* 0x000e220000000800 */
[----:B----4-:R-:W-:Y:S01]  /*f980*/  @!P1 STS [R17+0x28800], R15 ;  /* 0x0288000f11009388 */ /* 0x010fe20000000800 */
[----:B------:R-:W-:Y:S01]  /*f990*/  FFMA.FTZ R3, R15, R3, R218 ;  /* 0x000000030f037223 */ /* 0x000fe200000100da */
[-C--:B------:R-:W-:Y:S01]  /*f9a0*/  FMUL.FTZ R24, R24, R15.reuse ;  /* 0x0000000f18187220 */ /* 0x080fe20000410000 */
[-C--:B------:R-:W-:Y:S01]  /*f9b0*/  FMUL.FTZ R25, R25, R15.reuse ;  /* 0x0000000f19197220 */ /* 0x080fe20000410000 */
[-C--:B------:R-:W-:Y:S01]  /*f9c0*/  FMUL.FTZ R28, R28, R15.reuse ;  /* 0x0000000f1c1c7220 */ /* 0x080fe20000410000 */
[----:B------:R-:W-:Y:S01]  /*f9d0*/  FADD.FTZ R3, R220, R3 ;  /* 0x00000003dc037221 */ /* 0x000fe20000010000 */
[-C--:B------:R-:W-:Y:S01]  /*f9e0*/  FMUL.FTZ R29, R29, R15.reuse ;  /* 0x0000000f1d1d7220 */ /* 0x080fe20000410000 */
[----:B------:R-:W-:Y:S01]  /*f9f0*/  MUFU.EX2 R181, R181 ;  /* 0x000000b500b57308 */ /* 0x000fe20000000800 */
        /* <DEDUP_REMOVED lines=8> */
[----:B0-----:R0:W-:Y:S01]  /*fa80*/  @!P1 STS [R17+0x28820], R13 ;  /* 0x0288200d11009388 */ /* 0x0011e20000000800 */
[----:B------:R-:W-:Y:S01]  /*fa90*/  FADD.FTZ R3, R160, R3 ;  /* 0x00000003a0037221 */ /* 0x000fe20000010000 */
[----:B------:R-:W-:Y:S01]  /*faa0*/  F2FP.BF16.F32.PACK_AB R160, R169, R167 ;  /* 0x000000a7a9a0723e */ /* 0x000fe200000010ff */
[-C--:B------:R-:W-:Y:S01]  /*fab0*/  FMUL.FTZ R41, R41, R15.reuse ;  /* 0x0000000f29297220 */ /* 0x080fe20000410000 */
[-C--:B------:R-:W-:Y:S01]  /*fac0*/  FMUL.FTZ R44, R44, R15.reuse ;  /* 0x0000000f2c2c7220 */ /* 0x080fe20000410000 */
[----:B------:R-:W-:Y:S01]  /*fad0*/  FADD.FTZ R3, R161, R3 ;  /* 0x00000003a1037221 */ /* 0x000fe20000010000 */
[-C--:B------:R-:W-:Y:S01]  /*fae0*/  FMUL.FTZ R45, R45, R15.reuse ;  /* 0x0000000f2d2d7220 */ /* 0x080fe20000410000 */
[----:B------:R-:W-:Y:S01]  /*faf0*/  MUFU.EX2 R159, R159 ;  /* 0x0000009f009f7308 */ /* 0x000fe20000000800 */
[----:B------:R-:W-:Y:S01]  /*fb00*/  FMUL.FTZ R48, R48, R15 ;  /* 0x0000000f30307220 */ /* 0x000fe20000410000 */
[----:B------:R-:W-:Y:S01]  /*fb10*/  FADD.FTZ R3, R164, R3 ;  /* 0x00000003a4037221 */ /* 0x000fe20000010000 */
[----:B0-----:R-:W-:Y:S01]  /*fb20*/  FFMA.FTZ R17, R154, R20, -R223 ;  /* 0x000000149a117223 */ /* 0x001fe200000108df */
[----:B------:R-:W-:Y:S01]  /*fb30*/  F2FP.BF16.F32.PACK_AB R154, R157, R221 ;  /* 0x000000dd9d9a723e */ /* 0x000fe200000010ff */
[----:B------:R-:W-:Y:S01]  /*fb40*/  FMUL.FTZ R49, R49, R15 ;  /* 0x0000000f31317220 */ /* 0x000fe20000410000 */
[----:B------:R-:W-:Y:S01]  /*fb50*/  FADD.FTZ R3, R222, R3 ;  /* 0x00000003de037221 */ /* 0x000fe20000010000 */
[----:B------:R-:W-:Y:S01]  /*fb60*/  F2FP.BF16.F32.PACK_AB R164, R177, R175 ;  /* 0x000000afb1a4723e */ /* 0x000fe200000010ff */
[----:B------:R-:W-:Y:S01]  /*fb70*/  MUFU.EX2 R157, R183 ;  /* 0x000000b7009d7308 */ /* 0x000fe20000000800 */
[-C--:B------:R-:W-:Y:S01]  /*fb80*/  FMUL.FTZ R52, R52, R15.reuse ;  /* 0x0000000f34347220 */ /* 0x080fe20000410000 */
[----:B------:R-:W-:Y:S01]  /*fb90*/  FADD.FTZ R3, R167, R3 ;  /* 0x00000003a7037221 */ /* 0x000fe20000010000 */
[-C--:B------:R-:W-:Y:S01]  /*fba0*/  FMUL.FTZ R53, R53, R15.reuse ;  /* 0x0000000f35357220 */ /* 0x080fe20000410000 */
[-C--:B------:R-:W-:Y:S01]  /*fbb0*/  FMUL.FTZ R56, R56, R15.reuse ;  /* 0x0000000f38387220 */ /* 0x080fe20000410000 */
[-C--:B------:R-:W-:Y:S01]  /*fbc0*/  FMUL.FTZ R57, R57, R15.reuse ;  /* 0x0000000f39397220 */ /* 0x080fe20000410000 */
[----:B------:R-:W-:Y:S01]  /*fbd0*/  FADD.FTZ R3, R169, R3 ;  /* 0x00000003a9037221 */ /* 0x000fe20000010000 */
        /* <DEDUP_REMOVED lines=22> */
[----:B------:R-:W-:Y:S01]  /*fd40*/  FADD.FTZ R0, R181, R0 ;  /* 0x00000000b5007221 */ /* 0x000fe20000010000 */
[-C--:B------:R-:W-:Y:S01]  /*fd50*/  FMUL.FTZ R96, R96, R15.reuse ;  /* 0x0000000f60607220 */ /* 0x080fe20000410000 */
[----:B------:R-:W-:Y:S01]  /*fd60*/  FMUL.FTZ R97, R97, R15 ;  /* 0x0000000f61617220 */ /* 0x000fe20000410000 */
[----:B------:R-:W0:Y:S01]  /*fd70*/  MUFU.EX2 R161, R165 ;  /* 0x000000a500a17308 */ /* 0x000e220000000800 */
[----:B------:R-:W-:Y:S01]  /*fd80*/  FADD.FTZ R0, R155, R0 ;  /* 0x000000009b007221 */ /* 0x000fe20000010000 */
[----:B------:R-:W-:Y:S01]  /*fd90*/  F2FP.BF16.F32.PACK_AB R155, R182, R155 ;  /* 0x0000009bb69b723e */ /* 0x000fe200000010ff */
[-C--:B------:R-:W-:Y:S01]  /*fda0*/  FMUL.FTZ R100, R100, R15.reuse ;  /* 0x0000000f64647220 */ /* 0x080fe20000410000 */
[-C--:B------:R-:W-:Y:S01]  /*fdb0*/  FMUL.FTZ R101, R101, R15.reuse ;  /* 0x0000000f65657220 */ /* 0x080fe20000410000 */
[----:B------:R-:W-:Y:S01]  /*fdc0*/  FADD.FTZ R0, R182, R0 ;  /* 0x00000000b6007221 */ /* 0x000fe20000010000 */
[-C--:B------:R-:W-:Y:S01]  /*fdd0*/  FMUL.FTZ R104, R104, R15.reuse ;  /* 0x0000000f68687220 */ /* 0x080fe20000410000 */
[----:B------:R-:W-:Y:S01]  /*fde0*/  FMUL.FTZ R105, R105, R15 ;  /* 0x0000000f69697220 */ /* 0x000fe20000410000 */
[----:B------:R-:W3:Y:S01]  /*fdf0*/  MUFU.EX2 R162, R225 ;  /* 0x000000e100a27308 */ /* 0x000ee20000000800 */
[----:B------:R-:W-:Y:S01]  /*fe00*/  FADD.FTZ R0, R157, R0 ;  /* 0x000000009d007221 */ /* 0x000fe20000010000 */
[----:B------:R-:W-:Y:S01]  /*fe10*/  F2FP.BF16.F32.PACK_AB R157, R159, R157 ;  /* 0x0000009d9f9d723e */ /* 0x000fe200000010ff */
[-C--:B------:R-:W-:Y:S01]  /*fe20*/  FMUL.FTZ R108, R108, R15.reuse ;  /* 0x0000000f6c6c7220 */ /* 0x080fe20000410000 */
[----:B------:R-:W-:Y:S01]  /*fe30*/  FMUL.FTZ R109, R109, R15 ;  /* 0x0000000f6d6d7220 */ /* 0x000fe20000410000 */
[----:B------:R-:W-:Y:S01]  /*fe40*/  FADD.FTZ R0, R159, R0 ;  /* 0x000000009f007221 */ /* 0x000fe20000010000 */
[----:B--2---:R-:W-:Y:S01]  /*fe50*/  F2FP.BF16.F32.PACK_AB R159, R163, R217 ;  /* 0x000000d9a39f723e */ /* 0x004fe200000010ff */
[-C--:B------:R-:W-:Y:S01]  /*fe60*/  FMUL.FTZ R112, R112, R15.reuse ;  /* 0x0000000f70707220 */ /* 0x080fe20000410000 */
[----:B------:R-:W2:Y:S01]  /*fe70*/  MUFU.EX2 R224, R224 ;  /* 0x000000e000e07308 */ /* 0x000ea20000000800 */
[----:B------:R-:W-:Y:S01]  /*fe80*/  FADD.FTZ R0, R217, R0 ;  /* 0x00000000d9007221 */ /* 0x000fe20000010000 */
[-C--:B------:R-:W-:Y:S01]  /*fe90*/  FMUL.FTZ R113, R113, R15.reuse ;  /* 0x0000000f71717220 */ /* 0x080fe20000410000 */
[-C--:B------:R-:W-:Y:S01]  /*fea0*/  FMUL.FTZ R116, R116, R15.reuse ;  /* 0x0000000f74747220 */ /* 0x080fe20000410000 */
[-C--:B------:R-:W-:Y:S01]  /*feb0*/  FMUL.FTZ R117, R117, R15.reuse ;  /* 0x0000000f75757220 */ /* 0x080fe20000410000 */
[----:B------:R-:W-:Y:S01]  /*fec0*/  FADD.FTZ R0, R163, R0 ;  /* 0x00000000a3007221 */ /* 0x000fe20000010000 */
[-C--:B------:R-:W-:Y:S01]  /*fed0*/  FMUL.FTZ R120, R120, R15.reuse ;  /* 0x0000000f78787220 */ /* 0x080fe20000410000 */
[-C--:B------:R-:W-:Y:S01]  /*fee0*/  FMUL.FTZ R121, R121, R15.reuse ;  /* 0x0000000f79797220 */ /* 0x080fe20000410000 */
[----:B------:R-:W4:Y:S01]  /*fef0*/  MUFU.EX2 R168, R168 ;  /* 0x000000a800a87308 */ /* 0x000f220000000800 */
[----:B0-----:R-:W-:Y:S01]  /*ff00*/  FADD.FTZ R0, R161, R0 ;  /* 0x00000000a1007221 */ /* 0x001fe20000010000 */
[----:B---3--:R-:W-:Y:S01]  /*ff10*/  FADD.FTZ R3, R162, R3 ;  /* 0x00000003a2037221 */ /* 0x008fe20000010000 */
[----:B------:R-:W-:Y:S01]  /*ff20*/  F2FP.BF16.F32.PACK_AB R162, R173, R162 ;  /* 0x000000a2ada2723e */ /* 0x000fe200000010ff */
[-C--:B------:R-:W-:Y:S01]  /*ff30*/  FMUL.FTZ R124, R124, R15.reuse ;  /* 0x0000000f7c7c7220 */ /* 0x080fe20000410000 */
[-C--:B------:R-:W-:Y:S01]  /*ff40*/  FMUL.FTZ R125, R125, R15.reuse ;  /* 0x0000000f7d7d7220 */ /* 0x080fe20000410000 */
[----:B------:R-:W-:Y:S01]  /*ff50*/  FADD.FTZ R3, R173, R3 ;  /* 0x00000003ad037221 */ /* 0x000fe20000010000 */
[----:B------:R-:W-:Y:S01]  /*ff60*/  FMUL.FTZ R128, R128, R15 ;  /* 0x0000000f80807220 */ /* 0x000fe20000410000 */
[----:B------:R-:W0:Y:S01]  /*ff70*/  MUFU.EX2 R179, R179 ;  /* 0x000000b300b37308 */ /* 0x000e220000000800 */
[C---:B--2---:R-:W-:Y:S01]  /*ff80*/  FADD.FTZ R0, R224.reuse, R0 ;  /* 0x00000000e0007221 */ /* 0x044fe20000010000 */
[----:B------:R-:W-:Y:S01]  /*ff90*/  FADD.FTZ R3, R175, R3 ;  /* 0x00000003af037221 */ /* 0x000fe20000010000 */
[----:B------:R-:W-:Y:S01]  /*ffa0*/  F2FP.BF16.F32.PACK_AB R161, R224, R161 ;  /* 0x000000a1e0a1723e */ /* 0x000fe200000010ff */
[-C--:B------:R-:W-:Y:S01]  /*ffb0*/  FMUL.FTZ R129, R129, R15.reuse ;  /* 0x0000000f81817220 */ /* 0x080fe20000410000 */
[-C--:B------:R-:W-:Y:S01]  /*ffc0*/  FMUL.FTZ R132, R132, R15.reuse ;  /* 0x0000000f84847220 */ /* 0x080fe20000410000 */
[----:B------:R-:W-:Y:S01]  /*ffd0*/  FADD.FTZ R3, R177, R3 ;  /* 0x00000003b1037221 */ /* 0x000fe20000010000 */
[-C--:B------:R-:W-:Y:S01]  /*ffe0*/  FMUL.FTZ R133, R133, R15.reuse ;  /* 0x0000000f85857220 */ /* 0x080fe20000410000 */
[----:B------:R-:W2:Y:S01]  /*fff0*/  MUFU.EX2 R165, R172 ;  /* 0x000000ac00a57308 */ /* 0x000ea20000000800 */
        /* <DEDUP_REMOVED lines=9> */
[----:B------:R-:W-:Y:S01]  /*10090*/  F2FP.BF16.F32.PACK_AB R163, R179, R168 ;  /* 0x000000a8b3a3723e */ /* 0x000fe200000010ff */
[-C--:B------:R-:W-:Y:S01]  /*100a0*/  FMUL.FTZ R148, R148, R15.reuse ;  /* 0x0000000f94947220 */ /* 0x080fe20000410000 */
[----:B------:R-:W-:Y:S01]  /*100b0*/  FMUL.FTZ R149, R149, R15 ;  /* 0x0000000f95957220 */ /* 0x000fe20000410000 */
[-C--:B------:R-:W-:Y:S01]  /*100c0*/  FMUL.FTZ R26, R26, R13.reuse ;  /* 0x0000000d1a1a7220 */ /* 0x080fe20000410000 */
[-C--:B------:R-:W-:Y:S01]  /*100d0*/  FMUL.FTZ R27, R27, R13.reuse ;  /* 0x0000000d1b1b7220 */ /* 0x080fe20000410000 */
[-C--:B------:R-:W-:Y:S01]  /*100e0*/  FMUL.FTZ R30, R30, R13.reuse ;  /* 0x0000000d1e1e7220 */ /* 0x080fe20000410000 */
[----:B------:R-:W0:Y:S01]  /*100f0*/  MUFU.EX2 R174, R174 ;  /* 0x000000ae00ae7308 */ /* 0x000e220000000800 */
        /* <DEDUP_REMOVED lines=24> */
[C---:B--2---:R-:W-:Y:S01]  /*10280*/  FADD.FTZ R3, R153.reuse, R3 ;  /* 0x0000000399037221 */ /* 0x044fe20000010000 */
[----:B------:R-:W-:Y:S01]  /*10290*/  F2FP.BF16.F32.PACK_AB R166, R153, R166 ;  /* 0x000000a699a6723e */ /* 0x000fe200000010ff */
[----:B------:R-:W-:Y:S01]  /*102a0*/  FMUL.FTZ R66, R66, R13 ;  /* 0x0000000d42427220 */ /* 0x000fe20000410000 */
[----:B------:R-:W-:Y:S01]  /*102b0*/  F2FP.BF16.F32.PACK_AB R153, R181, R17 ;  /* 0x00000011b599723e */ /* 0x000fe200000010ff */
[----:B------:R-:W-:Y:S01]  /*102c0*/  BAR.SYNC.DEFER_BLOCKING 0xf, 0x100 ;  /* 0x03c4000000007b1d */ /* 0x000fe20000010000 */
[-C--:B------:R-:W-:Y:S01]  /*102d0*/  FMUL.FTZ R67, R67, R13.reuse ;  /* 0x0000000d43437220 */ /* 0x080fe20000410000 */
[-C--:B------:R-:W-:Y:S01]  /*102e0*/  FMUL.FTZ R70, R70, R13.reuse ;  /* 0x0000000d46467220 */ /* 0x080fe20000410000 */
[-C--:B------:R-:W-:Y:S01]  /*102f0*/  FMUL.FTZ R71, R71, R13.reuse ;  /* 0x0000000d47477220 */ /* 0x080fe20000410000 */
[----:B---3--:R-:W-:Y:S01]  /*10300*/  FADD.FTZ R0, R167, R0 ;  /* 0x00000000a7007221 */ /* 0x008fe20000010000 */
[-C--:B------:R-:W-:Y:S01]  /*10310*/  FMUL.FTZ R74, R74, R13.reuse ;  /* 0x0000000d4a4a7220 */ /* 0x080fe20000410000 */
[-C--:B------:R-:W-:Y:S01]  /*10320*/  FMUL.FTZ R75, R75, R13.reuse ;  /* 0x0000000d4b4b7220 */ /* 0x080fe20000410000 */
[-C--:B------:R-:W-:Y:S01]  /*10330*/  FMUL.FTZ R78, R78, R13.reuse ;  /* 0x0000000d4e4e7220 */ /* 0x080fe20000410000 */
[-C--:B------:R-:W-:Y:S01]  /*10340*/  FMUL.FTZ R79, R79, R13.reuse ;  /* 0x0000000d4f4f7220 */ /* 0x080fe20000410000 */
[-C--:B------:R-:W-:Y:S01]  /*10350*/  FMUL.FTZ R82, R82, R13.reuse ;  /* 0x0000000d52527220 */ /* 0x080fe20000410000 */
[-C--:B------:R-:W-:Y:S01]  /*10360*/  FMUL.FTZ R83, R83, R13.reuse ;  /* 0x0000000d53537220 */ /* 0x080fe20000410000 */
[----:B------:R-:W-:Y:S01]  /*10370*/  FMUL.FTZ R86, R86, R13 ;  /* 0x0000000d56567220 */ /* 0x000fe20000410000 */
[C---:B0-----:R-:W-:Y:S01]  /*10380*/  F2FP.BF16.F32.PACK_AB R167, R178.reuse, R167 ;  /* 0x000000a7b2a7723e */ /* 0x041fe200000010ff */
[----:B------:R-:W-:Y:S01]  /*10390*/  FADD.FTZ R0, R178, R0 ;  /* 0x00000000b2007221 */ /* 0x000fe20000010000 */
        /* <DEDUP_REMOVED lines=10> */
[----:B------:R0:W-:Y:S01]  /*10440*/  STSM.16.M88.4 [R200+0x26800], R152 ;  /* 0x02680098c8007844 */ /* 0x0001e20000000200 */
[-C--:B------:R-:W-:Y:S01]  /*10450*/  FMUL.FTZ R107, R107, R13.reuse ;  /* 0x0000000d6b6b7220 */ /* 0x080fe20000410000 */
[-C--:B------:R-:W-:Y:S01]  /*10460*/  FMUL.FTZ R110, R110, R13.reuse ;  /* 0x0000000d6e6e7220 */ /* 0x080fe20000410000 */
[-C--:B------:R-:W-:Y:S01]  /*10470*/  FMUL.FTZ R111, R111, R13.reuse ;  /* 0x0000000d6f6f7220 */ /* 0x080fe20000410000 */
[----:B------:R0:W-:Y:S01]  /*10480*/  STSM.16.M88.4 [R201], R156 ;  /* 0x0000009cc9007844 */ /* 0x0001e20000000200 */
        /* <DEDUP_REMOVED lines=24> */
.L_x_2702:
[----:B------:R2:W3:Y:S01]  /*10610*/  SYNCS.PHASECHK.TRANS64.TRYWAIT P1, [R21+URZ+0x28c50], R213 ;  /* 0x028c50d5150075a7 */ /* 0x0004e2000802017f */
[----:B------:R-:W-:Y:S05]  /*10620*/  @!P0 BRA `(.L_x_2703) ;  /* 0x0000000000048947 */ /* 0x000fea0003800000 */
[----:B------:R-:W-:Y:S01]  /*10630*/  BPT.TRAP 0x1 ;  /* 0x000000040000795c */ /* 0x000fe20000300000 */
.L_x_2703:
[----:B------:R-:W-:Y:S04]  /*10640*/  BSSY B2, `(.L_x_2704) ;  /* 0x0000004000027945 */ /* 0x000fe80003800000 */
[----:B---3--:R-:W-:Y:S05]  /*10650*/  @P1 BRA `(.L_x_2705) ;  /* 0x0000000000081947 */ /* 0x008fea0003800000 */
[----:B------:R-:W3:Y:S02]  /*10660*/  SYNCS.PHASECHK.TRANS64.TRYWAIT P1, [R21+URZ+0x28c50], R213 ;  /* 0x028c50d5150075a7 */ /* 0x000ee4000802017f */
[----:B---3--:R-:W-:Y:S05]  /*10670*/  @!P1 BRA `(.L_x_2706) ;  /* 0x0000014000089947 */ /* 0x008fea0003800000 */
.L_x_2705:
[----:B------:R-:W-:Y:S05]  /*10680*/  BSYNC B2 ;  /* 0x0000000000027941 */ /* 0x000fea0003800000 */
.L_x_2704:
[----:B------:R-:W-:Y:S01]  /*10690*/  IMAD R168, R209, 0x1000, R195 ;  /* 0x00001000d1a87824 */ /* 0x000fe200078e02c3 */
[----:B------:R-:W-:Y:S01]  /*106a0*/  WARPGROUP.ARRIVE ;  /* 0x00000000000079c5 */ /* 0x000fe20000000000 */
[----:B------:R-:W-:-:S03]  /*106b0*/  IMAD.MOV.U32 R169, RZ, RZ, 0x40000040 ;  /* 0x40000040ffa97424 */ /* 0x000fc600078e00ff */
[----:B------:R-:W-:Y:S02]  /*106c0*/  R2UR UR6, R168 ;  /* 0x00000000a80672ca */ /* 0x000fe400000e0000 */
[----:B------:R-:W-:Y:S01]  /*106d0*/  R2UR UR7, R169 ;  /* 0x00000000a90772ca */ /* 0x000fe200000e0000 */
[----:B------:R-:W-:-:S12]  /*106e0*/  IMAD.MOV.U32 R169, RZ, RZ, 0x40000040 ;  /* 0x40000040ffa97424 */ /* 0x000fd800078e00ff */
        /* <DEDUP_REMOVED lines=34> */
.L_x_2707:
[C---:B------:R-:W-:Y:S01]  /*10910*/  ISETP.GT.AND P1, PT, R12.reuse, R211, PT ;  /* 0x000000d30c00720c */ /* 0x040fe20003f24270 */
[----:B-123--:R-:W-:Y:S02]  /*10920*/  VIADD R21, R21, 0x28c60 ;  /* 0x00028c6015157836 */ /* 0x00efe40000000000 */
[----:B------:R-:W-:Y:S02]  /*10930*/  VIADD R12, R12, 0xffffffff ;  /* 0xffffffff0c0c7836 */ /* 0x000fe40000000000 */
[----:B------:R-:W-:Y:S01]  /*10940*/  IMAD.MOV.U32 R15, RZ, RZ, R170 ;  /* 0x000000ffff0f7224 */ /* 0x000fe200078e00aa */
[----:B------:R-:W-:Y:S01]  /*10950*/  PRMT R21, R186, 0x654, R21 ;  /* 0x00000654ba157816 */ /* 0x000fe20000000015 */
[----:B------:R-:W-:Y:S02]  /*10960*/  IMAD.MOV.U32 R13, RZ, RZ, R171 ;  /* 0x000000ffff0d7224 */ /* 0x000fe400078e00ab */
[----:B------:R-:W-:Y:S01]  /*10970*/  IMAD.MOV.U32 R17, RZ, RZ, R209 ;  /* 0x000000ffff117224 */ /* 0x000fe200078e00d1 */
[----:B------:R0:W-:Y:S03]  /*10980*/  SYNCS.ARRIVE.TRANS64.RED.A1T0 RZ, [R21+URZ], RZ ;  /* 0x000000ff15ff79a7 */ /* 0x0001e6000810043f */
[----:B------:R-:W-:Y:S05]  /*10990*/  @P1 BRA `(.L_x_2708) ;  /* 0xffffffd4005c1947 */ /* 0x000fea000383ffff */
[----:B------:R-:W-:Y:S05]  /*109a0*/  BSYNC B0 ;  /* 0x0000000000007941 */ /* 0x000fea0003800000 */
.L_x_2687:
[----:B------:R-:W-:Y:S02]  /*109b0*/  IMAD.MOV.U32 R15, RZ, RZ, R170 ;  /* 0x000000ffff0f7224 */ /* 0x000fe400078e00aa */
[----:B------:R-:W-:Y:S02]  /*109c0*/  IMAD.MOV.U32 R13, RZ, RZ, R171 ;  /* 0x000000ffff0d7224 */ /* 0x000fe400078e00ab */
[----:B------:R-:W-:-:S07]  /*109d0*/  IMAD.MOV.U32 R17, RZ, RZ, R209 ;  /* 0x000000ffff117224 */ /* 0x000fce00078e00d1 */
.L_x_2686:
[----:B------:R-:W-:Y:S05]  /*109e0*/  BSYNC B1 ;  /* 0x0000000000017941 */ /* 0x000fea0003800000 */
.L_x_2685:
[----:B0-----:R-:W0:Y:S01]  /*109f0*/  LDC R21, c[0x0][0x448] ;  /* 0x00011200ff157b82 */ /* 0x001e220000000800 */
[----:B------:R-:W-:Y:S01]  /*10a00*/  VIADD R152, R196, 0x3f ;  /* 0x0000003fc4987836 */ /* 0x000fe20000000000 */
[----:B------:R-:W-:-:S06]  /*10a10*/  ULDC UR4, c[0x0][0x9dc] ;  /* 0x0002770000047ab9 */ /* 0x000fcc0000000800 */
[----:B------:R-:W1:Y:S01]  /*10a20*/  LDC R155, c[0x0][0x9e4] ;  /* 0x00027900ff9b7b82 */ /* 0x000e620000000800 */
[----:B0-----:R-:W-:Y:S02]  /*10a30*/  ISETP.NE.AND P4, PT, R21, 0x1, PT ;  /* 0x000000011500780c */ /* 0x001fe40003f85270 */
[----:B-1----:R-:W-:-:S11]  /*10a40*/  ISETP.GE.AND P5, PT, R155, 0x1, PT ;  /* 0x000000019b00780c */ /* 0x002fd60003fa6270 */
[----:B------:R-:W0:Y:S08]  /*10a50*/  @P4 LDC R153, c[0x0][0x44c] ;  /* 0x00011300ff994b82 */ /* 0x000e300000000800 */
[----:B------:R-:W1:Y:S01]  /*10a60*/  @P4 LDC R21, c[0x0][0x450] ;  /* 0x00011400ff154b82 */ /* 0x000e620000000800 */
[----:B0-----:R-:W-:-:S05]  /*10a70*/  @P4 IMAD.HI.U32 R153, R152, R153, RZ ;  /* 0x0000009998994227 */ /* 0x001fca00078e00ff */
[----:B-1----:R-:W-:Y:S02]  /*10a80*/  @P4 SHF.R.U32.HI R152, RZ, R21, R153 ;  /* 0x00000015ff984219 */ /* 0x002fe40000011699 */
[----:B------:R-:W-:-:S05]  /*10a90*/  IADD3 R21, R184, 0x1, -R23 ;  /* 0x00000001b8157810 */ /* 0x000fca0007ffe817 */
[----:B------:R-:W-:-:S04]  /*10aa0*/  IMAD.IADD R152, R21, 0x1, R152 ;  /* 0x0000000115987824 */ /* 0x000fc800078e0298 */
[----:B------:R-:W-:Y:S01]  /*10ab0*/  VIADD R21, R152, -UR4 ;  /* 0x8000000498157c36 */ /* 0x000fe20008000000 */
[----:B------:R-:W-:Y:S06]  /*10ac0*/  @!P5 BRA `(.L_x_2709) ;  /* 0x000000000048d947 */ /* 0x000fec0003800000 */
[----:B------:R-:W-:Y:S01]  /*10ad0*/  IMAD.MOV.U32 R154, RZ, RZ, R152 ;  /* 0x000000ffff9a7224 */ /* 0x000fe200078e0098 */
[----:B------:R-:W-:Y:S04]  /*10ae0*/  BSSY B0, `(.L_x_2710) ;  /* 0x000000e000007945 */ /* 0x000fe80003800000 */
        /* <DEDUP_REMOVED lines=9> */
.L_x_2711:
[----:B------:R-:W-:-:S13]  /*10b80*/  ISETP.NE.AND P1, PT, R155, 0x1, PT ;  /* 0x000000019b00780c */ /* 0x000fda0003f25270 */
[----:B------:R-:W0:Y:S02]  /*10b90*/  @P1 LDC.64 R152, c[0x0][0x9e8] ;  /* 0x00027a00ff981b82 */ /* 0x000e240000000a00 */
[----:B0-----:R-:W-:-:S05]  /*10ba0*/  @P1 IMAD.HI.U32 R152, R154, R152, RZ ;  /* 0x000000989a981227 */ /* 0x001fca00078e00ff */
[----:B------:R-:W-:-:S07]  /*10bb0*/  @P1 SHF.R.U32.HI R154, RZ, R153, R152 ;  /* 0x00000099ff9a1219 */ /* 0x000fce0000011698 */
.L_x_2712:
[----:B------:R-:W-:Y:S05]  /*10bc0*/  BSYNC B0 ;  /* 0x0000000000007941 */ /* 0x000fea0003800000 */
.L_x_2710:
[----:B------:R-:W-:-:S05]  /*10bd0*/  IMAD R154, R154, R155, RZ ;  /* 0x0000009b9a9a7224 */ /* 0x000fca00078e02ff */
[----:B------:R-:W-:-:S07]  /*10be0*/  VIMNMX R21, R21, R154, !PT ;  /* 0x0000009a15157248 */ /* 0x000fce0007fe0100 */
.L_x_2709:
[----:B------:R-:W-:Y:S01]  /*10bf0*/  VIADD R21, R21, 0x3f ;  /* 0x0000003f15157836 */ /* 0x000fe20000000000 */
[----:B------:R-:W-:Y:S04]  /*10c00*/  BSSY B1, `(.L_x_2713) ;  /* 0x00001f1000017945 */ /* 0x000fe80003800000 */
[----:B------:R-:W-:-:S04]  /*10c10*/  SHF.R.S32.HI R152, RZ, 0x1f, R21 ;  /* 0x0000001fff987819 */ /* 0x000fc80000011415 */
[----:B------:R-:W-:-:S04]  /*10c20*/  LEA.HI R152, R152, R21, RZ, 0x6 ;  /* 0x0000001598987211 */ /* 0x000fc800078f30ff */
[----:B------:R-:W-:-:S04]  /*10c30*/  SHF.R.S32.HI R21, RZ, 0x6, R152 ;  /* 0x00000006ff157819 */ /* 0x000fc80000011498 */
[----:B------:R-:W-:-:S04]  /*10c40*/  VIMNMX R21, R207, R21, !PT ;  /* 0x00000015cf157248 */ /* 0x000fc80007fe0100 */
[----:B------:R-:W-:-:S13]  /*10c50*/  ISETP.GE.AND P1, PT, R12, R21, PT ;  /* 0x000000150c00720c */ /* 0x000fda0003f26270 */
[----:B------:R-:W-:Y:S05]  /*10c60*/  @!P1 BRA `(.L_x_2714) ;  /* 0x0000001c00a89947 */ /* 0x000fea0003800000 */
[----:B------:R-:W-:Y:S01]  /*10c70*/  BSSY B0, `(.L_x_2715) ;  /* 0x00001e8000007945 */ /* 0x000fe20003800000 */
[----:B------:R-:W-:Y:S02]  /*10c80*/  IMAD.MOV.U32 R213, RZ, RZ, R15 ;  /* 0x000000ffffd57224 */ /* 0x000fe400078e000f */
[----:B------:R-:W-:Y:S02]  /*10c90*/  IMAD.MOV.U32 R218, RZ, RZ, R13 ;  /* 0x000000ffffda7224 */ /* 0x000fe400078e000d */
[----:B------:R-:W-:Y:S02]  /*10ca0*/  IMAD.MOV.U32 R209, RZ, RZ, R12 ;  /* 0x000000ffffd17224 */ /* 0x000fe400078e000c */
[----:B------:R-:W-:-:S07]  /*10cb0*/  IMAD.MOV.U32 R217, RZ, RZ, R17 ;  /* 0x000000ffffd97224 */ /* 0x000fce00078e0011 */
.L_x_2728:
[----:B------:R-:W-:Y:S02]  /*10cc0*/  VIADD R17, R217, 0x1 ;  /* 0x00000001d9117836 */ /* 0x000fe40000000000 */
[----:B0-----:R-:W-:Y:S02]  /*10cd0*/  IMAD.MOV.U32 R12, RZ, RZ, R209 ;  /* 0x000000ffff0c7224 */ /* 0x001fe400078e00d1 */
[----:B------:R-:W-:Y:S01]  /*10ce0*/  VIADD R209, R209, 0xffffffff ;  /* 0xffffffffd1d17836 */ /* 0x000fe20000000000 */
[C---:B------:R-:W-:Y:S02]  /*10cf0*/  ISETP.NE.AND P2, PT, R17.reuse, 0x2, PT ;  /* 0x000000021100780c */ /* 0x040fe40003f45270 */
[----:B------:R-:W-:Y:S02]  /*10d00*/  ISETP.GT.AND P1, PT, R12, R21, PT ;  /* 0x000000150c00720c */ /* 0x000fe40003f24270 */
[----:B------:R-:W-:Y:S02]  /*10d10*/  SEL R12, RZ, 0x1, P2 ;  /* 0x00000001ff0c7807 */ /* 0x000fe40001000000 */
[----:B------:R-:W-:-:S02]  /*10d20*/  SEL R17, R17, RZ, P2 ;  /* 0x000000ff11117207 */ /* 0x000fc40001000000 */
[----:B------:R-:W-:Y:S01]  /*10d30*/  LOP3.LUT R22, R22, R12, RZ, 0x3c, !PT ;  /* 0x0000000c16167212 */ /* 0x000fe200078e3cff */
[----:B------:R-:W-:Y:S06]  /*10d40*/  @!P0 BRA `(.L_x_2716) ;  /* 0x0000000000048947 */ /* 0x000fec0003800000 */
[----:B------:R-:W-:Y:S01]  /*10d50*/  BPT.TRAP 0x1 ;  /* 0x000000040000795c */ /* 0x000fe20000300000 */
.L_x_2716:
[----:B------:R-:W-:Y:S01]  /*10d60*/  IMAD R12, R17, 0x8, R2 ;  /* 0x00000008110c7824 */ /* 0x000fe200078e0202 */
[----:B------:R-:W-:-:S04]  /*10d70*/  SHF.L.U32 R211, R22, 0x1f, RZ ;  /* 0x0000001f16d37819 */ /* 0x000fc800000006ff */
[----:B------:R0:W1:Y:S01]  /*10d80*/  SYNCS.PHASECHK.TRANS64.TRYWAIT P2, [R12+URZ+0x28c30], R211 ;  /* 0x028c30d30c0075a7 */ /* 0x000062000804017f */
[----:B------:R-:W-:Y:S05]  /*10d90*/  @!P0 BRA `(.L_x_2717) ;  /* 0x0000000000048947 */ /* 0x000fea0003800000 */
[----:B------:R-:W-:Y:S01]  /*10da0*/  BPT.TRAP 0x1 ;  /* 0x000000040000795c */ /* 0x000fe20000300000 */
.L_x_2717:
[----:B------:R-:W-:Y:S01]  /*10db0*/  BSSY B2, `(.L_x_2718) ;  /* 0x0000006000027945 */ /* 0x000fe20003800000 */
[----:B------:R-:W-:Y:S02]  /*10dc0*/  IMAD R156, R17, 0x200, R14 ;  /* 0x00000200119c7824 */ /* 0x000fe400078e020e */
[----:B------:R-:W-:Y:S01]  /*10dd0*/  IMAD.MOV.U32 R157, RZ, RZ, 0x40000040 ;  /* 0x40000040ff9d7424 */ /* 0x000fe200078e00ff */
[----:B-1----:R-:W-:Y:S06]  /*10de0*/  @P2 BRA `(.L_x_2719) ;  /* 0x0000000000082947 */ /* 0x002fec0003800000 */
[----:B------:R-:W1:Y:S02]  /*10df0*/  SYNCS.PHASECHK.TRANS64.TRYWAIT P2, [R12+URZ+0x28c30], R211 ;  /* 0x028c30d30c0075a7 */ /* 0x000e64000804017f */
[----:B-1----:R-:W-:Y:S05]  /*10e00*/  @!P2 BRA `(.L_x_2720) ;  /* 0x000001380038a947 */ /* 0x002fea0003800000 */
.L_x_2719:
[----:B------:R-:W-:Y:S05]  /*10e10*/  BSYNC B2 ;  /* 0x0000000000027941 */ /* 0x000fea0003800000 */
.L_x_2718:
        /* <DEDUP_REMOVED lines=36> */
.L_x_2721:
        /* <DEDUP_REMOVED lines=39> */
[----:B------:R-:W-:Y:S01]  /*112d0*/  FMUL.FTZ R183, R183, UR4 ;  /* 0x00000004b7b77c20 */ /* 0x000fe20008410000 */
[----:B------:R-:W3:Y:S01]  /*112e0*/  MUFU.TANH R157, R157 ;  /* 0x0000009d009d7308 */ /* 0x000ee20000002400 */
[----:B----4-:R-:W-:-:S02]  /*112f0*/  FMNMX.FTZ R13, R153, R13, !PT ;  /* 0x0000000d990d7209 */ /* 0x010fc40007810000 */
[----:B------:R-:W-:-:S05]  /*11300*/  ISETP.NE.AND P2, PT, R197, RZ, PT ;  /* 0x000000ffc500720c */ /* 0x000fca0003f45270 */
        /* <DEDUP_REMOVED lines=22> */
[----:B------:R-:W-:Y:S01]  /*11470*/  MUFU.TANH R154, R154 ;  /* 0x0000009a009a7308 */ /* 0x000fe20000002400 */
[----:B----4-:R-:W-:-:S07]  /*11480*/  FMNMX.FTZ R13, R177, R13, !PT ;  /* 0x0000000db10d7209 */ /* 0x010fce0007810000 */
[----:B------:R-:W-:Y:S01]  /*11490*/  MUFU.TANH R155, R155 ;  /* 0x0000009b009b7308 */ /* 0x000fe20000002400 */
[----:B--2---:R-:W-:-:S05]  /*114a0*/  FMNMX.FTZ R13, R181, R13, !PT ;  /* 0x0000000db50d7209 */ /* 0x004fca0007810000 */
[----:B------:R-:W2:Y:S02]  /*114b0*/  SHFL.BFLY PT, R20, R13, 0x2, 0x1f ;  /* 0x0c401f000d147f89 */ /* 0x000ea400000e0000 */
[----:B------:R-:W-:Y:S08]  /*114c0*/  MUFU.TANH R158, R158 ;  /* 0x0000009e009e7308 */ /* 0x000ff00000002400 */
[----:B------:R-:W-:Y:S08]  /*114d0*/  MUFU.TANH R159, R159 ;  /* 0x0000009f009f7308 */ /* 0x000ff00000002400 */
[----:B------:R-:W-:Y:S01]  /*114e0*/  MUFU.TANH R162, R162 ;  /* 0x000000a200a27308 */ /* 0x000fe20000002400 */
[----:B--2---:R-:W-:-:S07]  /*114f0*/  FMNMX.FTZ R13, R13, R20, !PT ;  /* 0x000000140d0d7209 */ /* 0x004fce0007810000 */
[----:B------:R-:W-:Y:S01]  /*11500*/  MUFU.TANH R163, R163 ;  /* 0x000000a300a37308 */ /* 0x000fe20000002400 */
[----:B------:R-:W2:Y:S07]  /*11510*/  SHFL.BFLY PT, R20, R13, 0x1, 0x1f ;  /* 0x0c201f000d147f89 */ /* 0x000eae00000e0000 */
[----:B------:R-:W-:Y:S08]  /*11520*/  MUFU.TANH R166, R166 ;  /* 0x000000a600a67308 */ /* 0x000ff00000002400 */
[----:B------:R-:W-:Y:S08]  /*11530*/  MUFU.TANH R167, R167 ;  /* 0x000000a700a77308 */ /* 0x000ff00000002400 */
[----:B------:R-:W-:Y:S01]  /*11540*/  MUFU.TANH R170, R170 ;  /* 0x000000aa00aa7308 */ /* 0x000fe20000002400 */
[----:B--2---:R-:W-:Y:S01]  /*11550*/  FMNMX.FTZ R13, R13, R20, !PT ;  /* 0x000000140d0d7209 */ /* 0x004fe20007810000 */
        /* <DEDUP_REMOVED lines=10> */
[----:B------:R-:W2:Y:S01]  /*11600*/  MUFU.EX2 R180, R180 ;  /* 0x000000b400b47308 */ /* 0x000ea20000000800 */
[-CC-:B------:R-:W-:Y:S01]  /*11610*/  FFMA.FTZ R160, R160, R20.reuse, -R218.reuse ;  /* 0x00000014a0a07223 */ /* 0x180fe200000108da */
[-CC-:B------:R-:W-:Y:S01]  /*11620*/  FFMA.FTZ R161, R161, R20.reuse, -R218.reuse ;  /* 0x00000014a1a17223 */ /* 0x180fe200000108da */
[-CC-:B------:R-:W-:Y:S01]  /*11630*/  FFMA.FTZ R164, R164, R20.reuse, -R218.reuse ;  /* 0x00000014a4a47223 */ /* 0x180fe200000108da */
[-CC-:B------:R-:W-:Y:S01]  /*11640*/  FFMA.FTZ R165, R165, R20.reuse, -R218.reuse ;  /* 0x00000014a5a57223 */ /* 0x180fe200000108da */
[-CC-:B------:R-:W-:Y:S01]  /*11650*/  FFMA.FTZ R168, R168, R20.reuse, -R218.reuse ;  /* 0x00000014a8a87223 */ /* 0x180fe200000108da */
[-CC-:B------:R-:W-:Y:S01]  /*11660*/  FFMA.FTZ R169, R169, R20.reuse, -R218.reuse ;  /* 0x00000014a9a97223 */ /* 0x180fe200000108da */
[-CC-:B------:R-:W-:Y:S01]  /*11670*/  FFMA.FTZ R172, R172, R20.reuse, -R218.reuse ;  /* 0x00000014acac7223 */ /* 0x180fe200000108da */
[----:B------:R-:W3:Y:S01]  /*11680*/  MUFU.EX2 R15, R15 ;  /* 0x0000000f000f7308 */ /* 0x000ee20000000800 */
[-CC-:B------:R-:W-:Y:S01]  /*11690*/  FFMA.FTZ R173, R173, R20.reuse, -R218.reuse ;  /* 0x00000014adad7223 */ /* 0x180fe200000108da */
[-CC-:B------:R-:W-:Y:S01]  /*116a0*/  FFMA.FTZ R176, R176, R20.reuse, -R218.reuse ;  /* 0x00000014b0b07223 */ /* 0x180fe200000108da */
[-CC-:B------:R-:W-:Y:S01]  /*116b0*/  FFMA.FTZ R177, R177, R20.reuse, -R218.reuse ;  /* 0x00000014b1b17223 */ /* 0x180fe200000108da */
[----:B------:R-:W-:-:S04]  /*116c0*/  FFMA.FTZ R181, R181, R20, -R218 ;  /* 0x00000014b5b57223 */ /* 0x000fc800000108da */
[----:B------:R-:W4:Y:S01]  /*116d0*/  MUFU.EX2 R152, R152 ;  /* 0x0000009800987308 */ /* 0x000f220000000800 */
[-C--:B--2---:R-:W-:Y:S01]  /*116e0*/  FMUL.FTZ R24, R24, R180.reuse ;  /* 0x000000b418187220 */ /* 0x084fe20000410000 */
[-C--:B------:R-:W-:Y:S01]  /*116f0*/  FMUL.FTZ R25, R25, R180.reuse ;  /* 0x000000b419197220 */ /* 0x080fe20000410000 */
[-C--:B------:R-:W-:Y:S01]  /*11700*/  FMUL.FTZ R28, R28, R180.reuse ;  /* 0x000000b41c1c7220 */ /* 0x080fe20000410000 */
[-C--:B------:R-:W-:Y:S01]  /*11710*/  FMUL.FTZ R29, R29, R180.reuse ;  /* 0x000000b41d1d7220 */ /* 0x080fe20000410000 */
[-C--:B------:R-:W-:Y:S01]  /*11720*/  FMUL.FTZ R32, R32, R180.reuse ;  /* 0x000000b420207220 */ /* 0x080fe20000410000 */
[-C--:B------:R-:W-:Y:S01]  /*11730*/  FMUL.FTZ R33, R33, R180.reuse ;  /* 0x000000b421217220 */ /* 0x080fe20000410000 */
[-C--:B------:R-:W-:Y:S01]  /*11740*/  FMUL.FTZ R36, R36, R180.reuse ;  /* 0x000000b424247220 */ /* 0x080fe20000410000 */
[----:B------:R-:W-:Y:S01]  /*11750*/  MUFU.TANH R174, R174 ;  /* 0x000000ae00ae7308 */ /* 0x000fe20000002400 */
[----:B---3--:R-:W-:Y:S01]  /*11760*/  FFMA.FTZ R3, R180, R3, R15 ;  /* 0x00000003b4037223 */ /* 0x008fe2000001000f */
[-C--:B------:R-:W-:Y:S01]  /*11770*/  FMUL.FTZ R37, R37, R180.reuse ;  /* 0x000000b425257220 */ /* 0x080fe20000410000 */
[-C--:B------:R-:W-:Y:S01]  /*11780*/  FMUL.FTZ R40, R40, R180.reuse ;  /* 0x000000b428287220 */ /* 0x080fe20000410000 */
[-C--:B------:R-:W-:Y:S01]  /*11790*/  FMUL.FTZ R41, R41, R180.reuse ;  /* 0x000000b429297220 */ /* 0x080fe20000410000 */
[-C--:B------:R-:W-:Y:S01]  /*117a0*/  FMUL.FTZ R44, R44, R180.reuse ;  /* 0x000000b42c2c7220 */ /* 0x080fe20000410000 */
[-C--:B------:R-:W-:Y:S01]  /*117b0*/  FMUL.FTZ R45, R45, R180.reuse ;  /* 0x000000b42d2d7220 */ /* 0x080fe20000410000 */
[----:B------:R-:W-:Y:S01]  /*117c0*/  FMUL.FTZ R48, R48, R180 ;  /* 0x000000b430307220 */ /* 0x000fe20000410000 */
[----:B------:R-:W-:Y:S01]  /*117d0*/  MUFU.TANH R175, R175 ;  /* 0x000000af00af7308 */ /* 0x000fe20000002400 */
[C---:B----4-:R-:W-:Y:S01]  /*117e0*/  FADD.FTZ R3, R152.reuse, R3 ;  /* 0x0000000398037221 */ /* 0x050fe20000010000 */
[----:B------:R-:W-:Y:S01]  /*117f0*/  F2FP.BF16.F32.PACK_AB R152, R152, R15 ;  /* 0x0000000f9898723e */ /* 0x000fe200000010ff */
[----:B------:R-:W-:-:S02]  /*11800*/  VIADD R15, R12, 0x28c40 ;  /* 0x00028c400c0f7836 */ /* 0x000fc40000000000 */
[-C--:B------:R-:W-:Y:S01]  /*11810*/  FMUL.FTZ R49, R49, R180.reuse ;  /* 0x000000b431317220 */ /* 0x080fe20000410000 */
[-C--:B------:R-:W-:Y:S01]  /*11820*/  FMUL.FTZ R52, R52, R180.reuse ;  /* 0x000000b434347220 */ /* 0x080fe20000410000 */
[-C--:B------:R-:W-:Y:S01]  /*11830*/  FMUL.FTZ R53, R53, R180.reuse ;  /* 0x000000b435357220 */ /* 0x080fe20000410000 */
[-C--:B------:R-:W-:Y:S01]  /*11840*/  FMUL.FTZ R56, R56, R180.reuse ;  /* 0x000000b438387220 */ /* 0x080fe20000410000 */
[----:B------:R-:W-:Y:S01]  /*11850*/  PRMT R15, R186, 0x654, R15 ;  /* 0x00000654ba0f7816 */ /* 0x000fe2000000000f */
[----:B------:R-:W-:Y:S01]  /*11860*/  MUFU.TANH R178, R178 ;  /* 0x000000b200b27308 */ /* 0x000fe20000002400 */
[-C--:B------:R-:W-:Y:S01]  /*11870*/  FMUL.FTZ R57, R57, R180.reuse ;  /* 0x000000b439397220 */ /* 0x080fe20000410000 */
[-C--:B------:R-:W-:Y:S01]  /*11880*/  FMUL.FTZ R60, R60, R180.reuse ;  /* 0x000000b43c3c7220 */ /* 0x080fe20000410000 */
[----:B------:R2:W-:Y:S01]  /*11890*/  SYNCS.ARRIVE.TRANS64.RED.A1T0 RZ, [R15+URZ], RZ ;  /* 0x000000ff0fff79a7 */ /* 0x0005e2000810043f */
[-C--:B------:R-:W-:Y:S01]  /*118a0*/  FMUL.FTZ R61, R61, R180.reuse ;  /* 0x000000b43d3d7220 */ /* 0x080fe20000410000 */
[-C--:B------:R-:W-:Y:S01]  /*118b0*/  FMUL.FTZ R64, R64, R180.reuse ;  /* 0x000000b440407220 */ /* 0x080fe20000410000 */
[-C--:B------:R-:W-:Y:S01]  /*118c0*/  FMUL.FTZ R65, R65, R180.reuse ;  /* 0x000000b441417220 */ /* 0x080fe20000410000 */
[-C--:B------:R-:W-:Y:S01]  /*118d0*/  FMUL.FTZ R68, R68, R180.reuse ;  /* 0x000000b444447220 */ /* 0x080fe20000410000 */
[----:B------:R-:W-:Y:S01]  /*118e0*/  MUFU.TANH R179, R179 ;  /* 0x000000b300b37308 */ /* 0x000fe20000002400 */
[-C--:B------:R-:W-:Y:S01]  /*118f0*/  FMUL.FTZ R69, R69, R180.reuse ;  /* 0x000000b445457220 */ /* 0x080fe20000410000 */
[-C--:B------:R-:W-:Y:S01]  /*11900*/  FMUL.FTZ R72, R72, R180.reuse ;  /* 0x000000b448487220 */ /* 0x080fe20000410000 */
[----:B--2---:R-:W-:Y:S01]  /*11910*/  FMNMX.FTZ R15, R154, R213, !PT ;  /* 0x000000d59a0f7209 */ /* 0x004fe20007810000 */
[-C--:B------:R-:W-:Y:S01]  /*11920*/  FMUL.FTZ R73, R73, R180.reuse ;  /* 0x000000b449497220 */ /* 0x080fe20000410000 */
[-C--:B------:R-:W-:Y:S01]  /*11930*/  FMUL.FTZ R76, R76, R180.reuse ;  /* 0x000000b44c4c7220 */ /* 0x080fe20000410000 */
[-C--:B------:R-:W-:Y:S01]  /*11940*/  FMUL.FTZ R77, R77, R180.reuse ;  /* 0x000000b44d4d7220 */ /* 0x080fe20000410000 */
[----:B------:R-:W-:Y:S01]  /*11950*/  FMNMX.FTZ R15, R155, R15, !PT ;  /* 0x0000000f9b0f7209 */ /* 0x000fe20007810000 */
[----:B------:R-:W-:Y:S01]  /*11960*/  MUFU.TANH R182, R182 ;  /* 0x000000b600b67308 */ /* 0x000fe20000002400 */
[-C--:B------:R-:W-:Y:S01]  /*11970*/  FMUL.FTZ R80, R80, R180.reuse ;  /* 0x000000b450507220 */ /* 0x080fe20000410000 */
[-C--:B------:R-:W-:Y:S01]  /*11980*/  FMUL.FTZ R81, R81, R180.reuse ;  /* 0x000000b451517220 */ /* 0x080fe20000410000 */
[----:B------:R-:W-:Y:S01]  /*11990*/  FMNMX.FTZ R15, R158, R15, !PT ;  /* 0x0000000f9e0f7209 */ /* 0x000fe20007810000 */
        /* <DEDUP_REMOVED lines=12> */
[----:B------:R-:W2:Y:S01]  /*11a60*/  MUFU.EX2 R153, R153 ;  /* 0x0000009900997308 */ /* 0x000ea20000000800 */
[-C--:B------:R-:W-:Y:S01]  /*11a70*/  FMUL.FTZ R100, R100, R180.reuse ;  /* 0x000000b464647220 */ /* 0x080fe20000410000 */
[-C--:B------:R-:W-:Y:S01]  /*11a80*/  FMUL.FTZ R101, R101, R180.reuse ;  /* 0x000000b465657220 */ /* 0x080fe20000410000 */
[----:B------:R-:W-:Y:S01]  /*11a90*/  FMNMX.FTZ R15, R166, R15, !PT ;  /* 0x0000000fa60f7209 */ /* 0x000fe20007810000 */
[-C--:B------:R-:W-:Y:S01]  /*11aa0*/  FMUL.FTZ R104, R104, R180.reuse ;  /* 0x000000b468687220 */ /* 0x080fe20000410000 */
[-C--:B------:R-:W-:Y:S01]  /*11ab0*/  FMUL.FTZ R105, R105, R180.reuse ;  /* 0x000000b469697220 */ /* 0x080fe20000410000 */
[-C--:B------:R-:W-:Y:S01]  /*11ac0*/  FMUL.FTZ R108, R108, R180.reuse ;  /* 0x000000b46c6c7220 */ /* 0x080fe20000410000 */
[----:B------:R-:W-:Y:S01]  /*11ad0*/  FMNMX.FTZ R15, R167, R15, !PT ;  /* 0x0000000fa70f7209 */ /* 0x000fe20007810000 */
[----:B------:R-:W3:Y:S01]  /*11ae0*/  MUFU.EX2 R156, R156 ;  /* 0x0000009c009c7308 */ /* 0x000ee20000000800 */
[-C--:B------:R-:W-:Y:S01]  /*11af0*/  FMUL.FTZ R109, R109, R180.reuse ;  /* 0x000000b46d6d7220 */ /* 0x080fe20000410000 */
[-C--:B------:R-:W-:Y:S01]  /*11b00*/  FMUL.FTZ R112, R112, R180.reuse ;  /* 0x000000b470707220 */ /* 0x080fe20000410000 */
[----:B------:R-:W-:Y:S01]  /*11b10*/  FMNMX.FTZ R15, R170, R15, !PT ;  /* 0x0000000faa0f7209 */ /* 0x000fe20007810000 */
[-C--:B------:R-:W-:Y:S01]  /*11b20*/  FMUL.FTZ R113, R113, R180.reuse ;  /* 0x000000b471717220 */ /* 0x080fe20000410000 */
[-C--:B------:R-:W-:Y:S01]  /*11b30*/  FMUL.FTZ R116, R116, R180.reuse ;  /* 0x000000b474747220 */ /* 0x080fe20000410000 */
[-C--:B------:R-:W-:Y:S01]  /*11b40*/  FMUL.FTZ R117, R117, R180.reuse ;  /* 0x000000b475757220 */ /* 0x080fe20000410000 */
[----:B------:R-:W-:Y:S01]  /*11b50*/  FMNMX.FTZ R15, R171, R15, !PT ;  /* 0x0000000fab0f7209 */ /* 0x000fe20007810000 */
[----:B------:R-:W4:Y:S01]  /*11b60*/  MUFU.EX2 R157, R157 ;  /* 0x0000009d009d7308 */ /* 0x000f220000000800 */
[----:B--2---:R-:W-:Y:S01]  /*11b70*/  FADD.FTZ R3, R153, R3 ;  /* 0x0000000399037221 */ /* 0x004fe20000010000 */
[-C--:B------:R-:W-:Y:S01]  /*11b80*/  FMUL.FTZ R120, R120, R180.reuse ;  /* 0x000000b478787220 */ /* 0x080fe20000410000 */
[----:B------:R-:W-:Y:S01]  /*11b90*/  FMNMX.FTZ R15, R174, R15, !PT ;  /* 0x0000000fae0f7209 */ /* 0x000fe20007810000 */
[-C--:B------:R-:W-:Y:S01]  /*11ba0*/  FMUL.FTZ R121, R121, R180.reuse ;  /* 0x000000b479797220 */ /* 0x080fe20000410000 */
[-C--:B------:R-:W-:Y:S01]  /*11bb0*/  FMUL.FTZ R124, R124, R180.reuse ;  /* 0x000000b47c7c7220 */ /* 0x080fe20000410000 */
[-C--:B------:R-:W-:Y:S01]  /*11bc0*/  FMUL.FTZ R125, R125, R180.reuse ;  /* 0x000000b47d7d7220 */ /* 0x080fe20000410000 */
[----:B------:R-:W-:Y:S01]  /*11bd0*/  FMNMX.FTZ R15, R175, R15, !PT ;  /* 0x0000000faf0f7209 */ /* 0x000fe20007810000 */
[----:B------:R-:W-:Y:S01]  /*11be0*/  MUFU.EX2 R161, R161 ;  /* 0x000000a100a17308 */ /* 0x000fe20000000800 */
[----:B---3--:R-:W-:Y:S01]  /*11bf0*/  FADD.FTZ R3, R156, R3 ;  /* 0x000000039c037221 */ /* 0x008fe20000010000 */
[-C--:B------:R-:W-:Y:S01]  /*11c00*/  FMUL.FTZ R128, R128, R180.reuse ;  /* 0x000000b480807220 */ /* 0x080fe20000410000 */
[----:B------:R-:W-:Y:S01]  /*11c10*/  FMNMX.FTZ R15, R178, R15, !PT ;  /* 0x0000000fb20f7209 */ /* 0x000fe20007810000 */
[-C--:B------:R-:W-:Y:S01]  /*11c20*/  FMUL.FTZ R129, R129, R180.reuse ;  /* 0x000000b481817220 */ /* 0x080fe20000410000 */
[-C--:B------:R-:W-:Y:S01]  /*11c30*/  FMUL.FTZ R132, R132, R180.reuse ;  /* 0x000000b484847220 */ /* 0x080fe20000410000 */
[-C--:B------:R-:W-:Y:S01]  /*11c40*/  FMUL.FTZ R133, R133, R180.reuse ;  /* 0x000000b485857220 */ /* 0x080fe20000410000 */
[----:B------:R-:W-:Y:S01]  /*11c50*/  FMNMX.FTZ R15, R179, R15, !PT ;  /* 0x0000000fb30f7209 */ /* 0x000fe20007810000 */
[----:B------:R-:W-:Y:S01]  /*11c60*/  MUFU.EX2 R164, R164 ;  /* 0x000000a400a47308 */ /* 0x000fe20000000800 */
[----:B----4-:R-:W-:Y:S01]  /*11c70*/  FADD.FTZ R3, R157, R3 ;  /* 0x000000039d037221 */ /* 0x010fe20000010000 */
[-C--:B------:R-:W-:Y:S01]  /*11c80*/  FMUL.FTZ R136, R136, R180.reuse ;  /* 0x000000b488887220 */ /* 0x080fe20000410000 */
[----:B------:R-:W-:Y:S01]  /*11c90*/  FMNMX.FTZ R15, R182, R15, !PT ;  /* 0x0000000fb60f7209 */ /* 0x000fe20007810000 */
        /* <DEDUP_REMOVED lines=8> */
[----:B------:R-:W2:Y:S01]  /*11d20*/  SHFL.BFLY PT, R218, R15, 0x2, 0x1f ;  /* 0x0c401f000fda7f89 */ /* 0x000ea200000e0000 */
[----:B------:R-:W-:-:S03]  /*11d30*/  FMUL.FTZ R149, R149, R180 ;  /* 0x000000b495957220 */ /* 0x000fc60000410000 */
[----:B------:R-:W-:Y:S08]  /*11d40*/  MUFU.EX2 R172, R172 ;  /* 0x000000ac00ac7308 */ /* 0x000ff00000000800 */
[----:B------:R-:W-:Y:S08]  /*11d50*/  MUFU.EX2 R173, R173 ;  /* 0x000000ad00ad7308 */ /* 0x000ff00000000800 */
[----:B------:R-:W-:Y:S01]  /*11d60*/  MUFU.EX2 R176, R176 ;  /* 0x000000b000b07308 */ /* 0x000fe20000000800 */
[----:B--2---:R-:W-:-:S07]  /*11d70*/  FMNMX.FTZ R15, R15, R218, !PT ;  /* 0x000000da0f0f7209 */ /* 0x004fce0007810000 */
[----:B------:R-:W-:Y:S01]  /*11d80*/  MUFU.EX2 R218, R160 ;  /* 0x000000a000da7308 */ /* 0x000fe20000000800 */
[----:B------:R-:W2:Y:S07]  /*11d90*/  SHFL.BFLY PT, R220, R15, 0x1, 0x1f ;  /* 0x0c201f000fdc7f89 */ /* 0x000eae00000e0000 */
[----:B------:R-:W-:Y:S08]  /*11da0*/  MUFU.EX2 R160, R165 ;  /* 0x000000a500a07308 */ /* 0x000ff00000000800 */
[----:B------:R3:W-:Y:S08]  /*11db0*/  MUFU.EX2 R165, R168 ;  /* 0x000000a800a57308 */ /* 0x0007f00000000800 */
[----:B------:R-:W-:Y:S01]  /*11dc0*/  MUFU.EX2 R177, R177 ;  /* 0x000000b100b17308 */ /* 0x000fe20000000800 */
[----:B--2---:R-:W-:-:S05]  /*11dd0*/  FMNMX.FTZ R15, R15, R220, !PT ;  /* 0x000000dc0f0f7209 */ /* 0x004fca0007810000 */
[----:B---3--:R-:W-:Y:S01]  /*11de0*/  FADD.FTZ R168, -R15, R213 ;  /* 0x000000d50fa87221 */ /* 0x008fe20000010100 */
[----:B------:R-:W-:-:S03]  /*11df0*/  @!P2 IMAD R213, R217, 0x40, R194 ;  /* 0x00000040d9d5a824 */ /* 0x000fc600078e02c2 */
[----:B------:R-:W-:Y:S01]  /*11e00*/  FMUL.FTZ R168, R168, R20 ;  /* 0x00000014a8a87220 */ /* 0x000fe20000410000 */
[----:B------:R-:W-:-:S05]  /*11e10*/  @!P2 IMAD R213, R213, 0x4, R2 ;  /* 0x00000004d5d5a824 */ /* 0x000fca00078e0202 */
[----:B------:R-:W2:Y:S01]  /*11e20*/  MUFU.EX2 R168, R168 ;  /* 0x000000a800a87308 */ /* 0x000ea20000000800 */
[----:B------:R-:W-:Y:S04]  /*11e30*/  @!P2 STS [R213+0x28800], R180 ;  /* 0x028800b4d500a388 */ /* 0x000fe80000000800 */
[----:B--2---:R2:W-:Y:S01]  /*11e40*/  @!P2 STS [R213+0x28820], R168 ;  /* 0x028820a8d500a388 */ /* 0x0045e20000000800 */
        /* <DEDUP_REMOVED lines=9> */
[----:B--2---:R-:W-:Y:S01]  /*11ee0*/  FMUL.FTZ R213, R15, R20 ;  /* 0x000000140fd57220 */ /* 0x004fe20000410000 */
[-C--:B------:R-:W-:Y:S01]  /*11ef0*/  FMUL.FTZ R43, R43, R168.reuse ;  /* 0x000000a82b2b7220 */ /* 0x080fe20000410000 */
[-C--:B------:R-:W-:Y:S01]  /*11f00*/  FMUL.FTZ R46, R46, R168.reuse ;  /* 0x000000a82e2e7220 */ /* 0x080fe20000410000 */
[----:B------:R-:W-:Y:S01]  /*11f10*/  FMUL.FTZ R47, R47, R168 ;  /* 0x000000a82f2f7220 */ /* 0x000fe20000410000 */
[-CC-:B------:R-:W-:Y:S01]  /*11f20*/  FFMA.FTZ R154, R154, R20.reuse, -R213.reuse ;  /* 0x000000149a9a7223 */ /* 0x180fe200000108d5 */
[-CC-:B------:R-:W-:Y:S01]  /*11f30*/  FFMA.FTZ R155, R155, R20.reuse, -R213.reuse ;  /* 0x000000149b9b7223 */ /* 0x180fe200000108d5 */
[-CC-:B------:R-:W-:Y:S01]  /*11f40*/  FFMA.FTZ R217, R166, R20.reuse, -R213.reuse ;  /* 0x00000014a6d97223 */ /* 0x180fe200000108d5 */
[-CC-:B------:R-:W-:Y:S01]  /*11f50*/  FFMA.FTZ R158, R158, R20.reuse, -R213.reuse ;  /* 0x000000149e9e7223 */ /* 0x180fe200000108d5 */
        /* <DEDUP_REMOVED lines=8> */
[----:B------:R2:W3:Y:S01]  /*11fe0*/  MUFU.EX2 R181, R154 ;  /* 0x0000009a00b57308 */ /* 0x0004e20000000800 */
[-CC-:B------:R-:W-:Y:S01]  /*11ff0*/  FFMA.FTZ R175, R175, R20.reuse, -R213.reuse ;  /* 0x00000014afaf7223 */ /* 0x180fe200000108d5 */
[-CC-:B------:R-:W-:Y:S01]  /*12000*/  FFMA.FTZ R178, R178, R20.reuse, -R213.reuse ;  /* 0x00000014b2b27223 */ /* 0x180fe200000108d5 */
[-CC-:B------:R-:W-:Y:S01]  /*12010*/  FFMA.FTZ R179, R179, R20.reuse, -R213.reuse ;  /* 0x00000014b3b37223 */ /* 0x180fe200000108d5 */
[-CC-:B------:R-:W-:Y:S01]  /*12020*/  FFMA.FTZ R182, R182, R20.reuse, -R213.reuse ;  /* 0x00000014b6b67223 */ /* 0x180fe200000108d5 */
[----:B------:R-:W-:Y:S01]  /*12030*/  FFMA.FTZ R183, R183, R20, -R213 ;  /* 0x00000014b7b77223 */ /* 0x000fe200000108d5 */
[-C--:B------:R-:W-:Y:S01]  /*12040*/  FMUL.FTZ R50, R50, R168.reuse ;  /* 0x000000a832327220 */ /* 0x080fe20000410000 */
[-C--:B------:R-:W-:Y:S01]  /*12050*/  FMUL.FTZ R51, R51, R168.reuse ;  /* 0x000000a833337220 */ /* 0x080fe20000410000 */
[----:B------:R-:W4:Y:S01]  /*12060*/  MUFU.EX2 R155, R155 ;  /* 0x0000009b009b7308 */ /* 0x000f220000000800 */
[----:B--2---:R-:W-:Y:S01]  /*12070*/  F2FP.BF16.F32.PACK_AB R154, R156, R153 ;  /* 0x000000999c9a723e */ /* 0x004fe200000010ff */
[-C--:B------:R-:W-:Y:S01]  /*12080*/  FMUL.FTZ R54, R54, R168.reuse ;  /* 0x000000a836367220 */ /* 0x080fe20000410000 */
[----:B------:R-:W-:Y:S01]  /*12090*/  F2FP.BF16.F32.PACK_AB R156, R218, R157 ;  /* 0x0000009dda9c723e */ /* 0x000fe200000010ff */
[-C--:B------:R-:W-:Y:S01]  /*120a0*/  FMUL.FTZ R55, R55, R168.reuse ;  /* 0x000000a837377220 */ /* 0x080fe20000410000 */
[-C--:B------:R-:W-:Y:S01]  /*120b0*/  FMUL.FTZ R58, R58, R168.reuse ;  /* 0x000000a83a3a7220 */ /* 0x080fe20000410000 */
[-C--:B------:R-:W-:Y:S01]  /*120c0*/  FMUL.FTZ R59, R59, R168.reuse ;  /* 0x000000a83b3b7220 */ /* 0x080fe20000410000 */
[----:B------:R-:W-:Y:S01]  /*120d0*/  FMUL.FTZ R62, R62, R168 ;  /* 0x000000a83e3e7220 */ /* 0x000fe20000410000 */
[----:B------:R-:W2:Y:S01]  /*120e0*/  MUFU.EX2 R158, R158 ;  /* 0x0000009e009e7308 */ /* 0x000ea20000000800 */
[----:B---3--:R-:W-:Y:S01]  /*120f0*/  FFMA.FTZ R153, R168, R0, R181 ;  /* 0x00000000a8997223 */ /* 0x008fe200000100b5 */
[----:B------:R-:W-:Y:S01]  /*12100*/  FADD.FTZ R0, R218, R3 ;  /* 0x00000003da007221 */ /* 0x000fe20000010000 */
[-C--:B------:R-:W-:Y:S01]  /*12110*/  FMUL.FTZ R63, R63, R168.reuse ;  /* 0x000000a83f3f7220 */ /* 0x080fe20000410000 */
[-C--:B------:R-:W-:Y:S01]  /*12120*/  FMUL.FTZ R66, R66, R168.reuse ;  /* 0x000000a842427220 */ /* 0x080fe20000410000 */
[-C--:B------:R-:W-:Y:S01]  /*12130*/  FMUL.FTZ R67, R67, R168.reuse ;  /* 0x000000a843437220 */ /* 0x080fe20000410000 */
[----:B------:R-:W-:Y:S01]  /*12140*/  FADD.FTZ R0, R161, R0 ;  /* 0x00000000a1007221 */ /* 0x000fe20000010000 */
[-C--:B------:R-:W-:Y:S01]  /*12150*/  FMUL.FTZ R70, R70, R168.reuse ;  /* 0x000000a846467220 */ /* 0x080fe20000410000 */
[----:B------:R-:W3:Y:S01]  /*12160*/  MUFU.EX2 R159, R159 ;  /* 0x0000009f009f7308 */ /* 0x000ee20000000800 */
[----:B----4-:R-:W-:Y:S01]  /*12170*/  FADD.FTZ R153, R155, R153 ;  /* 0x000000999b997221 */ /* 0x010fe20000010000 */
[----:B------:R-:W-:Y:S01]  /*12180*/  FADD.FTZ R0, R164, R0 ;  /* 0x00000000a4007221 */ /* 0x000fe20000010000 */
[-C--:B------:R-:W-:Y:S01]  /*12190*/  FMUL.FTZ R71, R71, R168.reuse ;  /* 0x000000a847477220 */ /* 0x080fe20000410000 */
[-C--:B------:R-:W-:Y:S01]  /*121a0*/  FMUL.FTZ R74, R74, R168.reuse ;  /* 0x000000a84a4a7220 */ /* 0x080fe20000410000 */
[----:B------:R-:W-:Y:S01]  /*121b0*/  FMUL.FTZ R75, R75, R168 ;  /* 0x000000a84b4b7220 */ /* 0x000fe20000410000 */
[----:B------:R-:W-:Y:S01]  /*121c0*/  FADD.FTZ R0, R160, R0 ;  /* 0x00000000a0007221 */ /* 0x000fe20000010000 */
[C---:B------:R-:W-:Y:S01]  /*121d0*/  F2FP.BF16.F32.PACK_AB R160, R165.reuse, R160 ;  /* 0x000000a0a5a0723e */ /* 0x040fe200000010ff */
[----:B------:R-:W4:Y:S01]  /*121e0*/  MUFU.EX2 R162, R162 ;  /* 0x000000a200a27308 */ /* 0x000f220000000800 */
[----:B--2---:R-:W-:Y:S01]  /*121f0*/  FADD.FTZ R3, R158, R153 ;  /* 0x000000999e037221 */ /* 0x004fe20000010000 */
[----:B------:R-:W-:Y:S01]  /*12200*/  FADD.FTZ R0, R165, R0 ;  /* 0x00000000a5007221 */ /* 0x000fe20000010000 */
[----:B------:R-:W-:Y:S01]  /*12210*/  F2FP.BF16.F32.PACK_AB R153, R155, R181 ;  /* 0x000000b59b99723e */ /* 0x000fe200000010ff */
[-C--:B------:R-:W-:Y:S01]  /*12220*/  FMUL.FTZ R78, R78, R168.reuse ;  /* 0x000000a84e4e7220 */ /* 0x080fe20000410000 */
[-C--:B------:R-:W-:Y:S01]  /*12230*/  FMUL.FTZ R79, R79, R168.reuse ;  /* 0x000000a84f4f7220 */ /* 0x080fe20000410000 */
[----:B------:R-:W-:Y:S01]  /*12240*/  FADD.FTZ R0, R169, R0 ;  /* 0x00000000a9007221 */ /* 0x000fe20000010000 */
[----:B------:R-:W-:Y:S01]  /*12250*/  FMUL.FTZ R82, R82, R168 ;  /* 0x000000a852527220 */ /* 0x000fe20000410000 */
[----:B------:R-:W2:Y:S01]  /*12260*/  MUFU.EX2 R163, R163 ;  /* 0x000000a300a37308 */ /* 0x000ea20000000800 */
[C---:B---3--:R-:W-:Y:S01]  /*12270*/  FADD.FTZ R3, R159.reuse, R3 ;  /* 0x000000039f037221 */ /* 0x048fe20000010000 */
[----:B------:R-:W-:Y:S01]  /*12280*/  F2FP.BF16.F32.PACK_AB R155, R159, R158 ;  /* 0x0000009e9f9b723e */ /* 0x000fe200000010ff */
[----:B------:R-:W-:Y:S01]  /*12290*/  BAR.SYNC.DEFER_BLOCKING 0xf, 0x100 ;  /* 0x03c4000000007b1d */ /* 0x000fe20000010000 */
[----:B------:R-:W-:Y:S01]  /*122a0*/  FADD.FTZ R0, R172, R0 ;  /* 0x00000000ac007221 */ /* 0x000fe20000010000 */
[----:B------:R-:W-:Y:S01]  /*122b0*/  F2FP.BF16.F32.PACK_AB R158, R164, R161 ;  /* 0x000000a1a49e723e */ /* 0x000fe200000010ff */
[-C--:B------:R-:W-:Y:S01]  /*122c0*/  FMUL.FTZ R83, R83, R168.reuse ;  /* 0x000000a853537220 */ /* 0x080fe20000410000 */
[----:B------:R-:W-:Y:S01]  /*122d0*/  F2FP.BF16.F32.PACK_AB R164, R176, R173 ;  /* 0x000000adb0a4723e */ /* 0x000fe200000010ff */
[----:B------:R-:W-:Y:S01]  /*122e0*/  FADD.FTZ R0, R173, R0 ;  /* 0x00000000ad007221 */ /* 0x000fe20000010000 */
[----:B------:R-:W3:Y:S01]  /*122f0*/  MUFU.EX2 R217, R217 ;  /* 0x000000d900d97308 */ /* 0x000ee20000000800 */
[----:B----4-:R-:W-:Y:S01]  /*12300*/  FADD.FTZ R3, R162, R3 ;  /* 0x00000003a2037221 */ /* 0x010fe20000010000 */
[-C--:B------:R-:W-:Y:S01]  /*12310*/  FMUL.FTZ R86, R86, R168.reuse ;  /* 0x000000a856567220 */ /* 0x080fe20000410000 */
[----:B------:R-:W-:Y:S01]  /*12320*/  FADD.FTZ R0, R176, R0 ;  /* 0x00000000b0007221 */ /* 0x000fe20000010000 */
[-C--:B------:R-:W-:Y:S01]  /*12330*/  FMUL.FTZ R87, R87, R168.reuse ;  /* 0x000000a857577220 */ /* 0x080fe20000410000 */
[-C--:B------:R-:W-:Y:S01]  /*12340*/  FMUL.FTZ R90, R90, R168.reuse ;  /* 0x000000a85a5a7220 */ /* 0x080fe20000410000 */
[-C--:B------:R-:W-:Y:S01]  /*12350*/  FMUL.FTZ R91, R91, R168.reuse ;  /* 0x000000a85b5b7220 */ /* 0x080fe20000410000 */
[----:B------:R-:W-:Y:S01]  /*12360*/  FMUL.FTZ R94, R94, R168 ;  /* 0x000000a85e5e7220 */ /* 0x000fe20000410000 */
[----:B------:R-:W4:Y:S01]  /*12370*/  MUFU.EX2 R167, R167 ;  /* 0x000000a700a77308 */ /* 0x000f220000000800 */
[C---:B--2---:R-:W-:Y:S01]  /*12380*/  FADD.FTZ R3, R163.reuse, R3 ;  /* 0x00000003a3037221 */ /* 0x044fe20000010000 */
[----:B------:R-:W-:Y:S01]  /*12390*/  F2FP.BF16.F32.PACK_AB R157, R163, R162 ;  /* 0x000000a2a39d723e */ /* 0x000fe200000010ff */
[-C--:B------:R-:W-:Y:S01]  /*123a0*/  FMUL.FTZ R95, R95, R168.reuse ;  /* 0x000000a85f5f7220 */ /* 0x080fe20000410000 */
[----:B------:R-:W-:Y:S01]  /*123b0*/  F2FP.BF16.F32.PACK_AB R162, R172, R169 ;  /* 0x000000a9aca2723e */ /* 0x000fe200000010ff */
[----:B------:R-:W-:Y:S01]  /*123c0*/  FADD.FTZ R169, R177, R0 ;  /* 0x00000000b1a97221 */ /* 0x000fe20000010000 */
[-C--:B------:R-:W-:Y:S01]  /*123d0*/  FMUL.FTZ R98, R98, R168.reuse ;  /* 0x000000a862627220 */ /* 0x080fe20000410000 */
[-C--:B------:R-:W-:Y:S01]  /*123e0*/  FMUL.FTZ R99, R99, R168.reuse ;  /* 0x000000a863637220 */ /* 0x080fe20000410000 */
[----:B------:R-:W2:Y:S01]  /*123f0*/  MUFU.EX2 R170, R170 ;  /* 0x000000aa00aa7308 */ /* 0x000ea20000000800 */
[----:B---3--:R-:W-:Y:S01]  /*12400*/  FADD.FTZ R3, R217, R3 ;  /* 0x00000003d9037221 */ /* 0x008fe20000010000 */
[----:B------:R3:W-:Y:S01]  /*12410*/  STSM.16.M88.4 [R200+0x26800], R152 ;  /* 0x02680098c8007844 */ /* 0x0007e20000000200 */
[-C--:B------:R-:W-:Y:S01]  /*12420*/  FMUL.FTZ R102, R102, R168.reuse ;  /* 0x000000a866667220 */ /* 0x080fe20000410000 */
[-C--:B------:R-:W-:Y:S01]  /*12430*/  FMUL.FTZ R103, R103, R168.reuse ;  /* 0x000000a867677220 */ /* 0x080fe20000410000 */
[-C--:B------:R-:W-:Y:S01]  /*12440*/  FMUL.FTZ R106, R106, R168.reuse ;  /* 0x000000a86a6a7220 */ /* 0x080fe20000410000 */
[-C--:B------:R-:W-:Y:S01]  /*12450*/  FMUL.FTZ R107, R107, R168.reuse ;  /* 0x000000a86b6b7220 */ /* 0x080fe20000410000 */
[-C--:B------:R-:W-:Y:S01]  /*12460*/  FMUL.FTZ R110, R110, R168.reuse ;  /* 0x000000a86e6e7220 */ /* 0x080fe20000410000 */
[----:B------:R-:W5:Y:S01]  /*12470*/  MUFU.EX2 R171, R171 ;  /* 0x000000ab00ab7308 */ /* 0x000f620000000800 */
        /* <DEDUP_REMOVED lines=16> */
[C---:B-----5:R-:W-:Y:S01]  /*12580*/  FADD.FTZ R3, R171.reuse, R3 ;  /* 0x00000003ab037221 */ /* 0x060fe20000010000 */
[----:B------:R-:W-:Y:S01]  /*12590*/  F2FP.BF16.F32.PACK_AB R161, R171, R170 ;  /* 0x000000aaaba1723e */ /* 0x000fe200000010ff */
[-C--:B------:R-:W-:Y:S01]  /*125a0*/  FMUL.FTZ R131, R131, R168.reuse ;  /* 0x000000a883837220 */ /* 0x080fe20000410000 */
[-C--:B------:R-:W-:Y:S01]  /*125b0*/  FMUL.FTZ R134, R134, R168.reuse ;  /* 0x000000a886867220 */ /* 0x080fe20000410000 */
[-C--:B------:R-:W-:Y:S01]  /*125c0*/  FMUL.FTZ R135, R135, R168.reuse ;  /* 0x000000a887877220 */ /* 0x080fe20000410000 */
[-C--:B------:R-:W-:Y:S01]  /*125d0*/  FMUL.FTZ R138, R138, R168.reuse ;  /* 0x000000a88a8a7220 */ /* 0x080fe20000410000 */
[-C--:B------:R-:W-:Y:S01]  /*125e0*/  FMUL.FTZ R139, R139, R168.reuse ;  /* 0x000000a88b8b7220 */ /* 0x080fe20000410000 */
[----:B------:R-:W5:Y:S01]  /*125f0*/  MUFU.EX2 R178, R178 ;  /* 0x000000b200b27308 */ /* 0x000f620000000800 */
[----:B----4-:R-:W-:Y:S01]  /*12600*/  FADD.FTZ R3, R174, R3 ;  /* 0x00000003ae037221 */ /* 0x010fe20000010000 */
[-C--:B------:R-:W-:Y:S01]  /*12610*/  FMUL.FTZ R142, R142, R168.reuse ;  /* 0x000000a88e8e7220 */ /* 0x080fe20000410000 */
[-C--:B------:R-:W-:Y:S01]  /*12620*/  FMUL.FTZ R143, R143, R168.reuse ;  /* 0x000000a88f8f7220 */ /* 0x080fe20000410000 */
[-C--:B------:R-:W-:Y:S01]  /*12630*/  FMUL.FTZ R146, R146, R168.reuse ;  /* 0x000000a892927220 */ /* 0x080fe20000410000 */
[-C--:B------:R-:W-:Y:S01]  /*12640*/  FMUL.FTZ R147, R147, R168.reuse ;  /* 0x000000a893937220 */ /* 0x080fe20000410000 */
[-C--:B------:R-:W-:Y:S01]  /*12650*/  FMUL.FTZ R150, R150, R168.reuse ;  /* 0x000000a896967220 */ /* 0x080fe20000410000 */
[----:B------:R-:W-:Y:S01]  /*12660*/  FMUL.FTZ R151, R151, R168 ;  /* 0x000000a897977220 */ /* 0x000fe20000410000 */
[----:B------:R-:W4:Y:S01]  /*12670*/  MUFU.EX2 R179, R179 ;  /* 0x000000b300b37308 */ /* 0x000f220000000800 */
[C---:B--2---:R-:W-:Y:S01]  /*12680*/  FADD.FTZ R3, R175.reuse, R3 ;  /* 0x00000003af037221 */ /* 0x044fe20000010000 */
[----:B------:R-:W-:-:S05]  /*12690*/  F2FP.BF16.F32.PACK_AB R163, R175, R174 ;  /* 0x000000aeafa3723e */ /* 0x000fca00000010ff */
[----:B------:R3:W-:Y:S01]  /*126a0*/  STSM.16.M88.4 [R203], R160 ;  /* 0x000000a0cb007844 */ /* 0x0007e20000000200 */
[----:B------:R-:W2:Y:S01]  /*126b0*/  MUFU.EX2 R167, R182 ;  /* 0x000000b600a77308 */ /* 0x000ea20000000800 */
[----:B-----5:R-:W-:-:S07]  /*126c0*/  FADD.FTZ R3, R178, R3 ;  /* 0x00000003b2037221 */ /* 0x020fce0000010000 */
[----:B------:R-:W5:Y:S01]  /*126d0*/  MUFU.EX2 R183, R183 ;  /* 0x000000b700b77308 */ /* 0x000f620000000800 */
[C---:B----4-:R-:W-:Y:S01]  /*126e0*/  FADD.FTZ R3, R179.reuse, R3 ;  /* 0x00000003b3037221 */ /* 0x050fe20000010000 */
[----:B------:R-:W-:-:S03]  /*126f0*/  F2FP.BF16.F32.PACK_AB R165, R179, R178 ;  /* 0x000000b2b3a5723e */ /* 0x000fc600000010ff */
[----:B--2---:R-:W-:Y:S01]  /*12700*/  FADD.FTZ R0, R167, R3 ;  /* 0x00000003a7007221 */ /* 0x004fe20000010000 */
[C---:B------:R-:W-:Y:S01]  /*12710*/  FADD.FTZ R3, R166.reuse, R169 ;  /* 0x000000a9a6037221 */ /* 0x040fe20000010000 */
[----:B------:R-:W-:Y:S02]  /*12720*/  F2FP.BF16.F32.PACK_AB R166, R166, R177 ;  /* 0x000000b1a6a6723e */ /* 0x000fe400000010ff */
[C---:B-----5:R-:W-:Y:S01]  /*12730*/  F2FP.BF16.F32.PACK_AB R167, R183.reuse, R167 ;  /* 0x000000a7b7a7723e */ /* 0x060fe200000010ff */
[----:B------:R-:W-:-:S04]  /*12740*/  FADD.FTZ R0, R183, R0 ;  /* 0x00000000b7007221 */ /* 0x000fc80000010000 */
[----:B------:R3:W-:Y:S01]  /*12750*/  STSM.16.M88.4 [R202], R164 ;  /* 0x000000a4ca007844 */ /* 0x0007e20000000200 */
[----:B------:R-:W-:Y:S05]  /*12760*/  @!P0 BRA `(.L_x_2722) ;  /* 0x0000000000048947 */ /* 0x000fea0003800000 */
[----:B------:R-:W-:Y:S01]  /*12770*/  BPT.TRAP 0x1 ;  /* 0x000000040000795c */ /* 0x000fe20000300000 */
.L_x_2722:
[----:B------:R2:W4:Y:S01]  /*12780*/  SYNCS.PHASECHK.TRANS64.TRYWAIT P2, [R12+URZ+0x28c50], R211 ;  /* 0x028c50d30c0075a7 */ /* 0x000522000804017f */
[----:B------:R-:W-:Y:S05]  /*12790*/  @!P0 BRA `(.L_x_2723) ;  /* 0x0000000000048947 */ /* 0x000fea0003800000 */
[----:B------:R-:W-:Y:S01]  /*127a0*/  BPT.TRAP 0x1 ;  /* 0x000000040000795c */ /* 0x000fe20000300000 */
.L_x_2723:
[----:B------:R-:W-:Y:S04]  /*127b0*/  BSSY B2, `(.L_x_2724) ;  /* 0x0000004000027945 */ /* 0x000fe80003800000 */
[----:B----4-:R-:W-:Y:S05]  /*127c0*/  @P2 BRA `(.L_x_2725) ;  /* 0x0000000000082947 */ /* 0x010fea0003800000 */
[----:B------:R-:W4:Y:S02]  /*127d0*/  SYNCS.PHASECHK.TRANS64.TRYWAIT P2, [R12+URZ+0x28c50], R211 ;  /* 0x028c50d30c0075a7 */ /* 0x000f24000804017f */
[----:B----4-:R-:W-:Y:S05]  /*127e0*/  @!P2 BRA `(.L_x_2726) ;  /* 0x0000011c00d4a947 */ /* 0x010fea0003800000 */
.L_x_2725:
[----:B------:R-:W-:Y:S05]  /*127f0*/  BSYNC B2 ;  /* 0x0000000000027941 */ /* 0x000fea0003800000 */
.L_x_2724:
        /* <DEDUP_REMOVED lines=8> */
[----:B---3--:R-:W-:Y:S01]  /*12880*/  VIADD R152, R168, 0x80 ;  /* 0x00000080a8987836 */ /* 0x008fe20000000000 */
        /* <DEDUP_REMOVED lines=31> */
.L_x_2727:
[----:B012-4-:R-:W-:Y:S02]  /*12a80*/  VIADD R12, R12, 0x28c60 ;  /* 0x00028c600c0c7836 */ /* 0x017fe40000000000 */
[----:B------:R-:W-:Y:S02]  /*12a90*/  IMAD.MOV.U32 R213, RZ, RZ, R15 ;  /* 0x000000ffffd57224 */ /* 0x000fe400078e000f */
[----:B------:R-:W-:Y:S01]  /*12aa0*/  IMAD.MOV.U32 R218, RZ, RZ, R13 ;  /* 0x000000ffffda7224 */ /* 0x000fe200078e000d */
[----:B------:R-:W-:Y:S01]  /*12ab0*/  PRMT R12, R186, 0x654, R12 ;  /* 0x00000654ba0c7816 */ /* 0x000fe2000000000c */
[----:B------:R-:W-:-:S03]  /*12ac0*/  IMAD.MOV.U32 R217, RZ, RZ, R17 ;  /* 0x000000ffffd97224 */ /* 0x000fc600078e0011 */
[----:B------:R0:W-:Y:S01]  /*12ad0*/  SYNCS.ARRIVE.TRANS64.RED.A1T0 RZ, [R12+URZ], RZ ;  /* 0x000000ff0cff79a7 */ /* 0x0001e2000810043f */
[----:B------:R-:W-:Y:S05]  /*12ae0*/  @P1 BRA `(.L_x_2728) ;  /* 0xffffffe000741947 */ /* 0x000fea000383ffff */
[----:B------:R-:W-:Y:S05]  /*12af0*/  BSYNC B0 ;  /* 0x0000000000007941 */ /* 0x000fea0003800000 */
.L_x_2715:
[----:B0-----:R-:W-:-:S07]  /*12b00*/  IMAD.MOV.U32 R12, RZ, RZ, R209 ;  /* 0x000000ffff0c7224 */ /* 0x001fce00078e00d1 */
.L_x_2714:
[----:B------:R-:W-:Y:S05]  /*12b10*/  BSYNC B1 ;  /* 0x0000000000017941 */ /* 0x000fea0003800000 */
.L_x_2713:
[----:B------:R-:W-:Y:S01]  /*12b20*/  ISETP.GE.AND P1, PT, R12, R207, PT ;  /* 0x000000cf0c00720c */ /* 0x000fe20003f26270 */
[----:B------:R-:W-:-:S12]  /*12b30*/  BSSY B0, `(.L_x_2729) ;  /* 0x0000291000007945 */ /* 0x000fd80003800000 */
[----:B------:R-:W-:Y:S05]  /*12b40*/  @!P1 BRA `(.L_x_2730) ;  /* 0x00000028003c9947 */ /* 0x000fea0003800000 */
[----:B------:R-:W-:Y:S02]  /*12b50*/  IMAD.MOV.U32 R211, RZ, RZ, R15 ;  /* 0x000000ffffd37224 */ /* 0x000fe400078e000f */
[----:B------:R-:W-:Y:S02]  /*12b60*/  IMAD.MOV.U32 R213, RZ, RZ, R13 ;  /* 0x000000ffffd57224 */ /* 0x000fe400078e000d */
[----:B------:R-:W-:-:S07]  /*12b70*/  IMAD.MOV.U32 R217, RZ, RZ, R17 ;  /* 0x000000ffffd97224 */ /* 0x000fce00078e0011 */
.L_x_2751:
[----:B------:R-:W-:-:S05]  /*12b80*/  VIADD R17, R217, 0x1 ;  /* 0x00000001d9117836 */ /* 0x000fca0000000000 */
[----:B------:R-:W-:-:S04]  /*12b90*/  ISETP.NE.AND P1, PT, R17, 0x2, PT ;  /* 0x000000021100780c */ /* 0x000fc80003f25270 */
[----:B------:R-:W-:Y:S02]  /*12ba0*/  SEL R13, RZ, 0x1, P1 ;  /* 0x00000001ff0d7807 */ /* 0x000fe40000800000 */
[----:B------:R-:W-:Y:S02]  /*12bb0*/  SEL R17, R17, RZ, P1 ;  /* 0x000000ff11117207 */ /* 0x000fe40000800000 */
[----:B------:R-:W-:Y:S01]  /*12bc0*/  LOP3.LUT R22, R22, R13, RZ, 0x3c, !PT ;  /* 0x0000000d16167212 */ /* 0x000fe200078e3cff */
[----:B0-----:R-:W-:Y:S06]  /*12bd0*/  @!P0 BRA `(.L_x_2731) ;  /* 0x0000000000048947 */ /* 0x001fec0003800000 */
[----:B------:R-:W-:Y:S01]  /*12be0*/  BPT.TRAP 0x1 ;  /* 0x000000040000795c */ /* 0x000fe20000300000 */
.L_x_2731:
[----:B------:R-:W-:Y:S01]  /*12bf0*/  IMAD R21, R17, 0x8, R2 ;  /* 0x0000000811157824 */ /* 0x000fe200078e0202 */
[----:B------:R-:W-:-:S04]  /*12c00*/  SHF.L.U32 R209, R22, 0x1f, RZ ;  /* 0x0000001f16d17819 */ /* 0x000fc800000006ff */
[----:B------:R0:W1:Y:S01]  /*12c10*/  SYNCS.PHASECHK.TRANS64.TRYWAIT P1, [R21+URZ+0x28c30], R209 ;  /* 0x028c30d1150075a7 */ /* 0x000062000802017f */
[----:B------:R-:W-:Y:S05]  /*12c20*/  @!P0 BRA `(.L_x_2732) ;  /* 0x0000000000048947 */ /* 0x000fea0003800000 */
[----:B------:R-:W-:Y:S01]  /*12c30*/  BPT.TRAP 0x1 ;  /* 0x000000040000795c */ /* 0x000fe20000300000 */
.L_x_2732:
[----:B------:R-:W-:Y:S01]  /*12c40*/  BSSY B1, `(.L_x_2733) ;  /* 0x0000006000017945 */ /* 0x000fe20003800000 */
[----:B------:R-:W-:Y:S02]  /*12c50*/  IMAD R156, R17, 0x200, R14 ;  /* 0x00000200119c7824 */ /* 0x000fe400078e020e */
[----:B------:R-:W-:Y:S01]  /*12c60*/  IMAD.MOV.U32 R157, RZ, RZ, 0x40000040 ;  /* 0x40000040ff9d7424 */ /* 0x000fe200078e00ff */
[----:B-1----:R-:W-:Y:S06]  /*12c70*/  @P1 BRA `(.L_x_2734) ;  /* 0x0000000000081947 */ /* 0x002fec0003800000 */
[----:B------:R-:W1:Y:S02]  /*12c80*/  SYNCS.PHASECHK.TRANS64.TRYWAIT P1, [R21+URZ+0x28c30], R209 ;  /* 0x028c30d1150075a7 */ /* 0x000e64000802017f */
[----:B-1----:R-:W-:Y:S05]  /*12c90*/  @!P1 BRA `(.L_x_2735) ;  /* 0x0000011800bc9947 */ /* 0x002fea0003800000 */
.L_x_2734:
[----:B------:R-:W-:Y:S05]  /*12ca0*/  BSYNC B1 ;  /* 0x0000000000017941 */ /* 0x000fea0003800000 */
.L_x_2733:
        /* <DEDUP_REMOVED lines=36> */
.L_x_2736:
[----:B------:R-:W2:Y:S01]  /*12ef0*/  @P4 LDC R20, c[0x0][0x44c] ;  /* 0x00011300ff144b82 */ /* 0x000ea20000000800 */
[----:B------:R-:W-:Y:S01]  /*12f00*/  IMAD.IADD R13, R206, 0x1, R196 ;  /* 0x00000001ce0d7824 */ /* 0x000fe200078e02c4 */
[----:B------:R-:W-:Y:S02]  /*12f10*/  ULDC UR4, c[0x0][0x9d8] ;  /* 0x0002760000047ab9 */ /* 0x000fe40000000800 */
[----:B------:R-:W-:Y:S01]  /*12f20*/  FMUL.FTZ R221, R157, UR4 ;  /* 0x000000049ddd7c20 */ /* 0x000fe20008410000 */
[----:B------:R-:W-:Y:S01]  /*12f30*/  FMUL.FTZ R222, R161, UR4 ;  /* 0x00000004a1de7c20 */ /* 0x000fe20008410000 */
[----:B------:R-:W-:Y:S01]  /*12f40*/  FMUL.FTZ R220, R156, UR4 ;  /* 0x000000049cdc7c20 */ /* 0x000fe20008410000 */
[----:B------:R-:W-:Y:S01]  /*12f50*/  FMUL.FTZ R157, R162, UR4 ;  /* 0x00000004a29d7c20 */ /* 0x000fe20008410000 */
[----:B------:R-:W3:Y:S01]  /*12f60*/  @P4 LDC R15, c[0x0][0x450] ;  /* 0x00011400ff0f4b82 */ /* 0x000ee20000000800 */
        /* <DEDUP_REMOVED lines=15> */
[----:B--2---:R-:W-:-:S04]  /*13060*/  @P4 IMAD.HI.U32 R20, R13, R20, RZ ;  /* 0x000000140d144227 */ /* 0x004fc800078e00ff */
[----:B------:R-:W-:Y:S01]  /*13070*/  FMUL.FTZ R177, R177, UR4 ;  /* 0x00000004b1b17c20 */ /* 0x000fe20008410000 */
[----:B------:R-:W-:Y:S01]  /*13080*/  FMUL.FTZ R174, R182, UR4 ;  /* 0x00000004b6ae7c20 */ /* 0x000fe20008410000 */
[----:B------:R-:W-:Y:S01]  /*13090*/  FMUL.FTZ R176, R183, UR4 ;  /* 0x00000004b7b07c20 */ /* 0x000fe20008410000 */
[----:B------:R-:W-:Y:S01]  /*130a0*/  IADD3 R223, -R189, 0x1, -R178 ;  /* 0x00000001bddf7810 */ /* 0x000fe20007ffe9b2 */
[----:B------:R-:W2:Y:S01]  /*130b0*/  MUFU.TANH R218, R218 ;  /* 0x000000da00da7308 */ /* 0x000ea20000002400 */
[----:B---3--:R-:W-:Y:S01]  /*130c0*/  @P4 SHF.R.U32.HI R13, RZ, R15, R20 ;  /* 0x0000000fff0d4219 */ /* 0x008fe20000011614 */
        /* <DEDUP_REMOVED lines=11> */
[----:B------:R-:W3:Y:S01]  /*13180*/  SHFL.IDX PT, R181, R13, RZ, 0x1c1f ;  /* 0x001c1fff0db57589 */ /* 0x000ee200000e0000 */
[----:B------:R-:W4:Y:S01]  /*13190*/  MUFU.TANH R15, R15 ;  /* 0x0000000f000f7308 */ /* 0x000f220000002400 */
[----:B------:R-:W-:Y:S01]  /*131a0*/  VIADD R152, R21, 0x28c40 ;  /* 0x00028c4015987836 */ /* 0x000fe20000000000 */
[----:B------:R-:W-:Y:S01]  /*131b0*/  IADD3 R223, -R23, R223, R184 ;  /* 0x000000df17df7210 */ /* 0x000fe20007ffe1b8 */
[----:B------:R-:W-:-:S03]  /*131c0*/  ULDC UR4, c[0x0][0x9e0] ;  /* 0x0002780000047ab9 */ /* 0x000fc60000000800 */
[----:B------:R-:W-:Y:S01]  /*131d0*/  PRMT R152, R186, 0x654, R152 ;  /* 0x00000654ba987816 */ /* 0x000fe20000000098 */
[C---:B------:R-:W-:Y:S01]  /*131e0*/  VIADD R224, R223.reuse, UR4 ;  /* 0x00000004dfe07c36 */ /* 0x040fe20008000000 */
[----:B------:R-:W0:Y:S01]  /*131f0*/  MUFU.TANH R20, R20 ;  /* 0x0000001400147308 */ /* 0x000e220000002400 */
[----:B------:R-:W-:Y:S01]  /*13200*/  VIADD R223, R223, UR45 ;  /* 0x0000002ddfdf7c36 */ /* 0x000fe20008000000 */
[----:B------:R0:W-:Y:S06]  /*13210*/  SYNCS.ARRIVE.TRANS64.RED.A1T0 RZ, [R152+URZ], RZ ;  /* 0x000000ff98ff79a7 */ /* 0x0001ec000810043f */
[----:B------:R-:W0:Y:S01]  /*13220*/  MUFU.TANH R154, R154 ;  /* 0x0000009a009a7308 */ /* 0x000e220000002400 */
[----:B---3--:R-:W-:-:S07]  /*13230*/  IMAD.IADD R183, R224, 0x1, R181 ;  /* 0x00000001e0b77824 */ /* 0x008fce00078e02b5 */
[----:B------:R-:W3:Y:S01]  /*13240*/  MUFU.TANH R220, R220 ;  /* 0x000000dc00dc7308 */ /* 0x000ee20000002400 */
        /* <DEDUP_REMOVED lines=28> */
[----:B--234-:R-:W-:Y:S05]  /*13410*/  @!P5 BRA `(.L_x_2737) ;  /* 0x000000000060d947 */ /* 0x01cfea0003800000 */
[----:B------:R-:W-:Y:S01]  /*13420*/  IADD3 R181, -R23, R184, R181 ;  /* 0x000000b817b57210 */ /* 0x000fe20007ffe1b5 */
[----:B------:R-:W-:Y:S03]  /*13430*/  BSSY B1, `(.L_x_2738) ;  /* 0x0000012000017945 */ /* 0x000fe60003800000 */
[----:B------:R-:W-:-:S13]  /*13440*/  ISETP.GT.AND P1, PT, R181, -0x1, PT ;  /* 0xffffffffb500780c */ /* 0x000fda0003f24270 */
[----:B------:R-:W-:Y:S05]  /*13450*/  @P1 BRA `(.L_x_2739) ;  /* 0x0000000000241947 */ /* 0x000fea0003800000 */
[----:B------:R-:W-:Y:S01]  /*13460*/  ULDC UR4, c[0x0][0x9e4] ;  /* 0x0002790000047ab9 */ /* 0x000fe20000000800 */
[----:B------:R-:W-:Y:S01]  /*13470*/  LOP3.LUT R181, RZ, R181, RZ, 0x33, !PT ;  /* 0x000000b5ffb57212 */ /* 0x000fe200078e33ff */
[----:B------:R-:W-:-:S05]  /*13480*/  IMAD.U32 R225, RZ, RZ, UR4 ;  /* 0x00000004ffe17e24 */ /* 0x000fca000f8e00ff */
[----:B------:R-:W-:-:S13]  /*13490*/  ISETP.NE.AND P1, PT, R225, 0x1, PT ;  /* 0x00000001e100780c */ /* 0x000fda0003f25270 */
[----:B0-----:R-:W0:Y:S02]  /*134a0*/  @P1 LDC.64 R152, c[0x0][0x9e8] ;  /* 0x00027a00ff981b82 */ /* 0x001e240000000a00 */
[----:B0-----:R-:W-:-:S05]  /*134b0*/  @P1 IMAD.HI.U32 R152, R181, R152, RZ ;  /* 0x00000098b5981227 */ /* 0x001fca00078e00ff */
[----:B------:R-:W-:-:S04]  /*134c0*/  @P1 SHF.R.U32.HI R181, RZ, R153, R152 ;  /* 0x00000099ffb51219 */ /* 0x000fc80000011698 */
[----:B------:R-:W-:Y:S01]  /*134d0*/  LOP3.LUT R181, RZ, R181, RZ, 0x33, !PT ;  /* 0x000000b5ffb57212 */ /* 0x000fe200078e33ff */
[----:B------:R-:W-:Y:S06]  /*134e0*/  BRA `(.L_x_2740) ;  /* 0x0000000000187947 */ /* 0x000fec0003800000 */
.L_x_2739:
[----:B------:R-:W-:Y:S02]  /*134f0*/  ULDC UR4, c[0x0][0x9e4] ;  /* 0x0002790000047ab9 */ /* 0x000fe40000000800 */
[----:B------:R-:W-:-:S05]  /*13500*/  IMAD.U32 R225, RZ, RZ, UR4 ;  /* 0x00000004ffe17e24 */ /* 0x000fca000f8e00ff */
[----:B------:R-:W-:-:S13]  /*13510*/  ISETP.NE.AND P1, PT, R225, 0x1, PT ;  /* 0x00000001e100780c */ /* 0x000fda0003f25270 */
[----:B0-----:R-:W0:Y:S02]  /*13520*/  @P1 LDC.64 R152, c[0x0][0x9e8] ;  /* 0x00027a00ff981b82 */ /* 0x001e240000000a00 */
[----:B0-----:R-:W-:-:S05]  /*13530*/  @P1 IMAD.HI.U32 R152, R181, R152, RZ ;  /* 0x00000098b5981227 */ /* 0x001fca00078e00ff */
[----:B------:R-:W-:-:S07]  /*13540*/  @P1 SHF.R.U32.HI R181, RZ, R153, R152 ;  /* 0x00000099ffb51219 */ /* 0x000fce0000011698 */
.L_x_2740:
[----:B------:R-:W-:Y:S05]  /*13550*/  BSYNC B1 ;  /* 0x0000000000017941 */ /* 0x000fea0003800000 */
.L_x_2738:
[----:B------:R-:W-:-:S04]  /*13560*/  IMAD R181, R181, R225, -R178 ;  /* 0x000000e1b5b57224 */ /* 0x000fc800078e0ab2 */
[----:B------:R-:W-:-:S05]  /*13570*/  IMAD.IADD R181, R181, 0x1, -R189 ;  /* 0x00000001b5b57824 */ /* 0x000fca00078e0abd */
[----:B------:R-:W-:Y:S02]  /*13580*/  VIMNMX R182, R182, R181, !PT ;  /* 0x000000b5b6b67248 */ /* 0x000fe40007fe0100 */
[----:B------:R-:W-:-:S07]  /*13590*/  VIADDMNMX R183, R181, R225, R183, PT ;  /* 0x000000e1b5b77246 */ /* 0x000fce00038001b7 */
.L_x_2737:
[----:B------:R-:W-:Y:S01]  /*135a0*/  ISETP.GT.AND P1, PT, R12, -0x1, PT ;  /* 0xffffffff0c00780c */ /* 0x000fe20003f24270 */
[----:B------:R-:W2:Y:S03]  /*135b0*/  SHFL.IDX PT, R13, R13, 0x1, 0x1c1f ;  /* 0x003c1f000d0d7f89 */ /* 0x000ea600000e0000 */
[C---:B------:R-:W-:Y:S02]  /*135c0*/  ISETP.GT.AND P2, PT, R182.reuse, RZ, P1 ;  /* 0x000000ffb600720c */ /* 0x040fe40000f44270 */
[C---:B------:R-:W-:Y:S02]  /*135d0*/  ISETP.GT.AND P6, PT, R182.reuse, 0x1, P1 ;  /* 0x00000001b600780c */ /* 0x040fe40000fc4270 */
[----:B------:R-:W-:Y:S02]  /*135e0*/  ISETP.LT.OR P3, PT, R183, 0x1, P2 ;  /* 0x00000001b700780c */ /* 0x000fe40001761670 */
[----:B------:R-:W-:-:S02]  /*135f0*/  ISETP.GT.AND P2, PT, R182, 0x8, P1 ;  /* 0x00000008b600780c */ /* 0x000fc40000f44270 */
[----:B0-----:R-:W-:Y:S02]  /*13600*/  FSEL R181, R20, -INF , !P3 ;  /* 0xff80000014b57808 */ /* 0x001fe40005800000 */
[----:B------:R-:W-:Y:S02]  /*13610*/  ISETP.GT.AND P3, PT, R182, 0x9, P1 ;  /* 0x00000009b600780c */ /* 0x000fe40000f64270 */
[C---:B------:R-:W-:Y:S02]  /*13620*/  ISETP.LT.OR P6, PT, R183.reuse, 0x2, P6 ;  /* 0x00000002b700780c */ /* 0x040fe400037c1670 */
[C---:B------:R-:W-:Y:S02]  /*13630*/  ISETP.LT.OR P2, PT, R183.reuse, 0x9, P2 ;  /* 0x00000009b700780c */ /* 0x040fe40001741670 */
[----:B------:R-:W-:Y:S02]  /*13640*/  ISETP.LT.OR P3, PT, R183, 0xa, P3 ;  /* 0x0000000ab700780c */ /* 0x000fe40001f61670 */
[----:B------:R-:W-:-:S02]  /*13650*/  FSEL R218, R218, -INF , !P6 ;  /* 0xff800000dada7808 */ /* 0x000fc40007000000 */
[----:B------:R-:W-:Y:S01]  /*13660*/  FSEL R220, R220, -INF , !P2 ;  /* 0xff800000dcdc7808 */ /* 0x000fe20005000000 */
[--C-:B--2---:R-:W-:Y:S01]  /*13670*/  IMAD.IADD R224, R224, 0x1, R13.reuse ;  /* 0x00000001e0e07824 */ /* 0x104fe200078e020d */
        /* <DEDUP_REMOVED lines=38> */
[----:B------:R-:W-:Y:S06]  /*138e0*/  @!P5 BRA `(.L_x_2741) ;  /* 0x000000000060d947 */ /* 0x000fec0003800000 */
        /* <DEDUP_REMOVED lines=13> */
.L_x_2743:
[----:B------:R-:W-:Y:S02]  /*139c0*/  ULDC UR4, c[0x0][0x9e4] ;  /* 0x0002790000047ab9 */ /* 0x000fe40000000800 */
[----:B------:R-:W-:-:S05]  /*139d0*/  IMAD.U32 R20, RZ, RZ, UR4 ;  /* 0x00000004ff147e24 */ /* 0x000fca000f8e00ff */
[----:B------:R-:W-:-:S13]  /*139e0*/  ISETP.NE.AND P2, PT, R20, 0x1, PT ;  /* 0x000000011400780c */ /* 0x000fda0003f45270 */
[----:B------:R-:W0:Y:S02]  /*139f0*/  @P2 LDC.64 R152, c[0x0][0x9e8] ;  /* 0x00027a00ff982b82 */ /* 0x000e240000000a00 */
[----:B0-----:R-:W-:-:S05]  /*13a00*/  @P2 IMAD.HI.U32 R152, R13, R152, RZ ;  /* 0x000000980d982227 */ /* 0x001fca00078e00ff */
[----:B------:R-:W-:-:S07]  /*13a10*/  @P2 SHF.R.U32.HI R13, RZ, R153, R152 ;  /* 0x00000099ff0d2219 */ /* 0x000fce0000011698 */
.L_x_2744:
[----:B------:R-:W-:Y:S05]  /*13a20*/  BSYNC B1 ;  /* 0x0000000000017941 */ /* 0x000fea0003800000 */
.L_x_2742:
[----:B------:R-:W-:-:S04]  /*13a30*/  IMAD R13, R13, R20, -R178 ;  /* 0x000000140d0d7224 */ /* 0x000fc800078e0ab2 */
[----:B------:R-:W-:-:S05]  /*13a40*/  IMAD.IADD R13, R13, 0x1, -R189 ;  /* 0x000000010d0d7824 */ /* 0x000fca00078e0abd */
[----:B------:R-:W-:Y:S02]  /*13a50*/  VIMNMX R223, R223, R13, !PT ;  /* 0x0000000ddfdf7248 */ /* 0x000fe40007fe0100 */
[----:B------:R-:W-:-:S07]  /*13a60*/  VIADDMNMX R224, R13, R20, R224, PT ;  /* 0x000000140de07246 */ /* 0x000fce00038001e0 */
.L_x_2741:
[----:B------:R-:W-:Y:S01]  /*13a70*/  FMNMX.FTZ R13, R181, R213, !PT ;  /* 0x000000d5b50d7209 */ /* 0x000fe20007810000 */
[----:B------:R-:W-:Y:S01]  /*13a80*/  ULDC UR4, c[0x0][0x988] ;  /* 0x0002620000047ab9 */ /* 0x000fe20000000800 */
[----:B------:R-:W-:Y:S02]  /*13a90*/  ISETP.GT.AND P6, PT, R223, 0x9, P1 ;  /* 0x00000009df00780c */ /* 0x000fe40000fc4270 */
[----:B------:R-:W-:Y:S02]  /*13aa0*/  FMNMX.FTZ R13, R218, R13, !PT ;  /* 0x0000000dda0d7209 */ /* 0x000fe40007810000 */
[----:B------:R-:W-:Y:S02]  /*13ab0*/  ISETP.LT.OR P6, PT, R224, 0xa, P6 ;  /* 0x0000000ae000780c */ /* 0x000fe400037c1670 */
[----:B------:R-:W-:Y:S02]  /*13ac0*/  FMNMX.FTZ R13, R220, R13, !PT ;  /* 0x0000000ddc0d7209 */ /* 0x000fe40007810000 */
[----:B------:R-:W-:-:S02]  /*13ad0*/  FSEL R156, R156, -INF , !P6 ;  /* 0xff8000009c9c7808 */ /* 0x000fc40007000000 */
[----:B------:R-:W-:Y:S02]  /*13ae0*/  FMNMX.FTZ R13, R221, R13, !PT ;  /* 0x0000000ddd0d7209 */ /* 0x000fe40007810000 */
        /* <DEDUP_REMOVED lines=14> */
[----:B------:R-:W-:Y:S02]  /*13bd0*/  ISETP.GT.AND P3, PT, R223, 0x1, P1 ;  /* 0x00000001df00780c */ /* 0x000fe40000f64270 */
[----:B------:R-:W-:Y:S02]  /*13be0*/  FMNMX.FTZ R13, R173, R13, !PT ;  /* 0x0000000dad0d7209 */ /* 0x000fe40007810000 */
[----:B------:R-:W-:-:S02]  /*13bf0*/  ISETP.LT.OR P6, PT, R224, 0x1, P6 ;  /* 0x00000001e000780c */ /* 0x000fc400037c1670 */
[----:B------:R-:W-:Y:S02]  /*13c00*/  FMNMX.FTZ R13, R175, R13, !PT ;  /* 0x0000000daf0d7209 */ /* 0x000fe40007810000 */
[----:B------:R-:W-:Y:S02]  /*13c10*/  ISETP.LT.OR P3, PT, R224, 0x2, P3 ;  /* 0x00000002e000780c */ /* 0x000fe40001f61670 */
[----:B------:R-:W-:Y:S02]  /*13c20*/  FMNMX.FTZ R13, R177, R13, !PT ;  /* 0x0000000db10d7209 */ /* 0x000fe40007810000 */
[----:B------:R-:W-:Y:S02]  /*13c30*/  FSEL R178, R15, -INF , !P6 ;  /* 0xff8000000fb27808 */ /* 0x000fe40007000000 */
[----:B------:R-:W-:Y:S02]  /*13c40*/  FMNMX.FTZ R13, R179, R13, !PT ;  /* 0x0000000db30d7209 */ /* 0x000fe40007810000 */
[----:B------:R-:W-:-:S02]  /*13c50*/  FSEL R154, R154, -INF , !P3 ;  /* 0xff8000009a9a7808 */ /* 0x000fc40005800000 */
[----:B------:R-:W-:Y:S02]  /*13c60*/  FMNMX.FTZ R13, R180, R13, !PT ;  /* 0x0000000db40d7209 */ /* 0x000fe40007810000 */
[----:B------:R-:W-:Y:S02]  /*13c70*/  FMNMX.FTZ R15, R178, R211, !PT ;  /* 0x000000d3b20f7209 */ /* 0x000fe40007810000 */
[C---:B------:R-:W-:Y:S01]  /*13c80*/  ISETP.GT.AND P3, PT, R223.reuse, 0x10, P1 ;  /* 0x00000010df00780c */ /* 0x040fe20000f64270 */
[----:B------:R-:W0:Y:S01]  /*13c90*/  SHFL.BFLY PT, R20, R13, 0x2, 0x1f ;  /* 0x0c401f000d147f89 */ /* 0x000e2200000e0000 */
[----:B------:R-:W-:Y:S02]  /*13ca0*/  FMNMX.FTZ R15, R154, R15, !PT ;  /* 0x0000000f9a0f7209 */ /* 0x000fe40007810000 */
[----:B------:R-:W-:Y:S02]  /*13cb0*/  ISETP.LT.OR P3, PT, R224, 0x11, P3 ;  /* 0x00000011e000780c */ /* 0x000fe40001f61670 */
[----:B------:R-:W-:-:S02]  /*13cc0*/  ISETP.GT.AND P6, PT, R223, 0x38, P1 ;  /* 0x00000038df00780c */ /* 0x000fc40000fc4270 */
[----:B------:R-:W-:Y:S02]  /*13cd0*/  FSEL R157, R157, -INF , !P3 ;  /* 0xff8000009d9d7808 */ /* 0x000fe40005800000 */
[----:B------:R-:W-:Y:S02]  /*13ce0*/  ISETP.GT.AND P3, PT, R223, 0x19, P1 ;  /* 0x00000019df00780c */ /* 0x000fe40000f64270 */
[C---:B------:R-:W-:Y:S02]  /*13cf0*/  ISETP.LT.OR P6, PT, R224.reuse, 0x39, P6 ;  /* 0x00000039e000780c */ /* 0x040fe400037c1670 */
[----:B------:R-:W-:Y:S02]  /*13d00*/  ISETP.LT.OR P3, PT, R224, 0x1a, P3 ;  /* 0x0000001ae000780c */ /* 0x000fe40001f61670 */
[----:B------:R-:W-:Y:S02]  /*13d10*/  FSEL R174, R174, -INF , !P6 ;  /* 0xff800000aeae7808 */ /* 0x000fe40007000000 */
[----:B------:R-:W-:-:S02]  /*13d20*/  FSEL R161, R161, -INF , !P3 ;  /* 0xff800000a1a17808 */ /* 0x000fc40005800000 */
[----:B------:R-:W-:-:S04]  /*13d30*/  ISETP.GT.AND P3, PT, R223, 0x28, P1 ;  /* 0x00000028df00780c */ /* 0x000fc80000f64270 */
[----:B------:R-:W-:Y:S02]  /*13d40*/  ISETP.LT.OR P3, PT, R224, 0x29, P3 ;  /* 0x00000029e000780c */ /* 0x000fe40001f61670 */
[----:B0-----:R-:W-:Y:S02]  /*13d50*/  FMNMX.FTZ R13, R13, R20, !PT ;  /* 0x000000140d0d7209 */ /* 0x001fe40007810000 */
[----:B------:R-:W-:Y:S02]  /*13d60*/  FSEL R166, R166, -INF , !P3 ;  /* 0xff800000a6a67808 */ /* 0x000fe40005800000 */
[----:B------:R-:W-:Y:S01]  /*13d70*/  ISETP.GT.AND P3, PT, R223, 0x30, P1 ;  /* 0x00000030df00780c */ /* 0x000fe20000f64270 */
[----:B------:R-:W0:Y:S03]  /*13d80*/  SHFL.BFLY PT, R20, R13, 0x1, 0x1f ;  /* 0x0c201f000d147f89 */ /* 0x000e2600000e0000 */
[----:B------:R-:W-:-:S04]  /*13d90*/  ISETP.LT.OR P3, PT, R224, 0x31, P3 ;  /* 0x00000031e000780c */ /* 0x000fc80001f61670 */
[----:B------:R-:W-:Y:S02]  /*13da0*/  FSEL R170, R170, -INF , !P3 ;  /* 0xff800000aaaa7808 */ /* 0x000fe40005800000 */
[----:B0-----:R-:W-:Y:S01]  /*13db0*/  FMNMX.FTZ R13, R13, R20, !PT ;  /* 0x000000140d0d7209 */ /* 0x001fe20007810000 */
[----:B------:R-:W-:-:S03]  /*13dc0*/  IMAD.U32 R20, RZ, RZ, UR4 ;  /* 0x00000004ff147e24 */ /* 0x000fc6000f8e00ff */
[C---:B------:R-:W-:Y:S01]  /*13dd0*/  FSETP.NEU.FTZ.AND P2, PT, R13.reuse, -INF , PT ;  /* 0xff8000000d00780b */ /* 0x040fe20003f5d000 */
[----:B------:R-:W-:-:S03]  /*13de0*/  FMUL.FTZ R153, R13, R20 ;  /* 0x000000140d997220 */ /* 0x000fc60000410000 */
[----:B------:R-:W-:Y:S02]  /*13df0*/  FSEL R152, R13, RZ, P2 ;  /* 0x000000ff0d987208 */ /* 0x000fe40001000000 */
[----:B------:R-:W-:Y:S02]  /*13e00*/  FSEL R153, R153, RZ, P2 ;  /* 0x000000ff99997208 */ /* 0x000fe40001000000 */
[----:B------:R-:W-:Y:S01]  /*13e10*/  ISETP.GT.AND P2, PT, R223, 0x8, P1 ;  /* 0x00000008df00780c */ /* 0x000fe20000f44270 */
[----:B------:R-:W-:Y:S02]  /*13e20*/  FADD.FTZ R152, -R152, R213 ;  /* 0x000000d598987221 */ /* 0x000fe40000010100 */
[-CC-:B------:R-:W-:Y:S01]  /*13e30*/  FFMA.FTZ R181, R181, R20.reuse, -R153.reuse ;  /* 0x00000014b5b57223 */ /* 0x180fe20000010899 */
[----:B------:R-:W-:Y:S01]  /*13e40*/  ISETP.LT.OR P2, PT, R224, 0x9, P2 ;  /* 0x00000009e000780c */ /* 0x000fe20001741670 */
[-CC-:B------:R-:W-:Y:S01]  /*13e50*/  FFMA.FTZ R218, R218, R20.reuse, -R153.reuse ;  /* 0x00000014dada7223 */ /* 0x180fe20000010899 */
[-CC-:B------:R-:W-:Y:S01]  /*13e60*/  FFMA.FTZ R220, R220, R20.reuse, -R153.reuse ;  /* 0x00000014dcdc7223 */ /* 0x180fe20000010899 */
[-CC-:B------:R-:W-:Y:S01]  /*13e70*/  FFMA.FTZ R221, R221, R20.reuse, -R153.reuse ;  /* 0x00000014dddd7223 */ /* 0x180fe20000010899 */
[----:B------:R-:W-:Y:S01]  /*13e80*/  FSEL R155, R155, -INF , !P2 ;  /* 0xff8000009b9b7808 */ /* 0x000fe20005000000 */
[-CC-:B------:R-:W-:Y:S01]  /*13e90*/  FFMA.FTZ R160, R160, R20.reuse, -R153.reuse ;  /* 0x00000014a0a07223 */ /* 0x180fe20000010899 */
[----:B------:R-:W-:Y:S01]  /*13ea0*/  ISETP.GT.AND P2, PT, R223, 0x11, P1 ;  /* 0x00000011df00780c */ /* 0x000fe20000f44270 */
[-CC-:B------:R-:W-:Y:S01]  /*13eb0*/  FFMA.FTZ R222, R222, R20.reuse, -R153.reuse ;  /* 0x00000014dede7223 */ /* 0x180fe20000010899 */
[----:B------:R-:W-:Y:S01]  /*13ec0*/  FMNMX.FTZ R15, R155, R15, !PT ;  /* 0x0000000f9b0f7209 */ /* 0x000fe20007810000 */
[-CC-:B------:R-:W-:Y:S01]  /*13ed0*/  FFMA.FTZ R163, R163, R20.reuse, -R153.reuse ;  /* 0x00000014a3a37223 */ /* 0x180fe20000010899 */
[----:B------:R-:W-:Y:S01]  /*13ee0*/  ISETP.LT.OR P2, PT, R224, 0x12, P2 ;  /* 0x00000012e000780c */ /* 0x000fe20001741670 */
[-CC-:B------:R-:W-:Y:S01]  /*13ef0*/  FFMA.FTZ R165, R165, R20.reuse, -R153.reuse ;  /* 0x00000014a5a57223 */ /* 0x180fe20000010899 */
[----:B------:R-:W-:Y:S01]  /*13f00*/  FMNMX.FTZ R15, R156, R15, !PT ;  /* 0x0000000f9c0f7209 */ /* 0x000fe20007810000 */
[-CC-:B------:R-:W-:Y:S01]  /*13f10*/  FFMA.FTZ R167, R167, R20.reuse, -R153.reuse ;  /* 0x00000014a7a77223 */ /* 0x180fe20000010899 */
[----:B------:R-:W-:Y:S01]  /*13f20*/  FSEL R158, R158, -INF , !P2 ;  /* 0xff8000009e9e7808 */ /* 0x000fe20005000000 */
[-CC-:B------:R-:W-:Y:S01]  /*13f30*/  FFMA.FTZ R169, R169, R20.reuse, -R153.reuse ;  /* 0x00000014a9a97223 */ /* 0x180fe20000010899 */
[----:B------:R-:W-:Y:S01]  /*13f40*/  FMNMX.FTZ R15, R157, R15, !PT ;  /* 0x0000000f9d0f7209 */ /* 0x000fe20007810000 */
        /* <DEDUP_REMOVED lines=10> */
[----:B------:R-:W-:Y:S01]  /*13ff0*/  FFMA.FTZ R153, R180, R20, -R153 ;  /* 0x00000014b4997223 */ /* 0x000fe20000010899 */
[----:B------:R-:W-:Y:S01]  /*14000*/  FMNMX.FTZ R15, R161, R15, !PT ;  /* 0x0000000fa10f7209 */ /* 0x000fe20007810000 */
[----:B------:R-:W-:Y:S01]  /*14010*/  MUFU.EX2 R181, R181 ;  /* 0x000000b500b57308 */ /* 0x000fe20000000800 */
[----:B------:R-:W-:-:S02]  /*14020*/  ISETP.GT.AND P2, PT, R223, 0x29, P1 ;  /* 0x00000029df00780c */ /* 0x000fc40000f44270 */
[----:B------:R-:W-:Y:S02]  /*14030*/  FMNMX.FTZ R15, R162, R15, !PT ;  /* 0x0000000fa20f7209 */ /* 0x000fe40007810000 */
[----:B------:R-:W-:Y:S02]  /*14040*/  ISETP.LT.OR P2, PT, R224, 0x2a, P2 ;  /* 0x0000002ae000780c */ /* 0x000fe40001741670 */
[----:B------:R-:W-:Y:S01]  /*14050*/  FMNMX.FTZ R15, R164, R15, !PT ;  /* 0x0000000fa40f7209 */ /* 0x000fe20007810000 */
[----:B------:R-:W-:Y:S01]  /*14060*/  MUFU.EX2 R182, R169 ;  /* 0x000000a900b67308 */ /* 0x000fe20000000800 */
[----:B------:R-:W-:Y:S02]  /*14070*/  FSEL R168, R168, -INF , !P2 ;  /* 0xff800000a8a87808 */ /* 0x000fe40005000000 */
[----:B------:R-:W-:Y:S02]  /*14080*/  ISETP.GT.AND P2, PT, R223, 0x31, P1 ;  /* 0x00000031df00780c */ /* 0x000fe40000f44270 */
[----:B------:R-:W-:-:S02]  /*14090*/  FMNMX.FTZ R15, R166, R15, !PT ;  /* 0x0000000fa60f7209 */ /* 0x000fc40007810000 */
[----:B------:R-:W-:Y:S01]  /*140a0*/  ISETP.LT.OR P2, PT, R224, 0x32, P2 ;  /* 0x00000032e000780c */ /* 0x000fe20001741670 */
[----:B------:R-:W-:Y:S01]  /*140b0*/  MUFU.EX2 R218, R218 ;  /* 0x000000da00da7308 */ /* 0x000fe20000000800 */
[----:B------:R-:W-:Y:S02]  /*140c0*/  FMNMX.FTZ R15, R168, R15, !PT ;  /* 0x0000000fa80f7209 */ /* 0x000fe40007810000 */
[----:B------:R-:W-:Y:S02]  /*140d0*/  ISETP.GT.AND P1, PT, R223, 0x39, P1 ;  /* 0x00000039df00780c */ /* 0x000fe40000f24270 */
[----:B------:R-:W-:Y:S02]  /*140e0*/  FSEL R172, R172, -INF , !P2 ;  /* 0xff800000acac7808 */ /* 0x000fe40005000000 */
[----:B------:R-:W-:Y:S01]  /*140f0*/  FMNMX.FTZ R15, R170, R15, !PT ;  /* 0x0000000faa0f7209 */ /* 0x000fe20007810000 */
[----:B------:R-:W-:Y:S01]  /*14100*/  MUFU.EX2 R220, R220 ;  /* 0x000000dc00dc7308 */ /* 0x000fe20000000800 */
[----:B------:R-:W-:-:S02]  /*14110*/  ISETP.LT.OR P1, PT, R224, 0x3a, P1 ;  /* 0x0000003ae000780c */ /* 0x000fc40000f21670 */
[----:B------:R-:W-:Y:S02]  /*14120*/  FMNMX.FTZ R15, R172, R15, !PT ;  /* 0x0000000fac0f7209 */ /* 0x000fe40007810000 */
[----:B------:R-:W-:Y:S02]  /*14130*/  FSEL R176, R176, -INF , !P1 ;  /* 0xff800000b0b07808 */ /* 0x000fe40004800000 */
[----:B------:R-:W-:Y:S01]  /*14140*/  FMNMX.FTZ R15, R174, R15, !PT ;  /* 0x0000000fae0f7209 */ /* 0x000fe20007810000 */
[----:B------:R-:W-:Y:S01]  /*14150*/  MUFU.EX2 R221, R221 ;  /* 0x000000dd00dd7308 */ /* 0x000fe20000000800 */
[----:B------:R-:W-:Y:S02]  /*14160*/  ISETP.NE.AND P2, PT, R197, RZ, PT ;  /* 0x000000ffc500720c */ /* 0x000fe40003f45270 */
[----:B------:R-:W-:-:S05]  /*14170*/  FMNMX.FTZ R15, R176, R15, !PT ;  /* 0x0000000fb00f7209 */ /* 0x000fca0007810000 */
[----:B------:R-:W0:Y:S01]  /*14180*/  SHFL.BFLY PT, R180, R15, 0x2, 0x1f ;  /* 0x0c401f000fb47f89 */ /* 0x000e2200000e0000 */
        /* <DEDUP_REMOVED lines=11> */
[----:B------:R0:W2:Y:S01]  /*14240*/  MUFU.EX2 R180, R165 ;  /* 0x000000a500b47308 */ /* 0x0000a20000000800 */
[----:B------:R-:W-:-:S05]  /*14250*/  FMUL.FTZ R223, R15, R20 ;  /* 0x000000140fdf7220 */ /* 0x000fca0000410000 */
[----:B------:R-:W-:Y:S02]  /*14260*/  FSEL R223, R223, RZ, P1 ;  /* 0x000000ffdfdf7208 */ /* 0x000fe40000800000 */
[----:B0-----:R-:W-:-:S03]  /*14270*/  FSEL R165, R15, RZ, P1 ;  /* 0x000000ff0fa57208 */ /* 0x001fc60000800000 */
[-CC-:B------:R-:W-:Y:S01]  /*14280*/  FFMA.FTZ R178, R178, R20.reuse, -R223.reuse ;  /* 0x00000014b2b27223 */ /* 0x180fe200000108df */
[-CC-:B------:R-:W-:Y:S01]  /*14290*/  FFMA.FTZ R183, R154, R20.reuse, -R223.reuse ;  /* 0x000000149ab77223 */ /* 0x180fe200000108df */
[-C--:B------:R-:W-:Y:S01]  /*142a0*/  FFMA.FTZ R155, R155, R20.reuse, -R223 ;  /* 0x000000149b9b7223 */ /* 0x080fe200000108df */
[----:B------:R-:W-:Y:S01]  /*142b0*/  FADD.FTZ R211, -R165, R211 ;  /* 0x000000d3a5d37221 */ /* 0x000fe20000010100 */
[-C--:B------:R-:W-:Y:S01]  /*142c0*/  FMUL.FTZ R165, R152, R20.reuse ;  /* 0x0000001498a57220 */ /* 0x080fe20000410000 */
[-CC-:B------:R-:W-:Y:S01]  /*142d0*/  FFMA.FTZ R157, R157, R20.reuse, -R223.reuse ;  /* 0x000000149d9d7223 */ /* 0x180fe200000108df */
[----:B------:R-:W-:Y:S01]  /*142e0*/  MUFU.EX2 R178, R178 ;  /* 0x000000b200b27308 */ /* 0x000fe20000000800 */
[-C--:B------:R-:W-:Y:S01]  /*142f0*/  FMUL.FTZ R169, R211, R20.reuse ;  /* 0x00000014d3a97220 */ /* 0x080fe20000410000 */
[-CC-:B------:R-:W-:Y:S01]  /*14300*/  FFMA.FTZ R211, R156, R20.reuse, -R223.reuse ;  /* 0x000000149cd37223 */ /* 0x180fe200000108df */
[-CC-:B------:R-:W-:Y:S01]  /*14310*/  FFMA.FTZ R213, R158, R20.reuse, -R223.reuse ;  /* 0x000000149ed57223 */ /* 0x180fe200000108df */
[-CC-:B------:R-:W-:Y:S01]  /*14320*/  FFMA.FTZ R159, R159, R20.reuse, -R223.reuse ;  /* 0x000000149f9f7223 */ /* 0x180fe200000108df */
[----:B------:R-:W-:Y:S01]  /*14330*/  FFMA.FTZ R161, R161, R20, -R223 ;  /* 0x00000014a1a17223 */ /* 0x000fe200000108df */
[----:B------:R-:W-:-:S02]  /*14340*/  @!P2 IMAD R152, R217, 0x40, R194 ;  /* 0x00000040d998a824 */ /* 0x000fc400078e02c2 */
[-CC-:B------:R-:W-:Y:S01]  /*14350*/  FFMA.FTZ R217, R162, R20.reuse, -R223.reuse ;  /* 0x00000014a2d97223 */ /* 0x180fe200000108df */
[----:B------:R-:W0:Y:S01]  /*14360*/  MUFU.EX2 R165, R165 ;  /* 0x000000a500a57308 */ /* 0x000e220000000800 */
[-CC-:B------:R-:W-:Y:S01]  /*14370*/  FFMA.FTZ R224, R164, R20.reuse, -R223.reuse ;  /* 0x00000014a4e07223 */ /* 0x180fe200000108df */
[-CC-:B------:R-:W-:Y:S01]  /*14380*/  FFMA.FTZ R225, R166, R20.reuse, -R223.reuse ;  /* 0x00000014a6e17223 */ /* 0x180fe200000108df */
[-CC-:B------:R-:W-:Y:S01]  /*14390*/  FFMA.FTZ R168, R168, R20.reuse, -R223.reuse ;  /* 0x00000014a8a87223 */ /* 0x180fe200000108df */
[----:B--2---:R-:W-:Y:S01]  /*143a0*/  F2FP.BF16.F32.PACK_AB R158, R180, R163 ;  /* 0x000000a3b49e723e */ /* 0x004fe200000010ff */
[----:B------:R-:W-:Y:S02]  /*143b0*/  @!P2 IMAD R152, R152, 0x4, R2 ;  /* 0x000000049898a824 */ /* 0x000fe400078e0202 */
[-CC-:B------:R-:W-:Y:S01]  /*143c0*/  FFMA.FTZ R170, R170, R20.reuse, -R223.reuse ;  /* 0x00000014aaaa7223 */ /* 0x180fe200000108df */
[-CC-:B------:R-:W-:Y:S01]  /*143d0*/  FFMA.FTZ R172, R172, R20.reuse, -R223.reuse ;  /* 0x00000014acac7223 */ /* 0x180fe200000108df */
[----:B------:R-:W2:Y:S01]  /*143e0*/  MUFU.EX2 R169, R169 ;  /* 0x000000a900a97308 */ /* 0x000ea20000000800 */
[-CC-:B------:R-:W-:Y:S01]  /*143f0*/  FFMA.FTZ R176, R176, R20.reuse, -R223.reuse ;  /* 0x00000014b0b07223 */ /* 0x180fe200000108df */
[----:B------:R-:W-:Y:S01]  /*14400*/  FFMA.FTZ R174, R174, R20, -R223 ;  /* 0x00000014aeae7223 */ /* 0x000fe200000108df */
[----:B------:R-:W-:-:S02]  /*14410*/  F2FP.BF16.F32.PACK_AB R156, R222, R160 ;  /* 0x000000a0de9c723e */ /* 0x000fc400000010ff */
[----:B------:R-:W-:-:S03]  /*14420*/  F2FP.BF16.F32.PACK_AB R154, R221, R220 ;  /* 0x000000dcdd9a723e */ /* 0x000fc600000010ff */
[----:B------:R-:W3:Y:S01]  /*14430*/  MUFU.EX2 R183, R183 ;  /* 0x000000b700b77308 */ /* 0x000ee20000000800 */
[----:B0-----:R-:W-:Y:S01]  /*14440*/  FFMA.FTZ R3, R165, R3, R181 ;  /* 0x00000003a5037223 */ /* 0x001fe200000100b5 */
[----:B------:R0:W-:Y:S01]  /*14450*/  @!P2 STS [R152+0x28800], R165 ;  /* 0x028800a59800a388 */ /* 0x0001e20000000800 */
[-C--:B------:R-:W-:Y:S01]  /*14460*/  FMUL.FTZ R24, R24, R165.reuse ;  /* 0x000000a518187220 */ /* 0x080fe20000410000 */
[-C--:B------:R-:W-:Y:S01]  /*14470*/  FMUL.FTZ R25, R25, R165.reuse ;  /* 0x000000a519197220 */ /* 0x080fe20000410000 */
[----:B------:R-:W-:Y:S01]  /*14480*/  FADD.FTZ R3, R218, R3 ;  /* 0x00000003da037221 */ /* 0x000fe20000010000 */
[-C--:B------:R-:W-:Y:S01]  /*14490*/  FMUL.FTZ R28, R28, R165.reuse ;  /* 0x000000a51c1c7220 */ /* 0x080fe20000410000 */
[-C--:B------:R-:W-:Y:S01]  /*144a0*/  FMUL.FTZ R29, R29, R165.reuse ;  /* 0x000000a51d1d7220 */ /* 0x080fe20000410000 */
[----:B------:R-:W4:Y:S01]  /*144b0*/  MUFU.EX2 R155, R155 ;  /* 0x0000009b009b7308 */ /* 0x000f220000000800 */
[----:B--2---:R-:W-:Y:S01]  /*144c0*/  FFMA.FTZ R0, R169, R0, R178 ;  /* 0x00000000a9007223 */ /* 0x004fe200000100b2 */
[----:B------:R-:W-:Y:S01]  /*144d0*/  FADD.FTZ R3, R220, R3 ;  /* 0x00000003dc037221 */ /* 0x000fe20000010000 */
[-C--:B------:R-:W-:Y:S01]  /*144e0*/  FMUL.FTZ R32, R32, R165.reuse ;  /* 0x000000a520207220 */ /* 0x080fe20000410000 */
[-C--:B------:R-:W-:Y:S01]  /*144f0*/  FMUL.FTZ R33, R33, R165.reuse ;  /* 0x000000a521217220 */ /* 0x080fe20000410000 */
[-C--:B------:R-:W-:Y:S01]  /*14500*/  FMUL.FTZ R36, R36, R165.reuse ;  /* 0x000000a524247220 */ /* 0x080fe20000410000 */
[----:B------:R-:W-:Y:S01]  /*14510*/  FADD.FTZ R3, R221, R3 ;  /* 0x00000003dd037221 */ /* 0x000fe20000010000 */
[-C--:B------:R-:W-:Y:S01]  /*14520*/  FMUL.FTZ R37, R37, R165.reuse ;  /* 0x000000a525257220 */ /* 0x080fe20000410000 */
[----:B------:R-:W2:Y:S01]  /*14530*/  MUFU.EX2 R211, R211 ;  /* 0x000000d300d37308 */ /* 0x000ea20000000800 */
[----:B---3--:R-:W-:Y:S01]  /*14540*/  FADD.FTZ R0, R183, R0 ;  /* 0x00000000b7007221 */ /* 0x008fe20000010000 */
        /* <DEDUP_REMOVED lines=11> */
[-C--:B------:R-:W-:Y:S01]  /*14600*/  FMUL.FTZ R52, R52, R165.reuse ;  /* 0x000000a534347220 */ /* 0x080fe20000410000 */
[----:B------:R-:W-:Y:S01]  /*14610*/  FADD.FTZ R3, R180, R3 ;  /* 0x00000003b4037221 */ /* 0x000fe20000010000 */
[-C--:B------:R-:W-:Y:S01]  /*14620*/  FMUL.FTZ R53, R53, R165.reuse ;  /* 0x000000a535357220 */ /* 0x080fe20000410000 */
[----:B------:R-:W4:Y:S01]  /*14630*/  MUFU.EX2 R213, R213 ;  /* 0x000000d500d57308 */ /* 0x000f220000000800 */
[----:B--2---:R-:W-:Y:S01]  /*14640*/  FADD.FTZ R0, R211, R0 ;  /* 0x00000000d3007221 */ /* 0x004fe20000010000 */
        /* <DEDUP_REMOVED lines=15> */
[----:B----4-:R-:W-:Y:S01]  /*14740*/  FADD.FTZ R0, R213, R0 ;  /* 0x00000000d5007221 */ /* 0x010fe20000010000 */
[-C--:B------:R-:W-:Y:S01]  /*14750*/  FMUL.FTZ R76, R76, R165.reuse ;  /* 0x000000a54c4c7220 */ /* 0x080fe20000410000 */
[-C--:B------:R-:W-:Y:S01]  /*14760*/  FMUL.FTZ R77, R77, R165.reuse ;  /* 0x000000a54d4d7220 */ /* 0x080fe20000410000 */
[-C--:B------:R-:W-:Y:S01]  /*14770*/  FMUL.FTZ R80, R80, R165.reuse ;  /* 0x000000a550507220 */ /* 0x080fe20000410000 */
[-C--:B------:R-:W-:Y:S01]  /*14780*/  FMUL.FTZ R81, R81, R165.reuse ;  /* 0x000000a551517220 */ /* 0x080fe20000410000 */
[-C--:B------:R-:W-:Y:S01]  /*14790*/  FMUL.FTZ R84, R84, R165.reuse ;  /* 0x000000a554547220 */ /* 0x080fe20000410000 */
[-C--:B------:R-:W-:Y:S01]  /*147a0*/  FMUL.FTZ R85, R85, R165.reuse ;  /* 0x000000a555557220 */ /* 0x080fe20000410000 */
[----:B------:R-:W4:Y:S01]  /*147b0*/  MUFU.EX2 R217, R217 ;  /* 0x000000d900d97308 */ /* 0x000f220000000800 */
        /* <DEDUP_REMOVED lines=16> */
[-C--:B------:R-:W-:Y:S01]  /*148c0*/  FMUL.FTZ R112, R112, R165.reuse ;  /* 0x000000a570707220 */ /* 0x080fe20000410000 */
[-C--:B------:R-:W-:Y:S01]  /*148d0*/  FMUL.FTZ R113, R113, R165.reuse ;  /* 0x000000a571717220 */ /* 0x080fe20000410000 */
[-C--:B------:R-:W-:Y:S01]  /*148e0*/  FMUL.FTZ R116, R116, R165.reuse ;  /* 0x000000a574747220 */ /* 0x080fe20000410000 */
[-C--:B------:R-:W-:Y:S01]  /*148f0*/  FMUL.FTZ R117, R117, R165.reuse ;  /* 0x000000a575757220 */ /* 0x080fe20000410000 */
[-C--:B------:R-:W-:Y:S01]  /*14900*/  FMUL.FTZ R120, R120, R165.reuse ;  /* 0x000000a578787220 */ /* 0x080fe20000410000 */
[-C--:B------:R-:W-:Y:S01]  /*14910*/  FMUL.FTZ R121, R121, R165.reuse ;  /* 0x000000a579797220 */ /* 0x080fe20000410000 */
[-C--:B------:R-:W-:Y:S01]  /*14920*/  FMUL.FTZ R124, R124, R165.reuse ;  /* 0x000000a57c7c7220 */ /* 0x080fe20000410000 */
[----:B------:R-:W5:Y:S01]  /*14930*/  MUFU.EX2 R163, R225 ;  /* 0x000000e100a37308 */ /* 0x000f620000000800 */
        /* <DEDUP_REMOVED lines=13> */
[----:B------:R-:W-:Y:S01]  /*14a10*/  FMUL.FTZ R149, R149, R165 ;  /* 0x000000a595957220 */ /* 0x000fe20000410000 */
[----:B----4-:R-:W-:Y:S01]  /*14a20*/  FADD.FTZ R0, R217, R0 ;  /* 0x00000000d9007221 */ /* 0x010fe20000010000 */
[----:B------:R-:W4:Y:S01]  /*14a30*/  MUFU.EX2 R168, R168 ;  /* 0x000000a800a87308 */ /* 0x000f220000000800 */
[----:B--2---:R-:W-:Y:S01]  /*14a40*/  FADD.FTZ R3, R162, R3 ;  /* 0x00000003a2037221 */ /* 0x004fe20000010000 */
[----:B------:R2:W-:Y:S01]  /*14a50*/  @!P2 STS [R152+0x28820], R169 ;  /* 0x028820a99800a388 */ /* 0x0005e20000000800 */
[----:B---3--:R-:W-:Y:S01]  /*14a60*/  FADD.FTZ R0, R224, R0 ;  /* 0x00000000e0007221 */ /* 0x008fe20000010000 */
[----:B------:R-:W-:Y:S01]  /*14a70*/  F2FP.BF16.F32.PACK_AB R160, R182, R167 ;  /* 0x000000a7b6a0723e */ /* 0x000fe200000010ff */
[----:B------:R-:W-:Y:S01]  /*14a80*/  FADD.FTZ R3, R173, R3 ;  /* 0x00000003ad037221 */ /* 0x000fe20000010000 */
[----:B------:R-:W-:Y:S01]  /*14a90*/  F2FP.BF16.F32.PACK_AB R155, R211, R155 ;  /* 0x0000009bd39b723e */ /* 0x000fe200000010ff */
[----:B-----5:R-:W-:Y:S01]  /*14aa0*/  FADD.FTZ R0, R163, R0 ;  /* 0x00000000a3007221 */ /* 0x020fe20000010000 */
[----:B0-----:R-:W0:Y:S01]  /*14ab0*/  MUFU.EX2 R165, R170 ;  /* 0x000000aa00a57308 */ /* 0x001e220000000800 */
[----:B-1----:R-:W-:Y:S01]  /*14ac0*/  FADD.FTZ R3, R164, R3 ;  /* 0x00000003a4037221 */ /* 0x002fe20000010000 */
[----:B------:R-:W-:Y:S01]  /*14ad0*/  F2FP.BF16.F32.PACK_AB R157, R213, R157 ;  /* 0x0000009dd59d723e */ /* 0x000fe200000010ff */
[----:B------:R-:W-:Y:S01]  /*14ae0*/  FMUL.FTZ R26, R26, R169 ;  /* 0x000000a91a1a7220 */ /* 0x000fe20000410000 */
[----:B--2---:R-:W-:Y:S01]  /*14af0*/  F2FP.BF16.F32.PACK_AB R152, R218, R181 ;  /* 0x000000b5da98723e */ /* 0x004fe200000010ff */
[----:B------:R-:W-:Y:S01]  /*14b00*/  FADD.FTZ R3, R177, R3 ;  /* 0x00000003b1037221 */ /* 0x000fe20000010000 */
[----:B------:R-:W-:Y:S01]  /*14b10*/  F2FP.BF16.F32.PACK_AB R159, R161, R159 ;  /* 0x0000009fa19f723e */ /* 0x000fe200000010ff */
[-C--:B------:R-:W-:Y:S01]  /*14b20*/  FMUL.FTZ R27, R27, R169.reuse ;  /* 0x000000a91b1b7220 */ /* 0x080fe20000410000 */
[----:B------:R-:W1:Y:S01]  /*14b30*/  MUFU.EX2 R166, R179 ;  /* 0x000000b300a67308 */ /* 0x000e620000000800 */
[----:B----4-:R-:W-:Y:S01]  /*14b40*/  FADD.FTZ R0, R168, R0 ;  /* 0x00000000a8007221 */ /* 0x010fe20000010000 */
[----:B------:R-:W-:Y:S01]  /*14b50*/  F2FP.BF16.F32.PACK_AB R162, R173, R162 ;  /* 0x000000a2ada2723e */ /* 0x000fe200000010ff */
[----:B------:R-:W-:Y:S01]  /*14b60*/  FMUL.FTZ R30, R30, R169 ;  /* 0x000000a91e1e7220 */ /* 0x000fe20000410000 */
[----:B------:R-:W-:Y:S01]  /*14b70*/  F2FP.BF16.F32.PACK_AB R161, R224, R217 ;  /* 0x000000d9e0a1723e */ /* 0x000fe200000010ff */
[----:B------:R-:W-:Y:S01]  /*14b80*/  FMUL.FTZ R31, R31, R169 ;  /* 0x000000a91f1f7220 */ /* 0x000fe20000410000 */
[----:B------:R-:W-:Y:S01]  /*14b90*/  F2FP.BF16.F32.PACK_AB R163, R168, R163 ;  /* 0x000000a3a8a3723e */ /* 0x000fe200000010ff */
[-C--:B------:R-:W-:Y:S01]  /*14ba0*/  FMUL.FTZ R34, R34, R169.reuse ;  /* 0x000000a922227220 */ /* 0x080fe20000410000 */
[----:B------:R-:W2:Y:S01]  /*14bb0*/  MUFU.EX2 R172, R172 ;  /* 0x000000ac00ac7308 */ /* 0x000ea20000000800 */
[----:B0-----:R-:W-:Y:S01]  /*14bc0*/  FADD.FTZ R0, R165, R0 ;  /* 0x00000000a5007221 */ /* 0x001fe20000010000 */
        /* <DEDUP_REMOVED lines=8> */
[----:B------:R-:W-:Y:S01]  /*14c50*/  F2FP.BF16.F32.PACK_AB R166, R153, R166 ;  /* 0x000000a699a6723e */ /* 0x000fe200000010ff */
[-C--:B------:R-:W-:Y:S01]  /*14c60*/  FMUL.FTZ R46, R46, R169.reuse ;  /* 0x000000a92e2e7220 */ /* 0x080fe20000410000 */
[-C--:B------:R-:W-:Y:S01]  /*14c70*/  FMUL.FTZ R47, R47, R169.reuse ;  /* 0x000000a92f2f7220 */ /* 0x080fe20000410000 */
[----:B------:R-:W-:Y:S01]  /*14c80*/  FADD.FTZ R3, R153, R3 ;  /* 0x0000000399037221 */ /* 0x000fe20000010000 */
[----:B------:R-:W-:Y:S01]  /*14c90*/  F2FP.BF16.F32.PACK_AB R153, R183, R178 ;  /* 0x000000b2b799723e */ /* 0x000fe200000010ff */
[----:B------:R-:W-:Y:S01]  /*14ca0*/  BAR.SYNC.DEFER_BLOCKING 0xf, 0x100 ;  /* 0x03c4000000007b1d */ /* 0x000fe20000010000 */
[----:B------:R-:W-:Y:S01]  /*14cb0*/  FMUL.FTZ R50, R50, R169 ;  /* 0x000000a932327220 */ /* 0x000fe20000410000 */
[C---:B--2---:R-:W-:Y:S01]  /*14cc0*/  FADD.FTZ R0, R172.reuse, R0 ;  /* 0x00000000ac007221 */ /* 0x044fe20000010000 */
[----:B------:R-:W-:Y:S01]  /*14cd0*/  F2FP.BF16.F32.PACK_AB R165, R172, R165 ;  /* 0x000000a5aca5723e */ /* 0x000fe200000010ff */
[-C--:B------:R-:W-:Y:S01]  /*14ce0*/  FMUL.FTZ R51, R51, R169.reuse ;  /* 0x000000a933337220 */ /* 0x080fe20000410000 */
[-C--:B------:R-:W-:Y:S01]  /*14cf0*/  FMUL.FTZ R54, R54, R169.reuse ;  /* 0x000000a936367220 */ /* 0x080fe20000410000 */
[----:B------:R-:W1:Y:S01]  /*14d00*/  MUFU.EX2 R176, R176 ;  /* 0x000000b000b07308 */ /* 0x000e620000000800 */
        /* <DEDUP_REMOVED lines=16> */
[C---:B-1----:R-:W-:Y:S01]  /*14e10*/  F2FP.BF16.F32.PACK_AB R167, R176.reuse, R167 ;  /* 0x000000a7b0a7723e */ /* 0x042fe200000010ff */
[----:B------:R0:W-:Y:S01]  /*14e20*/  STSM.16.M88.4 [R200+0x26800], R152 ;  /* 0x02680098c8007844 */ /* 0x0001e20000000200 */
[----:B------:R-:W-:Y:S01]  /*14e30*/  FADD.FTZ R0, R176, R0 ;  /* 0x00000000b0007221 */ /* 0x000fe20000010000 */
        /* <DEDUP_REMOVED lines=39> */
.L_x_2745:
[----:B------:R0:W1:Y:S01]  /*150b0*/  SYNCS.PHASECHK.TRANS64.TRYWAIT P1, [R21+URZ+0x28c50], R209 ;  /* 0x028c50d1150075a7 */ /* 0x000062000802017f */
[----:B------:R-:W-:Y:S05]  /*150c0*/  @!P0 BRA `(.L_x_2746) ;  /* 0x0000000000048947 */ /* 0x000fea0003800000 */
[----:B------:R-:W-:Y:S01]  /*150d0*/  BPT.TRAP 0x1 ;  /* 0x000000040000795c */ /* 0x000fe20000300000 */
.L_x_2746:
[----:B------:R-:W-:Y:S04]  /*150e0*/  BSSY B1, `(.L_x_2747) ;  /* 0x0000004000017945 */ /* 0x000fe80003800000 */
[----:B-1----:R-:W-:Y:S05]  /*150f0*/  @P1 BRA `(.L_x_2748) ;  /* 0x0000000000081947 */ /* 0x002fea0003800000 */
[----:B------:R-:W1:Y:S02]  /*15100*/  SYNCS.PHASECHK.TRANS64.TRYWAIT P1, [R21+URZ+0x28c50], R209 ;  /* 0x028c50d1150075a7 */ /* 0x000e64000802017f */
[----:B-1----:R-:W-:Y:S05]  /*15110*/  @!P1 BRA `(.L_x_2749) ;  /* 0x000000f400b09947 */ /* 0x002fea0003800000 */
.L_x_2748:
[----:B------:R-:W-:Y:S05]  /*15120*/  BSYNC B1 ;  /* 0x0000000000017941 */ /* 0x000fea0003800000 */
.L_x_2747:
        /* <DEDUP_REMOVED lines=8> */
[----:B------:R-:W-:Y:S01]  /*151b0*/  VIADD R152, R168, 0x80 ;  /* 0x00000080a8987836 */ /* 0x000fe20000000000 */
        /* <DEDUP_REMOVED lines=31> */
.L_x_2750:
[C---:B------:R-:W-:Y:S01]  /*153b0*/  ISETP.GT.AND P1, PT, R12.reuse, R207, PT ;  /* 0x000000cf0c00720c */ /* 0x040fe20003f24270 */
[----:B01----:R-:W-:Y:S02]  /*153c0*/  VIADD R21, R21, 0x28c60 ;  /* 0x00028c6015157836 */ /* 0x003fe40000000000 */
[----:B------:R-:W-:Y:S02]  /*153d0*/  VIADD R12, R12, 0xffffffff ;  /* 0xffffffff0c0c7836 */ /* 0x000fe40000000000 */
[----:B------:R-:W-:Y:S01]  /*153e0*/  IMAD.MOV.U32 R211, RZ, RZ, R15 ;  /* 0x000000ffffd37224 */ /* 0x000fe200078e000f */
[----:B------:R-:W-:Y:S01]  /*153f0*/  PRMT R21, R186, 0x654, R21 ;  /* 0x00000654ba157816 */ /* 0x000fe20000000015 */
[----:B------:R-:W-:Y:S02]  /*15400*/  IMAD.MOV.U32 R213, RZ, RZ, R13 ;  /* 0x000000ffffd57224 */ /* 0x000fe400078e000d */
[----:B------:R-:W-:Y:S01]  /*15410*/  IMAD.MOV.U32 R217, RZ, RZ, R17 ;  /* 0x000000ffffd97224 */ /* 0x000fe200078e0011 */
[----:B------:R0:W-:Y:S03]  /*15420*/  SYNCS.ARRIVE.TRANS64.RED.A1T0 RZ, [R21+URZ], RZ ;  /* 0x000000ff15ff79a7 */ /* 0x0001e6000810043f */
[----:B------:R-:W-:Y:S05]  /*15430*/  @P1 BRA `(.L_x_2751) ;  /* 0xffffffd400d01947 */ /* 0x000fea000383ffff */
.L_x_2730:
[----:B------:R-:W-:Y:S05]  /*15440*/  BSYNC B0 ;  /* 0x0000000000007941 */ /* 0x000fea0003800000 */
.L_x_2729:
        /* <DEDUP_REMOVED lines=100> */
[-C--:B------:R-:W-:Y:S01]  /*15a90*/  FMUL.FTZ R46, R46, R0.reuse ;  /* 0x000000002e2e7220 */ /* 0x080fe20000410000 */
        /* <DEDUP_REMOVED lines=68> */
.L_x_2605:
[----:B------:R-:W-:Y:S05]  /*15ee0*/  BSYNC B7 ;  /* 0x0000000000077941 */ /* 0x000fea0003800000 */
.L_x_2593:
[----:B------:R-:W2:Y:S08]  /*15ef0*/  S2UR UR4, SR_CgaCtaId ;  /* 0x00000000000479c3 */ /* 0x000eb00000008800 */
[----:B------:R-:W-:Y:S01]  /*15f00*/  BAR.SYNC.DEFER_BLOCKING 0x5, 0x180 ;  /* 0x0146000000007b1d */ /* 0x000fe20000010000 */
[----:B------:R-:W-:-:S05]  /*15f10*/  MOV R2, 0x400 ;  /* 0x0000040000027802 */ /* 0x000fca0000000f00 */
[----:B------:R-:W-:Y:S01]  /*15f20*/  BSSY B0, `(.L_x_2752) ;  /* 0x00004e7000007945 */ /* 0x000fe20003800000 */
[----:B--2---:R-:W-:-:S05]  /*15f30*/  IMAD.U32 R186, RZ, RZ, UR4 ;  /* 0x00000004ffba7e24 */ /* 0x004fca000f8e00ff */
[----:B------:R-:W-:-:S05]  /*15f40*/  LEA R2, R186, R2, 0x18 ;  /* 0x00000002ba027211 */ /* 0x000fca00078ec0ff */
[----:B-----5:R2:W3:Y:S01]  /*15f50*/  LDS.128 R80, [R2+0x28cd0] ;  /* 0x028cd00002507984 */ /* 0x0204e20000000c00 */
[----:B------:R-:W-:Y:S06]  /*15f60*/  BAR.ARV 0x4, 0x180 ;  /* 0x0106000000007b1d */ /* 0x000fec0000002000 */
[----:B------:R-:W-:Y:S05]  /*15f70*/  @P0 BRA `(.L_x_2753) ;  /* 0x0000003c00800947 */ /* 0x000fea0003800000 */
[----:B------:R-:W2:Y:S01]  /*15f80*/  LDL R3, [R1+0x68] ;  /* 0x0000680001037983 */ /* 0x000ea20000100800 */
[----:B------:R-:W3:Y:S01]  /*15f90*/  S2R R0, SR_SWINHI ;  /* 0x0000000000007919 */ /* 0x000ee20000002f00 */
[----:B----4-:R-:W-:Y:S01]  /*15fa0*/  F2FP.BF16.F32.PACK_AB R10, R29, R28 ;  /* 0x0000001c1d0a723e */ /* 0x010fe200000010ff */
[----:B------:R-:W-:Y:S01]  /*15fb0*/  ULDC.64 UR4, c[0x0][0xc08] ;  /* 0x0003020000047ab9 */ /* 0x000fe20000000a00 */
[----:B-1----:R-:W-:Y:S01]  /*15fc0*/  F2FP.BF16.F32.PACK_AB R11, R31, R30 ;  /* 0x0000001e1f0b723e */ /* 0x002fe200000010ff */
[----:B------:R-:W4:Y:S01]  /*15fd0*/  LDL R157, [R1+0x50] ;  /* 0x00005000019d7983 */ /* 0x000f220000100800 */
[----:B0-----:R-:W-:Y:S01]  /*15fe0*/  F2FP.BF16.F32.PACK_AB R12, R33, R32 ;  /* 0x00000020210c723e */ /* 0x001fe200000010ff */
[----:B------:R-:W-:Y:S01]  /*15ff0*/  ULDC.64 UR6, c[0x0][0xc00] ;  /* 0x0003000000067ab9 */ /* 0x000fe20000000a00 */
[----:B------:R-:W-:Y:S02]  /*16000*/  MOV R152, R2 ;  /* 0x0000000200987202 */ /* 0x000fe40000000f00 */
[----:B---3--:R-:W-:-:S02]  /*16010*/  MOV R153, R0 ;  /* 0x0000000000997202 */ /* 0x008fc40000000f00 */
[----:B------:R-:W-:Y:S02]  /*16020*/  F2FP.BF16.F32.PACK_AB R13, R35, R34 ;  /* 0x00000022230d723e */ /* 0x000fe400000010ff */
[----:B------:R-:W-:Y:S02]  /*16030*/  F2FP.BF16.F32.PACK_AB R14, R37, R36 ;  /* 0x00000024250e723e */ /* 0x000fe400000010ff */
[----:B------:R-:W-:Y:S01]  /*16040*/  F2FP.BF16.F32.PACK_AB R15, R39, R38 ;  /* 0x00000026270f723e */ /* 0x000fe200000010ff */
[----:B------:R-:W-:Y:S01]  /*16050*/  BAR.SYNC.DEFER_BLOCKING 0x1, 0x100 ;  /* 0x0044000000007b1d */ /* 0x000fe20000010000 */
[----:B--2---:R-:W-:-:S03]  /*16060*/  IMAD.WIDE R20, R3, 0x2, R152 ;  /* 0x0000000203147825 */ /* 0x004fc600078e0298 */
        /* <DEDUP_REMOVED lines=152> */
[----:B------:R-:W-:Y:S02]  /*169f0*/  IADD3 R0, P0, R20, 0x6060, RZ ;  /* 0x0000606014007810 */ /* 0x000fe40007f1e0ff */
[----:B------:R-:W-:Y:S02]  /*16a00*/  MOV R3, R8 ;  /* 0x0000000800037202 */ /* 0x000fe40000000f00 */
[----:B------:R-:W-:Y:S01]  /*16a10*/  F2FP.BF16.F32.PACK_AB R8, R137, R136 ;  /* 0x000000888908723e */ /* 0x000fe200000010ff */
[----:B------:R-:W-:Y:S01]  /*16a20*/  IMAD.X R21, RZ, RZ, R21, P0 ;  /* 0x000000ffff157224 */ /* 0x000fe200000e0615 */
[----:B------:R-:W-:Y:S02]  /*16a30*/  F2FP.BF16.F32.PACK_AB R9, R139, R138 ;  /* 0x0000008a8b09723e */ /* 0x000fe400000010ff */
[----:B------:R-:W-:-:S02]  /*16a40*/  F2FP.BF16.F32.PACK_AB R10, R141, R140 ;  /* 0x0000008c8d0a723e */ /* 0x000fc400000010ff */
[----:B------:R-:W-:Y:S02]  /*16a50*/  F2FP.BF16.F32.PACK_AB R11, R143, R142 ;  /* 0x0000008e8f0b723e */ /* 0x000fe400000010ff */
[----:B------:R-:W-:-:S03]  /*16a60*/  ISETP.NE.U32.AND P0, PT, RZ, UR4, PT ;  /* 0x00000004ff007c0c */ /* 0x000fc6000bf05070 */
[----:B------:R0:W-:Y:S01]  /*16a70*/  STSM.16.M88.4 [R3], R8 ;  /* 0x0000000803007844 */ /* 0x0001e20000000200 */
[----:B------:R-:W-:Y:S02]  /*16a80*/  ISETP.NE.AND.EX P0, PT, RZ, UR5, PT, P0 ;  /* 0x00000005ff007c0c */ /* 0x000fe4000bf05300 */
[----:B------:R-:W-:Y:S02]  /*16a90*/  F2FP.BF16.F32.PACK_AB R12, R145, R144 ;  /* 0x00000090910c723e */ /* 0x000fe400000010ff */
[----:B0-----:R-:W-:-:S09]  /*16aa0*/  LOP3.LUT R3, R0, 0x380, RZ, 0xc0, !PT ;  /* 0x0000038000037812 */ /* 0x001fd200078ec0ff */
[----:B------:R-:W4:Y:S01]  /*16ab0*/  @P0 LDC.64 R10, c[0x0][0xc08] ;  /* 0x00030200ff0a0b82 */ /* 0x000f220000000a00 */
[----:B------:R-:W-:-:S04]  /*16ac0*/  SHF.R.U64 R3, R3, 0x3, RZ ;  /* 0x0000000303037819 */ /* 0x000fc800000012ff */
[----:B------:R-:W-:Y:S02]  /*16ad0*/  LOP3.LUT R20, R3, R0, RZ, 0x3c, !PT ;  /* 0x0000000003147212 */ /* 0x000fe400078e3cff */
[----:B------:R-:W-:Y:S02]  /*16ae0*/  F2FP.BF16.F32.PACK_AB R13, R147, R146 ;  /* 0x00000092930d723e */ /* 0x000fe400000010ff */
[----:B------:R-:W-:Y:S02]  /*16af0*/  MOV R20, R20 ;  /* 0x0000001400147202 */ /* 0x000fe40000000f00 */
[----:B------:R-:W-:Y:S02]  /*16b00*/  F2FP.BF16.F32.PACK_AB R14, R149, R148 ;  /* 0x00000094950e723e */ /* 0x000fe400000010ff */
[----:B------:R-:W-:-:S05]  /*16b10*/  F2FP.BF16.F32.PACK_AB R15, R151, R150 ;  /* 0x00000096970f723e */ /* 0x000fca00000010ff */
[----:B------:R0:W-:Y:S01]  /*16b20*/  STSM.16.M88.4 [R20], R12 ;  /* 0x0000000c14007844 */ /* 0x0001e20000000200 */
[----:B------:R-:W-:Y:S02]  /*16b30*/  ULDC UR4, c[0x0][0xa88] ;  /* 0x0002a20000047ab9 */ /* 0x000fe40000000800 */
[----:B------:R-:W-:Y:S02]  /*16b40*/  IMAD.U32 R8, RZ, RZ, UR4 ;  /* 0x00000004ff087e24 */ /* 0x000fe4000f8e00ff */
[----:B----4-:R-:W-:Y:S01]  /*16b50*/  @P0 IMAD.WIDE R10, R157, 0x4, R10 ;  /* 0x000000049d0a0825 */ /* 0x010fe200078e020a */
[----:B------:R-:W-:Y:S01]  /*16b60*/  BAR.SYNC.DEFER_BLOCKING 0x1, 0x100 ;  /* 0x0044000000007b1d */ /* 0x000fe20000010000 */
[----:B------:R-:W-:-:S04]  /*16b70*/  ISETP.NE.U32.AND P1, PT, RZ, UR6, PT ;  /* 0x00000006ff007c0c */ /* 0x000fc8000bf25070 */
[----:B------:R-:W-:Y:S01]  /*16b80*/  ISETP.NE.AND.EX P1, PT, RZ, UR7, PT, P1 ;  /* 0x00000007ff007c0c */ /* 0x000fe2000bf25310 */
[----:B------:R1:W5:Y:S02]  /*16b90*/  @P0 LDG.E R8, desc[UR40][R10.64] ;  /* 0x000000280a080981 */ /* 0x000364000c1e1900 */
[----:B-1----:R-:W1:Y:S01]  /*16ba0*/  LDC.64 R10, c[0x0][0xc00] ;  /* 0x00030000ff0a7b82 */ /* 0x002e620000000a00 */
[----:B------:R-:W-:Y:S02]  /*16bb0*/  IMAD.MOV.U32 R3, RZ, RZ, RZ ;  /* 0x000000ffff037224 */ /* 0x000fe400078e00ff */
[----:B-1----:R-:W-:-:S07]  /*16bc0*/  IMAD.WIDE R10, R157, 0x4, R10 ;  /* 0x000000049d0a7825 */ /* 0x002fce00078e020a */
[----:B------:R0:W5:Y:S01]  /*16bd0*/  @P1 LDG.E R3, desc[UR40][R10.64] ;  /* 0x000000280a031981 */ /* 0x000162000c1e1900 */
[----:B------:R-:W-:Y:S05]  /*16be0*/  @P0 BRA `(.L_x_2754) ;  /* 0x0000000000100947 */ /* 0x000fea0003800000 */
[----:B------:R-:W-:Y:S05]  /*16bf0*/  @!P1 BRA `(.L_x_2754) ;  /* 0x00000000000c9947 */ /* 0x000fea0003800000 */
[----:B-----5:R-:W2:Y:S04]  /*16c00*/  LDG.E R8, desc[UR40][R10.64] ;  /* 0x000000280a087981 */ /* 0x020ea8000c1e1900 */
[----:B0-----:R-:W2:Y:S02]  /*16c10*/  LDG.E R10, desc[UR40][R10.64+0x4] ;  /* 0x000004280a0a7981 */ /* 0x001ea4000c1e1900 */
[----:B--2---:R-:W-:-:S07]  /*16c20*/  IMAD.IADD R8, R10, 0x1, -R8 ;  /* 0x000000010a087824 */ /* 0x004fce00078e0a08 */
.L_x_2754:
[----:B------:R-:W2:Y:S01]  /*16c30*/  LDL R0, [R1+0x5c] ;  /* 0x00005c0001007983 */ /* 0x000ea20000100800 */
[----:B------:R-:W-:-:S03]  /*16c40*/  ULDC UR4, c[0x0][0xad4] ;  /* 0x0002b50000047ab9 */ /* 0x000fc60000000800 */
[----:B------:R-:W3:Y:S04]  /*16c50*/  LDL.LU R9, [R1+0x4c] ;  /* 0x00004c0001097983 */ /* 0x000ee80000300800 */
[----:B--2---:R-:W1:Y:S01]  /*16c60*/  SHFL.IDX PT, R0, R0, RZ, 0x1f ;  /* 0x00001fff00007589 */ /* 0x004e6200000e0000 */
[----:B---3--:R-:W-:-:S04]  /*16c70*/  ISETP.NE.AND P1, PT, R9, RZ, PT ;  /* 0x000000ff0900720c */ /* 0x008fc80003f25270 */
[----:B------:R-:W-:Y:S02]  /*16c80*/  SEL R9, R9, UR4, P1 ;  /* 0x0000000409097c07 */ /* 0x000fe40008800000 */
[----:B-1----:R-:W-:Y:S02]  /*16c90*/  ISETP.NE.AND P0, PT, R0, RZ, PT ;  /* 0x000000ff0000720c */ /* 0x002fe40003f05270 */
[----:B-----5:R-:W-:-:S11]  /*16ca0*/  SHF.R.S32.HI R0, RZ, 0x1f, R3 ;  /* 0x0000001fff007819 */ /* 0x020fd60000011403 */
[----:B------:R-:W-:Y:S05]  /*16cb0*/  @P0 BRA `(.L_x_2755) ;  /* 0x0000000000fc0947 */ /* 0x000fea0003800000 */
[----:B------:R-:W2:Y:S04]  /*16cc0*/  LDL R80, [R1+0x54] ;  /* 0x0000540001507983 */ /* 0x000ea80000100800 */
[----:B------:R-:W3:Y:S01]  /*16cd0*/  LDL R158, [R1+0x64] ;  /* 0x00006400019e7983 */ /* 0x000ee20000100800 */
[----:B0-----:R-:W-:Y:S01]  /*16ce0*/  IMAD.MOV.U32 R14, RZ, RZ, 0x9b8 ;  /* 0x000009b8ff0e7424 */ /* 0x001fe200078e00ff */
[----:B------:R-:W-:Y:S01]  /*16cf0*/  ISETP.GT.AND P1, PT, R9, 0x1, PT ;  /* 0x000000010900780c */ /* 0x000fe20003f24270 */
[----:B------:R-:W0:Y:S01]  /*16d00*/  LDC R156, c[0x0][0xbe8] ;  /* 0x0002fa00ff9c7b82 */ /* 0x000e220000000800 */
[----:B------:R-:W-:Y:S01]  /*16d10*/  ISETP.NE.U32.AND P0, PT, RZ, UR6, PT ;  /* 0x00000006ff007c0c */ /* 0x000fe2000bf05070 */
[----:B------:R-:W-:Y:S01]  /*16d20*/  IMAD.IADD R23, R206, 0x1, R196 ;  /* 0x00000001ce177824 */ /* 0x000fe200078e02c4 */
[----:B------:R-:W-:-:S02]  /*16d30*/  SEL R14, R14, 0x978, P1 ;  /* 0x000009780e0e7807 */ /* 0x000fc40000800000 */
[----:B------:R-:W-:Y:S02]  /*16d40*/  ISETP.NE.AND.EX P0, PT, RZ, UR7, PT, P0 ;  /* 0x00000007ff007c0c */ /* 0x000fe4000bf05300 */
[----:B------:R-:W-:Y:S01]  /*16d50*/  SHF.R.S32.HI R15, RZ, 0x1f, R157 ;  /* 0x0000001fff0f7819 */ /* 0x000fe2000001149d */
[----:B------:R-:W1:Y:S01]  /*16d60*/  LDC.64 R12, c[0x0][R14+0x220] ;  /* 0x000088000e0c7b82 */ /* 0x000e620000000a00 */
[----:B------:R-:W-:Y:S02]  /*16d70*/  SEL R20, R157, RZ, !P0 ;  /* 0x000000ff9d147207 */ /* 0x000fe40004000000 */
[----:B------:R-:W-:-:S05]  /*16d80*/  SEL R15, R15, RZ, !P0 ;  /* 0x000000ff0f0f7207 */ /* 0x000fca0004000000 */
[----:B------:R-:W4:Y:S01]  /*16d90*/  LDC.64 R10, c[0x0][R14+0x218] ;  /* 0x000086000e0a7b82 */ /* 0x000f220000000a00 */
[----:B0-----:R-:W-:Y:S01]  /*16da0*/  ISETP.NE.AND P0, PT, R156, 0x1, PT ;  /* 0x000000019c00780c */ /* 0x001fe20003f05270 */
[----:B-1----:R-:W-:-:S04]  /*16db0*/  IMAD R13, R13, R20, RZ ;  /* 0x000000140d0d7224 */ /* 0x002fc800078e02ff */
[C---:B------:R-:W-:Y:S02]  /*16dc0*/  IMAD R15, R12.reuse, R15, R13 ;  /* 0x0000000f0c0f7224 */ /* 0x040fe400078e020d */
[----:B------:R-:W-:-:S04]  /*16dd0*/  IMAD.WIDE.U32 R12, R12, R20, RZ ;  /* 0x000000140c0c7225 */ /* 0x000fc800078e00ff */
[-C--:B----4-:R-:W-:Y:S02]  /*16de0*/  IMAD R20, R11, R188.reuse, RZ ;  /* 0x000000bc0b147224 */ /* 0x090fe400078e02ff */
[----:B------:R-:W-:-:S04]  /*16df0*/  IMAD.WIDE.U32 R10, R10, R188, RZ ;  /* 0x000000bc0a0a7225 */ /* 0x000fc800078e00ff */
[----:B------:R-:W-:Y:S01]  /*16e00*/  IMAD.IADD R20, R11, 0x1, R20 ;  /* 0x000000010b147824 */ /* 0x000fe200078e0214 */
[----:B------:R-:W-:Y:S01]  /*16e10*/  IADD3 R21, P2, P3, R12, R10, R3 ;  /* 0x0000000a0c157210 */ /* 0x000fe20007b5e003 */
[----:B------:R-:W0:Y:S01]  /*16e20*/  @P0 LDC R11, c[0x0][0xbec] ;  /* 0x0002fb00ff0b0b82 */ /* 0x000e220000000800 */
[----:B------:R-:W-:-:S05]  /*16e30*/  IMAD.IADD R15, R13, 0x1, R15 ;  /* 0x000000010d0f7824 */ /* 0x000fca00078e020f */
[----:B------:R-:W-:Y:S01]  /*16e40*/  IADD3.X R15, R15, R20, R0, P2, P3 ;  /* 0x000000140f0f7210 */ /* 0x000fe200017e6400 */
[----:B------:R-:W-:Y:S01]  /*16e50*/  IMAD.MOV.U32 R20, RZ, RZ, R23 ;  /* 0x000000ffff147224 */ /* 0x000fe200078e0017 */
[----:B------:R-:W1:Y:S01]  /*16e60*/  @P0 LDC R10, c[0x0][0xbf0] ;  /* 0x0002fc00ff0a0b82 */ /* 0x000e620000000800 */
[----:B0-----:R-:W-:-:S05]  /*16e70*/  @P0 IMAD.HI.U32 R11, R23, R11, RZ ;  /* 0x0000000b170b0227 */ /* 0x001fca00078e00ff */
[----:B-1----:R-:W-:Y:S02]  /*16e80*/  @P0 SHF.R.U32.HI R20, RZ, R10, R11 ;  /* 0x0000000aff140219 */ /* 0x002fe4000001160b */
[----:B------:R-:W0:Y:S01]  /*16e90*/  LDC.64 R10, c[0x0][R14+0x228] ;  /* 0x00008a000e0a7b82 */ /* 0x000e220000000a00 */
[----:B--2---:R-:W-:-:S05]  /*16ea0*/  SEL R80, R80, RZ, P1 ;  /* 0x000000ff50507207 */ /* 0x004fca0000800000 */
        /* <DEDUP_REMOVED lines=9> */
[----:B------:R-:W-:-:S02]  /*16f40*/  IMAD.IADD R15, R194, 0x1, R196 ;  /* 0x00000001c20f7824 */ /* 0x000fc400078e02c4 */
[----:B0-----:R-:W-:Y:S01]  /*16f50*/  SHF.R.S32.HI R14, RZ, 0x1f, R21 ;  /* 0x0000001fff0e7819 */ /* 0x001fe20000011415 */
        /* <DEDUP_REMOVED lines=21> */
.L_x_2755:
        /* <DEDUP_REMOVED lines=9> */
[----:B------:R-:W-:-:S04]  /*17140*/  SHF.R.S32.HI R4, RZ, 0x1f, R21 ;  /* 0x0000001fff047819 */ /* 0x000fc80000011415 */
[----:B------:R-:W-:-:S04]  /*17150*/  LEA.HI R23, R4, R21, RZ, 0x3 ;  /* 0x0000001504177211 */ /* 0x000fc800078f18ff */
[----:B0-----:R-:W-:-:S05]  /*17160*/  SHF.R.S32.HI R20, RZ, 0x3, R23 ;  /* 0x00000003ff147819 */ /* 0x001fca0000011417 */
[----:B------:R-:W-:-:S04]  /*17170*/  IMAD R5, R20, 0x40, R199 ;  /* 0x0000004014057824 */ /* 0x000fc800078e02c7 */
[----:B------:R-:W-:-:S03]  /*17180*/  IMAD.WIDE R152, R5, 0x2, R152 ;  /* 0x0000000205987825 */ /* 0x000fc600078e0298 */
[----:B------:R-:W-:Y:S01]  /*17190*/  IADD3 R37, P0, R152, 0x5000, RZ ;  /* 0x0000500098257810 */ /* 0x000fe20007f1e0ff */
[----:B------:R-:W-:Y:S01]  /*171a0*/  IMAD R0, R0, UR4, RZ ;  /* 0x0000000400007c24 */ /* 0x000fe2000f8e02ff */
[----:B------:R-:W-:Y:S02]  /*171b0*/  IADD3 R41, P1, R152, 0x6000, RZ ;  /* 0x0000600098297810 */ /* 0x000fe40007f3e0ff */
[----:B------:R-:W-:Y:S01]  /*171c0*/  LOP3.LUT R36, R37, 0x380, RZ, 0xc0, !PT ;  /* 0x0000038025247812 */ /* 0x000fe200078ec0ff */
[----:B------:R-:W-:Y:S01]  /*171d0*/  IMAD R87, R3, UR5, R0 ;  /* 0x0000000503577c24 */ /* 0x000fe2000f8e0200 */
[----:B------:R-:W-:Y:S02]  /*171e0*/  LOP3.LUT R40, R41, 0x380, RZ, 0xc0, !PT ;  /* 0x0000038029287812 */ /* 0x000fe400078ec0ff */
[----:B------:R-:W-:Y:S01]  /*171f0*/  SHF.R.U64 R36, R36, 0x3, RZ ;  /* 0x0000000324247819 */ /* 0x000fe200000012ff */
[----:B-1----:R-:W-:Y:S01]  /*17200*/  IMAD.WIDE.U32 R10, R3, UR4, RZ ;  /* 0x00000004030a7c25 */ /* 0x002fe2000f8e00ff */
[----:B------:R-:W-:Y:S01]  /*17210*/  LOP3.LUT R0, R23, 0xfffffff8, RZ, 0xc0, !PT ;  /* 0xfffffff817007812 */ /* 0x000fe200078ec0ff */
[----:B------:R-:W-:Y:S01]  /*17220*/  ULDC.64 UR4, c[0x0][0xae8] ;  /* 0x0002ba0000047ab9 */ /* 0x000fe20000000a00 */
[----:B------:R-:W-:Y:S01]  /*17230*/  LOP3.LUT R36, R36, R37, RZ, 0x3c, !PT ;  /* 0x0000002524247212 */ /* 0x000fe200078e3cff */
[----:B------:R-:W-:Y:S01]  /*17240*/  IMAD.X R37, RZ, RZ, R153, P0 ;  /* 0x000000ffff257224 */ /* 0x000fe200000e0699 */
[----:B------:R-:W-:-:S02]  /*17250*/  IADD3 R65, P0, R152, 0xc000, RZ ;  /* 0x0000c00098417810 */ /* 0x000fc40007f1e0ff */
[----:B------:R-:W-:Y:S02]  /*17260*/  IADD3 R45, P2, R152, 0x7000, RZ ;  /* 0x00007000982d7810 */ /* 0x000fe40007f5e0ff */
[----:B------:R-:W-:Y:S01]  /*17270*/  LOP3.LUT R64, R65, 0x380, RZ, 0xc0, !PT ;  /* 0x0000038041407812 */ /* 0x000fe200078ec0ff */
[----:B------:R-:W-:Y:S01]  /*17280*/  IMAD.IADD R11, R11, 0x1, R87 ;  /* 0x000000010b0b7824 */ /* 0x000fe200078e0257 */
[----:B------:R-:W-:Y:S01]  /*17290*/  SHF.R.U64 R40, R40, 0x3, RZ ;  /* 0x0000000328287819 */ /* 0x000fe200000012ff */
[----:B------:R-:W-:Y:S01]  /*172a0*/  IMAD.IADD R3, R21, 0x1, -R0 ;  /* 0x0000000115037824 */ /* 0x000fe200078e0a00 */
[----:B------:R-:W-:Y:S01]  /*172b0*/  SHF.R.U64 R64, R64, 0x3, RZ ;  /* 0x0000000340407819 */ /* 0x000fe200000012ff */
[----:B------:R-:W-:Y:S01]  /*172c0*/  IMAD.WIDE.U32 R10, R188, UR4, R10 ;  /* 0x00000004bc0a7c25 */ /* 0x000fe2000f8e000a */
[----:B------:R-:W-:Y:S01]  /*172d0*/  LOP3.LUT R44, R45, 0x380, RZ, 0xc0, !PT ;  /* 0x000003802d2c7812 */ /* 0x000fe200078ec0ff */
        /* <DEDUP_REMOVED lines=8> */
[----:B------:R-:W-:Y:S01]  /*17360*/  LOP3.LUT R40, R40, R41, RZ, 0x3c, !PT ;  /* 0x0000002928287212 */ /* 0x000fe200078e3cff */
[C---:B------:R-:W-:Y:S01]  /*17370*/  VIADD R166, R199.reuse, 0x40 ;  /* 0x00000040c7a67836 */ /* 0x040fe20000000000 */
[----:B------:R-:W-:Y:S01]  /*17380*/  IADD3 R13, P3, R152, 0x1000, RZ ;  /* 0x00001000980d7810 */ /* 0x000fe20007f7e0ff */
[C---:B------:R-:W-:Y:S01]  /*17390*/  VIADD R164, R199.reuse, 0x80 ;  /* 0x00000080c7a47836 */ /* 0x040fe20000000000 */
[----:B------:R-:W-:Y:S01]  /*173a0*/  SHF.R.U64 R44, R44, 0x3, RZ ;  /* 0x000000032c2c7819 */ /* 0x000fe200000012ff */
[----:B------:R-:W-:Y:S01]  /*173b0*/  VIADD R162, R199, 0xc0 ;  /* 0x000000c0c7a27836 */ /* 0x000fe20000000000 */
[----:B------:R-:W-:Y:S01]  /*173c0*/  LOP3.LUT R12, R13, 0x380, RZ, 0xc0, !PT ;  /* 0x000003800d0c7812 */ /* 0x000fe200078ec0ff */
[----:B------:R-:W0:Y:S01]  /*173d0*/  @P0 LDC R84, c[0x0][0xbec] ;  /* 0x0002fb00ff540b82 */ /* 0x000e220000000800 */
[----:B------:R-:W-:Y:S01]  /*173e0*/  IADD3 R25, P4, R152, 0x2000, RZ ;  /* 0x0000200098197810 */ /* 0x000fe20007f9e0ff */
[C---:B------:R-:W-:Y:S01]  /*173f0*/  VIADD R160, R199.reuse, 0x100 ;  /* 0x00000100c7a07836 */ /* 0x040fe20000000000 */
[----:B------:R-:W-:Y:S01]  /*17400*/  LOP3.LUT R44, R44, R45, RZ, 0x3c, !PT ;  /* 0x0000002d2c2c7212 */ /* 0x000fe200078e3cff */
[----:B------:R-:W-:Y:S01]  /*17410*/  VIADD R158, R199, 0x140 ;  /* 0x00000140c79e7836 */ /* 0x000fe20000000000 */
[----:B------:R-:W-:Y:S01]  /*17420*/  SHF.R.U64 R12, R12, 0x3, RZ ;  /* 0x000000030c0c7819 */ /* 0x000fe200000012ff */
[----:B------:R-:W5:Y:S01]  /*17430*/  LD.E.128 R64, desc[UR40][R64.64] ;  /* 0x0000002840407980 */ /* 0x000f62000c101d00 */
[----:B------:R-:W-:Y:S01]  /*17440*/  IADD3 R29, P5, R152, 0x3000, RZ ;  /* 0x00003000981d7810 */ /* 0x000fe20007fbe0ff */
[----:B------:R-:W1:Y:S01]  /*17450*/  @P0 LDC R86, c[0x0][0xbf0] ;  /* 0x0002fc00ff560b82 */ /* 0x000e620000000800 */
[----:B------:R-:W-:Y:S01]  /*17460*/  IMAD R80, R0, UR4, RZ ;  /* 0x0000000400507c24 */ /* 0x000fe2000f8e02ff */
[----:B------:R-:W-:Y:S01]  /*17470*/  LOP3.LUT R12, R12, R13, RZ, 0x3c, !PT ;  /* 0x0000000d0c0c7212 */ /* 0x000fe200078e3cff */
[----:B------:R-:W-:Y:S01]  /*17480*/  IMAD.IADD R23, R196, 0x1, R3 ;  /* 0x00000001c4177824 */ /* 0x000fe200078e0203 */
[C---:B------:R-:W-:Y:S01]  /*17490*/  IADD3 R33, P6, R152.reuse, 0x4000, RZ ;  /* 0x0000400098217810 */ /* 0x040fe20007fde0ff */
[----:B------:R-:W-:Y:S01]  /*174a0*/  IMAD.X R41, RZ, RZ, R153, P1 ;  /* 0x000000ffff297224 */ /* 0x000fe200008e0699 */
[----:B------:R-:W-:Y:S01]  /*174b0*/  IADD3 R69, P1, R152, 0xd000, RZ ;  /* 0x0000d00098457810 */ /* 0x000fe20007f3e0ff */
[----:B------:R-:W-:Y:S01]  /*174c0*/  IMAD.WIDE.U32 R10, R9, UR4, R10 ;  /* 0x00000004090a7c25 */ /* 0x000fe2000f8e000a */
[----:B------:R-:W2:Y:S01]  /*174d0*/  LDC R0, c[0x0][0xac8] ;  /* 0x0002b200ff007b82 */ /* 0x000ea20000000800 */
[----:B------:R-:W-:-:S02]  /*174e0*/  LOP3.LUT R24, R25, 0x380, RZ, 0xc0, !PT ;  /* 0x0000038019187812 */ /* 0x000fc400078ec0ff */
[----:B------:R-:W-:Y:S01]  /*174f0*/  IMAD R21, R9, UR5, R80 ;  /* 0x0000000509157c24 */ /* 0x000fe2000f8e0250 */
[----:B------:R-:W-:Y:S01]  /*17500*/  LOP3.LUT R68, R69, 0x380, RZ, 0xc0, !PT ;  /* 0x0000038045447812 */ /* 0x000fe200078ec0ff */
[--C-:B------:R-:W-:Y:S01]  /*17510*/  IMAD.X R45, RZ, RZ, R153.reuse, P2 ;  /* 0x000000ffff2d7224 */ /* 0x100fe200010e0699 */
[----:B------:R-:W-:Y:S01]  /*17520*/  IADD3 R73, P2, R152, 0xe000, RZ ;  /* 0x0000e00098497810 */ /* 0x000fe20007f5e0ff */
[----:B------:R-:W-:Y:S01]  /*17530*/  IMAD.X R13, RZ, RZ, R153, P3 ;  /* 0x000000ffff0d7224 */ /* 0x000fe200018e0699 */
[----:B------:R-:W-:Y:S01]  /*17540*/  SHF.R.U64 R68, R68, 0x3, RZ ;  /* 0x0000000344447819 */ /* 0x000fe200000012ff */
[----:B0-----:R-:W-:Y:S01]  /*17550*/  @P0 IMAD.HI.U32 R3, R23, R84, RZ ;  /* 0x0000005417030227 */ /* 0x001fe200078e00ff */
[----:B------:R-:W-:Y:S01]  /*17560*/  LOP3.LUT R72, R73, 0x380, RZ, 0xc0, !PT ;  /* 0x0000038049487812 */ /* 0x000fe200078ec0ff */
[----:B------:R-:W-:Y:S01]  /*17570*/  ULDC.64 UR4, c[0x0][0xae0] ;  /* 0x0002b80000047ab9 */ /* 0x000fe20000000a00 */
[----:B------:R-:W-:Y:S01]  /*17580*/  LOP3.LUT R68, R68, R69, RZ, 0x3c, !PT ;  /* 0x0000004544447212 */ /* 0x000fe200078e3cff */
[----:B------:R-:W-:Y:S01]  /*17590*/  IMAD.MOV.U32 R9, RZ, RZ, R23 ;  /* 0x000000ffff097224 */ /* 0x000fe200078e0017 */
[----:B------:R-:W-:Y:S01]  /*175a0*/  IADD3 R49, P3, R152, 0x8000, RZ ;  /* 0x0000800098317810 */ /* 0x000fe20007f7e0ff */
[----:B------:R-:W-:Y:S01]  /*175b0*/  IMAD.X R69, RZ, RZ, R153, P1 ;  /* 0x000000ffff457224 */ /* 0x000fe200008e0699 */
[----:B-1----:R-:W-:Y:S01]  /*175c0*/  @P0 SHF.R.U32.HI R9, RZ, R86, R3 ;  /* 0x00000056ff090219 */ /* 0x002fe20000011603 */
[----:B------:R-:W-:Y:S01]  /*175d0*/  IMAD.IADD R11, R11, 0x1, R21 ;  /* 0x000000010b0b7824 */ /* 0x000fe200078e0215 */
[----:B------:R-:W-:Y:S01]  /*175e0*/  SHF.R.U64 R72, R72, 0x3, RZ ;  /* 0x0000000348487819 */ /* 0x000fe200000012ff */
[----:B------:R-:W5:Y:S01]  /*175f0*/  LD.E.128 R12, desc[UR40][R12.64] ;  /* 0x000000280c0c7980 */ /* 0x000f62000c101d00 */
[----:B------:R-:W-:Y:S01]  /*17600*/  LOP3.LUT R28, R29, 0x380, RZ, 0xc0, !PT ;  /* 0x000003801d1c7812 */ /* 0x000fe200078ec0ff */
[----:B------:R-:W-:Y:S01]  /*17610*/  IMAD.MOV R80, RZ, RZ, -R9 ;  /* 0x000000ffff507224 */ /* 0x000fe200078e0a09 */
[----:B------:R-:W-:Y:S01]  /*17620*/  LOP3.LUT R32, R33, 0x380, RZ, 0xc0, !PT ;  /* 0x0000038021207812 */ /* 0x000fe200078ec0ff */
[----:B------:R-:W5:Y:S01]  /*17630*/  LD.E.128 R40, desc[UR40][R40.64] ;  /* 0x0000002828287980 */ /* 0x000f62000c101d00 */
[----:B--2---:R-:W-:Y:S01]  /*17640*/  ISETP.GE.AND P1, PT, R166, R0, PT ;  /* 0x00000000a600720c */ /* 0x004fe20003f26270 */
[----:B------:R-:W-:Y:S01]  /*17650*/  IMAD R3, R85, R80, R23 ;  /* 0x0000005055037224 */ /* 0x000fe200078e0217 */
[----:B------:R-:W-:Y:S01]  /*17660*/  SHF.R.S32.HI R23, RZ, 0x1f, R9 ;  /* 0x0000001fff177819 */ /* 0x000fe20000011409 */
[----:B------:R-:W-:Y:S01]  /*17670*/  IMAD R21, R8, R85, RZ ;  /* 0x0000005508157224 */ /* 0x000fe200078e02ff */
[----:B------:R-:W-:Y:S01]  /*17680*/  LOP3.LUT R48, R49, 0x380, RZ, 0xc0, !PT ;  /* 0x0000038031307812 */ /* 0x000fe200078ec0ff */
[----:B------:R-:W5:Y:S01]  /*17690*/  LD.E.128 R44, desc[UR40][R44.64] ;  /* 0x000000282c2c7980 */ /* 0x000f62000c101d00 */
[----:B------:R-:W-:Y:S01]  /*176a0*/  LOP3.LUT R72, R72, R73, RZ, 0x3c, !PT ;  /* 0x0000004948487212 */ /* 0x000fe200078e3cff */
[----:B------:R-:W-:Y:S01]  /*176b0*/  IMAD R8, R23, UR4, RZ ;  /* 0x0000000417087c24 */ /* 0x000fe2000f8e02ff */
[----:B------:R-:W-:Y:S01]  /*176c0*/  SEL R23, RZ, 0xffffffff, P1 ;  /* 0xffffffffff177807 */ /* 0x000fe20000800000 */
[----:B------:R-:W-:Y:S01]  /*176d0*/  IMAD.X R73, RZ, RZ, R153, P2 ;  /* 0x000000ffff497224 */ /* 0x000fe200010e0699 */
[----:B------:R-:W-:Y:S01]  /*176e0*/  SHF.R.U64 R24, R24, 0x3, RZ ;  /* 0x0000000318187819 */ /* 0x000fe200000012ff */
[----:B------:R-:W5:Y:S01]  /*176f0*/  LD.E.128 R68, desc[UR40][R68.64] ;  /* 0x0000002844447980 */ /* 0x000f62000c101d00 */
[----:B------:R-:W-:-:S02]  /*17700*/  SHF.R.U64 R28, R28, 0x3, RZ ;  /* 0x000000031c1c7819 */ /* 0x000fc400000012ff */
[----:B------:R-:W-:Y:S02]  /*17710*/  SHF.R.U64 R32, R32, 0x3, RZ ;  /* 0x0000000320207819 */ /* 0x000fe400000012ff */
[-C--:B------:R-:W-:Y:S02]  /*17720*/  ISETP.GE.AND P0, PT, R164, R0.reuse, PT ;  /* 0x00000000a400720c */ /* 0x080fe40003f06270 */
[----:B------:R-:W-:Y:S01]  /*17730*/  SHF.R.U64 R48, R48, 0x3, RZ ;  /* 0x0000000330307819 */ /* 0x000fe200000012ff */
[----:B------:R-:W-:Y:S01]  /*17740*/  IMAD.WIDE.U32 R10, R9, UR4, R10 ;  /* 0x00000004090a7c25 */ /* 0x000fe2000f8e000a */
[----:B------:R-:W-:Y:S01]  /*17750*/  ISETP.GE.AND P2, PT, R199, R0, PT ;  /* 0x00000000c700720c */ /* 0x000fe20003f46270 */
[----:B------:R-:W5:Y:S01]  /*17760*/  LD.E.128 R72, desc[UR40][R72.64] ;  /* 0x0000002848487980 */ /* 0x000f62000c101d00 */
[----:B------:R-:W-:Y:S01]  /*17770*/  LOP3.LUT R24, R24, R25, RZ, 0x3c, !PT ;  /* 0x0000001918187212 */ /* 0x000fe200078e3cff */
[----:B------:R-:W-:Y:S01]  /*17780*/  IMAD R85, R9, UR5, R8 ;  /* 0x0000000509557c24 */ /* 0x000fe2000f8e0208 */
[----:B------:R-:W-:Y:S01]  /*17790*/  LOP3.LUT R28, R28, R29, RZ, 0x3c, !PT ;  /* 0x0000001d1c1c7212 */ /* 0x000fe200078e3cff */
[----:B------:R-:W-:Y:S01]  /*177a0*/  IMAD.SHL.U32 R23, R23, 0x2, RZ ;  /* 0x0000000217177824 */ /* 0x000fe200078e00ff */
[----:B------:R-:W-:Y:S01]  /*177b0*/  LOP3.LUT R32, R32, R33, RZ, 0x3c, !PT ;  /* 0x0000002120207212 */ /* 0x000fe200078e3cff */
[--C-:B------:R-:W-:Y:S01]  /*177c0*/  IMAD.X R25, RZ, RZ, R153.reuse, P4 ;  /* 0x000000ffff197224 */ /* 0x100fe200020e0699 */
[----:B------:R-:W-:Y:S01]  /*177d0*/  SEL R8, RZ, 0x1, P2 ;  /* 0x00000001ff087807 */ /* 0x000fe20001000000 */
[--C-:B------:R-:W-:Y:S01]  /*177e0*/  IMAD.X R29, RZ, RZ, R153.reuse, P5 ;  /* 0x000000ffff1d7224 */ /* 0x100fe200028e0699 */
[----:B------:R-:W-:Y:S01]  /*177f0*/  SEL R9, RZ, 0xffffffff, P0 ;  /* 0xffffffffff097807 */ /* 0x000fe20000000000 */
[--C-:B------:R-:W-:Y:S01]  /*17800*/  IMAD.X R33, RZ, RZ, R153.reuse, P6 ;  /* 0x000000ffff217224 */ /* 0x100fe200030e0699 */
[----:B------:R-:W-:Y:S01]  /*17810*/  LOP3.LUT R48, R48, R49, RZ, 0x3c, !PT ;  /* 0x0000003130307212 */ /* 0x000fe200078e3cff */
[----:B------:R-:W-:Y:S01]  /*17820*/  IMAD.X R49, RZ, RZ, R153, P3 ;  /* 0x000000ffff317224 */ /* 0x000fe200018e0699 */
[C---:B------:R-:W-:Y:S01]  /*17830*/  IADD3 R53, P4, R152.reuse, 0x9000, RZ ;  /* 0x0000900098357810 */ /* 0x040fe20007f9e0ff */
[----:B------:R-:W-:Y:S01]  /*17840*/  ULDC.64 UR4, c[0x0][0xad8] ;  /* 0x0002b60000047ab9 */ /* 0x000fe20000000a00 */
[----:B------:R-:W-:-:S02]  /*17850*/  IADD3 R57, P5, R152, 0xa000, RZ ;  /* 0x0000a00098397810 */ /* 0x000fc40007fbe0ff */
[C---:B------:R-:W-:Y:S01]  /*17860*/  LOP3.LUT R5, R152.reuse, 0x380, RZ, 0xc0, !PT ;  /* 0x0000038098057812 */ /* 0x040fe200078ec0ff */
[----:B------:R-:W-:Y:S01]  /*17870*/  IMAD.IADD R11, R11, 0x1, R85 ;  /* 0x000000010b0b7824 */ /* 0x000fe200078e0255 */
[----:B------:R-:W-:Y:S01]  /*17880*/  IADD3 R61, P6, R152, 0xb000, RZ ;  /* 0x0000b000983d7810 */ /* 0x000fe20007fde0ff */
[----:B------:R-:W5:Y:S01]  /*17890*/  LD.E.128 R24, desc[UR40][R24.64] ;  /* 0x0000002818187980 */ /* 0x000f62000c101d00 */
[----:B------:R-:W-:Y:S02]  /*178a0*/  ISETP.GE.AND P0, PT, R162, R0, PT ;  /* 0x00000000a200720c */ /* 0x000fe40003f06270 */
[----:B------:R-:W-:Y:S01]  /*178b0*/  IADD3 R7, P3, R152, 0xf000, RZ ;  /* 0x0000f00098077810 */ /* 0x000fe20007f7e0ff */
[----:B------:R-:W5:Y:S01]  /*178c0*/  LD.E.128 R28, desc[UR40][R28.64] ;  /* 0x000000281c1c7980 */ /* 0x000f62000c101d00 */
[----:B------:R-:W-:Y:S01]  /*178d0*/  LOP3.LUT R8, R23, 0x2, R8, 0xe2, !PT ;  /* 0x0000000217087812 */ /* 0x000fe200078ee208 */
[----:B------:R-:W-:Y:S01]  /*178e0*/  IMAD.SHL.U32 R23, R9, 0x4, RZ ;  /* 0x0000000409177824 */ /* 0x000fe200078e00ff */
[----:B------:R-:W-:Y:S01]  /*178f0*/  LOP3.LUT R52, R53, 0x380, RZ, 0xc0, !PT ;  /* 0x0000038035347812 */ /* 0x000fe200078ec0ff */
[----:B------:R-:W-:Y:S01]  /*17900*/  IMAD.X R77, RZ, RZ, R153, P3 ;  /* 0x000000ffff4d7224 */ /* 0x000fe200018e0699 */
[----:B------:R-:W-:Y:S01]  /*17910*/  LOP3.LUT R56, R57, 0x380, RZ, 0xc0, !PT ;  /* 0x0000038039387812 */ /* 0x000fe200078ec0ff */
[----:B------:R-:W5:Y:S01]  /*17920*/  LD.E.128 R32, desc[UR40][R32.64] ;  /* 0x0000002820207980 */ /* 0x000f62000c101d00 */
[----:B------:R-:W-:-:S02]  /*17930*/  LOP3.LUT R60, R61, 0x380, RZ, 0xc0, !PT ;  /* 0x000003803d3c7812 */ /* 0x000fc400078ec0ff */
[----:B------:R-:W-:Y:S01]  /*17940*/  SEL R9, RZ, 0xffffffff, P0 ;  /* 0xffffffffff097807 */ /* 0x000fe20000000000 */
[----:B------:R-:W5:Y:S01]  /*17950*/  LD.E.128 R48, desc[UR40][R48.64] ;  /* 0x0000002830307980 */ /* 0x000f62000c101d00 */
[----:B------:R-:W-:Y:S02]  /*17960*/  LOP3.LUT R6, R7, 0x380, RZ, 0xc0, !PT ;  /* 0x0000038007067812 */ /* 0x000fe400078ec0ff */
[----:B------:R-:W-:Y:S01]  /*17970*/  SHF.R.U64 R52, R52, 0x3, RZ ;  /* 0x0000000334347819 */ /* 0x000fe200000012ff */
[----:B------:R-:W-:Y:S01]  /*17980*/  IMAD.SHL.U32 R9, R9, 0x8, RZ ;  /* 0x0000000809097824 */ /* 0x000fe200078e00ff */
[----:B------:R-:W-:Y:S02]  /*17990*/  SHF.R.U64 R56, R56, 0x3, RZ ;  /* 0x0000000338387819 */ /* 0x000fe400000012ff */
[----:B------:R-:W-:Y:S02]  /*179a0*/  SHF.R.U64 R60, R60, 0x3, RZ ;  /* 0x000000033c3c7819 */ /* 0x000fe400000012ff */
[----:B------:R-:W-:-:S02]  /*179b0*/  SHF.R.U64 R5, R5, 0x3, RZ ;  /* 0x0000000305057819 */ /* 0x000fc400000012ff */
[----:B------:R-:W-:Y:S02]  /*179c0*/  SHF.R.U64 R6, R6, 0x3, RZ ;  /* 0x0000000306067819 */ /* 0x000fe400000012ff */
[----:B------:R-:W-:Y:S02]  /*179d0*/  LOP3.LUT R8, R23, 0x4, R8, 0xe2, !PT ;  /* 0x0000000417087812 */ /* 0x000fe400078ee208 */
[----:B------:R-:W-:Y:S02]  /*179e0*/  ISETP.GE.AND P0, PT, R160, R0, PT ;  /* 0x00000000a000720c */ /* 0x000fe40003f06270 */
        /* <DEDUP_REMOVED lines=8> */
[----:B------:R-:W-:Y:S01]  /*17a70*/  SHF.R.S32.HI R23, RZ, 0x1f, R3 ;  /* 0x0000001fff177819 */ /* 0x000fe20000011403 */
[----:B------:R-:W5:Y:S01]  /*17a80*/  LD.E.128 R52, desc[UR40][R52.64] ;  /* 0x0000002834347980 */ /* 0x000f62000c101d00 */
[----:B------:R-:W-:-:S02]  /*17a90*/  LOP3.LUT R76, R6, R7, RZ, 0x3c, !PT ;  /* 0x00000007064c7212 */ /* 0x000fc400078e3cff */
[----:B------:R-:W-:Y:S01]  /*17aa0*/  LOP3.LUT R8, R9, 0x8, R8, 0xe2, !PT ;  /* 0x0000000809087812 */ /* 0x000fe200078ee208 */
[----:B------:R-:W-:Y:S01]  /*17ab0*/  IMAD R80, R23, UR4, RZ ;  /* 0x0000000417507c24 */ /* 0x000fe2000f8e02ff */
[----:B------:R-:W-:Y:S01]  /*17ac0*/  SEL R9, RZ, 0xffffffff, P0 ;  /* 0xffffffffff097807 */ /* 0x000fe20000000000 */
[----:B------:R-:W5:Y:S01]  /*17ad0*/  LD.E.128 R4, desc[UR40][R4.64] ;  /* 0x0000002804047980 */ /* 0x000f62000c101d00 */
[----:B------:R-:W-:Y:S01]  /*17ae0*/  ISETP.GE.AND P0, PT, R158, R0, PT ;  /* 0x000000009e00720c */ /* 0x000fe20003f06270 */
[----:B------:R-:W-:Y:S02]  /*17af0*/  IMAD.WIDE.U32 R10, R3, UR4, R10 ;  /* 0x00000004030a7c25 */ /* 0x000fe4000f8e000a */
[----:B------:R-:W5:Y:S02]  /*17b00*/  LD.E.128 R56, desc[UR40][R56.64] ;  /* 0x0000002838387980 */ /* 0x000f64000c101d00 */
[----:B------:R-:W-:Y:S02]  /*17b10*/  IMAD.SHL.U32 R23, R9, 0x10, RZ ;  /* 0x0000001009177824 */ /* 0x000fe400078e00ff */
[----:B------:R-:W5:Y:S01]  /*17b20*/  LD.E.128 R60, desc[UR40][R60.64] ;  /* 0x000000283c3c7980 */ /* 0x000f62000c101d00 */
[----:B------:R-:W-:-:S03]  /*17b30*/  IMAD R9, R3, UR5, R80 ;  /* 0x0000000503097c24 */ /* 0x000fc6000f8e0250 */
[----:B------:R-:W5:Y:S01]  /*17b40*/  LD.E.128 R76, desc[UR40][R76.64] ;  /* 0x000000284c4c7980 */ /* 0x000f62000c101d00 */
[----:B------:R-:W-:Y:S01]  /*17b50*/  SEL R3, RZ, 0xffffffff, P0 ;  /* 0xffffffffff037807 */ /* 0x000fe20000000000 */
[----:B------:R-:W-:Y:S01]  /*17b60*/  VIADD R156, R199, 0x180 ;  /* 0x00000180c79c7836 */ /* 0x000fe20000000000 */
[----:B------:R-:W-:Y:S01]  /*17b70*/  LOP3.LUT R8, R23, 0x10, R8, 0xe2, !PT ;  /* 0x0000001017087812 */ /* 0x000fe200078ee208 */
[----:B------:R-:W-:Y:S01]  /*17b80*/  @!PT LDS RZ, [RZ] ;  /* 0x00000000fffff984 */ /* 0x000fe20000000800 */
[----:B------:R-:W-:Y:S01]  /*17b90*/  @!PT LDS RZ, [RZ] ;  /* 0x00000000fffff984 */ /* 0x000fe20000000800 */
[----:B------:R-:W-:Y:S01]  /*17ba0*/  @!PT LDS RZ, [RZ] ;  /* 0x00000000fffff984 */ /* 0x000fe20000000800 */
[----:B------:R-:W-:Y:S01]  /*17bb0*/  @!PT LDS RZ, [RZ] ;  /* 0x00000000fffff984 */ /* 0x000fe20000000800 */
[----:B------:R0:W-:Y:S06]  /*17bc0*/  MEMBAR.ALL.CTA ;  /* 0x0000000000007992 */ /* 0x0001ec0000008000 */
[----:B0-----:R-:W0:Y:S01]  /*17bd0*/  FENCE.VIEW.ASYNC.S ;  /* 0x00000000000073c6 */ /* 0x001e220000000000 */
[----:B------:R-:W-:Y:S01]  /*17be0*/  ULDC.64 UR4, c[0x0][0xa80] ;  /* 0x0002a00000047ab9 */ /* 0x000fe20000000a00 */
[----:B------:R-:W-:Y:S01]  /*17bf0*/  IMAD.SHL.U32 R23, R3, 0x20, RZ ;  /* 0x0000002003177824 */ /* 0x000fe200078e00ff */
[----:B------:R-:W-:Y:S01]  /*17c00*/  LEA R80, P1, R10, UR4, 0x1 ;  /* 0x000000040a507c11 */ /* 0x000fe2000f8208ff */
[----:B------:R-:W-:-:S02]  /*17c10*/  IMAD.IADD R3, R11, 0x1, R9 ;  /* 0x000000010b037824 */ /* 0x000fc400078e0209 */
[----:B------:R-:W-:Y:S01]  /*17c20*/  IMAD.IADD R20, R20, 0x1, R196 ;  /* 0x0000000114147824 */ /* 0x000fe200078e02c4 */
[-C--:B------:R-:W-:Y:S01]  /*17c30*/  ISETP.GE.AND P0, PT, R156, R0.reuse, PT ;  /* 0x000000009c00720c */ /* 0x080fe20003f06270 */
[----:B------:R-:W-:Y:S01]  /*17c40*/  VIADD R154, R199, 0x1c0 ;  /* 0x000001c0c79a7836 */ /* 0x000fe20000000000 */
[----:B------:R-:W-:Y:S01]  /*17c50*/  LEA.HI.X R84, R10, UR5, R3, 0x1, P1 ;  /* 0x000000050a547c11 */ /* 0x000fe200088f0c03 */
[----:B------:R-:W-:Y:S01]  /*17c60*/  VIADD R3, R2, 0x28c20 ;  /* 0x00028c2002037836 */ /* 0x000fe20000000000 */
[----:B------:R-:W-:Y:S02]  /*17c70*/  LOP3.LUT R8, R23, 0x20, R8, 0xe2, !PT ;  /* 0x0000002017087812 */ /* 0x000fe400078ee208 */
        /* <DEDUP_REMOVED lines=11> */
[----:B------:R-:W-:Y:S01]  /*17d30*/  VIADD R163, R199, 0xc0 ;  /* 0x000000c0c7a37836 */ /* 0x000fe20000000000 */
        /* <DEDUP_REMOVED lines=28> */
[-C--:B------:R-:W-:Y:S02]  /*17f00*/  @!P1 LEA R10, P6, R158, R8.reuse, 0x1 ;  /* 0x000000089e0a9211 */ /* 0x080fe400078c08ff */
[----:B0-----:R-:W-:Y:S02]  /*17f10*/  @!P5 LEA R4, P4, R164, R8, 0x1 ;  /* 0x00000008a404d211 */ /* 0x001fe400078808ff */
        /* <DEDUP_REMOVED lines=15> */
.L_x_2758:
[----:B------:R-:W-:Y:S05]  /*18010*/  BSYNC B1 ;  /* 0x0000000000017941 */ /* 0x000fea0003800000 */
.L_x_2757:
[----:B------:R-:W-:Y:S01]  /*18020*/  VIADD R20, R20, 0x20 ;  /* 0x0000002014147836 */ /* 0x000fe20000000000 */
[----:B0----5:R0:W3:Y:S04]  /*18030*/  SHFL.IDX PT, R5, R84, 0x1, 0x181f ;  /* 0x00381f0054057f89 */ /* 0x0210e800000e0000 */
        /* <DEDUP_REMOVED lines=21> */
[-C--:B------:R-:W-:Y:S02]  /*18190*/  @P4 LEA R12, P5, R156, R4.reuse, 0x1 ;  /* 0x000000049c0c4211 */ /* 0x080fe400078a08ff */
        /* <DEDUP_REMOVED lines=14> */
.L_x_2756:
[----:B01----:R-:W2:Y:S01]  /*18280*/  LDL.LU R12, [R1+0x54] ;  /* 0x00005400010c7983 */ /* 0x003ea20000300800 */
[----:B------:R-:W-:Y:S01]  /*18290*/  ULDC.64 UR4, c[0x0][0xb08] ;  /* 0x0002c20000047ab9 */ /* 0x000fe20000000a00 */
[----:B------:R-:W0:Y:S01]  /*182a0*/  LDC R13, c[0x0][0xbe8] ;  /* 0x0002fa00ff0d7b82 */ /* 0x000e220000000800 */
[----:B------:R-:W-:Y:S01]  /*182b0*/  IMAD R0, R0, UR4, RZ ;  /* 0x0000000400007c24 */ /* 0x000fe2000f8e02ff */
[----:B------:R-:W-:Y:S01]  /*182c0*/  BSSY B1, `(.L_x_2760) ;  /* 0x0000110000017945 */ /* 0x000fe20003800000 */
[----:B------:R-:W-:-:S04]  /*182d0*/  IMAD.WIDE.U32 R10, R3, UR4, RZ ;  /* 0x00000004030a7c25 */ /* 0x000fc8000f8e00ff */
[----:B------:R-:W-:Y:S01]  /*182e0*/  IMAD R0, R3, UR5, R0 ;  /* 0x0000000503007c24 */ /* 0x000fe2000f8e0200 */
[----:B------:R-:W-:Y:S01]  /*182f0*/  ULDC.64 UR4, c[0x0][0xb38] ;  /* 0x0002ce0000047ab9 */ /* 0x000fe20000000a00 */
[----:B------:R-:W-:Y:S02]  /*18300*/  IMAD.IADD R3, R206, 0x1, R196 ;  /* 0x00000001ce037824 */ /* 0x000fe400078e02c4 */
[----:B------:R-:W-:Y:S01]  /*18310*/  IMAD.IADD R11, R11, 0x1, R0 ;  /* 0x000000010b0b7824 */ /* 0x000fe200078e0200 */
[----:B------:R-:W-:Y:S01]  /*18320*/  SHF.R.S32.HI R0, RZ, 0x1f, R9 ;  /* 0x0000001fff007819 */ /* 0x000fe20000011409 */
[----:B------:R-:W-:Y:S02]  /*18330*/  IMAD.IADD R196, R194, 0x1, R196 ;  /* 0x00000001c2c47824 */ /* 0x000fe400078e02c4 */
[----:B------:R-:W-:-:S04]  /*18340*/  IMAD.WIDE.U32 R10, R188, UR4, R10 ;  /* 0x00000004bc0a7c25 */ /* 0x000fc8000f8e000a */
[----:B------:R-:W-:Y:S01]  /*18350*/  IMAD R11, R188, UR5, R11 ;  /* 0x00000005bc0b7c24 */ /* 0x000fe2000f8e020b */
[----:B------:R-:W-:Y:S01]  /*18360*/  ULDC.64 UR4, c[0x0][0xb40] ;  /* 0x0002d00000047ab9 */ /* 0x000fe20000000a00 */
[----:B------:R-:W-:Y:S02]  /*18370*/  VIADD R80, R197, 0xf8 ;  /* 0x000000f8c5507836 */ /* 0x000fe40000000000 */
[----:B------:R-:W-:Y:S01]  /*18380*/  IMAD R0, R0, UR4, RZ ;  /* 0x0000000400007c24 */ /* 0x000fe2000f8e02ff */
[----:B0-----:R-:W-:Y:S01]  /*18390*/  ISETP.NE.AND P0, PT, R13, 0x1, PT ;  /* 0x000000010d00780c */ /* 0x001fe20003f05270 */
[----:B------:R-:W-:Y:S01]  /*183a0*/  IMAD.WIDE.U32 R10, R9, UR4, R10 ;  /* 0x00000004090a7c25 */ /* 0x000fe2000f8e000a */
[----:B------:R-:W-:-:S03]  /*183b0*/  SHF.R.S32.HI R80, RZ, 0x1f, R80 ;  /* 0x0000001fff507819 */ /* 0x000fc60000011450 */
[----:B------:R-:W-:Y:S01]  /*183c0*/  IMAD R0, R9, UR5, R0 ;  /* 0x0000000509007c24 */ /* 0x000fe2000f8e0200 */
[----:B------:R-:W-:Y:S01]  /*183d0*/  ULDC.64 UR4, c[0x0][0xb48] ;  /* 0x0002d20000047ab9 */ /* 0x000fe20000000a00 */
[----:B------:R-:W-:Y:S02]  /*183e0*/  IMAD.MOV.U32 R9, RZ, RZ, R3 ;  /* 0x000000ffff097224 */ /* 0x000fe400078e0003 */
[----:B------:R-:W-:Y:S02]  /*183f0*/  IMAD.IADD R11, R11, 0x1, R0 ;  /* 0x000000010b0b7824 */ /* 0x000fe400078e0200 */
[C---:B------:R-:W-:Y:S02]  /*18400*/  VIADD R153, R197.reuse, 0xf0 ;  /* 0x000000f0c5997836 */ /* 0x040fe40000000000 */
[----:B------:R-:W0:Y:S01]  /*18410*/  @P0 LDC R0, c[0x0][0xbf0] ;  /* 0x0002fc00ff000b82 */ /* 0x000e220000000800 */
        /* <DEDUP_REMOVED lines=75> */
[----:B------:R-:W1:Y:S02]  /*188d0*/  @P0 LDC R12, c[0x0][0xbec] ;  /* 0x0002fb00ff0c0b82 */ /* 0x000e640000000800 */
[----:B-1----:R-:W-:-:S05]  /*188e0*/  @P0 IMAD.HI.U32 R12, R3, R12, RZ ;  /* 0x0000000c030c0227 */ /* 0x002fca00078e00ff */
[----:B0-----:R-:W-:-:S05]  /*188f0*/  @P0 SHF.R.U32.HI R9, RZ, R0, R12 ;  /* 0x00000000ff090219 */ /* 0x001fca000001160c */
[----:B------:R-:W-:Y:S02]  /*18900*/  IMAD.MOV R0, RZ, RZ, -R9 ;  /* 0x000000ffff007224 */ /* 0x000fe400078e0a09 */
[----:B------:R-:W-:-:S04]  /*18910*/  IMAD.WIDE.U32 R10, R9, UR4, R10 ;  /* 0x00000004090a7c25 */ /* 0x000fc8000f8e000a */
[----:B------:R-:W-:Y:S02]  /*18920*/  IMAD R3, R13, R0, R3 ;  /* 0x000000000d037224 */ /* 0x000fe400078e0203 */
[----:B------:R-:W-:Y:S01]  /*18930*/  IMAD R0, R8, R13, RZ ;  /* 0x0000000d08007224 */ /* 0x000fe200078e02ff */
[----:B------:R-:W-:-:S05]  /*18940*/  SHF.R.S32.HI R8, RZ, 0x1f, R9 ;  /* 0x0000001fff087819 */ /* 0x000fca0000011409 */
[----:B------:R-:W-:-:S04]  /*18950*/  IMAD R8, R8, UR4, RZ ;  /* 0x0000000408087c24 */ /* 0x000fc8000f8e02ff */
[----:B------:R-:W-:Y:S01]  /*18960*/  IMAD R8, R9, UR5, R8 ;  /* 0x0000000509087c24 */ /* 0x000fe2000f8e0208 */
[----:B------:R-:W-:-:S03]  /*18970*/  ULDC.64 UR4, c[0x0][0xb28] ;  /* 0x0002ca0000047ab9 */ /* 0x000fc60000000a00 */
[----:B------:R-:W-:Y:S01]  /*18980*/  IMAD.IADD R11, R11, 0x1, R8 ;  /* 0x000000010b0b7824 */ /* 0x000fe200078e0208 */
[----:B------:R-:W-:Y:S01]  /*18990*/  SHF.R.S32.HI R8, RZ, 0x1f, R3 ;  /* 0x0000001fff087819 */ /* 0x000fe20000011403 */
[----:B------:R-:W-:-:S04]  /*189a0*/  IMAD.WIDE.U32 R10, R3, UR4, R10 ;  /* 0x00000004030a7c25 */ /* 0x000fc8000f8e000a */
[----:B------:R-:W-:-:S04]  /*189b0*/  IMAD R8, R8, UR4, RZ ;  /* 0x0000000408087c24 */ /* 0x000fc8000f8e02ff */
        /* <DEDUP_REMOVED lines=16> */
[----:B------:R-:W-:Y:S01]  /*18ac0*/  VIADD R11, R197, 0x8 ;  /* 0x00000008c50b7836 */ /* 0x000fe20000000000 */
[----:B------:R-:W-:Y:S01]  /*18ad0*/  ISETP.GE.AND P3, PT, R209, UR4, PT ;  /* 0x00000004d1007c0c */ /* 0x000fe2000bf66270 */
[----:B------:R-:W-:Y:S01]  /*18ae0*/  VIADD R21, R197, 0x18 ;  /* 0x00000018c5157836 */ /* 0x000fe20000000000 */
[----:B------:R-:W-:Y:S01]  /*18af0*/  ISETP.GE.AND P4, PT, R195, UR4, PT ;  /* 0x00000004c3007c0c */ /* 0x000fe2000bf86270 */
[----:B------:R-:W-:Y:S01]  /*18b00*/  VIADD R10, R197, 0x30 ;  /* 0x00000030c50a7836 */ /* 0x000fe20000000000 */
        /* <DEDUP_REMOVED lines=62> */
[C---:B0-----:R-:W-:Y:S02]  /*18ef0*/  @!P1 LEA R8, P0, R213.reuse, R20, 0x2 ;  /* 0x00000014d5089211 */ /* 0x041fe400078010ff */
        /* <DEDUP_REMOVED lines=10> */
[-C--:B0-----:R-:W-:Y:S02]  /*18fa0*/  @!P0 LEA R8, P4, R184, R20.reuse, 0x2 ;  /* 0x00000014b8088211 */ /* 0x081fe400078810ff */
        /* <DEDUP_REMOVED lines=9> */
[----:B------:R-:W-:Y:S01]  /*19040*/  @!P2 ST.E.64 desc[UR40][R14.64], R88 ;  /* 0x000000580e00a985 */ /* 0x000fe2000c101b28 */
[-C--:B0-----:R-:W-:Y:S02]  /*19050*/  @!P3 LEA R6, P6, R178, R20.reuse, 0x2 ;  /* 0x00000014b206b211 */ /* 0x081fe400078c10ff */
[-C--:B------:R-:W-:Y:S02]  /*19060*/  @!P4 LEA R8, P2, R176, R20.reuse, 0x2 ;  /* 0x00000014b008c211 */ /* 0x080fe400078410ff */
[-C--:B------:R-:W-:Y:S02]  /*19070*/  @!P3 LEA.HI.X R7, R178, R13.reuse, R179, 0x2, P6 ;  /* 0x0000000db207b211 */ /* 0x080fe400030f14b3 */
[----:B-1----:R-:W-:Y:S02]  /*19080*/  @!P5 LEA R10, P6, R174, R20, 0x2 ;  /* 0x00000014ae0ad211 */ /* 0x002fe400078c10ff */
        /* <DEDUP_REMOVED lines=51> */
.L_x_2761:
[----:B------:R-:W-:Y:S05]  /*193c0*/  BSYNC B1 ;  /* 0x0000000000017941 */ /* 0x000fea0003800000 */
.L_x_2760:
        /* <DEDUP_REMOVED lines=10> */
[C---:B-1----:R-:W-:Y:S01]  /*19470*/  VIADD R20, R197.reuse, 0x18 ;  /* 0x00000018c5147836 */ /* 0x042fe20000000000 */
[----:B------:R-:W-:Y:S01]  /*19480*/  ISETP.GE.AND P2, PT, R10, UR4, PT ;  /* 0x000000040a007c0c */ /* 0x000fe2000bf46270 */
[C---:B------:R-:W-:Y:S01]  /*19490*/  VIADD R11, R197.reuse, 0x8 ;  /* 0x00000008c50b7836 */ /* 0x040fe20000000000 */
[----:B------:R-:W-:Y:S01]  /*194a0*/  ISETP.GE.AND P1, PT, R24, UR4, PT ;  /* 0x0000000418007c0c */ /* 0x000fe2000bf26270 */
[C---:B------:R-:W-:Y:S01]  /*194b0*/  VIADD R14, R197.reuse, 0x20 ;  /* 0x00000020c50e7836 */ /* 0x040fe20000000000 */
[----:B------:R-:W-:Y:S01]  /*194c0*/  ISETP.GE.AND P0, PT, R20, UR4, PT ;  /* 0x0000000414007c0c */ /* 0x000fe2000bf06270 */
[C---:B------:R-:W-:Y:S01]  /*194d0*/  VIADD R25, R197.reuse, 0x10 ;  /* 0x00000010c5197836 */ /* 0x040fe20000000000 */
[----:B------:R-:W-:Y:S01]  /*194e0*/  SHF.R.S32.HI R11, RZ, 0x1f, R11 ;  /* 0x0000001fff0b7819 */ /* 0x000fe2000001140b */
[----:B------:R-:W-:-:S02]  /*194f0*/  VIADD R21, R197, 0x18 ;  /* 0x00000018c5157836 */ /* 0x000fc40000000000 */
[CC--:B---3--:R-:W-:Y:S01]  /*19500*/  @!P4 LEA R6, P3, R197.reuse, R3.reuse, 0x2 ;  /* 0x00000003c506c211 */ /* 0x0c8fe200078610ff */
[C---:B------:R-:W-:Y:S01]  /*19510*/  VIADD R15, R197.reuse, 0x28 ;  /* 0x00000028c50f7836 */ /* 0x040fe20000000000 */
[----:B------:R-:W-:Y:S01]  /*19520*/  SHF.R.S32.HI R25, RZ, 0x1f, R25 ;  /* 0x0000001fff197819 */ /* 0x000fe20000011419 */
[C---:B--2---:R-:W-:Y:S01]  /*19530*/  VIADD R13, R197.reuse, 0x30 ;  /* 0x00000030c50d7836 */ /* 0x044fe20000000000 */
        /* <DEDUP_REMOVED lines=13> */
[----:B------:R-:W-:Y:S02]  /*19610*/  VIADD R20, R197, 0x20 ;  /* 0x00000020c5147836 */ /* 0x000fe40000000000 */
[----:B------:R1:W-:Y:S03]  /*19620*/  @!P1 ST.E.64 desc[UR40][R8.64], R34 ;  /* 0x0000002208009985 */ /* 0x0003e6000c101b28 */
[----:B------:R-:W-:Y:S01]  /*19630*/  SHF.R.S32.HI R20, RZ, 0x1f, R20 ;  /* 0x0000001fff147819 */ /* 0x000fe20000011414 */
[----:B------:R2:W-:Y:S01]  /*19640*/  @!P0 ST.E.64 desc[UR40][R10.64], R38 ;  /* 0x000000260a008985 */ /* 0x0005e2000c101b28 */
[----:B------:R-:W-:Y:S02]  /*19650*/  ISETP.GE.AND P0, PT, R225, UR4, PT ;  /* 0x00000004e1007c0c */ /* 0x000fe4000bf06270 */
[----:B0-----:R-:W-:-:S04]  /*19660*/  @!P3 LEA R6, P1, R14, R3, 0x2 ;  /* 0x000000030e06b211 */ /* 0x001fc800078210ff */
[-C--:B------:R-:W-:Y:S01]  /*19670*/  @!P3 LEA.HI.X R7, R14, R12.reuse, R20, 0x2, P1 ;  /* 0x0000000c0e07b211 */ /* 0x080fe200008f1414 */
[----:B------:R-:W-:Y:S01]  /*19680*/  VIADD R20, R197, 0x28 ;  /* 0x00000028c5147836 */ /* 0x000fe20000000000 */
[-C--:B-1----:R-:W-:Y:S01]  /*19690*/  @!P4 LEA R8, P2, R15, R3.reuse, 0x2 ;  /* 0x000000030f08c211 */ /* 0x082fe200078410ff */
[----:B------:R-:W-:Y:S01]  /*196a0*/  VIADD R14, R197, 0x30 ;  /* 0x00000030c50e7836 */ /* 0x000fe20000000000 */
[----:B------:R-:W-:Y:S01]  /*196b0*/  ISETP.GE.AND P1, PT, R223, UR4, PT ;  /* 0x00000004df007c0c */ /* 0x000fe2000bf26270 */
[----:B------:R0:W-:Y:S01]  /*196c0*/  @!P3 ST.E.64 desc[UR40][R6.64], R42 ;  /* 0x0000002a0600b985 */ /* 0x0001e2000c101b28 */
[----:B------:R-:W-:Y:S02]  /*196d0*/  SHF.R.S32.HI R20, RZ, 0x1f, R20 ;  /* 0x0000001fff147819 */ /* 0x000fe40000011414 */
[----:B--2---:R-:W-:Y:S02]  /*196e0*/  @!P5 LEA R10, P6, R13, R3, 0x2 ;  /* 0x000000030d0ad211 */ /* 0x004fe400078c10ff */
[----:B------:R-:W-:-:S02]  /*196f0*/  @!P4 LEA.HI.X R9, R15, R12, R20, 0x2, P2 ;  /* 0x0000000c0f09c211 */ /* 0x000fc400010f1414 */
[----:B------:R-:W-:Y:S02]  /*19700*/  ISETP.GE.AND P2, PT, R221, UR4, PT ;  /* 0x00000004dd007c0c */ /* 0x000fe4000bf46270 */
[----:B------:R-:W-:Y:S01]  /*19710*/  SHF.R.S32.HI R14, RZ, 0x1f, R14 ;  /* 0x0000001fff0e7819 */ /* 0x000fe2000001140e */
[----:B------:R1:W-:Y:S01]  /*19720*/  @!P4 ST.E.64 desc[UR40][R8.64], R46 ;  /* 0x0000002e0800c985 */ /* 0x0003e2000c101b28 */
[----:B------:R-:W-:Y:S02]  /*19730*/  ISETP.GE.AND P3, PT, R218, UR4, PT ;  /* 0x00000004da007c0c */ /* 0x000fe4000bf66270 */
[-C--:B------:R-:W-:Y:S02]  /*19740*/  @!P5 LEA.HI.X R11, R13, R12.reuse, R14, 0x2, P6 ;  /* 0x0000000c0d0bd211 */ /* 0x080fe400030f140e */
[----:B0-----:R-:W-:Y:S02]  /*19750*/  @!P0 LEA R6, P6, R225, R3, 0x2 ;  /* 0x00000003e1068211 */ /* 0x001fe400078c10ff */
[----:B------:R-:W-:Y:S01]  /*19760*/  ISETP.GE.AND P4, PT, R213, UR4, PT ;  /* 0x00000004d5007c0c */ /* 0x000fe2000bf86270 */
[----:B------:R0:W-:Y:S01]  /*19770*/  @!P5 ST.E.64 desc[UR40][R10.64], R50 ;  /* 0x000000320a00d985 */ /* 0x0001e2000c101b28 */
[----:B------:R-:W-:-:S02]  /*19780*/  @!P0 LEA.HI.X R7, R225, R12, R227, 0x2, P6 ;  /* 0x0000000ce1078211 */ /* 0x000fc400030f14e3 */
[----:B-1----:R-:W-:-:S03]  /*19790*/  @!P1 LEA R8, P5, R223, R3, 0x2 ;  /* 0x00000003df089211 */ /* 0x002fc600078a10ff */
[----:B------:R1:W-:Y:S01]  /*197a0*/  @!P0 ST.E.64 desc[UR40][R6.64], R54 ;  /* 0x0000003606008985 */ /* 0x0003e2000c101b28 */
[----:B------:R-:W-:Y:S02]  /*197b0*/  ISETP.GE.AND P0, PT, R195, UR4, PT ;  /* 0x00000004c3007c0c */ /* 0x000fe4000bf06270 */
[-C--:B------:R-:W-:Y:S02]  /*197c0*/  @!P1 LEA.HI.X R9, R223, R12.reuse, R224, 0x2, P5 ;  /* 0x0000000cdf099211 */ /* 0x080fe400028f14e0 */
[----:B------:R-:W-:Y:S02]  /*197d0*/  ISETP.GE.AND P5, PT, R209, UR4, PT ;  /* 0x00000004d1007c0c */ /* 0x000fe4000bfa6270 */
[C---:B0-----:R-:W-:Y:S01]  /*197e0*/  @!P2 LEA R10, P6, R221.reuse, R3, 0x2 ;  /* 0x00000003dd0aa211 */ /* 0x041fe200078c10ff */
[----:B------:R0:W-:Y:S01]  /*197f0*/  @!P1 ST.E.64 desc[UR40][R8.64], R58 ;  /* 0x0000003a08009985 */ /* 0x0001e2000c101b28 */
[----:B------:R-:W-:Y:S02]  /*19800*/  ISETP.GE.AND P1, PT, R184, UR4, PT ;  /* 0x00000004b8007c0c */ /* 0x000fe4000bf26270 */
[----:B------:R-:W-:-:S02]  /*19810*/  @!P2 LEA.HI.X R11, R221, R12, R222, 0x2, P6 ;  /* 0x0000000cdd0ba211 */ /* 0x000fc400030f14de */
[----:B-1----:R-:W-:-:S03]  /*19820*/  @!P3 LEA R6, P6, R218, R3, 0x2 ;  /* 0x00000003da06b211 */ /* 0x002fc600078c10ff */
[----:B------:R1:W-:Y:S01]  /*19830*/  @!P2 ST.E.64 desc[UR40][R10.64], R62 ;  /* 0x0000003e0a00a985 */ /* 0x0003e2000c101b28 */
[----:B------:R-:W-:Y:S02]  /*19840*/  @!P3 LEA.HI.X R7, R218, R12, R220, 0x2, P6 ;  /* 0x0000000cda07b211 */ /* 0x000fe400030f14dc */
[----:B0-----:R-:W-:-:S03]  /*19850*/  @!P4 LEA R8, P2, R213, R3, 0x2 ;  /* 0x00000003d508c211 */ /* 0x001fc600078410ff */
[----:B------:R0:W-:Y:S01]  /*19860*/  @!P3 ST.E.64 desc[UR40][R6.64], R66 ;  /* 0x000000420600b985 */ /* 0x0001e2000c101b28 */
[-C--:B------:R-:W-:Y:S02]  /*19870*/  @!P4 LEA.HI.X R9, R213, R12.reuse, R217, 0x2, P2 ;  /* 0x0000000cd509c211 */ /* 0x080fe400010f14d9 */
[----:B------:R-:W-:Y:S02]  /*19880*/  ISETP.GE.AND P2, PT, R182, UR4, PT ;  /* 0x00000004b6007c0c */ /* 0x000fe4000bf46270 */
[CC--:B-1----:R-:W-:Y:S01]  /*19890*/  @!P5 LEA R10, P6, R209.reuse, R3.reuse, 0x2 ;  /* 0x00000003d10ad211 */ /* 0x0c2fe200078c10ff */
[----:B------:R1:W-:Y:S03]  /*198a0*/  @!P4 ST.E.64 desc[UR40][R8.64], R70 ;  /* 0x000000460800c985 */ /* 0x0003e6000c101b28 */
        /* <DEDUP_REMOVED lines=10> */
[-C--:B0-----:R-:W-:Y:S01]  /*19950*/  @!P2 LEA R10, P6, R182, R3.reuse, 0x2 ;  /* 0x00000003b60aa211 */ /* 0x081fe200078c10ff */
[----:B------:R0:W-:Y:S01]  /*19960*/  @!P1 ST.E.64 desc[UR40][R8.64], R4 ;  /* 0x0000000408009985 */ /* 0x0001e2000c101b28 */
[----:B------:R-:W-:Y:S02]  /*19970*/  ISETP.GE.AND P1, PT, R172, UR4, PT ;  /* 0x00000004ac007c0c */ /* 0x000fe4000bf26270 */
[----:B------:R-:W-:Y:S02]  /*19980*/  @!P2 LEA.HI.X R11, R182, R12, R183, 0x2, P6 ;  /* 0x0000000cb60ba211 */ /* 0x000fe400030f14b7 */
[----:B-1----:R-:W-:-:S03]  /*19990*/  @!P4 LEA R6, P0, R178, R3, 0x2 ;  /* 0x00000003b206c211 */ /* 0x002fc600078010ff */
[----:B------:R-:W-:Y:S01]  /*199a0*/  @!P2 ST.E.64 desc[UR40][R10.64], R86 ;  /* 0x000000560a00a985 */ /* 0x000fe2000c101b28 */
        /* <DEDUP_REMOVED lines=13> */
[-C--:B-1----:R-:W-:Y:S02]  /*19a80*/  @!P1 LEA R6, P3, R172, R3.reuse, 0x2 ;  /* 0x00000003ac069211 */ /* 0x082fe400078610ff */
[-C--:B------:R-:W-:Y:S02]  /*19a90*/  @!P2 LEA.HI.X R5, R174, R12.reuse, R175, 0x2, P6 ;  /* 0x0000000cae05a211 */ /* 0x080fe400030f14af */
        /* <DEDUP_REMOVED lines=10> */
[-C--:B------:R-:W-:Y:S02]  /*19b40*/  @!P5 LEA.HI.X R5, R168, R12.reuse, R169, 0x2, P1 ;  /* 0x0000000ca805d211 */ /* 0x080fe400008f14a9 */
        /* <DEDUP_REMOVED lines=18> */
[-C--:B------:R-:W-:Y:S02]  /*19c70*/  @!P2 LEA.HI.X R9, R154, R12.reuse, R155, 0x2, P1 ;  /* 0x0000000c9a09a211 */ /* 0x080fe400008f149b */
[-C--:B0-----:R-:W-:Y:S02]  /*19c80*/  @!P4 LEA R6, P0, R158, R3.reuse, 0x2 ;  /* 0x000000039e06c211 */ /* 0x081fe400078010ff */
[-C--:B-1----:R-:W-:Y:S02]  /*19c90*/  @!P3 LEA R4, P6, R156, R3.reuse, 0x2 ;  /* 0x000000039c04b211 */ /* 0x082fe400078c10ff */
[-C--:B------:R-:W-:Y:S02]  /*19ca0*/  @!P4 LEA.HI.X R7, R158, R12.reuse, R159, 0x2, P0 ;  /* 0x0000000c9e07c211 */ /* 0x080fe400000f149f */
        /* <DEDUP_REMOVED lines=13> */
.L_x_2753:
[----:B----4-:R-:W4:Y:S01]  /*19d80*/  LDL R10, [R1+0x50] ;  /* 0x00005000010a7983 */ /* 0x010f220000100800 */
[----:B------:R-:W-:Y:S01]  /*19d90*/  ULDC.64 UR4, c[0x0][0xc08] ;  /* 0x0003020000047ab9 */ /* 0x000fe20000000a00 */
[----:B------:R-:W4:Y:S01]  /*19da0*/  LDC.64 R4, c[0x0][0xc00] ;  /* 0x00030000ff047b82 */ /* 0x000f220000000a00 */
[----:B------:R-:W-:Y:S01]  /*19db0*/  ISETP.NE.U32.AND P0, PT, RZ, UR4, PT ;  /* 0x00000004ff007c0c */ /* 0x000fe2000bf05070 */
[----:B------:R-:W2:Y:S01]  /*19dc0*/  LDL R9, [R1+0x4c] ;  /* 0x00004c0001097983 */ /* 0x000ea20000100800 */
[----:B------:R-:W-:Y:S02]  /*19dd0*/  IMAD.MOV.U32 R3, RZ, RZ, RZ ;  /* 0x000000ffff037224 */ /* 0x000fe400078e00ff */
[----:B------:R-:W-:Y:S01]  /*19de0*/  ISETP.NE.AND.EX P1, PT, RZ, UR5, PT, P0 ;  /* 0x00000005ff007c0c */ /* 0x000fe2000bf25300 */
[----:B------:R-:W-:Y:S02]  /*19df0*/  ULDC.64 UR4, c[0x0][0xc00] ;  /* 0x0003000000047ab9 */ /* 0x000fe40000000a00 */
[----:B------:R-:W-:-:S04]  /*19e00*/  ISETP.NE.U32.AND P0, PT, RZ, UR4, PT ;  /* 0x00000004ff007c0c */ /* 0x000fc8000bf05070 */
[----:B------:R-:W-:-:S06]  /*19e10*/  ISETP.NE.AND.EX P0, PT, RZ, UR5, PT, P0 ;  /* 0x00000005ff007c0c */ /* 0x000fcc000bf05300 */
[----:B------:R-:W0:Y:S01]  /*19e20*/  @P1 LDC.64 R6, c[0x0][0xc08] ;  /* 0x00030200ff061b82 */ /* 0x000e220000000a00 */
[----:B------:R-:W-:Y:S02]  /*19e30*/  ULDC UR4, c[0x0][0xa88] ;  /* 0x0002a20000047ab9 */ /* 0x000fe40000000800 */
[----:B------:R-:W-:Y:S01]  /*19e40*/  IMAD.U32 R0, RZ, RZ, UR4 ;  /* 0x00000004ff007e24 */ /* 0x000fe2000f8e00ff */
[----:B------:R-:W1:Y:S01]  /*19e50*/  S2R R31, SR_TID.X ;  /* 0x00000000001f7919 */ /* 0x000e620000002100 */
[----:B----4-:R-:W-:-:S04]  /*19e60*/  IMAD.WIDE R4, R10, 0x4, R4 ;  /* 0x000000040a047825 */ /* 0x010fc800078e0204 */
[----:B0-----:R-:W-:Y:S01]  /*19e70*/  @P1 IMAD.WIDE R6, R10, 0x4, R6 ;  /* 0x000000040a061825 */ /* 0x001fe200078e0206 */
[----:B------:R0:W5:Y:S04]  /*19e80*/  @P0 LDG.E R3, desc[UR40][R4.64] ;  /* 0x0000002804030981 */ /* 0x000168000c1e1900 */
[----:B------:R0:W5:Y:S01]  /*19e90*/  @P1 LDG.E R0, desc[UR40][R6.64] ;  /* 0x0000002806001981 */ /* 0x000162000c1e1900 */
[----:B--2---:R-:W-:Y:S01]  /*19ea0*/  ISETP.NE.AND P2, PT, R9, RZ, PT ;  /* 0x000000ff0900720c */ /* 0x004fe20003f45270 */
[----:B-1----:R-:W-:Y:S01]  /*19eb0*/  VIADD R8, R31, 0xffffff80 ;  /* 0xffffff801f087836 */ /* 0x002fe20000000000 */
[----:B------:R-:W-:-:S04]  /*19ec0*/  SHF.R.S32.HI R26, RZ, 0x1f, R10 ;  /* 0x0000001fff1a7819 */ /* 0x000fc8000001140a */
[----:B------:R-:W-:-:S07]  /*19ed0*/  ISETP.GT.AND P3, PT, R8, 0x3f, PT ;  /* 0x0000003f0800780c */ /* 0x000fce0003f64270 */
[----:B------:R-:W1:Y:S02]  /*19ee0*/  @!P2 LDC R9, c[0x0][0xad4] ;  /* 0x0002b500ff09ab82 */ /* 0x000e640000000800 */
[----:B-1----:R0:W-:Y:S01]  /*19ef0*/  @!P2 STL [R1+0x4c], R9 ;  /* 0x00004c090100a387 */ /* 0x0021e20000100800 */
[----:B------:R-:W-:Y:S01]  /*19f00*/  ISETP.GT.AND P2, PT, R9, 0x1, PT ;  /* 0x000000010900780c */ /* 0x000fe20003f44270 */
[----:B------:R-:W-:-:S12]  /*19f10*/  @P1 BRA `(.L_x_2762) ;  /* 0x0000000000101947 */ /* 0x000fd80003800000 */
[----:B------:R-:W-:Y:S05]  /*19f20*/  @!P0 BRA `(.L_x_2762) ;  /* 0x00000000000c8947 */ /* 0x000fea0003800000 */
[----:B0-----:R-:W2:Y:S04]  /*19f30*/  LDG.E R7, desc[UR40][R4.64] ;  /* 0x0000002804077981 */ /* 0x001ea8000c1e1900 */
[----:B-----5:R-:W2:Y:S02]  /*19f40*/  LDG.E R0, desc[UR40][R4.64+0x4] ;  /* 0x0000042804007981 */ /* 0x020ea4000c1e1900 */
[----:B--2---:R-:W-:-:S07]  /*19f50*/  IMAD.IADD R0, R0, 0x1, -R7 ;  /* 0x0000000100007824 */ /* 0x004fce00078e0a07 */
.L_x_2762:
[----:B------:R-:W-:Y:S01]  /*19f60*/  BSSY B1, `(.L_x_2763) ;  /* 0x0000036000017945 */ /* 0x000fe20003800000 */
[----:B------:R-:W-:Y:S02]  /*19f70*/  SEL R29, R10, RZ, !P0 ;  /* 0x000000ff0a1d7207 */ /* 0x000fe40004000000 */
[----:B------:R-:W-:Y:S02]  /*19f80*/  SEL R26, R26, RZ, !P0 ;  /* 0x000000ff1a1a7207 */ /* 0x000fe40004000000 */
[----:B-----5:R-:W-:Y:S01]  /*19f90*/  SHF.R.S32.HI R24, RZ, 0x1f, R3 ;  /* 0x0000001fff187819 */ /* 0x020fe20000011403 */
[----:B------:R-:W-:Y:S06]  /*19fa0*/  @P3 BRA `(.L_x_2764) ;  /* 0x0000000000c43947 */ /* 0x000fec0003800000 */
[----:B------:R-:W0:Y:S01]  /*19fb0*/  LDC R33, c[0x0][0xbe8] ;  /* 0x0002fa00ff217b82 */ /* 0x000e220000000800 */
[----:B------:R-:W-:Y:S01]  /*19fc0*/  IADD3 R31, R196, -0x80, R31 ;  /* 0xffffff80c41f7810 */ /* 0x000fe20007ffe01f */
[----:B0-----:R-:W-:-:S05]  /*19fd0*/  IMAD R4, R0, R33, RZ ;  /* 0x0000002100047224 */ /* 0x001fca00078e02ff */
        /* <DEDUP_REMOVED lines=9> */
[----:B------:R-:W1:Y:S08]  /*1a070*/  LDC.64 R4, c[0x0][R23+0x220] ;  /* 0x0000880017047b82 */ /* 0x000e700000000a00 */
[----:B------:R-:W4:Y:S08]  /*1a080*/  LDC.64 R12, c[0x0][R23+0x218] ;  /* 0x00008600170c7b82 */ /* 0x000f300000000a00 */
[----:B------:R-:W5:Y:S08]  /*1a090*/  LDC.64 R6, c[0x0][R23+0x228] ;  /* 0x00008a0017067b82 */ /* 0x000f700000000a00 */
[----:B------:R-:W3:Y:S08]  /*1a0a0*/  @P1 LDC R20, c[0x0][0xbec] ;  /* 0x0002fb00ff141b82 */ /* 0x000ef00000000800 */
[----:B------:R-:W5:Y:S08]  /*1a0b0*/  LDC.64 R8, c[0x0][R23+0x210] ;  /* 0x0000840017087b82 */ /* 0x000f700000000a00 */
[----:B------:R-:W5:Y:S01]  /*1a0c0*/  @P1 LDC R27, c[0x0][0xbf0] ;  /* 0x0002fc00ff1b1b82 */ /* 0x000f620000000800 */
[----:B---3--:R-:W-:-:S07]  /*1a0d0*/  @P1 IMAD.HI.U32 R20, R31, R20, RZ ;  /* 0x000000141f141227 */ /* 0x008fce00078e00ff */
[----:B0-----:R-:W0:Y:S01]  /*1a0e0*/  @!P0 LDC R10, c[0x0][0xb50] ;  /* 0x0002d400ff0a8b82 */ /* 0x001e220000000800 */
[-C--:B-1----:R-:W-:Y:S02]  /*1a0f0*/  IMAD R5, R5, R29.reuse, RZ ;  /* 0x0000001d05057224 */ /* 0x082fe400078e02ff */
        /* <DEDUP_REMOVED lines=28> */
.L_x_2764:
[----:B------:R-:W-:Y:S05]  /*1a2c0*/  BSYNC B1 ;  /* 0x0000000000017941 */ /* 0x000fea0003800000 */
.L_x_2763:
[----:B------:R-:W-:Y:S05]  /*1a2d0*/  @P2 BRA `(.L_x_2759) ;  /* 0x0000000800ac2947 */ /* 0x000fea0003800000 */
[----:B0-----:R-:W0:Y:S01]  /*1a2e0*/  S2R R6, SR_TID.X ;  /* 0x0000000000067919 */ /* 0x001e220000002100 */
[----:B------:R-:W2:Y:S01]  /*1a2f0*/  LDC R9, c[0x0][0xbe8] ;  /* 0x0002fa00ff097b82 */ /* 0x000ea20000000800 */
[----:B------:R-:W-:Y:S01]  /*1a300*/  ULDC.64 UR4, c[0x0][0xaa0] ;  /* 0x0002a80000047ab9 */ /* 0x000fe20000000a00 */
[C---:B------:R-:W-:Y:S01]  /*1a310*/  VIADD R38, R199.reuse, 0x40 ;  /* 0x00000040c7267836 */ /* 0x040fe20000000000 */
[----:B------:R-:W-:Y:S01]  /*1a320*/  BSSY B1, `(.L_x_2765) ;  /* 0x0000082000017945 */ /* 0x000fe20003800000 */
[----:B------:R-:W-:Y:S02]  /*1a330*/  IMAD R4, R24, UR4, RZ ;  /* 0x0000000418047c24 */ /* 0x000fe4000f8e02ff */
[----:B------:R-:W-:Y:S02]  /*1a340*/  VIADD R36, R199, 0x80 ;  /* 0x00000080c7247836 */ /* 0x000fe40000000000 */
[----:B------:R-:W4:Y:S01]  /*1a350*/  LDC R12, c[0x0][0xac8] ;  /* 0x0002b200ff0c7b82 */ /* 0x000f220000000800 */
[----:B------:R-:W-:-:S02]  /*1a360*/  IMAD R7, R3, UR5, R4 ;  /* 0x0000000503077c24 */ /* 0x000fc4000f8e0204 */
[----:B-1----:R-:W-:Y:S01]  /*1a370*/  IMAD.WIDE.U32 R4, R3, UR4, RZ ;  /* 0x0000000403047c25 */ /* 0x002fe2000f8e00ff */
[----:B------:R-:W-:-:S03]  /*1a380*/  ULDC.64 UR4, c[0x0][0xae8] ;  /* 0x0002ba0000047ab9 */ /* 0x000fc60000000a00 */
[----:B------:R-:W-:Y:S02]  /*1a390*/  IMAD.IADD R5, R5, 0x1, R7 ;  /* 0x0000000105057824 */ /* 0x000fe400078e0207 */
[----:B------:R-:W-:Y:S02]  /*1a3a0*/  VIADD R34, R199, 0xc0 ;  /* 0x000000c0c7227836 */ /* 0x000fe40000000000 */
[----:B------:R-:W-:-:S04]  /*1a3b0*/  IMAD.WIDE.U32 R4, R188, UR4, R4 ;  /* 0x00000004bc047c25 */ /* 0x000fc8000f8e0004 */
[----:B------:R-:W-:Y:S01]  /*1a3c0*/  IMAD R5, R188, UR5, R5 ;  /* 0x00000005bc057c24 */ /* 0x000fe2000f8e0205 */
[----:B--2---:R-:W-:Y:S01]  /*1a3d0*/  ISETP.NE.AND P0, PT, R9, 0x1, PT ;  /* 0x000000010900780c */ /* 0x004fe20003f05270 */
[----:B------:R-:W-:Y:S01]  /*1a3e0*/  ULDC.64 UR4, c[0x0][0xaf0] ;  /* 0x0002bc0000047ab9 */ /* 0x000fe20000000a00 */
[----:B------:R-:W-:Y:S02]  /*1a3f0*/  IMAD R21, R0, R9, RZ ;  /* 0x0000000900157224 */ /* 0x000fe400078e02ff */
[----:B------:R-:W-:-:S04]  /*1a400*/  IMAD.WIDE.U32 R4, R29, UR4, R4 ;  /* 0x000000041d047c25 */ /* 0x000fc8000f8e0004 */
[----:B0-----:R-:W-:Y:S01]  /*1a410*/  VIADD R6, R6, 0xffffff80 ;  /* 0xffffff8006067836 */ /* 0x001fe20000000000 */
[-C--:B----4-:R-:W-:Y:S01]  /*1a420*/  ISETP.GE.AND P1, PT, R38, R12.reuse, PT ;  /* 0x0000000c2600720c */ /* 0x090fe20003f26270 */
[C---:B------:R-:W-:Y:S01]  /*1a430*/  VIADD R32, R199.reuse, 0x100 ;  /* 0x00000100c7207836 */ /* 0x040fe20000000000 */
[C---:B------:R-:W-:Y:S01]  /*1a440*/  ISETP.GE.AND P2, PT, R199.reuse, R12, PT ;  /* 0x0000000cc700720c */ /* 0x040fe20003f46270 */
[C---:B------:R-:W-:Y:S01]  /*1a450*/  VIADD R30, R199.reuse, 0x140 ;  /* 0x00000140c71e7836 */ /* 0x040fe20000000000 */
[----:B------:R-:W-:Y:S01]  /*1a460*/  SHF.R.S32.HI R3, RZ, 0x1f, R6 ;  /* 0x0000001fff037819 */ /* 0x000fe20000011406 */
[----:B------:R-:W0:Y:S01]  /*1a470*/  @P0 LDC R11, c[0x0][0xbec] ;  /* 0x0002fb00ff0b0b82 */ /* 0x000e220000000800 */
[----:B------:R-:W-:Y:S01]  /*1a480*/  SEL R8, RZ, 0xffffffff, P1 ;  /* 0xffffffffff087807 */ /* 0x000fe20000800000 */
[----:B------:R-:W-:Y:S01]  /*1a490*/  VIADD R27, R199, 0x180 ;  /* 0x00000180c71b7836 */ /* 0x000fe20000000000 */
[----:B------:R-:W-:Y:S01]  /*1a4a0*/  LEA.HI R3, R3, R6, RZ, 0x3 ;  /* 0x0000000603037211 */ /* 0x000fe200078f18ff */
[----:B------:R-:W-:Y:S01]  /*1a4b0*/  VIADD R23, R199, 0x1c0 ;  /* 0x000001c0c7177836 */ /* 0x000fe20000000000 */
[----:B------:R-:W-:Y:S01]  /*1a4c0*/  ISETP.GE.AND P1, PT, R36, R12, PT ;  /* 0x0000000c2400720c */ /* 0x000fe20003f26270 */
[----:B------:R-:W-:Y:S01]  /*1a4d0*/  IMAD.SHL.U32 R8, R8, 0x2, RZ ;  /* 0x0000000208087824 */ /* 0x000fe200078e00ff */
[----:B------:R-:W-:Y:S01]  /*1a4e0*/  LOP3.LUT R7, R3, 0xfffffff8, RZ, 0xc0, !PT ;  /* 0xfffffff803077812 */ /* 0x000fe200078ec0ff */
[----:B------:R-:W1:Y:S01]  /*1a4f0*/  @P0 LDC R13, c[0x0][0xbf0] ;  /* 0x0002fc00ff0d0b82 */ /* 0x000e620000000800 */
[----:B------:R-:W-:Y:S01]  /*1a500*/  SHF.R.S32.HI R15, RZ, 0x3, R3 ;  /* 0x00000003ff0f7819 */ /* 0x000fe20000011403 */
[----:B------:R-:W-:-:S02]  /*1a510*/  IMAD R3, R26, UR4, RZ ;  /* 0x000000041a037c24 */ /* 0x000fc4000f8e02ff */
[----:B------:R-:W-:Y:S02]  /*1a520*/  IMAD.IADD R6, R6, 0x1, -R7 ;  /* 0x0000000106067824 */ /* 0x000fe400078e0a07 */
[----:B------:R-:W-:Y:S02]  /*1a530*/  IMAD.IADD R20, R15, 0x1, R196 ;  /* 0x000000010f147824 */ /* 0x000fe400078e02c4 */
[----:B------:R-:W-:Y:S02]  /*1a540*/  IMAD R7, R6, 0x20, R15 ;  /* 0x0000002006077824 */ /* 0x000fe400078e020f */
[----:B------:R-:W-:Y:S02]  /*1a550*/  VIADD R25, R199, 0x1c0 ;  /* 0x000001c0c7197836 */ /* 0x000fe40000000000 */
[----:B------:R-:W-:Y:S02]  /*1a560*/  IMAD.IADD R196, R196, 0x1, R7 ;  /* 0x00000001c4c47824 */ /* 0x000fe400078e0207 */
[----:B------:R-:W-:Y:S01]  /*1a570*/  IMAD R7, R29, UR5, R3 ;  /* 0x000000051d077c24 */ /* 0x000fe2000f8e0203 */
[----:B------:R-:W-:Y:S01]  /*1a580*/  ULDC.64 UR4, c[0x0][0xae0] ;  /* 0x0002b80000047ab9 */ /* 0x000fe20000000a00 */
[----:B0-----:R-:W-:Y:S01]  /*1a590*/  @P0 IMAD.HI.U32 R6, R196, R11, RZ ;  /* 0x0000000bc4060227 */ /* 0x001fe200078e00ff */
[----:B------:R-:W-:-:S03]  /*1a5a0*/  SHF.R.S32.HI R25, RZ, 0x1f, R25 ;  /* 0x0000001fff197819 */ /* 0x000fc60000011419 */
[----:B------:R-:W-:Y:S01]  /*1a5b0*/  IMAD.IADD R5, R5, 0x1, R7 ;  /* 0x0000000105057824 */ /* 0x000fe200078e0207 */
[----:B------:R-:W-:Y:S01]  /*1a5c0*/  SEL R7, RZ, 0x1, P2 ;  /* 0x00000001ff077807 */ /* 0x000fe20001000000 */
[----:B------:R-:W-:Y:S01]  /*1a5d0*/  IMAD.MOV.U32 R3, RZ, RZ, R196 ;  /* 0x000000ffff037224 */ /* 0x000fe200078e00c4 */
[-C--:B------:R-:W-:Y:S01]  /*1a5e0*/  ISETP.GE.AND P2, PT, R23, R12.reuse, PT ;  /* 0x0000000c1700720c */ /* 0x080fe20003f46270 */
[C---:B------:R-:W-:Y:S01]  /*1a5f0*/  VIADD R28, R199.reuse, 0x180 ;  /* 0x00000180c71c7836 */ /* 0x040fe20000000000 */
[----:B-1----:R-:W-:Y:S01]  /*1a600*/  @P0 SHF.R.U32.HI R3, RZ, R13, R6 ;  /* 0x0000000dff030219 */ /* 0x002fe20000011606 */
[C---:B------:R-:W-:Y:S01]  /*1a610*/  VIADD R31, R199.reuse, 0x140 ;  /* 0x00000140c71f7836 */ /* 0x040fe20000000000 */
[----:B------:R-:W-:Y:S01]  /*1a620*/  LOP3.LUT R6, R8, 0x2, R7, 0xe2, !PT ;  /* 0x0000000208067812 */ /* 0x000fe200078ee207 */
[----:B------:R-:W-:Y:S01]  /*1a630*/  VIADD R33, R199, 0x100 ;  /* 0x00000100c7217836 */ /* 0x000fe20000000000 */
[----:B------:R-:W-:Y:S01]  /*1a640*/  SEL R8, RZ, 0xffffffff, P1 ;  /* 0xffffffffff087807 */ /* 0x000fe20000800000 */
[----:B------:R-:W-:Y:S01]  /*1a650*/  IMAD.MOV R7, RZ, RZ, -R3 ;  /* 0x000000ffff077224 */ /* 0x000fe200078e0a03 */
[----:B------:R-:W-:Y:S01]  /*1a660*/  ISETP.GE.AND P0, PT, R34, R12, PT ;  /* 0x0000000c2200720c */ /* 0x000fe20003f06270 */
[----:B------:R-:W-:Y:S01]  /*1a670*/  IMAD.WIDE.U32 R4, R3, UR4, R4 ;  /* 0x0000000403047c25 */ /* 0x000fe2000f8e0004 */
[----:B------:R-:W-:-:S02]  /*1a680*/  SHF.R.S32.HI R0, RZ, 0x1f, R3 ;  /* 0x0000001fff007819 */ /* 0x000fc40000011403 */
[-C--:B------:R-:W-:Y:S01]  /*1a690*/  ISETP.GE.AND P1, PT, R32, R12.reuse, PT ;  /* 0x0000000c2000720c */ /* 0x080fe20003f26270 */
[----:B------:R-:W-:Y:S01]  /*1a6a0*/  IMAD.SHL.U32 R11, R8, 0x4, RZ ;  /* 0x00000004080b7824 */ /* 0x000fe200078e00ff */
[----:B------:R-:W-:Y:S01]  /*1a6b0*/  SEL R8, RZ, 0xffffffff, P0 ;  /* 0xffffffffff087807 */ /* 0x000fe20000000000 */
[----:B------:R-:W-:Y:S01]  /*1a6c0*/  IMAD R0, R0, UR4, RZ ;  /* 0x0000000400007c24 */ /* 0x000fe2000f8e02ff */
[-C--:B------:R-:W-:Y:S01]  /*1a6d0*/  ISETP.GE.AND P0, PT, R30, R12.reuse, PT ;  /* 0x0000000c1e00720c */ /* 0x080fe20003f06270 */
[----:B------:R-:W-:Y:S01]  /*1a6e0*/  IMAD R7, R9, R7, R196 ;  /* 0x0000000709077224 */ /* 0x000fe200078e02c4 */
[----:B------:R-:W-:Y:S01]  /*1a6f0*/  LOP3.LUT R6, R11, 0x4, R6, 0xe2, !PT ;  /* 0x000000040b067812 */ /* 0x000fe200078ee206 */
[----:B------:R-:W-:Y:S01]  /*1a700*/  IMAD.SHL.U32 R9, R8, 0x8, RZ ;  /* 0x0000000808097824 */ /* 0x000fe200078e00ff */
[----:B------:R-:W-:Y:S01]  /*1a710*/  SEL R8, RZ, 0xffffffff, P1 ;  /* 0xffffffffff087807 */ /* 0x000fe20000800000 */
[----:B------:R-:W-:Y:S01]  /*1a720*/  IMAD R3, R3, UR5, R0 ;  /* 0x0000000503037c24 */ /* 0x000fe2000f8e0200 */
[----:B------:R-:W-:Y:S01]  /*1a730*/  SHF.R.S32.HI R0, RZ, 0x1f, R7 ;  /* 0x0000001fff007819 */ /* 0x000fe20000011407 */
[----:B------:R-:W-:Y:S01]  /*1a740*/  ULDC.64 UR4, c[0x0][0xad8] ;  /* 0x0002b60000047ab9 */ /* 0x000fe20000000a00 */
[----:B------:R-:W-:Y:S01]  /*1a750*/  LOP3.LUT R6, R9, 0x8, R6, 0xe2, !PT ;  /* 0x0000000809067812 */ /* 0x000fe200078ee206 */
[----:B------:R-:W-:Y:S01]  /*1a760*/  IMAD.IADD R5, R5, 0x1, R3 ;  /* 0x0000000105057824 */ /* 0x000fe200078e0203 */
[----:B------:R-:W-:Y:S01]  /*1a770*/  SEL R3, RZ, 0xffffffff, P0 ;  /* 0xffffffffff037807 */ /* 0x000fe20000000000 */
[----:B------:R-:W-:Y:S01]  /*1a780*/  IMAD.SHL.U32 R9, R8, 0x10, RZ ;  /* 0x0000001008097824 */ /* 0x000fe200078e00ff */
[----:B------:R-:W-:Y:S01]  /*1a790*/  ISETP.GE.AND P0, PT, R27, R12, PT ;  /* 0x0000000c1b00720c */ /* 0x000fe20003f06270 */
[----:B------:R-:W-:Y:S01]  /*1a7a0*/  IMAD R0, R0, UR4, RZ ;  /* 0x0000000400007c24 */ /* 0x000fe2000f8e02ff */
[----:B------:R-:W-:Y:S01]  /*1a7b0*/  SHF.R.S32.HI R28, RZ, 0x1f, R28 ;  /* 0x0000001fff1c7819 */ /* 0x000fe2000001141c */
[----:B------:R-:W-:Y:S01]  /*1a7c0*/  IMAD.WIDE.U32 R4, R7, UR4, R4 ;  /* 0x0000000407047c25 */ /* 0x000fe2000f8e0004 */
[----:B------:R-:W-:-:S02]  /*1a7d0*/  LOP3.LUT R6, R9, 0x10, R6, 0xe2, !PT ;  /* 0x0000001009067812 */ /* 0x000fc400078ee206 */
[----:B------:R-:W-:Y:S01]  /*1a7e0*/  SHF.R.S32.HI R31, RZ, 0x1f, R31 ;  /* 0x0000001fff1f7819 */ /* 0x000fe2000001141f */
[----:B------:R-:W-:Y:S01]  /*1a7f0*/  IMAD.SHL.U32 R9, R3, 0x20, RZ ;  /* 0x0000002003097824 */ /* 0x000fe200078e00ff */
[----:B------:R-:W-:Y:S01]  /*1a800*/  SHF.R.S32.HI R33, RZ, 0x1f, R33 ;  /* 0x0000001fff217819 */ /* 0x000fe20000011421 */
[----:B------:R-:W-:Y:S01]  /*1a810*/  IMAD R3, R7, UR5, R0 ;  /* 0x0000000507037c24 */ /* 0x000fe2000f8e0200 */
[----:B------:R-:W-:Y:S01]  /*1a820*/  SEL R7, RZ, 0x40, P0 ;  /* 0x00000040ff077807 */ /* 0x000fe20000000000 */
[----:B------:R-:W-:Y:S01]  /*1a830*/  ULDC.64 UR4, c[0x0][0xa80] ;  /* 0x0002a00000047ab9 */ /* 0x000fe20000000a00 */
[----:B------:R-:W-:Y:S01]  /*1a840*/  ISETP.GE.AND P0, PT, R20, R21, PT ;  /* 0x000000151400720c */ /* 0x000fe20003f06270 */
[----:B------:R-:W-:Y:S01]  /*1a850*/  IMAD.IADD R3, R5, 0x1, R3 ;  /* 0x0000000105037824 */ /* 0x000fe200078e0203 */
[C---:B------:R-:W-:Y:S01]  /*1a860*/  LEA R13, P1, R4.reuse, UR4, 0x1 ;  /* 0x00000004040d7c11 */ /* 0x040fe2000f8208ff */
[----:B------:R-:W-:Y:S01]  /*1a870*/  VIADD R35, R199, 0xc0 ;  /* 0x000000c0c7237836 */ /* 0x000fe20000000000 */
[----:B------:R-:W-:Y:S01]  /*1a880*/  LOP3.LUT R6, R9, 0x20, R6, 0xe2, !PT ;  /* 0x0000002009067812 */ /* 0x000fe200078ee206 */
[C---:B------:R-:W-:Y:S01]  /*1a890*/  VIADD R37, R199.reuse, 0x80 ;  /* 0x00000080c7257836 */ /* 0x040fe20000000000 */
[----:B------:R-:W-:Y:S01]  /*1a8a0*/  LEA.HI.X R3, R4, UR5, R3, 0x1, P1 ;  /* 0x0000000504037c11 */ /* 0x000fe200088f0c03 */
[----:B------:R-:W-:Y:S01]  /*1a8b0*/  VIADD R39, R199, 0x40 ;  /* 0x00000040c7277836 */ /* 0x000fe20000000000 */
[----:B------:R-:W-:Y:S01]  /*1a8c0*/  LOP3.LUT R14, R6, R7, RZ, 0xfc, !PT ;  /* 0x00000007060e7212 */ /* 0x000fe200078efcff */
[----:B------:R0:W1:Y:S01]  /*1a8d0*/  SHFL.IDX PT, R10, R13, RZ, 0x181f ;  /* 0x00181fff0d0a7589 */ /* 0x00006200000e0000 */
[----:B------:R-:W-:-:S02]  /*1a8e0*/  SEL R5, RZ, 0x80, P2 ;  /* 0x00000080ff057807 */ /* 0x000fc40001000000 */
[----:B------:R-:W-:Y:S01]  /*1a8f0*/  SHF.R.S32.HI R35, RZ, 0x1f, R35 ;  /* 0x0000001fff237819 */ /* 0x000fe20000011423 */
[----:B------:R0:W2:Y:S01]  /*1a900*/  SHFL.IDX PT, R11, R3, RZ, 0x181f ;  /* 0x00181fff030b7589 */ /* 0x0000a200000e0000 */
[----:B------:R-:W-:Y:S02]  /*1a910*/  LOP3.LUT R15, R14, R5, RZ, 0xfc, !PT ;  /* 0x000000050e0f7212 */ /* 0x000fe400078efcff */
[----:B------:R-:W-:Y:S02]  /*1a920*/  SHF.R.S32.HI R37, RZ, 0x1f, R37 ;  /* 0x0000001fff257819 */ /* 0x000fe40000011425 */
[----:B------:R-:W-:Y:S01]  /*1a930*/  SHF.R.S32.HI R39, RZ, 0x1f, R39 ;  /* 0x0000001fff277819 */ /* 0x000fe20000011427 */
[----:B------:R-:W-:Y:S06]  /*1a940*/  @P0 BRA `(.L_x_2766) ;  /* 0x00000000007c0947 */ /* 0x000fec0003800000 */
[-C--:B------:R-:W-:Y:S02]  /*1a950*/  ISETP.GE.AND P2, PT, R38, R12.reuse, PT ;  /* 0x0000000c2600720c */ /* 0x080fe40003f46270 */
[-C--:B------:R-:W-:Y:S02]  /*1a960*/  ISETP.GE.AND P1, PT, R199, R12.reuse, PT ;  /* 0x0000000cc700720c */ /* 0x080fe40003f26270 */
[-C--:B------:R-:W-:Y:S02]  /*1a970*/  ISETP.GE.AND P5, PT, R36, R12.reuse, PT ;  /* 0x0000000c2400720c */ /* 0x080fe40003fa6270 */
[----:B------:R-:W-:-:S07]  /*1a980*/  ISETP.GE.AND P3, PT, R34, R12, PT ;  /* 0x0000000c2200720c */ /* 0x000fce0003f66270 */
[C---:B-1----:R-:W-:Y:S02]  /*1a990*/  @!P2 LEA R4, P0, R38.reuse, R10, 0x1 ;  /* 0x0000000a2604a211 */ /* 0x042fe400078008ff */
        /* <DEDUP_REMOVED lines=21> */
[----:B------:R-:W-:Y:S02]  /*1aaf0*/  @P4 LEA R10, P5, R23, R10, 0x1 ;  /* 0x0000000a170a4211 */ /* 0x000fe400078a08ff */
[-C--:B------:R-:W-:Y:S02]  /*1ab00*/  @P0 LEA.HI.X R5, R27, R11.reuse, R28, 0x1, P3 ;  /* 0x0000000b1b050211 */ /* 0x080fe400018f0c1c */
[----:B------:R-:W-:-:S03]  /*1ab10*/  @P4 LEA.HI.X R11, R23, R11, R25, 0x1, P5 ;  /* 0x0000000b170b4211 */ /* 0x000fc600028f0c19 */
[----:B------:R4:W-:Y:S04]  /*1ab20*/  @P0 ST.E.128 desc[UR40][R4.64], RZ ;  /* 0x000000ff04000985 */ /* 0x0009e8000c101d28 */
[----:B------:R4:W-:Y:S02]  /*1ab30*/  @P4 ST.E.128 desc[UR40][R10.64], RZ ;  /* 0x000000ff0a004985 */ /* 0x0009e4000c101d28 */
.L_x_2766:
[----:B------:R-:W-:Y:S05]  /*1ab40*/  BSYNC B1 ;  /* 0x0000000000017941 */ /* 0x000fea0003800000 */
.L_x_2765:
[----:B------:R-:W-:Y:S01]  /*1ab50*/  VIADD R0, R20, 0x20 ;  /* 0x0000002014007836 */ /* 0x000fe20000000000 */
[----:B--2-4-:R2:W4:Y:S04]  /*1ab60*/  SHFL.IDX PT, R11, R3, 0x1, 0x181f ;  /* 0x00381f00030b7f89 */ /* 0x01452800000e0000 */
[----:B------:R-:W-:Y:S01]  /*1ab70*/  ISETP.GE.AND P0, PT, R0, R21, PT ;  /* 0x000000150000720c */ /* 0x000fe20003f06270 */
[----:B-1----:R2:W1:-:S12]  /*1ab80*/  SHFL.IDX PT, R10, R13, 0x1, 0x181f ;  /* 0x00381f000d0a7f89 */ /* 0x00245800000e0000 */
[----:B--2---:R-:W-:Y:S05]  /*1ab90*/  @P0 BRA `(.L_x_2759) ;  /* 0x00000000007c0947 */ /* 0x004fea0003800000 */
[-C--:B------:R-:W-:Y:S02]  /*1aba0*/  ISETP.GE.AND P6, PT, R199, R12.reuse, PT ;  /* 0x0000000cc700720c */ /* 0x080fe40003fc6270 */
[-C--:B------:R-:W-:Y:S02]  /*1abb0*/  ISETP.GE.AND P5, PT, R38, R12.reuse, PT ;  /* 0x0000000c2600720c */ /* 0x080fe40003fa6270 */
[-C--:B------:R-:W-:Y:S02]  /*1abc0*/  ISETP.GE.AND P4, PT, R36, R12.reuse, PT ;  /* 0x0000000c2400720c */ /* 0x080fe40003f86270 */
[-C--:B------:R-:W-:Y:S02]  /*1abd0*/  ISETP.GE.AND P3, PT, R34, R12.reuse, PT ;  /* 0x0000000c2200720c */ /* 0x080fe40003f66270 */
[-C--:B------:R-:W-:Y:S02]  /*1abe0*/  ISETP.GE.AND P2, PT, R32, R12.reuse, PT ;  /* 0x0000000c2000720c */ /* 0x080fe40003f46270 */
[----:B------:R-:W-:-:S03]  /*1abf0*/  ISETP.GE.AND P1, PT, R30, R12, PT ;  /* 0x0000000c1e00720c */ /* 0x000fc60003f26270 */
[----:B-1--4-:R-:W-:Y:S02]  /*1ac00*/  @!P6 IMAD.WIDE R6, R199, 0x2, R10 ;  /* 0x00000002c706e825 */ /* 0x012fe400078e020a */
        /* <DEDUP_REMOVED lines=24> */
.L_x_2759:
[----:B------:R-:W-:Y:S05]  /*1ad90*/  BSYNC B0 ;  /* 0x0000000000007941 */ /* 0x000fea0003800000 */
.L_x_2752:
[----:B------:R-:W-:Y:S02]  /*1ada0*/  ULDC UR4, c[0x0][0xc3c] ;  /* 0x00030f0000047ab9 */ /* 0x000fe40000000800 */
[----:B---3--:R-:W-:-:S13]  /*1adb0*/  ISETP.GE.AND P0, PT, R83, UR4, PT ;  /* 0x0000000453007c0c */ /* 0x008fda000bf06270 */
[----:B------:R-:W-:Y:S05]  /*1adc0*/  @!P0 BRA `(.L_x_2767) ;  /* 0xfffffe6800f48947 */ /* 0x000fea000383ffff */
[----:B------:R-:W-:Y:S05]  /*1add0*/  BRA `(.L_x_2539) ;  /* 0x0000008800247947 */ /* 0x000fea0003800000 */
.L_x_2537:
        /* <DEDUP_REMOVED lines=16> */
.L_x_2768:
        /* <DEDUP_REMOVED lines=43> */
.L_x_2772:
        /* <DEDUP_REMOVED lines=37> */
.L_x_2770:
        /* <DEDUP_REMOVED lines=13> */
.L_x_2773:
        /* <DEDUP_REMOVED lines=62> */
.L_x_2774:
        /* <DEDUP_REMOVED lines=61> */
.L_x_2775:
[----:B------:R-:W-:-:S05]  /*1bc60*/  LOP3.LUT R25, RZ, R2, RZ, 0x33, !PT ;  /* 0x00000002ff197212 */ /* 0x000fca00078e33ff */
[----:B------:R-:W-:Y:S01]  /*1bc70*/  IMAD.IADD R25, R6, 0x1, R25 ;  /* 0x0000000106197824 */ /* 0x000fe200078e0219 */
[----:B------:R-:W-:Y:S06]  /*1bc80*/  BRA `(.L_x_2776) ;  /* 0x00000000000c7947 */ /* 0x000fec0003800000 */
.L_x_2771:
[----:B------:R-:W-:Y:S02]  /*1bc90*/  IMAD.MOV.U32 R25, RZ, RZ, RZ ;  /* 0x000000ffff197224 */ /* 0x000fe400078e00ff */
[----:B------:R-:W-:Y:S02]  /*1bca0*/  IMAD.U32 R24, RZ, RZ, UR6 ;  /* 0x00000006ff187e24 */ /* 0x000fe4000f8e00ff */
[----:B------:R-:W-:-:S07]  /*1bcb0*/  IMAD.MOV.U32 R26, RZ, RZ, RZ ;  /* 0x000000ffff1a7224 */ /* 0x000fce00078e00ff */
.L_x_2776:
[----:B------:R-:W-:-:S13]  /*1bcc0*/  ISETP.NE.AND P0, PT, R7, RZ, PT ;  /* 0x000000ff0700720c */ /* 0x000fda0003f05270 */
[----:B------:R-:W0:Y:S01]  /*1bcd0*/  @!P0 S2R R3, SR_CgaCtaId ;  /* 0x0000000000038919 */ /* 0x000e220000008800 */
[----:B------:R-:W-:-:S04]  /*1bce0*/  @!P0 MOV R2, 0x400 ;  /* 0x0000040000028802 */ /* 0x000fc80000000f00 */
[----:B0-----:R-:W-:-:S05]  /*1bcf0*/  @!P0 LEA R2, R3, R2, 0x18 ;  /* 0x0000000203028211 */ /* 0x001fca00078ec0ff */
[----:B------:R1:W-:Y:S01]  /*1bd00*/  @!P0 STS.128 [R2+0x28cd0], R24 ;  /* 0x028cd01802008388 */ /* 0x0003e20000000c00 */
[----:B------:R-:W-:Y:S06]  /*1bd10*/  BAR.ARV 0x5, 0x180 ;  /* 0x0146000000007b1d */ /* 0x000fec0000002000 */
.L_x_2769:
        /* <DEDUP_REMOVED lines=38> */
.L_x_2904:
[----:B------:R-:W-:Y:S05]  /*1bf80*/  YIELD ;  /* 0x0000000000007946 */ /* 0x000fea0003800000 */
[----:B------:R-:W-:Y:S01]  /*1bf90*/  ULDC.64 UR4, c[0x0][0xa28] ;  /* 0x00028a0000047ab9 */ /* 0x000fe20000000a00 */
[----:B------:R-:W-:Y:S01]  /*1bfa0*/  IMAD.MOV.U32 R33, RZ, RZ, RZ ;  /* 0x000000ffff217224 */ /* 0x000fe200078e00ff */
[----:B------:R-:W-:Y:S01]  /*1bfb0*/  ISETP.NE.U32.AND P0, PT, RZ, UR4, PT ;  /* 0x00000004ff007c0c */ /* 0x000fe2000bf05070 */
[----:B------:R-:W0:Y:S01]  /*1bfc0*/  LDC.64 R4, c[0x0][0xa00] ;  /* 0x00028000ff047b82 */ /* 0x000e220000000a00 */
[----:B------:R-:W-:Y:S02]  /*1bfd0*/  ULDC.64 UR6, c[0x0][0xa10] ;  /* 0x0002840000067ab9 */ /* 0x000fe40000000a00 */
[----:B------:R-:W-:Y:S01]  /*1bfe0*/  ISETP.NE.AND.EX P0, PT, RZ, UR5, PT, P0 ;  /* 0x00000005ff007c0c */ /* 0x000fe2000bf05300 */
[----:B------:R-:W-:-:S12]  /*1bff0*/  ULDC.64 UR4, c[0x0][0xa18] ;  /* 0x0002860000047ab9 */ /* 0x000fd80000000a00 */
[----:B--2---:R-:W2:Y:S02]  /*1c000*/  @P0 LDC.64 R2, c[0x0][0xa28] ;  /* 0x00028a00ff020b82 */ /* 0x004ea40000000a00 */
[----:B--2---:R-:W-:-:S05]  /*1c010*/  @P0 IMAD.WIDE R2, R27, 0x4, R2 ;  /* 0x000000041b020825 */ /* 0x004fca00078e0202 */
[----:B------:R2:W5:Y:S01]  /*1c020*/  @P0 LDG.E R33, desc[UR40][R2.64] ;  /* 0x0000002802210981 */ /* 0x000562000c1e1900 */
[----:B------:R-:W-:Y:S01]  /*1c030*/  ISETP.NE.U32.AND P0, PT, RZ, UR4, PT ;  /* 0x00000004ff007c0c */ /* 0x000fe2000bf05070 */
[----:B------:R-:W-:Y:S01]  /*1c040*/  IMAD.MOV.U32 R30, RZ, RZ, RZ ;  /* 0x000000ffff1e7224 */ /* 0x000fe200078e00ff */
[----:B------:R-:W-:Y:S01]  /*1c050*/  ISETP.NE.U32.AND P1, PT, RZ, UR6, PT ;  /* 0x00000006ff007c0c */ /* 0x000fe2000bf25070 */
[----:B-1----:R-:W-:Y:S01]  /*1c060*/  IMAD.MOV.U32 R0, RZ, RZ, RZ ;  /* 0x000000ffff007224 */ /* 0x002fe200078e00ff */
[----:B------:R-:W-:Y:S01]  /*1c070*/  ISETP.NE.AND.EX P2, PT, RZ, UR5, PT, P0 ;  /* 0x00000005ff007c0c */ /* 0x000fe2000bf45300 */
[----:B------:R-:W-:Y:S01]  /*1c080*/  ULDC.64 UR4, c[0x0][0xa00] ;  /* 0x0002800000047ab9 */ /* 0x000fe20000000a00 */
[----:B------:R-:W-:Y:S01]  /*1c090*/  ISETP.NE.AND.EX P1, PT, RZ, UR7, PT, P1 ;  /* 0x00000007ff007c0c */ /* 0x000fe2000bf25310 */
[----:B0-----:R-:W-:Y:S01]  /*1c0a0*/  IMAD.WIDE R4, R27, 0x4, R4 ;  /* 0x000000041b047825 */ /* 0x001fe200078e0204 */
[----:B------:R-:W-:Y:S01]  /*1c0b0*/  ISETP.NE.U32.AND P0, PT, RZ, UR4, PT ;  /* 0x00000004ff007c0c */ /* 0x000fe2000bf05070 */
[----:B--2---:R-:W0:Y:S08]  /*1c0c0*/  LDC.64 R2, c[0x0][0xa10] ;  /* 0x00028400ff027b82 */ /* 0x004e300000000a00 */
[----:B---3--:R-:W1:Y:S01]  /*1c0d0*/  @P2 LDC.64 R6, c[0x0][0xa18] ;  /* 0x00028600ff062b82 */ /* 0x008e620000000a00 */
[----:B------:R-:W-:Y:S01]  /*1c0e0*/  ULDC UR4, c[0x0][0x288] ;  /* 0x0000a20000047ab9 */ /* 0x000fe20000000800 */
[----:B------:R-:W-:Y:S01]  /*1c0f0*/  ISETP.NE.AND.EX P0, PT, RZ, UR5, PT, P0 ;  /* 0x00000005ff007c0c */ /* 0x000fe2000bf05300 */
[----:B------:R-:W-:Y:S01]  /*1c100*/  IMAD.U32 R8, RZ, RZ, UR4 ;  /* 0x00000004ff087e24 */ /* 0x000fe2000f8e00ff */
[----:B------:R-:W-:-:S11]  /*1c110*/  ULDC.64 UR4, c[0x0][0x418] ;  /* 0x0001060000047ab9 */ /* 0x000fd60000000a00 */
[----:B------:R-:W5:Y:S01]  /*1c120*/  @P0 LDG.E R30, desc[UR40][R4.64] ;  /* 0x00000028041e0981 */ /* 0x000f62000c1e1900 */
[----:B0-----:R-:W-:-:S05]  /*1c130*/  IMAD.WIDE R2, R27, 0x4, R2 ;  /* 0x000000041b027825 */ /* 0x001fca00078e0202 */
[----:B------:R-:W5:Y:S01]  /*1c140*/  @P1 LDG.E R0, desc[UR40][R2.64] ;  /* 0x0000002802001981 */ /* 0x000f62000c1e1900 */
[----:B-1----:R-:W-:-:S05]  /*1c150*/  @P2 IMAD.WIDE R6, R27, 0x4, R6 ;  /* 0x000000041b062825 */ /* 0x002fca00078e0206 */
        /* <DEDUP_REMOVED lines=8> */
[----:B0-----:R-:W-:Y:S02]  /*1c1e0*/  IMAD.U32 R6, RZ, RZ, UR5 ;  /* 0x00000005ff067e24 */ /* 0x001fe4000f8e00ff */
[----:B------:R-:W-:Y:S01]  /*1c1f0*/  IMAD.U32 R11, RZ, RZ, UR4 ;  /* 0x00000004ff0b7e24 */ /* 0x000fe2000f8e00ff */
[----:B--2---:R0:W-:Y:S01]  /*1c200*/  STL [R1], R8 ;  /* 0x0000000801007387 */ /* 0x0041e20000100800 */
[----:B------:R-:W-:Y:S01]  /*1c210*/  IMAD.MOV.U32 R14, RZ, RZ, R8 ;  /* 0x000000ffff0e7224 */ /* 0x000fe200078e0008 */
[----:B----4-:R-:W-:Y:S06]  /*1c220*/  @P2 BRA `(.L_x_2778) ;  /* 0x0000000000142947 */ /* 0x010fec0003800000 */
[----:B------:R-:W-:Y:S05]  /*1c230*/  @!P0 BRA `(.L_x_2778) ;  /* 0x0000000000108947 */ /* 0x000fea0003800000 */
[----:B0-----:R-:W2:Y:S04]  /*1c240*/  LDG.E R8, desc[UR40][R4.64] ;  /* 0x0000002804087981 */ /* 0x001ea8000c1e1900 */
[----:B------:R-:W2:Y:S02]  /*1c250*/  LDG.E R7, desc[UR40][R4.64+0x4] ;  /* 0x0000042804077981 */ /* 0x000ea4000c1e1900 */
[----:B--2---:R-:W-:-:S05]  /*1c260*/  IMAD.IADD R14, R7, 0x1, -R8 ;  /* 0x00000001070e7824 */ /* 0x004fca00078e0a08 */
[----:B------:R1:W-:Y:S02]  /*1c270*/  STL [R1], R14 ;  /* 0x0000000e01007387 */ /* 0x0003e40000100800 */
.L_x_2778:
[----:B------:R-:W-:Y:S01]  /*1c280*/  ULDC.64 UR4, c[0x0][0xa20] ;  /* 0x0002880000047ab9 */ /* 0x000fe20000000a00 */
[C---:B------:R-:W-:Y:S02]  /*1c290*/  LOP3.LUT R4, R26.reuse, 0xff000000, RZ, 0xc0, !PT ;  /* 0xff0000001a047812 */ /* 0x040fe400078ec0ff */
[----:B------:R-:W-:Y:S02]  /*1c2a0*/  ISETP.NE.U32.AND P0, PT, RZ, UR4, PT ;  /* 0x00000004ff007c0c */ /* 0x000fe4000bf05070 */
[----:B------:R-:W-:Y:S02]  /*1c2b0*/  SHF.R.U32.HI R4, RZ, 0x8, R4 ;  /* 0x00000008ff047819 */ /* 0x000fe40000011604 */
[----:B------:R-:W-:Y:S02]  /*1c2c0*/  ISETP.NE.AND.EX P0, PT, RZ, UR5, PT, P0 ;  /* 0x00000005ff007c0c */ /* 0x000fe4000bf05300 */
[C---:B------:R-:W-:Y:S02]  /*1c2d0*/  LOP3.LUT R9, R26.reuse, 0xff0000, RZ, 0xc0, !PT ;  /* 0x00ff00001a097812 */ /* 0x040fe400078ec0ff */
[----:B------:R-:W-:-:S02]  /*1c2e0*/  LOP3.LUT R17, R26, 0xffff, RZ, 0xc0, !PT ;  /* 0x0000ffff1a117812 */ /* 0x000fc400078ec0ff */
[----:B------:R-:W-:-:S07]  /*1c2f0*/  LEA.HI R9, R9, R4, RZ, 0x10 ;  /* 0x0000000409097211 */ /* 0x000fce00078f80ff */
[----:B------:R-:W-:Y:S05]  /*1c300*/  @!P0 BRA `(.L_x_2779) ;  /* 0x0000000000108947 */ /* 0x000fea0003800000 */
[----:B------:R-:W2:Y:S02]  /*1c310*/  LDC.64 R4, c[0x0][0xa20] ;  /* 0x00028800ff047b82 */ /* 0x000ea40000000a00 */
[----:B--2---:R-:W-:-:S05]  /*1c320*/  IMAD.WIDE R4, R27, 0x4, R4 ;  /* 0x000000041b047825 */ /* 0x004fca00078e0204 */
[----:B------:R2:W5:Y:S01]  /*1c330*/  LDG.E R11, desc[UR40][R4.64] ;  /* 0x00000028040b7981 */ /* 0x000562000c1e1900 */
[----:B------:R-:W-:Y:S05]  /*1c340*/  BRA `(.L_x_2780) ;  /* 0x0000000000247947 */ /* 0x000fea0003800000 */
.L_x_2779:
[----:B------:R-:W-:Y:S02]  /*1c350*/  ULDC.64 UR4, c[0x0][0xa08] ;  /* 0x0002820000047ab9 */ /* 0x000fe40000000a00 */
[----:B------:R-:W-:-:S04]  /*1c360*/  ISETP.NE.U32.AND P0, PT, RZ, UR4, PT ;  /* 0x00000004ff007c0c */ /* 0x000fc8000bf05070 */
[----:B------:R-:W-:-:S13]  /*1c370*/  ISETP.NE.AND.EX P0, PT, RZ, UR5, PT, P0 ;  /* 0x00000005ff007c0c */ /* 0x000fda000bf05300 */
[----:B------:R-:W-:Y:S05]  /*1c380*/  @!P0 BRA `(.L_x_2780) ;  /* 0x0000000000148947 */ /* 0x000fea0003800000 */
[----:B------:R-:W2:Y:S02]  /*1c390*/  LDC.64 R4, c[0x0][0xa08] ;  /* 0x00028200ff047b82 */ /* 0x000ea40000000a00 */
[----:B--2---:R-:W-:-:S05]  /*1c3a0*/  IMAD.WIDE R4, R27, 0x4, R4 ;  /* 0x000000041b047825 */ /* 0x004fca00078e0204 */
[----:B------:R-:W2:Y:S04]  /*1c3b0*/  LDG.E R11, desc[UR40][R4.64] ;  /* 0x00000028040b7981 */ /* 0x000ea8000c1e1900 */
[----:B0-----:R-:W2:Y:S02]  /*1c3c0*/  LDG.E R8, desc[UR40][R4.64+0x4] ;  /* 0x0000042804087981 */ /* 0x001ea4000c1e1900 */
[----:B--2---:R-:W-:-:S07]  /*1c3d0*/  IMAD.IADD R11, R8, 0x1, -R11 ;  /* 0x00000001080b7824 */ /* 0x004fce00078e0a0b */
.L_x_2780:
[----:B--2---:R-:W2:Y:S01]  /*1c3e0*/  @P1 LDG.E R4, desc[UR40][R2.64] ;  /* 0x0000002802041981 */ /* 0x004ea2000c1e1900 */
[----:B------:R-:W3:Y:S03]  /*1c3f0*/  LDC R5, c[0x0][0x448] ;  /* 0x00011200ff057b82 */ /* 0x000ee60000000800 */
[----:B------:R-:W2:Y:S01]  /*1c400*/  @P1 LDG.E R13, desc[UR40][R2.64+0x4] ;  /* 0x00000428020d1981 */ /* 0x000ea2000c1e1900 */
[----:B-----5:R-:W-:Y:S02]  /*1c410*/  IMAD.IADD R11, R11, 0x1, -R33 ;  /* 0x000000010b0b7824 */ /* 0x020fe400078e0a21 */
[----:B------:R-:W-:-:S04]  /*1c420*/  IMAD.SHL.U32 R31, R25, 0x40, RZ ;  /* 0x00000040191f7824 */ /* 0x000fc800078e00ff */
[----:B0-----:R-:W-:Y:S01]  /*1c430*/  VIADD R8, R31, 0x3f ;  /* 0x0000003f1f087836 */ /* 0x001fe20000000000 */
[----:B---3--:R-:W-:-:S13]  /*1c440*/  ISETP.NE.AND P2, PT, R5, 0x1, PT ;  /* 0x000000010500780c */ /* 0x008fda0003f45270 */
[----:B------:R-:W0:Y:S08]  /*1c450*/  @P2 LDC R7, c[0x0][0x44c] ;  /* 0x00011300ff072b82 */ /* 0x000e300000000800 */
[----:B------:R-:W3:Y:S01]  /*1c460*/  @P2 LDC R5, c[0x0][0x450] ;  /* 0x00011400ff052b82 */ /* 0x000ee20000000800 */
[----:B--2---:R-:W-:Y:S02]  /*1c470*/  @P1 IMAD.IADD R6, R13, 0x1, -R4 ;  /* 0x000000010d061824 */ /* 0x004fe400078e0a04 */
[----:B0-----:R-:W-:-:S04]  /*1c480*/  @P2 IMAD.HI.U32 R4, R8, R7, RZ ;  /* 0x0000000708042227 */ /* 0x001fc800078e00ff */
[----:B------:R-:W-:Y:S01]  /*1c490*/  IMAD.IADD R23, R11, 0x1, R6 ;  /* 0x000000010b177824 */ /* 0x000fe200078e0206 */
[----:B---3--:R-:W-:-:S03]  /*1c4a0*/  @P2 SHF.R.U32.HI R8, RZ, R5, R4 ;  /* 0x00000005ff082219 */ /* 0x008fc60000011604 */
[C---:B------:R-:W-:Y:S01]  /*1c4b0*/  VIADD R10, R23.reuse, 0x3f ;  /* 0x0000003f170a7836 */ /* 0x040fe20000000000 */
[----:B------:R-:W-:-:S04]  /*1c4c0*/  IADD3 R7, R23, 0x1, -R14 ;  /* 0x0000000117077810 */ /* 0x000fc80007ffe80e */
[----:B------:R-:W-:Y:S01]  /*1c4d0*/  SHF.R.S32.HI R3, RZ, 0x1f, R10 ;  /* 0x0000001fff037819 */ /* 0x000fe2000001140a */
[----:B------:R-:W-:-:S03]  /*1c4e0*/  IMAD.IADD R8, R7, 0x1, R8 ;  /* 0x0000000107087824 */ /* 0x000fc600078e0208 */
[----:B------:R-:W-:Y:S02]  /*1c4f0*/  LEA.HI R10, R3, R10, RZ, 0x6 ;  /* 0x0000000a030a7211 */ /* 0x000fe400078f30ff */
[----:B------:R-:W0:Y:S02]  /*1c500*/  LDC.64 R2, c[0x0][0x9e0] ;  /* 0x00027800ff027b82 */ /* 0x000e240000000a00 */
[----:B------:R-:W-:Y:S02]  /*1c510*/  SHF.R.S32.HI R10, RZ, 0x6, R10 ;  /* 0x00000006ff0a7819 */ /* 0x000fe4000001140a */
[----:B0-----:R-:W-:Y:S01]  /*1c520*/  ISETP.GE.AND P3, PT, R3, 0x1, PT ;  /* 0x000000010300780c */ /* 0x001fe20003f66270 */
[----:B------:R-:W-:-:S12]  /*1c530*/  IMAD.IADD R2, R8, 0x1, R2 ;  /* 0x0000000108027824 */ /* 0x000fd800078e0202 */
[----:B------:R-:W-:Y:S05]  /*1c540*/  @!P3 BRA `(.L_x_2781) ;  /* 0x000000000048b947 */ /* 0x000fea0003800000 */
        /* <DEDUP_REMOVED lines=11> */
.L_x_2783:
[----:B------:R-:W-:-:S13]  /*1c600*/  ISETP.NE.AND P0, PT, R3, 0x1, PT ;  /* 0x000000010300780c */ /* 0x000fda0003f05270 */
[----:B------:R-:W0:Y:S02]  /*1c610*/  @P0 LDC.64 R4, c[0x0][0x9e8] ;  /* 0x00027a00ff040b82 */ /* 0x000e240000000a00 */
[----:B0-----:R-:W-:-:S05]  /*1c620*/  @P0 IMAD.HI.U32 R4, R12, R4, RZ ;  /* 0x000000040c040227 */ /* 0x001fca00078e00ff */
[----:B------:R-:W-:-:S07]  /*1c630*/  @P0 SHF.R.U32.HI R12, RZ, R5, R4 ;  /* 0x00000005ff0c0219 */ /* 0x000fce0000011604 */
.L_x_2784:
[----:B------:R-:W-:Y:S05]  /*1c640*/  BSYNC B0 ;  /* 0x0000000000007941 */ /* 0x000fea0003800000 */
.L_x_2782:
[----:B------:R-:W-:-:S05]  /*1c650*/  IMAD R12, R12, R3, R3 ;  /* 0x000000030c0c7224 */ /* 0x000fca00078e0203 */
[----:B------:R-:W-:-:S07]  /*1c660*/  VIMNMX R2, R2, R12, PT ;  /* 0x0000000c02027248 */ /* 0x000fce0003fe0100 */
.L_x_2781:
[----:B------:R-:W0:Y:S01]  /*1c670*/  @P2 LDC R8, c[0x0][0x44c] ;  /* 0x00011300ff082b82 */ /* 0x000e220000000800 */
[----:B------:R-:W-:Y:S01]  /*1c680*/  VIADD R2, R2, 0x3f ;  /* 0x0000003f02027836 */ /* 0x000fe20000000000 */
[----:B------:R-:W-:Y:S01]  /*1c690*/  ULDC UR4, c[0x0][0x9dc] ;  /* 0x0002770000047ab9 */ /* 0x000fe20000000800 */
[----:B------:R-:W-:-:S05]  /*1c6a0*/  IMAD.MOV.U32 R4, RZ, RZ, R31 ;  /* 0x000000ffff047224 */ /* 0x000fca00078e001f */
[----:B------:R-:W2:Y:S01]  /*1c6b0*/  @P2 LDC R5, c[0x0][0x450] ;  /* 0x00011400ff052b82 */ /* 0x000ea20000000800 */
[----:B0-----:R-:W-:-:S05]  /*1c6c0*/  @P2 IMAD.HI.U32 R8, R31, R8, RZ ;  /* 0x000000081f082227 */ /* 0x001fca00078e00ff */
[----:B--2---:R-:W-:Y:S01]  /*1c6d0*/  @P2 SHF.R.U32.HI R4, RZ, R5, R8 ;  /* 0x00000005ff042219 */ /* 0x004fe20000011608 */
[----:B------:R-:W-:Y:S01]  /*1c6e0*/  IMAD.IADD R8, R23, 0x1, -R14 ;  /* 0x0000000117087824 */ /* 0x000fe200078e0a0e */
[----:B------:R-:W-:-:S03]  /*1c6f0*/  SHF.R.S32.HI R5, RZ, 0x1f, R2 ;  /* 0x0000001fff057819 */ /* 0x000fc60000011402 */
[----:B------:R-:W-:Y:S01]  /*1c700*/  IMAD.IADD R13, R8, 0x1, R4 ;  /* 0x00000001080d7824 */ /* 0x000fe200078e0204 */
[----:B------:R-:W-:-:S03]  /*1c710*/  LEA.HI R5, R5, R2, RZ, 0x6 ;  /* 0x0000000205057211 */ /* 0x000fc600078f30ff */
[----:B------:R-:W-:Y:S01]  /*1c720*/  VIADD R2, R13, -UR4 ;  /* 0x800000040d027c36 */ /* 0x000fe20008000000 */
        /* <DEDUP_REMOVED lines=13> */
.L_x_2787:
[----:B------:R-:W-:-:S13]  /*1c800*/  ISETP.NE.AND P0, PT, R3, 0x1, PT ;  /* 0x000000010300780c */ /* 0x000fda0003f05270 */
[----:B------:R-:W0:Y:S02]  /*1c810*/  @P0 LDC.64 R4, c[0x0][0x9e8] ;  /* 0x00027a00ff040b82 */ /* 0x000e240000000a00 */
[----:B0-----:R-:W-:-:S05]  /*1c820*/  @P0 IMAD.HI.U32 R4, R13, R4, RZ ;  /* 0x000000040d040227 */ /* 0x001fca00078e00ff */
[----:B------:R-:W-:-:S07]  /*1c830*/  @P0 SHF.R.U32.HI R13, RZ, R5, R4 ;  /* 0x00000005ff0d0219 */ /* 0x000fce0000011604 */
.L_x_2788:
[----:B------:R-:W-:Y:S05]  /*1c840*/  BSYNC B0 ;  /* 0x0000000000007941 */ /* 0x000fea0003800000 */
.L_x_2786:
[----:B------:R-:W-:-:S05]  /*1c850*/  IMAD R3, R13, R3, RZ ;  /* 0x000000030d037224 */ /* 0x000fca00078e02ff */
[----:B------:R-:W-:-:S07]  /*1c860*/  VIMNMX R2, R2, R3, !PT ;  /* 0x0000000302027248 */ /* 0x000fce0007fe0100 */
.L_x_2785:
[----:B------:R-:W-:Y:S01]  /*1c870*/  SHF.R.S32.HI R3, RZ, 0x1f, R2 ;  /* 0x0000001fff037819 */ /* 0x000fe20000011402 */
[----:B------:R-:W-:Y:S01]  /*1c880*/  BSSY B0, `(.L_x_2789) ;  /* 0x0000026000007945 */ /* 0x000fe20003800000 */
[----:B------:R-:W-:Y:S01]  /*1c890*/  LOP3.LUT R32, R9, 0xff, RZ, 0xc0, !PT ;  /* 0x000000ff09207812 */ /* 0x000fe200078ec0ff */
[----:B------:R-:W-:Y:S01]  /*1c8a0*/  IMAD.MOV.U32 R15, RZ, RZ, RZ ;  /* 0x000000ffff0f7224 */ /* 0x000fe200078e00ff */
[----:B------:R-:W-:Y:S02]  /*1c8b0*/  LEA.HI R3, R3, R2, RZ, 0x6 ;  /* 0x0000000203037211 */ /* 0x000fe400078f30ff */
[----:B------:R-:W-:Y:S02]  /*1c8c0*/  SHF.R.U32.HI R4, RZ, 0x10, R9 ;  /* 0x00000010ff047819 */ /* 0x000fe40000011609 */
[----:B------:R-:W-:-:S04]  /*1c8d0*/  SHF.R.S32.HI R3, RZ, 0x6, R3 ;  /* 0x00000006ff037819 */ /* 0x000fc80000011403 */
[----:B------:R-:W-:-:S04]  /*1c8e0*/  VIMNMX R5, RZ, R3, !PT ;  /* 0x00000003ff057248 */ /* 0x000fc80007fe0100 */
[----:B------:R-:W-:-:S13]  /*1c8f0*/  ISETP.GT.AND P0, PT, R12, R5, PT ;  /* 0x000000050c00720c */ /* 0x000fda0003f04270 */
[----:B------:R-:W-:Y:S05]  /*1c900*/  @!P0 BRA `(.L_x_2790) ;  /* 0x0000000000748947 */ /* 0x000fea0003800000 */
[----:B------:R-:W-:Y:S01]  /*1c910*/  ISETP.NE.AND P0, PT, R4, RZ, PT ;  /* 0x000000ff0400720c */ /* 0x000fe20003f05270 */
[----:B------:R-:W-:-:S03]  /*1c920*/  ULDC UR4, c[0x0][0x9f0] ;  /* 0x00027c0000047ab9 */ /* 0x000fc60000000800 */
[----:B------:R-:W-:-:S04]  /*1c930*/  SEL R9, R4, UR4, P0 ;  /* 0x0000000404097c07 */ /* 0x000fc80008000000 */
[----:B-1----:R-:W-:Y:S02]  /*1c940*/  IABS R14, R9 ;  /* 0x00000009000e7213 */ /* 0x002fe40000000000 */
[----:B------:R-:W-:Y:S02]  /*1c950*/  IADD3 R13, R9, -0x1, R12 ;  /* 0xffffffff090d7810 */ /* 0x000fe40007ffe00c */
[----:B------:R-:W0:Y:S03]  /*1c960*/  I2F.RP R2, R14 ;  /* 0x0000000e00027306 */ /* 0x000e260000209400 */
[----:B------:R-:W-:-:S05]  /*1c970*/  IMAD.IADD R13, R13, 0x1, -R5 ;  /* 0x000000010d0d7824 */ /* 0x000fca00078e0a05 */
        /* <DEDUP_REMOVED lines=22> */
.L_x_2790:
[----:B------:R-:W-:Y:S05]  /*1cae0*/  BSYNC B0 ;  /* 0x0000000000007941 */ /* 0x000fea0003800000 */
.L_x_2789:
[-C--:B------:R-:W-:Y:S01]  /*1caf0*/  IMAD R5, R32, R15.reuse, R5 ;  /* 0x0000000f20057224 */ /* 0x080fe200078e0205 */
[----:B------:R-:W-:Y:S04]  /*1cb00*/  BSSY B0, `(.L_x_2791) ;  /* 0x00001a8000007945 */ /* 0x000fe80003800000 */
        /* <DEDUP_REMOVED lines=21> */
[----:B-1----:R0:W1:Y:S02]  /*1cc60*/  SHFL.IDX PT, R14, R2, RZ, 0x1f ;  /* 0x00001fff020e7589 */ /* 0x00206400000e0000 */
.L_x_2959:
[----:B-1----:R-:W-:Y:S02]  /*1cc70*/  ISETP.NE.AND P0, PT, R14, RZ, PT ;  /* 0x000000ff0e00720c */ /* 0x002fe40003f05270 */
[----:B------:R-:W-:-:S11]  /*1cc80*/  PLOP3.LUT P6, PT, PT, PT, PT, 0x8, 0x0 ;  /* 0x000000000000781c */ /* 0x000fd60003fce170 */
[----:B------:R-:W-:Y:S05]  /*1cc90*/  @P0 BRA `(.L_x_2794) ;  /* 0x00000000000c0947 */ /* 0x000fea0003800000 */
[----:B------:R-:W-:-:S03]  /*1cca0*/  UMOV UR4, 0xffffffff ;  /* 0xffffffff00047882 */ /* 0x000fc60000000000 */
[----:B------:R-:W-:Y:S05]  /*1ccb0*/  BRA.DIV UR4, `(.L_x_2795) ;  /* 0x0000007e040c7947 */ /* 0x000fea000b800000 */
[----:B------:R-:W-:-:S13]  /*1ccc0*/  ELECT P6, URZ, PT ;  /* 0x00000000003f782f */ /* 0x000fda00038c0000 */
.L_x_2794:
        /* <DEDUP_REMOVED lines=9> */
.L_x_2962:
[----:B------:R-:W-:Y:S05]  /*1cd60*/  BSYNC B1 ;  /* 0x0000000000017941 */ /* 0x000fea0003800000 */
.L_x_2796:
[----:B------:R-:W-:Y:S04]  /*1cd70*/  BSSY B1, `(.L_x_2798) ;  /* 0x00000b7000017945 */ /* 0x000fe80003800000 */
[----:B------:R-:W-:Y:S05]  /*1cd80*/  @!P6 BRA `(.L_x_2799) ;  /* 0x0000000800d4e947 */ /* 0x000fea0003800000 */
[----:B------:R-:W-:Y:S01]  /*1cd90*/  IMAD R11, R19, 0x8, R18 ;  /* 0x00000008130b7824 */ /* 0x000fe200078e0212 */
[----:B0-----:R-:W-:Y:S01]  /*1cda0*/  SHF.L.U32 R2, R29, 0x1f, RZ ;  /* 0x0000001f1d027819 */ /* 0x001fe200000006ff */
[----:B------:R-:W0:Y:S01]  /*1cdb0*/  S2R R3, SR_TID.X ;  /* 0x0000000000037919 */ /* 0x000e220000002100 */
[----:B------:R-:W-:Y:S02]  /*1cdc0*/  BSSY B2, `(.L_x_2800) ;  /* 0x0000005000027945 */ /* 0x000fe40003800000 */
[----:B------:R-:W1:Y:S01]  /*1cdd0*/  SYNCS.PHASECHK.TRANS64.TRYWAIT P0, [R11+URZ+0x28ca0], R2 ;  /* 0x028ca0020b0075a7 */ /* 0x000e62000800017f */
[----:B0-----:R-:W-:-:S04]  /*1cde0*/  LOP3.LUT R3, R3, 0x7f, RZ, 0xc0, !PT ;  /* 0x0000007f03037812 */ /* 0x001fc800078ec0ff */
[----:B------:R-:W-:Y:S01]  /*1cdf0*/  ISETP.NE.AND P1, PT, R3, RZ, PT ;  /* 0x000000ff0300720c */ /* 0x000fe20003f25270 */
[----:B-1----:R-:W-:-:S12]  /*1ce00*/  @!P0 BRA `(.L_x_2801) ;  /* 0x0000007800ec8947 */ /* 0x002fd80003800000 */
.L_x_2963:
[----:B------:R-:W-:Y:S05]  /*1ce10*/  BSYNC B2 ;  /* 0x0000000000027941 */ /* 0x000fea0003800000 */
.L_x_2800:
        /* <DEDUP_REMOVED lines=9> */
.L_x_2803:
[----:B------:R-:W-:Y:S05]  /*1ceb0*/  BSYNC B2 ;  /* 0x0000000000027941 */ /* 0x000fea0003800000 */
.L_x_2802:
        /* <DEDUP_REMOVED lines=12> */
.L_x_2804:
        /* <DEDUP_REMOVED lines=13> */
.L_x_2964:
[----:B------:R-:W-:Y:S05]  /*1d050*/  BSYNC B2 ;  /* 0x0000000000027941 */ /* 0x000fea0003800000 */
.L_x_2805:
        /* <DEDUP_REMOVED lines=11> */
.L_x_2808:
[----:B------:R-:W-:Y:S05]  /*1d110*/  BSYNC B2 ;  /* 0x0000000000027941 */ /* 0x000fea0003800000 */
.L_x_2807:
        /* <DEDUP_REMOVED lines=9> */
.L_x_2809:
        /* <DEDUP_REMOVED lines=15> */
.L_x_2810:
        /* <DEDUP_REMOVED lines=15> */
.L_x_2811:
        /* <DEDUP_REMOVED lines=15> */
.L_x_2812:
        /* <DEDUP_REMOVED lines=15> */
.L_x_2813:
        /* <DEDUP_REMOVED lines=15> */
.L_x_2814:
        /* <DEDUP_REMOVED lines=15> */
.L_x_2815:
        /* <DEDUP_REMOVED lines=15> */
.L_x_2816:
        /* <DEDUP_REMOVED lines=10> */
.L_x_2799:
[----:B------:R-:W-:Y:S05]  /*1d8e0*/  BSYNC B1 ;  /* 0x0000000000017941 */ /* 0x000fea0003800000 */
.L_x_2798:
[----:B------:R-:W-:Y:S01]  /*1d8f0*/  VIADD R12, R9, 0xfffffffe ;  /* 0xfffffffe090c7836 */ /* 0x000fe20000000000 */
[----:B------:R-:W-:Y:S01]  /*1d900*/  PLOP3.LUT P0, PT, PT, PT, PT, 0x8, 0x0 ;  /* 0x000000000000781c */ /* 0x000fe20003f0e170 */
[----:B------:R-:W-:-:S03]  /*1d910*/  VIADD R19, R19, 0x1 ;  /* 0x0000000113137836 */ /* 0x000fc60000000000 */
[----:B------:R-:W-:Y:S02]  /*1d920*/  ISETP.GE.AND P2, PT, R12, R6, PT ;  /* 0x000000060c00720c */ /* 0x000fe40003f46270 */
[----:B------:R-:W-:-:S04]  /*1d930*/  ISETP.NE.AND P1, PT, R19, 0x2, PT ;  /* 0x000000021300780c */ /* 0x000fc80003f25270 */
[----:B0-----:R-:W-:Y:S02]  /*1d940*/  SEL R2, RZ, 0x1, P1 ;  /* 0x00000001ff027807 */ /* 0x001fe40000800000 */
[----:B------:R-:W-:Y:S02]  /*1d950*/  SEL R19, R19, RZ, P1 ;  /* 0x000000ff13137207 */ /* 0x000fe40000800000 */
[----:B------:R-:W-:-:S03]  /*1d960*/  LOP3.LUT R29, R29, R2, RZ, 0x3c, !PT ;  /* 0x000000021d1d7212 */ /* 0x000fc600078e3cff */
[----:B------:R-:W-:Y:S05]  /*1d970*/  @!P2 BRA `(.L_x_2792) ;  /* 0x0000000c0000a947 */ /* 0x000fea0003800000 */
.L_x_2836:
[----:B------:R-:W-:Y:S05]  /*1d980*/  YIELD ;  /* 0x0000000000007946 */ /* 0x000fea0003800000 */
[----:B------:R-:W-:Y:S04]  /*1d990*/  BSSY B1, `(.L_x_2817) ;  /* 0x00000b6000017945 */ /* 0x000fe80003800000 */
[----:B------:R-:W-:Y:S05]  /*1d9a0*/  @!P6 BRA `(.L_x_2818) ;  /* 0x0000000800d0e947 */ /* 0x000fea0003800000 */
[----:B------:R-:W-:Y:S01]  /*1d9b0*/  IMAD R11, R19, 0x8, R18 ;  /* 0x00000008130b7824 */ /* 0x000fe200078e0212 */
[----:B------:R-:W-:Y:S01]  /*1d9c0*/  SHF.L.U32 R2, R29, 0x1f, RZ ;  /* 0x0000001f1d027819 */ /* 0x000fe200000006ff */
[----:B------:R-:W0:Y:S01]  /*1d9d0*/  S2R R3, SR_TID.X ;  /* 0x0000000000037919 */ /* 0x000e220000002100 */
[----:B------:R-:W-:Y:S02]  /*1d9e0*/  BSSY B2, `(.L_x_2819) ;  /* 0x0000005000027945 */ /* 0x000fe40003800000 */
[----:B------:R-:W1:Y:S01]  /*1d9f0*/  SYNCS.PHASECHK.TRANS64.TRYWAIT P1, [R11+URZ+0x28ca0], R2 ;  /* 0x028ca0020b0075a7 */ /* 0x000e62000802017f */
[----:B0-----:R-:W-:-:S04]  /*1da00*/  LOP3.LUT R3, R3, 0x7f, RZ, 0xc0, !PT ;  /* 0x0000007f03037812 */ /* 0x001fc800078ec0ff */
[----:B------:R-:W-:Y:S01]  /*1da10*/  ISETP.NE.AND P2, PT, R3, RZ, PT ;  /* 0x000000ff0300720c */ /* 0x000fe20003f45270 */
[----:B-1----:R-:W-:-:S12]  /*1da20*/  @!P1 BRA `(.L_x_2820) ;  /* 0x00000070000c9947 */ /* 0x002fd80003800000 */
.L_x_2965:
[----:B------:R-:W-:Y:S05]  /*1da30*/  BSYNC B2 ;  /* 0x0000000000027941 */ /* 0x000fea0003800000 */
.L_x_2819:
        /* <DEDUP_REMOVED lines=9> */
.L_x_2822:
[----:B------:R-:W-:Y:S05]  /*1dad0*/  BSYNC B2 ;  /* 0x0000000000027941 */ /* 0x000fea0003800000 */
.L_x_2821:
        /* <DEDUP_REMOVED lines=11> */
.L_x_2823:
        /* <DEDUP_REMOVED lines=13> */
.L_x_2966:
[----:B------:R-:W-:Y:S05]  /*1dc60*/  BSYNC B2 ;  /* 0x0000000000027941 */ /* 0x000fea0003800000 */
.L_x_2824:
        /* <DEDUP_REMOVED lines=11> */
.L_x_2827:
[----:B------:R-:W-:Y:S05]  /*1dd20*/  BSYNC B2 ;  /* 0x0000000000027941 */ /* 0x000fea0003800000 */
.L_x_2826:
[----:B------:R-:W-:Y:S01]  /*1dd30*/  R2UR UR6, R2 ;  /* 0x00000000020672ca */ /* 0x000fe200000e0000 */
[----:B------:R-:W-:Y:S01]  /*1dd40*/  UIADD3 UR4, UP0, UR42, 0x670, URZ ;  /* 0x000006702a047890 */ /* 0x000fe2000ff1e03f */
[----:B------:R-:W-:Y:S01]  /*1dd50*/  R2UR UR7, R3 ;  /* 0x00000000030772ca */ /* 0x000fe200000e0000 */
[----:B------:R-:W-:Y:S01]  /*1dd60*/  VIADD R11, R11, 0x28cb0 ;  /* 0x00028cb00b0b7836 */ /* 0x000fe20000000000 */
[----:B------:R-:W-:Y:S01]  /*1dd70*/  R2UR UR10, R9 ;  /* 0x00000000090a72ca */ /* 0x000fe200000e0000 */
[----:B------:R-:W-:Y:S01]  /*1dd80*/  IMAD R9, R19, 0x10000, R18 ;  /* 0x0001000013097824 */ /* 0x000fe200078e0212 */
[----:B------:R-:W-:Y:S01]  /*1dd90*/  PLOP3.LUT P1, PT, PT, PT, PT, 0x80, 0x0 ;  /* 0x000000000000781c */ /* 0x000fe20003f2f070 */
[----:B------:R-:W-:Y:S02]  /*1dda0*/  UIADD3.X UR5, URZ, UR43, URZ, UP0, !UPT ;  /* 0x0000002b3f057290 */ /* 0x000fe400087fe43f */
[----:B------:R-:W-:-:S10]  /*1ddb0*/  VIADD R14, R9, 0x400 ;  /* 0x00000400090e7836 */ /* 0x000fd40000000000 */
.L_x_2828:
        /* <DEDUP_REMOVED lines=15> */
.L_x_2829:
        /* <DEDUP_REMOVED lines=15> */
.L_x_2830:
        /* <DEDUP_REMOVED lines=15> */
.L_x_2831:
        /* <DEDUP_REMOVED lines=15> */
.L_x_2832:
        /* <DEDUP_REMOVED lines=15> */
.L_x_2833:
        /* <DEDUP_REMOVED lines=15> */
.L_x_2834:
        /* <DEDUP_REMOVED lines=15> */
.L_x_2835:
        /* <DEDUP_REMOVED lines=10> */
.L_x_2818:
[----:B------:R-:W-:Y:S05]  /*1e4f0*/  BSYNC B1 ;  /* 0x0000000000017941 */ /* 0x000fea0003800000 */
.L_x_2817:
[C---:B------:R-:W-:Y:S01]  /*1e500*/  ISETP.GT.AND P2, PT, R12.reuse, R6, PT ;  /* 0x000000060c00720c */ /* 0x040fe20003f44270 */
[----:B------:R-:W-:Y:S02]  /*1e510*/  VIADD R19, R19, 0x1 ;  /* 0x0000000113137836 */ /* 0x000fe40000000000 */
[----:B------:R-:W-:-:S03]  /*1e520*/  VIADD R12, R12, 0xffffffff ;  /* 0xffffffff0c0c7836 */ /* 0x000fc60000000000 */
[----:B------:R-:W-:-:S04]  /*1e530*/  ISETP.NE.AND P1, PT, R19, 0x2, PT ;  /* 0x000000021300780c */ /* 0x000fc80003f25270 */
[----:B------:R-:W-:Y:S02]  /*1e540*/  SEL R2, RZ, 0x1, P1 ;  /* 0x00000001ff027807 */ /* 0x000fe40000800000 */
[----:B------:R-:W-:Y:S02]  /*1e550*/  SEL R19, R19, RZ, P1 ;  /* 0x000000ff13137207 */ /* 0x000fe40000800000 */
[----:B------:R-:W-:Y:S01]  /*1e560*/  LOP3.LUT R29, R29, R2, RZ, 0x3c, !PT ;  /* 0x000000021d1d7212 */ /* 0x000fe200078e3cff */
[----:B------:R-:W-:Y:S06]  /*1e570*/  @P2 BRA `(.L_x_2836) ;  /* 0xfffffff400002947 */ /* 0x000fec000383ffff */
.L_x_2792:
[----:B------:R-:W-:Y:S05]  /*1e580*/  BSYNC B0 ;  /* 0x0000000000007941 */ /* 0x000fea0003800000 */
.L_x_2791:
[----:B------:R-:W0:Y:S01]  /*1e590*/  LDC R0, c[0x0][0x448] ;  /* 0x00011200ff007b82 */ /* 0x000e220000000800 */
[----:B------:R-:W-:Y:S01]  /*1e5a0*/  VIADD R2, R31, 0x3f ;  /* 0x0000003f1f027836 */ /* 0x000fe20000000000 */
[----:B------:R-:W-:Y:S06]  /*1e5b0*/  @!P0 WARPSYNC.ALL ;  /* 0x0000000000008948 */ /* 0x000fec0003800000 */
[----:B------:R-:W-:Y:S01]  /*1e5c0*/  @!P0 BAR.SYNC.DEFER_BLOCKING 0xc, 0x180 ;  /* 0x0306000000008b1d */ /* 0x000fe20000010000 */
[----:B0-----:R-:W-:-:S13]  /*1e5d0*/  ISETP.NE.AND P1, PT, R0, 0x1, PT ;  /* 0x000000010000780c */ /* 0x001fda0003f25270 */
[----:B------:R-:W0:Y:S08]  /*1e5e0*/  @P1 LDC R3, c[0x0][0x44c] ;  /* 0x00011300ff031b82 */ /* 0x000e300000000800 */
[----:B------:R-:W2:Y:S01]  /*1e5f0*/  @P1 LDC R0, c[0x0][0x450] ;  /* 0x00011400ff001b82 */ /* 0x000ea20000000800 */
[----:B0-----:R-:W-:-:S05]  /*1e600*/  @P1 IMAD.HI.U32 R3, R2, R3, RZ ;  /* 0x0000000302031227 */ /* 0x001fca00078e00ff */
[----:B--2---:R-:W-:-:S05]  /*1e610*/  @P1 SHF.R.U32.HI R2, RZ, R0, R3 ;  /* 0x00000000ff021219 */ /* 0x004fca0000011603 */
[----:B------:R-:W-:Y:S02]  /*1e620*/  IMAD.IADD R0, R7, 0x1, R2 ;  /* 0x0000000107007824 */ /* 0x000fe400078e0202 */
[----:B------:R-:W0:Y:S02]  /*1e630*/  LDC.64 R2, c[0x0][0x9e0] ;  /* 0x00027800ff027b82 */ /* 0x000e240000000a00 */
        /* <DEDUP_REMOVED lines=14> */
.L_x_2839:
[----:B------:R-:W-:-:S13]  /*1e720*/  ISETP.NE.AND P0, PT, R3, 0x1, PT ;  /* 0x000000010300780c */ /* 0x000fda0003f05270 */
[----:B------:R-:W0:Y:S02]  /*1e730*/  @P0 LDC.64 R6, c[0x0][0x9e8] ;  /* 0x00027a00ff060b82 */ /* 0x000e240000000a00 */
[----:B0-----:R-:W-:-:S05]  /*1e740*/  @P0 IMAD.HI.U32 R6, R5, R6, RZ ;  /* 0x0000000605060227 */ /* 0x001fca00078e00ff */
[----:B------:R-:W-:-:S07]  /*1e750*/  @P0 SHF.R.U32.HI R5, RZ, R7, R6 ;  /* 0x00000007ff050219 */ /* 0x000fce0000011606 */
.L_x_2840:
[----:B------:R-:W-:Y:S05]  /*1e760*/  BSYNC B0 ;  /* 0x0000000000007941 */ /* 0x000fea0003800000 */
.L_x_2838:
[----:B------:R-:W-:-:S05]  /*1e770*/  IMAD R5, R5, R3, R3 ;  /* 0x0000000305057224 */ /* 0x000fca00078e0203 */
[----:B------:R-:W-:-:S07]  /*1e780*/  VIMNMX R2, R2, R5, PT ;  /* 0x0000000502027248 */ /* 0x000fce0003fe0100 */
.L_x_2837:
[----:B------:R-:W-:Y:S01]  /*1e790*/  VIADD R2, R2, 0x3f ;  /* 0x0000003f02027836 */ /* 0x000fe20000000000 */
[----:B------:R-:W0:Y:S01]  /*1e7a0*/  @P1 LDC R0, c[0x0][0x450] ;  /* 0x00011400ff001b82 */ /* 0x000e220000000800 */
[----:B------:R-:W-:-:S03]  /*1e7b0*/  ULDC UR4, c[0x0][0x9dc] ;  /* 0x0002770000047ab9 */ /* 0x000fc60000000800 */
[----:B------:R-:W-:-:S04]  /*1e7c0*/  SHF.R.S32.HI R5, RZ, 0x1f, R2 ;  /* 0x0000001fff057819 */ /* 0x000fc80000011402 */
[----:B------:R-:W-:Y:S02]  /*1e7d0*/  LEA.HI R5, R5, R2, RZ, 0x6 ;  /* 0x0000000205057211 */ /* 0x000fe400078f30ff */
[----:B------:R-:W2:Y:S02]  /*1e7e0*/  @P1 LDC R2, c[0x0][0x44c] ;  /* 0x00011300ff021b82 */ /* 0x000ea40000000800 */
[----:B------:R-:W-:-:S04]  /*1e7f0*/  SHF.R.S32.HI R5, RZ, 0x6, R5 ;  /* 0x00000006ff057819 */ /* 0x000fc80000011405 */
[----:B------:R-:W-:Y:S01]  /*1e800*/  VIMNMX R10, R10, R5, PT ;  /* 0x000000050a0a7248 */ /* 0x000fe20003fe0100 */
[----:B------:R-:W-:Y:S02]  /*1e810*/  IMAD.MOV.U32 R5, RZ, RZ, R31 ;  /* 0x000000ffff057224 */ /* 0x000fe400078e001f */
[----:B--2---:R-:W-:-:S05]  /*1e820*/  @P1 IMAD.HI.U32 R2, R31, R2, RZ ;  /* 0x000000021f021227 */ /* 0x004fca00078e00ff */
[----:B0-----:R-:W-:-:S05]  /*1e830*/  @P1 SHF.R.U32.HI R5, RZ, R0, R2 ;  /* 0x00000000ff051219 */ /* 0x001fca0000011602 */
        /* <DEDUP_REMOVED lines=13> */
.L_x_2843:
[----:B------:R-:W-:-:S13]  /*1e910*/  ISETP.NE.AND P0, PT, R3, 0x1, PT ;  /* 0x000000010300780c */ /* 0x000fda0003f05270 */
[----:B------:R-:W0:Y:S02]  /*1e920*/  @P0 LDC.64 R6, c[0x0][0x9e8] ;  /* 0x00027a00ff060b82 */ /* 0x000e240000000a00 */
[----:B0-----:R-:W-:-:S05]  /*1e930*/  @P0 IMAD.HI.U32 R6, R2, R6, RZ ;  /* 0x0000000602060227 */ /* 0x001fca00078e00ff */
[----:B------:R-:W-:-:S07]  /*1e940*/  @P0 SHF.R.U32.HI R2, RZ, R7, R6 ;  /* 0x00000007ff020219 */ /* 0x000fce0000011606 */
.L_x_2844:
[----:B------:R-:W-:Y:S05]  /*1e950*/  BSYNC B0 ;  /* 0x0000000000007941 */ /* 0x000fea0003800000 */
.L_x_2842:
[----:B------:R-:W-:-:S05]  /*1e960*/  IMAD R3, R2, R3, RZ ;  /* 0x0000000302037224 */ /* 0x000fca00078e02ff */
[----:B------:R-:W-:-:S07]  /*1e970*/  VIMNMX R0, R0, R3, !PT ;  /* 0x0000000300007248 */ /* 0x000fce0007fe0100 */
.L_x_2841:
[----:B------:R-:W-:Y:S01]  /*1e980*/  ISETP.NE.AND P1, PT, R4, RZ, PT ;  /* 0x000000ff0400720c */ /* 0x000fe20003f25270 */
[----:B------:R-:W-:Y:S01]  /*1e990*/  BSSY B0, `(.L_x_2845) ;  /* 0x0000024000007945 */ /* 0x000fe20003800000 */
[----:B------:R-:W-:-:S04]  /*1e9a0*/  SHF.R.S32.HI R3, RZ, 0x1f, R0 ;  /* 0x0000001fff037819 */ /* 0x000fc80000011400 */
[----:B------:R-:W-:-:S04]  /*1e9b0*/  LEA.HI R3, R3, R0, RZ, 0x6 ;  /* 0x0000000003037211 */ /* 0x000fc800078f30ff */
[----:B------:R-:W-:Y:S01]  /*1e9c0*/  SHF.R.S32.HI R0, RZ, 0x6, R3 ;  /* 0x00000006ff007819 */ /* 0x000fe20000011403 */
[----:B------:R-:W-:Y:S02]  /*1e9d0*/  IMAD.MOV.U32 R3, RZ, RZ, RZ ;  /* 0x000000ffff037224 */ /* 0x000fe400078e00ff */
[----:B------:R-:W0:Y:S01]  /*1e9e0*/  @!P1 LDC R4, c[0x0][0x9f0] ;  /* 0x00027c00ff049b82 */ /* 0x000e220000000800 */
[----:B------:R-:W-:-:S04]  /*1e9f0*/  VIMNMX R0, RZ, R0, !PT ;  /* 0x00000000ff007248 */ /* 0x000fc80007fe0100 */
[----:B------:R-:W-:-:S13]  /*1ea00*/  ISETP.GT.AND P0, PT, R10, R0, PT ;  /* 0x000000000a00720c */ /* 0x000fda0003f04270 */
[----:B------:R-:W-:Y:S05]  /*1ea10*/  @!P0 BRA `(.L_x_2846) ;  /* 0x00000000006c8947 */ /* 0x000fea0003800000 */
[-C--:B0-----:R-:W-:Y:S02]  /*1ea20*/  IABS R5, R4.reuse ;  /* 0x0000000400057213 */ /* 0x081fe40000000000 */
[----:B------:R-:W-:Y:S02]  /*1ea30*/  IABS R7, R4 ;  /* 0x0000000400077213 */ /* 0x000fe40000000000 */
[----:B------:R-:W0:Y:S03]  /*1ea40*/  I2F.RP R8, R5 ;  /* 0x0000000500087306 */ /* 0x000e260000209400 */
[----:B------:R-:W-:-:S05]  /*1ea50*/  IMAD.MOV R7, RZ, RZ, -R7 ;  /* 0x000000ffff077224 */ /* 0x000fca00078e0a07 */
[----:B0-----:R-:W0:Y:S02]  /*1ea60*/  MUFU.RCP R8, R8 ;  /* 0x0000000800087308 */ /* 0x001e240000001000 */
[----:B0-----:R-:W-:-:S06]  /*1ea70*/  VIADD R9, R8, 0xffffffe ;  /* 0x0ffffffe08097836 */ /* 0x001fcc0000000000 */
[----:B------:R-:W0:Y:S02]  /*1ea80*/  F2I.FTZ.U32.TRUNC.NTZ R3, R9 ;  /* 0x0000000900037305 */ /* 0x000e24000021f000 */
[----:B0-----:R-:W-:-:S04]  /*1ea90*/  IMAD.MOV R2, RZ, RZ, -R3 ;  /* 0x000000ffff027224 */ /* 0x001fc800078e0a03 */
[----:B------:R-:W-:Y:S02]  /*1eaa0*/  IMAD R6, R2, R5, RZ ;  /* 0x0000000502067224 */ /* 0x000fe400078e02ff */
[----:B------:R-:W-:-:S04]  /*1eab0*/  IMAD.MOV.U32 R2, RZ, RZ, RZ ;  /* 0x000000ffff027224 */ /* 0x000fc800078e00ff */
[----:B------:R-:W-:Y:S01]  /*1eac0*/  IMAD.HI.U32 R6, R3, R6, R2 ;  /* 0x0000000603067227 */ /* 0x000fe200078e0002 */
[----:B------:R-:W-:-:S05]  /*1ead0*/  IADD3 R3, R4, -0x1, R10 ;  /* 0xffffffff04037810 */ /* 0x000fca0007ffe00a */
[----:B------:R-:W-:-:S05]  /*1eae0*/  IMAD.IADD R3, R3, 0x1, -R0 ;  /* 0x0000000103037824 */ /* 0x000fca00078e0a00 */
        /* <DEDUP_REMOVED lines=14> */
.L_x_2846:
[----:B------:R-:W-:Y:S05]  /*1ebd0*/  BSYNC B0 ;  /* 0x0000000000007941 */ /* 0x000fea0003800000 */
.L_x_2845:
[-C--:B------:R-:W-:Y:S01]  /*1ebe0*/  IMAD R32, R32, R3.reuse, R0 ;  /* 0x0000000320207224 */ /* 0x080fe200078e0200 */
[----:B------:R-:W-:Y:S04]  /*1ebf0*/  BSSY B7, `(.L_x_2847) ;  /* 0x000036c000077945 */ /* 0x000fe80003800000 */
[----:B------:R-:W-:-:S04]  /*1ec00*/  VIADDMNMX R34, R32, R3, R10, PT ;  /* 0x0000000320227246 */ /* 0x000fc8000380010a */
[----:B------:R-:W-:Y:S01]  /*1ec10*/  ISETP.GT.AND P0, PT, R34, R32, PT ;  /* 0x000000202200720c */ /* 0x000fe20003f04270 */
[----:B------:R2:W-:-:S12]  /*1ec20*/  STL [R1+0xc], R34 ;  /* 0x00000c2201007387 */ /* 0x0005d80000100800 */
[----:B--2---:R-:W-:Y:S05]  /*1ec30*/  @P0 BRA `(.L_x_2848) ;  /* 0x0000000000440947 */ /* 0x004fea0003800000 */
[----:B------:R-:W2:Y:S02]  /*1ec40*/  S2R R2, SR_TID.X ;  /* 0x0000000000027919 */ /* 0x000ea40000002100 */
[----:B--2---:R-:W-:-:S04]  /*1ec50*/  LOP3.LUT R2, R2, 0x7f, RZ, 0xc0, !PT ;  /* 0x0000007f02027812 */ /* 0x004fc800078ec0ff */
[----:B------:R-:W-:-:S13]  /*1ec60*/  ISETP.NE.AND P0, PT, R2, RZ, PT ;  /* 0x000000ff0200720c */ /* 0x000fda0003f05270 */
[----:B------:R-:W-:Y:S05]  /*1ec70*/  @P0 BRA `(.L_x_2849) ;  /* 0x00000034008c0947 */ /* 0x000fea0003800000 */
[----:B------:R-:W2:Y:S01]  /*1ec80*/  S2R R5, SR_LANEID ;  /* 0x0000000000057919 */ /* 0x000ea20000000000 */
[----:B------:R-:W-:Y:S01]  /*1ec90*/  VOTEU.ANY UR4, UPT, PT ;  /* 0x0000000000047886 */ /* 0x000fe200038e0100 */
[----:B------:R-:W3:Y:S01]  /*1eca0*/  LDC.64 R2, c[0x0][0xc60] ;  /* 0x00031800ff027b82 */ /* 0x000ee20000000a00 */
[----:B------:R-:W2:Y:S02]  /*1ecb0*/  FLO.U32 R0, UR4 ;  /* 0x0000000400007d00 */ /* 0x000ea400080e0000 */
[----:B--2---:R-:W-:-:S06]  /*1ecc0*/  ISETP.EQ.U32.AND P0, PT, R0, R5, PT ;  /* 0x000000050000720c */ /* 0x004fcc0003f02070 */
[----:B------:R-:W3:Y:S07]  /*1ecd0*/  POPC R5, UR4 ;  /* 0x0000000400057d09 */ /* 0x000eee0008000000 */
[----:B---3--:R-:W2:Y:S01]  /*1ece0*/  @P0 ATOMG.E.ADD.STRONG.GPU PT, R3, desc[UR40][R2.64], R5 ;  /* 0x00000005020309a8 */ /* 0x008ea200081ee1e8 */
[----:B0-----:R-:W0:Y:S02]  /*1ecf0*/  S2R R4, SR_LTMASK ;  /* 0x0000000000047919 */ /* 0x001e240000003900 */
[----:B0-----:R-:W-:-:S04]  /*1ed00*/  LOP3.LUT R4, R4, UR4, RZ, 0xc0, !PT ;  /* 0x0000000404047c12 */ /* 0x001fc8000f8ec0ff */
[----:B------:R-:W0:Y:S01]  /*1ed10*/  POPC R7, R4 ;  /* 0x0000000400077309 */ /* 0x000e220000000000 */
[----:B--2---:R-:W0:Y:S02]  /*1ed20*/  SHFL.IDX PT, R0, R3, R0, 0x1f ;  /* 0x00001f0003007589 */ /* 0x004e2400000e0000 */
[----:B0-----:R-:W-:Y:S01]  /*1ed30*/  IADD3 R24, R0, UR37, R7 ;  /* 0x0000002500187c10 */ /* 0x001fe2000fffe007 */
[----:B------:R-:W-:Y:S06]  /*1ed40*/  BRA `(.L_x_2849) ;  /* 0x0000003400587947 */ /* 0x000fec0003800000 */
.L_x_2848:
        /* <DEDUP_REMOVED lines=20> */
.L_x_2851:
[----:B------:R-:W-:Y:S05]  /*1ee90*/  BSYNC B6 ;  /* 0x0000000000067941 */ /* 0x000fea0003800000 */
.L_x_2850:
        /* <DEDUP_REMOVED lines=8> */
[----:B------:R2:W3:Y:S01]  /*1ef20*/  LDC.64 R2, c[0x4][R25] ;  /* 0x0100000019027b82 */ /* 0x0004e20000000a00 */
[----:B0-----:R-:W-:Y:S02]  /*1ef30*/  IMAD.U32 R4, RZ, RZ, UR6 ;  /* 0x00000006ff047e24 */ /* 0x001fe4000f8e00ff */
[----:B------:R-:W-:Y:S02]  /*1ef40*/  IMAD.U32 R5, RZ, RZ, UR7 ;  /* 0x00000007ff057e24 */ /* 0x000fe4000f8e00ff */
[----:B------:R-:W-:Y:S02]  /*1ef50*/  IMAD.U32 R6, RZ, RZ, UR8 ;  /* 0x00000008ff067e24 */ /* 0x000fe4000f8e00ff */
[----:B------:R-:W-:-:S02]  /*1ef60*/  IMAD.U32 R7, RZ, RZ, UR9 ;  /* 0x00000009ff077e24 */ /* 0x000fc4000f8e00ff */
[----:B------:R-:W-:Y:S02]  /*1ef70*/  IMAD.U32 R10, RZ, RZ, UR4 ;  /* 0x00000004ff0a7e24 */ /* 0x000fe4000f8e00ff */
[----:B------:R-:W-:Y:S02]  /*1ef80*/  IMAD.U32 R11, RZ, RZ, UR5 ;  /* 0x00000005ff0b7e24 */ /* 0x000fe4000f8e00ff */
[----:B------:R-:W-:Y:S02]  /*1ef90*/  IMAD.MOV.U32 R8, RZ, RZ, 0x70 ;  /* 0x00000070ff087424 */ /* 0x000fe400078e00ff */
[----:B------:R-:W-:Y:S02]  /*1efa0*/  IMAD.MOV.U32 R12, RZ, RZ, 0x1 ;  /* 0x00000001ff0c7424 */ /* 0x000fe400078e00ff */
[----:B--2---:R-:W-:-:S07]  /*1efb0*/  IMAD.MOV.U32 R13, RZ, RZ, RZ ;  /* 0x000000ffff0d7224 */ /* 0x004fce00078e00ff */
[----:B------:R-:W-:-:S07]  /*1efc0*/  LEPC R20, `(.L_x_2854) ;  /* 0x000000001014794e */ /* 0x000fce0000000000 */
[----:B-1-3--:R-:W-:Y:S05]  /*1efd0*/  CALL.ABS.NOINC R2 ;  /* 0x0000000002007343 */ /* 0x00afea0003c00000 */
.L_x_2854:
        /* <DEDUP_REMOVED lines=15> */
.L_x_2853:
[----:B------:R-:W-:Y:S05]  /*1f0d0*/  BSYNC B6 ;  /* 0x0000000000067941 */ /* 0x000fea0003800000 */
.L_x_2852:
[----:B------:R-:W-:Y:S01]  /*1f0e0*/  ULDC.64 UR4, c[0x0][0x9f8] ;  /* 0x00027e0000047ab9 */ /* 0x000fe20000000a00 */
[----:B------:R-:W-:Y:S01]  /*1f0f0*/  IMAD.MOV.U32 R26, RZ, RZ, R27 ;  /* 0x000000ffff1a7224 */ /* 0x000fe200078e001b */
[----:B------:R-:W-:Y:S01]  /*1f100*/  ISETP.NE.U32.AND P0, PT, RZ, UR4, PT ;  /* 0x00000004ff007c0c */ /* 0x000fe2000bf05070 */
[----:B------:R-:W2:Y:S01]  /*1f110*/  S2R R20, SR_TID.X ;  /* 0x0000000000147919 */ /* 0x000ea20000002100 */
[----:B------:R-:W3:Y:S01]  /*1f120*/  LDC R9, c[0x0][0x430] ;  /* 0x00010c00ff097b82 */ /* 0x000ee20000000800 */
[----:B------:R-:W-:Y:S01]  /*1f130*/  ULDC UR4, c[0x0][0x320] ;  /* 0x0000c80000047ab9 */ /* 0x000fe20000000800 */
[----:B------:R-:W-:-:S13]  /*1f140*/  ISETP.NE.AND.EX P0, PT, RZ, UR5, PT, P0 ;  /* 0x00000005ff007c0c */ /* 0x000fda000bf05300 */
[----:B------:R-:W4:Y:S01]  /*1f150*/  @P0 LDC.64 R2, c[0x0][0x9f8] ;  /* 0x00027e00ff020b82 */ /* 0x000f220000000a00 */
[----:B------:R-:W0:Y:S01]  /*1f160*/  S2R R25, SR_TID.X ;  /* 0x0000000000197919 */ /* 0x000e220000002100 */
[----:B--2---:R-:W-:Y:S01]  /*1f170*/  LOP3.LUT R20, R20, 0x7f, RZ, 0xc0, !PT ;  /* 0x0000007f14147812 */ /* 0x004fe200078ec0ff */
[----:B----4-:R-:W-:-:S05]  /*1f180*/  @P0 IMAD.WIDE R2, R27, 0x4, R2 ;  /* 0x000000041b020825 */ /* 0x010fca00078e0202 */
[----:B------:R2:W4:Y:S01]  /*1f190*/  @P0 LDG.E R26, desc[UR40][R2.64] ;  /* 0x00000028021a0981 */ /* 0x000522000c1e1900 */
[----:B------:R-:W-:Y:S01]  /*1f1a0*/  SHF.R.U32.HI R21, RZ, 0x3, R20 ;  /* 0x00000003ff157819 */ /* 0x000fe20000011614 */
[----:B------:R-:W-:Y:S01]  /*1f1b0*/  IMAD.MOV.U32 R36, RZ, RZ, RZ ;  /* 0x000000ffff247224 */ /* 0x000fe200078e00ff */
[----:B---3--:R-:W-:Y:S01]  /*1f1c0*/  ISETP.NE.AND P1, PT, R9, 0x1, PT ;  /* 0x000000010900780c */ /* 0x008fe20003f25270 */
[----:B------:R-:W3:Y:S01]  /*1f1d0*/  S2R R20, SR_TID.X ;  /* 0x0000000000147919 */ /* 0x000ee20000002100 */
[----:B0-----:R-:W-:Y:S01]  /*1f1e0*/  IMAD.SHL.U32 R25, R25, 0x8, RZ ;  /* 0x0000000819197824 */ /* 0x001fe200078e00ff */
[----:B------:R-:W-:Y:S02]  /*1f1f0*/  LEA R0, R34, 0xffffffc0, 0x6 ;  /* 0xffffffc022007811 */ /* 0x000fe400078e30ff */
[----:B------:R-:W0:Y:S01]  /*1f200*/  S2R R34, SR_TID.X ;  /* 0x0000000000227919 */ /* 0x000e220000002100 */
[----:B------:R-:W-:Y:S02]  /*1f210*/  LOP3.LUT R16, R16, 0xffffffbf, RZ, 0xc0, !PT ;  /* 0xffffffbf10107812 */ /* 0x000fe400078ec0ff */
[----:B------:R-:W-:-:S04]  /*1f220*/  LOP3.LUT R25, R25, 0x38, RZ, 0xc0, !PT ;  /* 0x0000003819197812 */ /* 0x000fc800078ec0ff */
[----:B------:R-:W-:Y:S01]  /*1f230*/  LOP3.LUT R25, R25, 0x40, RZ, 0xfc, !PT ;  /* 0x0000004019197812 */ /* 0x000fe200078efcff */
[----:B--2---:R-:W2:Y:S03]  /*1f240*/  @P1 LDC R3, c[0x0][0x434] ;  /* 0x00010d00ff031b82 */ /* 0x004ea60000000800 */
[----:B------:R-:W-:Y:S02]  /*1f250*/  ISETP.GE.AND P2, PT, R25, UR4, PT ;  /* 0x0000000419007c0c */ /* 0x000fe4000bf46270 */
[----:B------:R-:W1:Y:S02]  /*1f260*/  S2R R25, SR_TID.X ;  /* 0x0000000000197919 */ /* 0x000e640000002100 */
[----:B------:R-:W-:Y:S01]  /*1f270*/  SEL R7, RZ, 0xffffffff, P2 ;  /* 0xffffffffff077807 */ /* 0x000fe20001000000 */
[----:B------:R-:W2:Y:S04]  /*1f280*/  @P1 LDC R2, c[0x0][0x438] ;  /* 0x00010e00ff021b82 */ /* 0x000ea80000000800 */
[----:B------:R-:W-:-:S04]  /*1f290*/  IMAD.SHL.U32 R7, R7, 0x2, RZ ;  /* 0x0000000207077824 */ /* 0x000fc800078e00ff */
[----:B------:R-:W-:Y:S01]  /*1f2a0*/  @P2 LOP3.LUT R16, R16, 0x40, RZ, 0xfc, !PT ;  /* 0x0000004010102812 */ /* 0x000fe200078efcff */
[----:B---3--:R-:W-:-:S03]  /*1f2b0*/  IMAD.SHL.U32 R20, R20, 0x10, RZ ;  /* 0x0000001014147824 */ /* 0x008fc600078e00ff */
[----:B------:R-:W-:Y:S01]  /*1f2c0*/  LOP3.LUT R16, R16, 0xffffff7f, RZ, 0xc0, !PT ;  /* 0xffffff7f10107812 */ /* 0x000fe200078ec0ff */
[----:B0-----:R-:W-:Y:S01]  /*1f2d0*/  IMAD.SHL.U32 R34, R34, 0x8, RZ ;  /* 0x0000000822227824 */ /* 0x001fe200078e00ff */
[----:B------:R-:W-:Y:S02]  /*1f2e0*/  LOP3.LUT R20, R21, 0x70, R20, 0xf8, !PT ;  /* 0x0000007015147812 */ /* 0x000fe400078ef814 */
[----:B------:R-:W0:Y:S02]  /*1f2f0*/  S2R R21, SR_TID.X ;  /* 0x0000000000157919 */ /* 0x000e240000002100 */
[----:B------:R-:W-:Y:S01]  /*1f300*/  LOP3.LUT R34, R34, 0x38, RZ, 0xc0, !PT ;  /* 0x0000003822227812 */ /* 0x000fe200078ec0ff */
[----:B------:R-:W-:-:S03]  /*1f310*/  IMAD.IADD R37, R20, 0x1, R0 ;  /* 0x0000000114257824 */ /* 0x000fc600078e0200 */
[----:B------:R-:W-:Y:S02]  /*1f320*/  LOP3.LUT R34, R34, 0x80, RZ, 0xfc, !PT ;  /* 0x0000008022227812 */ /* 0x000fe400078efcff */
[C---:B------:R-:W-:Y:S01]  /*1f330*/  ISETP.GE.AND P0, PT, R37.reuse, R23, PT ;  /* 0x000000172500720c */ /* 0x040fe20003f06270 */
[----:B------:R-:W-:Y:S01]  /*1f340*/  IMAD.IADD R37, R37, 0x1, R33 ;  /* 0x0000000125257824 */ /* 0x000fe200078e0221 */
[----:B------:R-:W-:Y:S01]  /*1f350*/  ISETP.GE.AND P2, PT, R34, UR4, PT ;  /* 0x0000000422007c0c */ /* 0x000fe2000bf46270 */
[----:B-1----:R-:W-:Y:S01]  /*1f360*/  IMAD.SHL.U32 R25, R25, 0x8, RZ ;  /* 0x0000000819197824 */ /* 0x002fe200078e00ff */
[----:B------:R-:W-:Y:S01]  /*1f370*/  ISETP.GT.U32.OR P0, PT, R20, 0x3f, P0 ;  /* 0x0000003f1400780c */ /* 0x000fe20000704470 */
[----:B--2---:R-:W-:-:S03]  /*1f380*/  @P1 IMAD.HI.U32 R3, R37, R3, RZ ;  /* 0x0000000325031227 */ /* 0x004fc600078e00ff */
[----:B------:R-:W-:Y:S01]  /*1f390*/  LOP3.LUT R25, R25, 0x38, RZ, 0xc0, !PT ;  /* 0x0000003819197812 */ /* 0x000fe200078ec0ff */
[----:B------:R-:W-:Y:S01]  /*1f3a0*/  IMAD.MOV.U32 R6, RZ, RZ, R37 ;  /* 0x000000ffff067224 */ /* 0x000fe200078e0025 */
[----:B------:R-:W-:Y:S02]  /*1f3b0*/  @P1 SHF.R.U32.HI R6, RZ, R2, R3 ;  /* 0x00000002ff061219 */ /* 0x000fe40000011603 */
[----:B------:R-:W-:-:S04]  /*1f3c0*/  LOP3.LUT R25, R25, 0xc0, RZ, 0xfc, !PT ;  /* 0x000000c019197812 */ /* 0x000fc800078efcff */
[----:B------:R-:W-:Y:S01]  /*1f3d0*/  ISETP.GE.AND P1, PT, R25, UR4, PT ;  /* 0x0000000419007c0c */ /* 0x000fe2000bf26270 */
[----:B------:R-:W1:Y:S01]  /*1f3e0*/  @!P0 LDC.64 R2, c[0x0][0x428] ;  /* 0x00010a00ff028b82 */ /* 0x000e620000000a00 */
[----:B------:R-:W2:Y:S02]  /*1f3f0*/  S2R R25, SR_TID.X ;  /* 0x0000000000197919 */ /* 0x000ea40000002100 */
[----:B------:R-:W-:Y:S01]  /*1f400*/  SEL R5, RZ, 0x8, P1 ;  /* 0x00000008ff057807 */ /* 0x000fe20000800000 */
[----:B0-----:R-:W-:-:S05]  /*1f410*/  IMAD.SHL.U32 R21, R21, 0x8, RZ ;  /* 0x0000000815157824 */ /* 0x001fca00078e00ff */
[----:B------:R-:W-:-:S04]  /*1f420*/  LOP3.LUT R21, R21, 0x38, RZ, 0xc0, !PT ;  /* 0x0000003815157812 */ /* 0x000fc800078ec0ff */
[----:B------:R-:W-:-:S04]  /*1f430*/  ISETP.GE.AND P3, PT, R21, UR4, PT ;  /* 0x0000000415007c0c */ /* 0x000fc8000bf66270 */
[----:B------:R-:W-:-:S04]  /*1f440*/  SEL R4, RZ, 0x1, P3 ;  /* 0x00000001ff047807 */ /* 0x000fc80001800000 */
[----:B------:R-:W-:Y:S02]  /*1f450*/  LOP3.LUT R7, R7, 0x2, R4, 0xe2, !PT ;  /* 0x0000000207077812 */ /* 0x000fe400078ee204 */
[----:B------:R-:W-:-:S03]  /*1f460*/  SEL R4, RZ, 0x4, P2 ;  /* 0x00000004ff047807 */ /* 0x000fc60001000000 */
[----:B------:R-:W-:Y:S02]  /*1f470*/  @P3 LOP3.LUT R16, R16, 0x80, RZ, 0xfc, !PT ;  /* 0x0000008010103812 */ /* 0x000fe400078efcff */
[----:B------:R-:W-:Y:S01]  /*1f480*/  LOP3.LUT R7, R5, R7, R4, 0xfe, !PT ;  /* 0x0000000705077212 */ /* 0x000fe200078efe04 */
[--C-:B------:R-:W-:Y:S01]  /*1f490*/  @!P0 IMAD.MOV.U32 R4, RZ, RZ, R6.reuse ;  /* 0x000000ffff048224 */ /* 0x100fe200078e0006 */
[----:B------:R-:W-:Y:S01]  /*1f4a0*/  @!P0 SHF.R.S32.HI R5, RZ, 0x1f, R6 ;  /* 0x0000001fff058819 */ /* 0x000fe20000011406 */
[----:B--2---:R-:W-:Y:S01]  /*1f4b0*/  IMAD.SHL.U32 R25, R25, 0x8, RZ ;  /* 0x0000000819197824 */ /* 0x004fe200078e00ff */
[----:B------:R-:W-:-:S04]  /*1f4c0*/  LOP3.LUT R16, R16, 0xffffffdf, RZ, 0xc0, !PT ;  /* 0xffffffdf10107812 */ /* 0x000fc800078ec0ff */
[----:B------:R-:W-:Y:S02]  /*1f4d0*/  @P2 LOP3.LUT R16, R16, 0x20, RZ, 0xfc, !PT ;  /* 0x0000002010102812 */ /* 0x000fe400078efcff */
[----:B------:R-:W-:Y:S02]  /*1f4e0*/  LOP3.LUT R25, R25, 0x38, RZ, 0xc0, !PT ;  /* 0x0000003819197812 */ /* 0x000fe400078ec0ff */
[----:B------:R-:W-:Y:S02]  /*1f4f0*/  LOP3.LUT R16, R16, 0xffffffef, RZ, 0xc0, !PT ;  /* 0xffffffef10107812 */ /* 0x000fe400078ec0ff */
[----:B------:R-:W-:Y:S02]  /*1f500*/  LOP3.LUT R10, R25, 0x180, RZ, 0xfc, !PT ;  /* 0x00000180190a7812 */ /* 0x000fe400078efcff */
[----:B------:R-:W-:Y:S02]  /*1f510*/  @P1 LOP3.LUT R16, R16, 0x10, RZ, 0xfc, !PT ;  /* 0x0000001010101812 */ /* 0x000fe400078efcff */
[----:B------:R-:W-:-:S04]  /*1f520*/  LOP3.LUT R11, R21, 0x100, RZ, 0xfc, !PT ;  /* 0x00000100150b7812 */ /* 0x000fc800078efcff */
[----:B------:R-:W-:Y:S02]  /*1f530*/  ISETP.GE.AND P3, PT, R11, UR4, PT ;  /* 0x000000040b007c0c */ /* 0x000fe4000bf66270 */
[----:B------:R-:W-:Y:S02]  /*1f540*/  LOP3.LUT R16, R16, 0xfffffff7, RZ, 0xc0, !PT ;  /* 0xfffffff710107812 */ /* 0x000fe400078ec0ff */
[----:B------:R-:W-:-:S09]  /*1f550*/  LOP3.LUT R12, R21, 0x1c0, RZ, 0xfc, !PT ;  /* 0x000001c0150c7812 */ /* 0x000fd200078efcff */
[----:B------:R-:W-:-:S04]  /*1f560*/  @P3 LOP3.LUT R16, R16, 0x8, RZ, 0xfc, !PT ;  /* 0x0000000810103812 */ /* 0x000fc800078efcff */
[----:B------:R-:W-:Y:S02]  /*1f570*/  LOP3.LUT R16, R16, 0xfffffffb, RZ, 0xc0, !PT ;  /* 0xfffffffb10107812 */ /* 0x000fe400078ec0ff */
[----:B----4-:R-:W-:Y:S01]  /*1f580*/  SHF.R.S32.HI R34, RZ, 0x1f, R26 ;  /* 0x0000001fff227819 */ /* 0x010fe2000001141a */
[----:B-1----:R-:W-:-:S04]  /*1f590*/  @!P0 IMAD.WIDE.U32 R4, R26, R2, R4 ;  /* 0x000000021a048225 */ /* 0x002fc800078e0004 */
[----:B------:R-:W-:-:S04]  /*1f5a0*/  @!P0 IMAD R8, R34, R2, RZ ;  /* 0x0000000222088224 */ /* 0x000fc800078e02ff */
[----:B------:R-:W-:Y:S02]  /*1f5b0*/  @!P0 IMAD R8, R26, R3, R8 ;  /* 0x000000031a088224 */ /* 0x000fe400078e0208 */
[----:B------:R-:W0:Y:S02]  /*1f5c0*/  @!P0 LDC.64 R2, c[0x0][0x418] ;  /* 0x00010600ff028b82 */ /* 0x000e240000000a00 */
[----:B------:R-:W-:Y:S01]  /*1f5d0*/  @!P0 IMAD.IADD R8, R5, 0x1, R8 ;  /* 0x0000000105088824 */ /* 0x000fe200078e0208 */
[----:B0-----:R-:W-:-:S04]  /*1f5e0*/  @!P0 LEA R2, P1, R4, R2, 0x2 ;  /* 0x0000000204028211 */ /* 0x001fc800078210ff */
[----:B------:R-:W-:-:S05]  /*1f5f0*/  @!P0 LEA.HI.X R3, R4, R3, R8, 0x2, P1 ;  /* 0x0000000304038211 */ /* 0x000fca00008f1408 */
[----:B------:R0:W5:Y:S01]  /*1f600*/  @!P0 LDG.E R36, desc[UR40][R2.64] ;  /* 0x0000002802248981 */ /* 0x000162000c1e1900 */
[----:B------:R-:W-:Y:S01]  /*1f610*/  ISETP.GE.AND P0, PT, R10, UR4, PT ;  /* 0x000000040a007c0c */ /* 0x000fe2000bf06270 */
[----:B------:R-:W-:Y:S01]  /*1f620*/  IMAD.U32 R8, RZ, RZ, UR38 ;  /* 0x00000026ff087e24 */ /* 0x000fe2000f8e00ff */
[----:B------:R-:W-:Y:S02]  /*1f630*/  LOP3.LUT R10, R21, 0x140, RZ, 0xfc, !PT ;  /* 0x00000140150a7812 */ /* 0x000fe400078efcff */
[----:B------:R-:W-:Y:S02]  /*1f640*/  SEL R4, RZ, 0x10, P3 ;  /* 0x00000010ff047807 */ /* 0x000fe40001800000 */
[----:B------:R-:W-:Y:S02]  /*1f650*/  ISETP.GE.AND P2, PT, R10, UR4, PT ;  /* 0x000000040a007c0c */ /* 0x000fe4000bf46270 */
[----:B0-----:R-:W-:Y:S02]  /*1f660*/  SEL R3, RZ, 0x40, P0 ;  /* 0x00000040ff037807 */ /* 0x001fe40000000000 */
[----:B------:R-:W-:-:S02]  /*1f670*/  SEL R5, RZ, 0x20, P2 ;  /* 0x00000020ff057807 */ /* 0x000fc40001000000 */
[----:B------:R-:W-:Y:S01]  /*1f680*/  ISETP.GE.AND P0, PT, R12, UR4, PT ;  /* 0x000000040c007c0c */ /* 0x000fe2000bf06270 */
[----:B------:R-:W-:Y:S01]  /*1f690*/  UMOV UR4, 0xffffffff ;  /* 0xffffffff00047882 */ /* 0x000fe20000000000 */
[----:B------:R-:W-:Y:S02]  /*1f6a0*/  LOP3.LUT R4, R5, R7, R4, 0xfe, !PT ;  /* 0x0000000705047212 */ /* 0x000fe400078efe04 */
[----:B------:R-:W-:Y:S02]  /*1f6b0*/  SEL R2, RZ, 0x80, P0 ;  /* 0x00000080ff027807 */ /* 0x000fe40000000000 */
[----:B------:R-:W-:Y:S01]  /*1f6c0*/  LOP3.LUT R10, R4, R3, RZ, 0xfc, !PT ;  /* 0x00000003040a7212 */ /* 0x000fe200078efcff */
[----:B------:R-:W-:Y:S01]  /*1f6d0*/  IMAD.MOV R3, RZ, RZ, -R6 ;  /* 0x000000ffff037224 */ /* 0x000fe200078e0a06 */
[----:B------:R-:W-:-:S03]  /*1f6e0*/  @P2 LOP3.LUT R16, R16, 0x4, RZ, 0xfc, !PT ;  /* 0x0000000410102812 */ /* 0x000fc600078efcff */
[----:B------:R0:W-:Y:S01]  /*1f6f0*/  STL [R1+0x28], R10 ;  /* 0x0000280a01007387 */ /* 0x0001e20000100800 */
[----:B------:R-:W-:Y:S01]  /*1f700*/  IMAD R37, R9, R3, R37 ;  /* 0x0000000309257224 */ /* 0x000fe200078e0225 */
[----:B------:R-:W-:Y:S06]  /*1f710*/  BRA.DIV UR4, `(.L_x_2855) ;  /* 0x0000005204f87947 */ /* 0x000fec000b800000 */
.L_x_2969:
        /* <DEDUP_REMOVED lines=8> */
[----:B-1----:R-:W-:Y:S06]  /*1f7a0*/  @!P0 BRA `(.L_x_2856) ;  /* 0x0000000000048947 */ /* 0x002fec0003800000 */
[----:B------:R-:W-:Y:S01]  /*1f7b0*/  BPT.TRAP 0x1 ;  /* 0x000000040000795c */ /* 0x000fe20000300000 */
.L_x_2856:
[----:B------:R-:W1:Y:S01]  /*1f7c0*/  S2R R2, SR_TID.X ;  /* 0x0000000000027919 */ /* 0x000e620000002100 */
[----:B------:R-:W-:Y:S01]  /*1f7d0*/  IMAD R25, R22, 0x8, R18 ;  /* 0x0000000816197824 */ /* 0x000fe200078e0212 */
[----:B------:R-:W-:Y:S01]  /*1f7e0*/  BSSY B0, `(.L_x_2857) ;  /* 0x0000007000007945 */ /* 0x000fe20003800000 */
[----:B-1----:R-:W-:-:S04]  /*1f7f0*/  LOP3.LUT R2, R2, 0x7f, RZ, 0xc0, !PT ;  /* 0x0000007f02027812 */ /* 0x002fc800078ec0ff */
[----:B------:R-:W-:-:S04]  /*1f800*/  SHF.R.U32.HI R2, RZ, 0x3, R2 ;  /* 0x00000003ff027819 */ /* 0x000fc80000011602 */
[----:B------:R-:W-:Y:S02]  /*1f810*/  IADD3 R23, -R2, R23, -R0 ;  /* 0x0000001702177210 */ /* 0x000fe40007ffe900 */
[----:B------:R-:W-:-:S04]  /*1f820*/  SHF.L.U32 R0, R28, 0x1f, RZ ;  /* 0x0000001f1c007819 */ /* 0x000fc800000006ff */
[----:B------:R-:W1:Y:S02]  /*1f830*/  SYNCS.PHASECHK.TRANS64.TRYWAIT P0, [R25+URZ+0x28c40], R0 ;  /* 0x028c4000190075a7 */ /* 0x000e64000800017f */
[----:B-1----:R-:W-:Y:S05]  /*1f840*/  @!P0 BRA `(.L_x_2858) ;  /* 0x0000005000e08947 */ /* 0x002fea0003800000 */
.L_x_2970:
[----:B------:R-:W-:Y:S05]  /*1f850*/  BSYNC B0 ;  /* 0x0000000000007941 */ /* 0x000fea0003800000 */
.L_x_2857:
[----:B------:R-:W2:Y:S01]  /*1f860*/  S2R R7, SR_TID.X ;  /* 0x0000000000077919 */ /* 0x000ea20000002100 */
[----:B-1----:R-:W-:Y:S01]  /*1f870*/  SHF.R.S32.HI R0, RZ, 0x1f, R37 ;  /* 0x0000001fff007819 */ /* 0x002fe20000011425 */
[----:B------:R-:W-:Y:S01]  /*1f880*/  ULDC.64 UR4, c[0x0][0x300] ;  /* 0x0000c00000047ab9 */ /* 0x000fe20000000a00 */
[----:B-----5:R-:W-:Y:S01]  /*1f890*/  SHF.R.S32.HI R4, RZ, 0x1f, R36 ;  /* 0x0000001fff047819 */ /* 0x020fe20000011424 */
[----:B------:R-:W-:Y:S01]  /*1f8a0*/  IMAD.WIDE.U32 R2, R37, UR4, RZ ;  /* 0x0000000425027c25 */ /* 0x000fe2000f8e00ff */
[----:B------:R-:W-:Y:S01]  /*1f8b0*/  ULDC.64 UR6, c[0x0][0x2e8] ;  /* 0x0000ba0000067ab9 */ /* 0x000fe20000000a00 */
[----:B------:R1:W-:Y:S01]  /*1f8c0*/  STL [R1+0x20], R0 ;  /* 0x0000200001007387 */ /* 0x0003e20000100800 */
[----:B------:R-:W-:-:S03]  /*1f8d0*/  LOP3.LUT R16, R16, 0xfffffffd, RZ, 0xc0, !PT ;  /* 0xfffffffd10107812 */ /* 0x000fc600078ec0ff */
[----:B------:R3:W-:Y:S01]  /*1f8e0*/  STL [R1+0x24], R4 ;  /* 0x0000240401007387 */ /* 0x0007e20000100800 */
[----:B-1----:R-:W-:-:S04]  /*1f8f0*/  IMAD R0, R0, UR4, RZ ;  /* 0x0000000400007c24 */ /* 0x002fc8000f8e02ff */
[----:B------:R-:W-:Y:S01]  /*1f900*/  IMAD R0, R37, UR5, R0 ;  /* 0x0000000525007c24 */ /* 0x000fe2000f8e0200 */
[----:B------:R-:W-:-:S03]  /*1f910*/  ULDC.64 UR4, c[0x0][0x310] ;  /* 0x0000c40000047ab9 */ /* 0x000fc60000000a00 */
[----:B------:R-:W-:Y:S02]  /*1f920*/  IMAD.IADD R3, R3, 0x1, R0 ;  /* 0x0000000103037824 */ /* 0x000fe400078e0200 */
[----:B------:R-:W-:Y:S02]  /*1f930*/  IMAD R0, R4, UR4, RZ ;  /* 0x0000000404007c24 */ /* 0x000fe4000f8e02ff */
[----:B------:R-:W-:-:S04]  /*1f940*/  IMAD.WIDE.U32 R2, R36, UR4, R2 ;  /* 0x0000000424027c25 */ /* 0x000fc8000f8e0002 */
[----:B------:R-:W-:Y:S01]  /*1f950*/  IMAD R0, R36, UR5, R0 ;  /* 0x0000000524007c24 */ /* 0x000fe2000f8e0200 */
[----:B------:R-:W-:Y:S01]  /*1f960*/  ULDC.64 UR4, c[0x0][0x308] ;  /* 0x0000c20000047ab9 */ /* 0x000fe20000000a00 */
[----:B--2---:R-:W-:Y:S02]  /*1f970*/  IMAD.SHL.U32 R7, R7, 0x8, RZ ;  /* 0x0000000807077824 */ /* 0x004fe400078e00ff */
[----:B------:R-:W-:Y:S02]  /*1f980*/  IMAD.IADD R3, R3, 0x1, R0 ;  /* 0x0000000103037824 */ /* 0x000fe400078e0200 */
[----:B---3--:R-:W-:Y:S01]  /*1f990*/  IMAD R4, R22, 0x1000, R35 ;  /* 0x0000100016047824 */ /* 0x008fe200078e0223 */
[----:B------:R-:W-:Y:S01]  /*1f9a0*/  LOP3.LUT R7, R7, 0x38, RZ, 0xc0, !PT ;  /* 0x0000003807077812 */ /* 0x000fe200078ec0ff */
        /* <DEDUP_REMOVED lines=10> */
[----:B------:R-:W1:Y:S01]  /*1fa50*/  SHFL.IDX PT, R3, R0, RZ, 0x181f ;  /* 0x00181fff00037589 */ /* 0x000e6200000e0000 */
[----:B------:R-:W-:-:S03]  /*1fa60*/  @P0 IMAD R6, R4, 0x2, R18 ;  /* 0x0000000204060824 */ /* 0x000fc600078e0212 */
[----:B------:R-:W2:Y:S01]  /*1fa70*/  SHFL.IDX PT, R2, R5, RZ, 0x181f ;  /* 0x00181fff05027589 */ /* 0x000ea200000e0000 */
[----:B-1----:R-:W-:-:S05]  /*1fa80*/  @P0 LEA R3, P1, R7, R3, 0x1 ;  /* 0x0000000307030211 */ /* 0x002fca00078208ff */
[----:B--2---:R-:W-:-:S05]  /*1fa90*/  @P0 IMAD.X R2, RZ, RZ, R2, P1 ;  /* 0x000000ffff020224 */ /* 0x004fca00008e0602 */
[----:B------:R-:W-:-:S04]  /*1faa0*/  @P0 LOP3.LUT R3, R3, R2, RZ, 0x3c, !PT ;  /* 0x0000000203030212 */ /* 0x000fc800078e3cff */
[----:B------:R-:W-:-:S04]  /*1fab0*/  @P0 LOP3.LUT R2, R3, R2, RZ, 0x3c, !PT ;  /* 0x0000000203020212 */ /* 0x000fc800078e3cff */
[----:B------:R-:W-:-:S05]  /*1fac0*/  @P0 LOP3.LUT R3, R3, R2, RZ, 0x3c, !PT ;  /* 0x0000000203030212 */ /* 0x000fca00078e3cff */
[----:B------:R-:W-:Y:S01]  /*1fad0*/  @!PT LDS RZ, [RZ] ;  /* 0x00000000fffff984 */ /* 0x000fe20000000800 */
[----:B------:R1:W-:Y:S01]  /*1fae0*/  @P0 LDGSTS.E.BYPASS.LTC128B.128 [R6+0x22400], desc[UR40][R2.64], !P2 ;  /* 0x2240000002060fae */ /* 0x0003e2000d101d68 */
[----:B------:R-:W-:-:S03]  /*1faf0*/  ISETP.GE.AND P0, PT, R23, 0x11, PT ;  /* 0x000000111700780c */ /* 0x000fc60003f06270 */
[----:B-1----:R-:W1:Y:S10]  /*1fb00*/  SHFL.IDX PT, R3, R0, 0x1, 0x181f ;  /* 0x00381f0000037f89 */ /* 0x002e7400000e0000 */
[----:B------:R-:W-:Y:S01]  /*1fb10*/  @P0 IMAD R6, R4, 0x2, R18 ;  /* 0x0000000204060824 */ /* 0x000fe200078e0212 */
[----:B------:R-:W2:Y:S01]  /*1fb20*/  SHFL.IDX PT, R2, R5, 0x1, 0x181f ;  /* 0x00381f0005027f89 */ /* 0x000ea200000e0000 */
[----:B-1----:R-:W-:-:S05]  /*1fb30*/  @P0 LEA R3, P1, R7, R3, 0x1 ;  /* 0x0000000307030211 */ /* 0x002fca00078208ff */
[----:B--2---:R-:W-:-:S05]  /*1fb40*/  @P0 IMAD.X R2, RZ, RZ, R2, P1 ;  /* 0x000000ffff020224 */ /* 0x004fca00008e0602 */
[----:B------:R-:W-:-:S04]  /*1fb50*/  @P0 LOP3.LUT R3, R3, R2, RZ, 0x3c, !PT ;  /* 0x0000000203030212 */ /* 0x000fc800078e3cff */
[----:B------:R-:W-:-:S04]  /*1fb60*/  @P0 LOP3.LUT R2, R3, R2, RZ, 0x3c, !PT ;  /* 0x0000000203020212 */ /* 0x000fc800078e3cff */
[----:B------:R-:W-:-:S05]  /*1fb70*/  @P0 LOP3.LUT R3, R3, R2, RZ, 0x3c, !PT ;  /* 0x0000000203030212 */ /* 0x000fca00078e3cff */
[----:B------:R1:W-:Y:S01]  /*1fb80*/  @P0 LDGSTS.E.BYPASS.LTC128B.128 [R6+0x22c00], desc[UR40][R2.64], !P2 ;  /* 0x22c0000002060fae */ /* 0x0003e2000d101d68 */
[----:B------:R-:W-:-:S03]  /*1fb90*/  ISETP.GE.AND P0, PT, R23, 0x21, PT ;  /* 0x000000211700780c */ /* 0x000fc60003f06270 */
[----:B-1----:R-:W1:Y:S10]  /*1fba0*/  SHFL.IDX PT, R3, R0, 0x2, 0x181f ;  /* 0x00581f0000037f89 */ /* 0x002e7400000e0000 */
[----:B------:R-:W-:Y:S01]  /*1fbb0*/  @P0 IMAD R6, R4, 0x2, R18 ;  /* 0x0000000204060824 */ /* 0x000fe200078e0212 */
[----:B------:R-:W2:Y:S04]  /*1fbc0*/  SHFL.IDX PT, R2, R5, 0x2, 0x181f ;  /* 0x00581f0005027f89 */ /* 0x000ea800000e0000 */
[----:B------:R-:W3:Y:S04]  /*1fbd0*/  SHFL.IDX PT, R5, R5, 0x3, 0x181f ;  /* 0x00781f0005057f89 */ /* 0x000ee800000e0000 */
[----:B------:R-:W4:Y:S01]  /*1fbe0*/  SHFL.IDX PT, R0, R0, 0x3, 0x181f ;  /* 0x00781f0000007f89 */ /* 0x000f2200000e0000 */
[----:B-1----:R-:W-:-:S05]  /*1fbf0*/  @P0 LEA R3, P1, R7, R3, 0x1 ;  /* 0x0000000307030211 */ /* 0x002fca00078208ff */
[----:B--2---:R-:W-:-:S05]  /*1fc00*/  @P0 IMAD.X R2, RZ, RZ, R2, P1 ;  /* 0x000000ffff020224 */ /* 0x004fca00008e0602 */
[----:B------:R-:W-:-:S04]  /*1fc10*/  @P0 LOP3.LUT R3, R3, R2, RZ, 0x3c, !PT ;  /* 0x0000000203030212 */ /* 0x000fc800078e3cff */
[----:B------:R-:W-:-:S04]  /*1fc20*/  @P0 LOP3.LUT R2, R3, R2, RZ, 0x3c, !PT ;  /* 0x0000000203020212 */ /* 0x000fc800078e3cff */
[----:B------:R-:W-:-:S05]  /*1fc30*/  @P0 LOP3.LUT R3, R3, R2, RZ, 0x3c, !PT ;  /* 0x0000000203030212 */ /* 0x000fca00078e3cff */
[----:B---34-:R1:W-:Y:S02]  /*1fc40*/  @P0 LDGSTS.E.BYPASS.LTC128B.128 [R6+0x23400], desc[UR40][R2.64], !P2 ;  /* 0x2340000002060fae */ /* 0x0183e4000d101d68 */
.L_x_2980:
        /* <DEDUP_REMOVED lines=10> */
.L_x_2860:
        /* <DEDUP_REMOVED lines=11> */
.L_x_2861:
[----:B0-----:R0:W5:Y:S01]  /*1fda0*/  LDL R4, [R1+0x4] ;  /* 0x0000040001047983 */ /* 0x0011620000100800 */
[----:B------:R0:W-:Y:S02]  /*1fdb0*/  SYNCS.ARRIVE.TRANS64.A1T0 RZ, [R25+URZ+0x28c30], RZ ;  /* 0x028c30ff19ff79a7 */ /* 0x0001e4000810003f */
[----:B------:R-:W-:Y:S05]  /*1fdc0*/  WARPSYNC.ALL ;  /* 0x0000000000007948 */ /* 0x000fea0003800000 */
[----:B------:R-:W-:Y:S01]  /*1fdd0*/  ULDC.64 UR4, c[0x0][0xa00] ;  /* 0x0002800000047ab9 */ /* 0x000fe20000000a00 */
[----:B------:R-:W-:Y:S01]  /*1fde0*/  VIADD R0, R18, 0x20400 ;  /* 0x0002040012007836 */ /* 0x000fe20000000000 */
[----:B------:R-:W-:Y:S01]  /*1fdf0*/  BAR.SYNC.DEFER_BLOCKING 0x8, 0x100 ;  /* 0x0204000000007b1d */ /* 0x000fe20000010000 */
[----:B------:R-:W-:Y:S02]  /*1fe00*/  ISETP.NE.U32.AND P0, PT, RZ, UR4, PT ;  /* 0x00000004ff007c0c */ /* 0x000fe4000bf05070 */
[----:B------:R-:W-:-:S02]  /*1fe10*/  SHF.R.S32.HI R2, RZ, 0x1f, R27 ;  /* 0x0000001fff027819 */ /* 0x000fc4000001141b */
[----:B------:R-:W-:Y:S01]  /*1fe20*/  ISETP.NE.AND.EX P0, PT, RZ, UR5, PT, P0 ;  /* 0x00000005ff007c0c */ /* 0x000fe2000bf05300 */
[----:B------:R-:W-:Y:S01]  /*1fe30*/  ULDC.64 UR4, c[0x0][0x298] ;  /* 0x0000a60000047ab9 */ /* 0x000fe20000000a00 */
[----:B------:R-:W-:Y:S01]  /*1fe40*/  LOP3.LUT P1, RZ, R0, 0x3ff, RZ, 0xc0, !PT ;  /* 0x000003ff00ff7812 */ /* 0x000fe2000782c0ff */
[----:B------:R-:W-:Y:S01]  /*1fe50*/  BSSY B6, `(.L_x_2862) ;  /* 0x000001f000067945 */ /* 0x000fe20003800000 */
[----:B------:R-:W-:Y:S02]  /*1fe60*/  SHF.R.S32.HI R0, RZ, 0x1f, R30 ;  /* 0x0000001fff007819 */ /* 0x000fe4000001141e */
[----:B------:R-:W-:Y:S02]  /*1fe70*/  SEL R3, R2, RZ, !P0 ;  /* 0x000000ff02037207 */ /* 0x000fe40004000000 */
[----:B------:R-:W-:Y:S01]  /*1fe80*/  SEL R2, R27, RZ, !P0 ;  /* 0x000000ff1b027207 */ /* 0x000fe20004000000 */
[----:B------:R-:W-:Y:S02]  /*1fe90*/  IMAD R0, R0, UR4, RZ ;  /* 0x0000000400007c24 */ /* 0x000fe4000f8e02ff */
[----:B------:R-:W-:Y:S02]  /*1fea0*/  STL [R1+0x38], R3 ;  /* 0x0000380301007387 */ /* 0x000fe40000100800 */
[----:B------:R-:W-:-:S02]  /*1feb0*/  IMAD R0, R30, UR5, R0 ;  /* 0x000000051e007c24 */ /* 0x000fc4000f8e0200 */
[----:B------:R1:W-:Y:S02]  /*1fec0*/  STL [R1+0x18], R2 ;  /* 0x0000180201007387 */ /* 0x0003e40000100800 */
[----:B-1----:R-:W-:-:S04]  /*1fed0*/  IMAD.WIDE.U32 R2, R30, UR4, RZ ;  /* 0x000000041e027c25 */ /* 0x002fc8000f8e00ff */
[----:B------:R-:W-:Y:S01]  /*1fee0*/  IMAD.IADD R0, R3, 0x1, R0 ;  /* 0x0000000103007824 */ /* 0x000fe200078e0200 */
[----:B------:R1:W-:Y:S04]  /*1fef0*/  STL.64 [R1+0x10], R2 ;  /* 0x0000100201007387 */ /* 0x0003e80000100a00 */
[----:B------:R1:W-:Y:S01]  /*1ff00*/  STL [R1+0x30], R0 ;  /* 0x0000300001007387 */ /* 0x0003e20000100800 */
[----:B-----5:R-:W-:-:S04]  /*1ff10*/  PRMT R30, R4, 0x8880, RZ ;  /* 0x00008880041e7816 */ /* 0x020fc800000000ff */
[----:B------:R-:W-:Y:S01]  /*1ff20*/  PRMT R30, R30, 0x7710, RZ ;  /* 0x000077101e1e7816 */ /* 0x000fe200000000ff */
[----:B------:R-:W-:Y:S06]  /*1ff30*/  @!P1 BRA `(.L_x_2863) ;  /* 0x0000000000409947 */ /* 0x000fec0003800000 */
[----:B-1----:R-:W-:Y:S01]  /*1ff40*/  MOV R2, 0x0 ;  /* 0x0000000000027802 */ /* 0x002fe20000000f00 */
[----:B------:R-:W-:Y:S01]  /*1ff50*/  ULDC.64 UR4, c[0x4][0x90] ;  /* 0x0100240000047ab9 */ /* 0x000fe20000000a00 */
[----:B------:R-:W-:Y:S01]  /*1ff60*/  ULDC.64 UR6, c[0x4][0x98] ;  /* 0x0100260000067ab9 */ /* 0x000fe20000000a00 */
[----:B------:R-:W-:Y:S01]  /*1ff70*/  ULDC.64 UR8, c[0x4][0x20] ;  /* 0x0100080000087ab9 */ /* 0x000fe20000000a00 */
[----:B------:R-:W-:Y:S02]  /*1ff80*/  IMAD.U32 R4, RZ, RZ, UR4 ;  /* 0x00000004ff047e24 */ /* 0x000fe4000f8e00ff */
[----:B------:R-:W1:Y:S01]  /*1ff90*/  LDC.64 R2, c[0x4][R2] ;  /* 0x0100000002027b82 */ /* 0x000e620000000a00 */
        /* <DEDUP_REMOVED lines=10> */
.L_x_2863:
[----:B------:R-:W-:Y:S05]  /*20040*/  BSYNC B6 ;  /* 0x0000000000067941 */ /* 0x000fea0003800000 */
.L_x_2862:
[----:B-1----:R-:W2:Y:S01]  /*20050*/  LDL.LU R0, [R1+0x30] ;  /* 0x0000300001007983 */ /* 0x002ea20000300800 */
[----:B------:R-:W-:Y:S01]  /*20060*/  ULDC.64 UR4, c[0x0][0x2d8] ;  /* 0x0000b60000047ab9 */ /* 0x000fe20000000a00 */
[----:B------:R-:W1:Y:S02]  /*20070*/  LDC R7, c[0x0][0x448] ;  /* 0x00011200ff077b82 */ /* 0x000e640000000800 */
[----:B------:R-:W2:Y:S04]  /*20080*/  LDL.LU.64 R2, [R1+0x10] ;  /* 0x0000100001027983 */ /* 0x000ea80000300a00 */
[----:B------:R-:W3:Y:S04]  /*20090*/  LDL.LU R20, [R1+0x38] ;  /* 0x0000380001147983 */ /* 0x000ee80000300800 */
[----:B------:R-:W4:Y:S04]  /*200a0*/  LDL.LU R21, [R1+0x18] ;  /* 0x0000180001157983 */ /* 0x000f280000300800 */
[----:B------:R0:W5:Y:S01]  /*200b0*/  LDL R8, [R1+0x34] ;  /* 0x0000340001087983 */ /* 0x0001620000100800 */
[----:B-1----:R-:W-:-:S13]  /*200c0*/  ISETP.NE.AND P0, PT, R7, 0x1, PT ;  /* 0x000000010700780c */ /* 0x002fda0003f05270 */
[----:B------:R-:W1:Y:S08]  /*200d0*/  @P0 LDC R5, c[0x0][0x44c] ;  /* 0x00011300ff050b82 */ /* 0x000e700000000800 */
[----:B------:R-:W0:Y:S01]  /*200e0*/  @P0 LDC R6, c[0x0][0x450] ;  /* 0x00011400ff060b82 */ /* 0x000e220000000800 */
        /* <DEDUP_REMOVED lines=16> */
[----:B------:R-:W-:Y:S02]  /*201f0*/  IMAD.IADD R0, R20, 0x1, R31 ;  /* 0x0000000114007824 */ /* 0x000fe400078e021f */
[----:B------:R2:W5:Y:S02]  /*20200*/  LDL R20, [R1] ;  /* 0x0000000001147983 */ /* 0x0005640000100800 */
[----:B-1----:R-:W-:-:S04]  /*20210*/  @P0 IMAD.HI.U32 R5, R0, R5, RZ ;  /* 0x0000000500050227 */ /* 0x002fc800078e00ff */
[----:B------:R-:W-:Y:S01]  /*20220*/  IMAD.MOV.U32 R4, RZ, RZ, R0 ;  /* 0x000000ffff047224 */ /* 0x000fe200078e0000 */
[----:B0-----:R-:W-:Y:S01]  /*20230*/  @P0 SHF.R.U32.HI R4, RZ, R6, R5 ;  /* 0x00000006ff040219 */ /* 0x001fe20000011605 */
        /* <DEDUP_REMOVED lines=27> */
[----:B------:R-:W-:Y:S01]  /*203f0*/  IMAD.IADD R31, R10, 0x1, R31 ;  /* 0x000000010a1f7824 */ /* 0x000fe200078e021f */
        /* <DEDUP_REMOVED lines=31> */
.L_x_2989:
        /* <DEDUP_REMOVED lines=10> */
.L_x_2865:
        /* <DEDUP_REMOVED lines=18> */
.L_x_2990:
[----:B------:R-:W-:Y:S05]  /*207b0*/  BSYNC B0 ;  /* 0x0000000000007941 */ /* 0x000fea0003800000 */
.L_x_2866:
[----:B------:R-:W-:-:S05]  /*207c0*/  IMAD.U32 R2, RZ, RZ, UR38 ;  /* 0x00000026ff027e24 */ /* 0x000fca000f8e00ff */
[----:B------:R-:W-:-:S13]  /*207d0*/  ISETP.NE.AND P0, PT, R2, 0x3, PT ;  /* 0x000000030200780c */ /* 0x000fda0003f05270 */
[----:B------:R-:W-:Y:S05]  /*207e0*/  @!P0 BRA `(.L_x_2868) ;  /* 0x0000000000048947 */ /* 0x000fea0003800000 */
[----:B------:R-:W-:Y:S01]  /*207f0*/  BPT.TRAP 0x1 ;  /* 0x000000040000795c */ /* 0x000fe20000300000 */
.L_x_2868:
[----:B0-----:R-:W-:Y:S01]  /*20800*/  SHF.L.U32 R0, R28, 0x1f, RZ ;  /* 0x0000001f1c007819 */ /* 0x001fe200000006ff */
[----:B------:R-:W-:Y:S03]  /*20810*/  BSSY B0, `(.L_x_2869) ;  /* 0x0000003000007945 */ /* 0x000fe60003800000 */
[----:B------:R-:W0:Y:S02]  /*20820*/  SYNCS.PHASECHK.TRANS64.TRYWAIT P0, [R25+URZ+0x28c60], R0 ;  /* 0x028c6000190075a7 */ /* 0x000e24000800017f */
[----:B0-----:R-:W-:Y:S05]  /*20830*/  @!P0 BRA `(.L_x_2870) ;  /* 0x0000004c00a08947 */ /* 0x001fea0003800000 */
.L_x_2991:
[----:B------:R-:W-:Y:S05]  /*20840*/  BSYNC B0 ;  /* 0x0000000000007941 */ /* 0x000fea0003800000 */
.L_x_2869:
        /* <DEDUP_REMOVED lines=26> */
[----:B------:R-:W-:Y:S01]  /*209f0*/  LOP3.LUT P3, RZ, R30, 0x8, RZ, 0xc0, !PT ;  /* 0x000000081eff7812 */ /* 0x000fe2000786c0ff */
        /* <DEDUP_REMOVED lines=82> */
.L_x_3001:
        /* <DEDUP_REMOVED lines=34> */
.L_x_2872:
        /* <DEDUP_REMOVED lines=11> */
.L_x_2873:
        /* <DEDUP_REMOVED lines=12> */
.L_x_2888:
        /* <DEDUP_REMOVED lines=42> */
.L_x_2876:
[----:B------:R-:W-:Y:S01]  /*21550*/  IMAD R6, R22, 0x8, R18 ;  /* 0x0000000816067824 */ /* 0x000fe200078e0212 */
[----:B------:R-:W-:Y:S01]  /*21560*/  SHF.L.U32 R20, R28, 0x1f, RZ ;  /* 0x0000001f1c147819 */ /* 0x000fe200000006ff */
[----:B------:R-:W-:Y:S01]  /*21570*/  BSSY B1, `(.L_x_2877) ;  /* 0x0000004000017945 */ /* 0x000fe20003800000 */
[----:B------:R-:W-:Y:S02]  /*21580*/  SHF.R.S32.HI R9, RZ, 0x1f, R5 ;  /* 0x0000001fff097819 */ /* 0x000fe40000011405 */
[----:B------:R-:W0:Y:S02]  /*21590*/  SYNCS.PHASECHK.TRANS64.TRYWAIT P0, [R6+URZ+0x28c40], R20 ;  /* 0x028c4014060075a7 */ /* 0x000e24000800017f */
[----:B0-----:R-:W-:Y:S05]  /*215a0*/  @!P0 BRA `(.L_x_2878) ;  /* 0x0000004800848947 */ /* 0x001fea0003800000 */
.L_x_3002:
[----:B------:R-:W-:Y:S05]  /*215b0*/  BSYNC B1 ;  /* 0x0000000000017941 */ /* 0x000fea0003800000 */
.L_x_2877:
        /* <DEDUP_REMOVED lines=40> */
.L_x_3012:
        /* <DEDUP_REMOVED lines=8> */
.L_x_2880:
        /* <DEDUP_REMOVED lines=11> */
.L_x_2881:
[----:B------:R2:W-:Y:S01]  /*21970*/  SYNCS.ARRIVE.TRANS64.A1T0 RZ, [R6+URZ+0x28c30], RZ ;  /* 0x028c30ff06ff79a7 */ /* 0x0005e2000810003f */
[----:B------:R-:W-:Y:S05]  /*21980*/  @!P2 BRA `(.L_x_2882) ;  /* 0x000000000004a947 */ /* 0x000fea0003800000 */
[----:B------:R-:W-:Y:S01]  /*21990*/  BPT.TRAP 0x1 ;  /* 0x000000040000795c */ /* 0x000fe20000300000 */
.L_x_2882:
[----:B------:R-:W3:Y:S01]  /*219a0*/  SYNCS.PHASECHK.TRANS64.TRYWAIT P0, [R6+URZ+0x28c60], R20 ;  /* 0x028c6014060075a7 */ /* 0x000ee2000800017f */
[----:B------:R-:W-:Y:S04]  /*219b0*/  BSSY B1, `(.L_x_2883) ;  /* 0x0000002000017945 */ /* 0x000fe80003800000 */
[----:B---3--:R-:W-:Y:S05]  /*219c0*/  @!P0 BRA `(.L_x_2884) ;  /* 0x0000004800ac8947 */ /* 0x008fea0003800000 */
.L_x_3013:
[----:B------:R-:W-:Y:S05]  /*219d0*/  BSYNC B1 ;  /* 0x0000000000017941 */ /* 0x000fea0003800000 */
.L_x_2883:
        /* <DEDUP_REMOVED lines=79> */
.L_x_3023:
        /* <DEDUP_REMOVED lines=25> */
.L_x_2886:
        /* <DEDUP_REMOVED lines=11> */
.L_x_2887:
[----:B------:R1:W-:Y:S01]  /*22110*/  SYNCS.ARRIVE.TRANS64.A1T0 RZ, [R6+URZ+0x28c50], RZ ;  /* 0x028c50ff06ff79a7 */ /* 0x0003e2000810003f */
[----:B------:R-:W-:Y:S05]  /*22120*/  @P3 BRA `(.L_x_2888) ;  /* 0xfffffff000603947 */ /* 0x000fea000383ffff */
.L_x_2875:
[----:B------:R-:W-:Y:S05]  /*22130*/  BSYNC B0 ;  /* 0x0000000000007941 */ /* 0x000fea0003800000 */
.L_x_2874:
        /* <DEDUP_REMOVED lines=21> */
.L_x_2890:
[----:B------:R-:W-:Y:S05]  /*22290*/  BSYNC B0 ;  /* 0x0000000000007941 */ /* 0x000fea0003800000 */
.L_x_2889:
[----:B------:R-:W-:-:S07]  /*222a0*/  SEL R22, R22, RZ, P0 ;  /* 0x000000ff16167207 */ /* 0x000fce0000000000 */
.L_x_2849:
[----:B------:R-:W-:Y:S05]  /*222b0*/  BSYNC B7 ;  /* 0x0000000000077941 */ /* 0x000fea0003800000 */
.L_x_2847:
        /* <DEDUP_REMOVED lines=11> */
.L_x_2891:
        /* <DEDUP_REMOVED lines=43> */
.L_x_3033:
[----:B------:R-:W-:Y:S02]  /*22620*/  ULDC UR4, c[0x0][0xc38] ;  /* 0x00030e0000047ab9 */ /* 0x000fe40000000800 */
[----:B------:R-:W-:-:S04]  /*22630*/  IMAD.U32 R4, RZ, RZ, UR4 ;  /* 0x00000004ff047e24 */ /* 0x000fc8000f8e00ff */
[----:B-1----:R-:W-:-:S04]  /*22640*/  IMAD R3, R14, R4, RZ ;  /* 0x000000040e037224 */ /* 0x002fc800078e02ff */
[----:B------:R-:W-:-:S05]  /*22650*/  IMAD.IADD R6, R6, 0x1, R3 ;  /* 0x0000000106067824 */ /* 0x000fca00078e0203 */
[----:B------:R-:W-:-:S13]  /*22660*/  ISETP.GT.AND P6, PT, R6, R0, PT ;  /* 0x000000000600720c */ /* 0x000fda0003fc4270 */
[----:B------:R-:W-:Y:S05]  /*22670*/  @P6 BRA `(.L_x_2894) ;  /* 0x0000000000a46947 */ /* 0x000fea0003800000 */
.L_x_2897:
[----:B0-----:R-:W0:Y:S01]  /*22680*/  LDC R2, c[0x0][0xc3c] ;  /* 0x00030f00ff027b82 */ /* 0x001e220000000800 */
[----:B------:R-:W-:-:S05]  /*22690*/  VIADD R27, R27, 0x1f ;  /* 0x0000001f1b1b7836 */ /* 0x000fca0000000000 */
[----:B0-----:R-:W-:-:S13]  /*226a0*/  ISETP.GE.AND P6, PT, R27, R2, PT ;  /* 0x000000021b00720c */ /* 0x001fda0003fc6270 */
[----:B------:R-:W-:Y:S05]  /*226b0*/  @P6 BRA `(.L_x_2895) ;  /* 0x0000000800bc6947 */ /* 0x000fea0003800000 */
[----:B------:R-:W0:Y:S01]  /*226c0*/  S2R R3, SR_TID.X ;  /* 0x0000000000037919 */ /* 0x000e220000002100 */
        /* <DEDUP_REMOVED lines=30> */
.L_x_3041:
[----:B------:R-:W-:Y:S02]  /*228b0*/  ULDC UR4, c[0x0][0xc38] ;  /* 0x00030e0000047ab9 */ /* 0x000fe40000000800 */
[----:B------:R-:W-:-:S04]  /*228c0*/  IMAD.U32 R4, RZ, RZ, UR4 ;  /* 0x00000004ff047e24 */ /* 0x000fc8000f8e00ff */
[----:B-1----:R-:W-:-:S04]  /*228d0*/  IMAD R3, R14, R4, RZ ;  /* 0x000000040e037224 */ /* 0x002fc800078e02ff */
[----:B------:R-:W-:-:S05]  /*228e0*/  IMAD.IADD R6, R3, 0x1, R6 ;  /* 0x0000000103067824 */ /* 0x000fca00078e0206 */
[----:B------:R-:W-:-:S13]  /*228f0*/  ISETP.GT.AND P6, PT, R6, R0, PT ;  /* 0x000000000600720c */ /* 0x000fda0003fc4270 */
[----:B------:R-:W-:Y:S05]  /*22900*/  @!P6 BRA `(.L_x_2897) ;  /* 0xfffffffc005ce947 */ /* 0x000fea000383ffff */
.L_x_2894:
        /* <DEDUP_REMOVED lines=10> */
.L_x_3046:
[----:B------:R-:W-:-:S13]  /*229b0*/  ISETP.NE.AND P0, PT, R3, RZ, PT ;  /* 0x000000ff0300720c */ /* 0x000fda0003f05270 */
[----:B------:R-:W-:Y:S05]  /*229c0*/  @!P0 BRA `(.L_x_2899) ;  /* 0x0000000000108947 */ /* 0x000fea0003800000 */
[----:B------:R-:W-:Y:S01]  /*229d0*/  UMOV UR4, 0xffffffff ;  /* 0xffffffff00047882 */ /* 0x000fe20000000000 */
[----:B------:R-:W-:Y:S02]  /*229e0*/  VIADD R12, R7, 0xffffffff ;  /* 0xffffffff070c7836 */ /* 0x000fe40000000000 */
[----:B------:R-:W-:Y:S05]  /*229f0*/  BRA.DIV UR4, `(.L_x_2900) ;  /* 0x0000004a04e07947 */ /* 0x000fea000b800000 */
[----:B------:R4:W0:Y:S02]  /*22a00*/  SHFL.IDX PT, R24, R2, R12, 0x1f ;  /* 0x00001f0c02187589 */ /* 0x00082400000e0000 */
.L_x_2899:
[----:B---3--:R-:W-:Y:S01]  /*22a10*/  ISETP.NE.AND P0, PT, R5, 0x1, PT ;  /* 0x000000010500780c */ /* 0x008fe20003f05270 */
[----:B0-----:R-:W-:-:S04]  /*22a20*/  IMAD R24, R24, R4, R6 ;  /* 0x0000000418187224 */ /* 0x001fc800078e0206 */
[----:B------:R-:W-:-:S08]  /*22a30*/  IMAD.IADD R0, R0, 0x1, -R24 ;  /* 0x0000000100007824 */ /* 0x000fd000078e0a18 */
[----:B------:R-:W-:Y:S05]  /*22a40*/  @!P0 BRA `(.L_x_2901) ;  /* 0x0000000000dc8947 */ /* 0x000fea0003800000 */
[----:B--2---:R-:W-:Y:S01]  /*22a50*/  IABS R4, R25 ;  /* 0x0000001900047213 */ /* 0x004fe20000000000 */
[----:B----4-:R-:W-:Y:S01]  /*22a60*/  IMAD.MOV.U32 R2, RZ, RZ, RZ ;  /* 0x000000ffff027224 */ /* 0x010fe200078e00ff */
[----:B------:R-:W-:Y:S02]  /*22a70*/  IABS R6, R5 ;  /* 0x0000000500067213 */ /* 0x000fe40000000000 */
[----:B-1----:R-:W0:Y:S08]  /*22a80*/  I2F.RP R7, R4 ;  /* 0x0000000400077306 */ /* 0x002e300000209400 */
[----:B------:R-:W-:Y:S08]  /*22a90*/  I2F.RP R10, R6 ;  /* 0x00000006000a7306 */ /* 0x000ff00000209400 */
[----:B0-----:R-:W0:Y:S02]  /*22aa0*/  MUFU.RCP R7, R7 ;  /* 0x0000000700077308 */ /* 0x001e240000001000 */
[----:B0-----:R-:W-:-:S06]  /*22ab0*/  VIADD R3, R7, 0xffffffe ;  /* 0x0ffffffe07037836 */ /* 0x001fcc0000000000 */
[----:B------:R-:W0:Y:S02]  /*22ac0*/  F2I.FTZ.U32.TRUNC.NTZ R3, R3 ;  /* 0x0000000300037305 */ /* 0x000e24000021f000 */
[----:B0-----:R-:W-:-:S04]  /*22ad0*/  IMAD.MOV R9, RZ, RZ, -R3 ;  /* 0x000000ffff097224 */ /* 0x001fc800078e0a03 */
[----:B------:R-:W-:-:S04]  /*22ae0*/  IMAD R9, R9, R4, RZ ;  /* 0x0000000409097224 */ /* 0x000fc800078e02ff */
[----:B------:R-:W-:Y:S01]  /*22af0*/  IMAD.HI.U32 R8, R3, R9, R2 ;  /* 0x0000000903087227 */ /* 0x000fe200078e0002 */
[----:B------:R-:W-:Y:S01]  /*22b00*/  IABS R9, R0 ;  /* 0x0000000000097213 */ /* 0x000fe20000000000 */
[----:B------:R-:W0:Y:S01]  /*22b10*/  MUFU.RCP R2, R10 ;  /* 0x0000000a00027308 */ /* 0x000e220000001000 */
[----:B------:R-:W-:-:S03]  /*22b20*/  IABS R3, R25 ;  /* 0x0000001900037213 */ /* 0x000fc60000000000 */
[----:B------:R-:W-:-:S04]  /*22b30*/  IMAD.HI.U32 R7, R8, R9, RZ ;  /* 0x0000000908077227 */ /* 0x000fc800078e00ff */
[----:B------:R-:W-:-:S04]  /*22b40*/  IMAD.MOV R12, RZ, RZ, -R3 ;  /* 0x000000ffff0c7224 */ /* 0x000fc800078e0a03 */
[----:B------:R-:W-:Y:S02]  /*22b50*/  IMAD R9, R7, R12, R9 ;  /* 0x0000000c07097224 */ /* 0x000fe400078e0209 */
[----:B0-----:R-:W-:-:S03]  /*22b60*/  VIADD R3, R2, 0xffffffe ;  /* 0x0ffffffe02037836 */ /* 0x001fc60000000000 */
[----:B------:R-:W-:Y:S01]  /*22b70*/  ISETP.GT.U32.AND P1, PT, R4, R9, PT ;  /* 0x000000090400720c */ /* 0x000fe20003f24070 */
[----:B------:R-:W-:Y:S02]  /*22b80*/  IMAD.MOV.U32 R2, RZ, RZ, RZ ;  /* 0x000000ffff027224 */ /* 0x000fe400078e00ff */
[----:B------:R-:W0:Y:S10]  /*22b90*/  F2I.FTZ.U32.TRUNC.NTZ R3, R3 ;  /* 0x0000000300037305 */ /* 0x000e34000021f000 */
[----:B------:R-:W-:-:S02]  /*22ba0*/  @!P1 IMAD.IADD R9, R9, 0x1, -R4 ;  /* 0x0000000109099824 */ /* 0x000fc400078e0a04 */
[----:B------:R-:W-:Y:S01]  /*22bb0*/  @!P1 VIADD R7, R7, 0x1 ;  /* 0x0000000107079836 */ /* 0x000fe20000000000 */
[----:B------:R-:W-:Y:S02]  /*22bc0*/  ISETP.NE.AND P1, PT, R25, RZ, PT ;  /* 0x000000ff1900720c */ /* 0x000fe40003f25270 */
[----:B------:R-:W-:Y:S01]  /*22bd0*/  ISETP.GE.U32.AND P0, PT, R9, R4, PT ;  /* 0x000000040900720c */ /* 0x000fe20003f06070 */
[----:B0-----:R-:W-:-:S04]  /*22be0*/  IMAD.MOV R9, RZ, RZ, -R3 ;  /* 0x000000ffff097224 */ /* 0x001fc800078e0a03 */
[----:B------:R-:W-:-:S04]  /*22bf0*/  IMAD R9, R9, R6, RZ ;  /* 0x0000000609097224 */ /* 0x000fc800078e02ff */
[----:B------:R-:W-:Y:S01]  /*22c00*/  IMAD.HI.U32 R4, R3, R9, R2 ;  /* 0x0000000903047227 */ /* 0x000fe200078e0002 */
[----:B------:R-:W-:-:S03]  /*22c10*/  LOP3.LUT R2, R0, R25, RZ, 0x3c, !PT ;  /* 0x0000001900027212 */ /* 0x000fc600078e3cff */
[----:B------:R-:W-:Y:S01]  /*22c20*/  @P0 VIADD R7, R7, 0x1 ;  /* 0x0000000107070836 */ /* 0x000fe20000000000 */
[----:B------:R-:W-:Y:S02]  /*22c30*/  ISETP.GE.AND P2, PT, R2, RZ, PT ;  /* 0x000000ff0200720c */ /* 0x000fe40003f46270 */
[----:B------:R-:W-:-:S05]  /*22c40*/  IABS R2, R5 ;  /* 0x0000000500027213 */ /* 0x000fca0000000000 */
[----:B------:R-:W-:-:S06]  /*22c50*/  IMAD.MOV R2, RZ, RZ, -R2 ;  /* 0x000000ffff027224 */ /* 0x000fcc00078e0a02 */
[----:B------:R-:W-:Y:S01]  /*22c60*/  @!P2 IMAD.MOV R7, RZ, RZ, -R7 ;  /* 0x000000ffff07a224 */ /* 0x000fe200078e0a07 */
[----:B------:R-:W-:-:S04]  /*22c70*/  @!P1 LOP3.LUT R7, RZ, R25, RZ, 0x33, !PT ;  /* 0x00000019ff079212 */ /* 0x000fc800078e33ff */
[----:B------:R-:W-:-:S05]  /*22c80*/  IABS R3, R7 ;  /* 0x0000000700037213 */ /* 0x000fca0000000000 */
[----:B------:R-:W-:-:S04]  /*22c90*/  IMAD.HI.U32 R4, R4, R3, RZ ;  /* 0x0000000304047227 */ /* 0x000fc800078e00ff */
[----:B------:R-:W-:Y:S01]  /*22ca0*/  IMAD R3, R4, R2, R3 ;  /* 0x0000000204037224 */ /* 0x000fe200078e0203 */
[----:B------:R-:W-:-:S04]  /*22cb0*/  LOP3.LUT R2, R7, R5, RZ, 0x3c, !PT ;  /* 0x0000000507027212 */ /* 0x000fc800078e3cff */
[----:B------:R-:W-:Y:S02]  /*22cc0*/  ISETP.GT.U32.AND P1, PT, R6, R3, PT ;  /* 0x000000030600720c */ /* 0x000fe40003f24070 */
[----:B------:R-:W-:-:S11]  /*22cd0*/  ISETP.GE.AND P2, PT, R2, RZ, PT ;  /* 0x000000ff0200720c */ /* 0x000fd60003f46270 */
[----:B------:R-:W-:Y:S02]  /*22ce0*/  @!P1 IMAD.IADD R3, R3, 0x1, -R6 ;  /* 0x0000000103039824 */ /* 0x000fe400078e0a06 */
[----:B------:R-:W-:Y:S01]  /*22cf0*/  @!P1 VIADD R4, R4, 0x1 ;  /* 0x0000000104049836 */ /* 0x000fe20000000000 */
[----:B------:R-:W-:Y:S02]  /*22d00*/  ISETP.NE.AND P1, PT, R5, RZ, PT ;  /* 0x000000ff0500720c */ /* 0x000fe40003f25270 */
[----:B------:R-:W-:Y:S01]  /*22d10*/  ISETP.GE.U32.AND P0, PT, R3, R6, PT ;  /* 0x000000060300720c */ /* 0x000fe20003f06070 */
[----:B------:R-:W-:-:S04]  /*22d20*/  IMAD.MOV R3, RZ, RZ, -R7 ;  /* 0x000000ffff037224 */ /* 0x000fc800078e0a07 */
[----:B------:R-:W-:-:S08]  /*22d30*/  IMAD R3, R25, R3, R0 ;  /* 0x0000000319037224 */ /* 0x000fd000078e0200 */
[----:B------:R-:W-:-:S04]  /*22d40*/  @P0 VIADD R4, R4, 0x1 ;  /* 0x0000000104040836 */ /* 0x000fc80000000000 */
[----:B------:R-:W-:Y:S01]  /*22d50*/  @!P2 IMAD.MOV R4, RZ, RZ, -R4 ;  /* 0x000000ffff04a224 */ /* 0x000fe200078e0a04 */
[----:B------:R-:W-:-:S05]  /*22d60*/  @!P1 LOP3.LUT R4, RZ, R5, RZ, 0x33, !PT ;  /* 0x00000005ff049212 */ /* 0x000fca00078e33ff */
[--C-:B------:R-:W-:Y:S02]  /*22d70*/  IMAD.MOV R2, RZ, RZ, -R4.reuse ;  /* 0x000000ffff027224 */ /* 0x100fe400078e0a04 */
[C---:B------:R-:W-:Y:S02]  /*22d80*/  IMAD R4, R5.reuse, 0x1000000, R4 ;  /* 0x0100000005047824 */ /* 0x040fe400078e0204 */
[----:B------:R-:W-:-:S04]  /*22d90*/  IMAD R5, R5, R2, R7 ;  /* 0x0000000205057224 */ /* 0x000fc800078e0207 */
[----:B------:R-:W-:Y:S01]  /*22da0*/  IMAD R26, R5, 0x10000, R4 ;  /* 0x00010000051a7824 */ /* 0x000fe200078e0204 */
[----:B------:R-:W-:Y:S06]  /*22db0*/  BRA `(.L_x_2902) ;  /* 0x0000000000f07947 */ /* 0x000fec0003800000 */
.L_x_2901:
[----:B----4-:R-:W0:Y:S02]  /*22dc0*/  LDC.64 R2, c[0x0][0xc90] ;  /* 0x00032400ff027b82 */ /* 0x010e240000000a00 */
[----:B0-----:R-:W-:-:S05]  /*22dd0*/  IMAD.WIDE R2, R27, 0x4, R2 ;  /* 0x000000041b027825 */ /* 0x001fca00078e0202 */
[----:B------:R0:W2:Y:S02]  /*22de0*/  LDG.E R6, desc[UR40][R2.64] ;  /* 0x0000002802067981 */ /* 0x0000a4000c1e1900 */
[----:B0-----:R-:W-:Y:S02]  /*22df0*/  IMAD.MOV.U32 R2, RZ, RZ, RZ ;  /* 0x000000ffff027224 */ /* 0x001fe400078e00ff */
[----:B--2---:R-:W-:-:S05]  /*22e00*/  IMAD R5, R25, R6, RZ ;  /* 0x0000000619057224 */ /* 0x004fca00078e02ff */
[----:B-1----:R-:W-:-:S04]  /*22e10*/  IABS R7, R5 ;  /* 0x0000000500077213 */ /* 0x002fc80000000000 */
        /* <DEDUP_REMOVED lines=54> */
.L_x_2902:
[----:B------:R-:W-:-:S05]  /*23180*/  LOP3.LUT R0, RZ, R3, RZ, 0x33, !PT ;  /* 0x00000003ff007212 */ /* 0x000fca00078e33ff */
[----:B------:R-:W-:Y:S01]  /*23190*/  IMAD.IADD R25, R25, 0x1, R0 ;  /* 0x0000000119197824 */ /* 0x000fe200078e0200 */
[----:B------:R-:W-:Y:S06]  /*231a0*/  BRA `(.L_x_2903) ;  /* 0x00000000001c7947 */ /* 0x000fec0003800000 */
.L_x_2895:
[----:B------:R-:W-:Y:S01]  /*231b0*/  UMOV UR4, URZ ;  /* 0x0000003f00047c82 */ /* 0x000fe20008000000 */
[----:B------:R-:W-:Y:S01]  /*231c0*/  UMOV UR5, URZ ;  /* 0x0000003f00057c82 */ /* 0x000fe20008000000 */
[----:B------:R-:W-:Y:S01]  /*231d0*/  ULDC UR6, c[0x0][0xc3c] ;  /* 0x00030f0000067ab9 */ /* 0x000fe20000000800 */
[----:B------:R-:W-:Y:S02]  /*231e0*/  IMAD.MOV.U32 R24, RZ, RZ, R0 ;  /* 0x000000ffff187224 */ /* 0x000fe400078e0000 */
[----:B------:R-:W-:Y:S02]  /*231f0*/  IMAD.U32 R25, RZ, RZ, UR4 ;  /* 0x00000004ff197e24 */ /* 0x000fe4000f8e00ff */
[----:B------:R-:W-:Y:S02]  /*23200*/  IMAD.U32 R26, RZ, RZ, UR5 ;  /* 0x00000005ff1a7e24 */ /* 0x000fe4000f8e00ff */
[----:B------:R-:W-:-:S07]  /*23210*/  IMAD.U32 R27, RZ, RZ, UR6 ;  /* 0x00000006ff1b7e24 */ /* 0x000fce000f8e00ff */
.L_x_2903:
[----:B------:R-:W0:Y:S01]  /*23220*/  S2R R0, SR_TID.X ;  /* 0x0000000000007919 */ /* 0x000e220000002100 */
[----:B------:R-:W-:Y:S05]  /*23230*/  WARPSYNC.ALL ;  /* 0x0000000000007948 */ /* 0x000fea0003800000 */
[----:B------:R-:W-:Y:S01]  /*23240*/  BAR.SYNC.DEFER_BLOCKING 0x4, 0x180 ;  /* 0x0106000000007b1d */ /* 0x000fe20000010000 */
[----:B0-----:R-:W-:-:S04]  /*23250*/  LOP3.LUT R0, R0, 0x1f, RZ, 0xc0, !PT ;  /* 0x0000001f00007812 */ /* 0x001fc800078ec0ff */
[----:B------:R-:W-:-:S13]  /*23260*/  ISETP.NE.AND P0, PT, R0, RZ, PT ;  /* 0x000000ff0000720c */ /* 0x000fda0003f05270 */
[----:B------:R-:W0:Y:S01]  /*23270*/  @!P0 S2R R3, SR_CgaCtaId ;  /* 0x0000000000038919 */ /* 0x000e220000008800 */
[----:B------:R-:W-:-:S04]  /*23280*/  @!P0 MOV R0, 0x400 ;  /* 0x0000040000008802 */ /* 0x000fc80000000f00 */
[----:B0-----:R-:W-:-:S05]  /*23290*/  @!P0 LEA R18, R3, R0, 0x18 ;  /* 0x0000000003128211 */ /* 0x001fca00078ec0ff */
[----:B------:R0:W-:Y:S01]  /*232a0*/  @!P0 STS.128 [R18+0x28cd0], R24 ;  /* 0x028cd01812008388 */ /* 0x0001e20000000c00 */
[----:B------:R-:W-:Y:S06]  /*232b0*/  BAR.ARV 0x5, 0x180 ;  /* 0x0146000000007b1d */ /* 0x000fec0000002000 */
.L_x_2892:
[----:B------:R-:W-:Y:S02]  /*232c0*/  ULDC UR4, c[0x0][0xc3c] ;  /* 0x00030f0000047ab9 */ /* 0x000fe40000000800 */
[----:B0-----:R-:W-:-:S13]  /*232d0*/  ISETP.GE.AND P0, PT, R27, UR4, PT ;  /* 0x000000041b007c0c */ /* 0x001fda000bf06270 */
[----:B------:R-:W-:Y:S05]  /*232e0*/  @!P0 BRA `(.L_x_2904) ;  /* 0xffffff8c00248947 */ /* 0x000fea000383ffff */
[----:B------:R-:W-:Y:S05]  /*232f0*/  BSYNC B8 ;  /* 0x0000000000087941 */ /* 0x000fea0003800000 */
.L_x_2777:
        /* <DEDUP_REMOVED lines=12> */
.L_x_3049:
[----:B------:R-:W-:Y:S05]  /*233c0*/  BSYNC B0 ;  /* 0x0000000000007941 */ /* 0x000fea0003800000 */
.L_x_2905:
[----:B------:R-:W-:-:S03]  /*233d0*/  UMOV UR4, 0xffffffff ;  /* 0xffffffff00047882 */ /* 0x000fc60000000000 */
[----:B------:R-:W-:Y:S05]  /*233e0*/  BRA.DIV UR4, `(.L_x_2907) ;  /* 0x0000004204a07947 */ /* 0x000fea000b800000 */
[----:B0-----:R-:W0:Y:S02]  /*233f0*/  S2R R0, SR_TID.X ;  /* 0x0000000000007919 */ /* 0x001e240000002100 */
[----:B0-----:R-:W-:-:S04]  /*23400*/  SHF.R.U32.HI R0, RZ, 0x5, R0 ;  /* 0x00000005ff007819 */ /* 0x001fc80000011600 */
[----:B------:R-:W-:-:S05]  /*23410*/  LOP3.LUT R0, R0, 0x3, RZ, 0xc0, !PT ;  /* 0x0000000300007812 */ /* 0x000fca00078ec0ff */
[----:B------:R0:W1:Y:S02]  /*23420*/  SHFL.IDX PT, R14, R0, RZ, 0x1f ;  /* 0x00001fff000e7589 */ /* 0x00006400000e0000 */
.L_x_3052:
[----:B-1----:R-:W-:-:S13]  /*23430*/  ISETP.NE.AND P0, PT, R14, RZ, PT ;  /* 0x000000ff0e00720c */ /* 0x002fda0003f05270 */
[----:B------:R-:W-:Y:S05]  /*23440*/  @P0 BRA `(.L_x_2539) ;  /* 0x0000000000880947 */ /* 0x000fea0003800000 */
[----:B------:R-:W-:-:S03]  /*23450*/  UMOV UR4, 0xffffffff ;  /* 0xffffffff00047882 */ /* 0x000fc60000000000 */
[----:B------:R-:W-:Y:S05]  /*23460*/  BRA.DIV UR4, `(.L_x_2908) ;  /* 0x0000004204b47947 */ /* 0x000fea000b800000 */
[----:B------:R-:W-:-:S13]  /*23470*/  ELECT P6, URZ, PT ;  /* 0x00000000003f782f */ /* 0x000fda00038c0000 */
.L_x_3055:
[----:B------:R-:W-:Y:S05]  /*23480*/  @!P6 BRA `(.L_x_2539) ;  /* 0x000000000078e947 */ /* 0x000fea0003800000 */
[----:B------:R-:W-:-:S06]  /*23490*/  ULOP3.LUT UR4, UR36, 0x2, URZ, 0xfc, !UPT ;  /* 0x0000000224047892 */ /* 0x000fcc000f8efc3f */
[----:B0-----:R-:W-:-:S05]  /*234a0*/  IMAD.U32 R0, RZ, RZ, UR4 ;  /* 0x00000004ff007e24 */ /* 0x001fca000f8e00ff */
[----:B------:R-:W-:-:S13]  /*234b0*/  ISETP.NE.AND P0, PT, R0, 0x3, PT ;  /* 0x000000030000780c */ /* 0x000fda0003f05270 */
[----:B------:R-:W-:Y:S05]  /*234c0*/  @!P0 BRA `(.L_x_2909) ;  /* 0x0000000000048947 */ /* 0x000fea0003800000 */
[----:B------:R-:W-:Y:S01]  /*234d0*/  BPT.TRAP 0x1 ;  /* 0x000000040000795c */ /* 0x000fe20000300000 */
.L_x_2909:
[----:B------:R-:W-:Y:S01]  /*234e0*/  IMAD R5, R22, 0x8, R7 ;  /* 0x0000000816057824 */ /* 0x000fe200078e0207 */
[----:B------:R-:W-:Y:S01]  /*234f0*/  SHF.L.U32 R0, R28, 0x1f, RZ ;  /* 0x0000001f1c007819 */ /* 0x000fe200000006ff */
[----:B------:R-:W-:-:S03]  /*23500*/  VIADD R22, R22, 0x1 ;  /* 0x0000000116167836 */ /* 0x000fc60000000000 */
[----:B------:R-:W0:Y:S02]  /*23510*/  SYNCS.PHASECHK.TRANS64.TRYWAIT P1, [R5+URZ+0x28c40], R0 ;  /* 0x028c4000050075a7 */ /* 0x000e24000802017f */
[----:B------:R-:W-:-:S04]  /*23520*/  ISETP.NE.AND P2, PT, R22, 0x2, PT ;  /* 0x000000021600780c */ /* 0x000fc80003f45270 */
[----:B------:R-:W-:Y:S01]  /*23530*/  SEL R3, RZ, 0x1, P2 ;  /* 0x00000001ff037807 */ /* 0x000fe20001000000 */
[----:B0-----:R-:W-:Y:S08]  /*23540*/  @!P1 BRA `(.L_x_2910) ;  /* 0x00000040009c9947 */ /* 0x001ff00003800000 */
.L_x_3056:
[----:B------:R-:W-:Y:S02]  /*23550*/  SEL R22, R22, RZ, P2 ;  /* 0x000000ff16167207 */ /* 0x000fe40001000000 */
[----:B------:R-:W-:Y:S01]  /*23560*/  LOP3.LUT R2, R28, R3, RZ, 0x3c, !PT ;  /* 0x000000031c027212 */ /* 0x000fe200078e3cff */
[----:B------:R-:W-:Y:S06]  /*23570*/  @!P0 BRA `(.L_x_2911) ;  /* 0x0000000000048947 */ /* 0x000fec0003800000 */
[----:B------:R-:W-:Y:S01]  /*23580*/  BPT.TRAP 0x1 ;  /* 0x000000040000795c */ /* 0x000fe20000300000 */
.L_x_2911:
[----:B------:R-:W-:Y:S01]  /*23590*/  IMAD R3, R22, 0x8, R7 ;  /* 0x0000000816037824 */ /* 0x000fe200078e0207 */
[----:B------:R-:W-:-:S04]  /*235a0*/  SHF.L.U32 R2, R2, 0x1f, RZ ;  /* 0x0000001f02027819 */ /* 0x000fc800000006ff */
[----:B------:R-:W1:Y:S02]  /*235b0*/  SYNCS.PHASECHK.TRANS64.TRYWAIT P1, [R3+URZ+0x28c40], R2 ;  /* 0x028c4002030075a7 */ /* 0x000e64000802017f */
[----:B-1----:R-:W-:Y:S05]  /*235c0*/  @!P1 BRA `(.L_x_2912) ;  /* 0x0000004000909947 */ /* 0x002fea0003800000 */
.L_x_3057:
[----:B------:R-:W-:Y:S05]  /*235d0*/  @!P0 BRA `(.L_x_2913) ;  /* 0x0000000000048947 */ /* 0x000fea0003800000 */
[----:B------:R-:W-:Y:S01]  /*235e0*/  BPT.TRAP 0x1 ;  /* 0x000000040000795c */ /* 0x000fe20000300000 */
.L_x_2913:
[----:B------:R-:W5:Y:S02]  /*235f0*/  SYNCS.PHASECHK.TRANS64.TRYWAIT P1, [R5+URZ+0x28c60], R0 ;  /* 0x028c6000050075a7 */ /* 0x000f64000802017f */
[----:B-----5:R-:W-:Y:S05]  /*23600*/  @!P1 BRA `(.L_x_2914) ;  /* 0x0000004000949947 */ /* 0x020fea0003800000 */
.L_x_3058:
[----:B------:R-:W-:Y:S05]  /*23610*/  @!P0 BRA `(.L_x_2915) ;  /* 0x0000000000048947 */ /* 0x000fea0003800000 */
[----:B------:R-:W-:Y:S01]  /*23620*/  BPT.TRAP 0x1 ;  /* 0x000000040000795c */ /* 0x000fe20000300000 */
.L_x_2915:
[----:B------:R0:W0:Y:S02]  /*23630*/  SYNCS.PHASECHK.TRANS64.TRYWAIT P0, [R3+URZ+0x28c60], R2 ;  /* 0x028c6002030075a7 */ /* 0x000024000800017f */
[----:B0-----:R-:W-:Y:S05]  /*23640*/  @!P0 NANOSLEEP.SYNCS 0x989680 ;  /* 0x009896800000895d */ /* 0x001fea0003900000 */
[----:B------:R-:W0:Y:S02]  /*23650*/  @!P0 SYNCS.PHASECHK.TRANS64 P0, [R3+URZ+0x28c60], R2 ;  /* 0x028c6002030085a7 */ /* 0x000e24000800007f */
[----:B0-----:R-:W-:Y:S05]  /*23660*/  @!P0 BRA `(.L_x_2915) ;  /* 0xfffffffc00f08947 */ /* 0x001fea000383ffff */
.L_x_2539:
[----:B------:R-:W-:Y:S05]  /*23670*/  BSYNC B9 ;  /* 0x0000000000097941 */ /* 0x000fea0003800000 */
.L_x_2536:
[----:B------:R-:W-:Y:S05]  /*23680*/  EXIT ;  /* 0x000000000000794d */ /* 0x000fea0003800000 */
.L_x_2565:
[----:B0-----:R0:W1:Y:S02]  /*23690*/  SYNCS.PHASECHK.TRANS64.TRYWAIT P6, [R60+URZ+0x28c90], R67 ;  /* 0x028c90433c0075a7 */ /* 0x00106400080c017f */
[----:B-1----:R-:W-:Y:S05]  /*236a0*/  @!P6 NANOSLEEP.SYNCS 0x989680 ;  /* 0x009896800000e95d */ /* 0x002fea0003900000 */
[----:B------:R-:W1:Y:S02]  /*236b0*/  @!P6 SYNCS.PHASECHK.TRANS64 P6, [R60+URZ+0x28c90], R67 ;  /* 0x028c90433c00e5a7 */ /* 0x000e6400080c007f */
[----:B-1----:R-:W-:Y:S05]  /*236c0*/  @!P6 BRA `(.L_x_2565) ;  /* 0xfffffffc00f0e947 */ /* 0x002fea000383ffff */
[----:B------:R-:W-:Y:S05]  /*236d0*/  BRA `(.L_x_2916) ;  /* 0xfffffdfc00847947 */ /* 0x000fea000383ffff */
.L_x_2566:
        /* <DEDUP_REMOVED lines=8> */
.L_x_2918:
[----:B------:R-:W-:Y:S05]  /*23760*/  BSYNC B1 ;  /* 0x0000000000017941 */ /* 0x000fea0003800000 */
.L_x_2917:
        /* <DEDUP_REMOVED lines=8> */
.L_x_2919:
[----:B------:R-:W-:Y:S01]  /*237f0*/  IMAD.MOV.U32 R68, RZ, RZ, R14 ;  /* 0x000000ffff447224 */ /* 0x000fe200078e000e */
[----:B------:R-:W-:Y:S06]  /*23800*/  BRA `(.L_x_2920) ;  /* 0xfffffdfc004c7947 */ /* 0x000fec000383ffff */
.L_x_2576:
[----:B0-----:R0:W1:Y:S02]  /*23810*/  SYNCS.PHASECHK.TRANS64.TRYWAIT P6, [R60+URZ+0x28c90], R67 ;  /* 0x028c90433c0075a7 */ /* 0x00106400080c017f */
[----:B-1----:R-:W-:Y:S05]  /*23820*/  @!P6 NANOSLEEP.SYNCS 0x989680 ;  /* 0x009896800000e95d */ /* 0x002fea0003900000 */
[----:B------:R-:W1:Y:S02]  /*23830*/  @!P6 SYNCS.PHASECHK.TRANS64 P6, [R60+URZ+0x28c90], R67 ;  /* 0x028c90433c00e5a7 */ /* 0x000e6400080c007f */
[----:B-1----:R-:W-:Y:S05]  /*23840*/  @!P6 BRA `(.L_x_2576) ;  /* 0xfffffffc00f0e947 */ /* 0x002fea000383ffff */
[----:B------:R-:W-:Y:S05]  /*23850*/  BRA `(.L_x_2921) ;  /* 0xfffffe0400cc7947 */ /* 0x000fea000383ffff */
.L_x_2577:
        /* <DEDUP_REMOVED lines=8> */
.L_x_2923:
[----:B------:R-:W-:Y:S05]  /*238e0*/  BSYNC B1 ;  /* 0x0000000000017941 */ /* 0x000fea0003800000 */
.L_x_2922:
        /* <DEDUP_REMOVED lines=8> */
.L_x_2924:
[----:B------:R-:W-:Y:S01]  /*23970*/  IMAD.MOV.U32 R68, RZ, RZ, R14 ;  /* 0x000000ffff447224 */ /* 0x000fe200078e000e */
[----:B------:R-:W-:Y:S06]  /*23980*/  BRA `(.L_x_2925) ;  /* 0xfffffe0400947947 */ /* 0x000fec000383ffff */
.L_x_2582:
[----:B0-----:R0:W1:Y:S02]  /*23990*/  SYNCS.PHASECHK.TRANS64.TRYWAIT P0, [R60+URZ+0x28c90], R67 ;  /* 0x028c90433c0075a7 */ /* 0x001064000800017f */
[----:B-1----:R-:W-:Y:S05]  /*239a0*/  @!P0 NANOSLEEP.SYNCS 0x989680 ;  /* 0x009896800000895d */ /* 0x002fea0003900000 */
[----:B------:R-:W1:Y:S02]  /*239b0*/  @!P0 SYNCS.PHASECHK.TRANS64 P0, [R60+URZ+0x28c90], R67 ;  /* 0x028c90433c0085a7 */ /* 0x000e64000800007f */
[----:B-1----:R-:W-:Y:S05]  /*239c0*/  @!P0 BRA `(.L_x_2582) ;  /* 0xfffffffc00f08947 */ /* 0x002fea000383ffff */
[----:B------:R-:W-:Y:S05]  /*239d0*/  BRA `(.L_x_2926) ;  /* 0xfffffe0c00907947 */ /* 0x000fea000383ffff */
.L_x_2583:
[----:B------:R-:W-:Y:S01]  /*239e0*/  BSSY B1, `(.L_x_2927) ;  /* 0x0000007000017945 */ /* 0x000fe20003800000 */
[----:B------:R-:W-:Y:S02]  /*239f0*/  IMAD.MOV.U32 R12, RZ, RZ, RZ ;  /* 0x000000ffff0c7224 */ /* 0x000fe400078e00ff */
[----:B------:R-:W-:Y:S02]  /*23a00*/  IMAD.MOV.U32 R11, RZ, RZ, 0x1c1f ;  /* 0x00001c1fff0b7424 */ /* 0x000fe400078e00ff */
[----:B------:R-:W-:-:S07]  /*23a10*/  IMAD.MOV.U32 R15, RZ, RZ, -0x1 ;  /* 0xffffffffff0f7424 */ /* 0x000fce00078e00ff */
[----:B0-----:R-:W-:Y:S05]  /*23a20*/  WARPSYNC.COLLECTIVE R15, `(.L_x_2928) ;  /* 0x000000000f087348 */ /* 0x001fea0003c00000 */
[----:B------:R1:W2:Y:S02]  /*23a30*/  SHFL.IDX P6, R14, R13, R12, R11 ;  /* 0x0000000c0d0e7389 */ /* 0x0002a400000c000b */
[----:B012---:R-:W-:Y:S01]  /*23a40*/  ENDCOLLECTIVE ;  /* 0x000000000000791b */ /* 0x007fe20003800000 */
.L_x_2928:
[----:B------:R-:W-:Y:S05]  /*23a50*/  BSYNC B1 ;  /* 0x0000000000017941 */ /* 0x000fea0003800000 */
.L_x_2927:
        /* <DEDUP_REMOVED lines=8> */
.L_x_2929:
[----:B------:R-:W-:Y:S05]  /*23ae0*/  BRA `(.L_x_2930) ;  /* 0xfffffe0c00b07947 */ /* 0x000fea000383ffff */
.L_x_2587:
[----:B--2---:R2:W4:Y:S02]  /*23af0*/  SYNCS.PHASECHK.TRANS64.TRYWAIT P5, [R60+URZ+0x28cb0], R67 ;  /* 0x028cb0433c0075a7 */ /* 0x00452400080a017f */
[----:B----4-:R-:W-:Y:S05]  /*23b00*/  @!P5 NANOSLEEP.SYNCS 0x989680 ;  /* 0x009896800000d95d */ /* 0x010fea0003900000 */
[----:B------:R-:W4:Y:S02]  /*23b10*/  @!P5 SYNCS.PHASECHK.TRANS64 P5, [R60+URZ+0x28cb0], R67 ;  /* 0x028cb0433c00d5a7 */ /* 0x000f2400080a007f */
[----:B----4-:R-:W-:Y:S05]  /*23b20*/  @!P5 BRA `(.L_x_2587) ;  /* 0xfffffffc00f0d947 */ /* 0x010fea000383ffff */
[----:B------:R-:W-:Y:S05]  /*23b30*/  BRA `(.L_x_2931) ;  /* 0xfffffe10003c7947 */ /* 0x000fea000383ffff */
.L_x_2608:
[----:B0-----:R0:W2:Y:S02]  /*23b40*/  SYNCS.PHASECHK.TRANS64.TRYWAIT P1, [R12+URZ+0x28c50], R5 ;  /* 0x028c50050c0075a7 */ /* 0x0010a4000802017f */
[----:B--2---:R-:W-:Y:S05]  /*23b50*/  @!P1 NANOSLEEP.SYNCS 0x989680 ;  /* 0x009896800000995d */ /* 0x004fea0003900000 */
[----:B------:R-:W2:Y:S02]  /*23b60*/  @!P1 SYNCS.PHASECHK.TRANS64 P1, [R12+URZ+0x28c50], R5 ;  /* 0x028c50050c0095a7 */ /* 0x000ea4000802007f */
[----:B--2---:R-:W-:Y:S05]  /*23b70*/  @!P1 BRA `(.L_x_2608) ;  /* 0xfffffffc00f09947 */ /* 0x004fea000383ffff */
[----:B------:R-:W-:Y:S05]  /*23b80*/  BRA `(.L_x_2932) ;  /* 0xfffffe2400e87947 */ /* 0x000fea000383ffff */
.L_x_2616:
[----:B-1----:R1:W2:Y:S02]  /*23b90*/  SYNCS.PHASECHK.TRANS64.TRYWAIT P1, [R21+URZ+0x28c50], R12 ;  /* 0x028c500c150075a7 */ /* 0x0022a4000802017f */
[----:B--2---:R-:W-:Y:S05]  /*23ba0*/  @!P1 NANOSLEEP.SYNCS 0x989680 ;  /* 0x009896800000995d */ /* 0x004fea0003900000 */
[----:B------:R-:W2:Y:S02]  /*23bb0*/  @!P1 SYNCS.PHASECHK.TRANS64 P1, [R21+URZ+0x28c50], R12 ;  /* 0x028c500c150095a7 */ /* 0x000ea4000802007f */
[----:B--2---:R-:W-:Y:S05]  /*23bc0*/  @!P1 BRA `(.L_x_2616) ;  /* 0xfffffffc00f09947 */ /* 0x004fea000383ffff */
[----:B------:R-:W-:Y:S05]  /*23bd0*/  BRA `(.L_x_2615) ;  /* 0xfffffe3400107947 */ /* 0x000fea000383ffff */
.L_x_2640:
[----:B------:R-:W-:Y:S01]  /*23be0*/  BSSY B1, `(.L_x_2933) ;  /* 0x0000008000017945 */ /* 0x000fe20003800000 */
[----:B------:R-:W-:Y:S02]  /*23bf0*/  IMAD.MOV.U32 R13, RZ, RZ, R31 ;  /* 0x000000ffff0d7224 */ /* 0x000fe400078e001f */
[----:B------:R-:W-:Y:S02]  /*23c00*/  IMAD.MOV.U32 R12, RZ, RZ, RZ ;  /* 0x000000ffff0c7224 */ /* 0x000fe400078e00ff */
[----:B-1----:R-:W-:Y:S02]  /*23c10*/  IMAD.MOV.U32 R11, RZ, RZ, 0x1c1f ;  /* 0x00001c1fff0b7424 */ /* 0x002fe400078e00ff */
[----:B------:R-:W-:-:S07]  /*23c20*/  IMAD.MOV.U32 R15, RZ, RZ, -0x1 ;  /* 0xffffffffff0f7424 */ /* 0x000fce00078e00ff */
[----:B------:R-:W-:Y:S05]  /*23c30*/  WARPSYNC.COLLECTIVE R15, `(.L_x_2934) ;  /* 0x000000000f087348 */ /* 0x000fea0003c00000 */
[----:B------:R0:W1:Y:S02]  /*23c40*/  SHFL.IDX P6, R14, R13, R12, R11 ;  /* 0x0000000c0d0e7389 */ /* 0x00006400000c000b */
[----:B01----:R-:W-:Y:S01]  /*23c50*/  ENDCOLLECTIVE ;  /* 0x000000000000791b */ /* 0x003fe20003800000 */
.L_x_2934:
[----:B------:R-:W-:Y:S05]  /*23c60*/  BSYNC B1 ;  /* 0x0000000000017941 */ /* 0x000fea0003800000 */
.L_x_2933:
        /* <DEDUP_REMOVED lines=8> */
.L_x_2935:
[----:B------:R-:W-:Y:S02]  /*23cf0*/  IMAD.MOV.U32 R13, RZ, RZ, R80 ;  /* 0x000000ffff0d7224 */ /* 0x000fe400078e0050 */
[----:B------:R-:W-:-:S07]  /*23d00*/  IMAD.MOV.U32 R3, RZ, RZ, R14 ;  /* 0x000000ffff037224 */ /* 0x000fce00078e000e */
[----:B------:R-:W-:Y:S05]  /*23d10*/  WARPSYNC.COLLECTIVE R15, `(.L_x_2936) ;  /* 0x000000000f087348 */ /* 0x000fea0003c00000 */
[----:B------:R0:W1:Y:S02]  /*23d20*/  SHFL.IDX P6, R14, R13, R12, R11 ;  /* 0x0000000c0d0e7389 */ /* 0x00006400000c000b */
[----:B01----:R-:W-:Y:S01]  /*23d30*/  ENDCOLLECTIVE ;  /* 0x000000000000791b */ /* 0x003fe20003800000 */
.L_x_2936:
[----:B------:R-:W-:Y:S02]  /*23d40*/  IMAD.MOV.U32 R13, RZ, RZ, R30 ;  /* 0x000000ffff0d7224 */ /* 0x000fe400078e001e */
[----:B------:R-:W-:-:S07]  /*23d50*/  IMAD.MOV.U32 R7, RZ, RZ, R14 ;  /* 0x000000ffff077224 */ /* 0x000fce00078e000e */
[----:B------:R-:W-:Y:S05]  /*23d60*/  WARPSYNC.COLLECTIVE R15, `(.L_x_2937) ;  /* 0x000000000f087348 */ /* 0x000fea0003c00000 */
[----:B------:R0:W1:Y:S02]  /*23d70*/  SHFL.IDX P6, R14, R13, R12, R11 ;  /* 0x0000000c0d0e7389 */ /* 0x00006400000c000b */
[----:B01----:R-:W-:Y:S01]  /*23d80*/  ENDCOLLECTIVE ;  /* 0x000000000000791b */ /* 0x003fe20003800000 */
.L_x_2937:
[----:B------:R-:W-:Y:S01]  /*23d90*/  IMAD.MOV.U32 R8, RZ, RZ, R14 ;  /* 0x000000ffff087224 */ /* 0x000fe200078e000e */
[----:B------:R-:W-:Y:S06]  /*23da0*/  BRA `(.L_x_2938) ;  /* 0xfffffe5000407947 */ /* 0x000fec000383ffff */
.L_x_2643:
[----:B------:R-:W-:Y:S01]  /*23db0*/  BSSY B1, `(.L_x_2939) ;  /* 0x0000008000017945 */ /* 0x000fe20003800000 */
[----:B------:R-:W-:Y:S02]  /*23dc0*/  IMAD.MOV.U32 R13, RZ, RZ, R31 ;  /* 0x000000ffff0d7224 */ /* 0x000fe400078e001f */
[----:B------:R-:W-:Y:S02]  /*23dd0*/  IMAD.MOV.U32 R12, RZ, RZ, 0x1 ;  /* 0x00000001ff0c7424 */ /* 0x000fe400078e00ff */
[----:B-1----:R-:W-:Y:S02]  /*23de0*/  IMAD.MOV.U32 R11, RZ, RZ, 0x1c1f ;  /* 0x00001c1fff0b7424 */ /* 0x002fe400078e00ff */
[----:B------:R-:W-:-:S07]  /*23df0*/  IMAD.MOV.U32 R15, RZ, RZ, -0x1 ;  /* 0xffffffffff0f7424 */ /* 0x000fce00078e00ff */
[----:B----4-:R-:W-:Y:S05]  /*23e00*/  WARPSYNC.COLLECTIVE R15, `(.L_x_2940) ;  /* 0x000000000f087348 */ /* 0x010fea0003c00000 */
[----:B------:R0:W1:Y:S02]  /*23e10*/  SHFL.IDX P6, R14, R13, R12, R11 ;  /* 0x0000000c0d0e7389 */ /* 0x00006400000c000b */
[----:B01--4-:R-:W-:Y:S01]  /*23e20*/  ENDCOLLECTIVE ;  /* 0x000000000000791b */ /* 0x013fe20003800000 */
.L_x_2940:
[----:B------:R-:W-:Y:S05]  /*23e30*/  BSYNC B1 ;  /* 0x0000000000017941 */ /* 0x000fea0003800000 */
.L_x_2939:
[----:B------:R-:W-:Y:S02]  /*23e40*/  IMAD.MOV.U32 R13, RZ, RZ, R10 ;  /* 0x000000ffff0d7224 */ /* 0x000fe400078e000a */
[----:B------:R-:W-:Y:S02]  /*23e50*/  IMAD.MOV.U32 R12, RZ, RZ, 0x1 ;  /* 0x00000001ff0c7424 */ /* 0x000fe400078e00ff */
[----:B------:R-:W-:Y:S02]  /*23e60*/  IMAD.MOV.U32 R11, RZ, RZ, 0x1c1f ;  /* 0x00001c1fff0b7424 */ /* 0x000fe400078e00ff */
[----:B------:R-:W-:Y:S02]  /*23e70*/  IMAD.MOV.U32 R15, RZ, RZ, -0x1 ;  /* 0xffffffffff0f7424 */ /* 0x000fe400078e00ff */
[----:B------:R-:W-:-:S07]  /*23e80*/  IMAD.MOV.U32 R0, RZ, RZ, R14 ;  /* 0x000000ffff007224 */ /* 0x000fce00078e000e */
[----:B------:R-:W-:Y:S05]  /*23e90*/  WARPSYNC.COLLECTIVE R15, `(.L_x_2941) ;  /* 0x000000000f087348 */ /* 0x000fea0003c00000 */
[----:B------:R0:W1:Y:S02]  /*23ea0*/  SHFL.IDX P6, R14, R13, R12, R11 ;  /* 0x0000000c0d0e7389 */ /* 0x00006400000c000b */
[----:B01----:R-:W-:Y:S01]  /*23eb0*/  ENDCOLLECTIVE ;  /* 0x000000000000791b */ /* 0x003fe20003800000 */
.L_x_2941:
[----:B------:R-:W-:Y:S02]  /*23ec0*/  IMAD.MOV.U32 R13, RZ, RZ, R80 ;  /* 0x000000ffff0d7224 */ /* 0x000fe400078e0050 */
[----:B------:R-:W-:-:S07]  /*23ed0*/  IMAD.MOV.U32 R3, RZ, RZ, R14 ;  /* 0x000000ffff037224 */ /* 0x000fce00078e000e */
[----:B------:R-:W-:Y:S05]  /*23ee0*/  WARPSYNC.COLLECTIVE R15, `(.L_x_2942) ;  /* 0x000000000f087348 */ /* 0x000fea0003c00000 */
[----:B------:R0:W1:Y:S02]  /*23ef0*/  SHFL.IDX P6, R14, R13, R12, R11 ;  /* 0x0000000c0d0e7389 */ /* 0x00006400000c000b */
[----:B01----:R-:W-:Y:S01]  /*23f00*/  ENDCOLLECTIVE ;  /* 0x000000000000791b */ /* 0x003fe20003800000 */
.L_x_2942:
[----:B------:R-:W-:Y:S02]  /*23f10*/  IMAD.MOV.U32 R13, RZ, RZ, R30 ;  /* 0x000000ffff0d7224 */ /* 0x000fe400078e001e */
[----:B------:R-:W-:-:S07]  /*23f20*/  IMAD.MOV.U32 R7, RZ, RZ, R14 ;  /* 0x000000ffff077224 */ /* 0x000fce00078e000e */
[----:B------:R-:W-:Y:S05]  /*23f30*/  WARPSYNC.COLLECTIVE R15, `(.L_x_2943) ;  /* 0x000000000f087348 */ /* 0x000fea0003c00000 */
[----:B------:R0:W1:Y:S02]  /*23f40*/  SHFL.IDX P6, R14, R13, R12, R11 ;  /* 0x0000000c0d0e7389 */ /* 0x00006400000c000b */
[----:B01----:R-:W-:Y:S01]  /*23f50*/  ENDCOLLECTIVE ;  /* 0x000000000000791b */ /* 0x003fe20003800000 */
.L_x_2943:
[----:B------:R-:W-:Y:S01]  /*23f60*/  IMAD.MOV.U32 R30, RZ, RZ, R14 ;  /* 0x000000ffff1e7224 */ /* 0x000fe200078e000e */
[----:B------:R-:W-:Y:S06]  /*23f70*/  BRA `(.L_x_2944) ;  /* 0xfffffe5000a07947 */ /* 0x000fec000383ffff */
.L_x_2647:
[----:B0-----:R0:W1:Y:S02]  /*23f80*/  SYNCS.PHASECHK.TRANS64.TRYWAIT P0, [R2+URZ+0x28c00], R35 ;  /* 0x028c0023020075a7 */ /* 0x001064000800017f */
[----:B-1----:R-:W-:Y:S05]  /*23f90*/  @!P0 NANOSLEEP.SYNCS 0x989680 ;  /* 0x009896800000895d */ /* 0x002fea0003900000 */
[----:B------:R-:W1:Y:S02]  /*23fa0*/  @!P0 SYNCS.PHASECHK.TRANS64 P0, [R2+URZ+0x28c00], R35 ;  /* 0x028c0023020085a7 */ /* 0x000e64000800007f */
[----:B-1----:R-:W-:Y:S05]  /*23fb0*/  @!P0 BRA `(.L_x_2647) ;  /* 0xfffffffc00f08947 */ /* 0x002fea000383ffff */
[----:B------:R-:W-:Y:S05]  /*23fc0*/  BRA `(.L_x_2945) ;  /* 0xfffffe5400907947 */ /* 0x000fea000383ffff */
.L_x_2655:
[----:B------:R-:W0:Y:S01]  /*23fd0*/  LDC R39, c[0x0][0x3f4] ;  /* 0x0000fd00ff277b82 */ /* 0x000e220000000800 */
[----:B------:R-:W-:Y:S01]  /*23fe0*/  BSSY B1, `(.L_x_2946) ;  /* 0x0000008000017945 */ /* 0x000fe20003800000 */
[----:B------:R-:W-:Y:S02]  /*23ff0*/  IMAD.MOV.U32 R13, RZ, RZ, R27 ;  /* 0x000000ffff0d7224 */ /* 0x000fe400078e001b */
[----:B------:R-:W-:Y:S02]  /*24000*/  IMAD.MOV.U32 R12, RZ, RZ, RZ ;  /* 0x000000ffff0c7224 */ /* 0x000fe400078e00ff */
[----:B-1----:R-:W-:Y:S02]  /*24010*/  IMAD.MOV.U32 R11, RZ, RZ, 0x1c1f ;  /* 0x00001c1fff0b7424 */ /* 0x002fe400078e00ff */
[----:B------:R-:W-:-:S07]  /*24020*/  IMAD.MOV.U32 R15, RZ, RZ, -0x1 ;  /* 0xffffffffff0f7424 */ /* 0x000fce00078e00ff */
[----:B0---4-:R-:W-:Y:S05]  /*24030*/  WARPSYNC.COLLECTIVE R15, `(.L_x_2947) ;  /* 0x000000000f087348 */ /* 0x011fea0003c00000 */
[----:B------:R1:W2:Y:S02]  /*24040*/  SHFL.IDX P6, R14, R13, R12, R11 ;  /* 0x0000000c0d0e7389 */ /* 0x0002a400000c000b */
[----:B012-4-:R-:W-:Y:S01]  /*24050*/  ENDCOLLECTIVE ;  /* 0x000000000000791b */ /* 0x017fe20003800000 */
.L_x_2947:
[----:B------:R-:W-:Y:S05]  /*24060*/  BSYNC B1 ;  /* 0x0000000000017941 */ /* 0x000fea0003800000 */
.L_x_2946:
[----:B------:R-:W-:Y:S01]  /*24070*/  IMAD.MOV.U32 R13, RZ, RZ, R26 ;  /* 0x000000ffff0d7224 */ /* 0x000fe200078e001a */
[----:B------:R-:W-:Y:S01]  /*24080*/  ISETP.GE.AND P0, PT, R18, R39, PT ;  /* 0x000000271200720c */ /* 0x000fe20003f06270 */
[----:B------:R-:W-:Y:S02]  /*24090*/  IMAD.MOV.U32 R12, RZ, RZ, RZ ;  /* 0x000000ffff0c7224 */ /* 0x000fe400078e00ff */
[----:B------:R-:W-:Y:S02]  /*240a0*/  IMAD.MOV.U32 R11, RZ, RZ, 0x1c1f ;  /* 0x00001c1fff0b7424 */ /* 0x000fe400078e00ff */
[----:B------:R-:W-:Y:S02]  /*240b0*/  IMAD.MOV.U32 R15, RZ, RZ, -0x1 ;  /* 0xffffffffff0f7424 */ /* 0x000fe400078e00ff */
[----:B------:R-:W-:Y:S02]  /*240c0*/  IMAD.MOV.U32 R0, RZ, RZ, R14 ;  /* 0x000000ffff007224 */ /* 0x000fe400078e000e */
[----:B------:R-:W-:-:S07]  /*240d0*/  IMAD R3, R23, R6, RZ ;  /* 0x0000000617037224 */ /* 0x000fce00078e02ff */
[----:B------:R-:W-:Y:S05]  /*240e0*/  WARPSYNC.COLLECTIVE R15, `(.L_x_2948) ;  /* 0x000000000f087348 */ /* 0x000fea0003c00000 */
[----:B------:R0:W1:Y:S02]  /*240f0*/  SHFL.IDX P6, R14, R13, R12, R11 ;  /* 0x0000000c0d0e7389 */ /* 0x00006400000c000b */
[----:B01----:R-:W-:Y:S01]  /*24100*/  ENDCOLLECTIVE ;  /* 0x000000000000791b */ /* 0x003fe20003800000 */
.L_x_2948:
[----:B------:R-:W-:Y:S01]  /*24110*/  ISETP.GE.OR P1, PT, R34, R3, P0 ;  /* 0x000000032200720c */ /* 0x000fe20000726670 */
[----:B------:R-:W-:-:S12]  /*24120*/  IMAD.MOV.U32 R13, RZ, RZ, R25 ;  /* 0x000000ffff0d7224 */ /* 0x000fd800078e0019 */
[C---:B------:R-:W-:Y:S01]  /*24130*/  @!P1 IMAD.SHL.U32 R7, R18.reuse, 0x2, RZ ;  /* 0x0000000212079824 */ /* 0x040fe200078e00ff */
[----:B------:R-:W-:Y:S01]  /*24140*/  @!P1 SHF.L.U64.HI R6, R18, 0x1, R19 ;  /* 0x0000000112069819 */ /* 0x000fe20000010213 */
[----:B------:R-:W-:-:S07]  /*24150*/  IMAD.MOV.U32 R4, RZ, RZ, R14 ;  /* 0x000000ffff047224 */ /* 0x000fce00078e000e */
[----:B------:R-:W-:Y:S05]  /*24160*/  WARPSYNC.COLLECTIVE R15, `(.L_x_2949) ;  /* 0x000000000f087348 */ /* 0x000fea0003c00000 */
[----:B------:R0:W1:Y:S02]  /*24170*/  SHFL.IDX P6, R14, R13, R12, R11 ;  /* 0x0000000c0d0e7389 */ /* 0x00006400000c000b */
[----:B01----:R-:W-:Y:S01]  /*24180*/  ENDCOLLECTIVE ;  /* 0x000000000000791b */ /* 0x003fe20003800000 */
.L_x_2949:
[----:B------:R-:W-:-:S05]  /*24190*/  @!P1 IADD3 R8, P2, R4, R7, RZ ;  /* 0x0000000704089210 */ /* 0x000fca0007f5e0ff */
[----:B------:R-:W-:Y:S02]  /*241a0*/  @!P1 IMAD.X R9, R0, 0x1, R6, P2 ;  /* 0x0000000100099824 */ /* 0x000fe400010e0606 */
[----:B------:R-:W-:Y:S02]  /*241b0*/  IMAD.MOV.U32 R13, RZ, RZ, R35 ;  /* 0x000000ffff0d7224 */ /* 0x000fe400078e0023 */
[----:B------:R-:W-:-:S07]  /*241c0*/  IMAD.MOV.U32 R5, RZ, RZ, R14 ;  /* 0x000000ffff057224 */ /* 0x000fce00078e000e */
[----:B------:R-:W-:Y:S05]  /*241d0*/  WARPSYNC.COLLECTIVE R15, `(.L_x_2950) ;  /* 0x000000000f087348 */ /* 0x000fea0003c00000 */
[----:B------:R0:W1:Y:S02]  /*241e0*/  SHFL.IDX P6, R14, R13, R12, R11 ;  /* 0x0000000c0d0e7389 */ /* 0x00006400000c000b */
[----:B01----:R-:W-:Y:S01]  /*241f0*/  ENDCOLLECTIVE ;  /* 0x000000000000791b */ /* 0x003fe20003800000 */
.L_x_2950:
[----:B------:R-:W2:Y:S01]  /*24200*/  @!P1 LD.E.128 R8, desc[UR40][R8.64] ;  /* 0x0000002808089980 */ /* 0x000ea2000c101d00 */
[----:B------:R-:W-:-:S05]  /*24210*/  @!P1 IADD3 R4, P2, R14, R7, RZ ;  /* 0x000000070e049210 */ /* 0x000fca0007f5e0ff */
[----:B------:R-:W-:-:S06]  /*24220*/  @!P1 IMAD.X R5, R5, 0x1, R6, P2 ;  /* 0x0000000105059824 */ /* 0x000fcc00010e0606 */
[----:B------:R-:W5:Y:S01]  /*24230*/  @!P1 LD.E.128 R4, desc[UR40][R4.64] ;  /* 0x0000002804049980 */ /* 0x000f62000c101d00 */
[----:B------:R-:W-:Y:S02]  /*24240*/  CS2R R20, SRZ ;  /* 0x0000000000147805 */ /* 0x000fe4000001ff00 */
[----:B------:R-:W-:Y:S01]  /*24250*/  CS2R R28, SRZ ;  /* 0x00000000001c7805 */ /* 0x000fe2000001ff00 */
[----:B------:R-:W-:Y:S01]  /*24260*/  IMAD.MOV.U32 R13, RZ, RZ, R27 ;  /* 0x000000ffff0d7224 */ /* 0x000fe200078e001b */
[----:B------:R-:W-:Y:S02]  /*24270*/  CS2R R30, SRZ ;  /* 0x00000000001e7805 */ /* 0x000fe4000001ff00 */
[----:B------:R-:W-:Y:S01]  /*24280*/  CS2R R32, SRZ ;  /* 0x0000000000207805 */ /* 0x000fe2000001ff00 */
[----:B--2---:R-:W-:Y:S02]  /*24290*/  @!P1 IMAD.MOV.U32 R21, RZ, RZ, R9 ;  /* 0x000000ffff159224 */ /* 0x004fe400078e0009 */
[----:B------:R-:W-:-:S02]  /*242a0*/  @!P1 IMAD.MOV.U32 R29, RZ, RZ, R11 ;  /* 0x000000ffff1d9224 */ /* 0x000fc400078e000b */
[----:B------:R-:W-:Y:S02]  /*242b0*/  IMAD.MOV.U32 R12, RZ, RZ, R21 ;  /* 0x000000ffff0c7224 */ /* 0x000fe400078e0015 */
[----:B------:R-:W-:Y:S02]  /*242c0*/  IMAD.MOV.U32 R11, RZ, RZ, 0x1c1f ;  /* 0x00001c1fff0b7424 */ /* 0x000fe400078e00ff */
[----:B------:R-:W-:Y:S01]  /*242d0*/  @!P1 IMAD.MOV.U32 R20, RZ, RZ, R8 ;  /* 0x000000ffff149224 */ /* 0x000fe200078e0008 */
[----:B------:R-:W-:Y:S01]  /*242e0*/  PRMT R42, R12, 0x7610, R42 ;  /* 0x000076100c2a7816 */ /* 0x000fe2000000002a */
[----:B------:R-:W-:Y:S02]  /*242f0*/  IMAD.MOV.U32 R12, RZ, RZ, 0x1 ;  /* 0x00000001ff0c7424 */ /* 0x000fe400078e00ff */
[----:B------:R-:W-:Y:S02]  /*24300*/  IMAD.MOV.U32 R0, RZ, RZ, R20 ;  /* 0x000000ffff007224 */ /* 0x000fe400078e0014 */
[----:B------:R-:W-:-:S07]  /*24310*/  @!P1 IMAD.MOV.U32 R28, RZ, RZ, R10 ;  /* 0x000000ffff1c9224 */ /* 0x000fce00078e000a */
[----:B-----5:R-:W-:Y:S05]  /*24320*/  WARPSYNC.COLLECTIVE R15, `(.L_x_2951) ;  /* 0x000000000f087348 */ /* 0x020fea0003c00000 */
[----:B------:R0:W1:Y:S02]  /*24330*/  SHFL.IDX P6, R14, R13, R12, R11 ;  /* 0x0000000c0d0e7389 */ /* 0x00006400000c000b */
[----:B01---5:R-:W-:Y:S01]  /*24340*/  ENDCOLLECTIVE ;  /* 0x000000000000791b */ /* 0x023fe20003800000 */
.L_x_2951:
[----:B------:R-:W-:Y:S01]  /*24350*/  IMAD.MOV.U32 R9, RZ, RZ, R29 ;  /* 0x000000ffff097224 */ /* 0x000fe200078e001d */
[----:B------:R-:W-:Y:S01]  /*24360*/  PRMT R36, R36, 0x5410, R0 ;  /* 0x0000541024247816 */ /* 0x000fe20000000000 */
[----:B------:R-:W-:Y:S02]  /*24370*/  IMAD.MOV.U32 R8, RZ, RZ, R28 ;  /* 0x000000ffff087224 */ /* 0x000fe400078e001c */
[----:B------:R-:W-:Y:S01]  /*24380*/  @!P1 IMAD.MOV.U32 R30, RZ, RZ, R4 ;  /* 0x000000ffff1e9224 */ /* 0x000fe200078e0004 */
[----:B------:R-:W-:Y:S01]  /*24390*/  PRMT R37, R9, 0x7610, R37 ;  /* 0x0000761009257816 */ /* 0x000fe20000000025 */
[----:B------:R-:W-:Y:S01]  /*243a0*/  @!P1 IMAD.MOV.U32 R31, RZ, RZ, R5 ;  /* 0x000000ffff1f9224 */ /* 0x000fe200078e0005 */
[----:B------:R-:W-:Y:S01]  /*243b0*/  PRMT R36, R8, 0x7610, R36 ;  /* 0x0000761008247816 */ /* 0x000fe20000000024 */
[----:B------:R-:W-:Y:S02]  /*243c0*/  @!P1 IMAD.MOV.U32 R32, RZ, RZ, R6 ;  /* 0x000000ffff209224 */ /* 0x000fe400078e0006 */
[----:B------:R-:W-:-:S02]  /*243d0*/  @!P1 IMAD.MOV.U32 R33, RZ, RZ, R7 ;  /* 0x000000ffff219224 */ /* 0x000fc400078e0007 */
[----:B------:R-:W-:Y:S02]  /*243e0*/  IMAD.MOV.U32 R13, RZ, RZ, R26 ;  /* 0x000000ffff0d7224 */ /* 0x000fe400078e001a */
[----:B------:R-:W-:Y:S02]  /*243f0*/  IMAD.MOV.U32 R4, RZ, RZ, R30 ;  /* 0x000000ffff047224 */ /* 0x000fe400078e001e */
[----:B------:R-:W-:Y:S02]  /*24400*/  IMAD.MOV.U32 R5, RZ, RZ, R31 ;  /* 0x000000ffff057224 */ /* 0x000fe400078e001f */
[----:B------:R-:W-:Y:S02]  /*24410*/  IMAD.MOV.U32 R6, RZ, RZ, R32 ;  /* 0x000000ffff067224 */ /* 0x000fe400078e0020 */
[----:B------:R-:W-:Y:S01]  /*24420*/  IMAD.MOV.U32 R7, RZ, RZ, R33 ;  /* 0x000000ffff077224 */ /* 0x000fe200078e0021 */
[----:B------:R-:W-:Y:S01]  /*24430*/  PRMT R42, R42, 0x5410, R5 ;  /* 0x000054102a2a7816 */ /* 0x000fe20000000005 */
[----:B------:R-:W-:Y:S01]  /*24440*/  IMAD.MOV.U32 R0, RZ, RZ, R14 ;  /* 0x000000ffff007224 */ /* 0x000fe200078e000e */
[----:B------:R-:W-:-:S07]  /*24450*/  PRMT R40, R6, 0x5410, R4 ;  /* 0x0000541006287816 */ /* 0x000fce0000000004 */
[----:B------:R-:W-:Y:S05]  /*24460*/  WARPSYNC.COLLECTIVE R15, `(.L_x_2952) ;  /* 0x000000000f087348 */ /* 0x000fea0003c00000 */
[----:B------:R0:W1:Y:S02]  /*24470*/  SHFL.IDX P6, R14, R13, R12, R11 ;  /* 0x0000000c0d0e7389 */ /* 0x00006400000c000b */
[----:B01----:R-:W-:Y:S01]  /*24480*/  ENDCOLLECTIVE ;  /* 0x000000000000791b */ /* 0x003fe20003800000 */
.L_x_2952:
[----:B------:R-:W-:Y:S02]  /*24490*/  PRMT R43, R43, 0x5410, R7 ;  /* 0x000054102b2b7816 */ /* 0x000fe40000000007 */
[----:B------:R-:W-:Y:S01]  /*244a0*/  CS2R R4, SRZ ;  /* 0x0000000000047805 */ /* 0x000fe2000001ff00 */
[----:B------:R-:W-:Y:S02]  /*244b0*/  IMAD.MOV.U32 R13, RZ, RZ, R25 ;  /* 0x000000ffff0d7224 */ /* 0x000fe400078e0019 */
[----:B------:R-:W-:-:S07]  /*244c0*/  IMAD.MOV.U32 R24, RZ, RZ, R14 ;  /* 0x000000ffff187224 */ /* 0x000fce00078e000e */
[----:B------:R-:W-:Y:S05]  /*244d0*/  WARPSYNC.COLLECTIVE R15, `(.L_x_2953) ;  /* 0x000000000f087348 */ /* 0x000fea0003c00000 */
[----:B------:R0:W1:Y:S02]  /*244e0*/  SHFL.IDX P6, R14, R13, R12, R11 ;  /* 0x0000000c0d0e7389 */ /* 0x00006400000c000b */
[----:B01----:R-:W-:Y:S01]  /*244f0*/  ENDCOLLECTIVE ;  /* 0x000000000000791b */ /* 0x003fe20003800000 */
.L_x_2953:
[----:B------:R-:W-:Y:S02]  /*24500*/  IMAD.MOV.U32 R13, RZ, RZ, R35 ;  /* 0x000000ffff0d7224 */ /* 0x000fe400078e0023 */
[----:B------:R-:W-:-:S07]  /*24510*/  IMAD.MOV.U32 R25, RZ, RZ, R14 ;  /* 0x000000ffff197224 */ /* 0x000fce00078e000e */
[----:B------:R-:W-:Y:S05]  /*24520*/  WARPSYNC.COLLECTIVE R15, `(.L_x_2954) ;  /* 0x000000000f087348 */ /* 0x000fea0003c00000 */
[----:B------:R0:W1:Y:S02]  /*24530*/  SHFL.IDX P6, R14, R13, R12, R11 ;  /* 0x0000000c0d0e7389 */ /* 0x00006400000c000b */
[----:B01----:R-:W-:Y:S01]  /*24540*/  ENDCOLLECTIVE ;  /* 0x000000000000791b */ /* 0x003fe20003800000 */
.L_x_2954:
[----:B------:R-:W-:Y:S05]  /*24550*/  BRA `(.L_x_2955) ;  /* 0xfffffe6000b47947 */ /* 0x000fea000383ffff */
.L_x_2659:
[----:B0-----:R0:W1:Y:S02]  /*24560*/  SYNCS.PHASECHK.TRANS64.TRYWAIT P1, [R2+URZ+0x28c00], R13 ;  /* 0x028c000d020075a7 */ /* 0x001064000802017f */
[----:B-1----:R-:W-:Y:S05]  /*24570*/  @!P1 NANOSLEEP.SYNCS 0x989680 ;  /* 0x009896800000995d */ /* 0x002fea0003900000 */
[----:B------:R-:W1:Y:S02]  /*24580*/  @!P1 SYNCS.PHASECHK.TRANS64 P1, [R2+URZ+0x28c00], R13 ;  /* 0x028c000d020095a7 */ /* 0x000e64000802007f */
[----:B-1----:R-:W-:Y:S05]  /*24590*/  @!P1 BRA `(.L_x_2659) ;  /* 0xfffffffc00f09947 */ /* 0x002fea000383ffff */
[----:B------:R-:W-:Y:S05]  /*245a0*/  BRA `(.L_x_2956) ;  /* 0xfffffe6400547947 */ /* 0x000fea000383ffff */
.L_x_2665:
[----:B0-----:R0:W2:Y:S02]  /*245b0*/  SYNCS.PHASECHK.TRANS64.TRYWAIT P1, [R12+URZ+0x28c30], R57 ;  /* 0x028c30390c0075a7 */ /* 0x0010a4000802017f */
[----:B--2---:R-:W-:Y:S05]  /*245c0*/  @!P1 NANOSLEEP.SYNCS 0x989680 ;  /* 0x009896800000995d */ /* 0x004fea0003900000 */
[----:B------:R-:W2:Y:S02]  /*245d0*/  @!P1 SYNCS.PHASECHK.TRANS64 P1, [R12+URZ+0x28c30], R57 ;  /* 0x028c30390c0095a7 */ /* 0x000ea4000802007f */
[----:B--2---:R-:W-:Y:S05]  /*245e0*/  @!P1 BRA `(.L_x_2665) ;  /* 0xfffffffc00f09947 */ /* 0x004fea000383ffff */
[----:B------:R-:W-:Y:S05]  /*245f0*/  BRA `(.L_x_2664) ;  /* 0xfffffe74000c7947 */ /* 0x000fea000383ffff */
.L_x_2679:
[----:B-1----:R1:W3:Y:S02]  /*24600*/  SYNCS.PHASECHK.TRANS64.TRYWAIT P1, [R12+URZ+0x28c50], R57 ;  /* 0x028c50390c0075a7 */ /* 0x0022e4000802017f */
[----:B---3--:R-:W-:Y:S05]  /*24610*/  @!P1 NANOSLEEP.SYNCS 0x989680 ;  /* 0x009896800000995d */ /* 0x008fea0003900000 */
[----:B------:R-:W3:Y:S02]  /*24620*/  @!P1 SYNCS.PHASECHK.TRANS64 P1, [R12+URZ+0x28c50], R57 ;  /* 0x028c50390c0095a7 */ /* 0x000ee4000802007f */
[----:B---3--:R-:W-:Y:S05]  /*24630*/  @!P1 BRA `(.L_x_2679) ;  /* 0xfffffffc00f09947 */ /* 0x008fea000383ffff */
[----:B------:R-:W-:Y:S05]  /*24640*/  BRA `(.L_x_2678) ;  /* 0xfffffe9000dc7947 */ /* 0x000fea000383ffff */
.L_x_2692:
[----:B-1----:R1:W2:Y:S02]  /*24650*/  SYNCS.PHASECHK.TRANS64.TRYWAIT P1, [R21+URZ+0x28c30], R213 ;  /* 0x028c30d5150075a7 */ /* 0x0022a4000802017f */
[----:B--2---:R-:W-:Y:S05]  /*24660*/  @!P1 NANOSLEEP.SYNCS 0x989680 ;  /* 0x009896800000995d */ /* 0x004fea0003900000 */
[----:B------:R-:W2:Y:S02]  /*24670*/  @!P1 SYNCS.PHASECHK.TRANS64 P1, [R21+URZ+0x28c30], R213 ;  /* 0x028c30d5150095a7 */ /* 0x000ea4000802007f */
[----:B--2---:R-:W-:Y:S05]  /*24680*/  @!P1 BRA `(.L_x_2692) ;  /* 0xfffffffc00f09947 */ /* 0x004fea000383ffff */
[----:B------:R-:W-:Y:S05]  /*24690*/  BRA `(.L_x_2691) ;  /* 0xfffffe9800647947 */ /* 0x000fea000383ffff */
.L_x_2706:
[----:B---3--:R3:W4:Y:S02]  /*246a0*/  SYNCS.PHASECHK.TRANS64.TRYWAIT P1, [R21+URZ+0x28c50], R213 ;  /* 0x028c50d5150075a7 */ /* 0x008724000802017f */
[----:B----4-:R-:W-:Y:S05]  /*246b0*/  @!P1 NANOSLEEP.SYNCS 0x989680 ;  /* 0x009896800000995d */ /* 0x010fea0003900000 */
[----:B------:R-:W4:Y:S02]  /*246c0*/  @!P1 SYNCS.PHASECHK.TRANS64 P1, [R21+URZ+0x28c50], R213 ;  /* 0x028c50d5150095a7 */ /* 0x000f24000802007f */
[----:B----4-:R-:W-:Y:S05]  /*246d0*/  @!P1 BRA `(.L_x_2706) ;  /* 0xfffffffc00f09947 */ /* 0x010fea000383ffff */
[----:B------:R-:W-:Y:S05]  /*246e0*/  BRA `(.L_x_2705) ;  /* 0xfffffebc00e47947 */ /* 0x000fea000383ffff */
.L_x_2720:
[----:B-1----:R1:W2:Y:S02]  /*246f0*/  SYNCS.PHASECHK.TRANS64.TRYWAIT P2, [R12+URZ+0x28c30], R211 ;  /* 0x028c30d30c0075a7 */ /* 0x0022a4000804017f */
[----:B--2---:R-:W-:Y:S05]  /*24700*/  @!P2 NANOSLEEP.SYNCS 0x989680 ;  /* 0x009896800000a95d */ /* 0x004fea0003900000 */
[----:B------:R-:W2:Y:S02]  /*24710*/  @!P2 SYNCS.PHASECHK.TRANS64 P2, [R12+URZ+0x28c30], R211 ;  /* 0x028c30d30c00a5a7 */ /* 0x000ea4000804007f */
[----:B--2---:R-:W-:Y:S05]  /*24720*/  @!P2 BRA `(.L_x_2720) ;  /* 0xfffffffc00f0a947 */ /* 0x004fea000383ffff */
[----:B------:R-:W-:Y:S05]  /*24730*/  BRA `(.L_x_2719) ;  /* 0xfffffec400b47947 */ /* 0x000fea000383ffff */
.L_x_2726:
[----:B----4-:R4:W0:Y:S02]  /*24740*/  SYNCS.PHASECHK.TRANS64.TRYWAIT P2, [R12+URZ+0x28c50], R211 ;  /* 0x028c50d30c0075a7 */ /* 0x010824000804017f */
[----:B0-----:R-:W-:Y:S05]  /*24750*/  @!P2 NANOSLEEP.SYNCS 0x989680 ;  /* 0x009896800000a95d */ /* 0x001fea0003900000 */
[----:B------:R-:W0:Y:S02]  /*24760*/  @!P2 SYNCS.PHASECHK.TRANS64 P2, [R12+URZ+0x28c50], R211 ;  /* 0x028c50d30c00a5a7 */ /* 0x000e24000804007f */
[----:B0-----:R-:W-:Y:S05]  /*24770*/  @!P2 BRA `(.L_x_2726) ;  /* 0xfffffffc00f0a947 */ /* 0x001fea000383ffff */
[----:B------:R-:W-:Y:S05]  /*24780*/  BRA `(.L_x_2725) ;  /* 0xfffffee000187947 */ /* 0x000fea000383ffff */
.L_x_2735:
[----:B-1----:R1:W2:Y:S02]  /*24790*/  SYNCS.PHASECHK.TRANS64.TRYWAIT P1, [R21+URZ+0x28c30], R209 ;  /* 0x028c30d1150075a7 */ /* 0x0022a4000802017f */
[----:B--2---:R-:W-:Y:S05]  /*247a0*/  @!P1 NANOSLEEP.SYNCS 0x989680 ;  /* 0x009896800000995d */ /* 0x004fea0003900000 */
[----:B------:R-:W2:Y:S02]  /*247b0*/  @!P1 SYNCS.PHASECHK.TRANS64 P1, [R21+URZ+0x28c30], R209 ;  /* 0x028c30d1150095a7 */ /* 0x000ea4000802007f */
[----:B--2---:R-:W-:Y:S05]  /*247c0*/  @!P1 BRA `(.L_x_2735) ;  /* 0xfffffffc00f09947 */ /* 0x004fea000383ffff */
[----:B------:R-:W-:Y:S05]  /*247d0*/  BRA `(.L_x_2734) ;  /* 0xfffffee400307947 */ /* 0x000fea000383ffff */
.L_x_2749:
[----:B-1----:R1:W2:Y:S02]  /*247e0*/  SYNCS.PHASECHK.TRANS64.TRYWAIT P1, [R21+URZ+0x28c50], R209 ;  /* 0x028c50d1150075a7 */ /* 0x0022a4000802017f */
[----:B--2---:R-:W-:Y:S05]  /*247f0*/  @!P1 NANOSLEEP.SYNCS 0x989680 ;  /* 0x009896800000995d */ /* 0x004fea0003900000 */
[----:B------:R-:W2:Y:S02]  /*24800*/  @!P1 SYNCS.PHASECHK.TRANS64 P1, [R21+URZ+0x28c50], R209 ;  /* 0x028c50d1150095a7 */ /* 0x000ea4000802007f */
[----:B--2---:R-:W-:Y:S05]  /*24810*/  @!P1 BRA `(.L_x_2749) ;  /* 0xfffffffc00f09947 */ /* 0x004fea000383ffff */
[----:B------:R-:W-:Y:S05]  /*24820*/  BRA `(.L_x_2748) ;  /* 0xffffff08003c7947 */ /* 0x000fea000383ffff */
.L_x_2793:
[----:B------:R-:W0:Y:S01]  /*24830*/  S2R R13, SR_TID.X ;  /* 0x00000000000d7919 */ /* 0x000e220000002100 */
[----:B------:R-:W-:Y:S01]  /*24840*/  BSSY B1, `(.L_x_2957) ;  /* 0x0000009000017945 */ /* 0x000fe20003800000 */
[----:B------:R-:W-:Y:S02]  /*24850*/  IMAD.MOV.U32 R12, RZ, RZ, RZ ;  /* 0x000000ffff0c7224 */ /* 0x000fe400078e00ff */
[----:B------:R-:W-:Y:S02]  /*24860*/  IMAD.MOV.U32 R11, RZ, RZ, 0x1f ;  /* 0x0000001fff0b7424 */ /* 0x000fe400078e00ff */
[----:B------:R-:W-:Y:S01]  /*24870*/  IMAD.MOV.U32 R15, RZ, RZ, -0x1 ;  /* 0xffffffffff0f7424 */ /* 0x000fe200078e00ff */
[----:B0-----:R-:W-:-:S04]  /*24880*/  SHF.R.U32.HI R13, RZ, 0x5, R13 ;  /* 0x00000005ff0d7819 */ /* 0x001fc8000001160d */
[----:B------:R-:W-:-:S07]  /*24890*/  LOP3.LUT R13, R13, 0x3, RZ, 0xc0, !PT ;  /* 0x000000030d0d7812 */ /* 0x000fce00078ec0ff */
[----:B-1----:R-:W-:Y:S05]  /*248a0*/  WARPSYNC.COLLECTIVE R15, `(.L_x_2958) ;  /* 0x000000000f087348 */ /* 0x002fea0003c00000 */
[----:B-1----:R0:W1:Y:S02]  /*248b0*/  SHFL.IDX P6, R14, R13, R12, R11 ;  /* 0x0000000c0d0e7389 */ /* 0x00206400000c000b */
[----:B01----:R-:W-:Y:S01]  /*248c0*/  ENDCOLLECTIVE ;  /* 0x000000000000791b */ /* 0x003fe20003800000 */
.L_x_2958:
[----:B------:R-:W-:Y:S05]  /*248d0*/  BSYNC B1 ;  /* 0x0000000000017941 */ /* 0x000fea0003800000 */
.L_x_2957:
[----:B------:R-:W-:Y:S05]  /*248e0*/  BRA `(.L_x_2959) ;  /* 0xffffff8000e07947 */ /* 0x000fea000383ffff */
.L_x_2795:
[----:B------:R-:W-:Y:S01]  /*248f0*/  BSSY B1, `(.L_x_2960) ;  /* 0x0000006000017945 */ /* 0x000fe20003800000 */
[----:B------:R-:W-:-:S07]  /*24900*/  IMAD.MOV.U32 R15, RZ, RZ, -0x1 ;  /* 0xffffffffff0f7424 */ /* 0x000fce00078e00ff */
[----:B0-----:R-:W-:Y:S05]  /*24910*/  WARPSYNC.COLLECTIVE R15, `(.L_x_2961) ;  /* 0x000000000f0c7348 */ /* 0x001fea0003c00000 */
[----:B------:R-:W-:Y:S02]  /*24920*/  ELECT P6, UR62, PT ;  /* 0x00000000003e782f */ /* 0x000fe400038c0000 */
[----:B------:R-:W-:Y:S01]  /*24930*/  MOV R14, UR62 ;  /* 0x0000003e000e7c02 */ /* 0x000fe20008000f00 */
[----:B0-----:R-:W-:Y:S10]  /*24940*/  ENDCOLLECTIVE ;  /* 0x000000000000791b */ /* 0x001ff40003800000 */
.L_x_2961:
[----:B------:R-:W-:Y:S05]  /*24950*/  BSYNC B1 ;  /* 0x0000000000017941 */ /* 0x000fea0003800000 */
.L_x_2960:
[----:B------:R-:W-:Y:S05]  /*24960*/  BRA `(.L_x_2794) ;  /* 0xffffff8000d87947 */ /* 0x000fea000383ffff */
.L_x_2797:
[----:B0-----:R0:W1:Y:S02]  /*24970*/  SYNCS.PHASECHK.TRANS64.TRYWAIT P0, [R18+URZ+0x28c20], R2 ;  /* 0x028c2002120075a7 */ /* 0x001064000800017f */
[----:B-1----:R-:W-:Y:S05]  /*24980*/  @!P0 NANOSLEEP.SYNCS 0x989680 ;  /* 0x009896800000895d */ /* 0x002fea0003900000 */
[----:B------:R-:W1:Y:S02]  /*24990*/  @!P0 SYNCS.PHASECHK.TRANS64 P0, [R18+URZ+0x28c20], R2 ;  /* 0x028c2002120085a7 */ /* 0x000e64000800007f */
[----:B-1----:R-:W-:Y:S05]  /*249a0*/  @!P0 BRA `(.L_x_2797) ;  /* 0xfffffffc00f08947 */ /* 0x002fea000383ffff */
[----:B------:R-:W-:Y:S05]  /*249b0*/  BRA `(.L_x_2962) ;  /* 0xffffff8000e87947 */ /* 0x000fea000383ffff */
.L_x_2801:
[----:B0-----:R0:W1:Y:S02]  /*249c0*/  SYNCS.PHASECHK.TRANS64.TRYWAIT P0, [R11+URZ+0x28ca0], R2 ;  /* 0x028ca0020b0075a7 */ /* 0x001064000800017f */
[----:B-1----:R-:W-:Y:S05]  /*249d0*/  @!P0 NANOSLEEP.SYNCS 0x989680 ;  /* 0x009896800000895d */ /* 0x002fea0003900000 */
[----:B------:R-:W1:Y:S02]  /*249e0*/  @!P0 SYNCS.PHASECHK.TRANS64 P0, [R11+URZ+0x28ca0], R2 ;  /* 0x028ca0020b0085a7 */ /* 0x000e64000800007f */
[----:B-1----:R-:W-:Y:S05]  /*249f0*/  @!P0 BRA `(.L_x_2801) ;  /* 0xfffffffc00f08947 */ /* 0x002fea000383ffff */
[----:B------:R-:W-:Y:S05]  /*24a00*/  BRA `(.L_x_2963) ;  /* 0xffffff8400007947 */ /* 0x000fea000383ffff */
.L_x_2806:
[----:B-1----:R1:W2:Y:S02]  /*24a10*/  SYNCS.PHASECHK.TRANS64.TRYWAIT P0, [R11+URZ+0x28cc0], R2 ;  /* 0x028cc0020b0075a7 */ /* 0x0022a4000800017f */
[----:B--2---:R-:W-:Y:S05]  /*24a20*/  @!P0 NANOSLEEP.SYNCS 0x989680 ;  /* 0x009896800000895d */ /* 0x004fea0003900000 */
[----:B------:R-:W2:Y:S02]  /*24a30*/  @!P0 SYNCS.PHASECHK.TRANS64 P0, [R11+URZ+0x28cc0], R2 ;  /* 0x028cc0020b0085a7 */ /* 0x000ea4000800007f */
[----:B--2---:R-:W-:Y:S05]  /*24a40*/  @!P0 BRA `(.L_x_2806) ;  /* 0xfffffffc00f08947 */ /* 0x004fea000383ffff */
[----:B------:R-:W-:Y:S05]  /*24a50*/  BRA `(.L_x_2964) ;  /* 0xffffff84007c7947 */ /* 0x000fea000383ffff */
.L_x_2820:
[----:B0-----:R0:W1:Y:S02]  /*24a60*/  SYNCS.PHASECHK.TRANS64.TRYWAIT P1, [R11+URZ+0x28ca0], R2 ;  /* 0x028ca0020b0075a7 */ /* 0x001064000802017f */
[----:B-1----:R-:W-:Y:S05]  /*24a70*/  @!P1 NANOSLEEP.SYNCS 0x989680 ;  /* 0x009896800000995d */ /* 0x002fea0003900000 */
[----:B------:R-:W1:Y:S02]  /*24a80*/  @!P1 SYNCS.PHASECHK.TRANS64 P1, [R11+URZ+0x28ca0], R2 ;  /* 0x028ca0020b0095a7 */ /* 0x000e64000802007f */
[----:B-1----:R-:W-:Y:S05]  /*24a90*/  @!P1 BRA `(.L_x_2820) ;  /* 0xfffffffc00f09947 */ /* 0x002fea000383ffff */
[----:B------:R-:W-:Y:S05]  /*24aa0*/  BRA `(.L_x_2965) ;  /* 0xffffff8c00e07947 */ /* 0x000fea000383ffff */
.L_x_2825:
[----:B-1----:R1:W2:Y:S02]  /*24ab0*/  SYNCS.PHASECHK.TRANS64.TRYWAIT P1, [R11+URZ+0x28cc0], R2 ;  /* 0x028cc0020b0075a7 */ /* 0x0022a4000802017f */
[----:B--2---:R-:W-:Y:S05]  /*24ac0*/  @!P1 NANOSLEEP.SYNCS 0x989680 ;  /* 0x009896800000995d */ /* 0x004fea0003900000 */
[----:B------:R-:W2:Y:S02]  /*24ad0*/  @!P1 SYNCS.PHASECHK.TRANS64 P1, [R11+URZ+0x28cc0], R2 ;  /* 0x028cc0020b0095a7 */ /* 0x000ea4000802007f */
[----:B--2---:R-:W-:Y:S05]  /*24ae0*/  @!P1 BRA `(.L_x_2825) ;  /* 0xfffffffc00f09947 */ /* 0x004fea000383ffff */
[----:B------:R-:W-:Y:S05]  /*24af0*/  BRA `(.L_x_2966) ;  /* 0xffffff9000587947 */ /* 0x000fea000383ffff */
.L_x_2855:
[----:B------:R-:W1:Y:S01]  /*24b00*/  S2R R11, SR_TID.X ;  /* 0x00000000000b7919 */ /* 0x000e620000002100 */
[----:B------:R-:W-:Y:S01]  /*24b10*/  BSSY B0, `(.L_x_2967) ;  /* 0x000000a000007945 */ /* 0x000fe20003800000 */
[----:B------:R-:W-:Y:S02]  /*24b20*/  IMAD.MOV.U32 R12, RZ, RZ, RZ ;  /* 0x000000ffff0c7224 */ /* 0x000fe400078e00ff */
[----:B------:R-:W-:Y:S01]  /*24b30*/  IMAD.MOV.U32 R15, RZ, RZ, -0x1 ;  /* 0xffffffffff0f7424 */ /* 0x000fe200078e00ff */
[----:B-1----:R-:W-:-:S04]  /*24b40*/  SHF.R.U32.HI R11, RZ, 0x5, R11 ;  /* 0x00000005ff0b7819 */ /* 0x002fc8000001160b */
[----:B------:R-:W-:-:S05]  /*24b50*/  LOP3.LUT R11, R11, 0x3, RZ, 0xc0, !PT ;  /* 0x000000030b0b7812 */ /* 0x000fca00078ec0ff */
[----:B------:R-:W-:Y:S02]  /*24b60*/  IMAD.MOV.U32 R13, RZ, RZ, R11 ;  /* 0x000000ffff0d7224 */ /* 0x000fe400078e000b */
[----:B------:R-:W-:-:S07]  /*24b70*/  IMAD.MOV.U32 R11, RZ, RZ, 0x1f ;  /* 0x0000001fff0b7424 */ /* 0x000fce00078e00ff */
[----:B0----5:R-:W-:Y:S05]  /*24b80*/  WARPSYNC.COLLECTIVE R15, `(.L_x_2968) ;  /* 0x000000000f087348 */ /* 0x021fea0003c00000 */
[----:B------:R1:W2:Y:S02]  /*24b90*/  SHFL.IDX P6, R14, R13, R12, R11 ;  /* 0x0000000c0d0e7389 */ /* 0x0002a400000c000b */
[----:B012--5:R-:W-:Y:S01]  /*24ba0*/  ENDCOLLECTIVE ;  /* 0x000000000000791b */ /* 0x027fe20003800000 */
.L_x_2968:
[----:B------:R-:W-:Y:S05]  /*24bb0*/  BSYNC B0 ;  /* 0x0000000000007941 */ /* 0x000fea0003800000 */
.L_x_2967:
[----:B------:R-:W-:Y:S05]  /*24bc0*/  BRA `(.L_x_2969) ;  /* 0xffffffa800d47947 */ /* 0x000fea000383ffff */
.L_x_2858:
[----:B-1----:R1:W2:Y:S02]  /*24bd0*/  SYNCS.PHASECHK.TRANS64.TRYWAIT P0, [R25+URZ+0x28c40], R0 ;  /* 0x028c4000190075a7 */ /* 0x0022a4000800017f */
[----:B--2---:R-:W-:Y:S05]  /*24be0*/  @!P0 NANOSLEEP.SYNCS 0x989680 ;  /* 0x009896800000895d */ /* 0x004fea0003900000 */
[----:B------:R-:W2:Y:S02]  /*24bf0*/  @!P0 SYNCS.PHASECHK.TRANS64 P0, [R25+URZ+0x28c40], R0 ;  /* 0x028c4000190085a7 */ /* 0x000ea4000800007f */
[----:B--2---:R-:W-:Y:S05]  /*24c00*/  @!P0 BRA `(.L_x_2858) ;  /* 0xfffffffc00f08947 */ /* 0x004fea000383ffff */
[----:B------:R-:W-:Y:S05]  /*24c10*/  BRA `(.L_x_2970) ;  /* 0xffffffac000c7947 */ /* 0x000fea000383ffff */
.L_x_2859:
        /* <DEDUP_REMOVED lines=8> */
.L_x_2972:
[----:B------:R-:W-:Y:S05]  /*24ca0*/  BSYNC B0 ;  /* 0x0000000000007941 */ /* 0x000fea0003800000 */
.L_x_2971:
        /* <DEDUP_REMOVED lines=9> */
.L_x_2973:
[----:B------:R-:W-:Y:S02]  /*24d40*/  IMAD.MOV.U32 R13, RZ, RZ, R5 ;  /* 0x000000ffff0d7224 */ /* 0x000fe400078e0005 */
[----:B------:R-:W-:Y:S02]  /*24d50*/  IMAD.MOV.U32 R12, RZ, RZ, 0x1 ;  /* 0x00000001ff0c7424 */ /* 0x000fe400078e00ff */
[----:B------:R-:W-:-:S07]  /*24d60*/  IMAD.MOV.U32 R3, RZ, RZ, R14 ;  /* 0x000000ffff037224 */ /* 0x000fce00078e000e */
[----:B------:R-:W-:Y:S05]  /*24d70*/  WARPSYNC.COLLECTIVE R15, `(.L_x_2974) ;  /* 0x000000000f087348 */ /* 0x000fea0003c00000 */
[----:B------:R0:W1:Y:S02]  /*24d80*/  SHFL.IDX P6, R14, R13, R12, R11 ;  /* 0x0000000c0d0e7389 */ /* 0x00006400000c000b */
[----:B01----:R-:W-:Y:S01]  /*24d90*/  ENDCOLLECTIVE ;  /* 0x000000000000791b */ /* 0x003fe20003800000 */
.L_x_2974:
        /* <DEDUP_REMOVED lines=15> */
.L_x_2975:
[----:B------:R-:W-:Y:S02]  /*24e90*/  @P0 IMAD R6, R4, 0x2, R18 ;  /* 0x0000000204060824 */ /* 0x000fe400078e0212 */
[----:B------:R-:W-:Y:S02]  /*24ea0*/  IMAD.MOV.U32 R13, RZ, RZ, R5 ;  /* 0x000000ffff0d7224 */ /* 0x000fe400078e0005 */
[----:B------:R-:W-:Y:S02]  /*24eb0*/  IMAD.MOV.U32 R12, RZ, RZ, 0x2 ;  /* 0x00000002ff0c7424 */ /* 0x000fe400078e00ff */
[----:B------:R-:W-:-:S07]  /*24ec0*/  IMAD.MOV.U32 R3, RZ, RZ, R14 ;  /* 0x000000ffff037224 */ /* 0x000fce00078e000e */
[----:B------:R-:W-:Y:S05]  /*24ed0*/  WARPSYNC.COLLECTIVE R15, `(.L_x_2976) ;  /* 0x000000000f087348 */ /* 0x000fea0003c00000 */
[----:B------:R0:W1:Y:S02]  /*24ee0*/  SHFL.IDX P6, R14, R13, R12, R11 ;  /* 0x0000000c0d0e7389 */ /* 0x00006400000c000b */
[----:B01----:R-:W-:Y:S01]  /*24ef0*/  ENDCOLLECTIVE ;  /* 0x000000000000791b */ /* 0x003fe20003800000 */
.L_x_2976:
        /* <DEDUP_REMOVED lines=15> */
.L_x_2977:
[----:B------:R-:W-:Y:S02]  /*24ff0*/  @P0 IMAD R6, R4, 0x2, R18 ;  /* 0x0000000204060824 */ /* 0x000fe400078e0212 */
[----:B------:R-:W-:Y:S02]  /*25000*/  IMAD.MOV.U32 R13, RZ, RZ, R5 ;  /* 0x000000ffff0d7224 */ /* 0x000fe400078e0005 */
[----:B------:R-:W-:Y:S02]  /*25010*/  IMAD.MOV.U32 R12, RZ, RZ, 0x3 ;  /* 0x00000003ff0c7424 */ /* 0x000fe400078e00ff */
[----:B------:R-:W-:-:S07]  /*25020*/  IMAD.MOV.U32 R3, RZ, RZ, R14 ;  /* 0x000000ffff037224 */ /* 0x000fce00078e000e */
[----:B------:R-:W-:Y:S05]  /*25030*/  WARPSYNC.COLLECTIVE R15, `(.L_x_2978) ;  /* 0x000000000f087348 */ /* 0x000fea0003c00000 */
[----:B------:R0:W1:Y:S02]  /*25040*/  SHFL.IDX P6, R14, R13, R12, R11 ;  /* 0x0000000c0d0e7389 */ /* 0x00006400000c000b */
[----:B01----:R-:W-:Y:S01]  /*25050*/  ENDCOLLECTIVE ;  /* 0x000000000000791b */ /* 0x003fe20003800000 */
.L_x_2978:
        /* <DEDUP_REMOVED lines=10> */
.L_x_2979:
[----:B------:R-:W-:Y:S01]  /*25100*/  @!PT LDS RZ, [RZ] ;  /* 0x00000000fffff984 */ /* 0x000fe20000000800 */
[----:B------:R-:W-:Y:S01]  /*25110*/  @!PT LDS RZ, [RZ] ;  /* 0x00000000fffff984 */ /* 0x000fe20000000800 */
[----:B------:R-:W-:Y:S01]  /*25120*/  @!PT LDS RZ, [RZ] ;  /* 0x00000000fffff984 */ /* 0x000fe20000000800 */
[----:B------:R0:W-:Y:S01]  /*25130*/  @P0 LDGSTS.E.BYPASS.LTC128B.128 [R6+0x23400], desc[UR40][R2.64], !P2 ;  /* 0x2340000002060fae */ /* 0x0001e2000d101d68 */
[----:B------:R-:W-:Y:S01]  /*25140*/  IMAD.MOV.U32 R0, RZ, RZ, R14 ;  /* 0x000000ffff007224 */ /* 0x000fe200078e000e */
[----:B------:R-:W-:Y:S06]  /*25150*/  BRA `(.L_x_2980) ;  /* 0xffffffa800bc7947 */ /* 0x000fec000383ffff */
.L_x_2864:
[----:B------:R-:W-:Y:S02]  /*25160*/  IMAD.MOV.U32 R13, RZ, RZ, R4 ;  /* 0x000000ffff0d7224 */ /* 0x000fe400078e0004 */
[----:B------:R-:W-:Y:S02]  /*25170*/  IMAD.MOV.U32 R12, RZ, RZ, RZ ;  /* 0x000000ffff0c7224 */ /* 0x000fe400078e00ff */
[----:B------:R-:W-:Y:S02]  /*25180*/  IMAD.MOV.U32 R11, RZ, RZ, 0x181f ;  /* 0x0000181fff0b7424 */ /* 0x000fe400078e00ff */
[----:B------:R-:W-:Y:S02]  /*25190*/  IMAD.MOV.U32 R15, RZ, RZ, -0x1 ;  /* 0xffffffffff0f7424 */ /* 0x000fe400078e00ff */
[----:B-----5:R-:W-:Y:S02]  /*251a0*/  IMAD R5, R20, R7, RZ ;  /* 0x0000000714057224 */ /* 0x020fe400078e02ff */
[----:B------:R-:W-:-:S07]  /*251b0*/  IMAD.IADD R31, R10, 0x1, R31 ;  /* 0x000000010a1f7824 */ /* 0x000fce00078e021f */
[----:B------:R-:W-:Y:S05]  /*251c0*/  WARPSYNC.COLLECTIVE R15, `(.L_x_2981) ;  /* 0x000000000f087348 */ /* 0x000fea0003c00000 */
[----:B------:R0:W1:Y:S02]  /*251d0*/  SHFL.IDX P6, R14, R13, R12, R11 ;  /* 0x0000000c0d0e7389 */ /* 0x00006400000c000b */
[----:B01----:R-:W-:Y:S01]  /*251e0*/  ENDCOLLECTIVE ;  /* 0x000000000000791b */ /* 0x003fe20003800000 */
.L_x_2981:
[C---:B------:R-:W-:Y:S01]  /*251f0*/  VIADD R6, R31.reuse, 0x10 ;  /* 0x000000101f067836 */ /* 0x040fe20000000000 */
[----:B------:R-:W-:Y:S01]  /*25200*/  ISETP.GE.AND P0, PT, R31, R5, PT ;  /* 0x000000051f00720c */ /* 0x000fe20003f06270 */
[----:B------:R-:W-:Y:S02]  /*25210*/  IMAD.MOV.U32 R13, RZ, RZ, R0 ;  /* 0x000000ffff0d7224 */ /* 0x000fe400078e0000 */
[----:B------:R-:W-:-:S10]  /*25220*/  IMAD.MOV.U32 R2, RZ, RZ, R14 ;  /* 0x000000ffff027224 */ /* 0x000fd400078e000e */
[----:B------:R-:W-:Y:S05]  /*25230*/  WARPSYNC.COLLECTIVE R15, `(.L_x_2982) ;  /* 0x000000000f087348 */ /* 0x000fea0003c00000 */
[----:B------:R0:W1:Y:S02]  /*25240*/  SHFL.IDX P6, R14, R13, R12, R11 ;  /* 0x0000000c0d0e7389 */ /* 0x00006400000c000b */
[----:B01----:R-:W-:Y:S01]  /*25250*/  ENDCOLLECTIVE ;  /* 0x000000000000791b */ /* 0x003fe20003800000 */
.L_x_2982:
[----:B------:R-:W-:Y:S02]  /*25260*/  IMAD.MOV.U32 R13, RZ, RZ, R4 ;  /* 0x000000ffff0d7224 */ /* 0x000fe400078e0004 */
[----:B------:R-:W-:Y:S02]  /*25270*/  IMAD.MOV.U32 R12, RZ, RZ, 0x1 ;  /* 0x00000001ff0c7424 */ /* 0x000fe400078e00ff */
[----:B------:R-:W-:-:S07]  /*25280*/  IMAD.MOV.U32 R3, RZ, RZ, R14 ;  /* 0x000000ffff037224 */ /* 0x000fce00078e000e */
[----:B------:R-:W-:Y:S05]  /*25290*/  WARPSYNC.COLLECTIVE R15, `(.L_x_2983) ;  /* 0x000000000f087348 */ /* 0x000fea0003c00000 */
[----:B------:R0:W1:Y:S02]  /*252a0*/  SHFL.IDX P6, R14, R13, R12, R11 ;  /* 0x0000000c0d0e7389 */ /* 0x00006400000c000b */
[----:B01----:R-:W-:Y:S01]  /*252b0*/  ENDCOLLECTIVE ;  /* 0x000000000000791b */ /* 0x003fe20003800000 */
.L_x_2983:
        /* <DEDUP_REMOVED lines=15> */
.L_x_2984:
[----:B------:R-:W-:Y:S02]  /*253b0*/  IMAD.MOV.U32 R13, RZ, RZ, R4 ;  /* 0x000000ffff0d7224 */ /* 0x000fe400078e0004 */
[----:B------:R-:W-:Y:S02]  /*253c0*/  IMAD.MOV.U32 R12, RZ, RZ, 0x2 ;  /* 0x00000002ff0c7424 */ /* 0x000fe400078e00ff */
[----:B------:R-:W-:-:S07]  /*253d0*/  IMAD.MOV.U32 R3, RZ, RZ, R14 ;  /* 0x000000ffff037224 */ /* 0x000fce00078e000e */
[----:B------:R-:W-:Y:S05]  /*253e0*/  WARPSYNC.COLLECTIVE R15, `(.L_x_2985) ;  /* 0x000000000f087348 */ /* 0x000fea0003c00000 */
[----:B------:R0:W1:Y:S02]  /*253f0*/  SHFL.IDX P6, R14, R13, R12, R11 ;  /* 0x0000000c0d0e7389 */ /* 0x00006400000c000b */
[----:B01----:R-:W-:Y:S01]  /*25400*/  ENDCOLLECTIVE ;  /* 0x000000000000791b */ /* 0x003fe20003800000 */
.L_x_2985:
        /* <DEDUP_REMOVED lines=16> */
.L_x_2986:
[----:B------:R-:W-:Y:S02]  /*25510*/  IMAD.MOV.U32 R13, RZ, RZ, R4 ;  /* 0x000000ffff0d7224 */ /* 0x000fe400078e0004 */
[----:B------:R-:W-:Y:S02]  /*25520*/  IMAD.MOV.U32 R12, RZ, RZ, 0x3 ;  /* 0x00000003ff0c7424 */ /* 0x000fe400078e00ff */
[----:B------:R-:W-:-:S07]  /*25530*/  IMAD.MOV.U32 R3, RZ, RZ, R14 ;  /* 0x000000ffff037224 */ /* 0x000fce00078e000e */
[----:B------:R-:W-:Y:S05]  /*25540*/  WARPSYNC.COLLECTIVE R15, `(.L_x_2987) ;  /* 0x000000000f087348 */ /* 0x000fea0003c00000 */
[----:B------:R0:W1:Y:S02]  /*25550*/  SHFL.IDX P6, R14, R13, R12, R11 ;  /* 0x0000000c0d0e7389 */ /* 0x00006400000c000b */
[----:B01----:R-:W-:Y:S01]  /*25560*/  ENDCOLLECTIVE ;  /* 0x000000000000791b */ /* 0x003fe20003800000 */
.L_x_2987:
        /* <DEDUP_REMOVED lines=10> */
.L_x_2988:
[----:B------:R-:W-:Y:S01]  /*25610*/  @!PT LDS RZ, [RZ] ;  /* 0x00000000fffff984 */ /* 0x000fe20000000800 */
[----:B------:R-:W-:Y:S01]  /*25620*/  @!PT LDS RZ, [RZ] ;  /* 0x00000000fffff984 */ /* 0x000fe20000000800 */
[----:B------:R-:W-:Y:S01]  /*25630*/  @!PT LDS RZ, [RZ] ;  /* 0x00000000fffff984 */ /* 0x000fe20000000800 */
[----:B------:R1:W-:Y:S01]  /*25640*/  @!P0 LDGSTS.E.BYPASS.LTC128B.128 [R8+0x21400], desc[UR40][R2.64], !P1 ;  /* 0x2140000002088fae */ /* 0x0003e2000c901d68 */
[----:B------:R-:W-:Y:S01]  /*25650*/  IMAD.MOV.U32 R0, RZ, RZ, R14 ;  /* 0x000000ffff007224 */ /* 0x000fe200078e000e */
[----:B------:R-:W-:Y:S06]  /*25660*/  BRA `(.L_x_2989) ;  /* 0xffffffac00e07947 */ /* 0x000fec000383ffff */
.L_x_2867:
[----:B0-----:R0:W1:Y:S02]  /*25670*/  SYNCS.PHASECHK.TRANS64.TRYWAIT P0, [R18+URZ+0x28c20], R0 ;  /* 0x028c2000120075a7 */ /* 0x001064000800017f */
[----:B-1----:R-:W-:Y:S05]  /*25680*/  @!P0 NANOSLEEP.SYNCS 0x989680 ;  /* 0x009896800000895d */ /* 0x002fea0003900000 */
[----:B------:R-:W1:Y:S02]  /*25690*/  @!P0 SYNCS.PHASECHK.TRANS64 P0, [R18+URZ+0x28c20], R0 ;  /* 0x028c2000120085a7 */ /* 0x000e64000800007f */
[----:B-1----:R-:W-:Y:S05]  /*256a0*/  @!P0 BRA `(.L_x_2867) ;  /* 0xfffffffc00f08947 */ /* 0x002fea000383ffff */
[----:B------:R-:W-:Y:S05]  /*256b0*/  BRA `(.L_x_2990) ;  /* 0xffffffb0003c7947 */ /* 0x000fea000383ffff */
.L_x_2870:
[----:B0-----:R0:W1:Y:S02]  /*256c0*/  SYNCS.PHASECHK.TRANS64.TRYWAIT P0, [R25+URZ+0x28c60], R0 ;  /* 0x028c6000190075a7 */ /* 0x001064000800017f */
[----:B-1----:R-:W-:Y:S05]  /*256d0*/  @!P0 NANOSLEEP.SYNCS 0x989680 ;  /* 0x009896800000895d */ /* 0x002fea0003900000 */
[----:B------:R-:W1:Y:S02]  /*256e0*/  @!P0 SYNCS.PHASECHK.TRANS64 P0, [R25+URZ+0x28c60], R0 ;  /* 0x028c6000190085a7 */ /* 0x000e64000800007f */
[----:B-1----:R-:W-:Y:S05]  /*256f0*/  @!P0 BRA `(.L_x_2870) ;  /* 0xfffffffc00f08947 */ /* 0x002fea000383ffff */
[----:B------:R-:W-:Y:S05]  /*25700*/  BRA `(.L_x_2991) ;  /* 0xffffffb0004c7947 */ /* 0x000fea000383ffff */
.L_x_2871:
        /* <DEDUP_REMOVED lines=8> */
.L_x_2993:
[----:B------:R-:W-:Y:S05]  /*25790*/  BSYNC B0 ;  /* 0x0000000000007941 */ /* 0x000fea0003800000 */
.L_x_2992:
        /* <DEDUP_REMOVED lines=15> */
.L_x_2994:
        /* <DEDUP_REMOVED lines=40> */
.L_x_2995:
[----:B------:R-:W-:Y:S02]  /*25b10*/  IMAD.MOV.U32 R13, RZ, RZ, R5 ;  /* 0x000000ffff0d7224 */ /* 0x000fe400078e0005 */
[----:B------:R-:W-:-:S07]  /*25b20*/  IMAD.MOV.U32 R3, RZ, RZ, R14 ;  /* 0x000000ffff037224 */ /* 0x000fce00078e000e */
[----:B------:R-:W-:Y:S05]  /*25b30*/  WARPSYNC.COLLECTIVE R15, `(.L_x_2996) ;  /* 0x000000000f087348 */ /* 0x000fea0003c00000 */
[----:B------:R0:W1:Y:S02]  /*25b40*/  SHFL.IDX P6, R14, R13, R12, R11 ;  /* 0x0000000c0d0e7389 */ /* 0x00006400000c000b */
[----:B01----:R-:W-:Y:S01]  /*25b50*/  ENDCOLLECTIVE ;  /* 0x000000000000791b */ /* 0x003fe20003800000 */
.L_x_2996:
        /* <DEDUP_REMOVED lines=29> */
.L_x_2997:
[----:B------:R-:W-:Y:S02]  /*25d30*/  IMAD.MOV.U32 R13, RZ, RZ, R5 ;  /* 0x000000ffff0d7224 */ /* 0x000fe400078e0005 */
[----:B------:R-:W-:-:S07]  /*25d40*/  IMAD.MOV.U32 R7, RZ, RZ, R14 ;  /* 0x000000ffff077224 */ /* 0x000fce00078e000e */
[----:B------:R-:W-:Y:S05]  /*25d50*/  WARPSYNC.COLLECTIVE R15, `(.L_x_2998) ;  /* 0x000000000f087348 */ /* 0x000fea0003c00000 */
[----:B------:R0:W1:Y:S02]  /*25d60*/  SHFL.IDX P6, R14, R13, R12, R11 ;  /* 0x0000000c0d0e7389 */ /* 0x00006400000c000b */
[----:B01----:R-:W-:Y:S01]  /*25d70*/  ENDCOLLECTIVE ;  /* 0x000000000000791b */ /* 0x003fe20003800000 */
.L_x_2998:
        /* <DEDUP_REMOVED lines=29> */
.L_x_2999:
[----:B------:R-:W-:Y:S02]  /*25f50*/  IMAD.MOV.U32 R13, RZ, RZ, R5 ;  /* 0x000000ffff0d7224 */ /* 0x000fe400078e0005 */
[----:B------:R-:W-:-:S07]  /*25f60*/  IMAD.MOV.U32 R6, RZ, RZ, R14 ;  /* 0x000000ffff067224 */ /* 0x000fce00078e000e */
[----:B------:R-:W-:Y:S05]  /*25f70*/  WARPSYNC.COLLECTIVE R15, `(.L_x_3000) ;  /* 0x000000000f087348 */ /* 0x000fea0003c00000 */
[----:B------:R0:W1:Y:S02]  /*25f80*/  SHFL.IDX P6, R14, R13, R12, R11 ;  /* 0x0000000c0d0e7389 */ /* 0x00006400000c000b */
[----:B01----:R-:W-:Y:S01]  /*25f90*/  ENDCOLLECTIVE ;  /* 0x000000000000791b */ /* 0x003fe20003800000 */
.L_x_3000:
[----:B------:R-:W-:Y:S01]  /*25fa0*/  IMAD.MOV.U32 R2, RZ, RZ, R14 ;  /* 0x000000ffff027224 */ /* 0x000fe200078e000e */
[----:B------:R-:W-:Y:S06]  /*25fb0*/  BRA `(.L_x_3001) ;  /* 0xffffffac00d87947 */ /* 0x000fec000383ffff */
.L_x_2878:
[----:B0-----:R0:W1:Y:S02]  /*25fc0*/  SYNCS.PHASECHK.TRANS64.TRYWAIT P0, [R6+URZ+0x28c40], R20 ;  /* 0x028c4014060075a7 */ /* 0x001064000800017f */
[----:B-1----:R-:W-:Y:S05]  /*25fd0*/  @!P0 NANOSLEEP.SYNCS 0x989680 ;  /* 0x009896800000895d */ /* 0x002fea0003900000 */
[----:B------:R-:W1:Y:S02]  /*25fe0*/  @!P0 SYNCS.PHASECHK.TRANS64 P0, [R6+URZ+0x28c40], R20 ;  /* 0x028c4014060085a7 */ /* 0x000e64000800007f */
[----:B-1----:R-:W-:Y:S05]  /*25ff0*/  @!P0 BRA `(.L_x_2878) ;  /* 0xfffffffc00f08947 */ /* 0x002fea000383ffff */
[----:B------:R-:W-:Y:S05]  /*26000*/  BRA `(.L_x_3002) ;  /* 0xffffffb400687947 */ /* 0x000fea000383ffff */
.L_x_2879:
        /* <DEDUP_REMOVED lines=8> */
.L_x_3004:
[----:B------:R-:W-:Y:S05]  /*26090*/  BSYNC B1 ;  /* 0x0000000000017941 */ /* 0x000fea0003800000 */
.L_x_3003:
        /* <DEDUP_REMOVED lines=9> */
.L_x_3005:
[----:B------:R-:W-:Y:S02]  /*26130*/  IMAD.MOV.U32 R13, RZ, RZ, R25 ;  /* 0x000000ffff0d7224 */ /* 0x000fe400078e0019 */
[----:B------:R-:W-:Y:S02]  /*26140*/  IMAD.MOV.U32 R12, RZ, RZ, 0x1 ;  /* 0x00000001ff0c7424 */ /* 0x000fe400078e00ff */
[----:B------:R-:W-:-:S07]  /*26150*/  IMAD.MOV.U32 R2, RZ, RZ, R14 ;  /* 0x000000ffff027224 */ /* 0x000fce00078e000e */
[----:B------:R-:W-:Y:S05]  /*26160*/  WARPSYNC.COLLECTIVE R15, `(.L_x_3006) ;  /* 0x000000000f087348 */ /* 0x000fea0003c00000 */
[----:B------:R0:W1:Y:S02]  /*26170*/  SHFL.IDX P6, R14, R13, R12, R11 ;  /* 0x0000000c0d0e7389 */ /* 0x00006400000c000b */
[----:B01----:R-:W-:Y:S01]  /*26180*/  ENDCOLLECTIVE ;  /* 0x000000000000791b */ /* 0x003fe20003800000 */
.L_x_3006:
        /* <DEDUP_REMOVED lines=11> */
.L_x_3007:
[----:B------:R-:W-:Y:S02]  /*26240*/  IMAD.MOV.U32 R13, RZ, RZ, R25 ;  /* 0x000000ffff0d7224 */ /* 0x000fe400078e0019 */
[----:B------:R-:W-:Y:S02]  /*26250*/  IMAD.MOV.U32 R12, RZ, RZ, 0x2 ;  /* 0x00000002ff0c7424 */ /* 0x000fe400078e00ff */
[----:B------:R-:W-:-:S07]  /*26260*/  IMAD.MOV.U32 R2, RZ, RZ, R14 ;  /* 0x000000ffff027224 */ /* 0x000fce00078e000e */
[----:B------:R-:W-:Y:S05]  /*26270*/  WARPSYNC.COLLECTIVE R15, `(.L_x_3008) ;  /* 0x000000000f087348 */ /* 0x000fea0003c00000 */
[----:B------:R0:W1:Y:S02]  /*26280*/  SHFL.IDX P6, R14, R13, R12, R11 ;  /* 0x0000000c0d0e7389 */ /* 0x00006400000c000b */
[----:B01----:R-:W-:Y:S01]  /*26290*/  ENDCOLLECTIVE ;  /* 0x000000000000791b */ /* 0x003fe20003800000 */
.L_x_3008:
        /* <DEDUP_REMOVED lines=11> */
.L_x_3009:
[----:B------:R-:W-:Y:S02]  /*26350*/  IMAD.MOV.U32 R13, RZ, RZ, R25 ;  /* 0x000000ffff0d7224 */ /* 0x000fe400078e0019 */
[----:B------:R-:W-:Y:S02]  /*26360*/  IMAD.MOV.U32 R12, RZ, RZ, 0x3 ;  /* 0x00000003ff0c7424 */ /* 0x000fe400078e00ff */
[----:B------:R-:W-:-:S07]  /*26370*/  IMAD.MOV.U32 R2, RZ, RZ, R14 ;  /* 0x000000ffff027224 */ /* 0x000fce00078e000e */
[----:B------:R-:W-:Y:S05]  /*26380*/  WARPSYNC.COLLECTIVE R15, `(.L_x_3010) ;  /* 0x000000000f087348 */ /* 0x000fea0003c00000 */
[----:B------:R0:W1:Y:S02]  /*26390*/  SHFL.IDX P6, R14, R13, R12, R11 ;  /* 0x0000000c0d0e7389 */ /* 0x00006400000c000b */
[----:B01----:R-:W-:Y:S01]  /*263a0*/  ENDCOLLECTIVE ;  /* 0x000000000000791b */ /* 0x003fe20003800000 */
.L_x_3010:
        /* <DEDUP_REMOVED lines=11> */
.L_x_3011:
[----:B------:R-:W-:Y:S01]  /*26460*/  IMAD.MOV.U32 R2, RZ, RZ, R14 ;  /* 0x000000ffff027224 */ /* 0x000fe200078e000e */
[----:B------:R-:W-:Y:S06]  /*26470*/  BRA `(.L_x_3012) ;  /* 0xffffffb000f07947 */ /* 0x000fec000383ffff */
.L_x_2884:
[----:B---3--:R3:W4:Y:S02]  /*26480*/  SYNCS.PHASECHK.TRANS64.TRYWAIT P0, [R6+URZ+0x28c60], R20 ;  /* 0x028c6014060075a7 */ /* 0x008724000800017f */
[----:B----4-:R-:W-:Y:S05]  /*26490*/  @!P0 NANOSLEEP.SYNCS 0x989680 ;  /* 0x009896800000895d */ /* 0x010fea0003900000 */
[----:B------:R-:W4:Y:S02]  /*264a0*/  @!P0 SYNCS.PHASECHK.TRANS64 P0, [R6+URZ+0x28c60], R20 ;  /* 0x028c6014060085a7 */ /* 0x000f24000800007f */
[----:B----4-:R-:W-:Y:S05]  /*264b0*/  @!P0 BRA `(.L_x_2884) ;  /* 0xfffffffc00f08947 */ /* 0x010fea000383ffff */
[----:B------:R-:W-:Y:S05]  /*264c0*/  BRA `(.L_x_3013) ;  /* 0xffffffb400407947 */ /* 0x000fea000383ffff */
.L_x_2885:
        /* <DEDUP_REMOVED lines=8> */
.L_x_3015:
[----:B------:R-:W-:Y:S05]  /*26550*/  BSYNC B1 ;  /* 0x0000000000017941 */ /* 0x000fea0003800000 */
.L_x_3014:
        /* <DEDUP_REMOVED lines=13> */
.L_x_3016:
        /* <DEDUP_REMOVED lines=17> */
.L_x_3017:
        /* <DEDUP_REMOVED lines=16> */
.L_x_3018:
        /* <DEDUP_REMOVED lines=19> */
.L_x_3019:
        /* <DEDUP_REMOVED lines=14> */
.L_x_3020:
        /* <DEDUP_REMOVED lines=16> */
.L_x_3021:
        /* <DEDUP_REMOVED lines=14> */
.L_x_3022:
[----:B------:R-:W-:Y:S05]  /*26c30*/  BRA `(.L_x_3023) ;  /* 0xffffffb000a47947 */ /* 0x000fea000383ffff */
.L_x_2893:
[----:B------:R-:W-:Y:S01]  /*26c40*/  BSSY B0, `(.L_x_3024) ;  /* 0x0000008000007945 */ /* 0x000fe20003800000 */
[----:B------:R-:W-:Y:S02]  /*26c50*/  IMAD.MOV.U32 R13, RZ, RZ, R24 ;  /* 0x000000ffff0d7224 */ /* 0x000fe400078e0018 */
[----:B------:R-:W-:Y:S02]  /*26c60*/  IMAD.MOV.U32 R12, RZ, RZ, RZ ;  /* 0x000000ffff0c7224 */ /* 0x000fe400078e00ff */
[----:B------:R-:W-:Y:S02]  /*26c70*/  IMAD.MOV.U32 R11, RZ, RZ, 0x1f ;  /* 0x0000001fff0b7424 */ /* 0x000fe400078e00ff */
[----:B------:R-:W-:-:S07]  /*26c80*/  IMAD.MOV.U32 R15, RZ, RZ, -0x1 ;  /* 0xffffffffff0f7424 */ /* 0x000fce00078e00ff */
[----:B0123--:R-:W-:Y:S05]  /*26c90*/  WARPSYNC.COLLECTIVE R15, `(.L_x_3025) ;  /* 0x000000000f087348 */ /* 0x00ffea0003c00000 */
[----:B-1----:R1:W4:Y:S02]  /*26ca0*/  SHFL.IDX P6, R14, R13, R12, R11 ;  /* 0x0000000c0d0e7389 */ /* 0x00232400000c000b */
[----:B01234-:R-:W-:Y:S01]  /*26cb0*/  ENDCOLLECTIVE ;  /* 0x000000000000791b */ /* 0x01ffe20003800000 */
.L_x_3025:
[----:B------:R-:W-:Y:S05]  /*26cc0*/  BSYNC B0 ;  /* 0x0000000000007941 */ /* 0x000fea0003800000 */
.L_x_3024:
        /* <DEDUP_REMOVED lines=9> */
.L_x_3026:
[----:B------:R-:W-:Y:S02]  /*26d60*/  ULDC UR4, c[0x0][0xc3c] ;  /* 0x00030f0000047ab9 */ /* 0x000fe40000000800 */
[----:B------:R-:W-:-:S13]  /*26d70*/  ISETP.GE.OR P1, PT, R9, UR4, !P0 ;  /* 0x0000000409007c0c */ /* 0x000fda000c726670 */
[----:B------:R-:W0:Y:S08]  /*26d80*/  @!P1 LDC.64 R2, c[0x0][0xc80] ;  /* 0x00032000ff029b82 */ /* 0x000e300000000a00 */
[----:B------:R-:W1:Y:S01]  /*26d90*/  @!P1 LDC.64 R4, c[0x0][0xc78] ;  /* 0x00031e00ff049b82 */ /* 0x000e620000000a00 */
[----:B------:R-:W-:Y:S01]  /*26da0*/  CS2R R24, SRZ ;  /* 0x0000000000187805 */ /* 0x000fe2000001ff00 */
[----:B------:R-:W-:-:S02]  /*26db0*/  IMAD.MOV.U32 R11, RZ, RZ, RZ ;  /* 0x000000ffff0b7224 */ /* 0x000fc400078e00ff */
[----:B------:R-:W-:Y:S02]  /*26dc0*/  IMAD.MOV.U32 R6, RZ, RZ, R14 ;  /* 0x000000ffff067224 */ /* 0x000fe400078e000e */
[----:B0-----:R-:W-:-:S05]  /*26dd0*/  @!P1 IMAD.WIDE R2, R9, 0x4, R2 ;  /* 0x0000000409029825 */ /* 0x001fca00078e0202 */
[----:B------:R1:W2:Y:S02]  /*26de0*/  @!P1 LDG.E R7, desc[UR40][R2.64] ;  /* 0x0000002802079981 */ /* 0x0002a4000c1e1900 */
[----:B-1----:R-:W-:-:S05]  /*26df0*/  @!P1 IMAD.WIDE R2, R9, 0x4, R4 ;  /* 0x0000000409029825 */ /* 0x002fca00078e0204 */
[----:B------:R-:W3:Y:S01]  /*26e00*/  @!P1 LDG.E R4, desc[UR40][R2.64] ;  /* 0x0000002802049981 */ /* 0x000ee2000c1e1900 */
[----:B------:R-:W-:Y:S01]  /*26e10*/  IMAD.MOV.U32 R5, RZ, RZ, RZ ;  /* 0x000000ffff057224 */ /* 0x000fe200078e00ff */
        /* <DEDUP_REMOVED lines=11> */
.L_x_3027:
[----:B------:R-:W-:Y:S01]  /*26ed0*/  IMAD.MOV.U32 R12, RZ, RZ, 0x2 ;  /* 0x00000002ff0c7424 */ /* 0x000fe200078e00ff */
[----:B------:R-:W-:-:S05]  /*26ee0*/  SEL R4, R14, RZ, P1 ;  /* 0x000000ff0e047207 */ /* 0x000fca0000800000 */
[----:B------:R-:W-:-:S04]  /*26ef0*/  IMAD.IADD R4, R13, 0x1, R4 ;  /* 0x000000010d047824 */ /* 0x000fc800078e0204 */
[----:B------:R-:W-:-:S07]  /*26f00*/  IMAD.MOV.U32 R13, RZ, RZ, R4 ;  /* 0x000000ffff0d7224 */ /* 0x000fce00078e0004 */
[----:B------:R-:W-:Y:S05]  /*26f10*/  WARPSYNC.COLLECTIVE R15, `(.L_x_3028) ;  /* 0x000000000f087348 */ /* 0x000fea0003c00000 */
[----:B------:R0:W1:Y:S02]  /*26f20*/  SHFL.UP P6, R14, R13, R12, R11 ;  /* 0x0400000c0d0e7389 */ /* 0x00006400000c000b */
[----:B01----:R-:W-:Y:S01]  /*26f30*/  ENDCOLLECTIVE ;  /* 0x000000000000791b */ /* 0x003fe20003800000 */
.L_x_3028:
[----:B------:R-:W-:Y:S01]  /*26f40*/  IMAD.MOV.U32 R12, RZ, RZ, 0x4 ;  /* 0x00000004ff0c7424 */ /* 0x000fe200078e00ff */
[----:B------:R-:W-:-:S05]  /*26f50*/  SEL R3, R14, RZ, P2 ;  /* 0x000000ff0e037207 */ /* 0x000fca0001000000 */
[----:B------:R-:W-:-:S04]  /*26f60*/  IMAD.IADD R2, R4, 0x1, R3 ;  /* 0x0000000104027824 */ /* 0x000fc800078e0203 */
[----:B------:R-:W-:-:S07]  /*26f70*/  IMAD.MOV.U32 R13, RZ, RZ, R2 ;  /* 0x000000ffff0d7224 */ /* 0x000fce00078e0002 */
[----:B------:R-:W-:Y:S05]  /*26f80*/  WARPSYNC.COLLECTIVE R15, `(.L_x_3029) ;  /* 0x000000000f087348 */ /* 0x000fea0003c00000 */
[----:B------:R0:W1:Y:S02]  /*26f90*/  SHFL.UP P6, R14, R13, R12, R11 ;  /* 0x0400000c0d0e7389 */ /* 0x00006400000c000b */
[----:B01----:R-:W-:Y:S01]  /*26fa0*/  ENDCOLLECTIVE ;  /* 0x000000000000791b */ /* 0x003fe20003800000 */
.L_x_3029:
[----:B------:R-:W-:Y:S01]  /*26fb0*/  IMAD.MOV.U32 R12, RZ, RZ, 0x8 ;  /* 0x00000008ff0c7424 */ /* 0x000fe200078e00ff */
[----:B------:R-:W-:-:S05]  /*26fc0*/  SEL R3, R14, RZ, P3 ;  /* 0x000000ff0e037207 */ /* 0x000fca0001800000 */
[----:B------:R-:W-:-:S04]  /*26fd0*/  IMAD.IADD R3, R2, 0x1, R3 ;  /* 0x0000000102037824 */ /* 0x000fc800078e0203 */
[----:B------:R-:W-:-:S07]  /*26fe0*/  IMAD.MOV.U32 R13, RZ, RZ, R3 ;  /* 0x000000ffff0d7224 */ /* 0x000fce00078e0003 */
[----:B------:R-:W-:Y:S05]  /*26ff0*/  WARPSYNC.COLLECTIVE R15, `(.L_x_3030) ;  /* 0x000000000f087348 */ /* 0x000fea0003c00000 */
[----:B------:R0:W1:Y:S02]  /*27000*/  SHFL.UP P6, R14, R13, R12, R11 ;  /* 0x0400000c0d0e7389 */ /* 0x00006400000c000b */
[----:B01----:R-:W-:Y:S01]  /*27010*/  ENDCOLLECTIVE ;  /* 0x000000000000791b */ /* 0x003fe20003800000 */
.L_x_3030:
[----:B------:R-:W-:Y:S01]  /*27020*/  IMAD.MOV.U32 R12, RZ, RZ, 0x10 ;  /* 0x00000010ff0c7424 */ /* 0x000fe200078e00ff */
[----:B------:R-:W-:-:S05]  /*27030*/  SEL R4, R14, RZ, P4 ;  /* 0x000000ff0e047207 */ /* 0x000fca0002000000 */
[----:B------:R-:W-:-:S04]  /*27040*/  IMAD.IADD R4, R3, 0x1, R4 ;  /* 0x0000000103047824 */ /* 0x000fc800078e0204 */
[----:B------:R-:W-:-:S07]  /*27050*/  IMAD.MOV.U32 R13, RZ, RZ, R4 ;  /* 0x000000ffff0d7224 */ /* 0x000fce00078e0004 */
[----:B------:R-:W-:Y:S05]  /*27060*/  WARPSYNC.COLLECTIVE R15, `(.L_x_3031) ;  /* 0x000000000f087348 */ /* 0x000fea0003c00000 */
[----:B------:R0:W1:Y:S02]  /*27070*/  SHFL.UP P6, R14, R13, R12, R11 ;  /* 0x0400000c0d0e7389 */ /* 0x00006400000c000b */
[----:B01----:R-:W-:Y:S01]  /*27080*/  ENDCOLLECTIVE ;  /* 0x000000000000791b */ /* 0x003fe20003800000 */
.L_x_3031:
        /* <DEDUP_REMOVED lines=8> */
.L_x_3032:
[----:B------:R-:W-:Y:S05]  /*27110*/  BRA `(.L_x_3033) ;  /* 0xffffffb400407947 */ /* 0x000fea000383ffff */
.L_x_2896:
[----:B------:R-:W-:Y:S01]  /*27120*/  BSSY B0, `(.L_x_3034) ;  /* 0x0000007000007945 */ /* 0x000fe20003800000 */
[----:B------:R-:W-:Y:S02]  /*27130*/  IMAD.MOV.U32 R12, RZ, RZ, 0x1 ;  /* 0x00000001ff0c7424 */ /* 0x000fe400078e00ff */
[----:B------:R-:W-:Y:S02]  /*27140*/  IMAD.MOV.U32 R11, RZ, RZ, RZ ;  /* 0x000000ffff0b7224 */ /* 0x000fe400078e00ff */
[----:B------:R-:W-:-:S07]  /*27150*/  IMAD.MOV.U32 R15, RZ, RZ, -0x1 ;  /* 0xffffffffff0f7424 */ /* 0x000fce00078e00ff */
[----:B------:R-:W-:Y:S05]  /*27160*/  WARPSYNC.COLLECTIVE R15, `(.L_x_3035) ;  /* 0x000000000f087348 */ /* 0x000fea0003c00000 */
[----:B------:R0:W1:Y:S02]  /*27170*/  SHFL.UP P6, R14, R13, R12, R11 ;  /* 0x0400000c0d0e7389 */ /* 0x00006400000c000b */
[----:B01----:R-:W-:Y:S01]  /*27180*/  ENDCOLLECTIVE ;  /* 0x000000000000791b */ /* 0x003fe20003800000 */
.L_x_3035:
[----:B------:R-:W-:Y:S05]  /*27190*/  BSYNC B0 ;  /* 0x0000000000007941 */ /* 0x000fea0003800000 */
.L_x_3034:
        /* <DEDUP_REMOVED lines=8> */
.L_x_3036:
[----:B------:R-:W-:Y:S01]  /*27220*/  IMAD.MOV.U32 R12, RZ, RZ, 0x4 ;  /* 0x00000004ff0c7424 */ /* 0x000fe200078e00ff */
[----:B------:R-:W-:-:S05]  /*27230*/  SEL R2, R14, RZ, P2 ;  /* 0x000000ff0e027207 */ /* 0x000fca0001000000 */
[----:B------:R-:W-:-:S04]  /*27240*/  IMAD.IADD R2, R13, 0x1, R2 ;  /* 0x000000010d027824 */ /* 0x000fc800078e0202 */
[----:B------:R-:W-:-:S07]  /*27250*/  IMAD.MOV.U32 R13, RZ, RZ, R2 ;  /* 0x000000ffff0d7224 */ /* 0x000fce00078e0002 */
[----:B------:R-:W-:Y:S05]  /*27260*/  WARPSYNC.COLLECTIVE R15, `(.L_x_3037) ;  /* 0x000000000f087348 */ /* 0x000fea0003c00000 */
[----:B------:R0:W1:Y:S02]  /*27270*/  SHFL.UP P6, R14, R13, R12, R11 ;  /* 0x0400000c0d0e7389 */ /* 0x00006400000c000b */
[----:B01----:R-:W-:Y:S01]  /*27280*/  ENDCOLLECTIVE ;  /* 0x000000000000791b */ /* 0x003fe20003800000 */
.L_x_3037:
[----:B------:R-:W-:Y:S01]  /*27290*/  IMAD.MOV.U32 R12, RZ, RZ, 0x8 ;  /* 0x00000008ff0c7424 */ /* 0x000fe200078e00ff */
[----:B------:R-:W-:-:S05]  /*272a0*/  SEL R3, R14, RZ, P3 ;  /* 0x000000ff0e037207 */ /* 0x000fca0001800000 */
[----:B------:R-:W-:-:S04]  /*272b0*/  IMAD.IADD R3, R2, 0x1, R3 ;  /* 0x0000000102037824 */ /* 0x000fc800078e0203 */
[----:B------:R-:W-:-:S07]  /*272c0*/  IMAD.MOV.U32 R13, RZ, RZ, R3 ;  /* 0x000000ffff0d7224 */ /* 0x000fce00078e0003 */
[----:B------:R-:W-:Y:S05]  /*272d0*/  WARPSYNC.COLLECTIVE R15, `(.L_x_3038) ;  /* 0x000000000f087348 */ /* 0x000fea0003c00000 */
[----:B------:R0:W1:Y:S02]  /*272e0*/  SHFL.UP P6, R14, R13, R12, R11 ;  /* 0x0400000c0d0e7389 */ /* 0x00006400000c000b */
[----:B01----:R-:W-:Y:S01]  /*272f0*/  ENDCOLLECTIVE ;  /* 0x000000000000791b */ /* 0x003fe20003800000 */
.L_x_3038:
[----:B------:R-:W-:Y:S01]  /*27300*/  IMAD.MOV.U32 R12, RZ, RZ, 0x10 ;  /* 0x00000010ff0c7424 */ /* 0x000fe200078e00ff */
[----:B------:R-:W-:-:S05]  /*27310*/  SEL R4, R14, RZ, P4 ;  /* 0x000000ff0e047207 */ /* 0x000fca0002000000 */
[----:B------:R-:W-:-:S04]  /*27320*/  IMAD.IADD R4, R3, 0x1, R4 ;  /* 0x0000000103047824 */ /* 0x000fc800078e0204 */
[----:B------:R-:W-:-:S07]  /*27330*/  IMAD.MOV.U32 R13, RZ, RZ, R4 ;  /* 0x000000ffff0d7224 */ /* 0x000fce00078e0004 */
[----:B------:R-:W-:Y:S05]  /*27340*/  WARPSYNC.COLLECTIVE R15, `(.L_x_3039) ;  /* 0x000000000f087348 */ /* 0x000fea0003c00000 */
[----:B------:R0:W1:Y:S02]  /*27350*/  SHFL.UP P6, R14, R13, R12, R11 ;  /* 0x0400000c0d0e7389 */ /* 0x00006400000c000b */
[----:B01----:R-:W-:Y:S01]  /*27360*/  ENDCOLLECTIVE ;  /* 0x000000000000791b */ /* 0x003fe20003800000 */
.L_x_3039:
        /* <DEDUP_REMOVED lines=8> */
.L_x_3040:
[----:B------:R-:W-:Y:S05]  /*273f0*/  BRA `(.L_x_3041) ;  /* 0xffffffb4002c7947 */ /* 0x000fea000383ffff */
.L_x_2898:
[----:B------:R-:W-:Y:S01]  /*27400*/  BSSY B0, `(.L_x_3042) ;  /* 0x0000006000007945 */ /* 0x000fe20003800000 */
[----:B------:R-:W-:Y:S01]  /*27410*/  PLOP3.LUT P6, PT, P6, PT, PT, 0x8, 0x0 ;  /* 0x000000000000781c */ /* 0x000fe200037ce170 */
[----:B------:R-:W-:-:S12]  /*27420*/  IMAD.MOV.U32 R15, RZ, RZ, -0x1 ;  /* 0xffffffffff0f7424 */ /* 0x000fd800078e00ff */
[----:B0-----:R-:W-:Y:S05]  /*27430*/  WARPSYNC.COLLECTIVE R15, `(.L_x_3043) ;  /* 0x000000000f087348 */ /* 0x001fea0003c00000 */
[----:B------:R-:W-:Y:S01]  /*27440*/  VOTE.ANY R14, PT, P6 ;  /* 0x00000000000e7806 */ /* 0x000fe200030e0100 */
[----:B0-----:R-:W-:Y:S06]  /*27450*/  ENDCOLLECTIVE ;  /* 0x000000000000791b */ /* 0x001fec0003800000 */
.L_x_3043:
[----:B------:R-:W-:Y:S05]  /*27460*/  BSYNC B0 ;  /* 0x0000000000007941 */ /* 0x000fea0003800000 */
.L_x_3042:
[----:B------:R-:W-:Y:S02]  /*27470*/  IMAD.MOV.U32 R3, RZ, RZ, R14 ;  /* 0x000000ffff037224 */ /* 0x000fe400078e000e */
[----:B------:R-:W-:Y:S02]  /*27480*/  IMAD.MOV.U32 R13, RZ, RZ, R25 ;  /* 0x000000ffff0d7224 */ /* 0x000fe400078e0019 */
[----:B------:R-:W0:Y:S01]  /*27490*/  POPC R7, R3 ;  /* 0x0000000300077309 */ /* 0x000e220000000000 */
[----:B------:R-:W-:Y:S02]  /*274a0*/  IMAD.MOV.U32 R11, RZ, RZ, 0x1f ;  /* 0x0000001fff0b7424 */ /* 0x000fe400078e00ff */
[----:B------:R-:W-:Y:S02]  /*274b0*/  IMAD.MOV.U32 R15, RZ, RZ, -0x1 ;  /* 0xffffffffff0f7424 */ /* 0x000fe400078e00ff */
[----:B0-----:R-:W-:Y:S02]  /*274c0*/  IMAD.MOV.U32 R12, RZ, RZ, R7 ;  /* 0x000000ffff0c7224 */ /* 0x001fe400078e0007 */
[----:B------:R-:W-:-:S07]  /*274d0*/  IMAD.IADD R27, R7, 0x1, R27 ;  /* 0x00000001071b7824 */ /* 0x000fce00078e021b */
[----:B------:R-:W-:Y:S05]  /*274e0*/  WARPSYNC.COLLECTIVE R15, `(.L_x_3044) ;  /* 0x000000000f087348 */ /* 0x000fea0003c00000 */
[----:B------:R0:W1:Y:S02]  /*274f0*/  SHFL.IDX P6, R14, R13, R12, R11 ;  /* 0x0000000c0d0e7389 */ /* 0x00006400000c000b */
[----:B01----:R-:W-:Y:S01]  /*27500*/  ENDCOLLECTIVE ;  /* 0x000000000000791b */ /* 0x003fe20003800000 */
.L_x_3044:
[----:B------:R-:W-:Y:S02]  /*27510*/  IMAD.MOV.U32 R13, RZ, RZ, R5 ;  /* 0x000000ffff0d7224 */ /* 0x000fe400078e0005 */
[----:B------:R-:W-:-:S07]  /*27520*/  IMAD.MOV.U32 R25, RZ, RZ, R14 ;  /* 0x000000ffff197224 */ /* 0x000fce00078e000e */
[----:B------:R-:W-:Y:S05]  /*27530*/  WARPSYNC.COLLECTIVE R15, `(.L_x_3045) ;  /* 0x000000000f087348 */ /* 0x000fea0003c00000 */
[----:B------:R0:W1:Y:S02]  /*27540*/  SHFL.IDX P6, R14, R13, R12, R11 ;  /* 0x0000000c0d0e7389 */ /* 0x00006400000c000b */
[----:B01----:R-:W-:Y:S01]  /*27550*/  ENDCOLLECTIVE ;  /* 0x000000000000791b */ /* 0x003fe20003800000 */
.L_x_3045:
[----:B------:R-:W-:Y:S01]  /*27560*/  IMAD.MOV.U32 R5, RZ, RZ, R14 ;  /* 0x000000ffff057224 */ /* 0x000fe200078e000e */
[----:B------:R-:W-:Y:S06]  /*27570*/  BRA `(.L_x_3046) ;  /* 0xffffffb4000c7947 */ /* 0x000fec000383ffff */
.L_x_2900:
[----:B------:R-:W-:Y:S01]  /*27580*/  BSSY B0, `(.L_x_3047) ;  /* 0x0000007000007945 */ /* 0x000fe20003800000 */
[----:B------:R-:W-:Y:S02]  /*27590*/  IMAD.MOV.U32 R13, RZ, RZ, R2 ;  /* 0x000000ffff0d7224 */ /* 0x000fe400078e0002 */
[----:B------:R-:W-:Y:S02]  /*275a0*/  IMAD.MOV.U32 R11, RZ, RZ, 0x1f ;  /* 0x0000001fff0b7424 */ /* 0x000fe400078e00ff */
[----:B------:R-:W-:-:S07]  /*275b0*/  IMAD.MOV.U32 R15, RZ, RZ, -0x1 ;  /* 0xffffffffff0f7424 */ /* 0x000fce00078e00ff */
[----:B0123--:R-:W-:Y:S05]  /*275c0*/  WARPSYNC.COLLECTIVE R15, `(.L_x_3048) ;  /* 0x000000000f087348 */ /* 0x00ffea0003c00000 */
[----:B------:R4:W0:Y:S02]  /*275d0*/  SHFL.IDX P6, R14, R13, R12, R11 ;  /* 0x0000000c0d0e7389 */ /* 0x00082400000c000b */
[----:B01234-:R-:W-:Y:S01]  /*275e0*/  ENDCOLLECTIVE ;  /* 0x000000000000791b */ /* 0x01ffe20003800000 */
.L_x_3048:
[----:B------:R-:W-:Y:S05]  /*275f0*/  BSYNC B0 ;  /* 0x0000000000007941 */ /* 0x000fea0003800000 */
.L_x_3047:
[----:B------:R-:W-:Y:S01]  /*27600*/  IMAD.MOV.U32 R24, RZ, RZ, R14 ;  /* 0x000000ffff187224 */ /* 0x000fe200078e000e */
[----:B------:R-:W-:Y:S06]  /*27610*/  BRA `(.L_x_2899) ;  /* 0xffffffb000fc7947 */ /* 0x000fec000383ffff */
.L_x_2906:
[----:B0-----:R0:W1:Y:S02]  /*27620*/  SYNCS.PHASECHK.TRANS64.TRYWAIT P0, [R7+URZ+0x28c20], R0 ;  /* 0x028c2000070075a7 */ /* 0x001064000800017f */
[----:B-1----:R-:W-:Y:S05]  /*27630*/  @!P0 NANOSLEEP.SYNCS 0x989680 ;  /* 0x009896800000895d */ /* 0x002fea0003900000 */
[----:B------:R-:W1:Y:S02]  /*27640*/  @!P0 SYNCS.PHASECHK.TRANS64 P0, [R7+URZ+0x28c20], R0 ;  /* 0x028c2000070085a7 */ /* 0x000e64000800007f */
[----:B-1----:R-:W-:Y:S05]  /*27650*/  @!P0 BRA `(.L_x_2906) ;  /* 0xfffffffc00f08947 */ /* 0x002fea000383ffff */
[----:B------:R-:W-:Y:S05]  /*27660*/  BRA `(.L_x_3049) ;  /* 0xffffffbc00547947 */ /* 0x000fea000383ffff */
.L_x_2907:
        /* <DEDUP_REMOVED lines=11> */
.L_x_3051:
[----:B------:R-:W-:Y:S05]  /*27720*/  BSYNC B0 ;  /* 0x0000000000007941 */ /* 0x000fea0003800000 */
.L_x_3050:
[----:B------:R-:W-:Y:S05]  /*27730*/  BRA `(.L_x_3052) ;  /* 0xffffffbc003c7947 */ /* 0x000fea000383ffff */
.L_x_2908:
[----:B------:R-:W-:Y:S01]  /*27740*/  BSSY B0, `(.L_x_3053) ;  /* 0x0000006000007945 */ /* 0x000fe20003800000 */
[----:B------:R-:W-:-:S07]  /*27750*/  IMAD.MOV.U32 R15, RZ, RZ, -0x1 ;  /* 0xffffffffff0f7424 */ /* 0x000fce00078e00ff */
[----:B0-234-:R-:W-:Y:S05]  /*27760*/  WARPSYNC.COLLECTIVE R15, `(.L_x_3054) ;  /* 0x000000000f0c7348 */ /* 0x01dfea0003c00000 */
[----:B------:R-:W-:Y:S02]  /*27770*/  ELECT P6, UR62, PT ;  /* 0x00000000003e782f */ /* 0x000fe400038c0000 */
[----:B------:R-:W-:Y:S01]  /*27780*/  MOV R14, UR62 ;  /* 0x0000003e000e7c02 */ /* 0x000fe20008000f00 */
[----:B0-234-:R-:W-:Y:S10]  /*27790*/  ENDCOLLECTIVE ;  /* 0x000000000000791b */ /* 0x01dff40003800000 */
.L_x_3054:
[----:B------:R-:W-:Y:S05]  /*277a0*/  BSYNC B0 ;  /* 0x0000000000007941 */ /* 0x000fea0003800000 */
.L_x_3053:
[----:B------:R-:W-:Y:S05]  /*277b0*/  BRA `(.L_x_3055) ;  /* 0xffffffbc00307947 */ /* 0x000fea000383ffff */
.L_x_2910:
[----:B0-----:R0:W1:Y:S02]  /*277c0*/  SYNCS.PHASECHK.TRANS64.TRYWAIT P1, [R5+URZ+0x28c40], R0 ;  /* 0x028c4000050075a7 */ /* 0x001064000802017f */
[----:B-1----:R-:W-:Y:S05]  /*277d0*/  @!P1 NANOSLEEP.SYNCS 0x989680 ;  /* 0x009896800000995d */ /* 0x002fea0003900000 */
[----:B------:R-:W1:Y:S02]  /*277e0*/  @!P1 SYNCS.PHASECHK.TRANS64 P1, [R5+URZ+0x28c40], R0 ;  /* 0x028c4000050095a7 */ /* 0x000e64000802007f */
[----:B-1----:R-:W-:Y:S05]  /*277f0*/  @!P1 BRA `(.L_x_2910) ;  /* 0xfffffffc00f09947 */ /* 0x002fea000383ffff */
[----:B------:R-:W-:Y:S05]  /*27800*/  BRA `(.L_x_3056) ;  /* 0xffffffbc00507947 */ /* 0x000fea000383ffff */
.L_x_2912:
[----:B-1----:R1:W0:Y:S02]  /*27810*/  SYNCS.PHASECHK.TRANS64.TRYWAIT P1, [R3+URZ+0x28c40], R2 ;  /* 0x028c4002030075a7 */ /* 0x002224000802017f */
[----:B0-----:R-:W-:Y:S05]  /*27820*/  @!P1 NANOSLEEP.SYNCS 0x989680 ;  /* 0x009896800000995d */ /* 0x001fea0003900000 */
[----:B------:R-:W0:Y:S02]  /*27830*/  @!P1 SYNCS.PHASECHK.TRANS64 P1, [R3+URZ+0x28c40], R2 ;  /* 0x028c4002030095a7 */ /* 0x000e24000802007f */
[----:B0-----:R-:W-:Y:S05]  /*27840*/  @!P1 BRA `(.L_x_2912) ;  /* 0xfffffffc00f09947 */ /* 0x001fea000383ffff */
[----:B------:R-:W-:Y:S05]  /*27850*/  BRA `(.L_x_3057) ;  /* 0xffffffbc005c7947 */ /* 0x000fea000383ffff */
.L_x_2914:
[----:B------:R0:W0:Y:S02]  /*27860*/  SYNCS.PHASECHK.TRANS64.TRYWAIT P1, [R5+URZ+0x28c60], R0 ;  /* 0x028c6000050075a7 */ /* 0x000024000802017f */
[----:B0-----:R-:W-:Y:S05]  /*27870*/  @!P1 NANOSLEEP.SYNCS 0x989680 ;  /* 0x009896800000995d */ /* 0x001fea0003900000 */
[----:B------:R-:W0:Y:S02]  /*27880*/  @!P1 SYNCS.PHASECHK.TRANS64 P1, [R5+URZ+0x28c60], R0 ;  /* 0x028c6000050095a7 */ /* 0x000e24000802007f */
[----:B0-----:R-:W-:Y:S05]  /*27890*/  @!P1 BRA `(.L_x_2914) ;  /* 0xfffffffc00f09947 */ /* 0x001fea000383ffff */
[----:B------:R-:W-:Y:S05]  /*278a0*/  BRA `(.L_x_3058) ;  /* 0xffffffbc00587947 */ /* 0x000fea000383ffff */
.L_x_3059:
        /* <DEDUP_REMOVED lines=13> */
.L_x_5837:


//--------------------- .text._ZN7cutlass13device_kernelIN5flash11enable_sm90INS1_16FlashAttnFwdSm90INS1_25CollectiveMainloopFwdSm90ILi2EN4cute5tupleIJNS5_1CILi1EEES8_S8_EEENS6_IJNS7_ILi64EEESA_SA_EEELi512ENS_10bfloat16_tEfNS_4arch4Sm90ELb0ELb1ELb1ELb1ELb1ELb0ELb1ELb0ELb0ELb1ELb1ELb0EEENS1_21CollectiveEpilogueFwdINS6_IJSA_NS7_ILi512EEESA_EEES9_SC_SE_Li256ELb1ELb1ELb1ELb0EEENS1_36VarlenDynamicPersistentTileSchedulerILi64ELi64ELi256ELi128ELb1ELb1ELb1ELb1ELb0ELb1EEEEEEEEEvNT_6ParamsE --------------------------
	.section	.text._ZN7cutlass13device_kernelIN5flash11enable_sm90INS1_16FlashAttnFwdSm90INS1_25CollectiveMainloopFwdSm90ILi2EN4cute5tupleIJNS5_1CILi1EEES8_S8_EEENS6_IJNS7_ILi64EEESA_SA_EEELi512ENS_10bfloat16_tEfNS_4arch4Sm90ELb0ELb1ELb1ELb1ELb1ELb0ELb1ELb0ELb0ELb1ELb1ELb0EEENS1_21CollectiveEpilogueFwdINS6_IJSA_NS7_ILi512EEESA_EEES9_SC_SE_Li256ELb1ELb1ELb1ELb0EEENS1_36VarlenDynamicPersistentTileSchedulerILi64ELi64ELi256ELi128ELb1ELb1ELb1ELb1ELb0ELb1EEEEEEEEEvNT_6ParamsE,"ax",@progbits
	.align	128
.text._ZN7cutlass13device_kernelIN5flash11enable_sm90INS1_16FlashAttnFwdSm90INS1_25CollectiveMainloopFwdSm90ILi2EN4cute5tupleIJNS5_1CILi1EEES8_S8_EEENS6_IJNS7_ILi64EEESA_SA_EEELi512ENS_10bfloat16_tEfNS_4arch4Sm90ELb0ELb1ELb1ELb1ELb1ELb0ELb1ELb0ELb0ELb1ELb1ELb0EEENS1_21CollectiveEpilogueFwdINS6_IJSA_NS7_ILi512EEESA_EEES9_SC_SE_Li256ELb1ELb1ELb1ELb0EEENS1_36VarlenDynamicPersistentTileSchedulerILi64ELi64ELi256ELi128ELb1ELb1ELb1ELb1ELb0ELb1EEEEEEEEEvNT_6ParamsE:
        .type           _ZN7cutlass13device_kernelIN5flash11enable_sm90INS1_16FlashAttnFwdSm90INS1_25CollectiveMainloopFwdSm90ILi2EN4cute5tupleIJNS5_1CILi1EEES8_S8_EEENS6_IJNS7_ILi64EEESA_SA_EEELi512ENS_10bfloat16_tEfNS_4arch4Sm90ELb0ELb1ELb1ELb1ELb1ELb0ELb1ELb0ELb0ELb1ELb1ELb0EEENS1_21CollectiveEpilogueFwdINS6_IJSA_NS7_ILi512EEESA_EEES9_SC_SE_Li256ELb1ELb1ELb1ELb0EEENS1_36VarlenDynamicPersistentTileSchedulerILi64ELi64ELi256ELi128ELb1ELb1ELb1ELb1ELb0ELb1EEEEEEEEEvNT_6ParamsE,@function
        .size           _ZN7cutlass13device_kernelIN5flash11enable_sm90INS1_16FlashAttnFwdSm90INS1_25CollectiveMainloopFwdSm90ILi2EN4cute5tupleIJNS5_1CILi1EEES8_S8_EEENS6_IJNS7_ILi64EEESA_SA_EEELi512ENS_10bfloat16_tEfNS_4arch4Sm90ELb0ELb1ELb1ELb1ELb1ELb0ELb1ELb0ELb0ELb1ELb1ELb0EEENS1_21CollectiveEpilogueFwdINS6_IJSA_NS7_ILi512EEESA_EEES9_SC_SE_Li256ELb1ELb1ELb1ELb0EEENS1_36VarlenDynamicPersistentTileSchedulerILi64ELi64ELi256ELi128ELb1ELb1ELb1ELb1ELb0ELb1EEEEEEEEEvNT_6ParamsE,(.L_x_5838 - _ZN7cutlass13device_kernelIN5flash11enable_sm90INS1_16FlashAttnFwdSm90INS1_25CollectiveMainloopFwdSm90ILi2EN4cute5tupleIJNS5_1CILi1EEES8_S8_EEENS6_IJNS7_ILi64EEESA_SA_EEELi512ENS_10bfloat16_tEfNS_4arch4Sm90ELb0ELb1ELb1ELb1ELb1ELb0ELb1ELb0ELb0ELb1ELb1ELb0EEENS1_21CollectiveEpilogueFwdINS6_IJSA_NS7_ILi512EEESA_EEES9_SC_SE_Li256ELb1ELb1ELb1ELb0EEENS1_36VarlenDynamicPersistentTileSchedulerILi64ELi64ELi256ELi128ELb1ELb1ELb1ELb1ELb0ELb1EEEEEEEEEvNT_6ParamsE)
        .other          _ZN7cutlass13device_kernelIN5flash11enable_sm90INS1_16FlashAttnFwdSm90INS1_25CollectiveMainloopFwdSm90ILi2EN4cute5tupleIJNS5_1CILi1EEES8_S8_EEENS6_IJNS7_ILi64EEESA_SA_EEELi512ENS_10bfloat16_tEfNS_4arch4Sm90ELb0ELb1ELb1ELb1ELb1ELb0ELb1ELb0ELb0ELb1ELb1ELb0EEENS1_21CollectiveEpilogueFwdINS6_IJSA_NS7_ILi512EEESA_EEES9_SC_SE_Li256ELb1ELb1ELb1ELb0EEENS1_36VarlenDynamicPersistentTileSchedulerILi64ELi64ELi256ELi128ELb1ELb1ELb1ELb1ELb0ELb1EEEEEEEEEvNT_6ParamsE,@"STO_CUDA_ENTRY STV_DEFAULT"
_ZN7cutlass13device_kernelIN5flash11enable_sm90INS1_16FlashAttnFwdSm90INS1_25CollectiveMainloopFwdSm90ILi2EN4cute5tupleIJNS5_1CILi1EEES8_S8_EEENS6_IJNS7_ILi64EEESA_SA_EEELi512ENS_10bfloat16_tEfNS_4arch4Sm90ELb0ELb1ELb1ELb1ELb1ELb0ELb1ELb0ELb0ELb1ELb1ELb0EEENS1_21CollectiveEpilogueFwdINS6_IJSA_NS7_ILi512EEESA_EEES9_SC_SE_Li256ELb1ELb1ELb1ELb0EEENS1_36VarlenDynamicPersistentTileSchedulerILi64ELi64ELi256ELi128ELb1ELb1ELb1ELb1ELb0ELb1EEEEEEEEEvNT_6ParamsE:
        /* <DEDUP_REMOVED lines=43> */
.L_x_3060:
        /* <DEDUP_REMOVED lines=22> */
.L_x_3061:
        /* <DEDUP_REMOVED lines=18> */
.L_x_3062:
        /* <DEDUP_REMOVED lines=22> */
.L_x_3063:
        /* <DEDUP_REMOVED lines=23> */
.L_x_3064:
[----:B------:R-:W-:Y:S01]  /*0800*/  UISETP.NE.AND UP0, UPT, UR58, URZ, UPT ;  /* 0x0000003f3a00728c */ /* 0x000fe2000bf05270 */
[----:B------:R-:W-:Y:S01]  /*0810*/  NOP ;  /* 0x0000000000007918 */ /* 0x000fe20000000000 */
[----:B0-----:R-:W-:Y:S01]  /*0820*/  ULDC UR5, c[0x0][0x20] ;  /* 0x0000080000057ab9 */ /* 0x001fe20000000800 */
[----:B------:R-:W-:Y:S01]  /*0830*/  UMOV UR4, 0x1 ;  /* 0x0000000100047882 */ /* 0x000fe20000000000 */
[----:B-1234-:R-:W-:Y:S01]  /*0840*/  BAR.SYNC.DEFER_BLOCKING 0x0 ;  /* 0x0000000000007b1d */ /* 0x01efe20000010000 */
[----:B------:R-:W-:Y:S01]  /*0850*/  IADD3 R2, P0, R1, UR5, RZ ;  /* 0x0000000501027c10 */ /* 0x000fe2000ff1e0ff */
[----:B------:R-:W-:Y:S01]  /*0860*/  USEL UR5, UR4, 0x2, !UP0 ;  /* 0x0000000204057887 */ /* 0x000fe2000c000000 */
[----:B------:R-:W-:-:S03]  /*0870*/  PLOP3.LUT P1, PT, PT, PT, UP0, 0x40, 0x0 ;  /* 0x000000000000781c */ /* 0x000fc60003f2e808 */
[----:B------:R-:W-:Y:S01]  /*0880*/  ULDC UR4, c[0x0][0x24] ;  /* 0x0000090000047ab9 */ /* 0x000fe20000000800 */
[----:B------:R-:W-:Y:S01]  /*0890*/  ULDC.64 UR36, c[0x0][0x208] ;  /* 0x0000820000247ab9 */ /* 0x000fe20000000a00 */
[----:B------:R-:W-:Y:S02]  /*08a0*/  IMAD.U32 R3, RZ, RZ, UR5 ;  /* 0x00000005ff037e24 */ /* 0x000fe4000f8e00ff */
[----:B------:R-:W-:-:S03]  /*08b0*/  IMAD.X R18, RZ, RZ, UR4, P0 ;  /* 0x00000004ff127e24 */ /* 0x000fc600080e06ff */
[----:B------:R0:W-:Y:S03]  /*08c0*/  STL [R1+0x454], R3 ;  /* 0x0004540301007387 */ /* 0x0001e60000100800 */
[----:B------:R-:W-:Y:S05]  /*08d0*/  @P1 BRA `(.L_x_3065) ;  /* 0x0000027000d81947 */ /* 0x000fea0003800000 */
.L_x_3066:
[----:B------:R-:W-:-:S08]  /*08e0*/  NOP ;  /* 0x0000000000007918 */ /* 0x000fd00000000000 */
[----:B------:R-:W1:Y:S02]  /*08f0*/  USETMAXREG.TRY_ALLOC.CTAPOOL UP0, 0xe8 ;  /* 0x000000e8000079c8 */ /* 0x000e640008000600 */
[----:B-1----:R-:W-:-:S13]  /*0900*/  PLOP3.LUT P0, PT, PT, PT, UP0, 0x80, 0x0 ;  /* 0x000000000000781c */ /* 0x002fda0003f0f008 */
[----:B------:R-:W-:Y:S05]  /*0910*/  @!P0 BRA `(.L_x_3066) ;  /* 0xfffffffc00f08947 */ /* 0x000fea000383ffff */
[----:B0-----:R-:W0:Y:S01]  /*0920*/  S2R R3, SR_TID.X ;  /* 0x0000000000037919 */ /* 0x001e220000002100 */
[----:B------:R-:W1:Y:S01]  /*0930*/  S2UR UR21, SR_CgaCtaId ;  /* 0x00000000001579c3 */ /* 0x000e620000008800 */
[----:B------:R-:W-:Y:S01]  /*0940*/  UMOV UR44, 0x400 ;  /* 0x00000400002c7882 */ /* 0x000fe20000000000 */
[----:B------:R-:W-:Y:S01]  /*0950*/  ULDC UR4, c[0x0][0xd3c] ;  /* 0x00034f0000047ab9 */ /* 0x000fe20000000800 */
[----:B------:R-:W-:Y:S04]  /*0960*/  STL.64 [R1+0x1c8], RZ ;  /* 0x0001c8ff01007387 */ /* 0x000fe80000100a00 */
[----:B------:R-:W-:Y:S04]  /*0970*/  STL [R1+0x1d0], RZ ;  /* 0x0001d0ff01007387 */ /* 0x000fe80000100800 */
[----:B------:R-:W-:Y:S01]  /*0980*/  STL [R1+0x1d4], RZ ;  /* 0x0001d4ff01007387 */ /* 0x000fe20000100800 */
[----:B-1----:R-:W-:Y:S01]  /*0990*/  ULEA UR44, UR21, UR44, 0x18 ;  /* 0x0000002c152c7291 */ /* 0x002fe2000f8ec03f */
[----:B0-----:R-:W-:-:S04]  /*09a0*/  LOP3.LUT R0, R3, 0xffffff80, RZ, 0xc0, !PT ;  /* 0xffffff8003007812 */ /* 0x001fc800078ec0ff */
[----:B------:R-:W-:-:S13]  /*09b0*/  ISETP.NE.AND P0, PT, R0, 0x80, PT ;  /* 0x000000800000780c */ /* 0x000fda0003f05270 */
[----:B------:R-:W-:Y:S06]  /*09c0*/  @!P0 BAR.ARV 0x8, 0x100 ;  /* 0x0204000000008b1d */ /* 0x000fec0000002000 */
[----:B------:R-:W-:-:S13]  /*09d0*/  ISETP.GE.U32.AND P0, PT, R3, 0x100, PT ;  /* 0x000001000300780c */ /* 0x000fda0003f06070 */
        /* <DEDUP_REMOVED lines=8> */
[----:B------:R-:W0:Y:S01]  /*0a60*/  S2UR UR4, SR_SWINHI ;  /* 0x00000000000479c3 */ /* 0x000e220000002f00 */
[----:B------:R-:W-:Y:S02]  /*0a70*/  R2UR UR7, R6 ;  /* 0x00000000060772ca */ /* 0x000fe400000e0000 */
[----:B------:R-:W-:Y:S02]  /*0a80*/  SHF.R.S32.HI R3, RZ, 0x1f, R0 ;  /* 0x0000001fff037819 */ /* 0x000fe40000011400 */
[----:B------:R-:W-:Y:S02]  /*0a90*/  R2UR UR5, R5 ;  /* 0x00000000050572ca */ /* 0x000fe400000e0000 */
[CC--:B------:R-:W-:Y:S02]  /*0aa0*/  LEA.HI R7, R3.reuse, R0.reuse, RZ, 0x7 ;  /* 0x0000000003077211 */ /* 0x0c0fe400078f38ff */
[----:B------:R-:W-:-:S02]  /*0ab0*/  LEA.HI R4, R3, R0, RZ, 0x4 ;  /* 0x0000000003047211 */ /* 0x000fc400078f20ff */
[CC--:B------:R-:W-:Y:S02]  /*0ac0*/  LEA.HI R207, R3.reuse, R0.reuse, RZ, 0x3 ;  /* 0x0000000003cf7211 */ /* 0x0c0fe400078f18ff */
[-C--:B------:R-:W-:Y:S02]  /*0ad0*/  LEA.HI R6, R3, R0.reuse, RZ, 0x2 ;  /* 0x0000000003067211 */ /* 0x080fe400078f10ff */
[----:B------:R-:W-:Y:S02]  /*0ae0*/  LOP3.LUT R9, R7, 0xffffff80, RZ, 0xc0, !PT ;  /* 0xffffff8007097812 */ /* 0x000fe400078ec0ff */
[----:B------:R-:W-:Y:S02]  /*0af0*/  LEA.HI R5, R3, R0, RZ, 0x5 ;  /* 0x0000000003057211 */ /* 0x000fe400078f28ff */
[----:B------:R-:W-:Y:S01]  /*0b00*/  LOP3.LUT R3, R4, 0xfffffff0, RZ, 0xc0, !PT ;  /* 0xfffffff004037812 */ /* 0x000fe200078ec0ff */
[----:B------:R-:W-:Y:S01]  /*0b10*/  IMAD.IADD R9, R0, 0x1, -R9 ;  /* 0x0000000100097824 */ /* 0x000fe200078e0a09 */
[----:B------:R-:W-:-:S02]  /*0b20*/  LOP3.LUT R157, R207, 0xfffffff8, RZ, 0xc0, !PT ;  /* 0xfffffff8cf9d7812 */ /* 0x000fc400078ec0ff */
[----:B------:R-:W-:Y:S01]  /*0b30*/  LOP3.LUT R11, R6, 0xfffffffc, RZ, 0xc0, !PT ;  /* 0xfffffffc060b7812 */ /* 0x000fe200078ec0ff */
[C---:B------:R-:W-:Y:S01]  /*0b40*/  IMAD.IADD R12, R0.reuse, 0x1, -R3 ;  /* 0x00000001000c7824 */ /* 0x040fe200078e0a03 */
[----:B------:R-:W-:Y:S01]  /*0b50*/  SHF.R.S32.HI R208, RZ, 0x7, R7 ;  /* 0x00000007ffd07819 */ /* 0x000fe20000011407 */
[C---:B------:R-:W-:Y:S01]  /*0b60*/  IMAD.IADD R157, R0.reuse, 0x1, -R157 ;  /* 0x00000001009d7824 */ /* 0x040fe200078e0a9d */
[----:B------:R-:W-:Y:S01]  /*0b70*/  SHF.R.S32.HI R13, RZ, 0x5, R5 ;  /* 0x00000005ff0d7819 */ /* 0x000fe20000011405 */
[----:B------:R-:W-:Y:S01]  /*0b80*/  IMAD.IADD R10, R0, 0x1, -R11 ;  /* 0x00000001000a7824 */ /* 0x000fe200078e0a0b */
[----:B------:R-:W-:Y:S01]  /*0b90*/  SHF.R.S32.HI R0, RZ, 0x1f, R9 ;  /* 0x0000001fff007819 */ /* 0x000fe20000011409 */
[----:B------:R-:W-:Y:S01]  /*0ba0*/  UMOV UR38, UR44 ;  /* 0x0000002c00267c82 */ /* 0x000fe20008000000 */
[----:B0-----:R-:W-:Y:S01]  /*0bb0*/  UMOV UR39, UR4 ;  /* 0x0000000400277c82 */ /* 0x001fe20008000000 */
[----:B------:R-:W-:Y:S01]  /*0bc0*/  SHF.R.S32.HI R5, RZ, 0x1f, R5 ;  /* 0x0000001fff057819 */ /* 0x000fe20000011405 */
[----:B------:R-:W-:Y:S01]  /*0bd0*/  IMAD.SHL.U32 R19, R157, 0x8, RZ ;  /* 0x000000089d137824 */ /* 0x000fe200078e00ff */
[----:B------:R-:W-:Y:S01]  /*0be0*/  LEA.HI R6, R0, R9, RZ, 0x2 ;  /* 0x0000000900067211 */ /* 0x000fe200078f10ff */
[----:B------:R-:W-:Y:S01]  /*0bf0*/  IMAD.U32 R14, RZ, RZ, UR38 ;  /* 0x00000026ff0e7e24 */ /* 0x000fe2000f8e00ff */
[----:B------:R-:W-:Y:S01]  /*0c00*/  LEA.HI R7, R7, R208, RZ, 0x1 ;  /* 0x000000d007077211 */ /* 0x000fe200078f08ff */
[----:B------:R-:W-:Y:S01]  /*0c10*/  IMAD.U32 R15, RZ, RZ, UR39 ;  /* 0x00000027ff0f7e24 */ /* 0x000fe2000f8e00ff */
[----:B------:R-:W-:Y:S01]  /*0c20*/  SHF.R.S32.HI R3, RZ, 0x4, R4 ;  /* 0x00000004ff037819 */ /* 0x000fe20000011404 */
[C---:B------:R-:W-:Y:S01]  /*0c30*/  VIADD R155, R19.reuse, 0x80 ;  /* 0x00000080139b7836 */ /* 0x040fe20000000000 */
[--C-:B------:R-:W-:Y:S01]  /*0c40*/  SHF.R.S32.HI R8, RZ, 0x2, R6.reuse ;  /* 0x00000002ff087819 */ /* 0x100fe20000011406 */
[----:B------:R0:W-:Y:S01]  /*0c50*/  STL [R1+0x458], R12 ;  /* 0x0004580c01007387 */ /* 0x0001e20000100800 */
[----:B------:R-:W-:Y:S01]  /*0c60*/  SHF.R.S32.HI R11, RZ, 0x1f, R6 ;  /* 0x0000001fff0b7819 */ /* 0x000fe20000011406 */
[----:B------:R-:W-:Y:S01]  /*0c70*/  VIADD R156, R19, 0x40 ;  /* 0x00000040139c7836 */ /* 0x000fe20000000000 */
[----:B------:R-:W-:Y:S01]  /*0c80*/  LEA.HI R5, R5, R13, RZ, 0x2 ;  /* 0x0000000d05057211 */ /* 0x000fe200078f10ff */
[----:B------:R-:W-:Y:S01]  /*0c90*/  STL.64 [R1+0x440], R14 ;  /* 0x0004400e01007387 */ /* 0x000fe20000100a00 */
[----:B------:R-:W-:Y:S01]  /*0ca0*/  LOP3.LUT R7, R7, 0xfffffe, RZ, 0xc0, !PT ;  /* 0x00fffffe07077812 */ /* 0x000fe200078ec0ff */
[C---:B------:R-:W-:Y:S01]  /*0cb0*/  VIADD R154, R19.reuse, 0xc0 ;  /* 0x000000c0139a7836 */ /* 0x040fe20000000000 */
[----:B------:R-:W-:Y:S01]  /*0cc0*/  LEA.HI R4, R4, R3, RZ, 0x1 ;  /* 0x0000000304047211 */ /* 0x000fe200078f08ff */
[----:B------:R-:W-:Y:S01]  /*0cd0*/  VIADD R210, R19, 0x180 ;  /* 0x0000018013d27836 */ /* 0x000fe20000000000 */
[----:B------:R-:W-:Y:S01]  /*0ce0*/  LEA.HI R11, R11, R8, RZ, 0x3 ;  /* 0x000000080b0b7211 */ /* 0x000fe200078f18ff */
[C---:B------:R-:W-:Y:S01]  /*0cf0*/  IMAD.IADD R7, R208.reuse, 0x1, -R7 ;  /* 0x00000001d0077824 */ /* 0x040fe200078e0a07 */
[----:B------:R-:W-:Y:S01]  /*0d00*/  LOP3.LUT R5, R5, 0x3ffffc, RZ, 0xc0, !PT ;  /* 0x003ffffc05057812 */ /* 0x000fe200078ec0ff */
[----:B0-----:R-:W-:Y:S01]  /*0d10*/  IMAD R12, R208, 0x100, R12 ;  /* 0x00000100d00c7824 */ /* 0x001fe200078e020c */
[----:B------:R-:W-:Y:S01]  /*0d20*/  LOP3.LUT R4, R4, 0x1ffffffe, RZ, 0xc0, !PT ;  /* 0x1ffffffe04047812 */ /* 0x000fe200078ec0ff */
[----:B------:R-:W-:Y:S01]  /*0d30*/  VIADD R152, R19, 0x140 ;  /* 0x0000014013987836 */ /* 0x000fe20000000000 */
[----:B------:R-:W-:Y:S01]  /*0d40*/  LOP3.LUT R11, R11, 0xfffffff8, RZ, 0xc0, !PT ;  /* 0xfffffff80b0b7812 */ /* 0x000fe200078ec0ff */
[----:B------:R-:W-:Y:S01]  /*0d50*/  IMAD.IADD R5, R13, 0x1, -R5 ;  /* 0x000000010d057824 */ /* 0x000fe200078e0a05 */
[----:B------:R-:W-:Y:S01]  /*0d60*/  LEA.HI R0, R0, R9, RZ, 0x5 ;  /* 0x0000000900007211 */ /* 0x000fe200078f28ff */
[----:B------:R-:W-:Y:S01]  /*0d70*/  IMAD.SHL.U32 R13, R7, 0x100, RZ ;  /* 0x00000100070d7824 */ /* 0x000fe200078e00ff */
[----:B------:R-:W-:Y:S01]  /*0d80*/  LOP3.LUT R6, R6, 0x7ffffffc, RZ, 0xc0, !PT ;  /* 0x7ffffffc06067812 */ /* 0x000fe200078ec0ff */
[----:B------:R-:W-:Y:S01]  /*0d90*/  IMAD.IADD R4, R3, 0x1, -R4 ;  /* 0x0000000103047824 */ /* 0x000fe200078e0a04 */
[----:B------:R-:W-:Y:S01]  /*0da0*/  SHF.R.S32.HI R0, RZ, 0x5, R0 ;  /* 0x00000005ff007819 */ /* 0x000fe20000011400 */
[----:B------:R-:W-:Y:S01]  /*0db0*/  IMAD.IADD R11, R8, 0x1, -R11 ;  /* 0x00000001080b7824 */ /* 0x000fe200078e0a0b */
[----:B------:R-:W-:Y:S01]  /*0dc0*/  LEA.HI R3, R10, R10, RZ, 0x1 ;  /* 0x0000000a0a037211 */ /* 0x000fe200078f08ff */
[----:B------:R-:W-:Y:S01]  /*0dd0*/  IMAD.IADD R6, R9, 0x1, -R6 ;  /* 0x0000000109067824 */ /* 0x000fe200078e0a06 */
[----:B------:R-:W-:Y:S01]  /*0de0*/  STL [R1+0x448], R13 ;  /* 0x0004480d01007387 */ /* 0x000fe20000100800 */
[----:B------:R-:W-:Y:S01]  /*0df0*/  IMAD R22, R0, 0x10, R11 ;  /* 0x0000001000167824 */ /* 0x000fe200078e020b */
[----:B------:R-:W-:Y:S01]  /*0e00*/  LOP3.LUT R3, R3, 0x1ffffffe, RZ, 0xc0, !PT ;  /* 0x1ffffffe03037812 */ /* 0x000fe200078ec0ff */
[----:B------:R-:W-:Y:S01]  /*0e10*/  IMAD.SHL.U32 R16, R4, 0x8, RZ ;  /* 0x0000000804107824 */ /* 0x000fe200078e00ff */
[----:B------:R-:W-:Y:S01]  /*0e20*/  SHF.R.S32.HI R0, RZ, 0x1f, R155 ;  /* 0x0000001fff007819 */ /* 0x000fe2000001149b */
[----:B------:R-:W-:Y:S01]  /*0e30*/  IMAD.SHL.U32 R0, R6, 0x2, RZ ;  /* 0x0000000206007824 */ /* 0x000fe200078e00ff */
[----:B------:R-:W-:Y:S01]  /*0e40*/  SHF.R.S32.HI R4, RZ, 0x1f, R156 ;  /* 0x0000001fff047819 */ /* 0x000fe2000001149c */
[----:B------:R-:W-:Y:S01]  /*0e50*/  IMAD.IADD R3, R10, 0x1, -R3 ;  /* 0x000000010a037824 */ /* 0x000fe200078e0a03 */
[----:B------:R-:W-:Y:S01]  /*0e60*/  SHF.R.S32.HI R4, RZ, 0x1f, R154 ;  /* 0x0000001fff047819 */ /* 0x000fe2000001149a */
[----:B------:R-:W-:Y:S01]  /*0e70*/  IMAD.IADD R23, R0, 0x1, R13 ;  /* 0x0000000100177824 */ /* 0x000fe200078e020d */
[----:B------:R0:W-:Y:S01]  /*0e80*/  STL [R1+0x44c], R0 ;  /* 0x00044c0001007387 */ /* 0x0001e20000100800 */
[----:B------:R-:W-:Y:S01]  /*0e90*/  VIADD R209, R19, 0x1c0 ;  /* 0x000001c013d17836 */ /* 0x000fe20000000000 */
[----:B------:R-:W-:Y:S01]  /*0ea0*/  SHF.R.S32.HI R4, RZ, 0x1f, R152 ;  /* 0x0000001fff047819 */ /* 0x000fe20000011498 */
[----:B------:R-:W-:Y:S01]  /*0eb0*/  VIADD R206, R23, 0x8 ;  /* 0x0000000817ce7836 */ /* 0x000fe20000000000 */
[----:B------:R-:W-:Y:S01]  /*0ec0*/  STL [R1+0x450], R16 ;  /* 0x0004501001007387 */ /* 0x000fe20000100800 */
[----:B------:R-:W-:Y:S01]  /*0ed0*/  IMAD R3, R3, 0x8, R22 ;  /* 0x0000000803037824 */ /* 0x000fe200078e0216 */
[----:B------:R-:W-:Y:S01]  /*0ee0*/  SHF.R.S32.HI R4, RZ, 0x1f, R209 ;  /* 0x0000001fff047819 */ /* 0x000fe200000114d1 */
[----:B------:R-:W-:Y:S01]  /*0ef0*/  IMAD R5, R5, 0x10, R12 ;  /* 0x0000001005057824 */ /* 0x000fe200078e020c */
        /* <DEDUP_REMOVED lines=18> */
[----:B0-----:R-:W-:Y:S01]  /*1020*/  SHF.R.S32.HI R3, RZ, 0x1f, R204 ;  /* 0x0000001fff037819 */ /* 0x001fe200000114cc */
        /* <DEDUP_REMOVED lines=44> */
[----:B------:R-:W-:Y:S01]  /*12f0*/  IMAD.U32 R16, R5, 0x40, R16 ;  /* 0x0000004005107824 */ /* 0x000fe200078e0010 */
[----:B------:R-:W-:-:S02]  /*1300*/  SHF.R.S32.HI R215, RZ, 0x1f, R177 ;  /* 0x0000001fffd77819 */ /* 0x000fc400000114b1 */
[----:B------:R-:W-:Y:S01]  /*1310*/  SHF.R.S32.HI R214, RZ, 0x1f, R176 ;  /* 0x0000001fffd67819 */ /* 0x000fe200000114b0 */
[----:B------:R-:W-:Y:S01]  /*1320*/  IMAD.WIDE R16, R16, 0x2, R14 ;  /* 0x0000000210107825 */ /* 0x000fe200078e020e */
[----:B------:R-:W-:Y:S02]  /*1330*/  SHF.R.S32.HI R213, RZ, 0x1f, R159 ;  /* 0x0000001fffd57819 */ /* 0x000fe4000001149f */
[----:B------:R-:W-:-:S07]  /*1340*/  SHF.R.S32.HI R212, RZ, 0x1f, R158 ;  /* 0x0000001fffd47819 */ /* 0x000fce000001149e */
.L_x_3214:
[----:B------:R-:W-:Y:S01]  /*1350*/  ULDC.64 UR8, c[0x0][0xb20] ;  /* 0x0002c80000087ab9 */ /* 0x000fe20000000a00 */
[----:B------:R-:W-:Y:S02]  /*1360*/  ULOP3.LUT UR61, UR7, 0xff0000, URZ, 0xc0, !UPT ;  /* 0x00ff0000073d7892 */ /* 0x000fe4000f8ec03f */
[----:B------:R-:W-:Y:S01]  /*1370*/  UISETP.NE.U32.AND UP0, UPT, UR8, URZ, UPT ;  /* 0x0000003f0800728c */ /* 0x000fe2000bf05070 */
[----:B------:R-:W-:-:S03]  /*1380*/  ULDC UR48, c[0x0][0x2f0] ;  /* 0x0000bc0000307ab9 */ /* 0x000fc60000000800 */
        /* <DEDUP_REMOVED lines=9> */
[----:B0-23--:R-:W-:Y:S02]  /*1420*/  IMAD.U32 R4, RZ, RZ, UR8 ;  /* 0x00000008ff047e24 */ /* 0x00dfe4000f8e00ff */
[----:B----4-:R-:W-:Y:S01]  /*1430*/  IMAD.U32 R5, RZ, RZ, UR9 ;  /* 0x00000009ff057e24 */ /* 0x010fe2000f8e00ff */
[----:B------:R-:W-:-:S03]  /*1440*/  @UP1 UIMAD.WIDE UR8, UR6, 0x4, UR10 ;  /* 0x00000004060818a5 */ /* 0x000fc6000f8e020a */
[----:B------:R-:W-:Y:S01]  /*1450*/  ULDC.64 UR10, c[0x0][0xb18] ;  /* 0x0002c600000a7ab9 */ /* 0x000fe20000000a00 */
[----:B------:R-:W2:Y:S02]  /*1460*/  @P0 LDG.E R4, desc[UR36][R4.64] ;  /* 0x0000002404040981 */ /* 0x000ea4000c1e1900 */
[----:B-1----:R-:W-:Y:S02]  /*1470*/  IMAD.U32 R6, RZ, RZ, UR8 ;  /* 0x00000008ff067e24 */ /* 0x002fe4000f8e00ff */
[----:B------:R-:W-:Y:S01]  /*1480*/  IMAD.U32 R7, RZ, RZ, UR9 ;  /* 0x00000009ff077e24 */ /* 0x000fe2000f8e00ff */
[----:B------:R-:W-:-:S04]  /*1490*/  ULDC.64 UR8, c[0x0][0x418] ;  /* 0x0001060000087ab9 */ /* 0x000fc80000000a00 */
[----:B------:R-:W3:Y:S01]  /*14a0*/  @P2 LDG.E R6, desc[UR36][R6.64] ;  /* 0x0000002406062981 */ /* 0x000ee2000c1e1900 */
[----:B------:R-:W-:Y:S01]  /*14b0*/  UISETP.NE.U32.AND UP0, UPT, UR8, URZ, UPT ;  /* 0x0000003f0800728c */ /* 0x000fe2000bf05070 */
[----:B------:R-:W-:Y:S01]  /*14c0*/  ISETP.NE.U32.AND P1, PT, RZ, UR10, PT ;  /* 0x0000000aff007c0c */ /* 0x000fe2000bf25070 */
[----:B------:R-:W-:Y:S02]  /*14d0*/  ULOP3.LUT UR8, UR7, 0xff000000, URZ, 0xc0, !UPT ;  /* 0xff00000007087892 */ /* 0x000fe4000f8ec03f */
[----:B------:R-:W-:Y:S01]  /*14e0*/  IMAD.U32 R211, RZ, RZ, UR7 ;  /* 0x00000007ffd37e24 */ /* 0x000fe2000f8e00ff */
[----:B------:R-:W-:Y:S01]  /*14f0*/  UISETP.NE.AND.EX UP0, UPT, UR9, URZ, UPT, UP0 ;  /* 0x0000003f0900728c */ /* 0x000fe2000bf05300 */
[----:B------:R-:W-:Y:S01]  /*1500*/  ISETP.NE.AND.EX P1, PT, RZ, UR11, PT, P1 ;  /* 0x0000000bff007c0c */ /* 0x000fe2000bf25310 */
[----:B------:R-:W-:Y:S01]  /*1510*/  USHF.R.U32.HI UR8, URZ, 0x8, UR8 ;  /* 0x000000083f087899 */ /* 0x000fe20008011608 */
[----:B------:R-:W-:Y:S01]  /*1520*/  ULDC UR9, c[0x0][0x424] ;  /* 0x0001090000097ab9 */ /* 0x000fe20000000800 */
[----:B------:R-:W-:Y:S01]  /*1530*/  UMOV UR4, URZ ;  /* 0x0000003f00047c82 */ /* 0x000fe20008000000 */
[----:B------:R-:W-:-:S02]  /*1540*/  USEL UR9, UR9, 0x1, UP0 ;  /* 0x0000000109097887 */ /* 0x000fc40008000000 */
[----:B------:R-:W-:Y:S02]  /*1550*/  ULEA.HI UR61, UR61, UR8, URZ, 0x10 ;  /* 0x000000083d3d7291 */ /* 0x000fe4000f8f803f */
[----:B------:R-:W-:Y:S01]  /*1560*/  UIMAD UR48, UR9, UR48, URZ ;  /* 0x00000030093072a4 */ /* 0x000fe2000f8e023f */
        /* <DEDUP_REMOVED lines=17> */
.L_x_3067:
[----:B------:R-:W-:Y:S01]  /*1680*/  UMOV UR59, UR5 ;  /* 0x00000005003b7c82 */ /* 0x000fe20008000000 */
        /* <DEDUP_REMOVED lines=9> */
.L_x_3068:
        /* <DEDUP_REMOVED lines=13> */
.L_x_3069:
[----:B------:R-:W0:Y:S01]  /*17f0*/  LDC R0, c[0x0][0xa80] ;  /* 0x0002a000ff007b82 */ /* 0x000e220000000800 */
[----:B------:R-:W-:Y:S01]  /*1800*/  UISETP.NE.AND UP0, UPT, UR58, 0x1, UPT ;  /* 0x000000013a00788c */ /* 0x000fe2000bf05270 */
[----:B------:R1:W-:Y:S01]  /*1810*/  STL.128 [R1+0x1e0], RZ ;  /* 0x0001e0ff01007387 */ /* 0x0003e20000100c00 */
[C---:B------:R-:W-:Y:S01]  /*1820*/  IADD3 R36, P0, R2.reuse, 0x1e0, RZ ;  /* 0x000001e002247810 */ /* 0x040fe20007f1e0ff */
[----:B------:R-:W-:Y:S01]  /*1830*/  UIADD3 UR48, -UR4, UR48, URZ ;  /* 0x0000003004307290 */ /* 0x000fe2000fffe13f */
[----:B------:R-:W-:Y:S01]  /*1840*/  IADD3 R34, P1, R2, 0x210, RZ ;  /* 0x0000021002227810 */ /* 0x000fe20007f3e0ff */
[----:B------:R1:W-:Y:S01]  /*1850*/  STL.128 [R1+0x1f0], RZ ;  /* 0x0001f0ff01007387 */ /* 0x0003e20000100c00 */
[----:B------:R-:W-:Y:S01]  /*1860*/  PLOP3.LUT P2, PT, PT, PT, UP0, 0x80, 0x0 ;  /* 0x000000000000781c */ /* 0x000fe20003f4f008 */
[--C-:B------:R-:W-:Y:S02]  /*1870*/  IMAD.X R37, RZ, RZ, R18.reuse, P0 ;  /* 0x000000ffff257224 */ /* 0x100fe400000e0612 */
[----:B------:R1:W-:Y:S01]  /*1880*/  STL.128 [R1+0x210], RZ ;  /* 0x000210ff01007387 */ /* 0x0003e20000100c00 */
[----:B------:R-:W-:-:S03]  /*1890*/  IMAD.X R35, RZ, RZ, R18, P1 ;  /* 0x000000ffff237224 */ /* 0x000fc600008e0612 */
[----:B------:R1:W-:Y:S04]  /*18a0*/  STL.128 [R1+0x220], RZ ;  /* 0x000220ff01007387 */ /* 0x0003e80000100c00 */
[----:B------:R1:W-:Y:S04]  /*18b0*/  STL.128 [R1+0x230], RZ ;  /* 0x000230ff01007387 */ /* 0x0003e80000100c00 */
[----:B------:R1:W-:Y:S04]  /*18c0*/  STL.128 [R1+0x240], RZ ;  /* 0x000240ff01007387 */ /* 0x0003e80000100c00 */
[----:B0-----:R1:W-:Y:S04]  /*18d0*/  STL [R1+0x200], R0 ;  /* 0x0002000001007387 */ /* 0x0013e80000100800 */
[----:B------:R1:W-:Y:S04]  /*18e0*/  STL.128 [R1+0x250], RZ ;  /* 0x000250ff01007387 */ /* 0x0003e80000100c00 */
        /* <DEDUP_REMOVED lines=26> */
[----:B------:R1:W-:Y:S01]  /*1a90*/  STL.128 [R1+0x400], RZ ;  /* 0x000400ff01007387 */ /* 0x0003e20000100c00 */
[----:B------:R-:W-:Y:S05]  /*1aa0*/  @!P2 BRA `(.L_x_3070) ;  /* 0x0000008000c0a947 */ /* 0x000fea0003800000 */
[----:B------:R-:W-:Y:S01]  /*1ab0*/  ULDC UR4, c[0x0][0x448] ;  /* 0x0001120000047ab9 */ /* 0x000fe20000000800 */
[----:B------:R-:W-:Y:S02]  /*1ac0*/  USHF.L.U32 UR8, UR5, 0x6, URZ ;  /* 0x0000000605087899 */ /* 0x000fe4000800063f */
[----:B------:R-:W-:Y:S02]  /*1ad0*/  UISETP.NE.AND UP0, UPT, UR4, 0x1, UPT ;  /* 0x000000010400788c */ /* 0x000fe4000bf05270 */
[----:B------:R-:W-:Y:S01]  /*1ae0*/  UIADD3 UR9, UR8, 0x3f, URZ ;  /* 0x0000003f08097890 */ /* 0x000fe2000fffe03f */
[----:B------:R-:W-:Y:S01]  /*1af0*/  ULDC.64 UR4, c[0x0][0xad8] ;  /* 0x0002b60000047ab9 */ /* 0x000fe20000000a00 */
[----:B------:R-:W-:Y:S02]  /*1b00*/  UIADD3 UR10, UR48, 0x1, -UR47 ;  /* 0x00000001300a7890 */ /* 0x000fe4000fffe82f */
[----:B------:R-:W-:-:S05]  /*1b10*/  UISETP.GE.AND UP1, UPT, UR5, 0x1, UPT ;  /* 0x000000010500788c */ /* 0x000fca000bf26270 */
[----:B------:R-:W-:Y:S01]  /*1b20*/  @UP0 UIADD3 UR6, UR8, 0x3f, URZ ;  /* 0x0000003f08060890 */ /* 0x000fe2000fffe03f */
[----:B------:R-:W-:Y:S01]  /*1b30*/  @UP0 ULDC UR7, c[0x0][0x44c] ;  /* 0x0001130000070ab9 */ /* 0x000fe20000000800 */
[----:B------:R-:W-:Y:S02]  /*1b40*/  PLOP3.LUT P1, PT, PT, PT, UP1, 0x80, 0x0 ;  /* 0x000000000000781c */ /* 0x000fe40003f2f018 */
        /* <DEDUP_REMOVED lines=16> */
.L_x_3072:
[----:B------:R-:W-:-:S11]  /*1c50*/  UISETP.NE.AND UP1, UPT, UR5, 0x1, UPT ;  /* 0x000000010500788c */ /* 0x000fd6000bf25270 */
[----:B------:R-:W-:Y:S02]  /*1c60*/  @UP1 ULDC.64 UR10, c[0x0][0xae0] ;  /* 0x0002b800000a1ab9 */ /* 0x000fe40000000a00 */
[----:B------:R-:W-:-:S04]  /*1c70*/  UIMAD.WIDE.U32 UR6, UR9, UR10, URZ ;  /* 0x0000000a090672a5 */ /* 0x000fc8000f8e003f */
[----:B------:R-:W-:-:S12]  /*1c80*/  @UP1 USHF.R.U32.HI UR9, URZ, UR11, UR7 ;  /* 0x0000000b3f091299 */ /* 0x000fd80008011607 */
.L_x_3073:
[----:B------:R-:W-:-:S04]  /*1c90*/  UIMAD UR9, UR9, UR5, UR5 ;  /* 0x00000005090972a4 */ /* 0x000fc8000f8e0205 */
[----:B------:R-:W-:-:S04]  /*1ca0*/  UISETP.LT.AND UP1, UPT, UR4, UR9, UPT ;  /* 0x000000090400728c */ /* 0x000fc8000bf21270 */
[----:B------:R-:W-:-:S12]  /*1cb0*/  USEL UR4, UR4, UR9, UP1 ;  /* 0x0000000904047287 */ /* 0x000fd80008800000 */
.L_x_3071:
[----:B------:R-:W-:Y:S02]  /*1cc0*/  UIADD3 UR9, UR48, 0x3f, URZ ;  /* 0x0000003f30097890 */ /* 0x000fe4000fffe03f */
[----:B------:R-:W-:Y:S02]  /*1cd0*/  UIADD3 UR10, UR4, 0x3f, URZ ;  /* 0x0000003f040a7890 */ /* 0x000fe4000fffe03f */
[----:B------:R-:W-:Y:S02]  /*1ce0*/  USHF.R.S32.HI UR4, URZ, 0x1f, UR9 ;  /* 0x0000001f3f047899 */ /* 0x000fe40008011409 */
[----:B------:R-:W-:Y:S01]  /*1cf0*/  USHF.R.S32.HI UR11, URZ, 0x1f, UR10 ;  /* 0x0000001f3f0b7899 */ /* 0x000fe2000801140a */
[----:B------:R-:W-:Y:S01]  /*1d00*/  @UP0 ULDC UR6, c[0x0][0x44c] ;  /* 0x0001130000060ab9 */ /* 0x000fe20000000800 */
[----:B------:R-:W-:Y:S02]  /*1d10*/  ULEA.HI UR4, UR4, UR9, URZ, 0x6 ;  /* 0x0000000904047291 */ /* 0x000fe4000f8f303f */
[----:B------:R-:W-:-:S02]  /*1d20*/  ULEA.HI UR11, UR11, UR10, URZ, 0x6 ;  /* 0x0000000a0b0b7291 */ /* 0x000fc4000f8f303f */
[----:B------:R-:W-:Y:S01]  /*1d30*/  UIMAD.WIDE.U32 UR6, UR8, UR6, URZ ;  /* 0x00000006080672a5 */ /* 0x000fe2000f8e003f */
[----:B------:R-:W-:Y:S01]  /*1d40*/  @UP0 ULDC UR9, c[0x0][0x450] ;  /* 0x0001140000090ab9 */ /* 0x000fe20000000800 */
[----:B------:R-:W-:Y:S02]  /*1d50*/  USHF.R.S32.HI UR4, URZ, 0x6, UR4 ;  /* 0x000000063f047899 */ /* 0x000fe40008011404 */
[----:B------:R-:W-:Y:S02]  /*1d60*/  USHF.R.S32.HI UR11, URZ, 0x6, UR11 ;  /* 0x000000063f0b7899 */ /* 0x000fe4000801140b */
[----:B------:R-:W-:Y:S02]  /*1d70*/  @UP0 USHF.R.U32.HI UR8, URZ, UR9, UR7 ;  /* 0x000000093f080299 */ /* 0x000fe40008011607 */
[----:B------:R-:W-:Y:S02]  /*1d80*/  UISETP.LT.AND UP0, UPT, UR4, UR11, UPT ;  /* 0x0000000b0400728c */ /* 0x000fe4000bf01270 */
[----:B------:R-:W-:Y:S01]  /*1d90*/  UIADD3 UR8, UR8, UR48, -UR47 ;  /* 0x0000003008087290 */ /* 0x000fe2000fffe82f */
[----:B------:R-:W-:Y:S01]  /*1da0*/  ULDC UR6, c[0x0][0xad4] ;  /* 0x0002b50000067ab9 */ /* 0x000fe20000000800 */
[----:B------:R-:W-:-:S02]  /*1db0*/  USEL UR11, UR4, UR11, UP0 ;  /* 0x0000000b040b7287 */ /* 0x000fc40008000000 */
        /* <DEDUP_REMOVED lines=12> */
.L_x_3075:
[----:B------:R-:W-:-:S11]  /*1e80*/  UISETP.NE.AND UP0, UPT, UR5, 0x1, UPT ;  /* 0x000000010500788c */ /* 0x000fd6000bf05270 */
[----:B------:R-:W-:Y:S02]  /*1e90*/  @UP0 ULDC.64 UR12, c[0x0][0xae0] ;  /* 0x0002b800000c0ab9 */ /* 0x000fe40000000a00 */
[----:B------:R-:W-:-:S04]  /*1ea0*/  UIMAD.WIDE.U32 UR6, UR8, UR12, URZ ;  /* 0x0000000c080672a5 */ /* 0x000fc8000f8e003f */
[----:B------:R-:W-:-:S12]  /*1eb0*/  @UP0 USHF.R.U32.HI UR8, URZ, UR13, UR7 ;  /* 0x0000000d3f080299 */ /* 0x000fd80008011607 */
.L_x_3076:
[----:B------:R-:W-:-:S04]  /*1ec0*/  UIMAD UR5, UR8, UR5, URZ ;  /* 0x00000005080572a4 */ /* 0x000fc8000f8e023f */
[----:B------:R-:W-:-:S04]  /*1ed0*/  UISETP.LT.AND UP0, UPT, UR4, UR5, UPT ;  /* 0x000000050400728c */ /* 0x000fc8000bf01270 */
[----:B------:R-:W-:-:S12]  /*1ee0*/  USEL UR4, UR4, UR5, !UP0 ;  /* 0x0000000504047287 */ /* 0x000fd8000c000000 */
.L_x_3074:
        /* <DEDUP_REMOVED lines=15> */
[-C--:B-1----:R-:W-:Y:S01]  /*1fe0*/  IABS R0, R4.reuse ;  /* 0x0000000400007213 */ /* 0x082fe20000000000 */
        /* <DEDUP_REMOVED lines=31> */
.L_x_3077:
[----:B------:R-:W-:Y:S01]  /*21e0*/  UIMAD UR20, UR20, UR4, UR9 ;  /* 0x00000004141472a4 */ /* 0x000fe2000f8e0209 */
[----:B-1----:R-:W-:Y:S02]  /*21f0*/  IMAD.U32 R0, RZ, RZ, UR11 ;  /* 0x0000000bff007e24 */ /* 0x002fe4000f8e00ff */
[----:B------:R-:W-:-:S05]  /*2200*/  IMAD.U32 R3, RZ, RZ, UR4 ;  /* 0x00000004ff037e24 */ /* 0x000fca000f8e00ff */
[----:B------:R-:W-:-:S04]  /*2210*/  VIADDMNMX R0, R3, UR20, R0, PT ;  /* 0x0000001403007c46 */ /* 0x000fc8000b800100 */
[----:B------:R-:W-:Y:S02]  /*2220*/  R2UR UR22, R0 ;  /* 0x00000000001672ca */ /* 0x000fe400000e0000 */
[----:B------:R-:W-:-:S11]  /*2230*/  PRMT R0, RZ, 0x7610, R0 ;  /* 0x00007610ff007816 */ /* 0x000fd60000000000 */
[----:B------:R-:W-:-:S06]  /*2240*/  UISETP.GT.AND UP0, UPT, UR22, UR20, UPT ;  /* 0x000000141600728c */ /* 0x000fcc000bf04270 */
[----:B------:R-:W-:-:S13]  /*2250*/  PLOP3.LUT P0, PT, PT, PT, UP0, 0x80, 0x0 ;  /* 0x000000000000781c */ /* 0x000fda0003f0f008 */
        /* <DEDUP_REMOVED lines=108> */
[----:B------:R-:W0:Y:S04]  /*2920*/  SHFL.IDX PT, R3, R208, RZ, 0x1f ;  /* 0x00001fffd0037589 */ /* 0x000e2800000e0000 */
[----:B--2---:R1:W-:Y:S04]  /*2930*/  STL [R1+0x210], R0 ;  /* 0x0002100001007387 */ /* 0x0043e80000100800 */
[----:B---3--:R-:W-:Y:S04]  /*2940*/  STL [R1+0x214], R8 ;  /* 0x0002140801007387 */ /* 0x008fe80000100800 */
[----:B----4-:R2:W-:Y:S04]  /*2950*/  STL [R1+0x220], R6 ;  /* 0x0002200601007387 */ /* 0x0105e80000100800 */
[----:B------:R-:W3:Y:S04]  /*2960*/  LDL R162, [R1+0x2cc] ;  /* 0x0002cc0001a27983 */ /* 0x000ee80000100800 */
[----:B------:R-:W4:Y:S01]  /*2970*/  LDL R164, [R1+0x2d4] ;  /* 0x0002d40001a47983 */ /* 0x000f220000100800 */
[----:B0-----:R-:W-:-:S03]  /*2980*/  R2UR UR4, R3 ;  /* 0x00000000030472ca */ /* 0x001fc600000e0000 */
        /* <DEDUP_REMOVED lines=14> */
[----:B-1----:R-:W4:Y:S04]  /*2a70*/  LDL R0, [R1+0x3f8] ;  /* 0x0003f80001007983 */ /* 0x002f280000100800 */
[----:B------:R-:W4:Y:S04]  /*2a80*/  LDL R3, [R1+0x3fc] ;  /* 0x0003fc0001037983 */ /* 0x000f280000100800 */
[----:B--2---:R-:W2:Y:S04]  /*2a90*/  LDL R6, [R1+0x400] ;  /* 0x0004000001067983 */ /* 0x004ea80000100800 */
[----:B------:R-:W2:Y:S04]  /*2aa0*/  LDL R7, [R1+0x404] ;  /* 0x0004040001077983 */ /* 0x000ea80000100800 */
[----:B------:R-:W2:Y:S04]  /*2ab0*/  LDL R8, [R1+0x408] ;  /* 0x0004080001087983 */ /* 0x000ea80000100800 */
[----:B------:R-:W2:Y:S01]  /*2ac0*/  LDL R9, [R1+0x40c] ;  /* 0x00040c0001097983 */ /* 0x000ea20000100800 */
[----:B------:R-:W-:-:S04]  /*2ad0*/  ULEA.HI UR5, UR4, UR4, URZ, 0x1 ;  /* 0x0000000404057291 */ /* 0x000fc8000f8f083f */
[----:B------:R-:W-:-:S04]  /*2ae0*/  ULOP3.LUT UR5, UR5, 0x1fffe, URZ, 0xc0, !UPT ;  /* 0x0001fffe05057892 */ /* 0x000fc8000f8ec03f */
[----:B------:R-:W-:-:S04]  /*2af0*/  UIADD3 UR5, UR4, -UR5, URZ ;  /* 0x8000000504057290 */ /* 0x000fc8000fffe03f */
[----:B------:R-:W-:-:S04]  /*2b00*/  ULEA UR5, UR5, UR44, 0xf ;  /* 0x0000002c05057291 */ /* 0x000fc8000f8e783f */
[----:B------:R-:W-:-:S04]  /*2b10*/  UIADD3 UR5, UR5, 0x400, URZ ;  /* 0x0000040005057890 */ /* 0x000fc8000fffe03f */
[----:B------:R-:W-:-:S04]  /*2b20*/  USHF.R.U32.HI UR5, URZ, 0x4, UR5 ;  /* 0x000000043f057899 */ /* 0x000fc80008011605 */
[----:B------:R-:W-:Y:S02]  /*2b30*/  ULOP3.LUT UR5, UR5, 0x3fff, URZ, 0xc0, !UPT ;  /* 0x00003fff05057892 */ /* 0x000fe4000f8ec03f */
[----:B------:R-:W-:Y:S02]  /*2b40*/  UIADD3 UR4, UR44, 0x36400, URZ ;  /* 0x000364002c047890 */ /* 0x000fe4000fffe03f */
[----:B------:R-:W-:Y:S01]  /*2b50*/  ULOP3.LUT UR23, UR5, 0x2000000, URZ, 0xfc, !UPT ;  /* 0x0200000005177892 */ /* 0x000fe2000f8efc3f */
[----:B------:R0:W-:Y:S01]  /*2b60*/  STL [R1+0x2f4], R5 ;  /* 0x0002f40501007387 */ /* 0x0001e20000100800 */
[----:B------:R-:W-:-:S04]  /*2b70*/  USHF.R.U32.HI UR4, URZ, 0x4, UR4 ;  /* 0x000000043f047899 */ /* 0x000fc80008011604 */
[----:B------:R-:W-:Y:S01]  /*2b80*/  LEA R4, R4, UR23, 0xc ;  /* 0x0000001704047c11 */ /* 0x000fe2000f8e60ff */
[----:B0-----:R-:W-:Y:S01]  /*2b90*/  IMAD.MOV.U32 R5, RZ, RZ, 0x40000040 ;  /* 0x40000040ff057424 */ /* 0x001fe200078e00ff */
[----:B------:R0:W-:Y:S02]  /*2ba0*/  STL [R1+0x230], R30 ;  /* 0x0002301e01007387 */ /* 0x0001e40000100800 */
[C---:B------:R-:W-:Y:S01]  /*2bb0*/  R2UR UR14, R4.reuse ;  /* 0x00000000040e72ca */ /* 0x040fe200000e0000 */
[----:B------:R-:W-:Y:S01]  /*2bc0*/  ULOP3.LUT UR4, UR4, 0x3fff, URZ, 0xc0, !UPT ;  /* 0x00003fff04047892 */ /* 0x000fe2000f8ec03f */
[----:B------:R1:W-:Y:S01]  /*2bd0*/  STL [R1+0x31c], R31 ;  /* 0x00031c1f01007387 */ /* 0x0003e20000100800 */
[----:B------:R-:W-:Y:S02]  /*2be0*/  R2UR UR15, R5 ;  /* 0x00000000050f72ca */ /* 0x000fe400000e0000 */
[----:B------:R-:W-:Y:S01]  /*2bf0*/  ULOP3.LUT UR12, UR4, 0x10000, URZ, 0xfc, !UPT ;  /* 0x00010000040c7892 */ /* 0x000fe2000f8efc3f */
[----:B0-----:R-:W-:-:S02]  /*2c00*/  VIADD R30, R4, 0x80 ;  /* 0x00000080041e7836 */ /* 0x001fc40000000000 */
[----:B-1----:R-:W-:Y:S01]  /*2c10*/  IMAD.MOV.U32 R31, RZ, RZ, 0x40000040 ;  /* 0x40000040ff1f7424 */ /* 0x002fe200078e00ff */
[----:B------:R-:W-:Y:S02]  /*2c20*/  STL [R1+0x218], R84 ;  /* 0x0002185401007387 */ /* 0x000fe40000100800 */
[----:B------:R-:W-:Y:S02]  /*2c30*/  R2UR UR18, R30 ;  /* 0x000000001e1272ca */ /* 0x000fe400000e0000 */
[----:B------:R-:W-:Y:S01]  /*2c40*/  STL [R1+0x21c], R86 ;  /* 0x00021c5601007387 */ /* 0x000fe20000100800 */
[----:B------:R-:W-:-:S03]  /*2c50*/  R2UR UR19, R31 ;  /* 0x000000001f1372ca */ /* 0x000fc600000e0000 */
        /* <DEDUP_REMOVED lines=99> */
[----:B------:R-:W-:Y:S01]  /*3290*/  UMOV UR13, 0x40000040 ;  /* 0x40000040000d7882 */ /* 0x000fe20000000000 */
[----:B0-----:R-:W-:-:S06]  /*32a0*/  WARPGROUP.ARRIVE ;  /* 0x00000000000079c5 */ /* 0x001fcc0000000000 */
[----:B------:R-:W-:Y:S01]  /*32b0*/  HGMMA.64x256x16.F32.BF16 R24, gdesc[UR12].tnspB, RZ, !UPT, gsb0 ;  /* 0x43e000000c1879f0 */ /* 0x000fe2000c0018ff */
[----:B------:R-:W-:Y:S01]  /*32c0*/  UIADD3 UR16, UR12, 0x2, URZ ;  /* 0x000000020c107890 */ /* 0x000fe2000fffe03f */
        /* <DEDUP_REMOVED lines=18> */
[----:B--2---:R0:W-:Y:S04]  /*33f0*/  STL [R1+0x400], R6 ;  /* 0x0004000601007387 */ /* 0x0041e80000100800 */
[----:B------:R1:W-:Y:S04]  /*3400*/  STL [R1+0x404], R7 ;  /* 0x0004040701007387 */ /* 0x0003e80000100800 */
[----:B------:R-:W-:Y:S04]  /*3410*/  STL [R1+0x408], R8 ;  /* 0x0004080801007387 */ /* 0x000fe80000100800 */
[----:B------:R-:W-:Y:S01]  /*3420*/  STL [R1+0x40c], R9 ;  /* 0x00040c0901007387 */ /* 0x000fe20000100800 */
[----:B------:R-:W-:Y:S01]  /*3430*/  UMOV UR17, 0x40000040 ;  /* 0x4000004000117882 */ /* 0x000fe20000000000 */
[----:B0-----:R-:W-:-:S02]  /*3440*/  VIADD R6, R4, 0x100 ;  /* 0x0000010004067836 */ /* 0x001fc40000000000 */
[----:B-1----:R-:W-:Y:S01]  /*3450*/  IMAD.MOV.U32 R7, RZ, RZ, 0x40000040 ;  /* 0x40000040ff077424 */ /* 0x002fe200078e00ff */
[----:B------:R-:W-:Y:S01]  /*3460*/  UIADD3 UR4, UR12, 0x4, URZ ;  /* 0x000000040c047890 */ /* 0x000fe2000fffe03f */
[----:B------:R-:W-:Y:S01]  /*3470*/  UMOV UR5, 0x40000040 ;  /* 0x4000004000057882 */ /* 0x000fe20000000000 */
        /* <DEDUP_REMOVED lines=33> */
[----:B------:R-:W-:Y:S01]  /*3690*/  IMAD.MOV.U32 R5, RZ, RZ, 0x40000040 ;  /* 0x40000040ff057424 */ /* 0x000fe200078e00ff */
[----:B------:R-:W-:Y:S01]  /*36a0*/  UIADD3 UR8, UR12, 0x6, URZ ;  /* 0x000000060c087890 */ /* 0x000fe2000fffe03f */
[----:B------:R-:W-:Y:S01]  /*36b0*/  UMOV UR9, 0x40000040 ;  /* 0x4000004000097882 */ /* 0x000fe20000000000 */
[----:B------:R1:W5:Y:S01]  /*36c0*/  LDL R3, [R1+0x1c8] ;  /* 0x0001c80001037983 */ /* 0x0003620000100800 */
[----:B0-----:R-:W-:-:S06]  /*36d0*/  WARPGROUP.ARRIVE ;  /* 0x00000000000079c5 */ /* 0x001fcc0000000000 */
[----:B------:R-:W-:Y:S01]  /*36e0*/  HGMMA.64x256x16.F32.BF16 R24, gdesc[UR16].tnspB, R24, gsb0 ;  /* 0x43e00000101879f0 */ /* 0x000fe20008001818 */
[----:B------:R-:W-:Y:S02]  /*36f0*/  R2UR UR6, R6 ;  /* 0x00000000060672ca */ /* 0x000fe400000e0000 */
[----:B------:R-:W-:Y:S01]  /*3700*/  R2UR UR7, R7 ;  /* 0x00000000070772ca */ /* 0x000fe200000e0000 */
[----:B------:R-:W-:Y:S01]  /*3710*/  VIADD R4, R4, 0x180 ;  /* 0x0000018004047836 */ /* 0x000fe20000000000 */
[----:B------:R-:W-:-:S04]  /*3720*/  R2UR UR11, R5 ;  /* 0x00000000050b72ca */ /* 0x000fc800000e0000 */
        /* <DEDUP_REMOVED lines=107> */
[----:B--2---:R-:W2:Y:S04]  /*3de0*/  LDL R76, [R1+0x21c] ;  /* 0x00021c00014c7983 */ /* 0x004ea80000100800 */
[----:B------:R-:W2:Y:S04]  /*3df0*/  LDL R4, [R1+0x220] ;  /* 0x0002200001047983 */ /* 0x000ea80000100800 */
[----:B------:R-:W2:Y:S04]  /*3e00*/  LDL R78, [R1+0x224] ;  /* 0x00022400014e7983 */ /* 0x000ea80000100800 */
[----:B---3--:R-:W3:Y:S04]  /*3e10*/  LDL R80, [R1+0x228] ;  /* 0x0002280001507983 */ /* 0x008ee80000100800 */
[----:B------:R-:W3:Y:S04]  /*3e20*/  LDL R82, [R1+0x22c] ;  /* 0x00022c0001527983 */ /* 0x000ee80000100800 */
[----:B------:R-:W3:Y:S04]  /*3e30*/  LDL R6, [R1+0x230] ;  /* 0x0002300001067983 */ /* 0x000ee80000100800 */
[----:B----4-:R-:W4:Y:S04]  /*3e40*/  LDL R84, [R1+0x234] ;  /* 0x0002340001547983 */ /* 0x010f280000100800 */
[----:B------:R-:W4:Y:S04]  /*3e50*/  LDL R86, [R1+0x238] ;  /* 0x0002380001567983 */ /* 0x000f280000100800 */
[----:B-1----:R-:W4:Y:S04]  /*3e60*/  LDL R88, [R1+0x23c] ;  /* 0x00023c0001587983 */ /* 0x002f280000100800 */
        /* <DEDUP_REMOVED lines=244> */
[----:B------:R-:W-:Y:S06]  /*4db0*/  BAR.ARV 0xf, 0x100 ;  /* 0x03c4000000007b1d */ /* 0x000fec0000002000 */
[----:B------:R-:W-:-:S13]  /*4dc0*/  ISETP.NE.AND P0, PT, RZ, UR58, PT ;  /* 0x0000003aff007c0c */ /* 0x000fda000bf05270 */
[----:B0-----:R-:W-:Y:S05]  /*4dd0*/  @P0 BRA `(.L_x_3079) ;  /* 0x0000000000040947 */ /* 0x001fea0003800000 */
[----:B------:R-:W-:Y:S01]  /*4de0*/  BPT.TRAP 0x1 ;  /* 0x000000040000795c */ /* 0x000fe20000300000 */
.L_x_3079:
[----:B------:R-:W-:Y:S01]  /*4df0*/  UIADD3 UR6, UR22, -0x2, URZ ;  /* 0xfffffffe16067890 */ /* 0x000fe2000fffe03f */
[----:B-----5:R-:W-:Y:S01]  /*4e00*/  LEA R3, R3, UR44, 0x3 ;  /* 0x0000002c03037c11 */ /* 0x020fe2000f8e18ff */
[----:B------:R-:W-:Y:S02]  /*4e10*/  IMAD.U32 R0, RZ, RZ, UR21 ;  /* 0x00000015ff007e24 */ /* 0x000fe4000f8e00ff */
[----:B------:R-:W-:Y:S02]  /*4e20*/  UISETP.GE.AND UP0, UPT, UR6, UR20, UPT ;  /* 0x000000140600728c */ /* 0x000fe4000bf06270 */
[----:B------:R-:W-:-:S04]  /*4e30*/  VIADD R3, R3, 0x38860 ;  /* 0x0003886003037836 */ /* 0x000fc80000000000 */
[----:B------:R-:W-:Y:S02]  /*4e40*/  PLOP3.LUT P0, PT, PT, PT, UP0, 0x80, 0x0 ;  /* 0x000000000000781c */ /* 0x000fe40003f0f008 */
[----:B------:R-:W-:-:S04]  /*4e50*/  PRMT R3, R0, 0x654, R3 ;  /* 0x0000065400037816 */ /* 0x000fc80000000003 */
[----:B------:R0:W-:Y:S07]  /*4e60*/  SYNCS.ARRIVE.TRANS64.RED.A1T0 RZ, [R3+URZ], RZ ;  /* 0x000000ff03ff79a7 */ /* 0x0001ee000810043f */
[----:B------:R-:W-:Y:S05]  /*4e70*/  @!P0 BRA `(.L_x_3080) ;  /* 0x0000003c00708947 */ /* 0x000fea0003800000 */
[----:B------:R-:W-:-:S05]  /*4e80*/  UMOV UR22, UR6 ;  /* 0x0000000600167c82 */ /* 0x000fca0008000000 */
.L_x_3082:
        /* <DEDUP_REMOVED lines=60> */
[----:B-1----:R-:W4:Y:S04]  /*5250*/  LDL.64 R4, [R1+0x3c8] ;  /* 0x0003c80001047983 */ /* 0x002f280000100a00 */
[----:B------:R-:W4:Y:S04]  /*5260*/  LDL.64 R12, [R1+0x3d8] ;  /* 0x0003d800010c7983 */ /* 0x000f280000100a00 */
[----:B------:R-:W4:Y:S04]  /*5270*/  LDL.64 R10, [R1+0x3e8] ;  /* 0x0003e800010a7983 */ /* 0x000f280000100a00 */
[----:B------:R-:W4:Y:S04]  /*5280*/  LDL.64 R8, [R1+0x3f8] ;  /* 0x0003f80001087983 */ /* 0x000f280000100a00 */
[----:B------:R-:W4:Y:S01]  /*5290*/  LDL.64 R6, [R1+0x408] ;  /* 0x0004080001067983 */ /* 0x000f220000100a00 */
[----:B--2---:R-:W-:-:S05]  /*52a0*/  IMAD R138, R0, 0x40, R22 ;  /* 0x00000040008a7824 */ /* 0x004fca00078e0216 */
[----:B------:R-:W-:Y:S01]  /*52b0*/  LEA R138, R138, UR44, 0x2 ;  /* 0x0000002c8a8a7c11 */ /* 0x000fe2000f8e10ff */
[----:B------:R-:W-:Y:S06]  /*52c0*/  BAR.SYNC.DEFER_BLOCKING 0xe, 0x100 ;  /* 0x0384000000007b1d */ /* 0x000fec0000010000 */
[----:B0-----:R-:W3:Y:S04]  /*52d0*/  LDS R3, [R138+0x38400] ;  /* 0x038400008a037984 */ /* 0x001ee80000000800 */
[----:B------:R-:W0:Y:S01]  /*52e0*/  LDS R138, [R138+0x38420] ;  /* 0x038420008a8a7984 */ /* 0x000e220000000800 */
        /* <DEDUP_REMOVED lines=60> */
[-C--:B------:R-:W-:Y:S01]  /*56b0*/  FMUL.FTZ R80, R80, R3.reuse ;  /* 0x0000000350507220 */ /* 0x080fe20000410000 */
[----:B------:R-:W-:Y:S01]  /*56c0*/  FMUL.FTZ R81, R81, R3 ;  /* 0x0000000351517220 */ /* 0x000fe20000410000 */
[C---:B------:R-:W-:Y:S01]  /*56d0*/  FMUL.FTZ R79, R3.reuse, R79 ;  /* 0x0000004f034f7220 */ /* 0x040fe20000410000 */
[----:B------:R-:W-:Y:S01]  /*56e0*/  FMUL.FTZ R78, R3, R78 ;  /* 0x0000004e034e7220 */ /* 0x000fe20000410000 */
[C---:B0-----:R-:W-:Y:S01]  /*56f0*/  FMUL.FTZ R77, R138.reuse, R77 ;  /* 0x0000004d8a4d7220 */ /* 0x041fe20000410000 */
        /* <DEDUP_REMOVED lines=90> */
[----:B------:R0:W-:Y:S01]  /*5ca0*/  STL.64 [R1+0x3f0], R72 ;  /* 0x0003f04801007387 */ /* 0x0001e20000100a00 */
[C---:B------:R-:W-:Y:S01]  /*5cb0*/  FMUL.FTZ R7, R138.reuse, R7 ;  /* 0x000000078a077220 */ /* 0x040fe20000410000 */
[----:B------:R-:W-:Y:S02]  /*5cc0*/  FMUL.FTZ R6, R138, R6 ;  /* 0x000000068a067220 */ /* 0x000fe40000410000 */
        /* <DEDUP_REMOVED lines=322> */
[----:B------:R-:W-:Y:S01]  /*70f0*/  IMAD.MOV.U32 R5, RZ, RZ, 0x40000040 ;  /* 0x40000040ff057424 */ /* 0x000fe200078e00ff */
[----:B------:R-:W3:Y:S01]  /*7100*/  LDL R3, [R1+0x1d0] ;  /* 0x0001d00001037983 */ /* 0x000ee20000100800 */
[----:B------:R-:W-:Y:S01]  /*7110*/  IMAD.MOV.U32 R7, RZ, RZ, 0x40000040 ;  /* 0x40000040ff077424 */ /* 0x000fe200078e00ff */
[----:B------:R-:W-:Y:S02]  /*7120*/  ISETP.NE.AND P0, PT, R0, 0x2, PT ;  /* 0x000000020000780c */ /* 0x000fe40003f05270 */
[----:B------:R0:W-:Y:S01]  /*7130*/  STL [R1+0x1c8], R0 ;  /* 0x0001c80001007387 */ /* 0x0001e20000100800 */
[----:B------:R-:W-:Y:S01]  /*7140*/  R2UR UR15, R5 ;  /* 0x00000000050f72ca */ /* 0x000fe200000e0000 */
[----:B------:R-:W-:Y:S01]  /*7150*/  IMAD.MOV.U32 R5, RZ, RZ, 0x40000040 ;  /* 0x40000040ff057424 */ /* 0x000fe200078e00ff */
[----:B------:R-:W-:Y:S01]  /*7160*/  R2UR UR19, R7 ;  /* 0x00000000071372ca */ /* 0x000fe200000e0000 */
[----:B------:R-:W-:-:S03]  /*7170*/  IMAD.MOV.U32 R7, RZ, RZ, 0x40000040 ;  /* 0x40000040ff077424 */ /* 0x000fc600078e00ff */
[----:B------:R-:W-:Y:S02]  /*7180*/  R2UR UR11, R5 ;  /* 0x00000000050b72ca */ /* 0x000fe400000e0000 */
[----:B------:R-:W-:Y:S02]  /*7190*/  R2UR UR7, R7 ;  /* 0x00000000070772ca */ /* 0x000fe400000e0000 */
[----:B0-----:R-:W-:-:S05]  /*71a0*/  @!P0 IMAD.MOV.U32 R0, RZ, RZ, RZ ;  /* 0x000000ffff008224 */ /* 0x001fca00078e00ff */
[----:B------:R-:W-:Y:S02]  /*71b0*/  LEA R4, R0, UR23, 0xc ;  /* 0x0000001700047c11 */ /* 0x000fe4000f8e60ff */
[----:B------:R-:W4:Y:S02]  /*71c0*/  @!P0 LDL R0, [R1+0x1cc] ;  /* 0x0001cc0001008983 */ /* 0x000f240000100800 */
[C---:B------:R-:W-:Y:S01]  /*71d0*/  R2UR UR14, R4.reuse ;  /* 0x00000000040e72ca */ /* 0x040fe200000e0000 */
[----:B------:R-:W-:-:S05]  /*71e0*/  VIADD R6, R4, 0x80 ;  /* 0x0000008004067836 */ /* 0x000fca0000000000 */
[----:B------:R-:W-:Y:S01]  /*71f0*/  R2UR UR18, R6 ;  /* 0x00000000061272ca */ /* 0x000fe200000e0000 */
[C---:B------:R-:W-:Y:S02]  /*7200*/  VIADD R6, R4.reuse, 0x100 ;  /* 0x0000010004067836 */ /* 0x040fe40000000000 */
[----:B------:R-:W-:-:S03]  /*7210*/  VIADD R4, R4, 0x180 ;  /* 0x0000018004047836 */ /* 0x000fc60000000000 */
[----:B------:R-:W-:Y:S02]  /*7220*/  R2UR UR6, R6 ;  /* 0x00000000060672ca */ /* 0x000fe400000e0000 */
[----:B------:R-:W-:Y:S01]  /*7230*/  R2UR UR10, R4 ;  /* 0x00000000040a72ca */ /* 0x000fe200000e0000 */
        /* <DEDUP_REMOVED lines=139> */
[----:B------:R-:W-:Y:S04]  /*7af0*/  STL.128 [R1+0x3e0], R140 ;  /* 0x0003e08c01007387 */ /* 0x000fe80000100c00 */
[----:B------:R-:W-:Y:S04]  /*7b00*/  STL.128 [R1+0x3f0], R144 ;  /* 0x0003f09001007387 */ /* 0x000fe80000100c00 */
[----:B------:R-:W-:Y:S04]  /*7b10*/  STL.128 [R1+0x400], R148 ;  /* 0x0004009401007387 */ /* 0x000fe80000100c00 */
[----:B-1----:R-:W2:Y:S04]  /*7b20*/  LDL R138, [R1+0x210] ;  /* 0x00021000018a7983 */ /* 0x002ea80000100800 */
        /* <DEDUP_REMOVED lines=127> */
[----:B---3--:R-:W-:Y:S01]  /*8320*/  VIADD R3, R3, 0x1 ;  /* 0x0000000103037836 */ /* 0x008fe20000000000 */
[----:B------:R-:W-:-:S02]  /*8330*/  UISETP.NE.AND UP0, UPT, UR58, URZ, UPT ;  /* 0x0000003f3a00728c */ /* 0x000fc4000bf05270 */
[----:B--2---:R-:W-:Y:S04]  /*8340*/  STL [R1+0x210], R138 ;  /* 0x0002108a01007387 */ /* 0x004fe80000100800 */
        /* <DEDUP_REMOVED lines=129> */
[----:B------:R-:W-:-:S02]  /*8b60*/  PLOP3.LUT P1, PT, PT, PT, UP0, 0x80, 0x0 ;  /* 0x000000000000781c */ /* 0x000fc40003f2f008 */
[----:B------:R-:W-:-:S05]  /*8b70*/  @!P0 LOP3.LUT R0, R0, 0x1, RZ, 0x3c, !PT ;  /* 0x0000000100008812 */ /* 0x000fca00078e3cff */
[----:B------:R1:W-:Y:S02]  /*8b80*/  @!P0 STL [R1+0x1cc], R0 ;  /* 0x0001cc0001008387 */ /* 0x0003e40000100800 */
[----:B-1----:R-:W-:Y:S01]  /*8b90*/  IMAD.U32 R0, RZ, RZ, UR22 ;  /* 0x00000016ff007e24 */ /* 0x002fe2000f8e00ff */
[----:B------:R-:W-:-:S04]  /*8ba0*/  UIADD3 UR22, UR22, -0x1, URZ ;  /* 0xffffffff16167890 */ /* 0x000fc8000fffe03f */
[----:B------:R-:W-:Y:S01]  /*8bb0*/  ISETP.GT.AND P0, PT, R0, UR20, PT ;  /* 0x0000001400007c0c */ /* 0x000fe2000bf04270 */
[----:B0-----:R-:W-:-:S12]  /*8bc0*/  @P1 BRA `(.L_x_3081) ;  /* 0x0000000000041947 */ /* 0x001fd80003800000 */
[----:B------:R-:W-:Y:S01]  /*8bd0*/  BPT.TRAP 0x1 ;  /* 0x000000040000795c */ /* 0x000fe20000300000 */
.L_x_3081:
[----:B-----5:R-:W-:Y:S01]  /*8be0*/  LEA R4, R4, UR44, 0x3 ;  /* 0x0000002c04047c11 */ /* 0x020fe2000f8e18ff */
[----:B------:R-:W-:-:S04]  /*8bf0*/  IMAD.U32 R3, RZ, RZ, UR21 ;  /* 0x00000015ff037e24 */ /* 0x000fc8000f8e00ff */
[----:B------:R-:W-:-:S05]  /*8c00*/  VIADD R4, R4, 0x38860 ;  /* 0x0003886004047836 */ /* 0x000fca0000000000 */
[----:B------:R-:W-:-:S04]  /*8c10*/  PRMT R4, R3, 0x654, R4 ;  /* 0x0000065403047816 */ /* 0x000fc80000000004 */
[----:B------:R1:W-:Y:S01]  /*8c20*/  SYNCS.ARRIVE.TRANS64.RED.A1T0 RZ, [R4+URZ], RZ ;  /* 0x000000ff04ff79a7 */ /* 0x0003e2000810043f */
[----:B------:R-:W-:Y:S05]  /*8c30*/  @P0 BRA `(.L_x_3082) ;  /* 0xffffffc000940947 */ /* 0x000fea000383ffff */
.L_x_3080:
[----:B------:R-:W2:Y:S04]  /*8c40*/  LDL R135, [R1+0x1c8] ;  /* 0x0001c80001877983 */ /* 0x000ea80000100800 */
[----:B------:R-:W3:Y:S04]  /*8c50*/  LDL.64 R6, [R1+0x210] ;  /* 0x0002100001067983 */ /* 0x000ee80000100a00 */
[----:B-1----:R-:W4:Y:S04]  /*8c60*/  LDL.64 R4, [R1+0x220] ;  /* 0x0002200001047983 */ /* 0x002f280000100a00 */
        /* <DEDUP_REMOVED lines=61> */
[----:B0-----:R-:W5:Y:S01]  /*9040*/  LDL R3, [R1+0x1c8] ;  /* 0x0001c80001037983 */ /* 0x001f620000100800 */
[----:B--2---:R-:W-:-:S05]  /*9050*/  IMAD R135, R135, 0x40, R22 ;  /* 0x0000004087877824 */ /* 0x004fca00078e0216 */
[----:B------:R-:W-:Y:S01]  /*9060*/  LEA R135, R135, UR44, 0x2 ;  /* 0x0000002c87877c11 */ /* 0x000fe2000f8e10ff */
[----:B------:R-:W-:Y:S06]  /*9070*/  BAR.SYNC.DEFER_BLOCKING 0xe, 0x100 ;  /* 0x0384000000007b1d */ /* 0x000fec0000010000 */
[----:B------:R-:W3:Y:S04]  /*9080*/  LDS R0, [R135+0x38400] ;  /* 0x0384000087007984 */ /* 0x000ee80000000800 */
[----:B------:R-:W5:Y:S01]  /*9090*/  LDS R135, [R135+0x38420] ;  /* 0x0384200087877984 */ /* 0x000f620000000800 */
[C---:B---3--:R-:W-:Y:S01]  /*90a0*/  FMUL.FTZ R7, R0.reuse, R7 ;  /* 0x0000000700077220 */ /* 0x048fe20000410000 */
[C---:B------:R-:W-:Y:S01]  /*90b0*/  FMUL.FTZ R6, R0.reuse, R6 ;  /* 0x0000000600067220 */ /* 0x040fe20000410000 */
[C---:B----4-:R-:W-:Y:S01]  /*90c0*/  FMUL.FTZ R5, R0.reuse, R5 ;  /* 0x0000000500057220 */ /* 0x050fe20000410000 */
[----:B------:R-:W-:-:S03]  /*90d0*/  FMUL.FTZ R4, R0, R4 ;  /* 0x0000000400047220 */ /* 0x000fc60000410000 */
[----:B------:R0:W-:Y:S04]  /*90e0*/  STL.64 [R1+0x210], R6 ;  /* 0x0002100601007387 */ /* 0x0001e80000100a00 */
[----:B------:R1:W-:Y:S04]  /*90f0*/  STL.64 [R1+0x220], R4 ;  /* 0x0002200401007387 */ /* 0x0003e80000100a00 */
[----:B0-----:R-:W2:Y:S04]  /*9100*/  LDL.64 R6, [R1+0x408] ;  /* 0x0004080001067983 */ /* 0x001ea80000100a00 */
[----:B-1----:R-:W3:Y:S01]  /*9110*/  LDL.64 R4, [R1+0x3e8] ;  /* 0x0003e80001047983 */ /* 0x002ee20000100a00 */
[C---:B-----5:R-:W-:Y:S01]  /*9120*/  FMUL.FTZ R11, R135.reuse, R11 ;  /* 0x0000000b870b7220 */ /* 0x060fe20000410000 */
[C---:B------:R-:W-:Y:S01]  /*9130*/  FMUL.FTZ R10, R135.reuse, R10 ;  /* 0x0000000a870a7220 */ /* 0x040fe20000410000 */
[C---:B------:R-:W-:Y:S01]  /*9140*/  FMUL.FTZ R133, R0.reuse, R133 ;  /* 0x0000008500857220 */ /* 0x040fe20000410000 */
[C---:B------:R-:W-:Y:S01]  /*9150*/  FMUL.FTZ R132, R0.reuse, R132 ;  /* 0x0000008400847220 */ /* 0x040fe20000410000 */
[C---:B------:R-:W-:Y:S01]  /*9160*/  FMUL.FTZ R131, R0.reuse, R131 ;  /* 0x0000008300837220 */ /* 0x040fe20000410000 */
        /* <DEDUP_REMOVED lines=116> */
[----:B------:R-:W-:-:S02]  /*98b0*/  VIADD R134, R134, 0x1 ;  /* 0x0000000186867836 */ /* 0x000fc40000000000 */
[----:B0-----:R-:W-:Y:S01]  /*98c0*/  VIADD R10, R3, 0x1 ;  /* 0x00000001030a7836 */ /* 0x001fe20000000000 */
        /* <DEDUP_REMOVED lines=31> */
[----:B------:R0:W-:Y:S01]  /*9ac0*/  STL.64 [R1+0x228], R72 ;  /* 0x0002284801007387 */ /* 0x0001e20000100a00 */
[C---:B--2---:R-:W-:Y:S01]  /*9ad0*/  FMUL.FTZ R7, R135.reuse, R7 ;  /* 0x0000000787077220 */ /* 0x044fe20000410000 */
[C---:B------:R-:W-:Y:S01]  /*9ae0*/  FMUL.FTZ R6, R135.reuse, R6 ;  /* 0x0000000687067220 */ /* 0x040fe20000410000 */
[C---:B---3--:R-:W-:Y:S01]  /*9af0*/  FMUL.FTZ R5, R135.reuse, R5 ;  /* 0x0000000587057220 */ /* 0x048fe20000410000 */
[----:B------:R-:W-:Y:S01]  /*9b00*/  FMUL.FTZ R4, R135, R4 ;  /* 0x0000000487047220 */ /* 0x000fe20000410000 */
        /* <DEDUP_REMOVED lines=33> */
[----:B------:R-:W-:Y:S01]  /*9d20*/  BSSY B0, `(.L_x_3083) ;  /* 0x0000007000007945 */ /* 0x000fe20003800000 */
[----:B------:R-:W-:-:S11]  /*9d30*/  IMAD.MOV.U32 R0, RZ, RZ, 0x1 ;  /* 0x00000001ff007424 */ /* 0x000fd600078e00ff */
[----:B0-----:R-:W-:Y:S05]  /*9d40*/  @P0 BRA `(.L_x_3084) ;  /* 0x0000000000100947 */ /* 0x001fea0003800000 */
[----:B------:R-:W2:Y:S04]  /*9d50*/  LDL R4, [R1+0x1cc] ;  /* 0x0001cc0001047983 */ /* 0x000ea80000100800 */
[----:B------:R0:W-:Y:S01]  /*9d60*/  STL [R1+0x1c8], RZ ;  /* 0x0001c8ff01007387 */ /* 0x0001e20000100800 */
[----:B--2---:R-:W-:-:S05]  /*9d70*/  LOP3.LUT R4, R4, 0x1, RZ, 0x3c, !PT ;  /* 0x0000000104047812 */ /* 0x004fca00078e3cff */
[----:B------:R0:W-:Y:S02]  /*9d80*/  STL [R1+0x1cc], R4 ;  /* 0x0001cc0401007387 */ /* 0x0001e40000100800 */
.L_x_3084:
[----:B------:R-:W-:Y:S05]  /*9d90*/  BSYNC B0 ;  /* 0x0000000000007941 */ /* 0x000fea0003800000 */
.L_x_3083:
[----:B------:R-:W-:Y:S05]  /*9da0*/  BRA `(.L_x_3078) ;  /* 0x0000018c00d07947 */ /* 0x000fea0003800000 */
.L_x_3070:
[----:B------:R-:W2:Y:S01]  /*9db0*/  LDL R3, [R1+0x454] ;  /* 0x0004540001037983 */ /* 0x000ea20000100800 */
[----:B------:R-:W-:Y:S01]  /*9dc0*/  UIADD3 UR4, UP3, UR38, 0x38860, URZ ;  /* 0x0003886026047890 */ /* 0x000fe2000ff7e03f */
[----:B------:R-:W-:Y:S01]  /*9dd0*/  IMAD.MOV.U32 R11, RZ, RZ, 0x80 ;  /* 0x00000080ff0b7424 */ /* 0x000fe200078e00ff */
[----:B------:R-:W-:Y:S01]  /*9de0*/  UIADD3 UR7, UP2, UR38, 0x38850, URZ ;  /* 0x0003885026077890 */ /* 0x000fe2000ff5e03f */
[----:B------:R-:W-:Y:S01]  /*9df0*/  IMAD.MOV.U32 R5, RZ, RZ, 0x80 ;  /* 0x00000080ff057424 */ /* 0x000fe200078e00ff */
[----:B------:R-:W-:Y:S01]  /*9e00*/  UIADD3 UR11, UP0, UR38, 0x38830, URZ ;  /* 0x00038830260b7890 */ /* 0x000fe2000ff1e03f */
[----:B------:R-:W-:Y:S01]  /*9e10*/  IMAD.MOV.U32 R6, RZ, RZ, 0x80 ;  /* 0x00000080ff067424 */ /* 0x000fe200078e00ff */
[----:B------:R-:W-:Y:S01]  /*9e20*/  UIADD3 UR9, UP1, UR38, 0x38840, URZ ;  /* 0x0003884026097890 */ /* 0x000fe2000ff3e03f */
[----:B------:R-:W-:Y:S01]  /*9e30*/  IMAD.U32 R7, RZ, RZ, UR21 ;  /* 0x00000015ff077e24 */ /* 0x000fe2000f8e00ff */
[----:B------:R-:W-:Y:S01]  /*9e40*/  UIADD3.X UR8, URZ, UR39, URZ, UP2, !UPT ;  /* 0x000000273f087290 */ /* 0x000fe200097fe43f */
[----:B------:R-:W-:Y:S01]  /*9e50*/  IMAD.MOV.U32 R8, RZ, RZ, 0x100 ;  /* 0x00000100ff087424 */ /* 0x000fe200078e00ff */
[----:B------:R-:W-:Y:S01]  /*9e60*/  ULDC UR13, c[0x0][0x448] ;  /* 0x00011200000d7ab9 */ /* 0x000fe20000000800 */
[----:B------:R-:W-:Y:S01]  /*9e70*/  IMAD.U32 R9, RZ, RZ, UR21 ;  /* 0x00000015ff097e24 */ /* 0x000fe2000f8e00ff */
[----:B------:R-:W-:Y:S01]  /*9e80*/  UIADD3.X UR12, URZ, UR39, URZ, UP0, !UPT ;  /* 0x000000273f0c7290 */ /* 0x000fe200087fe43f */
[----:B-1----:R-:W-:Y:S01]  /*9e90*/  IMAD.U32 R0, RZ, RZ, UR7 ;  /* 0x00000007ff007e24 */ /* 0x002fe2000f8e00ff */
[----:B------:R-:W-:Y:S01]  /*9ea0*/  UIADD3.X UR10, URZ, UR39, URZ, UP1, !UPT ;  /* 0x000000273f0a7290 */ /* 0x000fe20008ffe43f */
[----:B------:R-:W-:Y:S01]  /*9eb0*/  IMAD.U32 R12, RZ, RZ, UR5 ;  /* 0x00000005ff0c7e24 */ /* 0x000fe2000f8e00ff */
[----:B------:R-:W-:Y:S01]  /*9ec0*/  UISETP.NE.AND UP4, UPT, UR13, 0x1, UPT ;  /* 0x000000010d00788c */ /* 0x000fe2000bf85270 */
[----:B------:R0:W-:Y:S01]  /*9ed0*/  STL.64 [R1+0x30], R8 ;  /* 0x0000300801007387 */ /* 0x0001e20000100a00 */
[----:B------:R-:W-:Y:S01]  /*9ee0*/  UIADD3 UR40, UR48, 0x1, -UR47 ;  /* 0x0000000130287890 */ /* 0x000fe2000fffe82f */
[----:B------:R-:W-:Y:S01]  /*9ef0*/  IADD3 R39, P0, R2, 0x28, RZ ;  /* 0x0000002802277810 */ /* 0x000fe20007f1e0ff */
[----:B------:R-:W-:Y:S01]  /*9f00*/  UP2UR UR41, UPR, URZ, 0x10 ;  /* 0x000000103f297883 */ /* 0x000fe20008000000 */
[----:B------:R-:W-:Y:S03]  /*9f10*/  STL [R1+0x50], R12 ;  /* 0x0000500c01007387 */ /* 0x000fe60000100800 */
[----:B------:R-:W-:Y:S01]  /*9f20*/  IMAD.X R44, RZ, RZ, R18, P0 ;  /* 0x000000ffff2c7224 */ /* 0x000fe200000e0612 */
[----:B------:R-:W-:Y:S02]  /*9f30*/  STL [R1+0x10], RZ ;  /* 0x000010ff01007387 */ /* 0x000fe40000100800 */
[----:B------:R-:W-:Y:S01]  /*9f40*/  @UP4 ULDC UR7, c[0x0][0x44c] ;  /* 0x0001130000074ab9 */ /* 0x000fe20000000800 */
[----:B0-----:R-:W-:Y:S01]  /*9f50*/  IMAD.U32 R8, RZ, RZ, UR11 ;  /* 0x0000000bff087e24 */ /* 0x001fe2000f8e00ff */
[----:B------:R-:W-:Y:S01]  /*9f60*/  STL [R1+0x38], RZ ;  /* 0x000038ff01007387 */ /* 0x000fe20000100800 */
[----:B------:R-:W-:-:S05]  /*9f70*/  IMAD.U32 R9, RZ, RZ, UR12 ;  /* 0x0000000cff097e24 */ /* 0x000fca000f8e00ff */
[----:B------:R-:W-:Y:S01]  /*9f80*/  STL.64 [R1+0x18], R8 ;  /* 0x0000180801007387 */ /* 0x000fe20000100a00 */
[----:B--2---:R-:W-:Y:S01]  /*9f90*/  R2UR UR6, R3 ;  /* 0x00000000030672ca */ /* 0x004fe200000e0000 */
[----:B------:R-:W-:Y:S01]  /*9fa0*/  IMAD.U32 R3, RZ, RZ, UR8 ;  /* 0x00000008ff037e24 */ /* 0x000fe2000f8e00ff */
[----:B------:R-:W-:-:S11]  /*9fb0*/  USHF.L.U32 UR8, UR5, 0x6, URZ ;  /* 0x0000000605087899 */ /* 0x000fd6000800063f */
[----:B------:R-:W-:Y:S02]  /*9fc0*/  IMAD.U32 R10, RZ, RZ, UR6 ;  /* 0x00000006ff0a7e24 */ /* 0x000fe4000f8e00ff */
[----:B------:R-:W-:Y:S01]  /*9fd0*/  IMAD.U32 R4, RZ, RZ, UR6 ;  /* 0x00000006ff047e24 */ /* 0x000fe2000f8e00ff */
[----:B------:R-:W-:Y:S02]  /*9fe0*/  UIADD3.X UR6, URZ, UR39, URZ, UP3, !UPT ;  /* 0x000000273f067290 */ /* 0x000fe40009ffe43f */
[----:B------:R0:W-:Y:S04]  /*9ff0*/  STL.64 [R1+0x28], R10 ;  /* 0x0000280a01007387 */ /* 0x0001e80000100a00 */
[----:B------:R1:W-:Y:S01]  /*a000*/  STL.128 [R1], R4 ;  /* 0x0000000401007387 */ /* 0x0003e20000100c00 */
[----:B0-----:R-:W-:Y:S01]  /*a010*/  IMAD.U32 R10, RZ, RZ, UR4 ;  /* 0x00000004ff0a7e24 */ /* 0x001fe2000f8e00ff */
[----:B------:R-:W-:Y:S01]  /*a020*/  ULDC.64 UR4, c[0x0][0xad8] ;  /* 0x0002b60000047ab9 */ /* 0x000fe20000000a00 */
[----:B------:R-:W-:Y:S01]  /*a030*/  IMAD.U32 R11, RZ, RZ, UR6 ;  /* 0x00000006ff0b7e24 */ /* 0x000fe2000f8e00ff */
[----:B------:R-:W-:-:S02]  /*a040*/  UISETP.GE.AND UP0, UPT, UR5, 0x1, UPT ;  /* 0x000000010500788c */ /* 0x000fc4000bf06270 */
[----:B------:R-:W-:Y:S02]  /*a050*/  @UP4 UIADD3 UR6, UR8, 0x3f, URZ ;  /* 0x0000003f08064890 */ /* 0x000fe4000fffe03f */
[----:B------:R-:W-:Y:S01]  /*a060*/  UP2UR UR43, UPR, URZ, 0x1 ;  /* 0x000000013f2b7883 */ /* 0x000fe20008000000 */
[----:B-1----:R-:W-:Y:S01]  /*a070*/  IMAD.MOV.U32 R6, RZ, RZ, R10 ;  /* 0x000000ffff067224 */ /* 0x002fe200078e000a */
[----:B------:R-:W-:Y:S01]  /*a080*/  UIMAD.WIDE.U32 UR6, UR6, UR7, URZ ;  /* 0x00000007060672a5 */ /* 0x000fe2000f8e003f */
[----:B------:R-:W-:Y:S01]  /*a090*/  IMAD.MOV.U32 R7, RZ, RZ, R11 ;  /* 0x000000ffff077224 */ /* 0x000fe200078e000b */
[----:B------:R-:W-:Y:S01]  /*a0a0*/  PLOP3.LUT P1, PT, PT, PT, UP0, 0x40, 0x0 ;  /* 0x000000000000781c */ /* 0x000fe20003f2e808 */
[----:B------:R-:W-:Y:S02]  /*a0b0*/  IMAD.MOV.U32 R4, RZ, RZ, R0 ;  /* 0x000000ffff047224 */ /* 0x000fe400078e0000 */
[----:B------:R-:W-:Y:S02]  /*a0c0*/  IMAD.MOV.U32 R5, RZ, RZ, R3 ;  /* 0x000000ffff057224 */ /* 0x000fe400078e0003 */
[----:B------:R-:W-:Y:S01]  /*a0d0*/  IMAD.U32 R10, RZ, RZ, UR9 ;  /* 0x00000009ff0a7e24 */ /* 0x000fe2000f8e00ff */
[----:B------:R-:W-:Y:S01]  /*a0e0*/  UIADD3 UR9, UR8, 0x3f, URZ ;  /* 0x0000003f08097890 */ /* 0x000fe2000fffe03f */
[----:B------:R-:W-:Y:S01]  /*a0f0*/  IMAD.U32 R11, RZ, RZ, UR10 ;  /* 0x0000000aff0b7e24 */ /* 0x000fe2000f8e00ff */
[----:B------:R0:W-:Y:S01]  /*a100*/  STL.128 [R1+0x40], R4 ;  /* 0x0000400401007387 */ /* 0x0001e20000100c00 */
[----:B------:R-:W-:-:S02]  /*a110*/  @UP4 ULDC UR10, c[0x0][0x450] ;  /* 0x00011400000a4ab9 */ /* 0x000fc40000000800 */
[----:B------:R-:W-:Y:S01]  /*a120*/  @UP4 USHF.R.U32.HI UR9, URZ, UR10, UR7 ;  /* 0x0000000a3f094299 */ /* 0x000fe20008011607 */
[----:B------:R0:W-:Y:S03]  /*a130*/  STL.64 [R1+0x20], R10 ;  /* 0x0000200a01007387 */ /* 0x0001e60000100a00 */
[----:B------:R-:W-:-:S04]  /*a140*/  UIADD3 UR6, UR40, UR9, URZ ;  /* 0x0000000928067290 */ /* 0x000fc8000fffe03f */
[----:B------:R-:W-:Y:S01]  /*a150*/  UIADD3 UR4, UR6, UR4, URZ ;  /* 0x0000000406047290 */ /* 0x000fe2000fffe03f */
[----:B------:R-:W-:Y:S11]  /*a160*/  @P1 BRA `(.L_x_3085) ;  /* 0x0000000000441947 */ /* 0x000ff60003800000 */
        /* <DEDUP_REMOVED lines=10> */
.L_x_3086:
[----:B------:R-:W-:-:S11]  /*a210*/  UISETP.NE.AND UP0, UPT, UR5, 0x1, UPT ;  /* 0x000000010500788c */ /* 0x000fd6000bf05270 */
[----:B------:R-:W-:Y:S02]  /*a220*/  @UP0 ULDC.64 UR10, c[0x0][0xae0] ;  /* 0x0002b800000a0ab9 */ /* 0x000fe40000000a00 */
[----:B------:R-:W-:-:S04]  /*a230*/  UIMAD.WIDE.U32 UR6, UR9, UR10, URZ ;  /* 0x0000000a090672a5 */ /* 0x000fc8000f8e003f */
[----:B------:R-:W-:-:S12]  /*a240*/  @UP0 USHF.R.U32.HI UR9, URZ, UR11, UR7 ;  /* 0x0000000b3f090299 */ /* 0x000fd80008011607 */
.L_x_3087:
[----:B------:R-:W-:-:S04]  /*a250*/  UIMAD UR9, UR9, UR5, UR5 ;  /* 0x00000005090972a4 */ /* 0x000fc8000f8e0205 */
[----:B------:R-:W-:-:S04]  /*a260*/  UISETP.LT.AND UP0, UPT, UR4, UR9, UPT ;  /* 0x000000090400728c */ /* 0x000fc8000bf01270 */
[----:B------:R-:W-:-:S12]  /*a270*/  USEL UR4, UR4, UR9, UP0 ;  /* 0x0000000904047287 */ /* 0x000fd80008000000 */
.L_x_3085:
[----:B------:R-:W-:Y:S02]  /*a280*/  UISETP.NE.AND UP0, UPT, UR41, URZ, UPT ;  /* 0x0000003f2900728c */ /* 0x000fe4000bf05270 */
[----:B------:R-:W-:Y:S02]  /*a290*/  UIADD3 UR10, UR48, 0x3f, URZ ;  /* 0x0000003f300a7890 */ /* 0x000fe4000fffe03f */
[----:B------:R-:W-:Y:S02]  /*a2a0*/  UIADD3 UR4, UR4, 0x3f, URZ ;  /* 0x0000003f04047890 */ /* 0x000fe4000fffe03f */
[----:B------:R-:W-:Y:S02]  /*a2b0*/  UISETP.GE.AND UP1, UPT, UR5, 0x1, UPT ;  /* 0x000000010500788c */ /* 0x000fe4000bf26270 */
[----:B------:R-:W-:Y:S02]  /*a2c0*/  USHF.R.S32.HI UR11, URZ, 0x1f, UR10 ;  /* 0x0000001f3f0b7899 */ /* 0x000fe4000801140a */
[----:B------:R-:W-:Y:S01]  /*a2d0*/  USHF.R.S32.HI UR9, URZ, 0x1f, UR4 ;  /* 0x0000001f3f097899 */ /* 0x000fe20008011404 */
[----:B------:R-:W-:Y:S01]  /*a2e0*/  @UP0 ULDC UR6, c[0x0][0x44c] ;  /* 0x0001130000060ab9 */ /* 0x000fe20000000800 */
[----:B------:R-:W-:Y:S01]  /*a2f0*/  ULEA.HI UR11, UR11, UR10, URZ, 0x6 ;  /* 0x0000000a0b0b7291 */ /* 0x000fe2000f8f303f */
[----:B------:R-:W-:Y:S01]  /*a300*/  PLOP3.LUT P0, PT, PT, PT, UP1, 0x40, 0x0 ;  /* 0x000000000000781c */ /* 0x000fe20003f0e818 */
[----:B------:R-:W-:-:S02]  /*a310*/  UIMAD.WIDE.U32 UR6, UR8, UR6, URZ ;  /* 0x00000006080672a5 */ /* 0x000fc4000f8e003f */
[----:B------:R-:W-:Y:S01]  /*a320*/  ULEA.HI UR9, UR9, UR4, URZ, 0x6 ;  /* 0x0000000409097291 */ /* 0x000fe2000f8f303f */
[----:B------:R-:W-:Y:S01]  /*a330*/  @UP0 ULDC UR12, c[0x0][0x450] ;  /* 0x00011400000c0ab9 */ /* 0x000fe20000000800 */
[----:B------:R-:W-:Y:S02]  /*a340*/  UIADD3 UR45, UR48, -UR47, URZ ;  /* 0x8000002f302d7290 */ /* 0x000fe4000fffe03f */
[----:B------:R-:W-:Y:S02]  /*a350*/  USHF.R.S32.HI UR11, URZ, 0x6, UR11 ;  /* 0x000000063f0b7899 */ /* 0x000fe4000801140b */
[----:B------:R-:W-:Y:S02]  /*a360*/  USHF.R.S32.HI UR9, URZ, 0x6, UR9 ;  /* 0x000000063f097899 */ /* 0x000fe40008011409 */
[----:B------:R-:W-:Y:S02]  /*a370*/  @UP0 USHF.R.U32.HI UR8, URZ, UR12, UR7 ;  /* 0x0000000c3f080299 */ /* 0x000fe40008011607 */
[----:B------:R-:W-:-:S02]  /*a380*/  UISETP.LT.AND UP0, UPT, UR9, UR11, UPT ;  /* 0x0000000b0900728c */ /* 0x000fc4000bf01270 */
[----:B------:R-:W-:Y:S01]  /*a390*/  UIADD3 UR8, UR45, UR8, URZ ;  /* 0x000000082d087290 */ /* 0x000fe2000fffe03f */
[----:B------:R-:W-:Y:S01]  /*a3a0*/  ULDC UR4, c[0x0][0xad4] ;  /* 0x0002b50000047ab9 */ /* 0x000fe20000000800 */
[----:B------:R-:W-:Y:S02]  /*a3b0*/  USEL UR6, UR9, UR11, UP0 ;  /* 0x0000000b09067287 */ /* 0x000fe40008000000 */
[----:B------:R-:W-:Y:S01]  /*a3c0*/  UIADD3 UR7, UR8, -UR4, URZ ;  /* 0x8000000408077290 */ /* 0x000fe2000fffe03f */
[----:B------:R-:W-:Y:S11]  /*a3d0*/  @P0 BRA `(.L_x_3088) ;  /* 0x0000000000480947 */ /* 0x000ff60003800000 */
        /* <DEDUP_REMOVED lines=11> */
.L_x_3089:
[----:B------:R-:W-:-:S11]  /*a490*/  UISETP.NE.AND UP0, UPT, UR5, 0x1, UPT ;  /* 0x000000010500788c */ /* 0x000fd6000bf05270 */
[----:B------:R-:W-:Y:S02]  /*a4a0*/  @UP0 ULDC.64 UR10, c[0x0][0xae0] ;  /* 0x0002b800000a0ab9 */ /* 0x000fe40000000a00 */
[----:B------:R-:W-:-:S04]  /*a4b0*/  UIMAD.WIDE.U32 UR8, UR4, UR10, URZ ;  /* 0x0000000a040872a5 */ /* 0x000fc8000f8e003f */
[----:B------:R-:W-:-:S12]  /*a4c0*/  @UP0 USHF.R.U32.HI UR4, URZ, UR11, UR9 ;  /* 0x0000000b3f040299 */ /* 0x000fd80008011609 */
.L_x_3090:
[----:B------:R-:W-:-:S04]  /*a4d0*/  UIMAD UR4, UR4, UR5, URZ ;  /* 0x00000005040472a4 */ /* 0x000fc8000f8e023f */
[----:B------:R-:W-:-:S04]  /*a4e0*/  UISETP.LT.AND UP0, UPT, UR7, UR4, UPT ;  /* 0x000000040700728c */ /* 0x000fc8000bf01270 */
[----:B------:R-:W-:-:S12]  /*a4f0*/  USEL UR7, UR7, UR4, !UP0 ;  /* 0x0000000407077287 */ /* 0x000fd8000c000000 */
.L_x_3088:
        /* <DEDUP_REMOVED lines=13> */
[----:B0-----:R-:W-:Y:S01]  /*a5d0*/  IMAD.U32 R4, RZ, RZ, UR12 ;  /* 0x0000000cff047e24 */ /* 0x001fe2000f8e00ff */
        /* <DEDUP_REMOVED lines=33> */
.L_x_3091:
[----:B------:R-:W-:Y:S01]  /*a7f0*/  UIMAD UR42, UR10, UR4, UR42 ;  /* 0x000000040a2a72a4 */ /* 0x000fe2000f8e022a */
[----:B------:R-:W-:Y:S02]  /*a800*/  IMAD.U32 R0, RZ, RZ, UR6 ;  /* 0x00000006ff007e24 */ /* 0x000fe4000f8e00ff */
[----:B------:R-:W-:-:S05]  /*a810*/  IMAD.U32 R3, RZ, RZ, UR4 ;  /* 0x00000004ff037e24 */ /* 0x000fca000f8e00ff */
[----:B------:R-:W-:-:S04]  /*a820*/  VIADDMNMX R0, R3, UR42, R0, PT ;  /* 0x0000002a03007c46 */ /* 0x000fc8000b800100 */
[----:B------:R-:W-:Y:S02]  /*a830*/  R2UR UR46, R0 ;  /* 0x00000000002e72ca */ /* 0x000fe400000e0000 */
[----:B------:R-:W-:-:S11]  /*a840*/  PRMT R0, RZ, 0x7610, R0 ;  /* 0x00007610ff007816 */ /* 0x000fd60000000000 */
[----:B------:R-:W-:-:S06]  /*a850*/  UISETP.GT.AND UP0, UPT, UR46, UR42, UPT ;  /* 0x0000002a2e00728c */ /* 0x000fcc000bf04270 */
[----:B------:R-:W-:-:S13]  /*a860*/  PLOP3.LUT P0, PT, PT, PT, UP0, 0x80, 0x0 ;  /* 0x000000000000781c */ /* 0x000fda0003f0f008 */
[----:B------:R-:W-:Y:S05]  /*a870*/  @!P0 BRA `(.L_x_3078) ;  /* 0x00000184001c8947 */ /* 0x000fea0003800000 */
[----:B------:R-:W1:Y:S01]  /*a880*/  SHFL.IDX PT, R0, R208, RZ, 0x1f ;  /* 0x00001fffd0007589 */ /* 0x000e6200000e0000 */
[----:B------:R-:W-:Y:S01]  /*a890*/  UIADD3 UR8, UR44, 0x400, URZ ;  /* 0x000004002c087890 */ /* 0x000fe2000fffe03f */
[----:B0-----:R-:W-:Y:S01]  /*a8a0*/  IMAD.MOV.U32 R4, RZ, RZ, 0x1 ;  /* 0x00000001ff047424 */ /* 0x001fe200078e00ff */
[----:B------:R-:W-:Y:S01]  /*a8b0*/  UIADD3 UR6, UR44, 0x26400, URZ ;  /* 0x000264002c067890 */ /* 0x000fe2000fffe03f */
[----:B------:R-:W0:Y:S01]  /*a8c0*/  S2R R26, SR_TID.X ;  /* 0x00000000001a7919 */ /* 0x000e220000002100 */
[----:B------:R-:W-:Y:S01]  /*a8d0*/  UIADD3 UR5, UR44, 0x22400, URZ ;  /* 0x000224002c057890 */ /* 0x000fe2000fffe03f */
[----:B------:R-:W-:Y:S01]  /*a8e0*/  IMAD.MOV.U32 R5, RZ, RZ, RZ ;  /* 0x000000ffff057224 */ /* 0x000fe200078e00ff */
[----:B------:R-:W-:Y:S01]  /*a8f0*/  USHF.R.U32.HI UR6, URZ, 0x4, UR6 ;  /* 0x000000043f067899 */ /* 0x000fe20008011606 */
[----:B------:R-:W-:Y:S01]  /*a900*/  IMAD.MOV.U32 R6, RZ, RZ, 0x1 ;  /* 0x00000001ff067424 */ /* 0x000fe200078e00ff */
[----:B------:R-:W-:Y:S01]  /*a910*/  USHF.R.U32.HI UR7, URZ, 0x4, UR8 ;  /* 0x000000043f077899 */ /* 0x000fe20008011608 */
[----:B------:R-:W-:Y:S01]  /*a920*/  IMAD.MOV.U32 R7, RZ, RZ, RZ ;  /* 0x000000ffff077224 */ /* 0x000fe200078e00ff */
[----:B------:R-:W-:Y:S01]  /*a930*/  USHF.R.U32.HI UR5, URZ, 0x4, UR5 ;  /* 0x000000043f057899 */ /* 0x000fe20008011605 */
[----:B------:R-:W2:Y:S01]  /*a940*/  S2R R13, SR_TID.X ;  /* 0x00000000000d7919 */ /* 0x000ea20000002100 */
[----:B------:R-:W-:Y:S01]  /*a950*/  ULOP3.LUT UR6, UR6, 0x3fff, URZ, 0xc0, !UPT ;  /* 0x00003fff06067892 */ /* 0x000fe2000f8ec03f */
[----:B------:R-:W-:Y:S01]  /*a960*/  IMAD.MOV.U32 R11, RZ, RZ, 0x40000040 ;  /* 0x40000040ff0b7424 */ /* 0x000fe200078e00ff */
[----:B------:R-:W-:Y:S01]  /*a970*/  ULOP3.LUT UR7, UR7, 0x3fff, URZ, 0xc0, !UPT ;  /* 0x00003fff07077892 */ /* 0x000fe2000f8ec03f */
[----:B------:R3:W-:Y:S01]  /*a980*/  STL.128 [R1+0x60], R4 ;  /* 0x0000600401007387 */ /* 0x0007e20000100c00 */
[----:B------:R-:W-:Y:S01]  /*a990*/  ULOP3.LUT UR5, UR5, 0x3fff, URZ, 0xc0, !UPT ;  /* 0x00003fff05057892 */ /* 0x000fe2000f8ec03f */
[C---:B------:R-:W-:Y:S01]  /*a9a0*/  IADD3 R48, P5, R2.reuse, 0x60, RZ ;  /* 0x0000006002307810 */ /* 0x040fe20007fbe0ff */
[----:B------:R-:W-:Y:S01]  /*a9b0*/  ULOP3.LUT UR6, UR6, 0x10000, URZ, 0xfc, !UPT ;  /* 0x0001000006067892 */ /* 0x000fe2000f8efc3f */
[C---:B------:R-:W-:Y:S01]  /*a9c0*/  IADD3 R27, P1, R2.reuse, 0x74, RZ ;  /* 0x00000074021b7810 */ /* 0x040fe20007f3e0ff */
[----:B------:R-:W-:Y:S01]  /*a9d0*/  ULOP3.LUT UR7, UR7, 0x10000, URZ, 0xfc, !UPT ;  /* 0x0001000007077892 */ /* 0x000fe2000f8efc3f */
[----:B------:R-:W-:Y:S01]  /*a9e0*/  IADD3 R24, P6, R2, 0x58, RZ ;  /* 0x0000005802187810 */ /* 0x000fe20007fde0ff */
[----:B------:R-:W-:Y:S01]  /*a9f0*/  ULOP3.LUT UR5, UR5, 0x10000, URZ, 0xfc, !UPT ;  /* 0x0001000005057892 */ /* 0x000fe2000f8efc3f */
[----:B-1----:R-:W-:Y:S01]  /*aa00*/  LEA.HI R3, R0, R0, RZ, 0x1 ;  /* 0x0000000000037211 */ /* 0x002fe200078f08ff */
[----:B------:R-:W-:Y:S01]  /*aa10*/  UIADD3 UR4, UR44, 0x20400, URZ ;  /* 0x000204002c047890 */ /* 0x000fe2000fffe03f */
[C---:B------:R-:W-:Y:S01]  /*aa20*/  IADD3 R41, P0, R2.reuse, 0x68, RZ ;  /* 0x0000006802297810 */ /* 0x040fe20007f1e0ff */
[----:B------:R-:W-:Y:S01]  /*aa30*/  UIADD3 UR9, UP0, UR38, 0x38400, URZ ;  /* 0x0003840026097890 */ /* 0x000fe2000ff1e03f */
[----:B------:R-:W-:Y:S01]  /*aa40*/  LOP3.LUT R3, R3, 0x6, RZ, 0xc0, !PT ;  /* 0x0000000603037812 */ /* 0x000fe200078ec0ff */
[----:B------:R-:W-:Y:S01]  /*aa50*/  USHF.R.U32.HI UR4, URZ, 0x4, UR4 ;  /* 0x000000043f047899 */ /* 0x000fe20008011604 */
[----:B------:R-:W-:Y:S01]  /*aa60*/  IADD3 R43, P4, R2, 0x78, RZ ;  /* 0x00000078022b7810 */ /* 0x000fe20007f9e0ff */
[----:B------:R-:W-:Y:S01]  /*aa70*/  UIADD3.X UR10, URZ, UR39, URZ, UP0, !UPT ;  /* 0x000000273f0a7290 */ /* 0x000fe200087fe43f */
[----:B---3--:R-:W-:Y:S01]  /*aa80*/  IMAD.U32 R4, RZ, RZ, UR6 ;  /* 0x00000006ff047e24 */ /* 0x008fe2000f8e00ff */
[----:B------:R-:W-:Y:S01]  /*aa90*/  ULOP3.LUT UR4, UR4, 0x3fff, URZ, 0xc0, !UPT ;  /* 0x00003fff04047892 */ /* 0x000fe2000f8ec03f */
[----:B------:R-:W-:Y:S01]  /*aaa0*/  IMAD.IADD R0, R0, 0x1, -R3 ;  /* 0x0000000100007824 */ /* 0x000fe200078e0a03 */
[----:B------:R-:W-:Y:S01]  /*aab0*/  IADD3 R42, P3, R2, 0x80, RZ ;  /* 0x00000080022a7810 */ /* 0x000fe20007f7e0ff */
[----:B------:R-:W-:Y:S01]  /*aac0*/  IMAD.U32 R6, RZ, RZ, UR7 ;  /* 0x00000007ff067e24 */ /* 0x000fe2000f8e00ff */
[----:B------:R-:W-:Y:S01]  /*aad0*/  ULOP3.LUT UR4, UR4, 0x10000, URZ, 0xfc, !UPT ;  /* 0x0001000004047892 */ /* 0x000fe2000f8efc3f */
[----:B------:R-:W-:Y:S01]  /*aae0*/  IMAD.MOV.U32 R5, RZ, RZ, 0x40000040 ;  /* 0x40000040ff057424 */ /* 0x000fe200078e00ff */
[----:B------:R-:W-:Y:S01]  /*aaf0*/  LEA R0, R0, UR8, 0xf ;  /* 0x0000000800007c11 */ /* 0x000fe2000f8e78ff */
[----:B------:R-:W-:Y:S01]  /*ab00*/  IMAD.MOV.U32 R7, RZ, RZ, 0x40000040 ;  /* 0x40000040ff077424 */ /* 0x000fe200078e00ff */
[----:B------:R-:W-:Y:S01]  /*ab10*/  IADD3 R38, P2, R2, 0x88, RZ ;  /* 0x0000008802267810 */ /* 0x000fe20007f5e0ff */
[----:B0-----:R-:W-:Y:S01]  /*ab20*/  VIADD R12, R26, 0xffffff80 ;  /* 0xffffff801a0c7836 */ /* 0x001fe20000000000 */
[----:B------:R-:W-:Y:S01]  /*ab30*/  SHF.R.U32.HI R0, RZ, 0x4, R0 ;  /* 0x00000004ff007819 */ /* 0x000fe20000011600 */
[----:B------:R-:W-:Y:S01]  /*ab40*/  IMAD.U32 R3, RZ, RZ, UR5 ;  /* 0x00000005ff037e24 */ /* 0x000fe2000f8e00ff */
[----:B------:R-:W-:Y:S01]  /*ab50*/  STL.128 [R1+0x90], R4 ;  /* 0x0000900401007387 */ /* 0x000fe20000100c00 */
[----:B------:R-:W-:Y:S01]  /*ab60*/  IMAD.U32 R10, RZ, RZ, UR4 ;  /* 0x00000004ff0a7e24 */ /* 0x000fe2000f8e00ff */
[----:B------:R-:W-:Y:S01]  /*ab70*/  LOP3.LUT R0, R0, 0x3fff, RZ, 0xc0, !PT ;  /* 0x00003fff00007812 */ /* 0x000fe200078ec0ff */
[----:B------:R-:W-:Y:S01]  /*ab80*/  IMAD.U32 R8, RZ, RZ, UR9 ;  /* 0x00000009ff087e24 */ /* 0x000fe2000f8e00ff */
[----:B------:R0:W-:Y:S01]  /*ab90*/  STL [R1+0x74], R12 ;  /* 0x0000740c01007387 */ /* 0x0001e20000100800 */
[----:B------:R-:W-:Y:S01]  /*aba0*/  IMAD.U32 R9, RZ, RZ, UR10 ;  /* 0x0000000aff097e24 */ /* 0x000fe2000f8e00ff */
[----:B------:R-:W-:Y:S01]  /*abb0*/  LOP3.LUT R0, R0, 0x2000000, RZ, 0xfc, !PT ;  /* 0x0200000000007812 */ /* 0x000fe200078efcff */
[----:B------:R-:W-:Y:S01]  /*abc0*/  UIADD3 UR4, UR44, 0x36400, URZ ;  /* 0x000364002c047890 */ /* 0x000fe2000fffe03f */
[----:B------:R1:W-:Y:S01]  /*abd0*/  STL.64 [R1+0x78], R10 ;  /* 0x0000780a01007387 */ /* 0x0003e20000100a00 */
[----:B--2---:R-:W-:-:S02]  /*abe0*/  VIADD R14, R13, 0xffffff80 ;  /* 0xffffff800d0e7836 */ /* 0x004fc40000000000 */
[----:B------:R-:W-:Y:S01]  /*abf0*/  ULOP3.LUT UP0, URZ, UR4, 0x3ff, URZ, 0xc0, !UPT ;  /* 0x000003ff043f7892 */ /* 0x000fe2000f80c03f */
[----:B------:R1:W-:Y:S01]  /*ac00*/  STL.64 [R1+0x58], R8 ;  /* 0x0000580801007387 */ /* 0x0003e20000100a00 */
[----:B------:R-:W-:Y:S02]  /*ac10*/  VIADD R13, R13, 0xffffff80 ;  /* 0xffffff800d0d7836 */ /* 0x000fe40000000000 */
[----:B------:R-:W-:Y:S01]  /*ac20*/  IMAD.X R55, RZ, RZ, R18, P5 ;  /* 0x000000ffff377224 */ /* 0x000fe200028e0612 */
[----:B0-----:R1:W5:Y:S01]  /*ac30*/  LDL R12, [R1+0x450] ;  /* 0x00045000010c7983 */ /* 0x0013620000100800 */
[----:B------:R-:W-:Y:S01]  /*ac40*/  IMAD.MOV.U32 R4, RZ, RZ, R3 ;  /* 0x000000ffff047224 */ /* 0x000fe200078e0003 */
[----:B------:R-:W-:Y:S01]  /*ac50*/  SHF.R.S32.HI R13, RZ, 0x1f, R13 ;  /* 0x0000001fff0d7819 */ /* 0x000fe2000001140d */
[----:B------:R-:W-:Y:S01]  /*ac60*/  IMAD.MOV.U32 R6, RZ, RZ, R0 ;  /* 0x000000ffff067224 */ /* 0x000fe200078e0000 */
[----:B------:R1:W5:Y:S01]  /*ac70*/  LDL R3, [R1+0x458] ;  /* 0x0004580001037983 */ /* 0x0003620000100800 */
[----:B------:R-:W-:Y:S01]  /*ac80*/  PLOP3.LUT P5, PT, PT, PT, UP0, 0x80, 0x0 ;  /* 0x000000000000781c */ /* 0x000fe20003faf008 */
[--C-:B------:R-:W-:Y:S01]  /*ac90*/  IMAD.X R28, RZ, RZ, R18.reuse, P1 ;  /* 0x000000ffff1c7224 */ /* 0x100fe200008e0612 */
[----:B------:R-:W-:Y:S01]  /*aca0*/  LEA.HI R13, R13, R14, RZ, 0x5 ;  /* 0x0000000e0d0d7211 */ /* 0x000fe200078f28ff */
[----:B------:R1:W-:Y:S01]  /*acb0*/  STL.128 [R1+0x80], R4 ;  /* 0x0000800401007387 */ /* 0x0003e20000100c00 */
[----:B------:R-:W-:Y:S01]  /*acc0*/  IMAD.X R25, RZ, RZ, R18, P6 ;  /* 0x000000ffff197224 */ /* 0x000fe200030e0612 */
[----:B------:R-:W-:-:S02]  /*acd0*/  IADD3 R40, P1, R2, 0x90, RZ ;  /* 0x0000009002287810 */ /* 0x000fc40007f3e0ff */
[----:B------:R-:W-:Y:S02]  /*ace0*/  SHF.R.S32.HI R13, RZ, 0x5, R13 ;  /* 0x00000005ff0d7819 */ /* 0x000fe4000001140d */
[----:B------:R-:W-:Y:S01]  /*acf0*/  IADD3 R46, P6, R2, 0x98, RZ ;  /* 0x00000098022e7810 */ /* 0x000fe20007fde0ff */
[--C-:B------:R-:W-:Y:S02]  /*ad00*/  IMAD.X R50, RZ, RZ, R18.reuse, P0 ;  /* 0x000000ffff327224 */ /* 0x100fe400000e0612 */
[----:B------:R-:W-:Y:S02]  /*ad10*/  IMAD.MOV.U32 R0, RZ, RZ, R13 ;  /* 0x000000ffff007224 */ /* 0x000fe400078e000d */
[--C-:B------:R-:W-:Y:S02]  /*ad20*/  IMAD.X R52, RZ, RZ, R18.reuse, P4 ;  /* 0x000000ffff347224 */ /* 0x100fe400020e0612 */
[--C-:B------:R-:W-:Y:S02]  /*ad30*/  IMAD.X R51, RZ, RZ, R18.reuse, P3 ;  /* 0x000000ffff337224 */ /* 0x100fe400018e0612 */
[----:B------:R-:W-:-:S02]  /*ad40*/  IMAD.X R45, RZ, RZ, R18, P2 ;  /* 0x000000ffff2d7224 */ /* 0x000fc400010e0612 */
[--C-:B------:R-:W-:Y:S02]  /*ad50*/  IMAD.X R49, RZ, RZ, R18.reuse, P1 ;  /* 0x000000ffff317224 */ /* 0x100fe400008e0612 */
[----:B------:R-:W-:Y:S01]  /*ad60*/  IMAD.X R47, RZ, RZ, R18, P6 ;  /* 0x000000ffff2f7224 */ /* 0x000fe200030e0612 */
[----:B-1----:R-:W-:Y:S06]  /*ad70*/  @!P5 BRA `(.L_x_3092) ;  /* 0x000000000070d947 */ /* 0x002fec0003800000 */
        /* <DEDUP_REMOVED lines=12> */
[----:B-----5:R-:W-:Y:S02]  /*ae40*/  IMAD.MOV.U32 R12, RZ, RZ, 0x1 ;  /* 0x00000001ff0c7424 */ /* 0x020fe400078e00ff */
[----:B------:R-:W-:-:S07]  /*ae50*/  IMAD.MOV.U32 R13, RZ, RZ, RZ ;  /* 0x000000ffff0d7224 */ /* 0x000fce00078e00ff */
[----:B------:R-:W-:-:S07]  /*ae60*/  LEPC R20, `(.L_x_3093) ;  /* 0x000000001014794e */ /* 0x000fce0000000000 */
[----:B0-----:R-:W-:Y:S05]  /*ae70*/  CALL.ABS.NOINC R14 ;  /* 0x000000000e007343 */ /* 0x001fea0003c00000 */
.L_x_3093:
[----:B------:R-:W2:Y:S02]  /*ae80*/  LDL R7, [R1+0x74] ;  /* 0x0000740001077983 */ /* 0x000ea40000100800 */
[----:B--2---:R-:W-:-:S04]  /*ae90*/  SHF.R.S32.HI R0, RZ, 0x1f, R7 ;  /* 0x0000001fff007819 */ /* 0x004fc80000011407 */
[CC--:B------:R-:W-:Y:S02]  /*aea0*/  LEA.HI R3, R0.reuse, R7.reuse, RZ, 0x4 ;  /* 0x0000000700037211 */ /* 0x0c0fe400078f20ff */
[----:B------:R-:W-:Y:S02]  /*aeb0*/  LEA.HI R0, R0, R7, RZ, 0x5 ;  /* 0x0000000700007211 */ /* 0x000fe400078f28ff */
[----:B------:R-:W-:Y:S02]  /*aec0*/  SHF.R.S32.HI R4, RZ, 0x4, R3 ;  /* 0x00000004ff047819 */ /* 0x000fe40000011403 */
[----:B------:R-:W-:Y:S02]  /*aed0*/  SHF.R.S32.HI R0, RZ, 0x5, R0 ;  /* 0x00000005ff007819 */ /* 0x000fe40000011400 */
[C---:B------:R-:W-:Y:S02]  /*aee0*/  LEA.HI R5, R3.reuse, R4, RZ, 0x1 ;  /* 0x0000000403057211 */ /* 0x040fe400078f08ff */
[----:B------:R-:W-:-:S02]  /*aef0*/  LOP3.LUT R3, R3, 0xfffffff0, RZ, 0xc0, !PT ;  /* 0xfffffff003037812 */ /* 0x000fc400078ec0ff */
[----:B------:R-:W-:-:S03]  /*af00*/  LOP3.LUT R5, R5, 0x1ffffffe, RZ, 0xc0, !PT ;  /* 0x1ffffffe05057812 */ /* 0x000fc600078ec0ff */
[----:B------:R-:W-:Y:S02]  /*af10*/  IMAD.IADD R3, R7, 0x1, -R3 ;  /* 0x0000000107037824 */ /* 0x000fe400078e0a03 */
[----:B------:R-:W-:-:S04]  /*af20*/  IMAD.IADD R5, R4, 0x1, -R5 ;  /* 0x0000000104057824 */ /* 0x000fc800078e0a05 */
[----:B------:R-:W-:-:S07]  /*af30*/  IMAD.SHL.U32 R12, R5, 0x8, RZ ;  /* 0x00000008050c7824 */ /* 0x000fce00078e00ff */
.L_x_3092:
[----:B------:R-:W2:Y:S01]  /*af40*/  LDL R53, [R1+0x1d4] ;  /* 0x0001d40001357983 */ /* 0x000ea20000100800 */
[----:B-----5:R-:W-:Y:S01]  /*af50*/  SHF.R.S32.HI R4, RZ, 0x1f, R3 ;  /* 0x0000001fff047819 */ /* 0x020fe20000011403 */
[----:B------:R-:W-:Y:S01]  /*af60*/  VIADD R10, R26, 0xffffff80 ;  /* 0xffffff801a0a7836 */ /* 0x000fe20000000000 */
[----:B------:R-:W-:Y:S01]  /*af70*/  IADD3 R8, P0, R2, 0xfc, RZ ;  /* 0x000000fc02087810 */ /* 0x000fe20007f1e0ff */
[----:B------:R0:W-:Y:S01]  /*af80*/  STL.64 [R1+0xc0], R24 ;  /* 0x0000c01801007387 */ /* 0x0001e20000100a00 */
[----:B------:R-:W-:Y:S01]  /*af90*/  LEA.HI R4, R4, R3, RZ, 0x3 ;  /* 0x0000000304047211 */ /* 0x000fe200078f18ff */
[----:B------:R-:W1:Y:S01]  /*afa0*/  LDC.64 R20, c[0x0][0xad0] ;  /* 0x0002b400ff147b82 */ /* 0x000e620000000a00 */
[----:B------:R-:W-:Y:S01]  /*afb0*/  IMAD.U32 R30, RZ, RZ, UR38 ;  /* 0x00000026ff1e7e24 */ /* 0x000fe2000f8e00ff */
[----:B------:R3:W-:Y:S01]  /*afc0*/  STL [R1+0xcc], R10 ;  /* 0x0000cc0a01007387 */ /* 0x0007e20000100800 */
[C---:B------:R-:W-:Y:S01]  /*afd0*/  LOP3.LUT R6, R4.reuse, 0xfffffff8, RZ, 0xc0, !PT ;  /* 0xfffffff804067812 */ /* 0x040fe200078ec0ff */
[----:B------:R-:W-:Y:S01]  /*afe0*/  IMAD.SHL.U32 R4, R4, 0x40, RZ ;  /* 0x0000004004047824 */ /* 0x000fe200078e00ff */
[C---:B------:R-:W-:Y:S01]  /*aff0*/  IADD3 R14, P3, R2.reuse, 0xa0, RZ ;  /* 0x000000a0020e7810 */ /* 0x040fe20007f7e0ff */
[----:B------:R-:W-:Y:S01]  /*b000*/  IMAD.X R11, RZ, RZ, R18, P0 ;  /* 0x000000ffff0b7224 */ /* 0x000fe200000e0612 */
[----:B------:R-:W-:Y:S01]  /*b010*/  IADD3 R26, P2, R2, 0xb0, RZ ;  /* 0x000000b0021a7810 */ /* 0x000fe20007f5e0ff */
[----:B------:R-:W-:Y:S01]  /*b020*/  IMAD.IADD R3, R3, 0x1, -R6 ;  /* 0x0000000103037824 */ /* 0x000fe200078e0a06 */
[----:B------:R-:W-:Y:S01]  /*b030*/  LOP3.LUT R7, R4, 0xfffffe00, RZ, 0xc0, !PT ;  /* 0xfffffe0004077812 */ /* 0x000fe200078ec0ff */
[----:B------:R-:W-:Y:S01]  /*b040*/  IMAD.U32 R31, RZ, RZ, UR39 ;  /* 0x00000027ff1f7e24 */ /* 0x000fe2000f8e00ff */
[----:B------:R-:W-:Y:S01]  /*b050*/  IADD3 R6, P1, R2, 0x70, RZ ;  /* 0x0000007002067810 */ /* 0x000fe20007f3e0ff */
[C---:B------:R-:W-:Y:S01]  /*b060*/  IMAD.SHL.U32 R5, R3.reuse, 0x40, RZ ;  /* 0x0000004003057824 */ /* 0x040fe200078e00ff */
[----:B------:R-:W-:Y:S01]  /*b070*/  LOP3.LUT P0, RZ, R3, 0x2, RZ, 0xc0, !PT ;  /* 0x0000000203ff7812 */ /* 0x000fe2000780c0ff */
[----:B------:R-:W-:Y:S01]  /*b080*/  IMAD R0, R0, 0x400, R7 ;  /* 0x0000040000007824 */ /* 0x000fe200078e0207 */
[----:B------:R-:W-:Y:S01]  /*b090*/  STL.64 [R1+0xb0], R22 ;  /* 0x0000b01601007387 */ /* 0x000fe20000100a00 */
[----:B------:R-:W-:Y:S01]  /*b0a0*/  IMAD.X R13, RZ, RZ, R18, P1 ;  /* 0x000000ffff0d7224 */ /* 0x000fe200008e0612 */
[----:B------:R-:W-:Y:S01]  /*b0b0*/  LOP3.LUT R5, R5, 0x1c0, RZ, 0xc0, !PT ;  /* 0x000001c005057812 */ /* 0x000fe200078ec0ff */
[----:B------:R-:W-:Y:S01]  /*b0c0*/  IMAD.MOV.U32 R32, RZ, RZ, 0x10 ;  /* 0x00000010ff207424 */ /* 0x000fe200078e00ff */
[----:B------:R-:W-:Y:S01]  /*b0d0*/  LOP3.LUT P1, RZ, R3, 0x4, RZ, 0xc0, !PT ;  /* 0x0000000403ff7812 */ /* 0x000fe2000782c0ff */
[----:B------:R-:W-:Y:S01]  /*b0e0*/  IMAD.MOV.U32 R7, RZ, RZ, R13 ;  /* 0x000000ffff077224 */ /* 0x000fe200078e000d */
[----:B------:R-:W-:Y:S01]  /*b0f0*/  LOP3.LUT R4, R5, 0x8, R12, 0xf8, !PT ;  /* 0x0000000805047812 */ /* 0x000fe200078ef80c */
[----:B------:R-:W-:Y:S01]  /*b100*/  IMAD.MOV.U32 R12, RZ, RZ, R27 ;  /* 0x000000ffff0c7224 */ /* 0x000fe200078e001b */
[----:B------:R-:W-:Y:S01]  /*b110*/  SHF.R.U32.HI R5, RZ, 0x3, R5 ;  /* 0x00000003ff057819 */ /* 0x000fe20000011605 */
[----:B------:R-:W-:Y:S01]  /*b120*/  IMAD.MOV.U32 R13, RZ, RZ, R28 ;  /* 0x000000ffff0d7224 */ /* 0x000fe200078e001c */
[----:B------:R-:W-:Y:S01]  /*b130*/  SEL R32, R32, 0xfffffff0, !P0 ;  /* 0xfffffff020207807 */ /* 0x000fe20004000000 */
[----:B------:R-:W-:Y:S01]  /*b140*/  IMAD.X R15, RZ, RZ, R18, P3 ;  /* 0x000000ffff0f7224 */ /* 0x000fe200018e0612 */
[----:B------:R-:W-:Y:S01]  /*b150*/  LOP3.LUT R9, R4, R5, RZ, 0x3c, !PT ;  /* 0x0000000504097212 */ /* 0x000fe200078e3cff */
[----:B------:R-:W-:Y:S01]  /*b160*/  IMAD.MOV.U32 R4, RZ, RZ, R8 ;  /* 0x000000ffff047224 */ /* 0x000fe200078e0008 */
[----:B------:R-:W-:Y:S01]  /*b170*/  STL.U8 [R1+0xc8], RZ ;  /* 0x0000c8ff01007387 */ /* 0x000fe20000100000 */
[----:B------:R-:W-:Y:S01]  /*b180*/  IMAD.MOV.U32 R5, RZ, RZ, R11 ;  /* 0x000000ffff057224 */ /* 0x000fe200078e000b */
[----:B------:R-:W-:Y:S01]  /*b190*/  BSSY B0, `(.L_x_3094) ;  /* 0x0000024000007945 */ /* 0x000fe20003800000 */
[----:B0-----:R-:W-:Y:S01]  /*b1a0*/  IMAD.IADD R25, R0, 0x1, R9 ;  /* 0x0000000100197824 */ /* 0x001fe200078e0209 */
[----:B---3--:R-:W0:Y:S01]  /*b1b0*/  LDC.64 R10, c[0x0][0xae0] ;  /* 0x0002b800ff0a7b82 */ /* 0x008e220000000a00 */
[----:B------:R-:W-:Y:S01]  /*b1c0*/  IMAD.X R27, RZ, RZ, R18, P2 ;  /* 0x000000ffff1b7224 */ /* 0x000fe200010e0612 */
[----:B------:R3:W-:Y:S01]  /*b1d0*/  STL.128 [R1+0x100], R4 ;  /* 0x0001000401007387 */ /* 0x0007e20000100c00 */
[----:B------:R-:W-:-:S03]  /*b1e0*/  IMAD.WIDE.U32 R24, R25, 0x2, R30 ;  /* 0x0000000219187825 */ /* 0x000fc600078e001e */
[----:B------:R4:W-:Y:S01]  /*b1f0*/  STL.128 [R1+0x110], R12 ;  /* 0x0001100c01007387 */ /* 0x0009e20000100c00 */
[----:B------:R-:W-:Y:S01]  /*b200*/  IMAD.MOV.U32 R33, RZ, RZ, 0x20 ;  /* 0x00000020ff217424 */ /* 0x000fe200078e00ff */
[----:B------:R-:W0:Y:S01]  /*b210*/  LDC.64 R8, c[0x0][0xad8] ;  /* 0x0002b600ff087b82 */ /* 0x000e220000000a00 */
[----:B------:R-:W-:Y:S01]  /*b220*/  IADD3 R28, P0, R24, 0x36400, RZ ;  /* 0x00036400181c7810 */ /* 0x000fe20007f1e0ff */
[----:B------:R0:W-:Y:S01]  /*b230*/  STL.64 [R1+0xb8], R26 ;  /* 0x0000b81a01007387 */ /* 0x0001e20000100a00 */
[----:B------:R-:W-:Y:S01]  /*b240*/  IMAD.MOV.U32 R24, RZ, RZ, RZ ;  /* 0x000000ffff187224 */ /* 0x000fe200078e00ff */
[----:B------:R-:W-:Y:S02]  /*b250*/  SEL R33, R33, 0xffffffe0, !P1 ;  /* 0xffffffe021217807 */ /* 0x000fe40004800000 */
[----:B------:R-:W-:Y:S01]  /*b260*/  IMAD.X R29, RZ, RZ, R25, P0 ;  /* 0x000000ffff1d7224 */ /* 0x000fe200000e0619 */
[----:B------:R0:W-:Y:S01]  /*b270*/  STL.U8 [R1+0x120], RZ ;  /* 0x000120ff01007387 */ /* 0x0001e20000100000 */
[----:B---3--:R-:W3:Y:S01]  /*b280*/  LDC R6, c[0x0][0x450] ;  /* 0x00011400ff067b82 */ /* 0x008ee20000000800 */
[----:B-1----:R-:W-:-:S02]  /*b290*/  IMAD.MOV.U32 R7, RZ, RZ, R20 ;  /* 0x000000ffff077224 */ /* 0x002fc400078e0014 */
[----:B------:R1:W-:Y:S01]  /*b2a0*/  STL.64 [R1+0xa0], R32 ;  /* 0x0000a02001007387 */ /* 0x0003e20000100a00 */
[----:B----4-:R-:W-:Y:S02]  /*b2b0*/  IMAD.U32 R13, RZ, RZ, UR48 ;  /* 0x00000030ff0d7e24 */ /* 0x010fe4000f8e00ff */
[----:B------:R-:W-:Y:S01]  /*b2c0*/  IMAD.U32 R12, RZ, RZ, UR47 ;  /* 0x0000002fff0c7e24 */ /* 0x000fe2000f8e00ff */
[----:B------:R1:W-:Y:S01]  /*b2d0*/  STL.64 [R1+0xa8], R28 ;  /* 0x0000a81c01007387 */ /* 0x0003e20000100a00 */
[----:B------:R-:W3:Y:S01]  /*b2e0*/  LDC.64 R4, c[0x0][0x448] ;  /* 0x00011200ff047b82 */ /* 0x000ee20000000a00 */
[----:B------:R-:W-:Y:S02]  /*b2f0*/  IMAD.MOV.U32 R14, RZ, RZ, R21 ;  /* 0x000000ffff0e7224 */ /* 0x000fe400078e0015 */
[----:B0-----:R-:W-:Y:S02]  /*b300*/  IMAD.MOV.U32 R26, RZ, RZ, R10 ;  /* 0x000000ffff1a7224 */ /* 0x001fe400078e000a */
[----:B------:R-:W-:-:S02]  /*b310*/  IMAD.MOV.U32 R27, RZ, RZ, R11 ;  /* 0x000000ffff1b7224 */ /* 0x000fc400078e000b */
[----:B------:R-:W-:Y:S02]  /*b320*/  IMAD.MOV.U32 R15, RZ, RZ, R8 ;  /* 0x000000ffff0f7224 */ /* 0x000fe400078e0008 */
[----:B------:R-:W-:-:S03]  /*b330*/  IMAD.MOV.U32 R25, RZ, RZ, R9 ;  /* 0x000000ffff197224 */ /* 0x000fc600078e0009 */
[----:B------:R1:W-:Y:S04]  /*b340*/  STL.128 [R1+0xd0], R12 ;  /* 0x0000d00c01007387 */ /* 0x0003e80000100c00 */
[----:B------:R1:W-:Y:S04]  /*b350*/  STL.128 [R1+0xe0], R24 ;  /* 0x0000e01801007387 */ /* 0x0003e80000100c00 */
[----:B---3--:R1:W-:Y:S01]  /*b360*/  STL.128 [R1+0xf0], R4 ;  /* 0x0000f00401007387 */ /* 0x0083e20000100c00 */
[----:B--2---:R-:W-:-:S04]  /*b370*/  LEA.HI R0, R53, R53, RZ, 0x1 ;  /* 0x0000003535007211 */ /* 0x004fc800078f08ff */
[----:B------:R-:W-:-:S05]  /*b380*/  LOP3.LUT R0, R0, 0xfffffffe, RZ, 0xc0, !PT ;  /* 0xfffffffe00007812 */ /* 0x000fca00078ec0ff */
[----:B------:R-:W-:-:S05]  /*b390*/  IMAD.IADD R0, R53, 0x1, -R0 ;  /* 0x0000000135007824 */ /* 0x000fca00078e0a00 */
[----:B------:R-:W-:-:S04]  /*b3a0*/  SHF.L.U32 R0, R0, 0x1f, RZ ;  /* 0x0000001f00007819 */ /* 0x000fc800000006ff */
[----:B------:R-:W0:Y:S02]  /*b3b0*/  SYNCS.PHASECHK.TRANS64.TRYWAIT P0, [UR44+0x38800], R0 ;  /* 0x03880000ff0075a7 */ /* 0x000e24000800016c */
[----:B01----:R-:W-:Y:S05]  /*b3c0*/  @!P0 BRA `(.L_x_3095) ;  /* 0x0000023c003c8947 */ /* 0x003fea0003800000 */
.L_x_3315:
[----:B------:R-:W-:Y:S05]  /*b3d0*/  BSYNC B0 ;  /* 0x0000000000007941 */ /* 0x000fea0003800000 */
.L_x_3094:
[----:B------:R-:W2:Y:S04]  /*b3e0*/  LDL R32, [R1] ;  /* 0x0000000001207983 */ /* 0x000ea80000100800 */
[----:B------:R1:W5:Y:S01]  /*b3f0*/  LDL.64 R20, [R1+0x1c8] ;  /* 0x0001c80001147983 */ /* 0x0003620000100a00 */
[C---:B------:R-:W-:Y:S01]  /*b400*/  IADD3 R14, P0, R2.reuse, 0xc8, RZ ;  /* 0x000000c8020e7810 */ /* 0x040fe20007f1e0ff */
[----:B------:R-:W-:Y:S01]  /*b410*/  IMAD.MOV.U32 R12, RZ, RZ, R48 ;  /* 0x000000ffff0c7224 */ /* 0x000fe200078e0030 */
[C---:B------:R-:W-:Y:S01]  /*b420*/  IADD3 R7, P1, R2.reuse, 0x100, RZ ;  /* 0x0000010002077810 */ /* 0x040fe20007f3e0ff */
[----:B------:R-:W-:Y:S01]  /*b430*/  IMAD.MOV.U32 R13, RZ, RZ, R55 ;  /* 0x000000ffff0d7224 */ /* 0x000fe200078e0037 */
[C---:B------:R-:W-:Y:S01]  /*b440*/  IADD3 R4, P2, R2.reuse, 0x108, RZ ;  /* 0x0000010802047810 */ /* 0x040fe20007f5e0ff */
[--C-:B------:R-:W-:Y:S01]  /*b450*/  IMAD.X R15, RZ, RZ, R18.reuse, P0 ;  /* 0x000000ffff0f7224 */ /* 0x100fe200000e0612 */
[C---:B0-----:R-:W-:Y:S01]  /*b460*/  IADD3 R0, P0, R2.reuse, 0x1d4, RZ ;  /* 0x000001d402007810 */ /* 0x041fe20007f1e0ff */
[----:B------:R-:W-:Y:S01]  /*b470*/  IMAD.X R24, RZ, RZ, R18, P1 ;  /* 0x000000ffff187224 */ /* 0x000fe200008e0612 */
[----:B------:R-:W-:Y:S01]  /*b480*/  IADD3 R26, P1, R2, 0x120, RZ ;  /* 0x00000120021a7810 */ /* 0x000fe20007f3e0ff */
[----:B------:R-:W-:Y:S01]  /*b490*/  IMAD.MOV.U32 R28, RZ, RZ, R42 ;  /* 0x000000ffff1c7224 */ /* 0x000fe200078e002a */
[----:B------:R0:W-:Y:S01]  /*b4a0*/  STL.128 [R1+0x130], R12 ;  /* 0x0001300c01007387 */ /* 0x0001e20000100c00 */
[----:B------:R-:W-:Y:S01]  /*b4b0*/  IMAD.X R3, RZ, RZ, R18, P0 ;  /* 0x000000ffff037224 */ /* 0x000fe200000e0612 */
[----:B------:R-:W-:Y:S01]  /*b4c0*/  BSSY B0, `(.L_x_3096) ;  /* 0x0000034000007945 */ /* 0x000fe20003800000 */
[----:B------:R-:W-:-:S02]  /*b4d0*/  IMAD.MOV.U32 R29, RZ, RZ, R51 ;  /* 0x000000ffff1d7224 */ /* 0x000fc400078e0033 */
[----:B------:R-:W-:-:S03]  /*b4e0*/  IMAD.X R27, RZ, RZ, R18, P1 ;  /* 0x000000ffff1b7224 */ /* 0x000fc600008e0612 */
[----:B------:R-:W-:Y:S04]  /*b4f0*/  STL.128 [R1+0x150], R28 ;  /* 0x0001501c01007387 */ /* 0x000fe80000100c00 */
[----:B------:R-:W-:Y:S01]  /*b500*/  STL.64 [R1+0x1c0], R26 ;  /* 0x0001c01a01007387 */ /* 0x000fe20000100a00 */
[----:B0-----:R-:W-:Y:S02]  /*b510*/  IMAD.MOV.U32 R14, RZ, RZ, R43 ;  /* 0x000000ffff0e7224 */ /* 0x001fe400078e002b */
[----:B------:R-:W-:Y:S02]  /*b520*/  IMAD.MOV.U32 R15, RZ, RZ, R52 ;  /* 0x000000ffff0f7224 */ /* 0x000fe400078e0034 */
[----:B------:R-:W-:Y:S02]  /*b530*/  IMAD.MOV.U32 R12, RZ, RZ, R2 ;  /* 0x000000ffff0c7224 */ /* 0x000fe400078e0002 */
[----:B------:R-:W-:-:S05]  /*b540*/  IMAD.MOV.U32 R13, RZ, RZ, R18 ;  /* 0x000000ffff0d7224 */ /* 0x000fca00078e0012 */
[----:B------:R0:W-:Y:S02]  /*b550*/  STL.128 [R1+0x140], R12 ;  /* 0x0001400c01007387 */ /* 0x0001e40000100c00 */
[----:B0-----:R-:W-:Y:S02]  /*b560*/  IMAD.MOV.U32 R14, RZ, RZ, R39 ;  /* 0x000000ffff0e7224 */ /* 0x001fe400078e0027 */
[----:B------:R-:W-:Y:S02]  /*b570*/  IMAD.MOV.U32 R15, RZ, RZ, R44 ;  /* 0x000000ffff0f7224 */ /* 0x000fe400078e002c */
[----:B------:R-:W-:Y:S01]  /*b580*/  IMAD.MOV.U32 R12, RZ, RZ, R0 ;  /* 0x000000ffff0c7224 */ /* 0x000fe200078e0000 */
[----:B------:R-:W-:Y:S01]  /*b590*/  IADD3 R0, P0, R2, 0x1d8, RZ ;  /* 0x000001d802007810 */ /* 0x000fe20007f1e0ff */
[----:B------:R-:W-:-:S04]  /*b5a0*/  IMAD.MOV.U32 R13, RZ, RZ, R3 ;  /* 0x000000ffff0d7224 */ /* 0x000fc800078e0003 */
[----:B------:R-:W-:Y:S01]  /*b5b0*/  IMAD.X R3, RZ, RZ, R18, P0 ;  /* 0x000000ffff037224 */ /* 0x000fe200000e0612 */
[----:B------:R0:W-:Y:S01]  /*b5c0*/  STL.128 [R1+0x160], R12 ;  /* 0x0001600c01007387 */ /* 0x0001e20000100c00 */
[----:B------:R-:W-:Y:S01]  /*b5d0*/  IADD3 R25, P0, R2, 0xb8, RZ ;  /* 0x000000b802197810 */ /* 0x000fe20007f1e0ff */
        /* <DEDUP_REMOVED lines=8> */
[----:B------:R-:W-:Y:S02]  /*b660*/  IMAD.MOV.U32 R15, RZ, RZ, R3 ;  /* 0x000000ffff0f7224 */ /* 0x000fe400078e0003 */
[----:B------:R-:W-:-:S02]  /*b670*/  IMAD.X R0, RZ, RZ, R18, P0 ;  /* 0x000000ffff007224 */ /* 0x000fc400000e0612 */
[----:B------:R-:W-:Y:S01]  /*b680*/  IMAD.X R3, RZ, RZ, R18, P2 ;  /* 0x000000ffff037224 */ /* 0x000fe200010e0612 */
[----:B------:R0:W-:Y:S02]  /*b690*/  STL.128 [R1+0x180], R12 ;  /* 0x0001800c01007387 */ /* 0x0001e40000100c00 */
[----:B0-----:R-:W-:Y:S02]  /*b6a0*/  IMAD.MOV.U32 R14, RZ, RZ, R36 ;  /* 0x000000ffff0e7224 */ /* 0x001fe400078e0024 */
[----:B------:R-:W-:Y:S02]  /*b6b0*/  IMAD.MOV.U32 R15, RZ, RZ, R37 ;  /* 0x000000ffff0f7224 */ /* 0x000fe400078e0025 */
[----:B------:R-:W-:Y:S02]  /*b6c0*/  IMAD.MOV.U32 R12, RZ, RZ, R7 ;  /* 0x000000ffff0c7224 */ /* 0x000fe400078e0007 */
[----:B------:R-:W-:Y:S01]  /*b6d0*/  IMAD.MOV.U32 R13, RZ, RZ, R24 ;  /* 0x000000ffff0d7224 */ /* 0x000fe200078e0018 */
[----:B------:R-:W-:-:S04]  /*b6e0*/  IADD3 R24, P0, R2, 0x1c8, RZ ;  /* 0x000001c802187810 */ /* 0x000fc80007f1e0ff */
[----:B------:R0:W-:Y:S02]  /*b6f0*/  STL.128 [R1+0x190], R12 ;  /* 0x0001900c01007387 */ /* 0x0001e40000100c00 */
[----:B0-----:R-:W-:Y:S02]  /*b700*/  IMAD.MOV.U32 R12, RZ, RZ, R25 ;  /* 0x000000ffff0c7224 */ /* 0x001fe400078e0019 */
[----:B------:R-:W-:Y:S02]  /*b710*/  IMAD.MOV.U32 R13, RZ, RZ, R0 ;  /* 0x000000ffff0d7224 */ /* 0x000fe400078e0000 */
[----:B------:R-:W-:Y:S02]  /*b720*/  IMAD.MOV.U32 R14, RZ, RZ, R4 ;  /* 0x000000ffff0e7224 */ /* 0x000fe400078e0004 */
[----:B------:R-:W-:Y:S02]  /*b730*/  IMAD.MOV.U32 R15, RZ, RZ, R3 ;  /* 0x000000ffff0f7224 */ /* 0x000fe400078e0003 */
[----:B------:R-:W-:-:S03]  /*b740*/  IMAD.X R25, RZ, RZ, R18, P0 ;  /* 0x000000ffff197224 */ /* 0x000fc600000e0612 */
[----:B------:R0:W-:Y:S04]  /*b750*/  STL.128 [R1+0x1a0], R12 ;  /* 0x0001a00c01007387 */ /* 0x0001e80000100c00 */
[----:B------:R1:W-:Y:S01]  /*b760*/  STL.64 [R1+0x128], R24 ;  /* 0x0001281801007387 */ /* 0x0003e20000100a00 */
        /* <DEDUP_REMOVED lines=9> */
.L_x_3097:
[----:B------:R-:W-:Y:S05]  /*b800*/  BSYNC B0 ;  /* 0x0000000000007941 */ /* 0x000fea0003800000 */
.L_x_3096:
        /* <DEDUP_REMOVED lines=8> */
.L_x_3099:
[----:B------:R-:W-:Y:S05]  /*b890*/  BSYNC B0 ;  /* 0x0000000000007941 */ /* 0x000fea0003800000 */
.L_x_3098:
[----:B------:R-:W-:Y:S04]  /*b8a0*/  BSSY B0, `(.L_x_3100) ;  /* 0x0000004000007945 */ /* 0x000fe80003800000 */
[----:B-1----:R-:W-:Y:S05]  /*b8b0*/  @P0 BRA `(.L_x_3101) ;  /* 0x0000000000080947 */ /* 0x002fea0003800000 */
[----:B------:R-:W1:Y:S02]  /*b8c0*/  SYNCS.PHASECHK.TRANS64.TRYWAIT P0, [R20+URZ], R21 ;  /* 0x00000015140075a7 */ /* 0x000e64000800017f */
[----:B-1----:R-:W-:Y:S05]  /*b8d0*/  @!P0 BRA `(.L_x_3102) ;  /* 0x0000023800108947 */ /* 0x002fea0003800000 */
.L_x_3101:
[----:B------:R-:W-:Y:S05]  /*b8e0*/  BSYNC B0 ;  /* 0x0000000000007941 */ /* 0x000fea0003800000 */
.L_x_3100:
[----:B------:R-:W2:Y:S04]  /*b8f0*/  LDL R7, [R1+0x1c8] ;  /* 0x0001c80001077983 */ /* 0x000ea80000100800 */
[----:B------:R-:W2:Y:S01]  /*b900*/  LDL.64 R12, [R1+0x80] ;  /* 0x00008000010c7983 */ /* 0x000ea20000100a00 */
[----:B------:R-:W-:Y:S05]  /*b910*/  WARPSYNC.ALL ;  /* 0x0000000000007948 */ /* 0x000fea0003800000 */
[----:B------:R-:W3:Y:S04]  /*b920*/  LDL.64 R24, [R1+0x78] ;  /* 0x0000780001187983 */ /* 0x000ee80000100a00 */
[----:B------:R-:W4:Y:S04]  /*b930*/  LDL.64 R14, [R1+0x78] ;  /* 0x00007800010e7983 */ /* 0x000f280000100a00 */
[----:B01----:R-:W5:Y:S04]  /*b940*/  LDL.64 R20, [R1+0x78] ;  /* 0x0000780001147983 */ /* 0x003f680000100a00 */
[----:B------:R-:W5:Y:S01]  /*b950*/  LDL.64 R56, [R1+0x78] ;  /* 0x0000780001387983 */ /* 0x000f620000100a00 */
[----:B--2---:R-:W-:Y:S01]  /*b960*/  IMAD R12, R7, 0x200, R12 ;  /* 0x00000200070c7824 */ /* 0x004fe200078e020c */
[----:B------:R-:W-:-:S02]  /*b970*/  R2UR UR7, R13 ;  /* 0x000000000d0772ca */ /* 0x000fc400000e0000 */
[----:B------:R-:W2:Y:S01]  /*b980*/  LDL R3, [R1+0x1d4] ;  /* 0x0001d40001037983 */ /* 0x000ea20000100800 */
[C---:B------:R-:W-:Y:S01]  /*b990*/  VIADD R58, R12.reuse, 0x2 ;  /* 0x000000020c3a7836 */ /* 0x040fe20000000000 */
[----:B------:R-:W-:Y:S01]  /*b9a0*/  R2UR UR6, R12 ;  /* 0x000000000c0672ca */ /* 0x000fe200000e0000 */
[----:B------:R-:W-:Y:S01]  /*b9b0*/  IMAD.MOV.U32 R59, RZ, RZ, R13 ;  /* 0x000000ffff3b7224 */ /* 0x000fe200078e000d */
[----:B------:R0:W-:Y:S01]  /*b9c0*/  STL [R1+0x60], RZ ;  /* 0x000060ff01007387 */ /* 0x0001e20000100800 */
[----:B------:R-:W-:Y:S01]  /*b9d0*/  BSSY B0, `(.L_x_3103) ;  /* 0x000002c000007945 */ /* 0x000fe20003800000 */
[----:B---3--:R-:W-:Y:S02]  /*b9e0*/  R2UR UR4, R24 ;  /* 0x00000000180472ca */ /* 0x008fe400000e0000 */
[----:B------:R-:W-:Y:S02]  /*b9f0*/  R2UR UR5, R25 ;  /* 0x00000000190572ca */ /* 0x000fe400000e0000 */
[----:B------:R-:W-:Y:S01]  /*ba00*/  WARPGROUP.ARRIVE ;  /* 0x00000000000079c5 */ /* 0x000fe20000000000 */
        /* <DEDUP_REMOVED lines=40> */
.L_x_3316:
[----:B------:R-:W-:Y:S05]  /*bc90*/  BSYNC B0 ;  /* 0x0000000000007941 */ /* 0x000fea0003800000 */
.L_x_3103:
[----:B0-----:R-:W2:Y:S04]  /*bca0*/  LDL R3, [R1+0x28] ;  /* 0x0000280001037983 */ /* 0x001ea80000100800 */
[----:B------:R0:W5:Y:S01]  /*bcb0*/  LDL.64 R12, [R1+0x1c8] ;  /* 0x0001c800010c7983 */ /* 0x0001620000100a00 */
[----:B------:R-:W-:Y:S01]  /*bcc0*/  BSSY B0, `(.L_x_3105) ;  /* 0x0000005000007945 */ /* 0x000fe20003800000 */
[----:B--2---:R-:W-:-:S04]  /*bcd0*/  LOP3.LUT R3, R3, 0x1, RZ, 0xfc, !PT ;  /* 0x0000000103037812 */ /* 0x004fc800078efcff */
[----:B------:R-:W-:-:S13]  /*bce0*/  ISETP.NE.AND P1, PT, R3, 0x3, PT ;  /* 0x000000030300780c */ /* 0x000fda0003f25270 */
[----:B0-----:R-:W-:Y:S05]  /*bcf0*/  @!P1 BRA `(.L_x_3106) ;  /* 0x0000000000049947 */ /* 0x001fea0003800000 */
[----:B------:R-:W-:Y:S01]  /*bd00*/  BPT.TRAP 0x1 ;  /* 0x000000040000795c */ /* 0x000fe20000300000 */
.L_x_3106:
[----:B------:R-:W-:Y:S05]  /*bd10*/  BSYNC B0 ;  /* 0x0000000000007941 */ /* 0x000fea0003800000 */
.L_x_3105:
        /* <DEDUP_REMOVED lines=8> */
.L_x_3108:
[----:B------:R-:W-:Y:S05]  /*bda0*/  BSYNC B0 ;  /* 0x0000000000007941 */ /* 0x000fea0003800000 */
.L_x_3107:
[----:B------:R-:W-:Y:S04]  /*bdb0*/  BSSY B0, `(.L_x_3109) ;  /* 0x0000004000007945 */ /* 0x000fe80003800000 */
[----:B-1----:R-:W-:Y:S05]  /*bdc0*/  @P0 BRA `(.L_x_3110) ;  /* 0x0000000000080947 */ /* 0x002fea0003800000 */
[----:B------:R-:W1:Y:S02]  /*bdd0*/  SYNCS.PHASECHK.TRANS64.TRYWAIT P0, [R12+URZ], R13 ;  /* 0x0000000d0c0075a7 */ /* 0x000e64000800017f */
[----:B-1----:R-:W-:Y:S05]  /*bde0*/  @!P0 BRA `(.L_x_3111) ;  /* 0x0000023000f88947 */ /* 0x002fea0003800000 */
.L_x_3110:
[----:B------:R-:W-:Y:S05]  /*bdf0*/  BSYNC B0 ;  /* 0x0000000000007941 */ /* 0x000fea0003800000 */
.L_x_3109:
        /* <DEDUP_REMOVED lines=9> */
[----:B------:R-:W4:Y:S05]  /*be90*/  LDL.64 R56, [R1+0x90] ;  /* 0x0000900001387983 */ /* 0x000f2a0000100a00 */
[----:B------:R-:W0:Y:S01]  /*bea0*/  S2R R7, SR_TID.X ;  /* 0x0000000000077919 */ /* 0x000e220000002100 */
[----:B------:R-:W4:Y:S01]  /*beb0*/  LDL.64 R64, [R1+0x90] ;  /* 0x0000900001407983 */ /* 0x000f220000100a00 */
[----:B--2---:R-:W-:Y:S01]  /*bec0*/  ISETP.NE.U32.AND P0, PT, R4, RZ, PT ;  /* 0x000000ff0400720c */ /* 0x004fe20003f05070 */
[----:B---3--:R-:W-:Y:S01]  /*bed0*/  IMAD R12, R3, 0x1000, R12 ;  /* 0x00001000030c7824 */ /* 0x008fe200078e020c */
[----:B------:R-:W-:-:S02]  /*bee0*/  R2UR UR7, R13 ;  /* 0x000000000d0772ca */ /* 0x000fc400000e0000 */
[----:B----4-:R-:W-:Y:S02]  /*bef0*/  R2UR UR4, R20 ;  /* 0x00000000140472ca */ /* 0x010fe400000e0000 */
[----:B------:R-:W-:Y:S02]  /*bf00*/  R2UR UR6, R12 ;  /* 0x000000000c0672ca */ /* 0x000fe400000e0000 */
[----:B------:R-:W-:-:S05]  /*bf10*/  R2UR UR5, R21 ;  /* 0x00000000150572ca */ /* 0x000fca00000e0000 */
[----:B------:R-:W-:Y:S01]  /*bf20*/  VOTEU.ANY UP0, P0 ;  /* 0x00000000003f7886 */ /* 0x000fe20000000100 */
[----:B------:R-:W-:Y:S01]  /*bf30*/  VIADD R14, R14, 0x2 ;  /* 0x000000020e0e7836 */ /* 0x000fe20000000000 */
[----:B------:R-:W2:Y:S06]  /*bf40*/  LDL.64 R20, [R1+0x90] ;  /* 0x0000900001147983 */ /* 0x000eac0000100a00 */
[----:B------:R-:W-:Y:S01]  /*bf50*/  HGMMA.64x64x16.F32.BF16 R24, gdesc[UR4], R24, UP0, gsb0 ;  /* 0x00e00000041879f0 */ /* 0x000fe2000b801818 */
[----:B------:R-:W-:Y:S02]  /*bf60*/  VIADD R62, R12, 0x2 ;  /* 0x000000020c3e7836 */ /* 0x000fe40000000000 */
[----:B------:R-:W-:Y:S01]  /*bf70*/  IMAD.MOV.U32 R63, RZ, RZ, R13 ;  /* 0x000000ffff3f7224 */ /* 0x000fe200078e000d */
[----:B------:R-:W-:-:S02]  /*bf80*/  R2UR UR4, R14 ;  /* 0x000000000e0472ca */ /* 0x000fc400000e0000 */
        /* <DEDUP_REMOVED lines=158> */
[----:B------:R-:W-:Y:S01]  /*c970*/  VIADD R4, R12, 0x800 ;  /* 0x000008000c047836 */ /* 0x000fe20000000000 */
[----:B------:R-:W-:Y:S01]  /*c980*/  UMOV UR8, 0x1 ;  /* 0x0000000100087882 */ /* 0x000fe20000000000 */
[----:B------:R-:W-:Y:S01]  /*c990*/  IMAD.MOV.U32 R67, RZ, RZ, 0x4 ;  /* 0x00000004ff437424 */ /* 0x000fe200078e00ff */
[----:B------:R-:W4:Y:S04]  /*c9a0*/  LDL.64 R62, [R1+0x90] ;  /* 0x00009000013e7983 */ /* 0x000f280000100a00 */
[----:B------:R-:W0:Y:S01]  /*c9b0*/  SHFL.IDX PT, R3, R7, RZ, 0x1f ;  /* 0x00001fff07037589 */ /* 0x000e2200000e0000 */
[----:B------:R-:W-:-:S02]  /*c9c0*/  WARPGROUP.DEPBAR.LE gsb0, 0x0 ;  /* 0x00008000000079c5 */ /* 0x000fc40000010000 */
[----:B------:R-:W-:-:S06]  /*c9d0*/  WARPGROUP.ARRIVE ;  /* 0x00000000000079c5 */ /* 0x000fcc0000000000 */
[----:B------:R-:W-:Y:S01]  /*c9e0*/  HGMMA.64x64x16.F32.BF16 R24, gdesc[UR4], R24, gsb0 ;  /* 0x00e00000041879f0 */ /* 0x000fe20008001818 */
[----:B0-----:R-:W-:-:S04]  /*c9f0*/  ISETP.GT.AND P0, PT, R3, 0x7f, PT ;  /* 0x0000007f0300780c */ /* 0x001fc80003f04270 */
[----:B------:R-:W-:Y:S01]  /*ca00*/  SEL R3, RZ, 0x2, !P0 ;  /* 0x00000002ff037807 */ /* 0x000fe20004000000 */
[----:B------:R-:W-:-:S03]  /*ca10*/  IMAD.MOV.U32 R21, RZ, RZ, R13 ;  /* 0x000000ffff157224 */ /* 0x000fc600078e000d */
[----:B------:R-:W-:Y:S01]  /*ca20*/  IADD3 R14, R14, 0x800, R3 ;  /* 0x000008000e0e7810 */ /* 0x000fe20007ffe003 */
[----:B------:R-:W-:Y:S01]  /*ca30*/  IMAD.IADD R20, R3, 0x1, R4 ;  /* 0x0000000103147824 */ /* 0x000fe200078e0204 */
[----:B------:R-:W-:Y:S02]  /*ca40*/  R2UR UR7, R21 ;  /* 0x00000000150772ca */ /* 0x000fe400000e0000 */
[----:B------:R-:W-:Y:S02]  /*ca50*/  R2UR UR4, R14 ;  /* 0x000000000e0472ca */ /* 0x000fe400000e0000 */
[----:B------:R-:W-:Y:S02]  /*ca60*/  R2UR UR6, R20 ;  /* 0x00000000140672ca */ /* 0x000fe400000e0000 */
[----:B------:R-:W-:Y:S01]  /*ca70*/  R2UR UR5, R15 ;  /* 0x000000000f0572ca */ /* 0x000fe200000e0000 */
[----:B------:R-:W-:Y:S01]  /*ca80*/  UISETP.NE.U32.AND UP0, UPT, UR8, URZ, UPT ;  /* 0x0000003f0800728c */ /* 0x000fe2000bf05070 */
[----:B------:R-:W-:-:S02]  /*ca90*/  WARPGROUP.DEPBAR.LE gsb0, 0x0 ;  /* 0x00008000000079c5 */ /* 0x000fc40000010000 */
[----:B------:R-:W-:-:S09]  /*caa0*/  WARPGROUP.ARRIVE ;  /* 0x00000000000079c5 */ /* 0x000fd20000000000 */
[----:B------:R-:W-:Y:S01]  /*cab0*/  HGMMA.64x64x16.F32.BF16 R24, gdesc[UR4], R24, UP0, gsb0 ;  /* 0x00e00000041879f0 */ /* 0x000fe2000b801818 */
        /* <DEDUP_REMOVED lines=8> */
[----:B------:R-:W-:Y:S01]  /*cb40*/  IMAD.MOV.U32 R21, RZ, RZ, R13 ;  /* 0x000000ffff157224 */ /* 0x000fe200078e000d */
[----:B------:R-:W-:-:S02]  /*cb50*/  WARPGROUP.DEPBAR.LE gsb0, 0x0 ;  /* 0x00008000000079c5 */ /* 0x000fc40000010000 */
[----:B------:R-:W-:Y:S01]  /*cb60*/  WARPGROUP.ARRIVE ;  /* 0x00000000000079c5 */ /* 0x000fe20000000000 */
[----:B------:R-:W-:Y:S01]  /*cb70*/  SEL R67, R67, 0x6, !P0 ;  /* 0x0000000643437807 */ /* 0x000fe20004000000 */
[----:B------:R-:W2:Y:S07]  /*cb80*/  LDL.64 R14, [R1+0x90] ;  /* 0x00009000010e7983 */ /* 0x000eae0000100a00 */
[----:B------:R-:W-:Y:S01]  /*cb90*/  HGMMA.64x64x16.F32.BF16 R24, gdesc[UR4], R24, gsb0 ;  /* 0x00e00000041879f0 */ /* 0x000fe20008001818 */
[----:B------:R-:W-:Y:S01]  /*cba0*/  IMAD.IADD R20, R4, 0x1, R67 ;  /* 0x0000000104147824 */ /* 0x000fe200078e0243 */
[----:B---3--:R-:W-:Y:S01]  /*cbb0*/  IADD3 R60, R67, 0x800, R60 ;  /* 0x00000800433c7810 */ /* 0x008fe20007ffe03c */
[----:B------:R-:W3:Y:S01]  /*cbc0*/  LDL.64 R58, [R1+0x90] ;  /* 0x00009000013a7983 */ /* 0x000ee20000100a00 */
        /* <DEDUP_REMOVED lines=24> */
[----:B------:R-:W4:Y:S07]  /*cd50*/  LDL.64 R20, [R1+0x90] ;  /* 0x0000900001147983 */ /* 0x000f2e0000100a00 */
[----:B------:R-:W-:Y:S01]  /*cd60*/  HGMMA.64x64x16.F32.BF16 R24, gdesc[UR4], R24, gsb0 ;  /* 0x00e00000041879f0 */ /* 0x000fe20008001818 */
[----:B------:R-:W-:-:S02]  /*cd70*/  IMAD.IADD R56, R3, 0x1, R4 ;  /* 0x0000000103387824 */ /* 0x000fc400078e0204 */
[--C-:B------:R-:W-:Y:S01]  /*cd80*/  IMAD.MOV.U32 R57, RZ, RZ, R13.reuse ;  /* 0x000000ffff397224 */ /* 0x100fe200078e000d */
[----:B------:R-:W-:Y:S02]  /*cd90*/  R2UR UR4, R64 ;  /* 0x00000000400472ca */ /* 0x000fe400000e0000 */
[----:B------:R-:W-:Y:S02]  /*cda0*/  R2UR UR6, R56 ;  /* 0x00000000380672ca */ /* 0x000fe400000e0000 */
[----:B------:R-:W-:Y:S02]  /*cdb0*/  R2UR UR7, R57 ;  /* 0x00000000390772ca */ /* 0x000fe400000e0000 */
[----:B------:R-:W-:Y:S01]  /*cdc0*/  R2UR UR5, R65 ;  /* 0x00000000410572ca */ /* 0x000fe200000e0000 */
[C---:B------:R-:W-:Y:S01]  /*cdd0*/  IMAD.IADD R60, R7.reuse, 0x1, R4 ;  /* 0x00000001073c7824 */ /* 0x040fe200078e0204 */
[----:B------:R-:W-:Y:S01]  /*cde0*/  IADD3 R62, R7, 0xa00, R62 ;  /* 0x00000a00073e7810 */ /* 0x000fe20007ffe03e */
[----:B------:R-:W-:Y:S01]  /*cdf0*/  IMAD.MOV.U32 R61, RZ, RZ, R13 ;  /* 0x000000ffff3d7224 */ /* 0x000fe200078e000d */
[----:B------:R-:W4:Y:S01]  /*ce00*/  LDL.64 R56, [R1+0x90] ;  /* 0x0000900001387983 */ /* 0x000f220000100a00 */
        /* <DEDUP_REMOVED lines=8> */
[----:B------:R-:W-:Y:S01]  /*ce90*/  WARPGROUP.ARRIVE ;  /* 0x00000000000079c5 */ /* 0x000fe20000000000 */
[C---:B--2---:R-:W-:Y:S01]  /*cea0*/  IADD3 R14, R67.reuse, 0xa00, R14 ;  /* 0x00000a00430e7810 */ /* 0x044fe20007ffe00e */
[----:B------:R-:W2:Y:S08]  /*ceb0*/  LDL.64 R60, [R1+0x90] ;  /* 0x00009000013c7983 */ /* 0x000eb00000100a00 */
[----:B------:R-:W-:Y:S01]  /*cec0*/  HGMMA.64x64x16.F32.BF16 R24, gdesc[UR4], R24, gsb0 ;  /* 0x00e00000041879f0 */ /* 0x000fe20008001818 */
[----:B------:R-:W-:-:S02]  /*ced0*/  IMAD.IADD R62, R67, 0x1, R4 ;  /* 0x00000001433e7824 */ /* 0x000fc400078e0204 */
[----:B------:R-:W-:Y:S01]  /*cee0*/  IMAD.MOV.U32 R63, RZ, RZ, R13 ;  /* 0x000000ffff3f7224 */ /* 0x000fe200078e000d */
[----:B------:R-:W-:Y:S02]  /*cef0*/  R2UR UR4, R14 ;  /* 0x000000000e0472ca */ /* 0x000fe400000e0000 */
[----:B------:R-:W-:Y:S02]  /*cf00*/  R2UR UR6, R62 ;  /* 0x000000003e0672ca */ /* 0x000fe400000e0000 */
[----:B------:R-:W-:Y:S02]  /*cf10*/  R2UR UR7, R63 ;  /* 0x000000003f0772ca */ /* 0x000fe400000e0000 */
[----:B------:R-:W-:Y:S01]  /*cf20*/  R2UR UR5, R15 ;  /* 0x000000000f0572ca */ /* 0x000fe200000e0000 */
[----:B------:R-:W-:Y:S01]  /*cf30*/  IMAD.MOV.U32 R4, RZ, RZ, 0x30 ;  /* 0x00000030ff047424 */ /* 0x000fe200078e00ff */
[----:B------:R-:W2:Y:S01]  /*cf40*/  LDL.64 R62, [R1+0x90] ;  /* 0x00009000013e7983 */ /* 0x000ea20000100a00 */
        /* <DEDUP_REMOVED lines=18> */
[C---:B----4-:R-:W-:Y:S01]  /*d070*/  IADD3 R20, R3.reuse, 0xc00, R20 ;  /* 0x00000c0003147810 */ /* 0x050fe20007ffe014 */
        /* <DEDUP_REMOVED lines=11> */
[----:B------:R-:W-:Y:S01]  /*d130*/  IADD3 R56, R7, 0xc00, R56 ;  /* 0x00000c0007387810 */ /* 0x000fe20007ffe038 */
        /* <DEDUP_REMOVED lines=38> */
[----:B------:R-:W-:Y:S01]  /*d3a0*/  VIADD R4, R12, 0xe00 ;  /* 0x00000e000c047836 */ /* 0x000fe20000000000 */
[C---:B---3--:R-:W-:Y:S01]  /*d3b0*/  IADD3 R14, R3.reuse, 0xe00, R14 ;  /* 0x00000e00030e7810 */ /* 0x048fe20007ffe00e */
[----:B------:R-:W-:Y:S02]  /*d3c0*/  IMAD.MOV.U32 R57, RZ, RZ, R13 ;  /* 0x000000ffff397224 */ /* 0x000fe400078e000d */
[----:B------:R-:W-:Y:S01]  /*d3d0*/  IMAD.IADD R56, R3, 0x1, R4 ;  /* 0x0000000103387824 */ /* 0x000fe200078e0204 */
[----:B------:R-:W-:Y:S01]  /*d3e0*/  R2UR UR4, R14 ;  /* 0x000000000e0472ca */ /* 0x000fe200000e0000 */
[----:B------:R0:W5:Y:S01]  /*d3f0*/  LDL R3, [R1+0x1c8] ;  /* 0x0001c80001037983 */ /* 0x0001620000100800 */
[----:B------:R-:W-:Y:S02]  /*d400*/  R2UR UR7, R57 ;  /* 0x00000000390772ca */ /* 0x000fe400000e0000 */
[----:B------:R-:W-:Y:S01]  /*d410*/  R2UR UR6, R56 ;  /* 0x00000000380672ca */ /* 0x000fe200000e0000 */
[----:B------:R-:W3:Y:S01]  /*d420*/  LDL R57, [R1] ;  /* 0x0000000001397983 */ /* 0x000ee20000100800 */
[----:B------:R-:W-:-:S03]  /*d430*/  R2UR UR5, R15 ;  /* 0x000000000f0572ca */ /* 0x000fc600000e0000 */
[----:B------:R0:W5:Y:S01]  /*d440*/  LDL R56, [R1+0xc] ;  /* 0x00000c0001387983 */ /* 0x0001620000100800 */
[----:B------:R-:W-:Y:S02]  /*d450*/  WARPGROUP.DEPBAR.LE gsb0, 0x0 ;  /* 0x00008000000079c5 */ /* 0x000fe40000010000 */
[----:B------:R-:W-:-:S07]  /*d460*/  WARPGROUP.ARRIVE ;  /* 0x00000000000079c5 */ /* 0x000fce0000000000 */
        /* <DEDUP_REMOVED lines=28> */
[----:B------:R-:W-:Y:S01]  /*d630*/  IMAD.IADD R60, R7, 0x1, R60 ;  /* 0x00000001073c7824 */ /* 0x000fe200078e023c */
[----:B------:R-:W-:Y:S02]  /*d640*/  R2UR UR7, R13 ;  /* 0x000000000d0772ca */ /* 0x000fe400000e0000 */
[----:B------:R-:W-:Y:S02]  /*d650*/  R2UR UR6, R12 ;  /* 0x000000000c0672ca */ /* 0x000fe400000e0000 */
        /* <DEDUP_REMOVED lines=43> */
.L_x_3113:
[----:B------:R-:W-:Y:S05]  /*d910*/  BSYNC B0 ;  /* 0x0000000000007941 */ /* 0x000fea0003800000 */
.L_x_3112:
        /* <DEDUP_REMOVED lines=8> */
[----:B------:R-:W3:Y:S04]  /*d9a0*/  LDL R62, [R1+0x50] ;  /* 0x00005000013e7983 */ /* 0x000ee80000100800 */
[----:B------:R-:W3:Y:S04]  /*d9b0*/  LDL R60, [R1+0xf8] ;  /* 0x0000f800013c7983 */ /* 0x000ee80000100800 */
[----:B------:R-:W3:Y:S04]  /*d9c0*/  LDL.128 R56, [R1+0xe0] ;  /* 0x0000e00001387983 */ /* 0x000ee80000100c00 */
[----:B--2---:R-:W2:Y:S04]  /*d9d0*/  LD.E R7, desc[UR36][R12.64] ;  /* 0x000000240c077980 */ /* 0x004ea8000c101900 */
[----:B------:R-:W2:Y:S01]  /*d9e0*/  LDL.128 R12, [R1+0xd0] ;  /* 0x0000d000010c7983 */ /* 0x000ea20000100c00 */
[----:B----4-:R-:W-:Y:S01]  /*d9f0*/  ISETP.NE.AND P0, PT, R20, 0x1, PT ;  /* 0x000000011400780c */ /* 0x010fe20003f05270 */
[----:B------:R-:W-:-:S02]  /*da00*/  UMOV UR4, 0xffffffc0 ;  /* 0xffffffc000047882 */ /* 0x000fc40000000000 */
[----:B------:R-:W-:Y:S01]  /*da10*/  UIMAD UR4, UR46, UR4, 0x41 ;  /* 0x000000412e0474a4 */ /* 0x000fe2000f8e0204 */
[----:B---3--:R-:W-:Y:S01]  /*da20*/  ISETP.GE.AND P1, PT, R57, 0x1, PT ;  /* 0x000000013900780c */ /* 0x008fe20003f26270 */
[----:B------:R-:W-:Y:S01]  /*da30*/  BSSY B0, `(.L_x_3114) ;  /* 0x000007b000007945 */ /* 0x000fe20003800000 */
[-C--:B--2---:R-:W-:Y:S01]  /*da40*/  FMUL.FTZ R0, R26, R7.reuse ;  /* 0x000000071a007220 */ /* 0x084fe20000410000 */
[-C--:B------:R-:W-:Y:S01]  /*da50*/  FMUL.FTZ R26, R30, R7.reuse ;  /* 0x000000071e1a7220 */ /* 0x080fe20000410000 */
[-C--:B------:R-:W-:Y:S01]  /*da60*/  FMUL.FTZ R30, R38, R7.reuse ;  /* 0x00000007261e7220 */ /* 0x080fe20000410000 */
[----:B------:R-:W-:Y:S01]  /*da70*/  SHF.R.S32.HI R38, RZ, 0x1f, R61 ;  /* 0x0000001fff267819 */ /* 0x000fe2000001143d */
[-C--:B0-----:R-:W-:Y:S01]  /*da80*/  FMUL.FTZ R3, R24, R7.reuse ;  /* 0x0000000718037220 */ /* 0x081fe20000410000 */
[-C--:B------:R-:W-:Y:S01]  /*da90*/  FMUL.FTZ R24, R25, R7.reuse ;  /* 0x0000000719187220 */ /* 0x080fe20000410000 */
[-C--:B------:R-:W-:Y:S01]  /*daa0*/  FMUL.FTZ R64, R36, R7.reuse ;  /* 0x0000000724407220 */ /* 0x080fe20000410000 */
[----:B------:R-:W-:Y:S01]  /*dab0*/  FMUL.FTZ R25, R28, R7 ;  /* 0x000000071c197220 */ /* 0x000fe20000410000 */
[----:B------:R-:W-:Y:S01]  /*dac0*/  LEA.HI R36, R38, R61, RZ, 0x7 ;  /* 0x0000003d26247211 */ /* 0x000fe200078f38ff */
[-C--:B------:R-:W-:Y:S01]  /*dad0*/  FMUL.FTZ R28, R34, R7.reuse ;  /* 0x00000007221c7220 */ /* 0x080fe20000410000 */
[-C--:B------:R-:W-:Y:S01]  /*dae0*/  FMUL.FTZ R34, R42, R7.reuse ;  /* 0x000000072a227220 */ /* 0x080fe20000410000 */
[-C--:B------:R-:W-:Y:S01]  /*daf0*/  FMUL.FTZ R42, R44, R7.reuse ;  /* 0x000000072c2a7220 */ /* 0x080fe20000410000 */
[----:B------:R-:W-:Y:S01]  /*db00*/  LOP3.LUT R44, R36, 0xffffff80, RZ, 0xc0, !PT ;  /* 0xffffff80242c7812 */ /* 0x000fe200078ec0ff */
[-C--:B------:R-:W-:Y:S01]  /*db10*/  FMUL.FTZ R4, R27, R7.reuse ;  /* 0x000000071b047220 */ /* 0x080fe20000410000 */
[----:B------:R-:W-:-:S03]  /*db20*/  FMUL.FTZ R27, R31, R7 ;  /* 0x000000071f1b7220 */ /* 0x000fc60000410000 */
[----:B------:R-:W-:Y:S02]  /*db30*/  IMAD.IADD R44, R61, 0x1, -R44 ;  /* 0x000000013d2c7824 */ /* 0x000fe400078e0a2c */
[-C--:B------:R-:W-:Y:S01]  /*db40*/  FMUL.FTZ R31, R39, R7.reuse ;  /* 0x00000007271f7220 */ /* 0x080fe20000410000 */
[-C--:B------:R-:W-:Y:S01]  /*db50*/  FMUL.FTZ R63, R29, R7.reuse ;  /* 0x000000071d3f7220 */ /* 0x080fe20000410000 */
[-C--:B------:R-:W-:Y:S01]  /*db60*/  FMUL.FTZ R29, R35, R7.reuse ;  /* 0x00000007231d7220 */ /* 0x080fe20000410000 */
[----:B------:R-:W-:Y:S01]  /*db70*/  SHF.R.S32.HI R39, RZ, 0x1f, R44 ;  /* 0x0000001fff277819 */ /* 0x000fe2000001142c */
[-C--:B------:R-:W-:Y:S01]  /*db80*/  FMUL.FTZ R35, R43, R7.reuse ;  /* 0x000000072b237220 */ /* 0x080fe20000410000 */
[-C--:B------:R-:W-:Y:S01]  /*db90*/  FMUL.FTZ R36, R46, R7.reuse ;  /* 0x000000072e247220 */ /* 0x080fe20000410000 */
[----:B------:R-:W-:Y:S01]  /*dba0*/  FMUL.FTZ R43, R45, R7 ;  /* 0x000000072d2b7220 */ /* 0x000fe20000410000 */
[----:B------:R-:W-:Y:S02]  /*dbb0*/  LEA.HI R46, R38, R61, RZ, 0x2 ;  /* 0x0000003d262e7211 */ /* 0x000fe400078f10ff */
[----:B------:R-:W-:Y:S01]  /*dbc0*/  LEA.HI R45, R39, R44, RZ, 0x2 ;  /* 0x0000002c272d7211 */ /* 0x000fe200078f10ff */
[-C--:B------:R-:W-:Y:S01]  /*dbd0*/  FMUL.FTZ R65, R37, R7.reuse ;  /* 0x0000000725417220 */ /* 0x080fe20000410000 */
[----:B------:R-:W-:Y:S01]  /*dbe0*/  FMUL.FTZ R37, R47, R7 ;  /* 0x000000072f257220 */ /* 0x000fe20000410000 */
[----:B------:R-:W-:-:S02]  /*dbf0*/  LOP3.LUT R46, R46, 0xfffffffc, RZ, 0xc0, !PT ;  /* 0xfffffffc2e2e7812 */ /* 0x000fc400078ec0ff */
[--C-:B------:R-:W-:Y:S02]  /*dc00*/  SHF.R.S32.HI R38, RZ, 0x2, R45.reuse ;  /* 0x00000002ff267819 */ /* 0x100fe4000001142d */
[----:B------:R-:W-:Y:S01]  /*dc10*/  SHF.R.S32.HI R47, RZ, 0x1f, R45 ;  /* 0x0000001fff2f7819 */ /* 0x000fe2000001142d */
[----:B------:R-:W-:Y:S01]  /*dc20*/  IMAD.IADD R46, R61, 0x1, -R46 ;  /* 0x000000013d2e7824 */ /* 0x000fe200078e0a2e */
[----:B------:R-:W-:Y:S02]  /*dc30*/  LEA.HI R39, R39, R44, RZ, 0x5 ;  /* 0x0000002c27277211 */ /* 0x000fe400078f28ff */
[----:B------:R-:W-:Y:S02]  /*dc40*/  LEA.HI R47, R47, R38, RZ, 0x3 ;  /* 0x000000262f2f7211 */ /* 0x000fe400078f18ff */
[----:B------:R-:W-:Y:S02]  /*dc50*/  LEA.HI R61, R46, R46, RZ, 0x1 ;  /* 0x0000002e2e3d7211 */ /* 0x000fe400078f08ff */
[----:B------:R-:W-:-:S02]  /*dc60*/  LOP3.LUT R47, R47, 0xfffffff8, RZ, 0xc0, !PT ;  /* 0xfffffff82f2f7812 */ /* 0x000fc400078ec0ff */
[----:B------:R-:W-:Y:S02]  /*dc70*/  SHF.R.S32.HI R39, RZ, 0x5, R39 ;  /* 0x00000005ff277819 */ /* 0x000fe40000011427 */
[----:B------:R-:W-:Y:S01]  /*dc80*/  LOP3.LUT R61, R61, 0x1ffffffe, RZ, 0xc0, !PT ;  /* 0x1ffffffe3d3d7812 */ /* 0x000fe200078ec0ff */
[----:B------:R-:W-:Y:S02]  /*dc90*/  IMAD.IADD R47, R38, 0x1, -R47 ;  /* 0x00000001262f7824 */ /* 0x000fe400078e0a2f */
[----:B------:R-:W-:Y:S02]  /*dca0*/  IMAD R38, R62, 0x4, R39 ;  /* 0x000000043e267824 */ /* 0x000fe400078e0227 */
[----:B------:R-:W-:Y:S02]  /*dcb0*/  IMAD.IADD R61, R46, 0x1, -R61 ;  /* 0x000000012e3d7824 */ /* 0x000fe400078e0a3d */
[----:B------:R-:W-:-:S04]  /*dcc0*/  IMAD.U32 R38, R38, 0x10, R47 ;  /* 0x0000001026267824 */ /* 0x000fc800078e002f */
[----:B------:R-:W-:-:S04]  /*dcd0*/  IMAD R68, R61, 0x8, R38 ;  /* 0x000000083d447824 */ /* 0x000fc800078e0226 */
[----:B------:R-:W-:-:S04]  /*dce0*/  @P0 IMAD.HI.U32 R21, R68, R21, RZ ;  /* 0x0000001544150227 */ /* 0x000fc800078e00ff */
[----:B------:R-:W-:Y:S01]  /*dcf0*/  FMUL.FTZ R48, R48, R7 ;  /* 0x0000000730307220 */ /* 0x000fe20000410000 */
[----:B------:R-:W-:-:S03]  /*dd00*/  @P0 SHF.R.U32.HI R68, RZ, R60, R21 ;  /* 0x0000003cff440219 */ /* 0x000fc60000011615 */
[----:B------:R0:W1:Y:S01]  /*dd10*/  MUFU.TANH R67, R48 ;  /* 0x0000003000437308 */ /* 0x0000620000002400 */
[----:B------:R-:W-:Y:S01]  /*dd20*/  LOP3.LUT R45, R45, 0x7ffffffc, RZ, 0xc0, !PT ;  /* 0x7ffffffc2d2d7812 */ /* 0x000fe200078ec0ff */
[-C--:B------:R-:W-:Y:S01]  /*dd30*/  FMUL.FTZ R32, R32, R7.reuse ;  /* 0x0000000720207220 */ /* 0x080fe20000410000 */
[-C--:B------:R-:W-:Y:S01]  /*dd40*/  FMUL.FTZ R33, R33, R7.reuse ;  /* 0x0000000721217220 */ /* 0x080fe20000410000 */
[-C--:B------:R-:W-:Y:S01]  /*dd50*/  FMUL.FTZ R40, R40, R7.reuse ;  /* 0x0000000728287220 */ /* 0x080fe20000410000 */
[----:B0-----:R-:W0:Y:S01]  /*dd60*/  SHFL.IDX PT, R48, R68, RZ, 0x1c1f ;  /* 0x001c1fff44307589 */ /* 0x001e2200000e0000 */
        /* <DEDUP_REMOVED lines=8> */
[----:B------:R-:W-:Y:S01]  /*ddf0*/  FMUL.FTZ R7, R55, R7 ;  /* 0x0000000737077220 */ /* 0x000fe20000410000 */
[----:B------:R-:W-:Y:S01]  /*de00*/  VIADD R44, R13, UR4 ;  /* 0x000000040d2c7c36 */ /* 0x000fe20008000000 */
[----:B------:R-:W-:Y:S01]  /*de10*/  ULEA UR4, UR46, 0xffffffc0, 0x6 ;  /* 0xffffffc02e047891 */ /* 0x000fe2000f8e303f */
[----:B------:R-:W2:Y:S02]  /*de20*/  MUFU.TANH R3, R3 ;  /* 0x0000000300037308 */ /* 0x000ea40000002400 */
[----:B------:R-:W-:-:S03]  /*de30*/  IMAD R21, R45, -0x2, R44 ;  /* 0xfffffffe2d157824 */ /* 0x000fc600078e022c */
[----:B------:R-:W-:-:S03]  /*de40*/  VIADD R44, R13, -UR4 ;  /* 0x800000040d2c7c36 */ /* 0x000fc60008000000 */
[----:B------:R-:W3:Y:S01]  /*de50*/  MUFU.TANH R24, R24 ;  /* 0x0000001800187308 */ /* 0x000ee20000002400 */
[----:B------:R-:W-:Y:S01]  /*de60*/  IMAD.IADD R46, R21, 0x1, -R12 ;  /* 0x00000001152e7824 */ /* 0x000fe200078e0a0c */
[----:B------:R-:W-:-:S06]  /*de70*/  LOP3.LUT R21, RZ, R14, RZ, 0x33, !PT ;  /* 0x0000000eff157212 */ /* 0x000fcc00078e33ff */
[----:B------:R-:W4:Y:S01]  /*de80*/  MUFU.TANH R0, R0 ;  /* 0x0000000000007308 */ /* 0x000f220000002400 */
        /* <DEDUP_REMOVED lines=29> */
[----:B------:R-:W1:Y:S01]  /*e060*/  MUFU.TANH R7, R7 ;  /* 0x0000000700077308 */ /* 0x000e620000002400 */
[----:B------:R-:W-:Y:S01]  /*e070*/  IMAD.IADD R51, R46, 0x1, R21 ;  /* 0x000000012e337824 */ /* 0x000fe200078e0215 */
[----:B0-----:R-:W-:Y:S01]  /*e080*/  VIADDMNMX R14, R48, R70, R47, PT ;  /* 0x00000046300e7246 */ /* 0x001fe2000380012f */
[----:B------:R-:W-:-:S02]  /*e090*/  VIADD R55, R56, -UR4 ;  /* 0x8000000438377c36 */ /* 0x000fc40008000000 */
        /* <DEDUP_REMOVED lines=12> */
.L_x_3117:
[----:B------:R-:W-:-:S13]  /*e160*/  ISETP.NE.AND P0, PT, R57, 0x1, PT ;  /* 0x000000013900780c */ /* 0x000fda0003f05270 */
[----:B------:R-:W-:-:S05]  /*e170*/  @P0 IMAD.HI.U32 R44, R21, R58, RZ ;  /* 0x0000003a152c0227 */ /* 0x000fca00078e00ff */
[----:B------:R-:W-:-:S07]  /*e180*/  @P0 SHF.R.U32.HI R21, RZ, R59, R44 ;  /* 0x0000003bff150219 */ /* 0x000fce000001162c */
.L_x_3118:
[----:B------:R-:W-:Y:S05]  /*e190*/  BSYNC B1 ;  /* 0x0000000000017941 */ /* 0x000fea0003800000 */
.L_x_3116:
[----:B------:R-:W-:-:S04]  /*e1a0*/  IMAD R44, R21, R57, -UR4 ;  /* 0x80000004152c7e24 */ /* 0x000fc8000f8e0239 */
[----:B------:R-:W-:-:S05]  /*e1b0*/  IMAD R44, R45, -0x2, R44 ;  /* 0xfffffffe2d2c7824 */ /* 0x000fca00078e022c */
[----:B------:R-:W-:Y:S02]  /*e1c0*/  VIMNMX R15, R15, R44, !PT ;  /* 0x0000002c0f0f7248 */ /* 0x000fe40007fe0100 */
[----:B------:R-:W-:-:S07]  /*e1d0*/  VIADDMNMX R14, R44, R57, R14, PT ;  /* 0x000000392c0e7246 */ /* 0x000fce000380010e */
.L_x_3115:
[----:B------:R-:W-:Y:S05]  /*e1e0*/  BSYNC B0 ;  /* 0x0000000000007941 */ /* 0x000fea0003800000 */
.L_x_3114:
        /* <DEDUP_REMOVED lines=51> */
[----:B------:R-:W-:Y:S02]  /*e520*/  ISETP.GT.AND P3, PT, R15, 0x29, !P2 ;  /* 0x000000290f00780c */ /* 0x000fe40005764270 */
[----:B0-----:R-:W-:Y:S02]  /*e530*/  VIADDMNMX R64, R68, R70, R47, PT ;  /* 0x0000004644407246 */ /* 0x001fe4000380012f */
[----:B------:R-:W-:-:S04]  /*e540*/  ISETP.LT.OR P3, PT, R14, 0x2a, P3 ;  /* 0x0000002a0e00780c */ /* 0x000fc80001f61670 */
[----:B------:R-:W-:Y:S02]  /*e550*/  FSEL R48, R43, -INF , !P3 ;  /* 0xff8000002b307808 */ /* 0x000fe40005800000 */
[----:B------:R-:W-:-:S04]  /*e560*/  ISETP.GE.AND P3, PT, R55, 0x31, PT ;  /* 0x000000313700780c */ /* 0x000fc80003f66270 */
[----:B------:R-:W-:-:S04]  /*e570*/  ISETP.GT.AND P4, PT, R15, 0x30, !P3 ;  /* 0x000000300f00780c */ /* 0x000fc80005f84270 */
[----:B------:R-:W-:-:S04]  /*e580*/  ISETP.LT.OR P4, PT, R14, 0x31, P4 ;  /* 0x000000310e00780c */ /* 0x000fc80002781670 */
[----:B-1----:R-:W-:Y:S02]  /*e590*/  FSEL R42, R67, -INF , !P4 ;  /* 0xff800000432a7808 */ /* 0x002fe40006000000 */
        /* <DEDUP_REMOVED lines=12> */
[----:B------:R-:W-:Y:S01]  /*e660*/  FSEL R160, R3, -INF , !P6 ;  /* 0xff80000003a07808 */ /* 0x000fe20007000000 */
[----:B------:R-:W-:Y:S01]  /*e670*/  IMAD.IADD R3, R51, 0x1, R68 ;  /* 0x0000000133037824 */ /* 0x000fe200078e0244 */
[----:B------:R-:W-:-:S04]  /*e680*/  ISETP.GE.AND P6, PT, R55, 0x3a, PT ;  /* 0x0000003a3700780c */ /* 0x000fc80003fc6270 */
[----:B------:R-:W-:Y:S02]  /*e690*/  P2R R43, PR, RZ, 0x40 ;  /* 0x00000040ff2b7803 */ /* 0x000fe40000000000 */
[----:B------:R-:W-:-:S04]  /*e6a0*/  ISETP.GT.AND P6, PT, R15, 0x39, !P6 ;  /* 0x000000390f00780c */ /* 0x000fc800077c4270 */
[----:B------:R-:W-:-:S04]  /*e6b0*/  ISETP.LT.OR P6, PT, R14, 0x3a, P6 ;  /* 0x0000003a0e00780c */ /* 0x000fc800037c1670 */
        /* <DEDUP_REMOVED lines=13> */
.L_x_3122:
[----:B------:R-:W-:-:S13]  /*e790*/  ISETP.NE.AND P6, PT, R57, 0x1, PT ;  /* 0x000000013900780c */ /* 0x000fda0003fc5270 */
[----:B------:R-:W-:-:S05]  /*e7a0*/  @P6 IMAD.HI.U32 R58, R12, R58, RZ ;  /* 0x0000003a0c3a6227 */ /* 0x000fca00078e00ff */
[----:B------:R-:W-:-:S07]  /*e7b0*/  @P6 SHF.R.U32.HI R12, RZ, R59, R58 ;  /* 0x0000003bff0c6219 */ /* 0x000fce000001163a */
.L_x_3123:
[----:B------:R-:W-:Y:S05]  /*e7c0*/  BSYNC B1 ;  /* 0x0000000000017941 */ /* 0x000fea0003800000 */
.L_x_3121:
[----:B------:R-:W-:-:S04]  /*e7d0*/  IMAD R12, R12, R57, -UR4 ;  /* 0x800000040c0c7e24 */ /* 0x000fc8000f8e0239 */
[----:B------:R-:W-:-:S05]  /*e7e0*/  IMAD R12, R45, -0x2, R12 ;  /* 0xfffffffe2d0c7824 */ /* 0x000fca00078e020c */
[----:B------:R-:W-:Y:S02]  /*e7f0*/  VIADDMNMX R64, R12, R57, R64, PT ;  /* 0x000000390c407246 */ /* 0x000fe40003800140 */
[----:B------:R-:W-:-:S07]  /*e800*/  VIMNMX R3, R3, R12, !PT ;  /* 0x0000000c03037248 */ /* 0x000fce0007fe0100 */
.L_x_3120:
[----:B------:R-:W-:Y:S05]  /*e810*/  BSYNC B0 ;  /* 0x0000000000007941 */ /* 0x000fea0003800000 */
.L_x_3119:
[----:B------:R-:W-:Y:S01]  /*e820*/  ISETP.GT.AND P0, PT, R3, 0x1, !P0 ;  /* 0x000000010300780c */ /* 0x000fe20004704270 */
[----:B------:R-:W-:Y:S01]  /*e830*/  BAR.SYNC.DEFER_BLOCKING 0xf, 0x100 ;  /* 0x03c4000000007b1d */ /* 0x000fe20000010000 */
[----:B------:R-:W-:Y:S02]  /*e840*/  ISETP.NE.AND P6, PT, R21, RZ, PT ;  /* 0x000000ff1500720c */ /* 0x000fe40003fc5270 */
        /* <DEDUP_REMOVED lines=12> */
[----:B------:R-:W2:Y:S01]  /*e910*/  LDL R67, [R1+0x2c4] ;  /* 0x0002c40001437983 */ /* 0x000ea20000100800 */
[----:B------:R-:W-:-:S02]  /*e920*/  FSEL R27, R27, -INF , !P0 ;  /* 0xff8000001b1b7808 */ /* 0x000fc40004000000 */
[----:B------:R-:W-:Y:S01]  /*e930*/  ISETP.NE.AND P0, PT, R69, RZ, PT ;  /* 0x000000ff4500720c */ /* 0x000fe20003f05270 */
[----:B------:R-:W2:Y:S01]  /*e940*/  LDL R68, [R1+0x2c8] ;  /* 0x0002c80001447983 */ /* 0x000ea20000100800 */
[----:B------:R-:W-:Y:S02]  /*e950*/  ISETP.LT.OR P1, PT, R64, 0x9, P1 ;  /* 0x000000094000780c */ /* 0x000fe40000f21670 */
[----:B------:R-:W-:Y:S01]  /*e960*/  ISETP.GT.AND P0, PT, R3, 0x10, !P0 ;  /* 0x000000100300780c */ /* 0x000fe20004704270 */
[----:B------:R-:W2:Y:S01]  /*e970*/  LDL R69, [R1+0x2cc] ;  /* 0x0002cc0001457983 */ /* 0x000ea20000100800 */
[----:B------:R-:W-:Y:S02]  /*e980*/  FMNMX.FTZ R13, R60, R13, !PT ;  /* 0x0000000d3c0d7209 */ /* 0x000fe40007810000 */
[----:B------:R-:W-:Y:S01]  /*e990*/  ISETP.LT.OR P0, PT, R64, 0x11, P0 ;  /* 0x000000114000780c */ /* 0x000fe20000701670 */
[----:B------:R-:W2:Y:S01]  /*e9a0*/  LDL R70, [R1+0x2d0] ;  /* 0x0002d00001467983 */ /* 0x000ea20000100800 */
[----:B------:R-:W-:-:S02]  /*e9b0*/  FSEL R25, R26, -INF , !P1 ;  /* 0xff8000001a197808 */ /* 0x000fc40004800000 */
[----:B------:R-:W-:Y:S01]  /*e9c0*/  FSEL R28, R28, -INF , !P0 ;  /* 0xff8000001c1c7808 */ /* 0x000fe20004000000 */
[----:B------:R-:W2:Y:S01]  /*e9d0*/  LDL R73, [R1+0x2dc] ;  /* 0x0002dc0001497983 */ /* 0x000ea20000100800 */
[----:B------:R-:W-:Y:S02]  /*e9e0*/  ISETP.NE.AND P0, PT, R63, RZ, PT ;  /* 0x000000ff3f00720c */ /* 0x000fe40003f05270 */
[----:B------:R-:W-:Y:S01]  /*e9f0*/  ISETP.NE.AND P1, PT, R71, RZ, PT ;  /* 0x000000ff4700720c */ /* 0x000fe20003f25270 */
[----:B------:R-:W2:Y:S01]  /*ea00*/  LDL R63, [R1+0x2b4] ;  /* 0x0002b400013f7983 */ /* 0x000ea20000100800 */
[----:B------:R-:W-:Y:S02]  /*ea10*/  ISETP.GT.AND P0, PT, R3, 0x11, !P0 ;  /* 0x000000110300780c */ /* 0x000fe40004704270 */
[----:B------:R-:W-:Y:S01]  /*ea20*/  FMNMX.FTZ R13, R56, R13, !PT ;  /* 0x0000000d380d7209 */ /* 0x000fe20007810000 */
[----:B------:R-:W2:Y:S01]  /*ea30*/  LDL R71, [R1+0x2d4] ;  /* 0x0002d40001477983 */ /* 0x000ea20000100800 */
[----:B------:R-:W-:-:S02]  /*ea40*/  ISETP.LT.OR P0, PT, R64, 0x12, P0 ;  /* 0x000000124000780c */ /* 0x000fc40000701670 */
[----:B------:R-:W-:Y:S01]  /*ea50*/  FMNMX.FTZ R13, R54, R13, !PT ;  /* 0x0000000d360d7209 */ /* 0x000fe20007810000 */
[----:B------:R-:W2:Y:S01]  /*ea60*/  LDL R74, [R1+0x2e0] ;  /* 0x0002e000014a7983 */ /* 0x000ea20000100800 */
[----:B------:R-:W-:Y:S02]  /*ea70*/  FSEL R29, R29, -INF , !P0 ;  /* 0xff8000001d1d7808 */ /* 0x000fe40004000000 */
[----:B------:R-:W-:Y:S01]  /*ea80*/  ISETP.NE.AND P0, PT, R33, RZ, PT ;  /* 0x000000ff2100720c */ /* 0x000fe20003f05270 */
[----:B------:R-:W2:Y:S01]  /*ea90*/  LDL R75, [R1+0x2e4] ;  /* 0x0002e400014b7983 */ /* 0x000ea20000100800 */
[----:B------:R-:W-:Y:S02]  /*eaa0*/  FMNMX.FTZ R13, R50, R13, !PT ;  /* 0x0000000d320d7209 */ /* 0x000fe40007810000 */
[----:B------:R-:W-:Y:S01]  /*eab0*/  ISETP.GT.AND P0, PT, R3, 0x18, !P0 ;  /* 0x000000180300780c */ /* 0x000fe20004704270 */
[----:B------:R-:W2:Y:S01]  /*eac0*/  LDL R76, [R1+0x2e8] ;  /* 0x0002e800014c7983 */ /* 0x000ea20000100800 */
[----:B------:R-:W-:-:S02]  /*ead0*/  FMNMX.FTZ R13, R44, R13, !PT ;  /* 0x0000000d2c0d7209 */ /* 0x000fc40007810000 */
[----:B------:R-:W-:Y:S01]  /*eae0*/  ISETP.LT.OR P0, PT, R64, 0x19, P0 ;  /* 0x000000194000780c */ /* 0x000fe20000701670 */
[----:B------:R-:W2:Y:S01]  /*eaf0*/  LDL R77, [R1+0x2ec] ;  /* 0x0002ec00014d7983 */ /* 0x000ea20000100800 */
[----:B------:R-:W-:Y:S02]  /*eb00*/  FMNMX.FTZ R13, R32, R13, !PT ;  /* 0x0000000d200d7209 */ /* 0x000fe40007810000 */
[----:B------:R-:W-:Y:S01]  /*eb10*/  FSEL R30, R30, -INF , !P0 ;  /* 0xff8000001e1e7808 */ /* 0x000fe20004000000 */
        /* <DEDUP_REMOVED lines=19> */
[----:B------:R-:W-:Y:S02]  /*ec50*/  ISETP.GT.AND P0, PT, R3, RZ, !P6 ;  /* 0x000000ff0300720c */ /* 0x000fe40007704270 */
[----:B------:R-:W-:Y:S01]  /*ec60*/  ISETP.NE.AND P6, PT, R43, RZ, PT ;  /* 0x000000ff2b00720c */ /* 0x000fe20003fc5270 */
[----:B------:R-:W2:Y:S01]  /*ec70*/  LDL R84, [R1+0x308] ;  /* 0x0003080001547983 */ /* 0x000ea20000100800 */
[----:B------:R-:W-:-:S02]  /*ec80*/  ISETP.LT.OR P0, PT, R64, 0x1, P0 ;  /* 0x000000014000780c */ /* 0x000fc40000701670 */
[----:B------:R-:W-:Y:S01]  /*ec90*/  FMNMX.FTZ R14, R52, R13, !PT ;  /* 0x0000000d340e7209 */ /* 0x000fe20007810000 */
[----:B------:R-:W2:Y:S01]  /*eca0*/  LDL R85, [R1+0x30c] ;  /* 0x00030c0001557983 */ /* 0x000ea20000100800 */
[----:B------:R-:W-:Y:S02]  /*ecb0*/  FSEL R43, R0, -INF , !P0 ;  /* 0xff800000002b7808 */ /* 0x000fe40004000000 */
[----:B------:R-:W-:Y:S01]  /*ecc0*/  ISETP.NE.AND P0, PT, R72, RZ, PT ;  /* 0x000000ff4800720c */ /* 0x000fe20003f05270 */
[----:B------:R-:W0:Y:S01]  /*ecd0*/  SHFL.BFLY PT, R15, R14, 0x2, 0x1f ;  /* 0x0c401f000e0f7f89 */ /* 0x000e2200000e0000 */
[----:B------:R-:W-:Y:S02]  /*ece0*/  FMNMX.FTZ R0, R43, R21, !PT ;  /* 0x000000152b007209 */ /* 0x000fe40007810000 */
[----:B------:R-:W-:Y:S01]  /*ecf0*/  ISETP.NE.AND P1, PT, R41, RZ, PT ;  /* 0x000000ff2900720c */ /* 0x000fe20003f25270 */
[----:B------:R-:W2:Y:S01]  /*ed00*/  LDL R72, [R1+0x2d8] ;  /* 0x0002d80001487983 */ /* 0x000ea20000100800 */
[----:B------:R-:W-:-:S02]  /*ed10*/  FMNMX.FTZ R0, R25, R0, !PT ;  /* 0x0000000019007209 */ /* 0x000fc40007810000 */
[----:B------:R-:W-:Y:S01]  /*ed20*/  ISETP.GT.AND P0, PT, R3, 0x21, !P0 ;  /* 0x000000210300780c */ /* 0x000fe20004704270 */
[----:B------:R-:W2:Y:S01]  /*ed30*/  LDL R86, [R1+0x310] ;  /* 0x0003100001567983 */ /* 0x000ea20000100800 */
[----:B------:R-:W-:Y:S02]  /*ed40*/  FMNMX.FTZ R13, R27, R0, !PT ;  /* 0x000000001b0d7209 */ /* 0x000fe40007810000 */
[----:B------:R-:W-:Y:S01]  /*ed50*/  ISETP.GT.AND P1, PT, R3, 0x28, !P1 ;  /* 0x000000280300780c */ /* 0x000fe20004f24270 */
[----:B------:R-:W2:Y:S01]  /*ed60*/  LDL R87, [R1+0x314] ;  /* 0x0003140001577983 */ /* 0x000ea20000100800 */
[----:B------:R-:W-:Y:S02]  /*ed70*/  FMNMX.FTZ R0, R28, R13, !PT ;  /* 0x0000000d1c007209 */ /* 0x000fe40007810000 */
[----:B------:R-:W-:Y:S01]  /*ed80*/  ISETP.LT.OR P0, PT, R64, 0x22, P0 ;  /* 0x000000224000780c */ /* 0x000fe20000701670 */
[----:B------:R-:W2:Y:S01]  /*ed90*/  LDL R88, [R1+0x318] ;  /* 0x0003180001587983 */ /* 0x000ea20000100800 */
[----:B------:R-:W-:-:S02]  /*eda0*/  FMNMX.FTZ R13, R29, R0, !PT ;  /* 0x000000001d0d7209 */ /* 0x000fc40007810000 */
[----:B------:R-:W-:Y:S01]  /*edb0*/  ISETP.GT.AND P2, PT, R3, 0x29, !P2 ;  /* 0x000000290300780c */ /* 0x000fe20005744270 */
[----:B------:R-:W2:Y:S01]  /*edc0*/  LDL R89, [R1+0x31c] ;  /* 0x00031c0001597983 */ /* 0x000ea20000100800 */
[----:B------:R-:W-:Y:S02]  /*edd0*/  FMNMX.FTZ R0, R30, R13, !PT ;  /* 0x0000000d1e007209 */ /* 0x000fe40007810000 */
[----:B------:R-:W-:Y:S01]  /*ede0*/  ISETP.LT.OR P1, PT, R64, 0x29, P1 ;  /* 0x000000294000780c */ /* 0x000fe20000f21670 */
[----:B------:R-:W2:Y:S01]  /*edf0*/  LDL R90, [R1+0x320] ;  /* 0x00032000015a7983 */ /* 0x000ea20000100800 */
[----:B------:R-:W-:Y:S02]  /*ee00*/  FMNMX.FTZ R13, R31, R0, !PT ;  /* 0x000000001f0d7209 */ /* 0x000fe40007810000 */
[----:B------:R-:W-:Y:S01]  /*ee10*/  FSEL R45, R35, -INF , !P0 ;  /* 0xff800000232d7808 */ /* 0x000fe20004000000 */
[----:B------:R-:W2:Y:S01]  /*ee20*/  LDL R91, [R1+0x324] ;  /* 0x00032400015b7983 */ /* 0x000ea20000100800 */
[----:B------:R-:W-:-:S02]  /*ee30*/  FMNMX.FTZ R0, R34, R13, !PT ;  /* 0x0000000d22007209 */ /* 0x000fc40007810000 */
[----:B------:R-:W-:Y:S01]  /*ee40*/  ISETP.GT.AND P3, PT, R3, 0x30, !P3 ;  /* 0x000000300300780c */ /* 0x000fe20005f64270 */
[----:B------:R-:W2:Y:S01]  /*ee50*/  LDL R92, [R1+0x328] ;  /* 0x00032800015c7983 */ /* 0x000ea20000100800 */
[----:B0-----:R-:W-:Y:S02]  /*ee60*/  FMNMX.FTZ R4, R14, R15, !PT ;  /* 0x0000000f0e047209 */ /* 0x001fe40007810000 */
[----:B------:R-:W-:Y:S01]  /*ee70*/  ISETP.LT.OR P2, PT, R64, 0x2a, P2 ;  /* 0x0000002a4000780c */ /* 0x000fe20001741670 */
[----:B------:R-:W2:Y:S01]  /*ee80*/  LDL R93, [R1+0x32c] ;  /* 0x00032c00015d7983 */ /* 0x000ea20000100800 */
[----:B------:R-:W-:Y:S02]  /*ee90*/  FSEL R47, R36, -INF , !P1 ;  /* 0xff800000242f7808 */ /* 0x000fe40004800000 */
[----:B------:R-:W-:Y:S01]  /*eea0*/  FMNMX.FTZ R0, R45, R0, !PT ;  /* 0x000000002d007209 */ /* 0x000fe20007810000 */
[----:B------:R-:W0:Y:S01]  /*eeb0*/  SHFL.BFLY PT, R13, R4, 0x1, 0x1f ;  /* 0x0c201f00040d7f89 */ /* 0x000e2200000e0000 */
[----:B------:R-:W-:-:S02]  /*eec0*/  ISETP.GT.AND P4, PT, R3, 0x31, !P4 ;  /* 0x000000310300780c */ /* 0x000fc40006784270 */
[C---:B------:R-:W-:Y:S01]  /*eed0*/  ISETP.LT.OR P3, PT, R64.reuse, 0x31, P3 ;  /* 0x000000314000780c */ /* 0x040fe20001f61670 */
[----:B------:R-:W3:Y:S01]  /*eee0*/  LDL R36, [R1+0x200] ;  /* 0x0002000001247983 */ /* 0x000ee20000100800 */
[----:B------:R-:W-:Y:S02]  /*eef0*/  FSEL R49, R37, -INF , !P2 ;  /* 0xff80000025317808 */ /* 0x000fe40005000000 */
[----:B------:R-:W-:Y:S01]  /*ef00*/  FMNMX.FTZ R0, R47, R0, !PT ;  /* 0x000000002f007209 */ /* 0x000fe20007810000 */
[----:B------:R-:W2:Y:S01]  /*ef10*/  LDL R94, [R1+0x330] ;  /* 0x00033000015e7983 */ /* 0x000ea20000100800 */
[----:B------:R-:W-:Y:S02]  /*ef20*/  ISETP.GT.AND P5, PT, R3, 0x38, !P5 ;  /* 0x000000380300780c */ /* 0x000fe40006fa4270 */
[----:B------:R-:W-:Y:S01]  /*ef30*/  ISETP.LT.OR P4, PT, R64, 0x32, P4 ;  /* 0x000000324000780c */ /* 0x000fe20002781670 */
[----:B------:R-:W2:Y:S01]  /*ef40*/  LDL R95, [R1+0x334] ;  /* 0x00033400015f7983 */ /* 0x000ea20000100800 */
[----:B------:R-:W-:-:S02]  /*ef50*/  FSEL R51, R20, -INF , !P3 ;  /* 0xff80000014337808 */ /* 0x000fc40005800000 */
[----:B------:R-:W-:Y:S01]  /*ef60*/  FMNMX.FTZ R0, R49, R0, !PT ;  /* 0x0000000031007209 */ /* 0x000fe20007810000 */
[----:B------:R-:W2:Y:S01]  /*ef70*/  LDL R96, [R1+0x338] ;  /* 0x0003380001607983 */ /* 0x000ea20000100800 */
[----:B------:R-:W-:Y:S02]  /*ef80*/  ISETP.GT.AND P0, PT, R3, 0x39, !P6 ;  /* 0x000000390300780c */ /* 0x000fe40007704270 */
[----:B------:R-:W-:Y:S01]  /*ef90*/  ISETP.LT.OR P5, PT, R64, 0x39, P5 ;  /* 0x000000394000780c */ /* 0x000fe20002fa1670 */
[----:B------:R-:W2:Y:S01]  /*efa0*/  LDL R97, [R1+0x33c] ;  /* 0x00033c0001617983 */ /* 0x000ea20000100800 */
[----:B------:R-:W-:Y:S02]  /*efb0*/  FSEL R41, R38, -INF , !P4 ;  /* 0xff80000026297808 */ /* 0x000fe40006000000 */
[----:B------:R-:W-:Y:S01]  /*efc0*/  FMNMX.FTZ R0, R51, R0, !PT ;  /* 0x0000000033007209 */ /* 0x000fe20007810000 */
[----:B------:R-:W2:Y:S01]  /*efd0*/  LDL R98, [R1+0x340] ;  /* 0x0003400001627983 */ /* 0x000ea20000100800 */
[----:B------:R-:W-:-:S02]  /*efe0*/  ISETP.LT.OR P0, PT, R64, 0x3a, P0 ;  /* 0x0000003a4000780c */ /* 0x000fc40000701670 */
[----:B------:R-:W-:Y:S01]  /*eff0*/  FSEL R20, R39, -INF , !P5 ;  /* 0xff80000027147808 */ /* 0x000fe20006800000 */
[----:B------:R-:W2:Y:S01]  /*f000*/  LDL R64, [R1+0x2b8] ;  /* 0x0002b80001407983 */ /* 0x000ea20000100800 */
[----:B------:R-:W-:Y:S02]  /*f010*/  FMNMX.FTZ R3, R41, R0, !PT ;  /* 0x0000000029037209 */ /* 0x000fe40007810000 */
[----:B------:R-:W-:Y:S01]  /*f020*/  FSEL R33, R7, -INF , !P0 ;  /* 0xff80000007217808 */ /* 0x000fe20004000000 */
[----:B------:R-:W2:Y:S01]  /*f030*/  LDL R99, [R1+0x344] ;  /* 0x0003440001637983 */ /* 0x000ea20000100800 */
[----:B------:R-:W-:-:S03]  /*f040*/  FMNMX.FTZ R0, R20, R3, !PT ;  /* 0x0000000314007209 */ /* 0x000fc60007810000 */
[----:B------:R-:W2:Y:S01]  /*f050*/  LDL R100, [R1+0x348] ;  /* 0x0003480001647983 */ /* 0x000ea20000100800 */
[----:B------:R-:W-:Y:S02]  /*f060*/  FMNMX.FTZ R15, R33, R0, !PT ;  /* 0x00000000210f7209 */ /* 0x000fe40007810000 */
[----:B0-----:R-:W-:Y:S01]  /*f070*/  FMNMX.FTZ R0, R4, R13, !PT ;  /* 0x0000000d04007209 */ /* 0x001fe20007810000 */
[----:B------:R-:W2:Y:S04]  /*f080*/  LDL R101, [R1+0x34c] ;  /* 0x00034c0001657983 */ /* 0x000ea80000100800 */
[----:B------:R-:W-:Y:S04]  /*f090*/  STL.64 [R1+0x1e0], R14 ;  /* 0x0001e00e01007387 */ /* 0x000fe80000100a00 */
[----:B------:R-:W4:Y:S04]  /*f0a0*/  LDL R4, [R1+0x1e4] ;  /* 0x0001e40001047983 */ /* 0x000f280000100800 */
[----:B------:R-:W-:Y:S04]  /*f0b0*/  STL [R1+0x1e0], R0 ;  /* 0x0001e00001007387 */ /* 0x000fe80000100800 */
[----:B------:R-:W3:Y:S04]  /*f0c0*/  LDL R7, [R1+0x1e0] ;  /* 0x0001e00001077983 */ /* 0x000ee80000100800 */
[----:B------:R-:W2:Y:S04]  /*f0d0*/  LDL.64 R12, [R1+0x118] ;  /* 0x00011800010c7983 */ /* 0x000ea80000100a00 */
        /* <DEDUP_REMOVED lines=43> */
[----:B----4-:R-:W0:Y:S02]  /*f390*/  SHFL.BFLY PT, R15, R4, 0x2, 0x1f ;  /* 0x0c401f00040f7f89 */ /* 0x010e2400000e0000 */
[----:B0-----:R-:W-:-:S05]  /*f3a0*/  FMNMX.FTZ R15, R15, R4, !PT ;  /* 0x000000040f0f7209 */ /* 0x001fca0007810000 */
[----:B------:R-:W0:Y:S01]  /*f3b0*/  SHFL.BFLY PT, R26, R15, 0x1, 0x1f ;  /* 0x0c201f000f1a7f89 */ /* 0x000e2200000e0000 */
[----:B---3--:R-:W-:Y:S01]  /*f3c0*/  FMUL.FTZ R3, R36, R7 ;  /* 0x0000000724037220 */ /* 0x008fe20000410000 */
[----:B------:R-:W-:-:S04]  /*f3d0*/  FSETP.NEU.FTZ.AND P0, PT, R7, -INF , PT ;  /* 0xff8000000700780b */ /* 0x000fc80003f1d000 */
[----:B------:R-:W-:-:S05]  /*f3e0*/  FSEL R3, R3, RZ, P0 ;  /* 0x000000ff03037208 */ /* 0x000fca0000000000 */
[----:B------:R-:W-:Y:S01]  /*f3f0*/  FFMA.FTZ R0, R62, R36, -R3 ;  /* 0x000000243e007223 */ /* 0x000fe20000010803 */
[----:B0-----:R-:W-:-:S03]  /*f400*/  FMNMX.FTZ R26, R15, R26, !PT ;  /* 0x0000001a0f1a7209 */ /* 0x001fc60007810000 */
[----:B------:R0:W-:Y:S01]  /*f410*/  MUFU.EX2 R35, R0 ;  /* 0x0000000000237308 */ /* 0x0001e20000000800 */
[-CC-:B------:R-:W-:Y:S01]  /*f420*/  FFMA.FTZ R160, R160, R36.reuse, -R3.reuse ;  /* 0x00000024a0a07223 */ /* 0x180fe20000010803 */
[-CC-:B------:R-:W-:Y:S01]  /*f430*/  FFMA.FTZ R7, R66, R36.reuse, -R3.reuse ;  /* 0x0000002442077223 */ /* 0x180fe20000010803 */
[----:B------:R-:W-:Y:S01]  /*f440*/  FSETP.NEU.FTZ.AND P0, PT, R26, -INF , PT ;  /* 0xff8000001a00780b */ /* 0x000fe20003f1d000 */
[-CC-:B------:R-:W-:Y:S01]  /*f450*/  FFMA.FTZ R32, R32, R36.reuse, -R3.reuse ;  /* 0x0000002420207223 */ /* 0x180fe20000010803 */
[-CC-:B------:R-:W-:Y:S01]  /*f460*/  FFMA.FTZ R162, R162, R36.reuse, -R3.reuse ;  /* 0x00000024a2a27223 */ /* 0x180fe20000010803 */
[-CC-:B------:R-:W-:Y:S01]  /*f470*/  FFMA.FTZ R164, R60, R36.reuse, -R3.reuse ;  /* 0x000000243ca47223 */ /* 0x180fe20000010803 */
[-CC-:B------:R-:W-:Y:S01]  /*f480*/  FFMA.FTZ R37, R56, R36.reuse, -R3.reuse ;  /* 0x0000002438257223 */ /* 0x180fe20000010803 */
[-CC-:B------:R-:W-:Y:S01]  /*f490*/  FFMA.FTZ R166, R54, R36.reuse, -R3.reuse ;  /* 0x0000002436a67223 */ /* 0x180fe20000010803 */
[-C--:B0-----:R-:W-:Y:S01]  /*f4a0*/  FMUL.FTZ R0, R26, R36.reuse ;  /* 0x000000241a007220 */ /* 0x081fe20000410000 */
[----:B------:R-:W-:Y:S01]  /*f4b0*/  MUFU.EX2 R160, R160 ;  /* 0x000000a000a07308 */ /* 0x000fe20000000800 */
[-CC-:B------:R-:W-:Y:S01]  /*f4c0*/  FFMA.FTZ R39, R50, R36.reuse, -R3.reuse ;  /* 0x0000002432277223 */ /* 0x180fe20000010803 */
[-CC-:B------:R-:W-:Y:S01]  /*f4d0*/  FFMA.FTZ R168, R44, R36.reuse, -R3.reuse ;  /* 0x000000242ca87223 */ /* 0x180fe20000010803 */
[-CC-:B------:R-:W-:Y:S01]  /*f4e0*/  FFMA.FTZ R24, R24, R36.reuse, -R3.reuse ;  /* 0x0000002418187223 */ /* 0x180fe20000010803 */
[----:B------:R-:W-:Y:S01]  /*f4f0*/  FSEL R0, R0, RZ, P0 ;  /* 0x000000ff00007208 */ /* 0x000fe20000000000 */
[-CC-:B------:R-:W-:Y:S01]  /*f500*/  FFMA.FTZ R48, R48, R36.reuse, -R3.reuse ;  /* 0x0000002430307223 */ /* 0x180fe20000010803 */
[-CC-:B------:R-:W-:Y:S01]  /*f510*/  FFMA.FTZ R42, R42, R36.reuse, -R3.reuse ;  /* 0x000000242a2a7223 */ /* 0x180fe20000010803 */
[-CC-:B------:R-:W-:Y:S01]  /*f520*/  FFMA.FTZ R46, R46, R36.reuse, -R3.reuse ;  /* 0x000000242e2e7223 */ /* 0x180fe20000010803 */
[----:B------:R-:W-:Y:S01]  /*f530*/  MUFU.EX2 R7, R7 ;  /* 0x0000000700077308 */ /* 0x000fe20000000800 */
[-CC-:B------:R-:W-:Y:S01]  /*f540*/  FFMA.FTZ R43, R43, R36.reuse, -R0.reuse ;  /* 0x000000242b2b7223 */ /* 0x180fe20000010800 */
[-CC-:B------:R-:W-:Y:S01]  /*f550*/  FFMA.FTZ R21, R21, R36.reuse, -R0.reuse ;  /* 0x0000002415157223 */ /* 0x180fe20000010800 */
[-CC-:B------:R-:W-:Y:S01]  /*f560*/  FFMA.FTZ R25, R25, R36.reuse, -R0.reuse ;  /* 0x0000002419197223 */ /* 0x180fe20000010800 */
[-C--:B------:R-:W-:Y:S01]  /*f570*/  FFMA.FTZ R40, R40, R36.reuse, -R3 ;  /* 0x0000002428287223 */ /* 0x080fe20000010803 */
[----:B------:R0:W-:Y:S03]  /*f580*/  STL [R1+0x1e4], R26 ;  /* 0x0001e41a01007387 */ /* 0x0001e60000100800 */
[----:B------:R-:W-:Y:S01]  /*f590*/  MUFU.EX2 R53, R32 ;  /* 0x0000002000357308 */ /* 0x000fe20000000800 */
[-CC-:B------:R-:W-:Y:S01]  /*f5a0*/  FFMA.FTZ R27, R27, R36.reuse, -R0.reuse ;  /* 0x000000241b1b7223 */ /* 0x180fe20000010800 */
[-CC-:B------:R-:W-:Y:S01]  /*f5b0*/  FFMA.FTZ R28, R28, R36.reuse, -R0.reuse ;  /* 0x000000241c1c7223 */ /* 0x180fe20000010800 */
[----:B------:R-:W3:Y:S04]  /*f5c0*/  LDL R50, [R1+0x280] ;  /* 0x0002800001327983 */ /* 0x000ee80000100800 */
[----:B------:R-:W4:Y:S01]  /*f5d0*/  LDL R54, [R1+0x290] ;  /* 0x0002900001367983 */ /* 0x000f220000100800 */
[----:B------:R-:W-:Y:S01]  /*f5e0*/  MUFU.EX2 R43, R43 ;  /* 0x0000002b002b7308 */ /* 0x000fe20000000800 */
[----:B------:R-:W-:-:S02]  /*f5f0*/  FFMA.FTZ R29, R29, R36, -R0 ;  /* 0x000000241d1d7223 */ /* 0x000fc40000010800 */
[----:B------:R-:W4:Y:S04]  /*f600*/  LDL R56, [R1+0x298] ;  /* 0x0002980001387983 */ /* 0x000f280000100800 */
[----:B------:R-:W4:Y:S01]  /*f610*/  LDL R60, [R1+0x2a8] ;  /* 0x0002a800013c7983 */ /* 0x000f220000100800 */
[----:B------:R-:W1:Y:S03]  /*f620*/  MUFU.EX2 R32, R21 ;  /* 0x0000001500207308 */ /* 0x000e660000000800 */
[----:B------:R-:W4:Y:S04]  /*f630*/  LDL R62, [R1+0x2b0] ;  /* 0x0002b000013e7983 */ /* 0x000f280000100800 */
[----:B------:R-:W4:Y:S01]  /*f640*/  LDL R66, [R1+0x2c0] ;  /* 0x0002c00001427983 */ /* 0x000f220000100800 */
[----:B------:R-:W2:Y:S01]  /*f650*/  MUFU.EX2 R162, R162 ;  /* 0x000000a200a27308 */ /* 0x000ea20000000800 */
[-C--:B------:R-:W-:Y:S01]  /*f660*/  FFMA.FTZ R3, R52, R36.reuse, -R3 ;  /* 0x0000002434037223 */ /* 0x080fe20000010803 */
[----:B------:R-:W-:-:S06]  /*f670*/  FFMA.FTZ R30, R30, R36, -R0 ;  /* 0x000000241e1e7223 */ /* 0x000fcc0000010800 */
[----:B------:R-:W-:Y:S01]  /*f680*/  MUFU.EX2 R164, R164 ;  /* 0x000000a400a47308 */ /* 0x000fe20000000800 */
[----:B------:R-:W-:-:S07]  /*f690*/  FFMA.FTZ R31, R31, R36, -R0 ;  /* 0x000000241f1f7223 */ /* 0x000fce0000010800 */
[----:B------:R-:W-:Y:S01]  /*f6a0*/  MUFU.EX2 R37, R37 ;  /* 0x0000002500257308 */ /* 0x000fe20000000800 */
[----:B------:R-:W-:-:S07]  /*f6b0*/  FFMA.FTZ R34, R34, R36, -R0 ;  /* 0x0000002422227223 */ /* 0x000fce0000010800 */
[----:B------:R-:W-:Y:S01]  /*f6c0*/  MUFU.EX2 R166, R166 ;  /* 0x000000a600a67308 */ /* 0x000fe20000000800 */
[----:B------:R-:W-:-:S07]  /*f6d0*/  FFMA.FTZ R45, R45, R36, -R0 ;  /* 0x000000242d2d7223 */ /* 0x000fce0000010800 */
[----:B------:R-:W-:Y:S01]  /*f6e0*/  MUFU.EX2 R39, R39 ;  /* 0x0000002700277308 */ /* 0x000fe20000000800 */
[----:B------:R-:W-:-:S07]  /*f6f0*/  FFMA.FTZ R47, R47, R36, -R0 ;  /* 0x000000242f2f7223 */ /* 0x000fce0000010800 */
[----:B------:R-:W-:Y:S01]  /*f700*/  MUFU.EX2 R168, R168 ;  /* 0x000000a800a87308 */ /* 0x000fe20000000800 */
[-CC-:B------:R-:W-:Y:S01]  /*f710*/  FFMA.FTZ R49, R49, R36.reuse, -R0.reuse ;  /* 0x0000002431317223 */ /* 0x180fe20000010800 */
[----:B------:R-:W-:-:S06]  /*f720*/  FFMA.FTZ R173, R51, R36, -R0 ;  /* 0x0000002433ad7223 */ /* 0x000fcc0000010800 */
[----:B------:R-:W-:Y:S01]  /*f730*/  MUFU.EX2 R170, R24 ;  /* 0x0000001800aa7308 */ /* 0x000fe20000000800 */
[----:B------:R-:W-:Y:S01]  /*f740*/  FFMA.FTZ R175, R20, R36, -R0 ;  /* 0x0000002414af7223 */ /* 0x000fe20000010800 */
[----:B0-----:R-:W4:Y:S06]  /*f750*/  LDL R26, [R1+0x220] ;  /* 0x00022000011a7983 */ /* 0x001f2c0000100800 */
[----:B------:R-:W0:Y:S08]  /*f760*/  MUFU.EX2 R163, R25 ;  /* 0x0000001900a37308 */ /* 0x000e300000000800 */
[----:B------:R0:W2:Y:S01]  /*f770*/  MUFU.EX2 R38, R27 ;  /* 0x0000001b00267308 */ /* 0x0000a20000000800 */
[----:B-1----:R-:W-:-:S07]  /*f780*/  FADD.FTZ R4, R43, R32 ;  /* 0x000000202b047221 */ /* 0x002fce0000010000 */
[----:B------:R-:W1:Y:S08]  /*f790*/  MUFU.EX2 R28, R28 ;  /* 0x0000001c001c7308 */ /* 0x000e700000000800 */
[----:B------:R-:W1:Y:S08]  /*f7a0*/  MUFU.EX2 R29, R29 ;  /* 0x0000001d001d7308 */ /* 0x000e700000000800 */
[----:B------:R-:W-:Y:S08]  /*f7b0*/  MUFU.EX2 R55, R48 ;  /* 0x0000003000377308 */ /* 0x000ff00000000800 */
[----:B------:R-:W-:Y:S08]  /*f7c0*/  MUFU.EX2 R42, R42 ;  /* 0x0000002a002a7308 */ /* 0x000ff00000000800 */
[----:B------:R-:W-:Y:S08]  /*f7d0*/  MUFU.EX2 R57, R46 ;  /* 0x0000002e00397308 */ /* 0x000ff00000000800 */
[----:B------:R-:W-:Y:S01]  /*f7e0*/  MUFU.EX2 R40, R40 ;  /* 0x0000002800287308 */ /* 0x000fe20000000800 */
[----:B------:R-:W-:Y:S01]  /*f7f0*/  F2FP.BF16.F32.PACK_AB R161, R32, R43 ;  /* 0x0000002b20a1723e */ /* 0x000fe200000010ff */
[----:B0-----:R-:W4:Y:S04]  /*f800*/  LDL R27, [R1+0x224] ;  /* 0x00022400011b7983 */ /* 0x001f280000100800 */
[----:B------:R-:W4:Y:S02]  /*f810*/  LDL R51, [R1+0x284] ;  /* 0x0002840001337983 */ /* 0x000f240000100800 */
[----:B------:R0:W-:Y:S02]  /*f820*/  MUFU.EX2 R59, R3 ;  /* 0x00000003003b7308 */ /* 0x0001e40000000800 */
[----:B------:R-:W4:Y:S06]  /*f830*/  LDL R52, [R1+0x288] ;  /* 0x0002880001347983 */ /* 0x000f2c0000100800 */
[----:B------:R-:W1:Y:S01]  /*f840*/  MUFU.EX2 R30, R30 ;  /* 0x0000001e001e7308 */ /* 0x000e620000000800 */
[----:B0-----:R-:W-:-:S07]  /*f850*/  FADD.FTZ R3, R160, R7 ;  /* 0x00000007a0037221 */ /* 0x001fce0000010000 */
[----:B------:R-:W0:Y:S01]  /*f860*/  MUFU.EX2 R31, R31 ;  /* 0x0000001f001f7308 */ /* 0x000e220000000800 */
[----:B--2---:R-:W-:Y:S01]  /*f870*/  FADD.FTZ R14, R162, R3 ;  /* 0x00000003a20e7221 */ /* 0x004fe20000010000 */
[----:B------:R-:W-:-:S06]  /*f880*/  FADD.FTZ R3, R163, R4 ;  /* 0x00000004a3037221 */ /* 0x000fcc0000010000 */
[----:B------:R-:W2:Y:S01]  /*f890*/  MUFU.EX2 R34, R34 ;  /* 0x0000002200227308 */ /* 0x000ea20000000800 */
[----:B------:R-:W-:Y:S01]  /*f8a0*/  FADD.FTZ R15, R35, R14 ;  /* 0x0000000e230f7221 */ /* 0x000fe20000010000 */
[----:B------:R-:W-:-:S06]  /*f8b0*/  FADD.FTZ R3, R38, R3 ;  /* 0x0000000326037221 */ /* 0x000fcc0000010000 */
[----:B------:R-:W2:Y:S01]  /*f8c0*/  MUFU.EX2 R45, R45 ;  /* 0x0000002d002d7308 */ /* 0x000ea20000000800 */
[----:B------:R-:W-:Y:S01]  /*f8d0*/  FADD.FTZ R4, R164, R15 ;  /* 0x0000000fa4047221 */ /* 0x000fe20000010000 */
[----:B-1----:R-:W-:-:S06]  /*f8e0*/  FADD.FTZ R14, R28, R3 ;  /* 0x000000031c0e7221 */ /* 0x002fcc0000010000 */
[----:B------:R-:W1:Y:S01]  /*f8f0*/  MUFU.EX2 R47, R47 ;  /* 0x0000002f002f7308 */ /* 0x000e620000000800 */
[----:B------:R-:W-:Y:S01]  /*f900*/  FADD.FTZ R3, R37, R4 ;  /* 0x0000000425037221 */ /* 0x000fe20000010000 */
[----:B------:R-:W-:-:S06]  /*f910*/  FADD.FTZ R15, R29, R14 ;  /* 0x0000000e1d0f7221 */ /* 0x000fcc0000010000 */
[----:B------:R-:W1:Y:S01]  /*f920*/  MUFU.EX2 R44, R49 ;  /* 0x00000031002c7308 */ /* 0x000e620000000800 */
[----:B------:R-:W-:Y:S01]  /*f930*/  FADD.FTZ R14, R166, R3 ;  /* 0x00000003a60e7221 */ /* 0x000fe20000010000 */
[----:B------:R-:W-:Y:S01]  /*f940*/  FADD.FTZ R24, R30, R15 ;  /* 0x0000000f1e187221 */ /* 0x000fe20000010000 */
[----:B------:R-:W-:-:S05]  /*f950*/  FFMA.FTZ R4, R41, R36, -R0 ;  /* 0x0000002429047223 */ /* 0x000fca0000010800 */
[----:B------:R-:W1:Y:S01]  /*f960*/  MUFU.EX2 R173, R173 ;  /* 0x000000ad00ad7308 */ /* 0x000e620000000800 */
[----:B------:R-:W-:Y:S01]  /*f970*/  FADD.FTZ R3, R39, R14 ;  /* 0x0000000e27037221 */ /* 0x000fe20000010000 */
[----:B0-----:R-:W-:-:S06]  /*f980*/  FADD.FTZ R15, R31, R24 ;  /* 0x000000181f0f7221 */ /* 0x001fcc0000010000 */
[----:B------:R-:W-:Y:S01]  /*f990*/  MUFU.EX2 R175, R175 ;  /* 0x000000af00af7308 */ /* 0x000fe20000000800 */
[----:B------:R-:W-:Y:S01]  /*f9a0*/  FADD.FTZ R14, R168, R3 ;  /* 0x00000003a80e7221 */ /* 0x000fe20000010000 */
[----:B--2---:R-:W-:Y:S01]  /*f9b0*/  FADD.FTZ R20, R34, R15 ;  /* 0x0000000f22147221 */ /* 0x004fe20000010000 */
[----:B------:R-:W-:Y:S01]  /*f9c0*/  FFMA.FTZ R3, R33, R36, -R0 ;  /* 0x0000002421037223 */ /* 0x000fe20000010800 */
[----:B------:R-:W-:Y:S01]  /*f9d0*/  F2FP.BF16.F32.PACK_AB R162, R35, R162 ;  /* 0x000000a223a2723e */ /* 0x000fe200000010ff */
[----:B------:R-:W-:Y:S01]  /*f9e0*/  FADD.FTZ R15, R53, R14 ;  /* 0x0000000e350f7221 */ /* 0x000fe20000010000 */
[----:B------:R-:W-:Y:S01]  /*f9f0*/  FADD.FTZ R20, R45, R20 ;  /* 0x000000142d147221 */ /* 0x000fe20000010000 */
[----:B------:R-:W-:Y:S01]  /*fa00*/  F2FP.BF16.F32.PACK_AB R164, R37, R164 ;  /* 0x000000a425a4723e */ /* 0x000fe200000010ff */
[----:B------:R-:W0:Y:S01]  /*fa10*/  MUFU.EX2 R4, R4 ;  /* 0x0000000400047308 */ /* 0x000e220000000800 */
[----:B------:R-:W-:Y:S01]  /*fa20*/  FADD.FTZ R0, R170, R15 ;  /* 0x0000000faa007221 */ /* 0x000fe20000010000 */
[----:B-1----:R-:W-:Y:S01]  /*fa30*/  FADD.FTZ R15, R47, R20 ;  /* 0x000000142f0f7221 */ /* 0x002fe20000010000 */
[----:B------:R-:W-:Y:S01]  /*fa40*/  F2FP.BF16.F32.PACK_AB R166, R39, R166 ;  /* 0x000000a627a6723e */ /* 0x000fe200000010ff */
[----:B------:R-:W2:Y:S01]  /*fa50*/  LDL R32, [R1+0x238] ;  /* 0x0002380001207983 */ /* 0x000ea20000100800 */
[----:B------:R-:W-:Y:S01]  /*fa60*/  FADD.FTZ R21, R55, R0 ;  /* 0x0000000037157221 */ /* 0x000fe20000010000 */
[----:B------:R-:W-:-:S02]  /*fa70*/  FADD.FTZ R0, R44, R15 ;  /* 0x0000000f2c007221 */ /* 0x000fc40000010000 */
[----:B------:R-:W1:Y:S01]  /*fa80*/  MUFU.EX2 R3, R3 ;  /* 0x0000000300037308 */ /* 0x000e620000000800 */
[----:B------:R-:W-:Y:S01]  /*fa90*/  FADD.FTZ R14, R42, R21 ;  /* 0x000000152a0e7221 */ /* 0x000fe20000010000 */
[----:B------:R-:W-:Y:S01]  /*faa0*/  FADD.FTZ R15, R173, R0 ;  /* 0x00000000ad0f7221 */ /* 0x000fe20000010000 */
[----:B------:R-:W-:Y:S01]  /*fab0*/  F2FP.BF16.F32.PACK_AB R168, R53, R168 ;  /* 0x000000a835a8723e */ /* 0x000fe200000010ff */
[----:B------:R-:W2:Y:S01]  /*fac0*/  LDL R33, [R1+0x23c] ;  /* 0x00023c0001217983 */ /* 0x000ea20000100800 */
[----:B------:R-:W-:Y:S01]  /*fad0*/  FADD.FTZ R21, R57, R14 ;  /* 0x0000000e39157221 */ /* 0x000fe20000010000 */
[----:B------:R-:W-:Y:S02]  /*fae0*/  F2FP.BF16.F32.PACK_AB R170, R55, R170 ;  /* 0x000000aa37aa723e */ /* 0x000fe400000010ff */
[----:B------:R-:W-:Y:S01]  /*faf0*/  F2FP.BF16.F32.PACK_AB R172, R57, R42 ;  /* 0x0000002a39ac723e */ /* 0x000fe200000010ff */
[----:B0-----:R-:W-:Y:S01]  /*fb00*/  FADD.FTZ R0, R4, R15 ;  /* 0x0000000f04007221 */ /* 0x001fe20000010000 */
[----:B------:R-:W-:Y:S01]  /*fb10*/  FADD.FTZ R24, R40, R21 ;  /* 0x0000001528187221 */ /* 0x000fe20000010000 */
[----:B------:R-:W-:Y:S01]  /*fb20*/  F2FP.BF16.F32.PACK_AB R174, R59, R40 ;  /* 0x000000283bae723e */ /* 0x000fe200000010ff */
[----:B------:R-:W2:Y:S01]  /*fb30*/  LDL R35, [R1+0x244] ;  /* 0x0002440001237983 */ /* 0x000ea20000100800 */
[----:B------:R-:W-:Y:S01]  /*fb40*/  FADD.FTZ R0, R175, R0 ;  /* 0x00000000af007221 */ /* 0x000fe20000010000 */
[----:B------:R-:W-:Y:S01]  /*fb50*/  FADD.FTZ R24, R59, R24 ;  /* 0x000000183b187221 */ /* 0x000fe20000010000 */
[----:B------:R-:W-:Y:S01]  /*fb60*/  F2FP.BF16.F32.PACK_AB R163, R38, R163 ;  /* 0x000000a326a3723e */ /* 0x000fe200000010ff */
[----:B------:R-:W2:Y:S01]  /*fb70*/  LDL R36, [R1+0x248] ;  /* 0x0002480001247983 */ /* 0x000ea20000100800 */
[----:B-1----:R-:W-:Y:S01]  /*fb80*/  FADD.FTZ R25, R3, R0 ;  /* 0x0000000003197221 */ /* 0x002fe20000010000 */
[----:B------:R-:W-:-:S02]  /*fb90*/  F2FP.BF16.F32.PACK_AB R165, R29, R28 ;  /* 0x0000001c1da5723e */ /* 0x000fc400000010ff */
[----:B------:R-:W-:Y:S01]  /*fba0*/  F2FP.BF16.F32.PACK_AB R167, R31, R30 ;  /* 0x0000001e1fa7723e */ /* 0x000fe200000010ff */
[----:B------:R-:W2:Y:S04]  /*fbb0*/  LDL R28, [R1+0x228] ;  /* 0x00022800011c7983 */ /* 0x000ea80000100800 */
[----:B------:R0:W-:Y:S04]  /*fbc0*/  STL.64 [R1+0x1f0], R24 ;  /* 0x0001f01801007387 */ /* 0x0001e80000100a00 */
[----:B------:R-:W2:Y:S04]  /*fbd0*/  LD.E.64 R20, desc[UR36][R12.64+0x8] ;  /* 0x000008240c147980 */ /* 0x000ea8000c101b00 */
[----:B------:R-:W2:Y:S01]  /*fbe0*/  LD.E.64 R14, desc[UR36][R12.64] ;  /* 0x000000240c0e7980 */ /* 0x000ea2000c101b00 */
[----:B------:R-:W-:-:S02]  /*fbf0*/  F2FP.BF16.F32.PACK_AB R169, R45, R34 ;  /* 0x000000222da9723e */ /* 0x000fc400000010ff */
[----:B------:R-:W-:Y:S01]  /*fc00*/  F2FP.BF16.F32.PACK_AB R171, R44, R47 ;  /* 0x0000002f2cab723e */ /* 0x000fe200000010ff */
[----:B0-----:R-:W2:Y:S04]  /*fc10*/  LDL R24, [R1+0x218] ;  /* 0x0002180001187983 */ /* 0x001ea80000100800 */
[----:B------:R-:W2:Y:S04]  /*fc20*/  LDL R25, [R1+0x21c] ;  /* 0x00021c0001197983 */ /* 0x000ea80000100800 */
        /* <DEDUP_REMOVED lines=22> */
[----:B------:R-:W-:-:S02]  /*fd90*/  F2FP.BF16.F32.PACK_AB R160, R7, R160 ;  /* 0x000000a007a0723e */ /* 0x000fc400000010ff */
[----:B------:R-:W-:Y:S01]  /*fda0*/  F2FP.BF16.F32.PACK_AB R173, R4, R173 ;  /* 0x000000ad04ad723e */ /* 0x000fe200000010ff */
[----:B------:R-:W2:Y:S01]  /*fdb0*/  LDL R7, [R1+0x408] ;  /* 0x0004080001077983 */ /* 0x000ea20000100800 */
[----:B------:R-:W-:-:S03]  /*fdc0*/  F2FP.BF16.F32.PACK_AB R175, R3, R175 ;  /* 0x000000af03af723e */ /* 0x000fc600000010ff */
[----:B------:R-:W2:Y:S04]  /*fdd0*/  LDL R3, [R1+0x400] ;  /* 0x0004000001037983 */ /* 0x000ea80000100800 */
[----:B------:R-:W2:Y:S04]  /*fde0*/  LDL R4, [R1+0x404] ;  /* 0x0004040001047983 */ /* 0x000ea80000100800 */
        /* <DEDUP_REMOVED lines=10> */
[----:B--2---:R-:W-:-:S03]  /*fe90*/  MOV R0, R20 ;  /* 0x0000001400007202 */ /* 0x004fc60000000f00 */
[----:B------:R-:W2:Y:S02]  /*fea0*/  LDL R20, [R1+0x210] ;  /* 0x0002100001147983 */ /* 0x000ea40000100800 */
[--C-:B------:R-:W-:Y:S02]  /*feb0*/  IMAD R15, R15, 0x2, R0.reuse ;  /* 0x000000020f0f7824 */ /* 0x100fe400078e0200 */
[----:B------:R-:W3:Y:S04]  /*fec0*/  LDL R21, [R1+0x214] ;  /* 0x0002140001157983 */ /* 0x000ee80000100800 */
[----:B------:R0:W-:Y:S02]  /*fed0*/  STSM.16.M88.4 [R0], R160 ;  /* 0x000000a000007844 */ /* 0x0001e40000000200 */
[----:B0-----:R-:W-:-:S02]  /*fee0*/  IMAD R0, R14, 0x2, R0 ;  /* 0x000000020e007824 */ /* 0x001fc400078e0200 */
[----:B------:R-:W-:-:S03]  /*fef0*/  IMAD R14, R14, 0x2, R15 ;  /* 0x000000020e0e7824 */ /* 0x000fc600078e020f */
[----:B------:R0:W-:Y:S04]  /*ff00*/  STSM.16.M88.4 [R0], R164 ;  /* 0x000000a400007844 */ /* 0x0001e80000000200 */
[----:B------:R-:W-:Y:S04]  /*ff10*/  STSM.16.M88.4 [R15], R168 ;  /* 0x000000a80f007844 */ /* 0x000fe80000000200 */
[----:B------:R1:W-:Y:S04]  /*ff20*/  STSM.16.M88.4 [R14], R172 ;  /* 0x000000ac0e007844 */ /* 0x0003e80000000200 */
[----:B0-----:R-:W4:Y:S04]  /*ff30*/  LDL R0, [R1+0x3fc] ;  /* 0x0003fc0001007983 */ /* 0x001f280000100800 */
[----:B-1----:R-:W4:Y:S01]  /*ff40*/  LDL R14, [R1+0x40c] ;  /* 0x00040c00010e7983 */ /* 0x002f220000100800 */
[----:B------:R-:W-:Y:S01]  /*ff50*/  IMAD R12, R145, 0x1000, R12 ;  /* 0x00001000910c7824 */ /* 0x000fe200078e020c */
[----:B------:R-:W-:-:S04]  /*ff60*/  R2UR UR7, R13 ;  /* 0x000000000d0772ca */ /* 0x000fc800000e0000 */
        /* <DEDUP_REMOVED lines=111> */
[----:B------:R0:W-:Y:S02]  /*10660*/  STL [R1+0x3f8], R144 ;  /* 0x0003f89001007387 */ /* 0x0001e40000100800 */
[----:B0-----:R-:W-:-:S06]  /*10670*/  WARPGROUP.ARRIVE ;  /* 0x00000000000079c5 */ /* 0x001fcc0000000000 */
[----:B------:R-:W-:Y:S01]  /*10680*/  HGMMA.64x256x16.F32.BF16 R24, R160, gdesc[UR4].tnspB, RZ, !UPT, gsb0 ;  /* 0x43e00004a0187df0 */ /* 0x000fe2000c0018ff */
[----:B--2---:R0:W-:Y:S04]  /*10690*/  STL [R1+0x210], R20 ;  /* 0x0002101401007387 */ /* 0x0041e80000100800 */
[----:B---3--:R1:W-:Y:S01]  /*106a0*/  STL [R1+0x214], R21 ;  /* 0x0002141501007387 */ /* 0x0083e20000100800 */
[----:B0-----:R-:W-:Y:S02]  /*106b0*/  VIADD R20, R12, 0x80 ;  /* 0x000000800c147836 */ /* 0x001fe40000000000 */
[----:B-1----:R-:W-:-:S03]  /*106c0*/  IMAD.MOV.U32 R21, RZ, RZ, R13 ;  /* 0x000000ffff157224 */ /* 0x002fc600078e000d */
[----:B------:R-:W-:Y:S02]  /*106d0*/  R2UR UR10, R20 ;  /* 0x00000000140a72ca */ /* 0x000fe400000e0000 */
[----:B------:R-:W-:Y:S01]  /*106e0*/  R2UR UR11, R21 ;  /* 0x00000000150b72ca */ /* 0x000fe200000e0000 */
[----:B----4-:R-:W-:Y:S04]  /*106f0*/  STL [R1+0x3fc], R0 ;  /* 0x0003fc0001007387 */ /* 0x010fe80000100800 */
[----:B------:R-:W-:Y:S04]  /*10700*/  STL [R1+0x400], R3 ;  /* 0x0004000301007387 */ /* 0x000fe80000100800 */
[----:B------:R-:W-:Y:S04]  /*10710*/  STL [R1+0x404], R4 ;  /* 0x0004040401007387 */ /* 0x000fe80000100800 */
[----:B------:R-:W-:Y:S04]  /*10720*/  STL [R1+0x408], R7 ;  /* 0x0004080701007387 */ /* 0x000fe80000100800 */
[----:B------:R0:W-:Y:S01]  /*10730*/  STL [R1+0x40c], R14 ;  /* 0x00040c0e01007387 */ /* 0x0001e20000100800 */
[----:B------:R-:W-:-:S02]  /*10740*/  IMAD.MOV.U32 R15, RZ, RZ, R13 ;  /* 0x000000ffff0f7224 */ /* 0x000fc400078e000d */
[----:B0-----:R-:W-:-:S03]  /*10750*/  VIADD R14, R12, 0x100 ;  /* 0x000001000c0e7836 */ /* 0x001fc60000000000 */
        /* <DEDUP_REMOVED lines=142> */
[----:B------:R-:W-:Y:S04]  /*11040*/  STL.128 [R1+0x400], R148 ;  /* 0x0004009401007387 */ /* 0x000fe80000100c00 */
        /* <DEDUP_REMOVED lines=10> */
[----:B0-----:R-:W4:Y:S04]  /*110f0*/  LDL R24, [R1+0x238] ;  /* 0x0002380001187983 */ /* 0x001f280000100800 */
[----:B------:R-:W4:Y:S04]  /*11100*/  LDL R25, [R1+0x23c] ;  /* 0x00023c0001197983 */ /* 0x000f280000100800 */
[----:B------:R-:W4:Y:S04]  /*11110*/  LDL R26, [R1+0x240] ;  /* 0x00024000011a7983 */ /* 0x000f280000100800 */
[----:B------:R-:W4:Y:S04]  /*11120*/  LDL R27, [R1+0x244] ;  /* 0x00024400011b7983 */ /* 0x000f280000100800 */
[----:B-1----:R-:W4:Y:S04]  /*11130*/  LDL R28, [R1+0x248] ;  /* 0x00024800011c7983 */ /* 0x002f280000100800 */
        /* <DEDUP_REMOVED lines=137> */
[----:B--2---:R2:W-:Y:S04]  /*119d0*/  STL [R1+0x258], R32 ;  /* 0x0002582001007387 */ /* 0x0045e80000100800 */
[----:B------:R2:W-:Y:S04]  /*119e0*/  STL [R1+0x25c], R33 ;  /* 0x00025c2101007387 */ /* 0x0005e80000100800 */
[----:B------:R2:W-:Y:S04]  /*119f0*/  STL [R1+0x260], R34 ;  /* 0x0002602201007387 */ /* 0x0005e80000100800 */
[----:B------:R2:W-:Y:S04]  /*11a00*/  STL [R1+0x264], R35 ;  /* 0x0002642301007387 */ /* 0x0005e80000100800 */
[----:B---3--:R2:W-:Y:S04]  /*11a10*/  STL [R1+0x268], R36 ;  /* 0x0002682401007387 */ /* 0x0085e80000100800 */
[----:B------:R2:W-:Y:S04]  /*11a20*/  STL [R1+0x26c], R37 ;  /* 0x00026c2501007387 */ /* 0x0005e80000100800 */
        /* <DEDUP_REMOVED lines=113> */
.L_x_3125:
[----:B------:R-:W-:Y:S05]  /*12140*/  BSYNC B0 ;  /* 0x0000000000007941 */ /* 0x000fea0003800000 */
.L_x_3124:
        /* <DEDUP_REMOVED lines=11> */
[----:B------:R-:W-:Y:S01]  /*12200*/  UIADD3 UR46, UR46, -0x2, URZ ;  /* 0xfffffffe2e2e7890 */ /* 0x000fe2000fffe03f */
[----:B--2---:R-:W-:-:S09]  /*12210*/  IMAD.SHL.U32 R4, R0, 0x40, RZ ;  /* 0x0000004000047824 */ /* 0x004fd200078e00ff */
[----:B------:R-:W-:Y:S01]  /*12220*/  @P0 IMAD.HI.U32 R5, R4, R5, RZ ;  /* 0x0000000504050227 */ /* 0x000fe200078e00ff */
[----:B------:R-:W-:-:S03]  /*12230*/  PLOP3.LUT P0, PT, PT, PT, UP0, 0x40, 0x0 ;  /* 0x000000000000781c */ /* 0x000fc60003f0e808 */
[----:B------:R-:W-:Y:S01]  /*12240*/  IMAD.MOV.U32 R0, RZ, RZ, R4 ;  /* 0x000000ffff007224 */ /* 0x000fe200078e0004 */
[----:B------:R-:W-:-:S05]  /*12250*/  @P1 SHF.R.U32.HI R0, RZ, R6, R5 ;  /* 0x00000006ff001219 */ /* 0x000fca0000011605 */
[----:B------:R-:W-:Y:S02]  /*12260*/  VIADD R3, R0, UR45 ;  /* 0x0000002d00037c36 */ /* 0x000fe40008000000 */
[----:B------:R-:W-:Y:S02]  /*12270*/  IMAD.U32 R0, RZ, RZ, UR46 ;  /* 0x0000002eff007e24 */ /* 0x000fe4000f8e00ff */
        /* <DEDUP_REMOVED lines=12> */
.L_x_3128:
[----:B------:R-:W-:-:S13]  /*12340*/  ISETP.NE.AND P0, PT, R9, 0x1, PT ;  /* 0x000000010900780c */ /* 0x000fda0003f05270 */
[----:B------:R-:W-:-:S05]  /*12350*/  @P0 IMAD.HI.U32 R10, R5, R10, RZ ;  /* 0x0000000a050a0227 */ /* 0x000fca00078e00ff */
[----:B------:R-:W-:-:S07]  /*12360*/  @P0 SHF.R.U32.HI R5, RZ, R11, R10 ;  /* 0x0000000bff050219 */ /* 0x000fce000001160a */
.L_x_3129:
[----:B------:R-:W-:Y:S05]  /*12370*/  BSYNC B0 ;  /* 0x0000000000007941 */ /* 0x000fea0003800000 */
.L_x_3127:
[----:B------:R-:W-:-:S05]  /*12380*/  IMAD R5, R5, R9, R9 ;  /* 0x0000000905057224 */ /* 0x000fca00078e0209 */
[----:B------:R-:W-:-:S07]  /*12390*/  VIMNMX R8, R8, R5, PT ;  /* 0x0000000508087248 */ /* 0x000fce0003fe0100 */
.L_x_3126:
[----:B------:R-:W-:Y:S01]  /*123a0*/  SHF.R.S32.HI R3, RZ, 0x1f, R8 ;  /* 0x0000001fff037819 */ /* 0x000fe20000011408 */
[----:B------:R-:W-:Y:S03]  /*123b0*/  BSSY B1, `(.L_x_3130) ;  /* 0x0000014000017945 */ /* 0x000fe60003800000 */
[----:B------:R-:W-:-:S04]  /*123c0*/  LEA.HI R3, R3, R8, RZ, 0x6 ;  /* 0x0000000803037211 */ /* 0x000fc800078f30ff */
[----:B------:R-:W-:-:S04]  /*123d0*/  SHF.R.S32.HI R3, RZ, 0x6, R3 ;  /* 0x00000006ff037819 */ /* 0x000fc80000011403 */
[----:B------:R-:W-:-:S04]  /*123e0*/  VIMNMX R3, R3, UR42, !PT ;  /* 0x0000002a03037c48 */ /* 0x000fc8000ffe0100 */
[----:B------:R-:W-:-:S13]  /*123f0*/  ISETP.GE.AND P0, PT, R0, R3, PT ;  /* 0x000000030000720c */ /* 0x000fda0003f06270 */
[----:B------:R-:W-:Y:S05]  /*12400*/  @!P0 BRA `(.L_x_3131) ;  /* 0x0000000000388947 */ /* 0x000fea0003800000 */
[----:B------:R-:W-:Y:S01]  /*12410*/  BSSY B0, `(.L_x_3132) ;  /* 0x000000b000007945 */ /* 0x000fe20003800000 */
.L_x_3133:
[C---:B------:R-:W-:Y:S01]  /*12420*/  IADD3 R6, P0, R2.reuse, 0x50, RZ ;  /* 0x0000005002067810 */ /* 0x040fe20007f1e0ff */
[C---:B------:R-:W-:Y:S01]  /*12430*/  VIADD R12, R2.reuse, 0x128 ;  /* 0x00000128020c7836 */ /* 0x040fe20000000000 */
[----:B------:R-:W-:Y:S02]  /*12440*/  IADD3 R28, P1, R2, 0xcc, RZ ;  /* 0x000000cc021c7810 */ /* 0x000fe40007f3e0ff */
[----:B------:R-:W-:Y:S01]  /*12450*/  MOV R13, 0x12490 ;  /* 0x00012490000d7802 */ /* 0x000fe20000000f00 */
[--C-:B------:R-:W-:Y:S02]  /*12460*/  IMAD.X R7, RZ, RZ, R18.reuse, P0 ;  /* 0x000000ffff077224 */ /* 0x100fe400000e0612 */
[----:B------:R-:W-:-:S08]  /*12470*/  IMAD.X R29, RZ, RZ, R18, P1 ;  /* 0x000000ffff1d7224 */ /* 0x000fd000008e0612 */
[----:B------:R-:W-:Y:S05]  /*12480*/  CALL.REL.NOINC `($_ZN7cutlass13device_kernelIN5flash11enable_sm90INS1_16FlashAttnFwdSm90INS1_25CollectiveMainloopFwdSm90ILi2EN4cute5tupleIJNS5_1CILi1EEES8_S8_EEENS6_IJNS7_ILi64EEESA_SA_EEELi512ENS_10bfloat16_tEfNS_4arch4Sm90ELb0ELb1ELb1ELb1ELb1ELb0ELb1ELb0ELb0ELb1ELb1ELb0EEENS1_21CollectiveEpilogueFwdINS6_IJSA_NS7_ILi512EEESA_EEES9_SC_SE_Li256ELb1ELb1ELb1ELb0EEENS1_36VarlenDynamicPersistentTileSchedulerILi64ELi64ELi256ELi128ELb1ELb1ELb1ELb1ELb0ELb1EEEEEEEEEvNT_6ParamsE$_ZZN5flash25CollectiveMainloopFwdSm90ILi2EN4cute5tupleIJNS1_1CILi1EEES4_S4_EEENS2_IJNS3_ILi64EEES6_S6_EEELi512EN7cutlass10bfloat16_tEfNS8_4arch4Sm90ELb0ELb1ELb1ELb1ELb1ELb0ELb1ELb0ELb0ELb1ELb1ELb0EE3mmaINS_16FlashAttnFwdSm90ISC_NS_21CollectiveEpilogueFwdINS2_IJS6_NS3_ILi512EEES6_EEES5_S9_SB_Li256ELb1ELb1ELb1ELb0EEENS_36VarlenDynamicPersistentTileSchedulerILi64ELi64ELi256ELi128ELb1ELb1ELb1ELb1ELb0ELb1EEEE13SharedStorageENS1_6TensorINS1_11ArrayEngineIfLm128EEENS1_6LayoutINS2_IJNS2_IJNS3_ILi2EEESR_NS3_ILi32EEEEEES4_S4_EEENS2_IJNS2_IJS4_SR_NS3_ILi4EEEEEENS3_ILi0EEESX_EEEEEEENS_7SoftmaxILi2ELi0EEEEEbRKNSC_6ParamsENS8_13PipelineAsyncILi2EEES17_RNS8_13PipelineStateILj2EEERT0_RT1_iRiRKNS_16SeqlenInfoQKNewKILb1ELb0EEENS2_IJiiiiEEERT_ENKUliT_T0_T1_E_clIZSD_ISM_S10_S12_EbS15_S17_S17_S1A_S1C_S1E_iS1F_S1J_S1K_S1M_EUlRS1N_iE1_NS3_ILb0EEENS3_ILb1EEEEEDaiS1N_S1O_S1P_) ;  /* 0x0000020400ec7944 */ /* 0x000fea0003c00000 */
[C---:B------:R-:W-:Y:S01]  /*12490*/  ISETP.GT.AND P0, PT, R0.reuse, R3, PT ;  /* 0x000000030000720c */ /* 0x040fe20003f04270 */
[----:B------:R-:W-:-:S12]  /*124a0*/  VIADD R0, R0, 0xffffffff ;  /* 0xffffffff00007836 */ /* 0x000fd80000000000 */
[----:B------:R-:W-:Y:S05]  /*124b0*/  @P0 BRA `(.L_x_3133) ;  /* 0xfffffffc00d80947 */ /* 0x000fea000383ffff */
[----:B------:R-:W-:Y:S05]  /*124c0*/  BSYNC B0 ;  /* 0x0000000000007941 */ /* 0x000fea0003800000 */
.L_x_3132:
[----:B------:R-:W2:Y:S02]  /*124d0*/  LDL R4, [R1+0x50] ;  /* 0x0000500001047983 */ /* 0x000ea40000100800 */
[----:B--2---:R-:W-:-:S07]  /*124e0*/  IMAD.SHL.U32 R4, R4, 0x40, RZ ;  /* 0x0000004004047824 */ /* 0x004fce00078e00ff */
.L_x_3131:
[----:B------:R-:W-:Y:S05]  /*124f0*/  BSYNC B1 ;  /* 0x0000000000017941 */ /* 0x000fea0003800000 */
.L_x_3130:
        /* <DEDUP_REMOVED lines=26> */
.L_x_3136:
[----:B------:R-:W-:Y:S02]  /*126a0*/  ULDC UR4, c[0x0][0xadc] ;  /* 0x0002b70000047ab9 */ /* 0x000fe40000000800 */
[----:B------:R-:W-:-:S05]  /*126b0*/  IMAD.U32 R7, RZ, RZ, UR4 ;  /* 0x00000004ff077e24 */ /* 0x000fca000f8e00ff */
[----:B------:R-:W-:-:S13]  /*126c0*/  ISETP.NE.AND P0, PT, R7, 0x1, PT ;  /* 0x000000010700780c */ /* 0x000fda0003f05270 */
[----:B------:R-:W0:Y:S02]  /*126d0*/  @P0 LDC.64 R8, c[0x0][0xae0] ;  /* 0x0002b800ff080b82 */ /* 0x000e240000000a00 */
[----:B0-----:R-:W-:-:S05]  /*126e0*/  @P0 IMAD.HI.U32 R6, R4, R8, RZ ;  /* 0x0000000804060227 */ /* 0x001fca00078e00ff */
[----:B------:R-:W-:-:S07]  /*126f0*/  @P0 SHF.R.U32.HI R4, RZ, R9, R6 ;  /* 0x00000009ff040219 */ /* 0x000fce0000011606 */
.L_x_3137:
[----:B------:R-:W-:Y:S05]  /*12700*/  BSYNC B0 ;  /* 0x0000000000007941 */ /* 0x000fea0003800000 */
.L_x_3135:
[----:B------:R-:W-:-:S05]  /*12710*/  IMAD R4, R4, R7, RZ ;  /* 0x0000000704047224 */ /* 0x000fca00078e02ff */
[----:B------:R-:W-:-:S07]  /*12720*/  VIMNMX R3, R3, R4, !PT ;  /* 0x0000000403037248 */ /* 0x000fce0007fe0100 */
.L_x_3134:
[----:B------:R-:W-:-:S05]  /*12730*/  VIADD R3, R3, 0x3f ;  /* 0x0000003f03037836 */ /* 0x000fca0000000000 */
[----:B------:R-:W-:-:S04]  /*12740*/  SHF.R.S32.HI R4, RZ, 0x1f, R3 ;  /* 0x0000001fff047819 */ /* 0x000fc80000011403 */
[----:B------:R-:W-:-:S04]  /*12750*/  LEA.HI R4, R4, R3, RZ, 0x6 ;  /* 0x0000000304047211 */ /* 0x000fc800078f30ff */
[----:B------:R-:W-:-:S04]  /*12760*/  SHF.R.S32.HI R4, RZ, 0x6, R4 ;  /* 0x00000006ff047819 */ /* 0x000fc80000011404 */
[----:B------:R-:W-:-:S04]  /*12770*/  VIMNMX R20, R4, UR42, !PT ;  /* 0x0000002a04147c48 */ /* 0x000fc8000ffe0100 */
[----:B------:R-:W-:-:S13]  /*12780*/  ISETP.GE.AND P0, PT, R0, R20, PT ;  /* 0x000000140000720c */ /* 0x000fda0003f06270 */
[----:B------:R-:W-:Y:S05]  /*12790*/  @!P0 BRA `(.L_x_3138) ;  /* 0x0000007000448947 */ /* 0x000fea0003800000 */
.L_x_3161:
        /* <DEDUP_REMOVED lines=20> */
.L_x_3140:
[----:B------:R-:W-:Y:S05]  /*128e0*/  BSYNC B0 ;  /* 0x0000000000007941 */ /* 0x000fea0003800000 */
.L_x_3139:
[----:B0-----:R-:W2:Y:S02]  /*128f0*/  LDL.64 R4, [R1+0x18] ;  /* 0x0000180001047983 */ /* 0x001ea40000100a00 */
[----:B--2---:R-:W-:Y:S02]  /*12900*/  MOV R3, R4 ;  /* 0x0000000400037202 */ /* 0x004fe40000000f00 */
[----:B-----5:R-:W-:-:S03]  /*12910*/  SHF.L.U32 R5, R8, 0x1f, RZ ;  /* 0x0000001f08057819 */ /* 0x020fc600000006ff */
[----:B------:R-:W-:-:S04]  /*12920*/  IMAD R6, R6, 0x8, R3 ;  /* 0x0000000806067824 */ /* 0x000fc800078e0203 */
[----:B------:R0:W1:Y:S01]  /*12930*/  SYNCS.PHASECHK.TRANS64.TRYWAIT P0, [R6+URZ], R5 ;  /* 0x00000005060075a7 */ /* 0x000062000800017f */
[----:B------:R0:W5:Y:S01]  /*12940*/  LDL.64 R8, [R1+0x1c8] ;  /* 0x0001c80001087983 */ /* 0x0001620000100a00 */
[----:B------:R-:W-:Y:S04]  /*12950*/  BSSY B0, `(.L_x_3141) ;  /* 0x0000003000007945 */ /* 0x000fe80003800000 */
[----:B------:R-:W-:Y:S05]  /*12960*/  @!P1 BRA `(.L_x_3142) ;  /* 0x0000000000049947 */ /* 0x000fea0003800000 */
[----:B------:R-:W-:Y:S01]  /*12970*/  BPT.TRAP 0x1 ;  /* 0x000000040000795c */ /* 0x000fe20000300000 */
.L_x_3142:
[----:B------:R-:W-:Y:S05]  /*12980*/  BSYNC B0 ;  /* 0x0000000000007941 */ /* 0x000fea0003800000 */
.L_x_3141:
[----:B------:R-:W-:Y:S04]  /*12990*/  BSSY B0, `(.L_x_3143) ;  /* 0x0000006000007945 */ /* 0x000fe80003800000 */
[----:B-1----:R-:W-:Y:S05]  /*129a0*/  @P0 BRA `(.L_x_3144) ;  /* 0x0000000000100947 */ /* 0x002fea0003800000 */
[----:B-----5:R-:W-:Y:S01]  /*129b0*/  IMAD R8, R8, 0x8, R3 ;  /* 0x0000000808087824 */ /* 0x020fe200078e0203 */
[----:B------:R-:W-:-:S04]  /*129c0*/  SHF.L.U32 R9, R9, 0x1f, RZ ;  /* 0x0000001f09097819 */ /* 0x000fc800000006ff */
[----:B------:R-:W1:Y:S02]  /*129d0*/  SYNCS.PHASECHK.TRANS64.TRYWAIT P0, [R8+URZ], R9 ;  /* 0x00000009080075a7 */ /* 0x000e64000800017f */
[----:B-1----:R-:W-:Y:S05]  /*129e0*/  @!P0 BRA `(.L_x_3145) ;  /* 0x000001c8000c8947 */ /* 0x002fea0003800000 */
.L_x_3144:
[----:B------:R-:W-:Y:S05]  /*129f0*/  BSYNC B0 ;  /* 0x0000000000007941 */ /* 0x000fea0003800000 */
.L_x_3143:
[----:B------:R-:W2:Y:S04]  /*12a00*/  LDL R3, [R1+0x1c8] ;  /* 0x0001c80001037983 */ /* 0x000ea80000100800 */
[----:B0-----:R-:W2:Y:S01]  /*12a10*/  LDL.64 R6, [R1+0x80] ;  /* 0x0000800001067983 */ /* 0x001ea20000100a00 */
[----:B------:R-:W-:Y:S05]  /*12a20*/  WARPSYNC.ALL ;  /* 0x0000000000007948 */ /* 0x000fea0003800000 */
[----:B------:R-:W3:Y:S04]  /*12a30*/  LDL.64 R4, [R1+0x78] ;  /* 0x0000780001047983 */ /* 0x000ee80000100a00 */
[----:B-1---5:R-:W4:Y:S04]  /*12a40*/  LDL.64 R8, [R1+0x78] ;  /* 0x0000780001087983 */ /* 0x022f280000100a00 */
        /* <DEDUP_REMOVED lines=52> */
.L_x_3147:
[----:B------:R-:W-:Y:S05]  /*12d90*/  BSYNC B0 ;  /* 0x0000000000007941 */ /* 0x000fea0003800000 */
.L_x_3146:
        /* <DEDUP_REMOVED lines=8> */
.L_x_3149:
[----:B------:R-:W-:Y:S05]  /*12e20*/  BSYNC B0 ;  /* 0x0000000000007941 */ /* 0x000fea0003800000 */
.L_x_3148:
[----:B------:R-:W-:Y:S04]  /*12e30*/  BSSY B0, `(.L_x_3150) ;  /* 0x0000004000007945 */ /* 0x000fe80003800000 */
[----:B-1----:R-:W-:Y:S05]  /*12e40*/  @P0 BRA `(.L_x_3151) ;  /* 0x0000000000080947 */ /* 0x002fea0003800000 */
[----:B------:R-:W1:Y:S02]  /*12e50*/  SYNCS.PHASECHK.TRANS64.TRYWAIT P0, [R4+URZ], R5 ;  /* 0x00000005040075a7 */ /* 0x000e64000800017f */
[----:B-1----:R-:W-:Y:S05]  /*12e60*/  @!P0 BRA `(.L_x_3152) ;  /* 0x000001c400008947 */ /* 0x002fea0003800000 */
.L_x_3151:
[----:B------:R-:W-:Y:S05]  /*12e70*/  BSYNC B0 ;  /* 0x0000000000007941 */ /* 0x000fea0003800000 */
.L_x_3150:
        /* <DEDUP_REMOVED lines=9> */
[----:B--2---:R-:W-:Y:S01]  /*12f10*/  ISETP.NE.U32.AND P0, PT, R12, RZ, PT ;  /* 0x000000ff0c00720c */ /* 0x004fe20003f05070 */
[----:B---3--:R-:W-:Y:S01]  /*12f20*/  IMAD R4, R13, 0x1000, R4 ;  /* 0x000010000d047824 */ /* 0x008fe200078e0204 */
[----:B------:R-:W-:Y:S01]  /*12f30*/  R2UR UR7, R5 ;  /* 0x00000000050772ca */ /* 0x000fe200000e0000 */
[----:B------:R-:W2:Y:S01]  /*12f40*/  LDL.64 R12, [R1+0x90] ;  /* 0x00009000010c7983 */ /* 0x000ea20000100a00 */
[----:B----4-:R-:W-:-:S09]  /*12f50*/  R2UR UR4, R14 ;  /* 0x000000000e0472ca */ /* 0x010fd200000e0000 */
[----:B------:R-:W-:Y:S01]  /*12f60*/  VOTEU.ANY UP0, P0 ;  /* 0x00000000003f7886 */ /* 0x000fe20000000100 */
[C---:B------:R-:W-:Y:S01]  /*12f70*/  R2UR UR6, R4.reuse ;  /* 0x00000000040672ca */ /* 0x040fe200000e0000 */
[----:B------:R-:W-:Y:S01]  /*12f80*/  VIADD R56, R4, 0x2 ;  /* 0x0000000204387836 */ /* 0x000fe20000000000 */
[----:B------:R-:W-:Y:S01]  /*12f90*/  R2UR UR5, R15 ;  /* 0x000000000f0572ca */ /* 0x000fe200000e0000 */
[----:B------:R-:W-:Y:S01]  /*12fa0*/  VIADD R6, R6, 0x2 ;  /* 0x0000000206067836 */ /* 0x000fe20000000000 */
[----:B------:R-:W3:Y:S11]  /*12fb0*/  LDL.64 R14, [R1+0x90] ;  /* 0x00009000010e7983 */ /* 0x000ef60000100a00 */
[----:B------:R-:W-:Y:S01]  /*12fc0*/  HGMMA.64x64x16.F32.BF16 R24, gdesc[UR4], R24, UP0, gsb0 ;  /* 0x00e00000041879f0 */ /* 0x000fe2000b801818 */
        /* <DEDUP_REMOVED lines=40> */
[----:B---3--:R-:W-:Y:S01]  /*13250*/  VIADD R14, R14, 0x202 ;  /* 0x000002020e0e7836 */ /* 0x008fe20000000000 */
        /* <DEDUP_REMOVED lines=109> */
[----:B----4-:R-:W-:-:S05]  /*13930*/  VIADD R14, R14, 0x606 ;  /* 0x000006060e0e7836 */ /* 0x010fca0000000000 */
[----:B------:R-:W0:Y:S04]  /*13940*/  S2R R58, SR_TID.X ;  /* 0x00000000003a7919 */ /* 0x000e280000002100 */
[----:B------:R-:W-:Y:S01]  /*13950*/  HGMMA.64x64x16.F32.BF16 R24, gdesc[UR4], R24, gsb0 ;  /* 0x00e00000041879f0 */ /* 0x000fe20008001818 */
[----:B------:R-:W-:Y:S01]  /*13960*/  VIADD R12, R4, 0x606 ;  /* 0x00000606040c7836 */ /* 0x000fe20000000000 */
[----:B------:R-:W4:Y:S01]  /*13970*/  LDL.64 R10, [R1+0x90] ;  /* 0x00009000010a7983 */ /* 0x000f220000100a00 */
[----:B------:R-:W-:Y:S01]  /*13980*/  IMAD.MOV.U32 R13, RZ, RZ, R5 ;  /* 0x000000ffff0d7224 */ /* 0x000fe200078e0005 */
[----:B------:R-:W-:Y:S02]  /*13990*/  R2UR UR4, R14 ;  /* 0x000000000e0472ca */ /* 0x000fe400000e0000 */
[----:B------:R-:W-:-:S02]  /*139a0*/  R2UR UR6, R12 ;  /* 0x000000000c0672ca */ /* 0x000fc400000e0000 */
[----:B------:R-:W-:Y:S02]  /*139b0*/  R2UR UR7, R13 ;  /* 0x000000000d0772ca */ /* 0x000fe400000e0000 */
[----:B------:R-:W-:Y:S02]  /*139c0*/  R2UR UR5, R15 ;  /* 0x000000000f0572ca */ /* 0x000fe400000e0000 */
[----:B0-----:R-:W-:Y:S01]  /*139d0*/  SHF.R.U32.HI R58, RZ, 0x7, R58 ;  /* 0x00000007ff3a7819 */ /* 0x001fe2000001163a */
[----:B------:R-:W-:Y:S02]  /*139e0*/  WARPGROUP.DEPBAR.LE gsb0, 0x0 ;  /* 0x00008000000079c5 */ /* 0x000fe40000010000 */
[----:B------:R-:W-:Y:S01]  /*139f0*/  WARPGROUP.ARRIVE ;  /* 0x00000000000079c5 */ /* 0x000fe20000000000 */
[----:B------:R-:W-:Y:S01]  /*13a00*/  IMAD.MOV.U32 R13, RZ, RZ, R5 ;  /* 0x000000ffff0d7224 */ /* 0x000fe200078e0005 */
[----:B------:R-:W-:Y:S01]  /*13a10*/  R2UR UR9, R57 ;  /* 0x00000000390972ca */ /* 0x000fe200000e0000 */
[----:B------:R-:W4:Y:S05]  /*13a20*/  LDL.64 R14, [R1+0x90] ;  /* 0x00009000010e7983 */ /* 0x000f2a0000100a00 */
[----:B------:R-:W-:Y:S01]  /*13a30*/  HGMMA.64x64x16.F32.BF16 R24, gdesc[UR4], R24, gsb0 ;  /* 0x00e00000041879f0 */ /* 0x000fe20008001818 */
[----:B------:R0:W1:Y:S02]  /*13a40*/  SHFL.IDX PT, R12, R58, RZ, 0x1f ;  /* 0x00001fff3a0c7589 */ /* 0x00006400000e0000 */
[----:B0-----:R-:W-:Y:S01]  /*13a50*/  VIADD R58, R4, 0x800 ;  /* 0x00000800043a7836 */ /* 0x001fe20000000000 */
[----:B------:R-:W-:Y:S01]  /*13a60*/  R2UR UR11, R13 ;  /* 0x000000000d0b72ca */ /* 0x000fe200000e0000 */
[----:B------:R-:W-:Y:S01]  /*13a70*/  UMOV UR4, 0x1 ;  /* 0x0000000100047882 */ /* 0x000fe20000000000 */
[----:B-1----:R-:W-:-:S04]  /*13a80*/  ISETP.GT.AND P0, PT, R12, 0x7f, PT ;  /* 0x0000007f0c00780c */ /* 0x002fc80003f04270 */
[----:B------:R-:W-:-:S04]  /*13a90*/  SEL R59, RZ, 0x2, !P0 ;  /* 0x00000002ff3b7807 */ /* 0x000fc80004000000 */
[----:B------:R-:W-:Y:S01]  /*13aa0*/  IADD3 R56, R56, 0x800, R59 ;  /* 0x0000080038387810 */ /* 0x000fe20007ffe03b */
[----:B------:R-:W-:Y:S01]  /*13ab0*/  IMAD.IADD R12, R59, 0x1, R58 ;  /* 0x000000013b0c7824 */ /* 0x000fe200078e023a */
[----:B------:R-:W-:Y:S02]  /*13ac0*/  UISETP.NE.U32.AND UP0, UPT, UR4, URZ, UPT ;  /* 0x0000003f0400728c */ /* 0x000fe4000bf05070 */
[----:B------:R-:W-:Y:S02]  /*13ad0*/  R2UR UR8, R56 ;  /* 0x00000000380872ca */ /* 0x000fe400000e0000 */
[----:B------:R-:W-:Y:S01]  /*13ae0*/  R2UR UR10, R12 ;  /* 0x000000000c0a72ca */ /* 0x000fe200000e0000 */
[----:B------:R-:W-:Y:S01]  /*13af0*/  IMAD.MOV.U32 R63, RZ, RZ, 0x4 ;  /* 0x00000004ff3f7424 */ /* 0x000fe200078e00ff */
[----:B------:R-:W4:Y:S01]  /*13b00*/  LDL.64 R12, [R1+0x90] ;  /* 0x00009000010c7983 */ /* 0x000f220000100a00 */
[----:B------:R-:W-:Y:S02]  /*13b10*/  WARPGROUP.DEPBAR.LE gsb0, 0x0 ;  /* 0x00008000000079c5 */ /* 0x000fe40000010000 */
[----:B------:R-:W-:-:S08]  /*13b20*/  WARPGROUP.ARRIVE ;  /* 0x00000000000079c5 */ /* 0x000fd00000000000 */
        /* <DEDUP_REMOVED lines=16> */
[----:B---3--:R-:W-:-:S02]  /*13c30*/  IADD3 R8, R63, 0x800, R8 ;  /* 0x000008003f087810 */ /* 0x008fc40007ffe008 */
[----:B------:R-:W-:Y:S02]  /*13c40*/  R2UR UR7, R57 ;  /* 0x00000000390772ca */ /* 0x000fe400000e0000 */
[----:B------:R-:W-:Y:S02]  /*13c50*/  R2UR UR6, R56 ;  /* 0x00000000380672ca */ /* 0x000fe400000e0000 */
[----:B------:R-:W-:Y:S02]  /*13c60*/  R2UR UR4, R8 ;  /* 0x00000000080472ca */ /* 0x000fe400000e0000 */
[----:B------:R-:W-:Y:S01]  /*13c70*/  R2UR UR5, R9 ;  /* 0x00000000090572ca */ /* 0x000fe200000e0000 */
[----:B------:R-:W-:Y:S01]  /*13c80*/  IMAD.MOV.U32 R8, RZ, RZ, 0x28 ;  /* 0x00000028ff087424 */ /* 0x000fe200078e00ff */
[----:B------:R-:W3:Y:S01]  /*13c90*/  LDL.64 R56, [R1+0x90] ;  /* 0x0000900001387983 */ /* 0x000ee20000100a00 */
        /* <DEDUP_REMOVED lines=31> */
[----:B------:R-:W4:Y:S07]  /*13e90*/  LDL.64 R10, [R1+0x90] ;  /* 0x00009000010a7983 */ /* 0x000f2e0000100a00 */
[----:B------:R-:W-:Y:S01]  /*13ea0*/  HGMMA.64x64x16.F32.BF16 R24, gdesc[UR4], R24, gsb0 ;  /* 0x00e00000041879f0 */ /* 0x000fe20008001818 */
[----:B------:R-:W-:Y:S01]  /*13eb0*/  IMAD.MOV.U32 R15, RZ, RZ, R5 ;  /* 0x000000ffff0f7224 */ /* 0x000fe200078e0005 */
        /* <DEDUP_REMOVED lines=91> */
[----:B------:R-:W-:-:S02]  /*14470*/  R2UR UR7, R11 ;  /* 0x000000000b0772ca */ /* 0x000fc400000e0000 */
[----:B------:R-:W-:Y:S01]  /*14480*/  R2UR UR4, R6 ;  /* 0x00000000060472ca */ /* 0x000fe200000e0000 */
[----:B------:R0:W5:Y:S01]  /*14490*/  LDL R11, [R1+0xc] ;  /* 0x00000c00010b7983 */ /* 0x0001620000100800 */
[----:B------:R-:W-:Y:S02]  /*144a0*/  R2UR UR6, R10 ;  /* 0x000000000a0672ca */ /* 0x000fe400000e0000 */
[----:B------:R-:W-:Y:S01]  /*144b0*/  R2UR UR5, R7 ;  /* 0x00000000070572ca */ /* 0x000fe200000e0000 */
[----:B------:R0:W5:Y:S01]  /*144c0*/  LDL R10, [R1+0x1c8] ;  /* 0x0001c800010a7983 */ /* 0x0001620000100800 */
[----:B------:R-:W-:Y:S02]  /*144d0*/  WARPGROUP.DEPBAR.LE gsb0, 0x0 ;  /* 0x00008000000079c5 */ /* 0x000fe40000010000 */
[----:B------:R-:W-:-:S09]  /*144e0*/  WARPGROUP.ARRIVE ;  /* 0x00000000000079c5 */ /* 0x000fd20000000000 */
        /* <DEDUP_REMOVED lines=74> */
.L_x_3154:
[----:B------:R-:W-:Y:S05]  /*14990*/  BSYNC B0 ;  /* 0x0000000000007941 */ /* 0x000fea0003800000 */
.L_x_3153:
[----:B------:R-:W2:Y:S02]  /*149a0*/  LDL.64 R4, [R1+0x20] ;  /* 0x0000200001047983 */ /* 0x000ea40000100a00 */
[----:B--2---:R-:W-:-:S05]  /*149b0*/  MOV R5, R4 ;  /* 0x0000000400057202 */ /* 0x004fca0000000f00 */
[----:B-----5:R-:W-:-:S05]  /*149c0*/  IMAD R10, R10, 0x8, R5 ;  /* 0x000000080a0a7824 */ /* 0x020fca00078e0205 */
[----:B------:R-:W-:-:S04]  /*149d0*/  PRMT R10, R11, 0x654, R10 ;  /* 0x000006540b0a7816 */ /* 0x000fc8000000000a */
[----:B------:R0:W-:Y:S01]  /*149e0*/  SYNCS.ARRIVE.TRANS64.RED.A1T0 RZ, [R10+URZ], RZ ;  /* 0x000000ff0aff79a7 */ /* 0x0001e2000810043f */
[----:B------:R-:W2:Y:S04]  /*149f0*/  LDL.64 R4, [R1+0x100] ;  /* 0x0001000001047983 */ /* 0x000ea80000100a00 */
[----:B------:R-:W3:Y:S04]  /*14a00*/  LDL R13, [R1+0x200] ;  /* 0x00020000010d7983 */ /* 0x000ee80000100800 */
[----:B--2---:R-:W2:Y:S04]  /*14a10*/  LD.E R6, desc[UR36][R4.64] ;  /* 0x0000002404067980 */ /* 0x004ea8000c101900 */
[----:B------:R-:W4:Y:S01]  /*14a20*/  LDL.64 R4, [R1+0x1e0] ;  /* 0x0001e00001047983 */ /* 0x000f220000100a00 */
[-C--:B--2---:R-:W-:Y:S01]  /*14a30*/  FMUL.FTZ R59, R24, R6.reuse ;  /* 0x00000006183b7220 */ /* 0x084fe20000410000 */
[-C--:B------:R-:W-:Y:S01]  /*14a40*/  FMUL.FTZ R56, R26, R6.reuse ;  /* 0x000000061a387220 */ /* 0x080fe20000410000 */
[-C--:B------:R-:W-:Y:S01]  /*14a50*/  FMUL.FTZ R57, R25, R6.reuse ;  /* 0x0000000619397220 */ /* 0x080fe20000410000 */
[-C--:B------:R-:W-:Y:S01]  /*14a60*/  FMUL.FTZ R3, R27, R6.reuse ;  /* 0x000000061b037220 */ /* 0x080fe20000410000 */
[-C--:B------:R-:W-:Y:S01]  /*14a70*/  FMUL.FTZ R58, R28, R6.reuse ;  /* 0x000000061c3a7220 */ /* 0x080fe20000410000 */
[-C--:B------:R-:W-:Y:S01]  /*14a80*/  FMUL.FTZ R60, R30, R6.reuse ;  /* 0x000000061e3c7220 */ /* 0x080fe20000410000 */
[----:B------:R-:W4:Y:S01]  /*14a90*/  MUFU.TANH R59, R59 ;  /* 0x0000003b003b7308 */ /* 0x000f220000002400 */
[-C--:B------:R-:W-:Y:S01]  /*14aa0*/  FMUL.FTZ R61, R29, R6.reuse ;  /* 0x000000061d3d7220 */ /* 0x080fe20000410000 */
[-C--:B------:R-:W-:Y:S01]  /*14ab0*/  FMUL.FTZ R30, R31, R6.reuse ;  /* 0x000000061f1e7220 */ /* 0x080fe20000410000 */
[-C--:B------:R-:W-:Y:S01]  /*14ac0*/  FMUL.FTZ R63, R32, R6.reuse ;  /* 0x00000006203f7220 */ /* 0x080fe20000410000 */
[-C--:B------:R-:W-:Y:S01]  /*14ad0*/  FMUL.FTZ R32, R34, R6.reuse ;  /* 0x0000000622207220 */ /* 0x080fe20000410000 */
[-C--:B------:R-:W-:Y:S01]  /*14ae0*/  FMUL.FTZ R62, R33, R6.reuse ;  /* 0x00000006213e7220 */ /* 0x080fe20000410000 */
[-C--:B------:R-:W-:Y:S01]  /*14af0*/  FMUL.FTZ R31, R35, R6.reuse ;  /* 0x00000006231f7220 */ /* 0x080fe20000410000 */
[-C--:B------:R-:W-:Y:S01]  /*14b00*/  FMUL.FTZ R65, R36, R6.reuse ;  /* 0x0000000624417220 */ /* 0x080fe20000410000 */
[----:B------:R-:W0:Y:S01]  /*14b10*/  MUFU.TANH R56, R56 ;  /* 0x0000003800387308 */ /* 0x000e220000002400 */
[-C--:B------:R-:W-:Y:S01]  /*14b20*/  FMUL.FTZ R35, R38, R6.reuse ;  /* 0x0000000626237220 */ /* 0x080fe20000410000 */
[-C--:B------:R-:W-:Y:S01]  /*14b30*/  FMUL.FTZ R64, R37, R6.reuse ;  /* 0x0000000625407220 */ /* 0x080fe20000410000 */
[-C--:B------:R-:W-:Y:S01]  /*14b40*/  FMUL.FTZ R34, R39, R6.reuse ;  /* 0x0000000627227220 */ /* 0x080fe20000410000 */
[-C--:B------:R-:W-:Y:S01]  /*14b50*/  FMUL.FTZ R67, R40, R6.reuse ;  /* 0x0000000628437220 */ /* 0x080fe20000410000 */
[-C--:B------:R-:W-:Y:S01]  /*14b60*/  FMUL.FTZ R38, R42, R6.reuse ;  /* 0x000000062a267220 */ /* 0x080fe20000410000 */
[-C--:B------:R-:W-:Y:S01]  /*14b70*/  FMUL.FTZ R66, R41, R6.reuse ;  /* 0x0000000629427220 */ /* 0x080fe20000410000 */
[----:B------:R-:W-:Y:S01]  /*14b80*/  FMUL.FTZ R39, R43, R6 ;  /* 0x000000062b277220 */ /* 0x000fe20000410000 */
[----:B------:R-:W1:Y:S01]  /*14b90*/  MUFU.TANH R57, R57 ;  /* 0x0000003900397308 */ /* 0x000e620000002400 */
[----:B----4-:R-:W-:Y:S01]  /*14ba0*/  FMNMX.FTZ R8, R59, R4, !PT ;  /* 0x000000043b087209 */ /* 0x010fe20007810000 */
[-C--:B------:R-:W-:Y:S01]  /*14bb0*/  FMUL.FTZ R44, R44, R6.reuse ;  /* 0x000000062c2c7220 */ /* 0x080fe20000410000 */
[-C--:B------:R-:W-:Y:S01]  /*14bc0*/  FMUL.FTZ R42, R46, R6.reuse ;  /* 0x000000062e2a7220 */ /* 0x080fe20000410000 */
[-C--:B------:R-:W-:Y:S01]  /*14bd0*/  FMUL.FTZ R43, R45, R6.reuse ;  /* 0x000000062d2b7220 */ /* 0x080fe20000410000 */
[-C--:B------:R-:W-:Y:S01]  /*14be0*/  FMUL.FTZ R40, R47, R6.reuse ;  /* 0x000000062f287220 */ /* 0x080fe20000410000 */
[-C--:B------:R-:W-:Y:S01]  /*14bf0*/  FMUL.FTZ R46, R48, R6.reuse ;  /* 0x00000006302e7220 */ /* 0x080fe20000410000 */
[-C--:B------:R-:W-:Y:S01]  /*14c00*/  FMUL.FTZ R41, R50, R6.reuse ;  /* 0x0000000632297220 */ /* 0x080fe20000410000 */
[----:B------:R-:W2:Y:S01]  /*14c10*/  MUFU.TANH R3, R3 ;  /* 0x0000000300037308 */ /* 0x000ea20000002400 */
[----:B0-----:R-:W-:Y:S01]  /*14c20*/  FMNMX.FTZ R10, R56, R5, !PT ;  /* 0x00000005380a7209 */ /* 0x001fe20007810000 */
[-C--:B------:R-:W-:Y:S01]  /*14c30*/  FMUL.FTZ R45, R49, R6.reuse ;  /* 0x00000006312d7220 */ /* 0x080fe20000410000 */
[-C--:B------:R-:W-:Y:S01]  /*14c40*/  FMUL.FTZ R36, R51, R6.reuse ;  /* 0x0000000633247220 */ /* 0x080fe20000410000 */
[-C--:B------:R-:W-:Y:S01]  /*14c50*/  FMUL.FTZ R47, R52, R6.reuse ;  /* 0x00000006342f7220 */ /* 0x080fe20000410000 */
[-C--:B------:R-:W-:Y:S01]  /*14c60*/  FMUL.FTZ R37, R54, R6.reuse ;  /* 0x0000000636257220 */ /* 0x080fe20000410000 */
[-C--:B------:R-:W-:Y:S01]  /*14c70*/  FMUL.FTZ R48, R53, R6.reuse ;  /* 0x0000000635307220 */ /* 0x080fe20000410000 */
[----:B------:R-:W-:Y:S01]  /*14c80*/  FMUL.FTZ R33, R55, R6 ;  /* 0x0000000637217220 */ /* 0x000fe20000410000 */
        /* <DEDUP_REMOVED lines=53> */
[----:B0-----:R-:W-:Y:S02]  /*14fe0*/  FMNMX.FTZ R7, R47, R8, !PT ;  /* 0x000000082f077209 */ /* 0x001fe40007810000 */
[----:B------:R-:W4:Y:S05]  /*14ff0*/  LDL.64 R8, [R1+0x1f0] ;  /* 0x0001f00001087983 */ /* 0x000f2a0000100a00 */
[----:B------:R-:W0:Y:S01]  /*15000*/  MUFU.TANH R33, R33 ;  /* 0x0000002100217308 */ /* 0x000e220000002400 */
[----:B-1----:R-:W-:Y:S02]  /*15010*/  FMNMX.FTZ R6, R37, R6, !PT ;  /* 0x0000000625067209 */ /* 0x002fe40007810000 */
[----:B--2---:R-:W-:-:S02]  /*15020*/  FMNMX.FTZ R10, R48, R7, !PT ;  /* 0x00000007300a7209 */ /* 0x004fc40007810000 */
[----:B0-----:R-:W-:-:S03]  /*15030*/  FMNMX.FTZ R11, R33, R6, !PT ;  /* 0x00000006210b7209 */ /* 0x001fc60007810000 */
[----:B------:R-:W0:Y:S04]  /*15040*/  SHFL.BFLY PT, R7, R10, 0x2, 0x1f ;  /* 0x0c401f000a077f89 */ /* 0x000e2800000e0000 */
[----:B------:R-:W-:Y:S04]  /*15050*/  STL.64 [R1+0x1e0], R10 ;  /* 0x0001e00a01007387 */ /* 0x000fe80000100a00 */
[----:B------:R-:W2:Y:S01]  /*15060*/  LDL R24, [R1+0x1e4] ;  /* 0x0001e40001187983 */ /* 0x000ea20000100800 */
[----:B0-----:R-:W-:-:S05]  /*15070*/  FMNMX.FTZ R12, R10, R7, !PT ;  /* 0x000000070a0c7209 */ /* 0x001fca0007810000 */
[----:B------:R-:W0:Y:S02]  /*15080*/  SHFL.BFLY PT, R7, R12, 0x1, 0x1f ;  /* 0x0c201f000c077f89 */ /* 0x000e2400000e0000 */
[----:B0-----:R-:W-:Y:S02]  /*15090*/  FMNMX.FTZ R14, R12, R7, !PT ;  /* 0x000000070c0e7209 */ /* 0x001fe40007810000 */
[----:B------:R-:W4:Y:S04]  /*150a0*/  LDL.64 R6, [R1+0xb8] ;  /* 0x0000b80001067983 */ /* 0x000f280000100a00 */
        /* <DEDUP_REMOVED lines=10> */
[----:B------:R-:W4:Y:S08]  /*15150*/  MUFU.EX2 R124, R4 ;  /* 0x00000004007c7308 */ /* 0x000f300000000800 */
[----:B------:R-:W0:Y:S01]  /*15160*/  MUFU.EX2 R123, R12 ;  /* 0x0000000c007b7308 */ /* 0x000e220000000800 */
[----:B------:R1:W-:Y:S01]  /*15170*/  STL [R1+0x1e4], R10 ;  /* 0x0001e40a01007387 */ /* 0x0003e20000100800 */
[----:B----4-:R-:W-:Y:S01]  /*15180*/  FMUL.FTZ R8, R124, R8 ;  /* 0x000000087c087220 */ /* 0x010fe20000410000 */
[----:B0-----:R-:W-:-:S05]  /*15190*/  FMUL.FTZ R9, R9, R123 ;  /* 0x0000007b09097220 */ /* 0x001fca0000410000 */
[----:B------:R1:W-:Y:S04]  /*151a0*/  STL.64 [R1+0x1f0], R8 ;  /* 0x0001f00801007387 */ /* 0x0003e80000100a00 */
[----:B------:R-:W2:Y:S01]  /*151b0*/  LD.E R5, desc[UR36][R6.64+0x4] ;  /* 0x0000042406057980 */ /* 0x000ea2000c101900 */
[----:B------:R-:W-:Y:S01]  /*151c0*/  BSSY B0, `(.L_x_3155) ;  /* 0x000000c000007945 */ /* 0x000fe20003800000 */
[----:B--2---:R-:W-:-:S13]  /*151d0*/  ISETP.NE.AND P0, PT, R5, RZ, PT ;  /* 0x000000ff0500720c */ /* 0x004fda0003f05270 */
[----:B-1----:R-:W-:Y:S05]  /*151e0*/  @P0 BRA `(.L_x_3156) ;  /* 0x0000000000240947 */ /* 0x002fea0003800000 */
        /* <DEDUP_REMOVED lines=9> */
.L_x_3156:
[----:B------:R-:W-:Y:S05]  /*15280*/  BSYNC B0 ;  /* 0x0000000000007941 */ /* 0x000fea0003800000 */
.L_x_3155:
        /* <DEDUP_REMOVED lines=9> */
.L_x_3158:
[----:B------:R-:W-:Y:S05]  /*15320*/  BSYNC B0 ;  /* 0x0000000000007941 */ /* 0x000fea0003800000 */
.L_x_3157:
        /* <DEDUP_REMOVED lines=35> */
[----:B------:R-:W4:Y:S01]  /*15560*/  LDL R146, [R1+0x1c8] ;  /* 0x0001c80001927983 */ /* 0x000f220000100800 */
[----:B--2---:R-:W-:-:S04]  /*15570*/  FMUL.FTZ R28, R28, R49 ;  /* 0x000000311c1c7220 */ /* 0x004fc80000410000 */
[-CC-:B------:R-:W-:Y:S01]  /*15580*/  FFMA.FTZ R174, R44, R49.reuse, -R28.reuse ;  /* 0x000000312cae7223 */ /* 0x180fe2000001081c */
[-C--:B------:R-:W-:Y:S01]  /*15590*/  FMUL.FTZ R44, R29, R49.reuse ;  /* 0x000000311d2c7220 */ /* 0x080fe20000410000 */
[----:B------:R-:W-:-:S03]  /*155a0*/  FFMA.FTZ R122, R59, R49, -R28 ;  /* 0x000000313b7a7223 */ /* 0x000fc6000001081c */
[-CC-:B------:R-:W-:Y:S01]  /*155b0*/  FFMA.FTZ R133, R56, R49.reuse, -R44.reuse ;  /* 0x0000003138857223 */ /* 0x180fe2000001082c */
[-C--:B------:R-:W-:Y:S01]  /*155c0*/  FFMA.FTZ R161, R3, R49.reuse, -R44 ;  /* 0x0000003103a17223 */ /* 0x080fe2000001082c */
[-C--:B------:R-:W-:Y:S01]  /*155d0*/  FFMA.FTZ R160, R57, R49.reuse, -R28 ;  /* 0x0000003139a07223 */ /* 0x080fe2000001081c */
[----:B------:R-:W3:Y:S01]  /*155e0*/  MUFU.EX2 R122, R122 ;  /* 0x0000007a007a7308 */ /* 0x000ee20000000800 */
[-C--:B------:R-:W-:Y:S01]  /*155f0*/  FFMA.FTZ R163, R60, R49.reuse, -R44 ;  /* 0x000000313ca37223 */ /* 0x080fe2000001082c */
[-C--:B------:R-:W-:Y:S01]  /*15600*/  FFMA.FTZ R121, R58, R49.reuse, -R28 ;  /* 0x000000313a797223 */ /* 0x080fe2000001081c */
[-C--:B------:R-:W-:Y:S01]  /*15610*/  FFMA.FTZ R132, R30, R49.reuse, -R44 ;  /* 0x000000311e847223 */ /* 0x080fe2000001082c */
[-C--:B------:R-:W-:Y:S01]  /*15620*/  FFMA.FTZ R162, R61, R49.reuse, -R28 ;  /* 0x000000313da27223 */ /* 0x080fe2000001081c */
[-C--:B------:R-:W-:Y:S01]  /*15630*/  FFMA.FTZ R165, R32, R49.reuse, -R44 ;  /* 0x0000003120a57223 */ /* 0x080fe2000001082c */
[-C--:B------:R-:W-:Y:S01]  /*15640*/  FFMA.FTZ R120, R63, R49.reuse, -R28 ;  /* 0x000000313f787223 */ /* 0x080fe2000001081c */
[-C--:B------:R-:W-:Y:S01]  /*15650*/  FFMA.FTZ R131, R31, R49.reuse, -R44 ;  /* 0x000000311f837223 */ /* 0x080fe2000001082c */
        /* <DEDUP_REMOVED lines=8> */
[----:B------:R-:W1:Y:S01]  /*156e0*/  MUFU.EX2 R161, R161 ;  /* 0x000000a100a17308 */ /* 0x000e620000000800 */
[-CC-:B------:R-:W-:Y:S01]  /*156f0*/  FFMA.FTZ R168, R45, R49.reuse, -R28.reuse ;  /* 0x000000312da87223 */ /* 0x180fe2000001081c */
[-CC-:B------:R-:W-:Y:S01]  /*15700*/  FFMA.FTZ R170, R47, R49.reuse, -R28.reuse ;  /* 0x000000312faa7223 */ /* 0x180fe2000001081c */
[-C--:B------:R-:W-:Y:S01]  /*15710*/  FFMA.FTZ R21, R48, R49.reuse, -R28 ;  /* 0x0000003130157223 */ /* 0x080fe2000001081c */
[-CC-:B------:R-:W-:Y:S01]  /*15720*/  FFMA.FTZ R167, R35, R49.reuse, -R44.reuse ;  /* 0x0000003123a77223 */ /* 0x180fe2000001082c */
[-CC-:B------:R-:W-:Y:S01]  /*15730*/  FFMA.FTZ R129, R34, R49.reuse, -R44.reuse ;  /* 0x0000003122817223 */ /* 0x180fe2000001082c */
[-CC-:B------:R-:W-:Y:S01]  /*15740*/  FFMA.FTZ R173, R38, R49.reuse, -R44.reuse ;  /* 0x0000003126ad7223 */ /* 0x180fe2000001082c */
[-C--:B------:R-:W-:Y:S01]  /*15750*/  FFMA.FTZ R127, R39, R49.reuse, -R44 ;  /* 0x00000031277f7223 */ /* 0x080fe2000001082c */
[----:B------:R-:W2:Y:S01]  /*15760*/  MUFU.EX2 R160, R160 ;  /* 0x000000a000a07308 */ /* 0x000ea20000000800 */
[----:B---3--:R-:W-:Y:S01]  /*15770*/  FADD.FTZ R3, R122, R8 ;  /* 0x000000087a037221 */ /* 0x008fe20000010000 */
[-CC-:B------:R-:W-:Y:S01]  /*15780*/  FFMA.FTZ R125, R42, R49.reuse, -R44.reuse ;  /* 0x000000312a7d7223 */ /* 0x180fe2000001082c */
[-CC-:B------:R-:W-:Y:S01]  /*15790*/  FFMA.FTZ R175, R40, R49.reuse, -R44.reuse ;  /* 0x0000003128af7223 */ /* 0x180fe2000001082c */
[----:B------:R-:W-:-:S04]  /*157a0*/  FFMA.FTZ R169, R41, R49, -R44 ;  /* 0x0000003129a97223 */ /* 0x000fc8000001082c */
[----:B------:R-:W-:Y:S01]  /*157b0*/  MUFU.EX2 R174, R174 ;  /* 0x000000ae00ae7308 */ /* 0x000fe20000000800 */
[----:B------:R-:W-:Y:S01]  /*157c0*/  FFMA.FTZ R171, R37, R49, -R44 ;  /* 0x0000003125ab7223 */ /* 0x000fe2000001082c */
[C---:B----4-:R-:W-:Y:S01]  /*157d0*/  FMUL.FTZ R25, R124.reuse, R25 ;  /* 0x000000197c197220 */ /* 0x050fe20000410000 */
[C---:B------:R-:W-:Y:S01]  /*157e0*/  FMUL.FTZ R24, R124.reuse, R24 ;  /* 0x000000187c187220 */ /* 0x040fe20000410000 */
[C---:B------:R-:W-:Y:S01]  /*157f0*/  FMUL.FTZ R27, R123.reuse, R27 ;  /* 0x0000001b7b1b7220 */ /* 0x040fe20000410000 */
[----:B------:R-:W-:Y:S01]  /*15800*/  FMUL.FTZ R26, R123, R26 ;  /* 0x0000001a7b1a7220 */ /* 0x000fe20000410000 */
[C---:B------:R-:W-:Y:S01]  /*15810*/  FMUL.FTZ R15, R124.reuse, R15 ;  /* 0x0000000f7c0f7220 */ /* 0x040fe20000410000 */
[C---:B------:R-:W-:Y:S01]  /*15820*/  FMUL.FTZ R14, R124.reuse, R14 ;  /* 0x0000000e7c0e7220 */ /* 0x040fe20000410000 */
[----:B------:R-:W3:Y:S01]  /*15830*/  MUFU.EX2 R163, R163 ;  /* 0x000000a300a37308 */ /* 0x000ee20000000800 */
[C---:B------:R-:W-:Y:S01]  /*15840*/  FMUL.FTZ R11, R124.reuse, R11 ;  /* 0x0000000b7c0b7220 */ /* 0x040fe20000410000 */
[C---:B------:R-:W-:Y:S01]  /*15850*/  FMUL.FTZ R10, R124.reuse, R10 ;  /* 0x0000000a7c0a7220 */ /* 0x040fe20000410000 */
[C---:B------:R-:W-:Y:S01]  /*15860*/  FMUL.FTZ R13, R124.reuse, R13 ;  /* 0x0000000d7c0d7220 */ /* 0x040fe20000410000 */
[C---:B------:R-:W-:Y:S01]  /*15870*/  FMUL.FTZ R12, R124.reuse, R12 ;  /* 0x0000000c7c0c7220 */ /* 0x040fe20000410000 */
[C---:B------:R-:W-:Y:S01]  /*15880*/  FMUL.FTZ R99, R124.reuse, R99 ;  /* 0x000000637c637220 */ /* 0x040fe20000410000 */
[C---:B------:R-:W-:Y:S01]  /*15890*/  FMUL.FTZ R98, R124.reuse, R98 ;  /* 0x000000627c627220 */ /* 0x040fe20000410000 */
[C---:B------:R-:W-:Y:S01]  /*158a0*/  FMUL.FTZ R97, R124.reuse, R97 ;  /* 0x000000617c617220 */ /* 0x040fe20000410000 */
[----:B------:R-:W4:Y:S01]  /*158b0*/  MUFU.EX2 R121, R121 ;  /* 0x0000007900797308 */ /* 0x000f220000000800 */
[----:B0-----:R-:W-:Y:S01]  /*158c0*/  FADD.FTZ R28, R133, R9 ;  /* 0x00000009851c7221 */ /* 0x001fe20000010000 */
[C---:B------:R-:W-:Y:S01]  /*158d0*/  FMUL.FTZ R96, R124.reuse, R96 ;  /* 0x000000607c607220 */ /* 0x040fe20000410000 */
[C---:B------:R-:W-:Y:S01]  /*158e0*/  FMUL.FTZ R101, R124.reuse, R93 ;  /* 0x0000005d7c657220 */ /* 0x040fe20000410000 */
[C---:B------:R-:W-:Y:S01]  /*158f0*/  FMUL.FTZ R100, R124.reuse, R92 ;  /* 0x0000005c7c647220 */ /* 0x040fe20000410000 */
[C---:B------:R-:W-:Y:S01]  /*15900*/  FMUL.FTZ R111, R124.reuse, R111 ;  /* 0x0000006f7c6f7220 */ /* 0x040fe20000410000 */
[C---:B------:R-:W-:Y:S01]  /*15910*/  FMUL.FTZ R110, R124.reuse, R110 ;  /* 0x0000006e7c6e7220 */ /* 0x040fe20000410000 */
[C---:B------:R-:W-:Y:S01]  /*15920*/  FMUL.FTZ R105, R124.reuse, R105 ;  /* 0x000000697c697220 */ /* 0x040fe20000410000 */
[----:B------:R-:W0:Y:S01]  /*15930*/  MUFU.EX2 R132, R132 ;  /* 0x0000008400847308 */ /* 0x000e220000000800 */
[C---:B------:R-:W-:Y:S01]  /*15940*/  FMUL.FTZ R104, R124.reuse, R104 ;  /* 0x000000687c687220 */ /* 0x040fe20000410000 */
[C---:B------:R-:W-:Y:S01]  /*15950*/  FMUL.FTZ R113, R124.reuse, R103 ;  /* 0x000000677c717220 */ /* 0x040fe20000410000 */
[----:B------:R-:W-:Y:S01]  /*15960*/  FMUL.FTZ R112, R124, R102 ;  /* 0x000000667c707220 */ /* 0x000fe20000410000 */
[C---:B------:R-:W-:Y:S01]  /*15970*/  FMUL.FTZ R109, R123.reuse, R109 ;  /* 0x0000006d7b6d7220 */ /* 0x040fe20000410000 */
[C---:B------:R-:W-:Y:S01]  /*15980*/  FMUL.FTZ R108, R123.reuse, R108 ;  /* 0x0000006c7b6c7220 */ /* 0x040fe20000410000 */
[C---:B------:R-:W-:Y:S01]  /*15990*/  FMUL.FTZ R115, R123.reuse, R107 ;  /* 0x0000006b7b737220 */ /* 0x040fe20000410000 */
[----:B------:R-:W-:Y:S01]  /*159a0*/  FMUL.FTZ R114, R123, R106 ;  /* 0x0000006a7b727220 */ /* 0x000fe20000410000 */
[----:B------:R-:W0:Y:S01]  /*159b0*/  MUFU.EX2 R162, R162 ;  /* 0x000000a200a27308 */ /* 0x000e220000000800 */
[----:B-1----:R-:W-:Y:S01]  /*159c0*/  FADD.FTZ R28, R161, R28 ;  /* 0x0000001ca11c7221 */ /* 0x002fe20000010000 */
[----:B--2---:R-:W-:Y:S01]  /*159d0*/  FADD.FTZ R8, R160, R3 ;  /* 0x00000003a0087221 */ /* 0x004fe20000010000 */
[C---:B------:R-:W-:Y:S01]  /*159e0*/  FMUL.FTZ R7, R123.reuse, R7 ;  /* 0x000000077b077220 */ /* 0x040fe20000410000 */
[----:B------:R-:W-:Y:S01]  /*159f0*/  FMUL.FTZ R6, R123, R6 ;  /* 0x000000067b067220 */ /* 0x000fe20000410000 */
[----:B------:R-:W2:Y:S03]  /*15a00*/  LDL.64 R62, [R1+0x3a0] ;  /* 0x0003a000013e7983 */ /* 0x000ea60000100a00 */
[----:B------:R-:W1:Y:S01]  /*15a10*/  MUFU.EX2 R165, R165 ;  /* 0x000000a500a57308 */ /* 0x000e620000000800 */
[----:B------:R-:W2:Y:S04]  /*15a20*/  LDL.64 R60, [R1+0x3b0] ;  /* 0x0003b000013c7983 */ /* 0x000ea80000100a00 */
[----:B------:R-:W2:Y:S03]  /*15a30*/  LDL.64 R58, [R1+0x3c0] ;  /* 0x0003c000013a7983 */ /* 0x000ea60000100a00 */
[----:B------:R-:W1:Y:S01]  /*15a40*/  MUFU.EX2 R120, R120 ;  /* 0x0000007800787308 */ /* 0x000e620000000800 */
[----:B---3--:R-:W-:Y:S01]  /*15a50*/  FADD.FTZ R9, R163, R28 ;  /* 0x0000001ca3097221 */ /* 0x008fe20000010000 */
[----:B----4-:R-:W-:Y:S01]  /*15a60*/  FADD.FTZ R3, R121, R8 ;  /* 0x0000000879037221 */ /* 0x010fe20000010000 */
[----:B------:R-:W3:Y:S04]  /*15a70*/  LDL.64 R64, [R1+0x340] ;  /* 0x0003400001407983 */ /* 0x000ee80000100a00 */
[----:B------:R-:W4:Y:S01]  /*15a80*/  LDL.64 R66, [R1+0x380] ;  /* 0x0003800001427983 */ /* 0x000f220000100a00 */
[----:B------:R-:W1:Y:S03]  /*15a90*/  MUFU.EX2 R131, R131 ;  /* 0x0000008300837308 */ /* 0x000e660000000800 */
[----:B------:R-:W2:Y:S04]  /*15aa0*/  LDL.64 R56, [R1+0x3d0] ;  /* 0x0003d00001387983 */ /* 0x000ea80000100a00 */
[----:B------:R-:W2:Y:S01]  /*15ab0*/  LDL.64 R46, [R1+0x268] ;  /* 0x00026800012e7983 */ /* 0x000ea20000100a00 */
[----:B------:R-:W1:Y:S01]  /*15ac0*/  MUFU.EX2 R164, R164 ;  /* 0x000000a400a47308 */ /* 0x000e620000000800 */
[----:B0-----:R-:W-:Y:S01]  /*15ad0*/  FADD.FTZ R8, R132, R9 ;  /* 0x0000000984087221 */ /* 0x001fe20000010000 */
[----:B------:R-:W-:Y:S01]  /*15ae0*/  FADD.FTZ R3, R162, R3 ;  /* 0x00000003a2037221 */ /* 0x000fe20000010000 */
[----:B------:R-:W2:Y:S05]  /*15af0*/  LDL.64 R34, [R1+0x278] ;  /* 0x0002780001227983 */ /* 0x000eaa0000100a00 */
[----:B------:R-:W0:Y:S08]  /*15b00*/  MUFU.EX2 R167, R167 ;  /* 0x000000a700a77308 */ /* 0x000e300000000800 */
[----:B------:R-:W0:Y:S01]  /*15b10*/  MUFU.EX2 R130, R130 ;  /* 0x0000008200827308 */ /* 0x000e220000000800 */
[----:B-1----:R-:W-:Y:S01]  /*15b20*/  FADD.FTZ R8, R165, R8 ;  /* 0x00000008a5087221 */ /* 0x002fe20000010000 */
[----:B------:R-:W-:Y:S01]  /*15b30*/  FADD.FTZ R3, R120, R3 ;  /* 0x0000000378037221 */ /* 0x000fe20000010000 */
[----:B------:R-:W2:Y:S05]  /*15b40*/  LDL.64 R42, [R1+0x288] ;  /* 0x00028800012a7983 */ /* 0x000eaa0000100a00 */
[----:B------:R-:W1:Y:S08]  /*15b50*/  MUFU.EX2 R129, R129 ;  /* 0x0000008100817308 */ /* 0x000e700000000800 */
[----:B------:R-:W1:Y:S01]  /*15b60*/  MUFU.EX2 R166, R166 ;  /* 0x000000a600a67308 */ /* 0x000e620000000800 */
[----:B------:R-:W-:Y:S01]  /*15b70*/  FADD.FTZ R8, R131, R8 ;  /* 0x0000000883087221 */ /* 0x000fe20000010000 */
[----:B------:R-:W-:Y:S01]  /*15b80*/  FADD.FTZ R3, R164, R3 ;  /* 0x00000003a4037221 */ /* 0x000fe20000010000 */
[----:B------:R-:W2:Y:S04]  /*15b90*/  LDL.64 R40, [R1+0x298] ;  /* 0x0002980001287983 */ /* 0x000ea80000100a00 */
[----:B------:R-:W2:Y:S01]  /*15ba0*/  LDL.64 R38, [R1+0x2a8] ;  /* 0x0002a80001267983 */ /* 0x000ea20000100a00 */
[----:B------:R-:W1:Y:S08]  /*15bb0*/  MUFU.EX2 R173, R173 ;  /* 0x000000ad00ad7308 */ /* 0x000e700000000800 */
[----:B------:R-:W1:Y:S01]  /*15bc0*/  MUFU.EX2 R128, R128 ;  /* 0x0000008000807308 */ /* 0x000e620000000800 */
[----:B0-----:R-:W-:Y:S01]  /*15bd0*/  FADD.FTZ R8, R167, R8 ;  /* 0x00000008a7087221 */ /* 0x001fe20000010000 */
[----:B------:R-:W-:-:S06]  /*15be0*/  FADD.FTZ R3, R130, R3 ;  /* 0x0000000382037221 */ /* 0x000fcc0000010000 */
[----:B------:R-:W0:Y:S08]  /*15bf0*/  MUFU.EX2 R127, R127 ;  /* 0x0000007f007f7308 */ /* 0x000e300000000800 */
[----:B------:R-:W0:Y:S01]  /*15c00*/  MUFU.EX2 R172, R172 ;  /* 0x000000ac00ac7308 */ /* 0x000e220000000800 */
[----:B-1----:R-:W-:Y:S01]  /*15c10*/  FADD.FTZ R8, R129, R8 ;  /* 0x0000000881087221 */ /* 0x002fe20000010000 */
[----:B------:R-:W-:-:S06]  /*15c20*/  FADD.FTZ R3, R166, R3 ;  /* 0x00000003a6037221 */ /* 0x000fcc0000010000 */
[----:B------:R-:W1:Y:S01]  /*15c30*/  MUFU.EX2 R125, R125 ;  /* 0x0000007d007d7308 */ /* 0x000e620000000800 */
[----:B------:R-:W-:Y:S01]  /*15c40*/  FFMA.FTZ R9, R36, R49, -R44 ;  /* 0x0000003124097223 */ /* 0x000fe2000001082c */
[----:B------:R-:W-:-:S06]  /*15c50*/  FADD.FTZ R8, R173, R8 ;  /* 0x00000008ad087221 */ /* 0x000fcc0000010000 */
[----:B------:R-:W1:Y:S01]  /*15c60*/  MUFU.EX2 R175, R175 ;  /* 0x000000af00af7308 */ /* 0x000e620000000800 */
[----:B------:R-:W-:-:S07]  /*15c70*/  FADD.FTZ R3, R128, R3 ;  /* 0x0000000380037221 */ /* 0x000fce0000010000 */
[----:B------:R-:W1:Y:S01]  /*15c80*/  MUFU.EX2 R126, R126 ;  /* 0x0000007e007e7308 */ /* 0x000e620000000800 */
[----:B0-----:R-:W-:Y:S01]  /*15c90*/  FADD.FTZ R28, R127, R8 ;  /* 0x000000087f1c7221 */ /* 0x001fe20000010000 */
[----:B------:R-:W-:-:S06]  /*15ca0*/  FADD.FTZ R3, R172, R3 ;  /* 0x00000003ac037221 */ /* 0x000fcc0000010000 */
[----:B------:R-:W-:Y:S01]  /*15cb0*/  MUFU.EX2 R193, R193 ;  /* 0x000000c100c17308 */ /* 0x000fe20000000800 */
[----:B------:R-:W-:-:S07]  /*15cc0*/  FFMA.FTZ R8, R33, R49, -R44 ;  /* 0x0000003121087223 */ /* 0x000fce000001082c */
[----:B------:R-:W0:Y:S01]  /*15cd0*/  MUFU.EX2 R169, R169 ;  /* 0x000000a900a97308 */ /* 0x000e220000000800 */
[----:B-1----:R-:W-:Y:S01]  /*15ce0*/  FADD.FTZ R28, R125, R28 ;  /* 0x0000001c7d1c7221 */ /* 0x002fe20000010000 */
[----:B------:R-:W-:Y:S01]  /*15cf0*/  FADD.FTZ R3, R174, R3 ;  /* 0x00000003ae037221 */ /* 0x000fe20000010000 */
[----:B------:R-:W2:Y:S04]  /*15d00*/  LDL.64 R44, [R1+0x3e0] ;  /* 0x0003e000012c7983 */ /* 0x000ea80000100a00 */
[----:B------:R-:W2:Y:S01]  /*15d10*/  LDL.64 R36, [R1+0x2b8] ;  /* 0x0002b80001247983 */ /* 0x000ea20000100a00 */
[----:B------:R-:W-:Y:S03]  /*15d20*/  MUFU.EX2 R168, R168 ;  /* 0x000000a800a87308 */ /* 0x000fe60000000800 */
[----:B------:R-:W2:Y:S04]  /*15d30*/  LDL.64 R92, [R1+0x348] ;  /* 0x00034800015c7983 */ /* 0x000ea80000100a00 */
[----:B------:R-:W2:Y:S01]  /*15d40*/  LDL.64 R102, [R1+0x388] ;  /* 0x0003880001667983 */ /* 0x000ea20000100a00 */
[----:B------:R-:W1:Y:S01]  /*15d50*/  MUFU.EX2 R9, R9 ;  /* 0x0000000900097308 */ /* 0x000e620000000800 */
[----:B------:R-:W-:Y:S01]  /*15d60*/  FADD.FTZ R30, R175, R28 ;  /* 0x0000001caf1e7221 */ /* 0x000fe20000010000 */
[----:B------:R-:W-:Y:S01]  /*15d70*/  FADD.FTZ R28, R126, R3 ;  /* 0x000000037e1c7221 */ /* 0x000fe20000010000 */
[----:B------:R-:W2:Y:S04]  /*15d80*/  LDL.64 R48, [R1+0x258] ;  /* 0x0002580001307983 */ /* 0x000ea80000100a00 */
[----:B------:R-:W2:Y:S01]  /*15d90*/  LDL.64 R32, [R1+0x2d8] ;  /* 0x0002d80001207983 */ /* 0x000ea20000100a00 */
[----:B------:R-:W-:Y:S08]  /*15da0*/  MUFU.EX2 R170, R170 ;  /* 0x000000aa00aa7308 */ /* 0x000ff00000000800 */
[----:B------:R-:W1:Y:S01]  /*15db0*/  MUFU.EX2 R171, R171 ;  /* 0x000000ab00ab7308 */ /* 0x000e620000000800 */
[----:B0-----:R-:W-:Y:S01]  /*15dc0*/  FADD.FTZ R30, R169, R30 ;  /* 0x0000001ea91e7221 */ /* 0x001fe20000010000 */
[----:B------:R-:W-:Y:S01]  /*15dd0*/  FADD.FTZ R3, R193, R28 ;  /* 0x0000001cc1037221 */ /* 0x000fe20000010000 */
[----:B------:R-:W2:Y:S05]  /*15de0*/  LDL.64 R106, [R1+0x3c8] ;  /* 0x0003c800016a7983 */ /* 0x000eaa0000100a00 */
[----:B------:R-:W0:Y:S08]  /*15df0*/  MUFU.EX2 R21, R21 ;  /* 0x0000001500157308 */ /* 0x000e300000000800 */
[----:B------:R-:W0:Y:S01]  /*15e00*/  MUFU.EX2 R8, R8 ;  /* 0x0000000800087308 */ /* 0x000e220000000800 */
[----:B-1----:R-:W-:Y:S01]  /*15e10*/  FADD.FTZ R30, R9, R30 ;  /* 0x0000001e091e7221 */ /* 0x002fe20000010000 */
[----:B------:R-:W-:-:S03]  /*15e20*/  FADD.FTZ R3, R168, R3 ;  /* 0x00000003a8037221 */ /* 0x000fc60000010000 */
[----:B------:R-:W-:Y:S01]  /*15e30*/  FADD.FTZ R29, R171, R30 ;  /* 0x0000001eab1d7221 */ /* 0x000fe20000010000 */
[----:B------:R-:W-:Y:S01]  /*15e40*/  FADD.FTZ R28, R170, R3 ;  /* 0x00000003aa1c7221 */ /* 0x000fe20000010000 */
[----:B------:R-:W2:Y:S03]  /*15e50*/  LDL.64 R30, [R1+0x2e8] ;  /* 0x0002e800011e7983 */ /* 0x000ea60000100a00 */
[----:B0-----:R-:W-:Y:S01]  /*15e60*/  FADD.FTZ R28, R21, R28 ;  /* 0x0000001c151c7221 */ /* 0x001fe20000010000 */
[----:B------:R-:W-:-:S05]  /*15e70*/  FADD.FTZ R29, R8, R29 ;  /* 0x0000001d081d7221 */ /* 0x000fca0000010000 */
[----:B------:R0:W-:Y:S01]  /*15e80*/  STL.64 [R1+0x1f0], R28 ;  /* 0x0001f01c01007387 */ /* 0x0001e20000100a00 */
[----:B------:R-:W-:Y:S06]  /*15e90*/  BAR.SYNC.DEFER_BLOCKING 0xf, 0x100 ;  /* 0x03c4000000007b1d */ /* 0x000fec0000010000 */
[----:B0-----:R-:W2:Y:S04]  /*15ea0*/  LDL.64 R28, [R1+0x2f8] ;  /* 0x0002f800011c7983 */ /* 0x001ea80000100a00 */
[----:B------:R-:W2:Y:S04]  /*15eb0*/  LD.E.64 R88, desc[UR36][R4.64+0x8] ;  /* 0x0000082404587980 */ /* 0x000ea8000c101b00 */
[----:B------:R-:W2:Y:S04]  /*15ec0*/  LD.E.64 R4, desc[UR36][R4.64] ;  /* 0x0000002404047980 */ /* 0x000ea8000c101b00 */
[----:B------:R0:W-:Y:S04]  /*15ed0*/  STL.64 [R1+0x400], R24 ;  /* 0x0004001801007387 */ /* 0x0001e80000100a00 */
[----:B------:R1:W-:Y:S04]  /*15ee0*/  STL.64 [R1+0x408], R26 ;  /* 0x0004081a01007387 */ /* 0x0003e80000100a00 */
[----:B------:R-:W-:Y:S04]  /*15ef0*/  STL.64 [R1+0x210], R14 ;  /* 0x0002100e01007387 */ /* 0x000fe80000100a00 */
        /* <DEDUP_REMOVED lines=8> */
[----:B------:R3:W-:Y:S04]  /*15f80*/  STL.64 [R1+0x218], R108 ;  /* 0x0002186c01007387 */ /* 0x0007e80000100a00 */
[----:B------:R3:W-:Y:S04]  /*15f90*/  STL.64 [R1+0x228], R114 ;  /* 0x0002287201007387 */ /* 0x0007e80000100a00 */
[----:B0-----:R-:W2:Y:S04]  /*15fa0*/  LDL.64 R24, [R1+0x2c8] ;  /* 0x0002c80001187983 */ /* 0x001ea80000100a00 */
[----:B-1----:R-:W2:Y:S04]  /*15fb0*/  LDL.64 R26, [R1+0x308] ;  /* 0x00030800011a7983 */ /* 0x002ea80000100a00 */
        /* <DEDUP_REMOVED lines=8> */
[----:B---3--:R-:W3:Y:S04]  /*16040*/  LDL.64 R112, [R1+0x3b8] ;  /* 0x0003b80001707983 */ /* 0x008ee80000100a00 */
[----:B------:R-:W3:Y:S04]  /*16050*/  LDL.64 R108, [R1+0x3d8] ;  /* 0x0003d800016c7983 */ /* 0x000ee80000100a00 */
[----:B------:R-:W3:Y:S04]  /*16060*/  LDL.64 R114, [R1+0x3e8] ;  /* 0x0003e80001727983 */ /* 0x000ee80000100a00 */
[----:B------:R0:W-:Y:S04]  /*16070*/  STL.64 [R1+0x238], R6 ;  /* 0x0002380601007387 */ /* 0x0001e80000100a00 */
        /* <DEDUP_REMOVED lines=11> */
[----:B------:R-:W3:Y:S01]  /*16130*/  LDL R145, [R1+0x23c] ;  /* 0x00023c0001917983 */ /* 0x000ee20000100800 */
        /* <DEDUP_REMOVED lines=28> */
[C---:B----4-:R-:W-:Y:S01]  /*16300*/  FMUL.FTZ R67, R124.reuse, R67 ;  /* 0x000000437c437220 */ /* 0x050fe20000410000 */
        /* <DEDUP_REMOVED lines=41> */
[----:B------:R-:W-:Y:S04]  /*165a0*/  STL.64 [R1+0x2a0], R118 ;  /* 0x0002a07601007387 */ /* 0x000fe80000100a00 */
[----:B------:R-:W-:Y:S04]  /*165b0*/  STL.64 [R1+0x2b0], R94 ;  /* 0x0002b05e01007387 */ /* 0x000fe80000100a00 */
[----:B------:R-:W-:Y:S04]  /*165c0*/  STL.64 [R1+0x2c0], R90 ;  /* 0x0002c05a01007387 */ /* 0x000fe80000100a00 */
[----:B------:R-:W-:Y:S01]  /*165d0*/  STL.64 [R1+0x2d0], R74 ;  /* 0x0002d04a01007387 */ /* 0x000fe20000100a00 */
[C---:B------:R-:W-:Y:S01]  /*165e0*/  FMUL.FTZ R31, R123.reuse, R31 ;  /* 0x0000001f7b1f7220 */ /* 0x040fe20000410000 */
[----:B------:R-:W-:-:S02]  /*165f0*/  FMUL.FTZ R30, R123, R30 ;  /* 0x0000001e7b1e7220 */ /* 0x000fc40000410000 */
[----:B------:R-:W-:Y:S04]  /*16600*/  STL.64 [R1+0x2e0], R76 ;  /* 0x0002e04c01007387 */ /* 0x000fe80000100a00 */
[----:B------:R-:W-:Y:S04]  /*16610*/  STL.64 [R1+0x2f0], R78 ;  /* 0x0002f04e01007387 */ /* 0x000fe80000100a00 */
        /* <DEDUP_REMOVED lines=9> */
[----:B------:R-:W-:Y:S01]  /*166b0*/  STL.64 [R1+0x370], R68 ;  /* 0x0003704401007387 */ /* 0x000fe20000100a00 */
[----:B------:R-:W-:-:S03]  /*166c0*/  MOV R3, R88 ;  /* 0x0000005800037202 */ /* 0x000fc60000000f00 */
        /* <DEDUP_REMOVED lines=35> */
[C---:B---3--:R-:W-:Y:S01]  /*16900*/  FMUL.FTZ R113, R123.reuse, R113 ;  /* 0x000000717b717220 */ /* 0x048fe20000410000 */
        /* <DEDUP_REMOVED lines=20> */
[----:B------:R-:W-:Y:S04]  /*16a50*/  STL.64 [R1+0x3a8], R110 ;  /* 0x0003a86e01007387 */ /* 0x000fe80000100a00 */
[----:B------:R-:W-:Y:S04]  /*16a60*/  STL.64 [R1+0x3b8], R112 ;  /* 0x0003b87001007387 */ /* 0x000fe80000100a00 */
[----:B------:R4:W-:Y:S04]  /*16a70*/  STL.64 [R1+0x3c8], R106 ;  /* 0x0003c86a01007387 */ /* 0x0009e80000100a00 */
[----:B------:R4:W-:Y:S04]  /*16a80*/  STL.64 [R1+0x3d8], R108 ;  /* 0x0003d86c01007387 */ /* 0x0009e80000100a00 */
[----:B------:R4:W-:Y:S04]  /*16a90*/  STL.64 [R1+0x3e8], R114 ;  /* 0x0003e87201007387 */ /* 0x0009e80000100a00 */
[----:B------:R4:W-:Y:S04]  /*16aa0*/  STL.64 [R1+0x3f8], R116 ;  /* 0x0003f87401007387 */ /* 0x0009e80000100a00 */
        /* <DEDUP_REMOVED lines=12> */
[----:B0-----:R-:W4:Y:S04]  /*16b70*/  LDL.64 R6, [R1+0x88] ;  /* 0x0000880001067983 */ /* 0x001f280000100a00 */
[----:B-1----:R-:W4:Y:S04]  /*16b80*/  LDL R10, [R1+0x240] ;  /* 0x00024000010a7983 */ /* 0x002f280000100800 */
        /* <DEDUP_REMOVED lines=115> */
[----:B------:R-:W-:Y:S01]  /*172c0*/  IMAD R6, R146, 0x1000, R6 ;  /* 0x0000100092067824 */ /* 0x000fe200078e0206 */
[----:B------:R-:W-:-:S02]  /*172d0*/  F2FP.BF16.F32.PACK_AB R160, R160, R122 ;  /* 0x0000007aa0a0723e */ /* 0x000fc400000010ff */
[----:B------:R-:W-:Y:S01]  /*172e0*/  STL [R1+0x240], R10 ;  /* 0x0002400a01007387 */ /* 0x000fe20000100800 */
[----:B------:R-:W-:Y:S02]  /*172f0*/  F2FP.BF16.F32.PACK_AB R161, R161, R133 ;  /* 0x00000085a1a1723e */ /* 0x000fe400000010ff */
[----:B------:R-:W-:Y:S01]  /*17300*/  F2FP.BF16.F32.PACK_AB R162, R162, R121 ;  /* 0x00000079a2a2723e */ /* 0x000fe200000010ff */
[----:B------:R-:W-:Y:S01]  /*17310*/  STL [R1+0x244], R11 ;  /* 0x0002440b01007387 */ /* 0x000fe20000100800 */
[----:B------:R-:W-:Y:S02]  /*17320*/  F2FP.BF16.F32.PACK_AB R163, R132, R163 ;  /* 0x000000a384a3723e */ /* 0x000fe400000010ff */
[----:B------:R-:W-:Y:S01]  /*17330*/  F2FP.BF16.F32.PACK_AB R164, R164, R120 ;  /* 0x00000078a4a4723e */ /* 0x000fe200000010ff */
[----:B--2---:R-:W-:Y:S01]  /*17340*/  STL [R1+0x248], R12 ;  /* 0x0002480c01007387 */ /* 0x004fe20000100800 */
[----:B------:R-:W-:Y:S02]  /*17350*/  F2FP.BF16.F32.PACK_AB R165, R131, R165 ;  /* 0x000000a583a5723e */ /* 0x000fe400000010ff */
[----:B------:R-:W-:Y:S01]  /*17360*/  F2FP.BF16.F32.PACK_AB R166, R166, R130 ;  /* 0x00000082a6a6723e */ /* 0x000fe200000010ff */
[----:B------:R-:W-:Y:S01]  /*17370*/  STL [R1+0x24c], R13 ;  /* 0x00024c0d01007387 */ /* 0x000fe20000100800 */
[----:B------:R-:W-:-:S02]  /*17380*/  F2FP.BF16.F32.PACK_AB R167, R129, R167 ;  /* 0x000000a781a7723e */ /* 0x000fc400000010ff */
[----:B------:R-:W-:Y:S01]  /*17390*/  F2FP.BF16.F32.PACK_AB R172, R172, R128 ;  /* 0x00000080acac723e */ /* 0x000fe200000010ff */
[----:B------:R-:W-:Y:S01]  /*173a0*/  STL [R1+0x250], R14 ;  /* 0x0002500e01007387 */ /* 0x000fe20000100800 */
[----:B------:R-:W-:Y:S02]  /*173b0*/  F2FP.BF16.F32.PACK_AB R173, R127, R173 ;  /* 0x000000ad7fad723e */ /* 0x000fe400000010ff */
[----:B------:R-:W-:Y:S01]  /*173c0*/  F2FP.BF16.F32.PACK_AB R174, R126, R174 ;  /* 0x000000ae7eae723e */ /* 0x000fe200000010ff */
[----:B------:R-:W-:Y:S01]  /*173d0*/  STL [R1+0x254], R15 ;  /* 0x0002540f01007387 */ /* 0x000fe20000100800 */
[----:B------:R-:W-:-:S03]  /*173e0*/  F2FP.BF16.F32.PACK_AB R175, R175, R125 ;  /* 0x0000007dafaf723e */ /* 0x000fc600000010ff */
[----:B------:R-:W-:Y:S04]  /*173f0*/  STL [R1+0x258], R24 ;  /* 0x0002581801007387 */ /* 0x000fe80000100800 */
[----:B------:R-:W-:Y:S04]  /*17400*/  STL [R1+0x25c], R25 ;  /* 0x00025c1901007387 */ /* 0x000fe80000100800 */
[----:B------:R-:W-:Y:S04]  /*17410*/  STL [R1+0x260], R26 ;  /* 0x0002601a01007387 */ /* 0x000fe80000100800 */
[----:B------:R0:W-:Y:S04]  /*17420*/  STL [R1+0x264], R27 ;  /* 0x0002641b01007387 */ /* 0x0001e80000100800 */
        /* <DEDUP_REMOVED lines=64> */
[----:B---3--:R-:W-:Y:S04]  /*17830*/  STL [R1+0x368], R92 ;  /* 0x0003685c01007387 */ /* 0x008fe80000100800 */
[----:B------:R-:W-:Y:S04]  /*17840*/  STL [R1+0x36c], R93 ;  /* 0x00036c5d01007387 */ /* 0x000fe80000100800 */
[----:B------:R-:W-:Y:S04]  /*17850*/  STL [R1+0x370], R94 ;  /* 0x0003705e01007387 */ /* 0x000fe80000100800 */
[----:B------:R3:W-:Y:S04]  /*17860*/  STL [R1+0x374], R95 ;  /* 0x0003745f01007387 */ /* 0x0007e80000100800 */
[----:B----4-:R-:W-:Y:S04]  /*17870*/  STL [R1+0x378], R96 ;  /* 0x0003786001007387 */ /* 0x010fe80000100800 */
        /* <DEDUP_REMOVED lines=23> */
[----:B------:R4:W-:Y:S04]  /*179f0*/  STL [R1+0x3d8], R123 ;  /* 0x0003d87b01007387 */ /* 0x0009e80000100800 */
[----:B------:R4:W-:Y:S04]  /*17a00*/  STL [R1+0x3dc], R124 ;  /* 0x0003dc7c01007387 */ /* 0x0009e80000100800 */
        /* <DEDUP_REMOVED lines=44> */
[----:B------:R-:W-:Y:S01]  /*17cd0*/  IMAD R5, R5, 0x2, R3 ;  /* 0x0000000205057824 */ /* 0x000fe200078e0203 */
[----:B------:R-:W-:-:S02]  /*17ce0*/  R2UR UR6, R6 ;  /* 0x00000000060672ca */ /* 0x000fc400000e0000 */
[----:B------:R0:W-:Y:S01]  /*17cf0*/  STSM.16.M88.4 [R3], R160 ;  /* 0x000000a003007844 */ /* 0x0001e20000000200 */
[----:B------:R-:W-:Y:S02]  /*17d00*/  R2UR UR7, R7 ;  /* 0x00000000070772ca */ /* 0x000fe400000e0000 */
[----:B------:R-:W-:Y:S02]  /*17d10*/  F2FP.BF16.F32.PACK_AB R168, R168, R193 ;  /* 0x000000c1a8a8723e */ /* 0x000fe400000010ff */
[----:B------:R-:W-:Y:S02]  /*17d20*/  F2FP.BF16.F32.PACK_AB R169, R9, R169 ;  /* 0x000000a909a9723e */ /* 0x000fe400000010ff */
[----:B------:R-:W-:Y:S02]  /*17d30*/  F2FP.BF16.F32.PACK_AB R170, R21, R170 ;  /* 0x000000aa15aa723e */ /* 0x000fe400000010ff */
[----:B------:R-:W-:Y:S01]  /*17d40*/  F2FP.BF16.F32.PACK_AB R171, R8, R171 ;  /* 0x000000ab08ab723e */ /* 0x000fe200000010ff */
[----:B0-----:R-:W-:-:S02]  /*17d50*/  IMAD R3, R4, 0x2, R3 ;  /* 0x0000000204037824 */ /* 0x001fc400078e0203 */
[----:B------:R-:W-:-:S03]  /*17d60*/  IMAD R4, R4, 0x2, R5 ;  /* 0x0000000204047824 */ /* 0x000fc600078e0205 */
[----:B------:R-:W-:Y:S04]  /*17d70*/  STSM.16.M88.4 [R3], R164 ;  /* 0x000000a403007844 */ /* 0x000fe80000000200 */
[----:B------:R0:W-:Y:S04]  /*17d80*/  STSM.16.M88.4 [R5], R172 ;  /* 0x000000ac05007844 */ /* 0x0001e80000000200 */
[----:B------:R1:W-:Y:S01]  /*17d90*/  STSM.16.M88.4 [R4], R168 ;  /* 0x000000a804007844 */ /* 0x0003e20000000200 */
[----:B0-----:R-:W-:Y:S02]  /*17da0*/  IMAD.MOV.U32 R5, RZ, RZ, R7 ;  /* 0x000000ffff057224 */ /* 0x001fe400078e0007 */
[----:B-1----:R-:W-:Y:S01]  /*17db0*/  VIADD R4, R6, 0x80 ;  /* 0x0000008006047836 */ /* 0x002fe20000000000 */
[----:B--2---:R-:W-:-:S06]  /*17dc0*/  WARPGROUP.ARRIVE ;  /* 0x00000000000079c5 */ /* 0x004fcc0000000000 */
[----:B------:R-:W-:Y:S01]  /*17dd0*/  HGMMA.64x256x16.F32.BF16 R24, R160, gdesc[UR4].tnspB, R24, gsb0 ;  /* 0x43e00004a0187df0 */ /* 0x000fe20008001818 */
[----:B------:R-:W-:Y:S02]  /*17de0*/  R2UR UR6, R4 ;  /* 0x00000000040672ca */ /* 0x000fe400000e0000 */
[----:B------:R-:W-:Y:S01]  /*17df0*/  R2UR UR7, R5 ;  /* 0x00000000050772ca */ /* 0x000fe200000e0000 */
[----:B------:R-:W-:Y:S02]  /*17e00*/  VIADD R4, R6, 0x100 ;  /* 0x0000010006047836 */ /* 0x000fe40000000000 */
        /* <DEDUP_REMOVED lines=279> */
[----:B------:R1:W-:Y:S04]  /*18f80*/  STL [R1+0x210], R4 ;  /* 0x0002100401007387 */ /* 0x0003e80000100800 */
        /* <DEDUP_REMOVED lines=128> */
[----:B-1----:R-:W4:Y:S04]  /*19790*/  LDL R4, [R1+0x28] ;  /* 0x0000280001047983 */ /* 0x002f280000100800 */
[----:B--2---:R3:W5:Y:S01]  /*197a0*/  LDL R3, [R1+0x1c8] ;  /* 0x0001c80001037983 */ /* 0x0047620000100800 */
[----:B------:R-:W-:Y:S01]  /*197b0*/  BSSY B0, `(.L_x_3159) ;  /* 0x0000006000007945 */ /* 0x000fe20003800000 */
[----:B------:R-:W-:Y:S06]  /*197c0*/  BAR.ARV 0xe, 0x100 ;  /* 0x0384000000007b1d */ /* 0x000fec0000002000 */
[----:B----4-:R-:W-:-:S04]  /*197d0*/  LOP3.LUT R4, R4, 0x1, RZ, 0xfc, !PT ;  /* 0x0000000104047812 */ /* 0x010fc800078efcff */
[----:B------:R-:W-:-:S13]  /*197e0*/  ISETP.NE.AND P0, PT, R4, 0x3, PT ;  /* 0x000000030400780c */ /* 0x000fda0003f05270 */
[----:B---3--:R-:W-:Y:S05]  /*197f0*/  @!P0 BRA `(.L_x_3160) ;  /* 0x0000000000048947 */ /* 0x008fea0003800000 */
[----:B------:R-:W-:Y:S01]  /*19800*/  BPT.TRAP 0x1 ;  /* 0x000000040000795c */ /* 0x000fe20000300000 */
.L_x_3160:
[----:B------:R-:W-:Y:S05]  /*19810*/  BSYNC B0 ;  /* 0x0000000000007941 */ /* 0x000fea0003800000 */
.L_x_3159:
        /* <DEDUP_REMOVED lines=9> */
.L_x_3138:
[----:B------:R-:W-:-:S13]  /*198b0*/  ISETP.GE.AND P0, PT, R0, UR42, PT ;  /* 0x0000002a00007c0c */ /* 0x000fda000bf06270 */
[----:B------:R-:W-:Y:S05]  /*198c0*/  @!P0 BRA `(.L_x_3162) ;  /* 0x0000007c00e08947 */ /* 0x000fea0003800000 */
.L_x_3195:
        /* <DEDUP_REMOVED lines=20> */
.L_x_3164:
[----:B------:R-:W-:Y:S05]  /*19a10*/  BSYNC B0 ;  /* 0x0000000000007941 */ /* 0x000fea0003800000 */
.L_x_3163:
        /* <DEDUP_REMOVED lines=9> */
.L_x_3166:
[----:B------:R-:W-:Y:S05]  /*19ab0*/  BSYNC B0 ;  /* 0x0000000000007941 */ /* 0x000fea0003800000 */
.L_x_3165:
[----:B------:R-:W-:Y:S04]  /*19ac0*/  BSSY B0, `(.L_x_3167) ;  /* 0x0000006000007945 */ /* 0x000fe80003800000 */
[----:B-1----:R-:W-:Y:S05]  /*19ad0*/  @P0 BRA `(.L_x_3168) ;  /* 0x0000000000100947 */ /* 0x002fea0003800000 */
[----:B-----5:R-:W-:Y:S01]  /*19ae0*/  IMAD R8, R8, 0x8, R3 ;  /* 0x0000000808087824 */ /* 0x020fe200078e0203 */
[----:B------:R-:W-:-:S04]  /*19af0*/  SHF.L.U32 R9, R9, 0x1f, RZ ;  /* 0x0000001f09097819 */ /* 0x000fc800000006ff */
[----:B------:R-:W1:Y:S02]  /*19b00*/  SYNCS.PHASECHK.TRANS64.TRYWAIT P0, [R8+URZ], R9 ;  /* 0x00000009080075a7 */ /* 0x000e64000800017f */
[----:B-1----:R-:W-:Y:S05]  /*19b10*/  @!P0 BRA `(.L_x_3169) ;  /* 0x0000015400e88947 */ /* 0x002fea0003800000 */
.L_x_3168:
[----:B------:R-:W-:Y:S05]  /*19b20*/  BSYNC B0 ;  /* 0x0000000000007941 */ /* 0x000fea0003800000 */
.L_x_3167:
        /* <DEDUP_REMOVED lines=57> */
.L_x_3171:
[----:B------:R-:W-:Y:S05]  /*19ec0*/  BSYNC B0 ;  /* 0x0000000000007941 */ /* 0x000fea0003800000 */
.L_x_3170:
        /* <DEDUP_REMOVED lines=8> */
.L_x_3173:
[----:B------:R-:W-:Y:S05]  /*19f50*/  BSYNC B0 ;  /* 0x0000000000007941 */ /* 0x000fea0003800000 */
.L_x_3172:
[----:B------:R-:W-:Y:S04]  /*19f60*/  BSSY B0, `(.L_x_3174) ;  /* 0x0000004000007945 */ /* 0x000fe80003800000 */
[----:B-1----:R-:W-:Y:S05]  /*19f70*/  @P0 BRA `(.L_x_3175) ;  /* 0x0000000000080947 */ /* 0x002fea0003800000 */
[----:B------:R-:W1:Y:S02]  /*19f80*/  SYNCS.PHASECHK.TRANS64.TRYWAIT P0, [R4+URZ], R5 ;  /* 0x00000005040075a7 */ /* 0x000e64000800017f */
[----:B-1----:R-:W-:Y:S05]  /*19f90*/  @!P0 BRA `(.L_x_3176) ;  /* 0x0000015000dc8947 */ /* 0x002fea0003800000 */
.L_x_3175:
[----:B------:R-:W-:Y:S05]  /*19fa0*/  BSYNC B0 ;  /* 0x0000000000007941 */ /* 0x000fea0003800000 */
.L_x_3174:
        /* <DEDUP_REMOVED lines=184> */
[----:B------:R-:W-:Y:S01]  /*1ab30*/  VIADD R58, R4, 0x800 ;  /* 0x00000800043a7836 */ /* 0x000fe20000000000 */
[----:B------:R-:W-:Y:S01]  /*1ab40*/  R2UR UR9, R21 ;  /* 0x00000000150972ca */ /* 0x000fe200000e0000 */
        /* <DEDUP_REMOVED lines=247> */
.L_x_3178:
[----:B------:R-:W-:Y:S05]  /*1bac0*/  BSYNC B0 ;  /* 0x0000000000007941 */ /* 0x000fea0003800000 */
.L_x_3177:
        /* <DEDUP_REMOVED lines=10> */
[----:B0-----:R-:W3:Y:S04]  /*1bb70*/  LDL.128 R8, [R1+0xe0] ;  /* 0x0000e00001087983 */ /* 0x001ee80000100c00 */
[----:B--2---:R-:W2:Y:S04]  /*1bb80*/  LD.E R57, desc[UR36][R4.64] ;  /* 0x0000002404397980 */ /* 0x004ea8000c101900 */
[----:B------:R-:W2:Y:S01]  /*1bb90*/  LDL.128 R4, [R1+0xd0] ;  /* 0x0000d00001047983 */ /* 0x000ea20000100c00 */
[----:B----4-:R-:W-:Y:S01]  /*1bba0*/  ISETP.NE.AND P0, PT, R12, 0x1, PT ;  /* 0x000000010c00780c */ /* 0x010fe20003f05270 */
[----:B------:R-:W-:Y:S01]  /*1bbb0*/  IMAD.SHL.U32 R69, R0, 0x40, RZ ;  /* 0x0000004000457824 */ /* 0x000fe200078e00ff */
[----:B---3--:R-:W-:Y:S01]  /*1bbc0*/  ISETP.GE.AND P1, PT, R9, 0x1, PT ;  /* 0x000000010900780c */ /* 0x008fe20003f26270 */
[----:B------:R-:W-:Y:S02]  /*1bbd0*/  BSSY B0, `(.L_x_3179) ;  /* 0x0000078000007945 */ /* 0x000fe40003800000 */
[----:B------:R-:W-:-:S02]  /*1bbe0*/  IMAD.IADD R68, R8, 0x1, -R69 ;  /* 0x0000000108447824 */ /* 0x000fc400078e0a45 */
[-C--:B--2---:R-:W-:Y:S01]  /*1bbf0*/  FMUL.FTZ R21, R28, R57.reuse ;  /* 0x000000391c157220 */ /* 0x084fe20000410000 */
[-C--:B------:R-:W-:Y:S01]  /*1bc00*/  FMUL.FTZ R28, R35, R57.reuse ;  /* 0x00000039231c7220 */ /* 0x080fe20000410000 */
[-C--:B------:R-:W-:Y:S01]  /*1bc10*/  FMUL.FTZ R35, R37, R57.reuse ;  /* 0x0000003925237220 */ /* 0x080fe20000410000 */
[----:B------:R-:W-:Y:S01]  /*1bc20*/  SHF.R.S32.HI R37, RZ, 0x1f, R58 ;  /* 0x0000001fff257819 */ /* 0x000fe2000001143a */
[-C--:B------:R-:W-:Y:S01]  /*1bc30*/  FMUL.FTZ R20, R25, R57.reuse ;  /* 0x0000003919147220 */ /* 0x080fe20000410000 */
[-C--:B------:R-:W-:Y:S02]  /*1bc40*/  FMUL.FTZ R25, R31, R57.reuse ;  /* 0x000000391f197220 */ /* 0x080fe40000410000 */
[----:B------:R-:W-:Y:S01]  /*1bc50*/  LEA.HI R31, R37, R58, RZ, 0x7 ;  /* 0x0000003a251f7211 */ /* 0x000fe200078f38ff */
[-C--:B------:R-:W-:Y:S01]  /*1bc60*/  FMUL.FTZ R62, R32, R57.reuse ;  /* 0x00000039203e7220 */ /* 0x080fe20000410000 */
[-C--:B------:R-:W-:Y:S02]  /*1bc70*/  FMUL.FTZ R32, R39, R57.reuse ;  /* 0x0000003927207220 */ /* 0x080fe40000410000 */
[----:B------:R-:W-:Y:S01]  /*1bc80*/  LOP3.LUT R39, R31, 0xffffff80, RZ, 0xc0, !PT ;  /* 0xffffff801f277812 */ /* 0x000fe200078ec0ff */
[-C--:B------:R-:W-:Y:S01]  /*1bc90*/  FMUL.FTZ R3, R26, R57.reuse ;  /* 0x000000391a037220 */ /* 0x080fe20000410000 */
[-C--:B------:R-:W-:Y:S01]  /*1bca0*/  FMUL.FTZ R44, R44, R57.reuse ;  /* 0x000000392c2c7220 */ /* 0x080fe20000410000 */
[----:B------:R-:W-:-:S02]  /*1bcb0*/  FMUL.FTZ R26, R34, R57 ;  /* 0x00000039221a7220 */ /* 0x000fc40000410000 */
[----:B------:R-:W-:Y:S02]  /*1bcc0*/  IMAD.IADD R39, R58, 0x1, -R39 ;  /* 0x000000013a277824 */ /* 0x000fe400078e0a27 */
[-C--:B------:R-:W-:Y:S01]  /*1bcd0*/  FMUL.FTZ R34, R36, R57.reuse ;  /* 0x0000003924227220 */ /* 0x080fe20000410000 */
[-C--:B------:R-:W-:Y:S01]  /*1bce0*/  FMUL.FTZ R36, R40, R57.reuse ;  /* 0x0000003928247220 */ /* 0x080fe20000410000 */
[----:B------:R0:W1:Y:S01]  /*1bcf0*/  MUFU.TANH R64, R44 ;  /* 0x0000002c00407308 */ /* 0x0000620000002400 */
[-C--:B------:R-:W-:Y:S01]  /*1bd00*/  FMUL.FTZ R45, R45, R57.reuse ;  /* 0x000000392d2d7220 */ /* 0x080fe20000410000 */
[----:B------:R-:W-:Y:S01]  /*1bd10*/  SHF.R.S32.HI R40, RZ, 0x1f, R39 ;  /* 0x0000001fff287819 */ /* 0x000fe20000011427 */
[-C--:B------:R-:W-:Y:S01]  /*1bd20*/  FMUL.FTZ R63, R33, R57.reuse ;  /* 0x00000039213f7220 */ /* 0x080fe20000410000 */
[-C--:B------:R-:W-:Y:S01]  /*1bd30*/  FMUL.FTZ R33, R38, R57.reuse ;  /* 0x0000003926217220 */ /* 0x080fe20000410000 */
[----:B------:R-:W-:Y:S01]  /*1bd40*/  FMUL.FTZ R38, R41, R57 ;  /* 0x0000003929267220 */ /* 0x000fe20000410000 */
[----:B------:R-:W-:-:S02]  /*1bd50*/  LEA.HI R41, R40, R39, RZ, 0x2 ;  /* 0x0000002728297211 */ /* 0x000fc400078f10ff */
[----:B0-----:R-:W-:Y:S01]  /*1bd60*/  LEA.HI R44, R37, R58, RZ, 0x2 ;  /* 0x0000003a252c7211 */ /* 0x001fe200078f10ff */
[----:B------:R0:W2:Y:S01]  /*1bd70*/  MUFU.TANH R66, R45 ;  /* 0x0000002d00427308 */ /* 0x0000a20000002400 */
[-C--:B------:R-:W-:Y:S01]  /*1bd80*/  FMUL.FTZ R14, R24, R57.reuse ;  /* 0x00000039180e7220 */ /* 0x080fe20000410000 */
[-C--:B------:R-:W-:Y:S01]  /*1bd90*/  FMUL.FTZ R24, R30, R57.reuse ;  /* 0x000000391e187220 */ /* 0x080fe20000410000 */
[----:B------:R-:W-:Y:S01]  /*1bda0*/  FMUL.FTZ R30, R42, R57 ;  /* 0x000000392a1e7220 */ /* 0x000fe20000410000 */
[--C-:B------:R-:W-:Y:S02]  /*1bdb0*/  SHF.R.S32.HI R37, RZ, 0x2, R41.reuse ;  /* 0x00000002ff257819 */ /* 0x100fe40000011429 */
[----:B------:R-:W-:Y:S02]  /*1bdc0*/  SHF.R.S32.HI R42, RZ, 0x1f, R41 ;  /* 0x0000001fff2a7819 */ /* 0x000fe40000011429 */
[----:B0-----:R-:W-:Y:S02]  /*1bdd0*/  LOP3.LUT R45, R44, 0xfffffffc, RZ, 0xc0, !PT ;  /* 0xfffffffc2c2d7812 */ /* 0x001fe400078ec0ff */
[----:B------:R-:W-:-:S03]  /*1bde0*/  LEA.HI R42, R42, R37, RZ, 0x3 ;  /* 0x000000252a2a7211 */ /* 0x000fc600078f18ff */
[----:B------:R-:W-:Y:S01]  /*1bdf0*/  IMAD.IADD R45, R58, 0x1, -R45 ;  /* 0x000000013a2d7824 */ /* 0x000fe200078e0a2d */
[----:B------:R-:W-:Y:S02]  /*1be00*/  LEA.HI R40, R40, R39, RZ, 0x5 ;  /* 0x0000002728287211 */ /* 0x000fe400078f28ff */
[----:B------:R-:W-:Y:S02]  /*1be10*/  LOP3.LUT R42, R42, 0xfffffff8, RZ, 0xc0, !PT ;  /* 0xfffffff82a2a7812 */ /* 0x000fe400078ec0ff */
[----:B------:R-:W-:Y:S02]  /*1be20*/  LEA.HI R44, R45, R45, RZ, 0x1 ;  /* 0x0000002d2d2c7211 */ /* 0x000fe400078f08ff */
[----:B------:R-:W-:Y:S02]  /*1be30*/  SHF.R.S32.HI R40, RZ, 0x5, R40 ;  /* 0x00000005ff287819 */ /* 0x000fe40000011428 */
[----:B------:R-:W-:Y:S01]  /*1be40*/  LOP3.LUT R44, R44, 0x1ffffffe, RZ, 0xc0, !PT ;  /* 0x1ffffffe2c2c7812 */ /* 0x000fe200078ec0ff */
[----:B------:R-:W-:-:S02]  /*1be50*/  IMAD.IADD R42, R37, 0x1, -R42 ;  /* 0x00000001252a7824 */ /* 0x000fc400078e0a2a */
[----:B------:R-:W-:Y:S02]  /*1be60*/  IMAD R59, R59, 0x4, R40 ;  /* 0x000000043b3b7824 */ /* 0x000fe400078e0228 */
[----:B------:R-:W-:Y:S02]  /*1be70*/  IMAD.IADD R44, R45, 0x1, -R44 ;  /* 0x000000012d2c7824 */ /* 0x000fe400078e0a2c */
[----:B------:R-:W-:-:S04]  /*1be80*/  IMAD.U32 R45, R59, 0x10, R42 ;  /* 0x000000103b2d7824 */ /* 0x000fc800078e002a */
[----:B------:R-:W-:-:S04]  /*1be90*/  IMAD R44, R44, 0x8, R45 ;  /* 0x000000082c2c7824 */ /* 0x000fc800078e022d */
[----:B------:R-:W-:Y:S01]  /*1bea0*/  @P0 IMAD.HI.U32 R13, R44, R13, RZ ;  /* 0x0000000d2c0d0227 */ /* 0x000fe200078e00ff */
[----:B------:R-:W-:-:S04]  /*1beb0*/  LOP3.LUT R40, R41, 0x7ffffffc, RZ, 0xc0, !PT ;  /* 0x7ffffffc29287812 */ /* 0x000fc800078ec0ff */
[----:B------:R-:W-:Y:S01]  /*1bec0*/  @P0 SHF.R.U32.HI R44, RZ, R60, R13 ;  /* 0x0000003cff2c0219 */ /* 0x000fe2000001160d */
[----:B------:R-:W-:-:S04]  /*1bed0*/  IMAD.IADD R40, R39, 0x1, -R40 ;  /* 0x0000000127287824 */ /* 0x000fc800078e0a28 */
[----:B------:R-:W0:Y:S01]  /*1bee0*/  SHFL.IDX PT, R41, R44, RZ, 0x1c1f ;  /* 0x001c1fff2c297589 */ /* 0x000e2200000e0000 */
[-C--:B------:R-:W-:Y:S01]  /*1bef0*/  FMUL.FTZ R15, R27, R57.reuse ;  /* 0x000000391b0f7220 */ /* 0x080fe20000410000 */
        /* <DEDUP_REMOVED lines=42> */
[----:B------:R-:W0:Y:S08]  /*1c1a0*/  MUFU.TANH R52, R52 ;  /* 0x0000003400347308 */ /* 0x000e300000002400 */
[----:B------:R0:W0:Y:S08]  /*1c1b0*/  MUFU.TANH R50, R53 ;  /* 0x0000003500327308 */ /* 0x0000300000002400 */
[----:B------:R-:W1:Y:S08]  /*1c1c0*/  MUFU.TANH R13, R13 ;  /* 0x0000000d000d7308 */ /* 0x000e700000002400 */
[----:B------:R-:W1:Y:S01]  /*1c1d0*/  MUFU.TANH R54, R54 ;  /* 0x0000003600367308 */ /* 0x000e620000002400 */
[----:B------:R-:W-:-:S02]  /*1c1e0*/  IMAD.IADD R58, R42, 0x1, R7 ;  /* 0x000000012a3a7824 */ /* 0x000fc400078e0207 */
[----:B------:R-:W-:Y:S02]  /*1c1f0*/  IMAD.IADD R60, R42, 0x1, R39 ;  /* 0x000000012a3c7824 */ /* 0x000fe400078e0227 */
[--C-:B0-----:R-:W-:Y:S02]  /*1c200*/  IMAD.IADD R6, R58, 0x1, R41.reuse ;  /* 0x000000013a067824 */ /* 0x101fe400078e0229 */
        /* <DEDUP_REMOVED lines=12> */
.L_x_3182:
[----:B------:R-:W-:-:S13]  /*1c2d0*/  ISETP.NE.AND P0, PT, R9, 0x1, PT ;  /* 0x000000010900780c */ /* 0x000fda0003f05270 */
[----:B------:R-:W-:-:S05]  /*1c2e0*/  @P0 IMAD.HI.U32 R42, R8, R10, RZ ;  /* 0x0000000a082a0227 */ /* 0x000fca00078e00ff */
[----:B------:R-:W-:-:S07]  /*1c2f0*/  @P0 SHF.R.U32.HI R8, RZ, R11, R42 ;  /* 0x0000000bff080219 */ /* 0x000fce000001162a */
.L_x_3183:
[----:B------:R-:W-:Y:S05]  /*1c300*/  BSYNC B1 ;  /* 0x0000000000017941 */ /* 0x000fea0003800000 */
.L_x_3181:
[----:B------:R-:W-:-:S04]  /*1c310*/  IMAD R39, R8, R9, -R69 ;  /* 0x0000000908277224 */ /* 0x000fc800078e0a45 */
[----:B------:R-:W-:-:S05]  /*1c320*/  IMAD R8, R40, -0x2, R39 ;  /* 0xfffffffe28087824 */ /* 0x000fca00078e0227 */
[----:B------:R-:W-:Y:S02]  /*1c330*/  VIMNMX R7, R7, R8, !PT ;  /* 0x0000000807077248 */ /* 0x000fe40007fe0100 */
[----:B------:R-:W-:-:S07]  /*1c340*/  VIADDMNMX R6, R8, R9, R6, PT ;  /* 0x0000000908067246 */ /* 0x000fce0003800106 */
.L_x_3180:
[----:B------:R-:W-:Y:S05]  /*1c350*/  BSYNC B0 ;  /* 0x0000000000007941 */ /* 0x000fea0003800000 */
.L_x_3179:
[C---:B------:R-:W-:Y:S01]  /*1c360*/  ISETP.GE.AND P1, PT, R68.reuse, 0x9, PT ;  /* 0x000000094400780c */ /* 0x040fe20003f26270 */
[----:B------:R-:W-:Y:S01]  /*1c370*/  BSSY B0, `(.L_x_3184) ;  /* 0x0000061000007945 */ /* 0x000fe20003800000 */
[----:B------:R-:W-:Y:S02]  /*1c380*/  ISETP.GE.AND P0, PT, R68, 0x2, PT ;  /* 0x000000024400780c */ /* 0x000fe40003f06270 */
[C---:B------:R-:W-:Y:S02]  /*1c390*/  ISETP.GT.AND P2, PT, R7.reuse, 0x8, !P1 ;  /* 0x000000080700780c */ /* 0x040fe40004f44270 */
[----:B------:R-:W-:Y:S02]  /*1c3a0*/  ISETP.GT.AND P3, PT, R7, 0x1, !P0 ;  /* 0x000000010700780c */ /* 0x000fe40004764270 */
[----:B------:R-:W-:Y:S02]  /*1c3b0*/  ISETP.LT.OR P2, PT, R6, 0x9, P2 ;  /* 0x000000090600780c */ /* 0x000fe40001741670 */
[----:B------:R-:W-:-:S02]  /*1c3c0*/  ISETP.GE.AND P4, PT, R68, 0x11, PT ;  /* 0x000000114400780c */ /* 0x000fc40003f86270 */
[----:B------:R-:W-:Y:S02]  /*1c3d0*/  FSEL R61, R21, -INF , !P2 ;  /* 0xff800000153d7808 */ /* 0x000fe40005000000 */
[----:B------:R-:W-:Y:S01]  /*1c3e0*/  ISETP.LT.OR P3, PT, R6, 0x2, P3 ;  /* 0x000000020600780c */ /* 0x000fe20001f61670 */
[----:B------:R-:W0:Y:S01]  /*1c3f0*/  SHFL.IDX PT, R21, R44, 0x1, 0x1c1f ;  /* 0x003c1f002c157f89 */ /* 0x000e2200000e0000 */
        /* <DEDUP_REMOVED lines=38> */
[----:B-1----:R-:W-:Y:S02]  /*1c660*/  FSEL R45, R64, -INF , !P2 ;  /* 0xff800000402d7808 */ /* 0x002fe40005000000 */
        /* <DEDUP_REMOVED lines=41> */
.L_x_3187:
[----:B------:R-:W-:-:S13]  /*1c900*/  ISETP.NE.AND P6, PT, R9, 0x1, PT ;  /* 0x000000010900780c */ /* 0x000fda0003fc5270 */
[----:B------:R-:W-:-:S05]  /*1c910*/  @P6 IMAD.HI.U32 R10, R4, R10, RZ ;  /* 0x0000000a040a6227 */ /* 0x000fca00078e00ff */
[----:B------:R-:W-:-:S07]  /*1c920*/  @P6 SHF.R.U32.HI R4, RZ, R11, R10 ;  /* 0x0000000bff046219 */ /* 0x000fce000001160a */
.L_x_3188:
[----:B------:R-:W-:Y:S05]  /*1c930*/  BSYNC B1 ;  /* 0x0000000000017941 */ /* 0x000fea0003800000 */
.L_x_3186:
[----:B------:R-:W-:-:S04]  /*1c940*/  IMAD R5, R4, R9, -R69 ;  /* 0x0000000904057224 */ /* 0x000fc800078e0a45 */
[----:B------:R-:W-:-:S05]  /*1c950*/  IMAD R40, R40, -0x2, R5 ;  /* 0xfffffffe28287824 */ /* 0x000fca00078e0205 */
[----:B------:R-:W-:Y:S02]  /*1c960*/  VIADDMNMX R6, R40, R9, R6, PT ;  /* 0x0000000928067246 */ /* 0x000fe40003800106 */
[----:B------:R-:W-:-:S07]  /*1c970*/  VIMNMX R7, R7, R40, !PT ;  /* 0x0000002807077248 */ /* 0x000fce0007fe0100 */
.L_x_3185:
[----:B------:R-:W-:Y:S05]  /*1c980*/  BSYNC B0 ;  /* 0x0000000000007941 */ /* 0x000fea0003800000 */
.L_x_3184:
[----:B------:R-:W2:Y:S01]  /*1c990*/  LDL.64 R10, [R1+0x1e0] ;  /* 0x0001e000010a7983 */ /* 0x000ea20000100a00 */
[C---:B------:R-:W-:Y:S02]  /*1c9a0*/  ISETP.GT.AND P0, PT, R7.reuse, 0x1, !P0 ;  /* 0x000000010700780c */ /* 0x040fe40004704270 */
[----:B------:R-:W-:Y:S02]  /*1c9b0*/  ISETP.GT.AND P1, PT, R7, 0x8, !P1 ;  /* 0x000000080700780c */ /* 0x000fe40004f24270 */
[C---:B------:R-:W-:Y:S02]  /*1c9c0*/  ISETP.LT.OR P0, PT, R6.reuse, 0x2, P0 ;  /* 0x000000020600780c */ /* 0x040fe40000701670 */
[----:B------:R-:W-:Y:S02]  /*1c9d0*/  ISETP.LT.OR P1, PT, R6, 0x9, P1 ;  /* 0x000000090600780c */ /* 0x000fe40000f21670 */
[----:B------:R-:W-:Y:S02]  /*1c9e0*/  FSEL R46, R15, -INF , !P0 ;  /* 0xff8000000f2e7808 */ /* 0x000fe40004000000 */
[----:B------:R-:W-:-:S02]  /*1c9f0*/  ISETP.NE.AND P0, PT, R20, RZ, PT ;  /* 0x000000ff1400720c */ /* 0x000fc40003f05270 */
[----:B------:R-:W-:Y:S02]  /*1ca00*/  FSEL R44, R24, -INF , !P1 ;  /* 0xff800000182c7808 */ /* 0x000fe40004800000 */
[----:B------:R-:W-:Y:S02]  /*1ca10*/  ISETP.GT.AND P0, PT, R7, 0x9, !P0 ;  /* 0x000000090700780c */ /* 0x000fe40004704270 */
[----:B------:R-:W-:Y:S02]  /*1ca20*/  ISETP.NE.AND P1, PT, R42, RZ, PT ;  /* 0x000000ff2a00720c */ /* 0x000fe40003f25270 */
[----:B------:R-:W-:Y:S02]  /*1ca30*/  ISETP.LT.OR P0, PT, R6, 0xa, P0 ;  /* 0x0000000a0600780c */ /* 0x000fe40000701670 */
[----:B------:R-:W-:Y:S02]  /*1ca40*/  ISETP.NE.AND P6, PT, R63, RZ, PT ;  /* 0x000000ff3f00720c */ /* 0x000fe40003fc5270 */
[----:B------:R-:W-:-:S02]  /*1ca50*/  FSEL R42, R25, -INF , !P0 ;  /* 0xff800000192a7808 */ /* 0x000fc40004000000 */
        /* <DEDUP_REMOVED lines=23> */
[----:B------:R-:W-:Y:S01]  /*1cbd0*/  FSEL R30, R30, -INF , !P0 ;  /* 0xff8000001e1e7808 */ /* 0x000fe20004000000 */
[----:B------:R-:W3:Y:S01]  /*1cbe0*/  LDL R14, [R1+0x200] ;  /* 0x00020000010e7983 */ /* 0x000ee20000100800 */
        /* <DEDUP_REMOVED lines=9> */
[C---:B------:R-:W-:Y:S02]  /*1cc80*/  ISETP.LT.OR P2, PT, R6.reuse, 0x2a, P2 ;  /* 0x0000002a0600780c */ /* 0x040fe40001741670 */
[----:B------:R-:W-:Y:S02]  /*1cc90*/  FSEL R50, R31, -INF , !P1 ;  /* 0xff8000001f327808 */ /* 0x000fe40004800000 */
[----:B------:R-:W-:-:S02]  /*1cca0*/  ISETP.LT.OR P3, PT, R6, 0x31, P3 ;  /* 0x000000310600780c */ /* 0x000fc40001f61670 */
[----:B------:R-:W-:Y:S02]  /*1ccb0*/  FSEL R43, R43, -INF , !P2 ;  /* 0xff8000002b2b7808 */ /* 0x000fe40005000000 */
[----:B------:R-:W-:Y:S02]  /*1ccc0*/  ISETP.GT.AND P5, PT, R7, 0x38, !P5 ;  /* 0x000000380700780c */ /* 0x000fe40006fa4270 */
[C---:B------:R-:W-:Y:S02]  /*1ccd0*/  ISETP.LT.OR P4, PT, R6.reuse, 0x32, P4 ;  /* 0x000000320600780c */ /* 0x040fe40002781670 */
[----:B------:R-:W-:Y:S02]  /*1cce0*/  FSEL R37, R37, -INF , !P3 ;  /* 0xff80000025257808 */ /* 0x000fe40005800000 */
[----:B------:R-:W-:Y:S02]  /*1ccf0*/  ISETP.GT.AND P6, PT, R7, 0x39, !P6 ;  /* 0x000000390700780c */ /* 0x000fe400077c4270 */
[----:B------:R-:W-:-:S02]  /*1cd00*/  ISETP.LT.OR P5, PT, R6, 0x39, P5 ;  /* 0x000000390600780c */ /* 0x000fc40002fa1670 */
[----:B------:R-:W-:Y:S02]  /*1cd10*/  FSEL R31, R12, -INF , !P4 ;  /* 0xff8000000c1f7808 */ /* 0x000fe40006000000 */
[----:B------:R-:W-:Y:S02]  /*1cd20*/  ISETP.LT.OR P6, PT, R6, 0x3a, P6 ;  /* 0x0000003a0600780c */ /* 0x000fe400037c1670 */
[----:B------:R-:W-:Y:S01]  /*1cd30*/  FSEL R29, R13, -INF , !P5 ;  /* 0xff8000000d1d7808 */ /* 0x000fe20006800000 */
[----:B------:R-:W4:Y:S01]  /*1cd40*/  LDL.64 R6, [R1+0x1f0] ;  /* 0x0001f00001067983 */ /* 0x000f220000100a00 */
[----:B------:R-:W-:Y:S02]  /*1cd50*/  FSEL R28, R54, -INF , !P6 ;  /* 0xff800000361c7808 */ /* 0x000fe40007000000 */
[----:B--2---:R-:W-:-:S04]  /*1cd60*/  FMNMX.FTZ R3, R67, R10, !PT ;  /* 0x0000000a43037209 */ /* 0x004fc80007810000 */
        /* <DEDUP_REMOVED lines=33> */
[----:B------:R-:W2:Y:S01]  /*1cf80*/  LDL R20, [R1+0x1e4] ;  /* 0x0001e40001147983 */ /* 0x000ea20000100800 */
[----:B0-----:R-:W-:-:S05]  /*1cf90*/  FMNMX.FTZ R3, R8, R3, !PT ;  /* 0x0000000308037209 */ /* 0x001fca0007810000 */
[----:B------:R-:W0:Y:S02]  /*1cfa0*/  SHFL.BFLY PT, R4, R3, 0x1, 0x1f ;  /* 0x0c201f0003047f89 */ /* 0x000e2400000e0000 */
[----:B0-----:R-:W-:Y:S02]  /*1cfb0*/  FMNMX.FTZ R12, R3, R4, !PT ;  /* 0x00000004030c7209 */ /* 0x001fe40007810000 */
[----:B------:R-:W5:Y:S04]  /*1cfc0*/  LDL.64 R4, [R1+0xb8] ;  /* 0x0000b80001047983 */ /* 0x000f680000100a00 */
[----:B------:R-:W-:Y:S04]  /*1cfd0*/  STL [R1+0x1e0], R12 ;  /* 0x0001e00c01007387 */ /* 0x000fe80000100800 */
[----:B------:R-:W3:Y:S04]  /*1cfe0*/  LDL R15, [R1+0x1e0] ;  /* 0x0001e000010f7983 */ /* 0x000ee80000100800 */
[----:B--2---:R-:W0:Y:S02]  /*1cff0*/  SHFL.BFLY PT, R13, R20, 0x2, 0x1f ;  /* 0x0c401f00140d7f89 */ /* 0x004e2400000e0000 */
[----:B0-----:R-:W-:-:S05]  /*1d000*/  FMNMX.FTZ R13, R13, R20, !PT ;  /* 0x000000140d0d7209 */ /* 0x001fca0007810000 */
[----:B------:R-:W0:Y:S01]  /*1d010*/  SHFL.BFLY PT, R8, R13, 0x1, 0x1f ;  /* 0x0c201f000d087f89 */ /* 0x000e2200000e0000 */
[----:B---3--:R-:W-:Y:S02]  /*1d020*/  FSETP.NEU.FTZ.AND P0, PT, R15, -INF , PT ;  /* 0xff8000000f00780b */ /* 0x008fe40003f1d000 */
[----:B0-----:R-:W-:Y:S02]  /*1d030*/  FMNMX.FTZ R8, R13, R8, !PT ;  /* 0x000000080d087209 */ /* 0x001fe40007810000 */
[----:B------:R-:W-:Y:S02]  /*1d040*/  FSEL R3, R15, RZ, P0 ;  /* 0x000000ff0f037208 */ /* 0x000fe40000000000 */
[----:B------:R-:W-:-:S03]  /*1d050*/  FSETP.NEU.FTZ.AND P0, PT, R8, -INF , PT ;  /* 0xff8000000800780b */ /* 0x000fc60003f1d000 */
[----:B------:R-:W-:Y:S01]  /*1d060*/  FADD.FTZ R3, R10, -R3 ;  /* 0x800000030a037221 */ /* 0x000fe20000010000 */
[----:B------:R-:W-:-:S05]  /*1d070*/  FSEL R10, R8, RZ, P0 ;  /* 0x000000ff080a7208 */ /* 0x000fca0000000000 */
        /* <DEDUP_REMOVED lines=9> */
[----:B-----5:R-:W2:Y:S01]  /*1d110*/  LD.E R9, desc[UR36][R4.64+0x4] ;  /* 0x0000042404097980 */ /* 0x020ea2000c101900 */
        /* <DEDUP_REMOVED lines=12> */
.L_x_3190:
[----:B------:R-:W-:Y:S05]  /*1d1e0*/  BSYNC B0 ;  /* 0x0000000000007941 */ /* 0x000fea0003800000 */
.L_x_3189:
        /* <DEDUP_REMOVED lines=9> */
.L_x_3192:
[----:B------:R-:W-:Y:S05]  /*1d280*/  BSYNC B0 ;  /* 0x0000000000007941 */ /* 0x000fea0003800000 */
.L_x_3191:
[----:B------:R-:W2:Y:S04]  /*1d290*/  LDL R63, [R1+0x200] ;  /* 0x00020000013f7983 */ /* 0x000ea80000100800 */
[----:B------:R-:W2:Y:S04]  /*1d2a0*/  LDL.64 R10, [R1+0x1e0] ;  /* 0x0001e000010a7983 */ /* 0x000ea80000100a00 */
[----:B------:R-:W3:Y:S04]  /*1d2b0*/  LDL.64 R8, [R1+0x1f0] ;  /* 0x0001f00001087983 */ /* 0x000ee80000100a00 */
[----:B------:R-:W4:Y:S04]  /*1d2c0*/  LDL.64 R24, [R1+0x400] ;  /* 0x0004000001187983 */ /* 0x000f280000100a00 */
[----:B------:R-:W3:Y:S04]  /*1d2d0*/  LDL.64 R26, [R1+0x408] ;  /* 0x00040800011a7983 */ /* 0x000ee80000100a00 */
        /* <DEDUP_REMOVED lines=12> */
[----:B0-----:R-:W3:Y:S04]  /*1d3a0*/  LDL.64 R6, [R1+0x238] ;  /* 0x0002380001067983 */ /* 0x001ee80000100a00 */
        /* <DEDUP_REMOVED lines=13> */
[----:B------:R-:W3:Y:S01]  /*1d480*/  LDL R144, [R1+0x1c8] ;  /* 0x0001c80001907983 */ /* 0x000ee20000100800 */
[C---:B--2---:R-:W-:Y:S01]  /*1d490*/  FMUL.FTZ R3, R10.reuse, R63 ;  /* 0x0000003f0a037220 */ /* 0x044fe20000410000 */
[----:B------:R-:W-:-:S04]  /*1d4a0*/  FSETP.NEU.FTZ.AND P0, PT, R10, -INF , PT ;  /* 0xff8000000a00780b */ /* 0x000fc80003f1d000 */
[----:B------:R-:W-:Y:S01]  /*1d4b0*/  FSEL R10, R3, RZ, P0 ;  /* 0x000000ff030a7208 */ /* 0x000fe20000000000 */
[C---:B------:R-:W-:Y:S01]  /*1d4c0*/  FMUL.FTZ R3, R11.reuse, R63 ;  /* 0x0000003f0b037220 */ /* 0x040fe20000410000 */
        /* <DEDUP_REMOVED lines=26> */
[-C--:B------:R-:W-:Y:S01]  /*1d670*/  FFMA.FTZ R193, R35, R63.reuse, -R10 ;  /* 0x0000003f23c17223 */ /* 0x080fe2000001080a */
        /* <DEDUP_REMOVED lines=8> */
[----:B------:R-:W-:Y:S01]  /*1d700*/  FFMA.FTZ R171, R29, R63, -R11 ;  /* 0x0000003f1dab7223 */ /* 0x000fe2000001080b */
[C---:B----4-:R-:W-:Y:S01]  /*1d710*/  FMUL.FTZ R25, R131.reuse, R25 ;  /* 0x0000001983197220 */ /* 0x050fe20000410000 */
[C---:B------:R-:W-:Y:S01]  /*1d720*/  FMUL.FTZ R24, R131.reuse, R24 ;  /* 0x0000001883187220 */ /* 0x040fe20000410000 */
[C---:B---3--:R-:W-:Y:S01]  /*1d730*/  FMUL.FTZ R27, R130.reuse, R27 ;  /* 0x0000001b821b7220 */ /* 0x048fe20000410000 */
[----:B------:R-:W-:Y:S01]  /*1d740*/  FMUL.FTZ R26, R130, R26 ;  /* 0x0000001a821a7220 */ /* 0x000fe20000410000 */
        /* <DEDUP_REMOVED lines=19> */
[C---:B------:R-:W-:Y:S01]  /*1d880*/  FMUL.FTZ R103, R131.reuse, R103 ;  /* 0x0000006783677220 */ /* 0x040fe20000410000 */
[C---:B------:R-:W-:Y:S01]  /*1d890*/  FMUL.FTZ R102, R131.reuse, R102 ;  /* 0x0000006683667220 */ /* 0x040fe20000410000 */
[C---:B------:R-:W-:Y:S01]  /*1d8a0*/  FMUL.FTZ R109, R131.reuse, R101 ;  /* 0x00000065836d7220 */ /* 0x040fe20000410000 */
[----:B------:R-:W-:Y:S01]  /*1d8b0*/  FMUL.FTZ R108, R131, R100 ;  /* 0x00000064836c7220 */ /* 0x000fe20000410000 */
[----:B------:R-:W-:Y:S01]  /*1d8c0*/  FMUL.FTZ R111, R130, R111 ;  /* 0x0000006f826f7220 */ /* 0x000fe20000410000 */
[----:B------:R-:W0:Y:S01]  /*1d8d0*/  MUFU.EX2 R162, R162 ;  /* 0x000000a200a27308 */ /* 0x000e220000000800 */
[----:B-1----:R-:W-:Y:S01]  /*1d8e0*/  FADD.FTZ R10, R161, R10 ;  /* 0x0000000aa10a7221 */ /* 0x002fe20000010000 */
[----:B--2---:R-:W-:Y:S01]  /*1d8f0*/  FADD.FTZ R8, R120, R3 ;  /* 0x0000000378087221 */ /* 0x004fe20000010000 */
[C---:B------:R-:W-:Y:S01]  /*1d900*/  FMUL.FTZ R110, R130.reuse, R110 ;  /* 0x0000006e826e7220 */ /* 0x040fe20000410000 */
[C---:B------:R-:W-:Y:S01]  /*1d910*/  FMUL.FTZ R113, R130.reuse, R105 ;  /* 0x0000006982717220 */ /* 0x040fe20000410000 */
[C---:B------:R-:W-:Y:S01]  /*1d920*/  FMUL.FTZ R112, R130.reuse, R104 ;  /* 0x0000006882707220 */ /* 0x040fe20000410000 */
[C---:B------:R-:W-:Y:S01]  /*1d930*/  FMUL.FTZ R7, R130.reuse, R7 ;  /* 0x0000000782077220 */ /* 0x040fe20000410000 */
[----:B------:R-:W-:Y:S01]  /*1d940*/  FMUL.FTZ R6, R130, R6 ;  /* 0x0000000682067220 */ /* 0x000fe20000410000 */
        /* <DEDUP_REMOVED lines=9> */
[----:B------:R-:W4:Y:S04]  /*1d9e0*/  LDL.64 R58, [R1+0x3c0] ;  /* 0x0003c000013a7983 */ /* 0x000f280000100a00 */
[----:B------:R-:W4:Y:S01]  /*1d9f0*/  LDL.64 R56, [R1+0x3d0] ;  /* 0x0003d00001387983 */ /* 0x000f220000100a00 */
[----:B------:R-:W1:Y:S01]  /*1da00*/  MUFU.EX2 R164, R164 ;  /* 0x000000a400a47308 */ /* 0x000e620000000800 */
[----:B0-----:R-:W-:Y:S01]  /*1da10*/  FADD.FTZ R8, R128, R9 ;  /* 0x0000000980087221 */ /* 0x001fe20000010000 */
[----:B------:R-:W-:Y:S01]  /*1da20*/  FADD.FTZ R3, R162, R3 ;  /* 0x00000003a2037221 */ /* 0x000fe20000010000 */
[----:B------:R-:W4:Y:S04]  /*1da30*/  LDL.64 R44, [R1+0x3e0] ;  /* 0x0003e000012c7983 */ /* 0x000f280000100a00 */
[----:B------:R-:W4:Y:S01]  /*1da40*/  LDL.64 R48, [R1+0x258] ;  /* 0x0002580001307983 */ /* 0x000f220000100a00 */
[----:B------:R-:W0:Y:S08]  /*1da50*/  MUFU.EX2 R167, R167 ;  /* 0x000000a700a77308 */ /* 0x000e300000000800 */
[----:B------:R-:W0:Y:S01]  /*1da60*/  MUFU.EX2 R166, R166 ;  /* 0x000000a600a67308 */ /* 0x000e220000000800 */
[----:B-1----:R-:W-:Y:S01]  /*1da70*/  FADD.FTZ R8, R165, R8 ;  /* 0x00000008a5087221 */ /* 0x002fe20000010000 */
[----:B------:R-:W-:Y:S01]  /*1da80*/  FADD.FTZ R3, R118, R3 ;  /* 0x0000000376037221 */ /* 0x000fe20000010000 */
[----:B------:R-:W4:Y:S04]  /*1da90*/  LDL.64 R52, [R1+0x3f0] ;  /* 0x0003f00001347983 */ /* 0x000f280000100a00 */
[----:B------:R-:W4:Y:S01]  /*1daa0*/  LDL.64 R46, [R1+0x268] ;  /* 0x00026800012e7983 */ /* 0x000f220000100a00 */
[----:B------:R-:W1:Y:S08]  /*1dab0*/  MUFU.EX2 R125, R125 ;  /* 0x0000007d007d7308 */ /* 0x000e700000000800 */
[----:B------:R-:W1:Y:S01]  /*1dac0*/  MUFU.EX2 R126, R126 ;  /* 0x0000007e007e7308 */ /* 0x000e620000000800 */
[----:B------:R-:W-:Y:S01]  /*1dad0*/  FADD.FTZ R8, R127, R8 ;  /* 0x000000087f087221 */ /* 0x000fe20000010000 */
[----:B------:R-:W-:Y:S01]  /*1dae0*/  FADD.FTZ R3, R164, R3 ;  /* 0x00000003a4037221 */ /* 0x000fe20000010000 */
[----:B------:R-:W4:Y:S04]  /*1daf0*/  LDL.64 R50, [R1+0x248] ;  /* 0x0002480001327983 */ /* 0x000f280000100a00 */
[----:B------:R-:W4:Y:S01]  /*1db00*/  LDL.64 R34, [R1+0x278] ;  /* 0x0002780001227983 */ /* 0x000f220000100a00 */
[----:B------:R-:W1:Y:S08]  /*1db10*/  MUFU.EX2 R173, R173 ;  /* 0x000000ad00ad7308 */ /* 0x000e700000000800 */
        /* <DEDUP_REMOVED lines=9> */
[----:B------:R-:W4:Y:S05]  /*1dbb0*/  LDL.64 R32, [R1+0x2d8] ;  /* 0x0002d80001207983 */ /* 0x000f2a0000100a00 */
[----:B------:R-:W1:Y:S01]  /*1dbc0*/  MUFU.EX2 R121, R121 ;  /* 0x0000007900797308 */ /* 0x000e620000000800 */
[----:B------:R-:W-:-:S07]  /*1dbd0*/  FFMA.FTZ R9, R31, R63, -R11 ;  /* 0x0000003f1f097223 */ /* 0x000fce000001080b */
        /* <DEDUP_REMOVED lines=14> */
[----:B------:R-:W4:Y:S04]  /*1dcc0*/  LDL.64 R62, [R1+0x3a0] ;  /* 0x0003a000013e7983 */ /* 0x000f280000100a00 */
[----:B------:R-:W4:Y:S01]  /*1dcd0*/  LDL.64 R30, [R1+0x2e8] ;  /* 0x0002e800011e7983 */ /* 0x000f220000100a00 */
[----:B------:R-:W-:Y:S03]  /*1dce0*/  MUFU.EX2 R168, R168 ;  /* 0x000000a800a87308 */ /* 0x000fe60000000800 */
[----:B------:R-:W4:Y:S04]  /*1dcf0*/  LDL.64 R92, [R1+0x348] ;  /* 0x00034800015c7983 */ /* 0x000f280000100a00 */
[----:B------:R-:W4:Y:S01]  /*1dd00*/  LDL.64 R100, [R1+0x388] ;  /* 0x0003880001647983 */ /* 0x000f220000100a00 */
[----:B------:R-:W1:Y:S01]  /*1dd10*/  MUFU.EX2 R9, R9 ;  /* 0x0000000900097308 */ /* 0x000e620000000800 */
[----:B------:R-:W-:Y:S01]  /*1dd20*/  FADD.FTZ R28, R175, R10 ;  /* 0x0000000aaf1c7221 */ /* 0x000fe20000010000 */
[----:B------:R-:W-:Y:S01]  /*1dd30*/  FADD.FTZ R10, R174, R3 ;  /* 0x00000003ae0a7221 */ /* 0x000fe20000010000 */
[----:B------:R-:W4:Y:S05]  /*1dd40*/  LDL.64 R104, [R1+0x3c8] ;  /* 0x0003c80001687983 */ /* 0x000f2a0000100a00 */
[----:B------:R-:W-:Y:S08]  /*1dd50*/  MUFU.EX2 R170, R170 ;  /* 0x000000aa00aa7308 */ /* 0x000ff00000000800 */
[----:B------:R-:W1:Y:S01]  /*1dd60*/  MUFU.EX2 R171, R171 ;  /* 0x000000ab00ab7308 */ /* 0x000e620000000800 */
[----:B0-----:R-:W-:Y:S01]  /*1dd70*/  FADD.FTZ R28, R169, R28 ;  /* 0x0000001ca91c7221 */ /* 0x001fe20000010000 */
[----:B------:R-:W-:-:S06]  /*1dd80*/  FADD.FTZ R3, R195, R10 ;  /* 0x0000000ac3037221 */ /* 0x000fcc0000010000 */
[----:B------:R-:W0:Y:S08]  /*1dd90*/  MUFU.EX2 R193, R193 ;  /* 0x000000c100c17308 */ /* 0x000e300000000800 */
[----:B------:R-:W0:Y:S01]  /*1dda0*/  MUFU.EX2 R8, R8 ;  /* 0x0000000800087308 */ /* 0x000e220000000800 */
[----:B-1----:R-:W-:Y:S01]  /*1ddb0*/  FADD.FTZ R28, R9, R28 ;  /* 0x0000001c091c7221 */ /* 0x002fe20000010000 */
[----:B------:R-:W-:-:S03]  /*1ddc0*/  FADD.FTZ R3, R168, R3 ;  /* 0x00000003a8037221 */ /* 0x000fc60000010000 */
[----:B------:R-:W-:Y:S01]  /*1ddd0*/  FADD.FTZ R11, R171, R28 ;  /* 0x0000001cab0b7221 */ /* 0x000fe20000010000 */
[----:B------:R-:W-:Y:S01]  /*1dde0*/  FADD.FTZ R10, R170, R3 ;  /* 0x00000003aa0a7221 */ /* 0x000fe20000010000 */
[----:B------:R-:W4:Y:S03]  /*1ddf0*/  LDL.64 R28, [R1+0x2f8] ;  /* 0x0002f800011c7983 */ /* 0x000f260000100a00 */
[----:B0-----:R-:W-:Y:S01]  /*1de00*/  FADD.FTZ R10, R193, R10 ;  /* 0x0000000ac10a7221 */ /* 0x001fe20000010000 */
[----:B------:R-:W-:-:S05]  /*1de10*/  FADD.FTZ R11, R8, R11 ;  /* 0x0000000b080b7221 */ /* 0x000fca0000010000 */
[----:B------:R0:W-:Y:S01]  /*1de20*/  STL.64 [R1+0x1f0], R10 ;  /* 0x0001f00a01007387 */ /* 0x0001e20000100a00 */
[----:B------:R-:W-:Y:S06]  /*1de30*/  BAR.SYNC.DEFER_BLOCKING 0xf, 0x100 ;  /* 0x03c4000000007b1d */ /* 0x000fec0000010000 */
[----:B0-----:R-:W4:Y:S04]  /*1de40*/  LDL.64 R10, [R1+0x350] ;  /* 0x00035000010a7983 */ /* 0x001f280000100a00 */
[----:B------:R-:W4:Y:S04]  /*1de50*/  LD.E.64 R88, desc[UR36][R4.64+0x8] ;  /* 0x0000082404587980 */ /* 0x000f28000c101b00 */
[----:B------:R-:W4:Y:S04]  /*1de60*/  LD.E.64 R4, desc[UR36][R4.64] ;  /* 0x0000002404047980 */ /* 0x000f28000c101b00 */
        /* <DEDUP_REMOVED lines=13> */
[----:B0-----:R-:W4:Y:S04]  /*1df40*/  LDL.64 R24, [R1+0x2c8] ;  /* 0x0002c80001187983 */ /* 0x001f280000100a00 */
[----:B-1----:R-:W4:Y:S04]  /*1df50*/  LDL.64 R26, [R1+0x308] ;  /* 0x00030800011a7983 */ /* 0x002f280000100a00 */
[----:B------:R-:W4:Y:S04]  /*1df60*/  LDL.64 R12, [R1+0x318] ;  /* 0x00031800010c7983 */ /* 0x000f280000100a00 */
[----:B------:R-:W4:Y:S04]  /*1df70*/  LDL.64 R20, [R1+0x328] ;  /* 0x0003280001147983 */ /* 0x000f280000100a00 */
[----:B------:R-:W4:Y:S04]  /*1df80*/  LDL.64 R14, [R1+0x338] ;  /* 0x00033800010e7983 */ /* 0x000f280000100a00 */
[----:B------:R-:W4:Y:S04]  /*1df90*/  LDL.64 R94, [R1+0x358] ;  /* 0x00035800015e7983 */ /* 0x000f280000100a00 */
[----:B------:R-:W4:Y:S04]  /*1dfa0*/  LDL.64 R96, [R1+0x368] ;  /* 0x0003680001607983 */ /* 0x000f280000100a00 */
[----:B------:R-:W4:Y:S04]  /*1dfb0*/  LDL.64 R98, [R1+0x378] ;  /* 0x0003780001627983 */ /* 0x000f280000100a00 */
[----:B--2---:R-:W2:Y:S04]  /*1dfc0*/  LDL.64 R102, [R1+0x398] ;  /* 0x0003980001667983 */ /* 0x004ea80000100a00 */
[----:B------:R-:W2:Y:S04]  /*1dfd0*/  LDL.64 R106, [R1+0x3a8] ;  /* 0x0003a800016a7983 */ /* 0x000ea80000100a00 */
[----:B------:R-:W2:Y:S04]  /*1dfe0*/  LDL.64 R108, [R1+0x3b8] ;  /* 0x0003b800016c7983 */ /* 0x000ea80000100a00 */
[----:B------:R-:W2:Y:S04]  /*1dff0*/  LDL.64 R110, [R1+0x3d8] ;  /* 0x0003d800016e7983 */ /* 0x000ea80000100a00 */
[----:B---3--:R-:W3:Y:S04]  /*1e000*/  LDL.64 R112, [R1+0x3e8] ;  /* 0x0003e80001707983 */ /* 0x008ee80000100a00 */
        /* <DEDUP_REMOVED lines=98> */
[----:B------:R1:W-:Y:S04]  /*1e630*/  STL.64 [R1+0x350], R10 ;  /* 0x0003500a01007387 */ /* 0x0003e80000100a00 */
        /* <DEDUP_REMOVED lines=208> */
[----:B---3--:R-:W-:Y:S01]  /*1f340*/  STL [R1+0x250], R14 ;  /* 0x0002500e01007387 */ /* 0x008fe20000100800 */
[----:B------:R-:W-:Y:S02]  /*1f350*/  F2FP.BF16.F32.PACK_AB R173, R123, R173 ;  /* 0x000000ad7bad723e */ /* 0x000fe400000010ff */
[----:B------:R-:W-:Y:S01]  /*1f360*/  F2FP.BF16.F32.PACK_AB R174, R174, R122 ;  /* 0x0000007aaeae723e */ /* 0x000fe200000010ff */
[----:B------:R-:W-:Y:S01]  /*1f370*/  STL [R1+0x254], R15 ;  /* 0x0002540f01007387 */ /* 0x000fe20000100800 */
[----:B------:R-:W-:-:S03]  /*1f380*/  F2FP.BF16.F32.PACK_AB R175, R175, R121 ;  /* 0x00000079afaf723e */ /* 0x000fc600000010ff */
        /* <DEDUP_REMOVED lines=110> */
[----:B0-----:R-:W4:Y:S04]  /*1fa70*/  LDL.128 R24, [R1+0x210] ;  /* 0x0002100001187983 */ /* 0x001f280000100c00 */
[----:B-1----:R-:W4:Y:S04]  /*1fa80*/  LDL.128 R28, [R1+0x220] ;  /* 0x00022000011c7983 */ /* 0x002f280000100c00 */
[----:B--2---:R-:W2:Y:S04]  /*1fa90*/  LDL.128 R32, [R1+0x230] ;  /* 0x0002300001207983 */ /* 0x004ea80000100c00 */
[----:B---3--:R-:W2:Y:S04]  /*1faa0*/  LDL.128 R36, [R1+0x240] ;  /* 0x0002400001247983 */ /* 0x008ea80000100c00 */
        /* <DEDUP_REMOVED lines=464> */
.L_x_3194:
[----:B------:R-:W-:Y:S05]  /*217b0*/  BSYNC B0 ;  /* 0x0000000000007941 */ /* 0x000fea0003800000 */
.L_x_3193:
[----:B------:R-:W2:Y:S04]  /*217c0*/  LDL.64 R6, [R1+0x48] ;  /* 0x0000480001067983 */ /* 0x000ea80000100a00 */
[----:B------:R-:W3:Y:S01]  /*217d0*/  LDL R4, [R1+0x34] ;  /* 0x0000340001047983 */ /* 0x000ee20000100800 */
[C---:B------:R-:W-:Y:S01]  /*217e0*/  ISETP.GT.AND P0, PT, R0.reuse, UR42, PT ;  /* 0x0000002a00007c0c */ /* 0x040fe2000bf04270 */
[----:B------:R-:W-:Y:S01]  /*217f0*/  VIADD R0, R0, 0xffffffff ;  /* 0xffffffff00007836 */ /* 0x000fe20000000000 */
[----:B--2---:R-:W-:-:S05]  /*21800*/  MOV R6, R6 ;  /* 0x0000000600067202 */ /* 0x004fca0000000f00 */
[----:B-----5:R-:W-:-:S05]  /*21810*/  IMAD R3, R3, 0x8, R6 ;  /* 0x0000000803037824 */ /* 0x020fca00078e0206 */
[----:B---3--:R-:W-:-:S04]  /*21820*/  PRMT R3, R4, 0x654, R3 ;  /* 0x0000065404037816 */ /* 0x008fc80000000003 */
[----:B------:R1:W-:Y:S01]  /*21830*/  SYNCS.ARRIVE.TRANS64.RED.A1T0 RZ, [R3+URZ], RZ ;  /* 0x000000ff03ff79a7 */ /* 0x0003e2000810043f */
[----:B------:R-:W-:Y:S05]  /*21840*/  @P0 BRA `(.L_x_3195) ;  /* 0xffffff8000200947 */ /* 0x000fea000383ffff */
.L_x_3162:
[----:B------:R-:W-:Y:S05]  /*21850*/  WARPSYNC.ALL ;  /* 0x0000000000007948 */ /* 0x000fea0003800000 */
[----:B------:R-:W2:Y:S04]  /*21860*/  LDL R5, [R1+0x1f0] ;  /* 0x0001f00001057983 */ /* 0x000ea80000100800 */
[----:B------:R-:W3:Y:S04]  /*21870*/  LDL R8, [R1+0x1f4] ;  /* 0x0001f40001087983 */ /* 0x000ee80000100800 */
[----:B------:R-:W4:Y:S01]  /*21880*/  LDL.64 R10, [R1+0xb8] ;  /* 0x0000b800010a7983 */ /* 0x000f220000100a00 */
[----:B------:R-:W-:Y:S08]  /*21890*/  BAR.ARV 0x8, 0x100 ;  /* 0x0204000000007b1d */ /* 0x000ff00000002000 */
[----:B------:R-:W-:Y:S06]  /*218a0*/  BAR.SYNC.DEFER_BLOCKING 0xf, 0x100 ;  /* 0x03c4000000007b1d */ /* 0x000fec0000010000 */
[----:B--2---:R-:W2:Y:S02]  /*218b0*/  SHFL.BFLY PT, R0, R5, 0x2, 0x1f ;  /* 0x0c401f0005007f89 */ /* 0x004ea400000e0000 */
[----:B--2---:R-:W-:-:S05]  /*218c0*/  FADD.FTZ R0, R5, R0 ;  /* 0x0000000005007221 */ /* 0x004fca0000010000 */
[----:B01----:R-:W0:Y:S02]  /*218d0*/  SHFL.BFLY PT, R3, R0, 0x1, 0x1f ;  /* 0x0c201f0000037f89 */ /* 0x003e2400000e0000 */
[----:B0-----:R-:W-:-:S05]  /*218e0*/  FADD.FTZ R4, R0, R3 ;  /* 0x0000000300047221 */ /* 0x001fca0000010000 */
        /* <DEDUP_REMOVED lines=15> */
[----:B------:R-:W-:Y:S02]  /*219e0*/  IMAD.MOV.U32 R8, RZ, RZ, -0x800000 ;  /* 0xff800000ff087424 */ /* 0x000fe400078e00ff */
[----:B0-----:R-:W-:Y:S01]  /*219f0*/  @P2 FMUL.FTZ R20, R9, 0.69314718246459960938 ;  /* 0x3f31721809142820 */ /* 0x001fe20000410000 */
[----:B-1----:R-:W-:Y:S01]  /*21a00*/  @P1 FMUL.FTZ R6, R6, 0.69314718246459960938 ;  /* 0x3f31721806061820 */ /* 0x002fe20000410000 */
[----:B------:R-:W-:Y:S01]  /*21a10*/  STL [R1+0x1f4], R12 ;  /* 0x0001f40c01007387 */ /* 0x000fe20000100800 */
[----:B---3--:R-:W-:-:S04]  /*21a20*/  @P2 FMUL.FTZ R7, R7, 0.69314718246459960938 ;  /* 0x3f31721807072820 */ /* 0x008fc80000410000 */
[----:B-----5:R-:W-:-:S05]  /*21a30*/  @P2 FFMA.FTZ R8, R7, R14, R20 ;  /* 0x0000000e07082223 */ /* 0x020fca0000010014 */
[----:B------:R0:W-:Y:S01]  /*21a40*/  STL [R1+0x1f4], R8 ;  /* 0x0001f40801007387 */ /* 0x0001e20000100800 */
[----:B--2---:R-:W-:-:S04]  /*21a50*/  @P1 FMUL.FTZ R5, R5, 0.69314718246459960938 ;  /* 0x3f31721805051820 */ /* 0x004fc80000410000 */
[----:B----4-:R-:W-:Y:S02]  /*21a60*/  @P1 FFMA.FTZ R0, R5, R4, R6 ;  /* 0x0000000405001223 */ /* 0x010fe40000010006 */
[----:B------:R-:W2:Y:S04]  /*21a70*/  LDL R4, [R1+0x1c8] ;  /* 0x0001c80001047983 */ /* 0x000ea80000100800 */
[----:B------:R1:W-:Y:S04]  /*21a80*/  STL [R1+0x1f0], R0 ;  /* 0x0001f00001007387 */ /* 0x0003e80000100800 */
[----:B------:R-:W3:Y:S02]  /*21a90*/  LD.E R3, desc[UR36][R10.64+0x4] ;  /* 0x000004240a037980 */ /* 0x000ee4000c101900 */
[----:B---3--:R-:W-:-:S13]  /*21aa0*/  ISETP.NE.AND P0, PT, R3, RZ, PT ;  /* 0x000000ff0300720c */ /* 0x008fda0003f05270 */
        /* <DEDUP_REMOVED lines=21> */
[----:B0-----:R-:W3:Y:S04]  /*21c00*/  LDL.64 R8, [R1+0x400] ;  /* 0x0004000001087983 */ /* 0x001ee80000100a00 */
[----:B------:R-:W4:Y:S04]  /*21c10*/  LDL.64 R6, [R1+0x408] ;  /* 0x0004080001067983 */ /* 0x000f280000100a00 */
        /* <DEDUP_REMOVED lines=62> */
[----:B------:R-:W-:Y:S01]  /*22000*/  ISETP.NE.AND P0, PT, R134, 0x2, PT ;  /* 0x000000028600780c */ /* 0x000fe20003f05270 */
[-C--:B---3--:R-:W-:Y:S01]  /*22010*/  FMUL.FTZ R9, R9, R3.reuse ;  /* 0x0000000309097220 */ /* 0x088fe20000410000 */
[-C--:B------:R-:W-:Y:S01]  /*22020*/  FMUL.FTZ R8, R8, R3.reuse ;  /* 0x0000000308087220 */ /* 0x080fe20000410000 */
[-C--:B----4-:R-:W-:Y:S01]  /*22030*/  FMUL.FTZ R7, R7, R0.reuse ;  /* 0x0000000007077220 */ /* 0x090fe20000410000 */
[-C--:B------:R-:W-:Y:S01]  /*22040*/  FMUL.FTZ R6, R6, R0.reuse ;  /* 0x0000000006067220 */ /* 0x080fe20000410000 */
[-C--:B-----5:R-:W-:Y:S01]  /*22050*/  FMUL.FTZ R5, R5, R3.reuse ;  /* 0x0000000305057220 */ /* 0x0a0fe20000410000 */
[-C--:B------:R-:W-:Y:S01]  /*22060*/  FMUL.FTZ R4, R4, R3.reuse ;  /* 0x0000000304047220 */ /* 0x080fe20000410000 */
[----:B------:R0:W-:Y:S04]  /*22070*/  STL.64 [R1+0x400], R8 ;  /* 0x0004000801007387 */ /* 0x0001e80000100a00 */
[----:B------:R1:W-:Y:S04]  /*22080*/  STL.64 [R1+0x408], R6 ;  /* 0x0004080601007387 */ /* 0x0003e80000100a00 */
[----:B------:R2:W-:Y:S04]  /*22090*/  STL.64 [R1+0x210], R4 ;  /* 0x0002100401007387 */ /* 0x0005e80000100a00 */
[----:B0-----:R-:W3:Y:S04]  /*220a0*/  LDL.64 R8, [R1+0x3f8] ;  /* 0x0003f80001087983 */ /* 0x001ee80000100a00 */
[----:B-1----:R-:W4:Y:S04]  /*220b0*/  LDL.64 R6, [R1+0x3c8] ;  /* 0x0003c80001067983 */ /* 0x002f280000100a00 */
[----:B--2---:R-:W2:Y:S04]  /*220c0*/  LDL.64 R4, [R1+0x3e8] ;  /* 0x0003e80001047983 */ /* 0x004ea80000100a00 */
[----:B------:R-:W5:Y:S01]  /*220d0*/  @!P0 LDL R133, [R1+0x1cc] ;  /* 0x0001cc0001858983 */ /* 0x000f620000100800 */
[-C--:B------:R-:W-:Y:S01]  /*220e0*/  FMUL.FTZ R15, R15, R0.reuse ;  /* 0x000000000f0f7220 */ /* 0x080fe20000410000 */
[-C--:B------:R-:W-:Y:S01]  /*220f0*/  FMUL.FTZ R14, R14, R0.reuse ;  /* 0x000000000e0e7220 */ /* 0x080fe20000410000 */
[-C--:B------:R-:W-:Y:S01]  /*22100*/  FMUL.FTZ R21, R21, R0.reuse ;  /* 0x0000000015157220 */ /* 0x080fe20000410000 */
[-C--:B------:R-:W-:Y:S01]  /*22110*/  FMUL.FTZ R20, R20, R0.reuse ;  /* 0x0000000014147220 */ /* 0x080fe20000410000 */
[-C--:B------:R-:W-:Y:S01]  /*22120*/  FMUL.FTZ R131, R131, R3.reuse ;  /* 0x0000000383837220 */ /* 0x080fe20000410000 */
[-C--:B------:R-:W-:Y:S01]  /*22130*/  FMUL.FTZ R130, R130, R3.reuse ;  /* 0x0000000382827220 */ /* 0x080fe20000410000 */
[----:B------:R0:W-:Y:S01]  /*22140*/  STL.64 [R1+0x368], R14 ;  /* 0x0003680e01007387 */ /* 0x0001e20000100a00 */
[-C--:B------:R-:W-:Y:S01]  /*22150*/  FMUL.FTZ R129, R129, R3.reuse ;  /* 0x0000000381817220 */ /* 0x080fe20000410000 */
[-C--:B------:R-:W-:Y:S01]  /*22160*/  FMUL.FTZ R128, R128, R3.reuse ;  /* 0x0000000380807220 */ /* 0x080fe20000410000 */
[-C--:B------:R-:W-:Y:S01]  /*22170*/  FMUL.FTZ R127, R127, R3.reuse ;  /* 0x000000037f7f7220 */ /* 0x080fe20000410000 */
[----:B------:R5:W-:Y:S01]  /*22180*/  STL.64 [R1+0x3a8], R20 ;  /* 0x0003a81401007387 */ /* 0x000be20000100a00 */
        /* <DEDUP_REMOVED lines=107> */
[----:B0-----:R-:W-:-:S02]  /*22840*/  VIADD R14, R135, 0x1 ;  /* 0x00000001870e7836 */ /* 0x001fc40000000000 */
[----:B------:R-:W-:Y:S01]  /*22850*/  VIADD R132, R132, 0x1 ;  /* 0x0000000184847836 */ /* 0x000fe20000000000 */
[----:B------:R1:W-:Y:S04]  /*22860*/  STL [R1+0x1c8], R134 ;  /* 0x0001c88601007387 */ /* 0x0003e80000100800 */
        /* <DEDUP_REMOVED lines=17> */
[-C--:B---3--:R-:W-:Y:S01]  /*22980*/  FMUL.FTZ R9, R9, R0.reuse ;  /* 0x0000000009097220 */ /* 0x088fe20000410000 */
[-C--:B------:R-:W-:Y:S01]  /*22990*/  FMUL.FTZ R8, R8, R0.reuse ;  /* 0x0000000008087220 */ /* 0x080fe20000410000 */
[-C--:B----4-:R-:W-:Y:S01]  /*229a0*/  FMUL.FTZ R7, R7, R0.reuse ;  /* 0x0000000007077220 */ /* 0x090fe20000410000 */
[-C--:B------:R-:W-:Y:S01]  /*229b0*/  FMUL.FTZ R6, R6, R0.reuse ;  /* 0x0000000006067220 */ /* 0x080fe20000410000 */
[-C--:B--2---:R-:W-:Y:S01]  /*229c0*/  FMUL.FTZ R5, R5, R0.reuse ;  /* 0x0000000005057220 */ /* 0x084fe20000410000 */
[----:B------:R-:W-:Y:S01]  /*229d0*/  FMUL.FTZ R4, R4, R0 ;  /* 0x0000000004047220 */ /* 0x000fe20000410000 */
[----:B-----5:R-:W-:Y:S01]  /*229e0*/  @!P0 LOP3.LUT R20, R133, 0x1, RZ, 0x3c, !PT ;  /* 0x0000000185148812 */ /* 0x020fe200078e3cff */
        /* <DEDUP_REMOVED lines=43> */
[----:B------:R1:W-:Y:S04]  /*22ca0*/  @!P0 STL [R1+0x1cc], R20 ;  /* 0x0001cc1401008387 */ /* 0x0003e80000100800 */
[----:B------:R1:W-:Y:S04]  /*22cb0*/  STL [R1+0x1d4], R132 ;  /* 0x0001d48401007387 */ /* 0x0003e80000100800 */
[----:B------:R1:W-:Y:S01]  /*22cc0*/  @!P0 STL [R1+0x1c8], RZ ;  /* 0x0001c8ff01008387 */ /* 0x0003e20000100800 */
[----:B------:R-:W-:Y:S01]  /*22cd0*/  IMAD.MOV.U32 R0, RZ, RZ, 0x1 ;  /* 0x00000001ff007424 */ /* 0x000fe200078e00ff */
[----:B------:R-:W-:Y:S06]  /*22ce0*/  BAR.ARV 0xe, 0x100 ;  /* 0x0384000000007b1d */ /* 0x000fec0000002000 */
.L_x_3078:
[----:B------:R-:W2:Y:S08]  /*22cf0*/  S2UR UR21, SR_CgaCtaId ;  /* 0x00000000001579c3 */ /* 0x000eb00000008800 */
[----:B------:R-:W-:Y:S01]  /*22d00*/  BAR.SYNC.DEFER_BLOCKING 0x5, 0x180 ;  /* 0x0146000000007b1d */ /* 0x000fe20000010000 */
[----:B------:R-:W-:Y:S01]  /*22d10*/  PRMT R0, R0, 0x9910, RZ ;  /* 0x0000991000007816 */ /* 0x000fe200000000ff */
[----:B------:R-:W-:-:S03]  /*22d20*/  USHF.R.U32.HI UR8, URZ, 0x10, UR61 ;  /* 0x000000103f087899 */ /* 0x000fc6000801163d */
[----:B------:R-:W-:Y:S01]  /*22d30*/  ISETP.NE.AND P0, PT, R0, RZ, PT ;  /* 0x000000ff0000720c */ /* 0x000fe20003f05270 */
[----:B------:R-:W-:Y:S01]  /*22d40*/  UMOV UR44, 0x400 ;  /* 0x00000400002c7882 */ /* 0x000fe20000000000 */
[----:B------:R-:W-:Y:S01]  /*22d50*/  BSSY B0, `(.L_x_3196) ;  /* 0x00004e9000007945 */ /* 0x000fe20003800000 */
[----:B--2---:R-:W-:-:S09]  /*22d60*/  ULEA UR44, UR21, UR44, 0x18 ;  /* 0x0000002c152c7291 */ /* 0x004fd2000f8ec03f */
[----:B01----:R-:W0:Y:S02]  /*22d70*/  LDS.128 R4, [UR44+0x388d0] ;  /* 0x0388d02cff047984 */ /* 0x003e240008000c00 */
[----:B0-----:R-:W-:Y:S02]  /*22d80*/  R2UR UR5, R5 ;  /* 0x00000000050572ca */ /* 0x001fe400000e0000 */
[----:B------:R-:W-:Y:S02]  /*22d90*/  R2UR UR7, R6 ;  /* 0x00000000060772ca */ /* 0x000fe400000e0000 */
[----:B------:R-:W-:Y:S01]  /*22da0*/  R2UR UR6, R7 ;  /* 0x00000000070672ca */ /* 0x000fe200000e0000 */
[----:B------:R-:W-:Y:S06]  /*22db0*/  BAR.ARV 0x4, 0x180 ;  /* 0x0106000000007b1d */ /* 0x000fec0000002000 */
[----:B------:R-:W-:Y:S08]  /*22dc0*/  @!P0 BRA `(.L_x_3197) ;  /* 0x0000003c00908947 */ /* 0x000ff00003800000 */
[----:B------:R-:W2:Y:S04]  /*22dd0*/  LDL.128 R12, [R1+0x210] ;  /* 0x00021000010c7983 */ /* 0x000ea80000100c00 */
[----:B------:R-:W3:Y:S04]  /*22de0*/  LDL.128 R4, [R1+0x230] ;  /* 0x0002300001047983 */ /* 0x000ee80000100c00 */
[----:B------:R-:W4:Y:S04]  /*22df0*/  LDL.128 R24, [R1+0x220] ;  /* 0x0002200001187983 */ /* 0x000f280000100c00 */
[----:B------:R-:W4:Y:S01]  /*22e00*/  LDL.128 R8, [R1+0x240] ;  /* 0x0002400001087983 */ /* 0x000f220000100c00 */
[C---:B------:R-:W-:Y:S01]  /*22e10*/  IADD3 R35, P1, R16.reuse, 0x20, RZ ;  /* 0x0000002010237810 */ /* 0x040fe20007f3e0ff */
[----:B------:R-:W-:Y:S01]  /*22e20*/  ULDC.64 UR10, c[0x0][0xd00] ;  /* 0x00034000000a7ab9 */ /* 0x000fe20000000a00 */
[C---:B------:R-:W-:Y:S01]  /*22e30*/  LOP3.LUT R37, R16.reuse, 0x380, RZ, 0xc0, !PT ;  /* 0x0000038010257812 */ /* 0x040fe200078ec0ff */
[----:B------:R-:W4:Y:S01]  /*22e40*/  LDL.128 R120, [R1+0x250] ;  /* 0x0002500001787983 */ /* 0x000f220000100c00 */
[----:B------:R-:W-:Y:S01]  /*22e50*/  LOP3.LUT R34, R35, 0x380, RZ, 0xc0, !PT ;  /* 0x0000038023227812 */ /* 0x000fe200078ec0ff */
[----:B------:R-:W-:Y:S01]  /*22e60*/  ULDC.64 UR18, c[0x0][0xd00] ;  /* 0x0003400000127ab9 */ /* 0x000fe20000000a00 */
[C---:B------:R-:W-:Y:S01]  /*22e70*/  IADD3 R33, P0, R16.reuse, 0x40, RZ ;  /* 0x0000004010217810 */ /* 0x040fe20007f1e0ff */
[----:B------:R-:W4:Y:S01]  /*22e80*/  LDL.128 R112, [R1+0x270] ;  /* 0x0002700001707983 */ /* 0x000f220000100c00 */
[----:B------:R-:W-:-:S02]  /*22e90*/  IADD3 R30, P4, R16, 0x60, RZ ;  /* 0x00000060101e7810 */ /* 0x000fc40007f9e0ff */
[----:B------:R-:W-:Y:S01]  /*22ea0*/  IADD3 R28, P3, R16, 0x2000, RZ ;  /* 0x00002000101c7810 */ /* 0x000fe20007f7e0ff */
[----:B------:R-:W4:Y:S01]  /*22eb0*/  LDL.128 R116, [R1+0x260] ;  /* 0x0002600001747983 */ /* 0x000f220000100c00 */
[----:B------:R-:W-:-:S03]  /*22ec0*/  SHF.R.U64 R37, R37, 0x3, RZ ;  /* 0x0000000325257819 */ /* 0x000fc600000012ff */
[----:B------:R-:W4:Y:S01]  /*22ed0*/  LDL.128 R104, [R1+0x290] ;  /* 0x0002900001687983 */ /* 0x000f220000100c00 */
[----:B------:R-:W-:-:S03]  /*22ee0*/  SHF.R.U64 R34, R34, 0x3, RZ ;  /* 0x0000000322227819 */ /* 0x000fc600000012ff */
[----:B------:R-:W4:Y:S01]  /*22ef0*/  LDL.128 R108, [R1+0x280] ;  /* 0x00028000016c7983 */ /* 0x000f220000100c00 */
[----:B------:R-:W-:-:S03]  /*22f00*/  LOP3.LUT R32, R33, 0x380, RZ, 0xc0, !PT ;  /* 0x0000038021207812 */ /* 0x000fc600078ec0ff */
[----:B------:R-:W4:Y:S01]  /*22f10*/  LDL.128 R96, [R1+0x2b0] ;  /* 0x0002b00001607983 */ /* 0x000f220000100c00 */
[----:B------:R-:W-:-:S03]  /*22f20*/  LOP3.LUT R0, R30, 0x380, RZ, 0xc0, !PT ;  /* 0x000003801e007812 */ /* 0x000fc600078ec0ff */
[----:B------:R-:W4:Y:S01]  /*22f30*/  LDL.128 R100, [R1+0x2a0] ;  /* 0x0002a00001647983 */ /* 0x000f220000100c00 */
[----:B------:R-:W-:Y:S01]  /*22f40*/  LOP3.LUT R36, R37, R16, RZ, 0x3c, !PT ;  /* 0x0000001025247212 */ /* 0x000fe200078e3cff */
[--C-:B------:R-:W-:Y:S01]  /*22f50*/  IMAD.MOV.U32 R37, RZ, RZ, R17.reuse ;  /* 0x000000ffff257224 */ /* 0x100fe200078e0011 */
[----:B------:R-:W-:Y:S01]  /*22f60*/  LOP3.LUT R3, R28, 0x380, RZ, 0xc0, !PT ;  /* 0x000003801c037812 */ /* 0x000fe200078ec0ff */
[----:B------:R-:W4:Y:S01]  /*22f70*/  LDL.128 R88, [R1+0x2d0] ;  /* 0x0002d00001587983 */ /* 0x000f220000100c00 */
[----:B------:R-:W-:Y:S01]  /*22f80*/  LOP3.LUT R34, R34, R35, RZ, 0x3c, !PT ;  /* 0x0000002322227212 */ /* 0x000fe200078e3cff */
[----:B------:R-:W-:Y:S01]  /*22f90*/  IMAD.X R35, RZ, RZ, R17, P1 ;  /* 0x000000ffff237224 */ /* 0x000fe200008e0611 */
[----:B------:R-:W-:Y:S01]  /*22fa0*/  SHF.R.U64 R32, R32, 0x3, RZ ;  /* 0x0000000320207819 */ /* 0x000fe200000012ff */
[----:B------:R-:W4:Y:S01]  /*22fb0*/  LDL.128 R92, [R1+0x2c0] ;  /* 0x0002c000015c7983 */ /* 0x000f220000100c00 */
[----:B------:R-:W-:-:S03]  /*22fc0*/  SHF.R.U64 R31, R0, 0x3, RZ ;  /* 0x00000003001f7819 */ /* 0x000fc600000012ff */
[----:B------:R-:W4:Y:S01]  /*22fd0*/  LDL.128 R80, [R1+0x2f0] ;  /* 0x0002f00001507983 */ /* 0x000f220000100c00 */
[----:B------:R-:W-:-:S03]  /*22fe0*/  SHF.R.U64 R3, R3, 0x3, RZ ;  /* 0x0000000303037819 */ /* 0x000fc600000012ff */
[----:B------:R-:W4:Y:S01]  /*22ff0*/  LDL.128 R84, [R1+0x2e0] ;  /* 0x0002e00001547983 */ /* 0x000f220000100c00 */
[----:B------:R-:W-:Y:S01]  /*23000*/  LOP3.LUT R32, R32, R33, RZ, 0x3c, !PT ;  /* 0x0000002120207212 */ /* 0x000fe200078e3cff */
[--C-:B------:R-:W-:Y:S01]  /*23010*/  IMAD.X R33, RZ, RZ, R17.reuse, P0 ;  /* 0x000000ffff217224 */ /* 0x100fe200000e0611 */
[----:B------:R-:W-:Y:S01]  /*23020*/  MOV R36, R36 ;  /* 0x0000002400247202 */ /* 0x000fe20000000f00 */
[----:B------:R-:W4:Y:S01]  /*23030*/  LDL.128 R72, [R1+0x310] ;  /* 0x0003100001487983 */ /* 0x000f220000100c00 */
[----:B------:R-:W-:Y:S01]  /*23040*/  MOV R34, R34 ;  /* 0x0000002200227202 */ /* 0x000fe20000000f00 */
[--C-:B------:R-:W-:Y:S01]  /*23050*/  IMAD.X R29, RZ, RZ, R17.reuse, P3 ;  /* 0x000000ffff1d7224 */ /* 0x100fe200018e0611 */
[----:B------:R-:W-:Y:S01]  /*23060*/  LOP3.LUT R30, R31, R30, RZ, 0x3c, !PT ;  /* 0x0000001e1f1e7212 */ /* 0x000fe200078e3cff */
[----:B------:R-:W-:Y:S01]  /*23070*/  IMAD.X R31, RZ, RZ, R17, P4 ;  /* 0x000000ffff1f7224 */ /* 0x000fe200020e0611 */
[----:B------:R-:W-:Y:S01]  /*23080*/  LOP3.LUT R28, R3, R28, RZ, 0x3c, !PT ;  /* 0x0000001c031c7212 */ /* 0x000fe200078e3cff */
[----:B------:R-:W4:Y:S01]  /*23090*/  LDL.128 R76, [R1+0x300] ;  /* 0x00030000014c7983 */ /* 0x000f220000100c00 */
[----:B------:R-:W-:-:S03]  /*230a0*/  MOV R0, R32 ;  /* 0x0000002000007202 */ /* 0x000fc60000000f00 */
[----:B------:R-:W4:Y:S04]  /*230b0*/  LDL.128 R64, [R1+0x330] ;  /* 0x0003300001407983 */ /* 0x000f280000100c00 */
[----:B------:R-:W4:Y:S04]  /*230c0*/  LDL.128 R68, [R1+0x320] ;  /* 0x0003200001447983 */ /* 0x000f280000100c00 */
[----:B------:R-:W4:Y:S01]  /*230d0*/  LDL.128 R56, [R1+0x350] ;  /* 0x0003500001387983 */ /* 0x000f220000100c00 */
[----:B------:R-:W-:-:S03]  /*230e0*/  MOV R3, R30 ;  /* 0x0000001e00037202 */ /* 0x000fc60000000f00 */
[----:B------:R-:W4:Y:S01]  /*230f0*/  LDL.128 R60, [R1+0x340] ;  /* 0x00034000013c7983 */ /* 0x000f220000100c00 */
[----:B------:R-:W-:-:S03]  /*23100*/  MOV R144, R28 ;  /* 0x0000001c00907202 */ /* 0x000fc60000000f00 */
[----:B------:R-:W4:Y:S04]  /*23110*/  LDL.128 R48, [R1+0x370] ;  /* 0x0003700001307983 */ /* 0x000f280000100c00 */
[----:B------:R-:W4:Y:S04]  /*23120*/  LDL.128 R52, [R1+0x360] ;  /* 0x0003600001347983 */ /* 0x000f280000100c00 */
[----:B------:R-:W4:Y:S04]  /*23130*/  LDL.128 R40, [R1+0x390] ;  /* 0x0003900001287983 */ /* 0x000f280000100c00 */
[----:B------:R-:W4:Y:S01]  /*23140*/  LDL.128 R44, [R1+0x380] ;  /* 0x00038000012c7983 */ /* 0x000f220000100c00 */
[----:B------:R-:W-:Y:S01]  /*23150*/  BAR.SYNC.DEFER_BLOCKING 0x1, 0x100 ;  /* 0x0044000000007b1d */ /* 0x000fe20000010000 */
[----:B------:R-:W-:-:S02]  /*23160*/  IADD3 R143, P6, R16, 0x2020, RZ ;  /* 0x00002020108f7810 */ /* 0x000fc40007fde0ff */
[C---:B------:R-:W-:Y:S02]  /*23170*/  IADD3 R139, P5, R16.reuse, 0x2040, RZ ;  /* 0x00002040108b7810 */ /* 0x040fe40007fbe0ff */
[----:B------:R-:W-:Y:S01]  /*23180*/  IADD3 R141, P2, R16, 0x2060, RZ ;  /* 0x00002060108d7810 */ /* 0x000fe20007f5e0ff */
[----:B------:R-:W-:Y:S01]  /*23190*/  ULDC UR4, c[0x0][0xb88] ;  /* 0x0002e20000047ab9 */ /* 0x000fe20000000800 */
[----:B------:R-:W-:Y:S01]  /*231a0*/  ULDC UR9, c[0x0][0xbd4] ;  /* 0x0002f50000097ab9 */ /* 0x000fe20000000800 */
[----:B------:R-:W4:Y:S01]  /*231b0*/  LDL.128 R28, [R1+0x3c0] ;  /* 0x0003c000011c7983 */ /* 0x000f220000100c00 */
[----:B--2---:R-:W-:Y:S02]  /*231c0*/  F2FP.BF16.F32.PACK_AB R12, R13, R12 ;  /* 0x0000000c0d0c723e */ /* 0x004fe400000010ff */
[----:B------:R-:W-:Y:S02]  /*231d0*/  F2FP.BF16.F32.PACK_AB R13, R15, R14 ;  /* 0x0000000e0f0d723e */ /* 0x000fe400000010ff */
[----:B---3--:R-:W-:-:S02]  /*231e0*/  F2FP.BF16.F32.PACK_AB R4, R5, R4 ;  /* 0x000000040504723e */ /* 0x008fc400000010ff */
[----:B------:R-:W-:Y:S02]  /*231f0*/  F2FP.BF16.F32.PACK_AB R5, R7, R6 ;  /* 0x000000060705723e */ /* 0x000fe400000010ff */
[----:B----4-:R-:W-:Y:S02]  /*23200*/  F2FP.BF16.F32.PACK_AB R14, R25, R24 ;  /* 0x00000018190e723e */ /* 0x010fe400000010ff */
[----:B------:R-:W-:Y:S02]  /*23210*/  F2FP.BF16.F32.PACK_AB R15, R27, R26 ;  /* 0x0000001a1b0f723e */ /* 0x000fe400000010ff */
[----:B------:R-:W-:Y:S01]  /*23220*/  F2FP.BF16.F32.PACK_AB R6, R9, R8 ;  /* 0x000000080906723e */ /* 0x000fe200000010ff */
[----:B------:R-:W2:Y:S01]  /*23230*/  LDL.128 R24, [R1+0x3d0] ;  /* 0x0003d00001187983 */ /* 0x000ea20000100c00 */
[----:B------:R-:W-:-:S03]  /*23240*/  F2FP.BF16.F32.PACK_AB R7, R11, R10 ;  /* 0x0000000a0b07723e */ /* 0x000fc600000010ff */
[----:B------:R0:W-:Y:S04]  /*23250*/  STSM.16.M88.4 [R36], R12 ;  /* 0x0000000c24007844 */ /* 0x0001e80000000200 */
[----:B------:R1:W-:Y:S04]  /*23260*/  STSM.16.M88.4 [R34], R4 ;  /* 0x0000000422007844 */ /* 0x0003e80000000200 */
[----:B------:R-:W3:Y:S04]  /*23270*/  LDL.128 R8, [R1+0x3f0] ;  /* 0x0003f00001087983 */ /* 0x000ee80000100c00 */
[----:B0-----:R-:W4:Y:S04]  /*23280*/  LDL.128 R36, [R1+0x3a0] ;  /* 0x0003a00001247983 */ /* 0x001f280000100c00 */
[----:B-1----:R-:W4:Y:S04]  /*23290*/  LDL.128 R32, [R1+0x3b0] ;  /* 0x0003b00001207983 */ /* 0x002f280000100c00 */
[----:B------:R-:W4:Y:S04]  /*232a0*/  LDL.128 R4, [R1+0x400] ;  /* 0x0004000001047983 */ /* 0x000f280000100c00 */
[----:B------:R-:W4:Y:S01]  /*232b0*/  LDL.128 R12, [R1+0x3e0] ;  /* 0x0003e000010c7983 */ /* 0x000f220000100c00 */
[----:B------:R-:W-:-:S02]  /*232c0*/  IADD3 R21, P1, R16, 0x4000, RZ ;  /* 0x0000400010157810 */ /* 0x000fc40007f3e0ff */
[----:B------:R-:W-:Y:S02]  /*232d0*/  LOP3.LUT R142, R143, 0x380, RZ, 0xc0, !PT ;  /* 0x000003808f8e7812 */ /* 0x000fe400078ec0ff */
[----:B------:R-:W-:Y:S02]  /*232e0*/  LOP3.LUT R138, R139, 0x380, RZ, 0xc0, !PT ;  /* 0x000003808b8a7812 */ /* 0x000fe400078ec0ff */
[----:B------:R-:W-:Y:S02]  /*232f0*/  LOP3.LUT R140, R141, 0x380, RZ, 0xc0, !PT ;  /* 0x000003808d8c7812 */ /* 0x000fe400078ec0ff */
[----:B------:R-:W-:Y:S02]  /*23300*/  LOP3.LUT R20, R21, 0x380, RZ, 0xc0, !PT ;  /* 0x0000038015147812 */ /* 0x000fe400078ec0ff */
[----:B------:R-:W-:Y:S02]  /*23310*/  SHF.R.U64 R142, R142, 0x3, RZ ;  /* 0x000000038e8e7819 */ /* 0x000fe400000012ff */
[----:B------:R-:W-:-:S02]  /*23320*/  SHF.R.U64 R138, R138, 0x3, RZ ;  /* 0x000000038a8a7819 */ /* 0x000fc400000012ff */
[----:B------:R-:W-:Y:S02]  /*23330*/  SHF.R.U64 R140, R140, 0x3, RZ ;  /* 0x000000038c8c7819 */ /* 0x000fe400000012ff */
[----:B------:R-:W-:Y:S02]  /*23340*/  SHF.R.U64 R20, R20, 0x3, RZ ;  /* 0x0000000314147819 */ /* 0x000fe400000012ff */
[----:B------:R-:W-:Y:S02]  /*23350*/  IADD3 R125, P0, R16, 0x4020, RZ ;  /* 0x00004020107d7810 */ /* 0x000fe40007f1e0ff */
[----:B------:R-:W-:Y:S01]  /*23360*/  LOP3.LUT R142, R142, R143, RZ, 0x3c, !PT ;  /* 0x0000008f8e8e7212 */ /* 0x000fe200078e3cff */
[--C-:B------:R-:W-:Y:S01]  /*23370*/  IMAD.X R143, RZ, RZ, R17.reuse, P6 ;  /* 0x000000ffff8f7224 */ /* 0x100fe200030e0611 */
[----:B------:R-:W-:Y:S02]  /*23380*/  IADD3 R127, P4, R16, 0x4040, RZ ;  /* 0x00004040107f7810 */ /* 0x000fe40007f9e0ff */
[----:B------:R-:W-:Y:S01]  /*23390*/  LOP3.LUT R138, R138, R139, RZ, 0x3c, !PT ;  /* 0x0000008b8a8a7212 */ /* 0x000fe200078e3cff */
[----:B------:R-:W-:Y:S01]  /*233a0*/  IMAD.X R139, RZ, RZ, R17, P5 ;  /* 0x000000ffff8b7224 */ /* 0x000fe200028e0611 */
[----:B------:R-:W-:-:S02]  /*233b0*/  IADD3 R129, P3, R16, 0x4060, RZ ;  /* 0x0000406010817810 */ /* 0x000fc40007f7e0ff */
[----:B------:R-:W-:Y:S01]  /*233c0*/  LOP3.LUT R140, R140, R141, RZ, 0x3c, !PT ;  /* 0x0000008d8c8c7212 */ /* 0x000fe200078e3cff */
[--C-:B------:R-:W-:Y:S01]  /*233d0*/  IMAD.X R141, RZ, RZ, R17.reuse, P2 ;  /* 0x000000ffff8d7224 */ /* 0x100fe200010e0611 */
[----:B------:R-:W-:Y:S02]  /*233e0*/  IADD3 R131, P6, R16, 0x6000, RZ ;  /* 0x0000600010837810 */ /* 0x000fe40007fde0ff */
[----:B------:R-:W-:Y:S01]  /*233f0*/  LOP3.LUT R20, R20, R21, RZ, 0x3c, !PT ;  /* 0x0000001514147212 */ /* 0x000fe200078e3cff */
[----:B------:R-:W-:Y:S01]  /*23400*/  IMAD.X R21, RZ, RZ, R17, P1 ;  /* 0x000000ffff157224 */ /* 0x000fe200008e0611 */
[----:B------:R-:W-:Y:S02]  /*23410*/  LOP3.LUT R124, R125, 0x380, RZ, 0xc0, !PT ;  /* 0x000003807d7c7812 */ /* 0x000fe400078ec0ff */
[----:B------:R-:W-:Y:S02]  /*23420*/  IADD3 R133, P5, R16, 0x6020, RZ ;  /* 0x0000602010857810 */ /* 0x000fe40007fbe0ff */
[----:B------:R-:W-:-:S02]  /*23430*/  LOP3.LUT R126, R127, 0x380, RZ, 0xc0, !PT ;  /* 0x000003807f7e7812 */ /* 0x000fc400078ec0ff */
[C---:B------:R-:W-:Y:S02]  /*23440*/  IADD3 R135, P2, R16.reuse, 0x6040, RZ ;  /* 0x0000604010877810 */ /* 0x040fe40007f5e0ff */
[----:B------:R-:W-:Y:S02]  /*23450*/  LOP3.LUT R128, R129, 0x380, RZ, 0xc0, !PT ;  /* 0x0000038081807812 */ /* 0x000fe400078ec0ff */
[----:B------:R-:W-:Y:S02]  /*23460*/  IADD3 R137, P1, R16, 0x6060, RZ ;  /* 0x0000606010897810 */ /* 0x000fe40007f3e0ff */
[----:B------:R-:W-:Y:S02]  /*23470*/  LOP3.LUT R130, R131, 0x380, RZ, 0xc0, !PT ;  /* 0x0000038083827812 */ /* 0x000fe400078ec0ff */
[----:B------:R-:W-:Y:S02]  /*23480*/  SHF.R.U64 R124, R124, 0x3, RZ ;  /* 0x000000037c7c7819 */ /* 0x000fe400000012ff */
[----:B------:R-:W-:-:S02]  /*23490*/  LOP3.LUT R132, R133, 0x380, RZ, 0xc0, !PT ;  /* 0x0000038085847812 */ /* 0x000fc400078ec0ff */
[----:B------:R-:W-:Y:S02]  /*234a0*/  SHF.R.U64 R126, R126, 0x3, RZ ;  /* 0x000000037e7e7819 */ /* 0x000fe400000012ff */
[----:B------:R-:W-:Y:S02]  /*234b0*/  LOP3.LUT R134, R135, 0x380, RZ, 0xc0, !PT ;  /* 0x0000038087867812 */ /* 0x000fe400078ec0ff */
[----:B------:R-:W-:Y:S02]  /*234c0*/  F2FP.BF16.F32.PACK_AB R120, R121, R120 ;  /* 0x000000787978723e */ /* 0x000fe400000010ff */
[----:B------:R-:W-:Y:S02]  /*234d0*/  SHF.R.U64 R128, R128, 0x3, RZ ;  /* 0x0000000380807819 */ /* 0x000fe400000012ff */
[----:B------:R-:W-:Y:S02]  /*234e0*/  LOP3.LUT R136, R137, 0x380, RZ, 0xc0, !PT ;  /* 0x0000038089887812 */ /* 0x000fe400078ec0ff */
[----:B------:R-:W-:-:S02]  /*234f0*/  F2FP.BF16.F32.PACK_AB R121, R123, R122 ;  /* 0x0000007a7b79723e */ /* 0x000fc400000010ff */
[----:B------:R-:W-:Y:S02]  /*23500*/  F2FP.BF16.F32.PACK_AB R112, R113, R112 ;  /* 0x000000707170723e */ /* 0x000fe400000010ff */
[----:B------:R-:W-:Y:S02]  /*23510*/  SHF.R.U64 R130, R130, 0x3, RZ ;  /* 0x0000000382827819 */ /* 0x000fe400000012ff */
[----:B------:R-:W-:Y:S02]  /*23520*/  F2FP.BF16.F32.PACK_AB R122, R117, R116 ;  /* 0x00000074757a723e */ /* 0x000fe400000010ff */
[----:B------:R-:W-:Y:S02]  /*23530*/  F2FP.BF16.F32.PACK_AB R123, R119, R118 ;  /* 0x00000076777b723e */ /* 0x000fe400000010ff */
[----:B------:R-:W-:Y:S02]  /*23540*/  F2FP.BF16.F32.PACK_AB R113, R115, R114 ;  /* 0x000000727371723e */ /* 0x000fe400000010ff */
[----:B------:R-:W-:-:S02]  /*23550*/  F2FP.BF16.F32.PACK_AB R104, R105, R104 ;  /* 0x000000686968723e */ /* 0x000fc400000010ff */
[----:B------:R-:W-:Y:S01]  /*23560*/  LOP3.LUT R124, R124, R125, RZ, 0x3c, !PT ;  /* 0x0000007d7c7c7212 */ /* 0x000fe200078e3cff */
[----:B------:R-:W-:Y:S01]  /*23570*/  IMAD.X R125, RZ, RZ, R17, P0 ;  /* 0x000000ffff7d7224 */ /* 0x000fe200000e0611 */
        /* <DEDUP_REMOVED lines=15> */
[----:B------:R-:W-:Y:S02]  /*23670*/  MOV R142, R142 ;  /* 0x0000008e008e7202 */ /* 0x000fe40000000f00 */
[----:B------:R-:W-:Y:S02]  /*23680*/  F2FP.BF16.F32.PACK_AB R98, R93, R92 ;  /* 0x0000005c5d62723e */ /* 0x000fe400000010ff */
[----:B------:R-:W-:Y:S02]  /*23690*/  F2FP.BF16.F32.PACK_AB R99, R95, R94 ;  /* 0x0000005e5f63723e */ /* 0x000fe400000010ff */
[----:B------:R-:W-:-:S02]  /*236a0*/  F2FP.BF16.F32.PACK_AB R89, R91, R90 ;  /* 0x0000005a5b59723e */ /* 0x000fc400000010ff */
[----:B------:R-:W-:Y:S01]  /*236b0*/  F2FP.BF16.F32.PACK_AB R80, R81, R80 ;  /* 0x000000505150723e */ /* 0x000fe200000010ff */
[----:B------:R0:W-:Y:S01]  /*236c0*/  STSM.16.M88.4 [R0], R120 ;  /* 0x0000007800007844 */ /* 0x0001e20000000200 */
[----:B------:R-:W-:Y:S01]  /*236d0*/  LOP3.LUT R130, R130, R131, RZ, 0x3c, !PT ;  /* 0x0000008382827212 */ /* 0x000fe200078e3cff */
[----:B------:R-:W-:Y:S01]  /*236e0*/  IMAD.X R131, RZ, RZ, R17, P6 ;  /* 0x000000ffff837224 */ /* 0x000fe200030e0611 */
        /* <DEDUP_REMOVED lines=8> */
[----:B------:R-:W-:Y:S01]  /*23770*/  MOV R140, R140 ;  /* 0x0000008c008c7202 */ /* 0x000fe20000000f00 */
[----:B------:R-:W-:Y:S01]  /*23780*/  UIMAD.WIDE UR10, UR60, 0x4, UR10 ;  /* 0x000000043c0a78a5 */ /* 0x000fe2000f8e020a */
        /* <DEDUP_REMOVED lines=21> */
[----:B------:R-:W-:Y:S02]  /*238e0*/  MOV R126, R126 ;  /* 0x0000007e007e7202 */ /* 0x000fe40000000f00 */
[----:B------:R-:W-:Y:S02]  /*238f0*/  F2FP.BF16.F32.PACK_AB R58, R53, R52 ;  /* 0x00000034353a723e */ /* 0x000fe400000010ff */
[----:B------:R-:W-:Y:S02]  /*23900*/  F2FP.BF16.F32.PACK_AB R59, R55, R54 ;  /* 0x00000036373b723e */ /* 0x000fe400000010ff */
[----:B------:R-:W-:Y:S02]  /*23910*/  F2FP.BF16.F32.PACK_AB R49, R51, R50 ;  /* 0x000000323331723e */ /* 0x000fe400000010ff */
[----:B------:R-:W-:Y:S01]  /*23920*/  F2FP.BF16.F32.PACK_AB R40, R41, R40 ;  /* 0x000000282928723e */ /* 0x000fe200000010ff */
[----:B------:R1:W-:Y:S01]  /*23930*/  STSM.16.M88.4 [R140], R80 ;  /* 0x000000508c007844 */ /* 0x0003e20000000200 */
[----:B------:R-:W-:-:S02]  /*23940*/  MOV R128, R128 ;  /* 0x0000008000807202 */ /* 0x000fc40000000f00 */
[----:B------:R-:W-:Y:S02]  /*23950*/  F2FP.BF16.F32.PACK_AB R50, R45, R44 ;  /* 0x0000002c2d32723e */ /* 0x000fe400000010ff */
[----:B------:R-:W-:Y:S02]  /*23960*/  F2FP.BF16.F32.PACK_AB R51, R47, R46 ;  /* 0x0000002e2f33723e */ /* 0x000fe400000010ff */
[----:B------:R-:W-:Y:S01]  /*23970*/  F2FP.BF16.F32.PACK_AB R41, R43, R42 ;  /* 0x0000002a2b29723e */ /* 0x000fe200000010ff */
[----:B------:R1:W-:Y:S01]  /*23980*/  STSM.16.M88.4 [R20], R72 ;  /* 0x0000004814007844 */ /* 0x0003e20000000200 */
[----:B------:R-:W-:Y:S02]  /*23990*/  MOV R130, R130 ;  /* 0x0000008200827202 */ /* 0x000fe40000000f00 */
[----:B------:R-:W-:Y:S01]  /*239a0*/  MOV R132, R132 ;  /* 0x0000008400847202 */ /* 0x000fe20000000f00 */
[----:B------:R1:W-:Y:S01]  /*239b0*/  STSM.16.M88.4 [R124], R64 ;  /* 0x000000407c007844 */ /* 0x0003e20000000200 */
[----:B------:R-:W-:-:S02]  /*239c0*/  MOV R134, R134 ;  /* 0x0000008600867202 */ /* 0x000fc40000000f00 */
[----:B------:R-:W-:Y:S01]  /*239d0*/  MOV R136, R136 ;  /* 0x0000008800887202 */ /* 0x000fe20000000f00 */
[----:B------:R1:W-:Y:S04]  /*239e0*/  STSM.16.M88.4 [R126], R56 ;  /* 0x000000387e007844 */ /* 0x0003e80000000200 */
[----:B------:R1:W-:Y:S01]  /*239f0*/  STSM.16.M88.4 [R128], R48 ;  /* 0x0000003080007844 */ /* 0x0003e20000000200 */
[----:B------:R-:W-:-:S04]  /*23a00*/  ISETP.NE.U32.AND P0, PT, RZ, UR18, PT ;  /* 0x00000012ff007c0c */ /* 0x000fc8000bf05070 */
[----:B------:R-:W-:Y:S01]  /*23a10*/  ISETP.NE.AND.EX P0, PT, RZ, UR19, PT, P0 ;  /* 0x00000013ff007c0c */ /* 0x000fe2000bf05300 */
[----:B------:R-:W-:Y:S01]  /*23a20*/  IMAD.U32 R76, RZ, RZ, UR4 ;  /* 0x00000004ff4c7e24 */ /* 0x000fe2000f8e00ff */
[----:B--2---:R-:W-:Y:S02]  /*23a30*/  F2FP.BF16.F32.PACK_AB R24, R25, R24 ;  /* 0x000000181918723e */ /* 0x004fe400000010ff */
[----:B------:R-:W-:Y:S02]  /*23a40*/  F2FP.BF16.F32.PACK_AB R25, R27, R26 ;  /* 0x0000001a1b19723e */ /* 0x000fe400000010ff */
[----:B---3--:R-:W-:Y:S02]  /*23a50*/  F2FP.BF16.F32.PACK_AB R8, R9, R8 ;  /* 0x000000080908723e */ /* 0x008fe400000010ff */
[----:B------:R-:W-:Y:S02]  /*23a60*/  F2FP.BF16.F32.PACK_AB R9, R11, R10 ;  /* 0x0000000a0b09723e */ /* 0x000fe400000010ff */
[----:B----4-:R-:W-:-:S02]  /*23a70*/  F2FP.BF16.F32.PACK_AB R42, R37, R36 ;  /* 0x00000024252a723e */ /* 0x010fc400000010ff */
[----:B------:R-:W-:Y:S02]  /*23a80*/  F2FP.BF16.F32.PACK_AB R43, R39, R38 ;  /* 0x00000026272b723e */ /* 0x000fe400000010ff */
[----:B------:R-:W-:Y:S02]  /*23a90*/  F2FP.BF16.F32.PACK_AB R32, R33, R32 ;  /* 0x000000202120723e */ /* 0x000fe400000010ff */
[----:B------:R-:W-:Y:S02]  /*23aa0*/  F2FP.BF16.F32.PACK_AB R33, R35, R34 ;  /* 0x000000222321723e */ /* 0x000fe400000010ff */
[----:B------:R-:W-:Y:S02]  /*23ab0*/  F2FP.BF16.F32.PACK_AB R34, R29, R28 ;  /* 0x0000001c1d22723e */ /* 0x000fe400000010ff */
[----:B------:R-:W-:Y:S02]  /*23ac0*/  F2FP.BF16.F32.PACK_AB R35, R31, R30 ;  /* 0x0000001e1f23723e */ /* 0x000fe400000010ff */
[----:B------:R-:W-:Y:S01]  /*23ad0*/  F2FP.BF16.F32.PACK_AB R10, R5, R4 ;  /* 0x00000004050a723e */ /* 0x000fe200000010ff */
[----:B------:R-:W-:Y:S01]  /*23ae0*/  IMAD.U32 R4, RZ, RZ, UR10 ;  /* 0x0000000aff047e24 */ /* 0x000fe2000f8e00ff */
[----:B------:R-:W-:Y:S01]  /*23af0*/  F2FP.BF16.F32.PACK_AB R26, R13, R12 ;  /* 0x0000000c0d1a723e */ /* 0x000fe200000010ff */
[----:B------:R-:W-:Y:S01]  /*23b00*/  IMAD.U32 R5, RZ, RZ, UR11 ;  /* 0x0000000bff057e24 */ /* 0x000fe2000f8e00ff */
[----:B------:R-:W-:Y:S01]  /*23b10*/  F2FP.BF16.F32.PACK_AB R27, R15, R14 ;  /* 0x0000000e0f1b723e */ /* 0x000fe200000010ff */
[----:B------:R-:W-:Y:S01]  /*23b20*/  ULDC.64 UR10, c[0x0][0xd08] ;  /* 0x00034200000a7ab9 */ /* 0x000fe20000000a00 */
[----:B------:R-:W-:Y:S01]  /*23b30*/  F2FP.BF16.F32.PACK_AB R11, R7, R6 ;  /* 0x00000006070b723e */ /* 0x000fe200000010ff */
[----:B------:R1:W-:Y:S01]  /*23b40*/  STSM.16.M88.4 [R130], R40 ;  /* 0x0000002882007844 */ /* 0x0003e20000000200 */
[----:B------:R-:W-:-:S03]  /*23b50*/  UISETP.NE.U32.AND UP0, UPT, UR10, URZ, UPT ;  /* 0x0000003f0a00728c */ /* 0x000fc6000bf05070 */
[----:B------:R1:W-:Y:S01]  /*23b60*/  STSM.16.M88.4 [R132], R32 ;  /* 0x0000002084007844 */ /* 0x0003e20000000200 */
[----:B------:R-:W-:-:S03]  /*23b70*/  UISETP.NE.AND.EX UP0, UPT, UR11, URZ, UPT, UP0 ;  /* 0x0000003f0b00728c */ /* 0x000fc6000bf05300 */
[----:B------:R1:W-:Y:S04]  /*23b80*/  STSM.16.M88.4 [R134], R24 ;  /* 0x0000001886007844 */ /* 0x0003e80000000200 */
[----:B------:R1:W-:Y:S01]  /*23b90*/  STSM.16.M88.4 [R136], R8 ;  /* 0x0000000888007844 */ /* 0x0003e20000000200 */
[----:B------:R-:W-:Y:S01]  /*23ba0*/  BAR.SYNC.DEFER_BLOCKING 0x1, 0x100 ;  /* 0x0044000000007b1d */ /* 0x000fe20000010000 */
[----:B------:R-:W-:-:S05]  /*23bb0*/  PLOP3.LUT P1, PT, PT, PT, UP0, 0x80, 0x0 ;  /* 0x000000000000781c */ /* 0x000fca0003f2f008 */
[----:B------:R-:W-:Y:S02]  /*23bc0*/  @UP0 ULDC.64 UR10, c[0x0][0xd08] ;  /* 0x00034200000a0ab9 */ /* 0x000fe40000000a00 */
[----:B------:R-:W-:-:S06]  /*23bd0*/  @UP0 UIMAD.WIDE UR10, UR60, 0x4, UR10 ;  /* 0x000000043c0a08a5 */ /* 0x000fcc000f8e020a */
[----:B------:R-:W-:Y:S02]  /*23be0*/  IMAD.U32 R6, RZ, RZ, UR10 ;  /* 0x0000000aff067e24 */ /* 0x000fe4000f8e00ff */
[----:B------:R-:W-:Y:S01]  /*23bf0*/  IMAD.U32 R7, RZ, RZ, UR11 ;  /* 0x0000000bff077e24 */ /* 0x000fe2000f8e00ff */
[----:B0-----:R1:W5:Y:S04]  /*23c00*/  @P0 LDG.E R0, desc[UR36][R4.64] ;  /* 0x0000002404000981 */ /* 0x001368000c1e1900 */
[----:B------:R1:W5:Y:S01]  /*23c10*/  @P1 LDG.E R76, desc[UR36][R6.64] ;  /* 0x00000024064c1981 */ /* 0x000362000c1e1900 */
[----:B------:R-:W-:Y:S02]  /*23c20*/  UISETP.NE.AND UP0, UPT, UR8, URZ, UPT ;  /* 0x0000003f0800728c */ /* 0x000fe4000bf05270 */
[----:B------:R-:W-:Y:S01]  /*23c30*/  ULOP3.LUT UR61, UR61, 0xff, URZ, 0xc0, !UPT ;  /* 0x000000ff3d3d7892 */ /* 0x000fe2000f8ec03f */
[----:B------:R-:W-:Y:S01]  /*23c40*/  UMOV UR4, URZ ;  /* 0x0000003f00047c82 */ /* 0x000fe20008000000 */
[----:B------:R-:W-:Y:S01]  /*23c50*/  USEL UR23, UR8, UR9, UP0 ;  /* 0x0000000908177287 */ /* 0x000fe20008000000 */
[----:B------:R-:W-:Y:S11]  /*23c60*/  @P1 BRA `(.L_x_3198) ;  /* 0x0000000000101947 */ /* 0x000ff60003800000 */
[----:B------:R-:W-:Y:S05]  /*23c70*/  @!P0 BRA `(.L_x_3198) ;  /* 0x00000000000c8947 */ /* 0x000fea0003800000 */
[----:B-1----:R-:W2:Y:S04]  /*23c80*/  LDG.E R3, desc[UR36][R4.64] ;  /* 0x0000002404037981 */ /* 0x002ea8000c1e1900 */
[----:B-----5:R-:W2:Y:S02]  /*23c90*/  LDG.E R76, desc[UR36][R4.64+0x4] ;  /* 0x00000424044c7981 */ /* 0x020ea4000c1e1900 */
[----:B--2---:R-:W-:-:S07]  /*23ca0*/  IMAD.IADD R76, R76, 0x1, -R3 ;  /* 0x000000014c4c7824 */ /* 0x004fce00078e0a03 */
.L_x_3198:
[----:B-1----:R-:W0:Y:S01]  /*23cb0*/  SHFL.IDX PT, R3, R208, RZ, 0x1f ;  /* 0x00001fffd0037589 */ /* 0x002e2200000e0000 */
[----:B------:R-:W-:Y:S02]  /*23cc0*/  R2UR UR8, R211 ;  /* 0x00000000d30872ca */ /* 0x000fe400000e0000 */
[----:B-----5:R-:W-:-:S11]  /*23cd0*/  @P0 R2UR UR4, R0 ;  /* 0x00000000000402ca */ /* 0x020fd600000e0000 */
[----:B------:R-:W-:Y:S02]  /*23ce0*/  ULOP3.LUT UR8, UR8, 0xffff, URZ, 0xc0, !UPT ;  /* 0x0000ffff08087892 */ /* 0x000fe4000f8ec03f */
[----:B------:R-:W-:Y:S01]  /*23cf0*/  USHF.R.S32.HI UR26, URZ, 0x1f, UR4 ;  /* 0x0000001f3f1a7899 */ /* 0x000fe20008011404 */
[----:B0-----:R-:W-:-:S13]  /*23d00*/  ISETP.NE.AND P0, PT, R3, RZ, PT ;  /* 0x000000ff0300720c */ /* 0x001fda0003f05270 */
[----:B------:R-:W-:Y:S05]  /*23d10*/  @P0 BRA `(.L_x_3199) ;  /* 0x0000000400280947 */ /* 0x000fea0003800000 */
[----:B------:R-:W2:Y:S01]  /*23d20*/  LDL R6, [R1+0x448] ;  /* 0x0004480001067983 */ /* 0x000ea20000100800 */
[----:B------:R-:W0:Y:S03]  /*23d30*/  LDC R11, c[0x0][0xce8] ;  /* 0x00033a00ff0b7b82 */ /* 0x000e260000000800 */
[----:B------:R-:W3:Y:S04]  /*23d40*/  LDL R5, [R1+0x44c] ;  /* 0x00044c0001057983 */ /* 0x000ee80000100800 */
[----:B------:R-:W4:Y:S01]  /*23d50*/  LDL R4, [R1+0x438] ;  /* 0x0004380001047983 */ /* 0x000f220000100800 */
[----:B------:R-:W-:-:S04]  /*23d60*/  IMAD.U32 R3, RZ, RZ, UR59 ;  /* 0x0000003bff037e24 */ /* 0x000fc8000f8e00ff */
[----:B------:R-:W-:Y:S02]  /*23d70*/  IMAD R10, R3, 0x40, R22 ;  /* 0x00000040030a7824 */ /* 0x000fe400078e0216 */
[----:B0-----:R-:W-:Y:S01]  /*23d80*/  IMAD R15, R76, R11, RZ ;  /* 0x0000000b4c0f7224 */ /* 0x001fe200078e02ff */
[----:B------:R-:W-:Y:S01]  /*23d90*/  ISETP.NE.AND P2, PT, R11, 0x1, PT ;  /* 0x000000010b00780c */ /* 0x000fe20003f45270 */
[----:B------:R-:W-:Y:S01]  /*23da0*/  UISETP.GT.AND UP1, UPT, UR23, 0x1, UPT ;  /* 0x000000011700788c */ /* 0x000fe2000bf24270 */
[----:B------:R-:W-:-:S03]  /*23db0*/  UMOV UR22, 0xab8 ;  /* 0x00000ab800167882 */ /* 0x000fc60000000000 */
[----:B------:R-:W-:-:S08]  /*23dc0*/  USEL UR22, UR22, 0xa78, UP1 ;  /* 0x00000a7816167887 */ /* 0x000fd00008800000 */
[----:B------:R-:W0:Y:S01]  /*23dd0*/  @P2 LDC R3, c[0x0][0xcf0] ;  /* 0x00033c00ff032b82 */ /* 0x000e220000000800 */
[----:B------:R-:W-:Y:S01]  /*23de0*/  UISETP.NE.U32.AND UP0, UPT, UR18, URZ, UPT ;  /* 0x0000003f1200728c */ /* 0x000fe2000bf05070 */
[----:B------:R-:W-:-:S03]  /*23df0*/  IMAD.U32 R13, RZ, RZ, UR59 ;  /* 0x0000003bff0d7e24 */ /* 0x000fc6000f8e00ff */
[----:B------:R-:W-:Y:S01]  /*23e00*/  UISETP.NE.AND.EX UP0, UPT, UR19, URZ, UPT, UP0 ;  /* 0x0000003f1300728c */ /* 0x000fe2000bf05300 */
[----:B--2---:R-:W-:-:S05]  /*23e10*/  IMAD.MOV R0, RZ, RZ, -R6 ;  /* 0x000000ffff007224 */ /* 0x004fca00078e0a06 */
[----:B---3--:R-:W-:Y:S02]  /*23e20*/  ISETP.NE.AND P0, PT, R5, R0, PT ;  /* 0x000000000500720c */ /* 0x008fe40003f05270 */
[----:B------:R-:W1:Y:S02]  /*23e30*/  @P2 LDC R0, c[0x0][0xcec] ;  /* 0x00033b00ff002b82 */ /* 0x000e640000000800 */
[----:B------:R-:W-:-:S13]  /*23e40*/  ISETP.GE.OR P1, PT, R10, R15, P0 ;  /* 0x0000000f0a00720c */ /* 0x000fda0000726670 */
[----:B------:R-:W2:Y:S01]  /*23e50*/  @!P1 LDL R9, [R1+0x1f0] ;  /* 0x0001f00001099983 */ /* 0x000ea20000100800 */
[----:B----4-:R-:W-:Y:S01]  /*23e60*/  IMAD R13, R13, 0x40, R4 ;  /* 0x000000400d0d7824 */ /* 0x010fe200078e0204 */
[----:B------:R-:W-:Y:S01]  /*23e70*/  USHF.R.S32.HI UR16, URZ, 0x1f, UR60 ;  /* 0x0000001f3f107899 */ /* 0x000fe2000801143c */
[----:B------:R-:W-:Y:S01]  /*23e80*/  BSSY B1, `(.L_x_3199) ;  /* 0x0000033000017945 */ /* 0x000fe20003800000 */
[----:B------:R-:W-:Y:S01]  /*23e90*/  USEL UR9, UR61, URZ, UP1 ;  /* 0x0000003f3d097287 */ /* 0x000fe20008800000 */
[----:B------:R-:W-:Y:S01]  /*23ea0*/  IMAD.MOV.U32 R7, RZ, RZ, R13 ;  /* 0x000000ffff077224 */ /* 0x000fe200078e000d */
[----:B------:R-:W-:Y:S01]  /*23eb0*/  USEL UR17, UR60, URZ, !UP0 ;  /* 0x0000003f3c117287 */ /* 0x000fe2000c000000 */
[----:B------:R-:W-:Y:S01]  /*23ec0*/  ULDC.64 UR10, c[0x0][UR22+0x220] ;  /* 0x00008800160a7abb */ /* 0x000fe20008000a00 */
[----:B------:R-:W-:Y:S01]  /*23ed0*/  ULDC.64 UR14, c[0x0][UR22+0x228] ;  /* 0x00008a00160e7abb */ /* 0x000fe20008000a00 */
[----:B-1----:R-:W-:Y:S01]  /*23ee0*/  @P2 IMAD.HI.U32 R0, R13, R0, RZ ;  /* 0x000000000d002227 */ /* 0x002fe200078e00ff */
[----:B------:R-:W-:-:S02]  /*23ef0*/  USEL UR20, UR16, URZ, !UP0 ;  /* 0x0000003f10147287 */ /* 0x000fc4000c000000 */
[----:B------:R-:W-:Y:S02]  /*23f00*/  UIMAD.WIDE.U32 UR24, UR14, UR9, URZ ;  /* 0x000000090e1872a5 */ /* 0x000fe4000f8e003f */
[----:B------:R-:W-:Y:S01]  /*23f10*/  UIMAD UR11, UR11, UR17, URZ ;  /* 0x000000110b0b72a4 */ /* 0x000fe2000f8e023f */
[----:B0-----:R-:W-:Y:S01]  /*23f20*/  @P2 SHF.R.U32.HI R7, RZ, R3, R0 ;  /* 0x00000003ff072219 */ /* 0x001fe20000011600 */
[----:B------:R-:W-:Y:S01]  /*23f30*/  ULDC.64 UR12, c[0x0][UR22+0x218] ;  /* 0x00008600160c7abb */ /* 0x000fe20008000a00 */
[----:B------:R-:W-:Y:S01]  /*23f40*/  UIMAD UR9, UR15, UR9, URZ ;  /* 0x000000090f0972a4 */ /* 0x000fe2000f8e023f */
[----:B------:R-:W-:Y:S01]  /*23f50*/  IMAD.U32 R4, RZ, RZ, UR24 ;  /* 0x00000018ff047e24 */ /* 0x000fe2000f8e00ff */
[----:B------:R-:W-:Y:S01]  /*23f60*/  UIMAD.WIDE.U32 UR14, UR10, UR17, URZ ;  /* 0x000000110a0e72a5 */ /* 0x000fe2000f8e003f */
[----:B------:R-:W-:Y:S01]  /*23f70*/  IMAD.MOV R0, RZ, RZ, -R7 ;  /* 0x000000ffff007224 */ /* 0x000fe200078e0a07 */
[----:B------:R-:W-:Y:S01]  /*23f80*/  UIMAD.WIDE.U32 UR16, UR12, UR8, URZ ;  /* 0x000000080c1072a5 */ /* 0x000fe2000f8e003f */
[----:B------:R-:W-:Y:S01]  /*23f90*/  IMAD.U32 R5, RZ, RZ, UR25 ;  /* 0x00000019ff057e24 */ /* 0x000fe2000f8e00ff */
[----:B------:R-:W-:Y:S01]  /*23fa0*/  UIMAD UR12, UR13, UR8, URZ ;  /* 0x000000080d0c72a4 */ /* 0x000fe2000f8e023f */
[----:B------:R-:W-:Y:S01]  /*23fb0*/  IMAD R3, R11, R0, R13 ;  /* 0x000000000b037224 */ /* 0x000fe200078e020d */
[----:B------:R-:W-:-:S02]  /*23fc0*/  UIMAD UR11, UR10, UR20, UR11 ;  /* 0x000000140a0b72a4 */ /* 0x000fc4000f8e020b */
[----:B------:R-:W-:Y:S02]  /*23fd0*/  UIADD3 UR13, UR25, UR9, URZ ;  /* 0x00000009190d7290 */ /* 0x000fe4000fffe03f */
[----:B------:R-:W-:Y:S01]  /*23fe0*/  UIADD3 UR16, UP0, UP2, UR14, UR16, UR4 ;  /* 0x000000100e107290 */ /* 0x000fe2000fa1e004 */
[----:B------:R-:W-:Y:S01]  /*23ff0*/  SHF.R.S32.HI R0, RZ, 0x1f, R3 ;  /* 0x0000001fff007819 */ /* 0x000fe20000011403 */
[----:B------:R-:W-:Y:S02]  /*24000*/  UIADD3 UR12, UR17, UR12, URZ ;  /* 0x0000000c110c7290 */ /* 0x000fe4000fffe03f */
[----:B------:R-:W-:Y:S01]  /*24010*/  UIADD3 UR9, UR15, UR11, URZ ;  /* 0x0000000b0f097290 */ /* 0x000fe2000fffe03f */
[----:B------:R-:W-:Y:S01]  /*24020*/  IMAD.U32 R6, RZ, RZ, UR13 ;  /* 0x0000000dff067e24 */ /* 0x000fe2000f8e00ff */
[----:B------:R-:W-:Y:S01]  /*24030*/  IADD3 R4, P2, P3, R7, UR16, R4 ;  /* 0x0000001007047c10 */ /* 0x000fe2000fb5e004 */
[----:B------:R-:W-:Y:S01]  /*24040*/  ULDC.64 UR10, c[0x0][UR22+0x210] ;  /* 0x00008400160a7abb */ /* 0x000fe20008000a00 */
[----:B------:R-:W-:Y:S01]  /*24050*/  UIADD3.X UR9, UR9, UR12, UR26, UP0, UP2 ;  /* 0x0000000c09097290 */ /* 0x000fe200087e441a */
[----:B------:R-:W-:Y:S01]  /*24060*/  SHF.R.S32.HI R7, RZ, 0x1f, R7 ;  /* 0x0000001fff077819 */ /* 0x000fe20000011407 */
[----:B------:R-:W-:Y:S01]  /*24070*/  IMAD R11, R3, UR11, RZ ;  /* 0x0000000b030b7c24 */ /* 0x000fe2000f8e02ff */
[----:B------:R-:W-:Y:S01]  /*24080*/  ULDC.64 UR12, c[0x0][0xca8] ;  /* 0x00032a00000c7ab9 */ /* 0x000fe20000000a00 */
[----:B------:R-:W-:Y:S01]  /*24090*/  @!UP1 ULDC UR12, c[0x0][0xc50] ;  /* 0x00031400000c9ab9 */ /* 0x000fe20000000800 */
[----:B------:R-:W-:Y:S01]  /*240a0*/  @!UP1 ULDC UR13, c[0x0][0xc54] ;  /* 0x00031500000d9ab9 */ /* 0x000fe20000000800 */
[----:B------:R-:W-:Y:S01]  /*240b0*/  IADD3.X R5, R7, UR9, R6, P2, P3 ;  /* 0x0000000907057c10 */ /* 0x000fe200097e6406 */
[----:B------:R-:W-:-:S02]  /*240c0*/  IMAD R11, R0, UR10, R11 ;  /* 0x0000000a000b7c24 */ /* 0x000fc4000f8e020b */
[----:B------:R-:W-:Y:S02]  /*240d0*/  VIADD R0, R10, 0x8 ;  /* 0x000000080a007836 */ /* 0x000fe40000000000 */
[----:B------:R-:W-:-:S03]  /*240e0*/  IMAD.WIDE.U32 R4, R3, UR10, R4 ;  /* 0x0000000a03047c25 */ /* 0x000fc6000f8e0004 */
[----:B------:R-:W-:Y:S01]  /*240f0*/  ISETP.GE.OR P0, PT, R0, R15, P0 ;  /* 0x0000000f0000720c */ /* 0x000fe20000706670 */
[----:B------:R-:W-:Y:S01]  /*24100*/  IMAD.IADD R3, R5, 0x1, R11 ;  /* 0x0000000105037824 */ /* 0x000fe200078e020b */
[----:B------:R-:W-:-:S04]  /*24110*/  LEA R8, P2, R4, UR12, 0x2 ;  /* 0x0000000c04087c11 */ /* 0x000fc8000f8410ff */
[----:B------:R-:W-:Y:S01]  /*24120*/  LEA.HI.X R3, R4, UR13, R3, 0x2, P2 ;  /* 0x0000000d04037c11 */ /* 0x000fe200090f1403 */
[----:B------:R-:W-:Y:S04]  /*24130*/  SHFL.IDX PT, R6, R8, 0x1, 0x1c1f ;  /* 0x003c1f0008067f89 */ /* 0x000fe800000e0000 */
[----:B------:R-:W-:Y:S04]  /*24140*/  SHFL.IDX PT, R4, R8, RZ, 0x1c1f ;  /* 0x001c1fff08047589 */ /* 0x000fe800000e0000 */
[----:B------:R-:W2:Y:S04]  /*24150*/  SHFL.IDX PT, R5, R3, RZ, 0x1c1f ;  /* 0x001c1fff03057589 */ /* 0x000ea800000e0000 */
[----:B------:R0:W1:Y:S04]  /*24160*/  SHFL.IDX PT, R7, R3, 0x1, 0x1c1f ;  /* 0x003c1f0003077f89 */ /* 0x00006800000e0000 */
[----:B--2---:R0:W-:Y:S01]  /*24170*/  @!P1 ST.E desc[UR36][R4.64], R9 ;  /* 0x0000000904009985 */ /* 0x0041e2000c101924 */
[----:B-1----:R-:W-:Y:S05]  /*24180*/  @P0 BRA `(.L_x_3200) ;  /* 0x0000000000080947 */ /* 0x002fea0003800000 */
[----:B0-----:R-:W2:Y:S04]  /*24190*/  LDL R3, [R1+0x1f4] ;  /* 0x0001f40001037983 */ /* 0x001ea80000100800 */
[----:B--2---:R1:W-:Y:S02]  /*241a0*/  ST.E desc[UR36][R6.64], R3 ;  /* 0x0000000306007985 */ /* 0x0043e4000c101924 */
.L_x_3200:
[----:B------:R-:W-:Y:S05]  /*241b0*/  BSYNC B1 ;  /* 0x0000000000017941 */ /* 0x000fea0003800000 */
.L_x_3199:
[----:B------:R-:W-:Y:S02]  /*241c0*/  UISETP.GT.AND UP1, UPT, UR23, 0x1, UPT ;  /* 0x000000011700788c */ /* 0x000fe4000bf24270 */
[----:B------:R-:W-:-:S04]  /*241d0*/  UISETP.NE.U32.AND UP0, UPT, UR18, URZ, UPT ;  /* 0x0000003f1200728c */ /* 0x000fc8000bf05070 */
[----:B------:R-:W-:Y:S01]  /*241e0*/  PLOP3.LUT P0, PT, PT, PT, UP1, 0x80, 0x0 ;  /* 0x000000000000781c */ /* 0x000fe20003f0f018 */
[----:B------:R-:W-:-:S04]  /*241f0*/  UISETP.NE.AND.EX UP0, UPT, UR19, URZ, UPT, UP0 ;  /* 0x0000003f1300728c */ /* 0x000fc8000bf05300 */
[----:B------:R-:W-:-:S08]  /*24200*/  USEL UR14, UR60, URZ, !UP0 ;  /* 0x0000003f3c0e7287 */ /* 0x000fd0000c000000 */
[----:B------:R-:W-:Y:S05]  /*24210*/  @P0 BRA `(.L_x_3201) ;  /* 0x0000001000240947 */ /* 0x000fea0003800000 */
[----:B-1----:R-:W2:Y:S01]  /*24220*/  LDL.64 R6, [R1+0x440] ;  /* 0x0004400001067983 */ /* 0x002ea20000100a00 */
[----:B0-----:R-:W-:Y:S01]  /*24230*/  IMAD R4, R207, 0x40, R19 ;  /* 0x00000040cf047824 */ /* 0x001fe200078e0213 */
[----:B------:R-:W0:Y:S01]  /*24240*/  LDC R81, c[0x0][0xce8] ;  /* 0x00033a00ff517b82 */ /* 0x000e220000000800 */
[----:B------:R-:W-:Y:S02]  /*24250*/  ULDC.64 UR12, c[0x0][0xba0] ;  /* 0x0002e800000c7ab9 */ /* 0x000fe40000000a00 */
[----:B------:R-:W-:Y:S02]  /*24260*/  UIMAD UR9, UR26, UR12, URZ ;  /* 0x0000000c1a0972a4 */ /* 0x000fe4000f8e023f */
[----:B------:R-:W-:Y:S02]  /*24270*/  UIMAD.WIDE.U32 UR10, UR4, UR12, URZ ;  /* 0x0000000c040a72a5 */ /* 0x000fe4000f8e003f */
[----:B------:R-:W-:-:S03]  /*24280*/  UIMAD UR9, UR4, UR13, UR9 ;  /* 0x0000000d040972a4 */ /* 0x000fc6000f8e0209 */
[----:B------:R-:W-:Y:S01]  /*24290*/  ULDC.64 UR12, c[0x0][0xbe8] ;  /* 0x0002fa00000c7ab9 */ /* 0x000fe20000000a00 */
[----:B------:R-:W-:-:S04]  /*242a0*/  UIADD3 UR11, UR11, UR9, URZ ;  /* 0x000000090b0b7290 */ /* 0x000fc8000fffe03f */
[----:B------:R-:W-:-:S04]  /*242b0*/  UIMAD.WIDE.U32 UR10, UR8, UR12, UR10 ;  /* 0x0000000c080a72a5 */ /* 0x000fc8000f8e000a */
[----:B------:R-:W-:-:S03]  /*242c0*/  UIMAD UR9, UR8, UR13, UR11 ;  /* 0x0000000d080972a4 */ /* 0x000fc6000f8e020b */
[----:B------:R-:W-:Y:S01]  /*242d0*/  ULDC UR11, c[0x0][0xbc8] ;  /* 0x0002f200000b7ab9 */ /* 0x000fe20000000800 */
[----:B------:R-:W-:Y:S01]  /*242e0*/  IMAD.U32 R21, RZ, RZ, UR59 ;  /* 0x0000003bff157e24 */ /* 0x000fe2000f8e00ff */
[----:B------:R-:W-:Y:S01]  /*242f0*/  USHF.R.S32.HI UR4, URZ, 0x1f, UR14 ;  /* 0x0000001f3f047899 */ /* 0x000fe2000801140e */
[----:B------:R-:W-:-:S03]  /*24300*/  ULDC.64 UR12, c[0x0][0xbf0] ;  /* 0x0002fc00000c7ab9 */ /* 0x000fc60000000a00 */
[----:B------:R-:W-:Y:S01]  /*24310*/  UIMAD UR4, UR4, UR12, URZ ;  /* 0x0000000c040472a4 */ /* 0x000fe2000f8e023f */
[----:B------:R-:W-:-:S03]  /*24320*/  UMOV UR8, UR10 ;  /* 0x0000000a00087c82 */ /* 0x000fc60008000000 */
[----:B------:R-:W-:Y:S02]  /*24330*/  UIMAD UR4, UR14, UR13, UR4 ;  /* 0x0000000d0e0472a4 */ /* 0x000fe4000f8e0204 */
[----:B------:R-:W-:-:S04]  /*24340*/  UIMAD.WIDE.U32 UR8, UR14, UR12, UR8 ;  /* 0x0000000c0e0872a5 */ /* 0x000fc8000f8e0008 */
[----:B------:R-:W-:Y:S01]  /*24350*/  UIADD3 UR4, UR9, UR4, URZ ;  /* 0x0000000409047290 */ /* 0x000fe2000fffe03f */
[----:B------:R-:W-:Y:S01]  /*24360*/  BSSY B1, `(.L_x_3202) ;  /* 0x00000ce000017945 */ /* 0x000fe20003800000 */
[----:B------:R-:W-:Y:S02]  /*24370*/  SHF.R.S32.HI R84, RZ, 0x1f, R209 ;  /* 0x0000001fff547819 */ /* 0x000fe400000114d1 */
[----:B------:R-:W-:Y:S02]  /*24380*/  SHF.R.S32.HI R85, RZ, 0x1f, R210 ;  /* 0x0000001fff557819 */ /* 0x000fe400000114d2 */
[----:B------:R-:W-:Y:S02]  /*24390*/  SHF.R.S32.HI R86, RZ, 0x1f, R152 ;  /* 0x0000001fff567819 */ /* 0x000fe40000011498 */
[----:B------:R-:W-:Y:S02]  /*243a0*/  SHF.R.S32.HI R87, RZ, 0x1f, R153 ;  /* 0x0000001fff577819 */ /* 0x000fe40000011499 */
[----:B------:R-:W-:-:S02]  /*243b0*/  SHF.R.S32.HI R88, RZ, 0x1f, R154 ;  /* 0x0000001fff587819 */ /* 0x000fc4000001149a */
[----:B------:R-:W-:Y:S02]  /*243c0*/  SHF.R.S32.HI R89, RZ, 0x1f, R155 ;  /* 0x0000001fff597819 */ /* 0x000fe4000001149b */
[----:B------:R-:W-:Y:S01]  /*243d0*/  SHF.R.S32.HI R90, RZ, 0x1f, R156 ;  /* 0x0000001fff5a7819 */ /* 0x000fe2000001149c */
[----:B--2---:R-:W-:-:S03]  /*243e0*/  IMAD.WIDE R4, R4, 0x2, R6 ;  /* 0x0000000204047825 */ /* 0x004fc600078e0206 */
[C---:B------:R-:W-:Y:S02]  /*243f0*/  IADD3 R41, P2, R4.reuse, 0x7000, RZ ;  /* 0x0000700004297810 */ /* 0x040fe40007f5e0ff */
[----:B------:R-:W-:Y:S02]  /*24400*/  IADD3 R9, P3, R4, 0x1000, RZ ;  /* 0x0000100004097810 */ /* 0x000fe40007f7e0ff */
[----:B------:R-:W-:Y:S02]  /*24410*/  LOP3.LUT R40, R41, 0x380, RZ, 0xc0, !PT ;  /* 0x0000038029287812 */ /* 0x000fe400078ec0ff */
[----:B------:R-:W-:Y:S02]  /*24420*/  LOP3.LUT R8, R9, 0x380, RZ, 0xc0, !PT ;  /* 0x0000038009087812 */ /* 0x000fe400078ec0ff */
[----:B------:R-:W-:Y:S02]  /*24430*/  SHF.R.U64 R40, R40, 0x3, RZ ;  /* 0x0000000328287819 */ /* 0x000fe400000012ff */
[----:B------:R-:W-:-:S02]  /*24440*/  SHF.R.U64 R8, R8, 0x3, RZ ;  /* 0x0000000308087819 */ /* 0x000fc400000012ff */
[----:B------:R-:W-:Y:S01]  /*24450*/  LOP3.LUT R40, R40, R41, RZ, 0x3c, !PT ;  /* 0x0000002928287212 */ /* 0x000fe200078e3cff */
[----:B------:R-:W-:Y:S01]  /*24460*/  IMAD.X R41, RZ, RZ, R5, P2 ;  /* 0x000000ffff297224 */ /* 0x000fe200010e0605 */
[C---:B------:R-:W-:Y:S02]  /*24470*/  IADD3 R69, P2, R4.reuse, 0xe000, RZ ;  /* 0x0000e00004457810 */ /* 0x040fe40007f5e0ff */
[C---:B------:R-:W-:Y:S02]  /*24480*/  IADD3 R37, P1, R4.reuse, 0x6000, RZ ;  /* 0x0000600004257810 */ /* 0x040fe40007f3e0ff */
[----:B------:R-:W-:Y:S01]  /*24490*/  LOP3.LUT R68, R69, 0x380, RZ, 0xc0, !PT ;  /* 0x0000038045447812 */ /* 0x000fe200078ec0ff */
[----:B------:R-:W5:Y:S01]  /*244a0*/  LD.E.128 R40, desc[UR36][R40.64] ;  /* 0x0000002428287980 */ /* 0x000f62000c101d00 */
[----:B------:R-:W-:Y:S02]  /*244b0*/  IADD3 R33, P0, R4, 0x5000, RZ ;  /* 0x0000500004217810 */ /* 0x000fe40007f1e0ff */
[----:B------:R-:W-:-:S02]  /*244c0*/  SHF.R.U64 R68, R68, 0x3, RZ ;  /* 0x0000000344447819 */ /* 0x000fc400000012ff */
[----:B------:R-:W-:Y:S01]  /*244d0*/  LOP3.LUT R8, R8, R9, RZ, 0x3c, !PT ;  /* 0x0000000908087212 */ /* 0x000fe200078e3cff */
[--C-:B------:R-:W-:Y:S01]  /*244e0*/  IMAD.X R9, RZ, RZ, R5.reuse, P3 ;  /* 0x000000ffff097224 */ /* 0x100fe200018e0605 */
[----:B------:R-:W-:Y:S02]  /*244f0*/  LOP3.LUT R36, R37, 0x380, RZ, 0xc0, !PT ;  /* 0x0000038025247812 */ /* 0x000fe400078ec0ff */
[----:B------:R-:W-:Y:S01]  /*24500*/  LOP3.LUT R68, R68, R69, RZ, 0x3c, !PT ;  /* 0x0000004544447212 */ /* 0x000fe200078e3cff */
[----:B------:R-:W-:Y:S01]  /*24510*/  IMAD.X R69, RZ, RZ, R5, P2 ;  /* 0x000000ffff457224 */ /* 0x000fe200010e0605 */
[----:B------:R-:W-:Y:S01]  /*24520*/  LOP3.LUT R32, R33, 0x380, RZ, 0xc0, !PT ;  /* 0x0000038021207812 */ /* 0x000fe200078ec0ff */
[----:B------:R-:W5:Y:S01]  /*24530*/  LD.E.128 R8, desc[UR36][R8.64] ;  /* 0x0000002408087980 */ /* 0x000f62000c101d00 */
[----:B------:R-:W-:Y:S02]  /*24540*/  IADD3 R45, P3, R4, 0x8000, RZ ;  /* 0x00008000042d7810 */ /* 0x000fe40007f7e0ff */
[----:B0-----:R-:W-:Y:S01]  /*24550*/  ISETP.NE.AND P2, PT, R81, 0x1, PT ;  /* 0x000000015100780c */ /* 0x001fe20003f45270 */
[----:B------:R-:W5:Y:S01]  /*24560*/  LD.E.128 R68, desc[UR36][R68.64] ;  /* 0x0000002444447980 */ /* 0x000f62000c101d00 */
[----:B------:R-:W-:-:S02]  /*24570*/  SHF.R.U64 R36, R36, 0x3, RZ ;  /* 0x0000000324247819 */ /* 0x000fc400000012ff */
[----:B------:R-:W-:Y:S02]  /*24580*/  SHF.R.U64 R32, R32, 0x3, RZ ;  /* 0x0000000320207819 */ /* 0x000fe400000012ff */
[----:B------:R-:W-:Y:S02]  /*24590*/  LOP3.LUT R44, R45, 0x380, RZ, 0xc0, !PT ;  /* 0x000003802d2c7812 */ /* 0x000fe400078ec0ff */
[----:B------:R-:W-:Y:S01]  /*245a0*/  LOP3.LUT R36, R36, R37, RZ, 0x3c, !PT ;  /* 0x0000002524247212 */ /* 0x000fe200078e3cff */
[--C-:B------:R-:W-:Y:S01]  /*245b0*/  IMAD.X R37, RZ, RZ, R5.reuse, P1 ;  /* 0x000000ffff257224 */ /* 0x100fe200008e0605 */
[----:B------:R-:W-:Y:S01]  /*245c0*/  LOP3.LUT R32, R32, R33, RZ, 0x3c, !PT ;  /* 0x0000002120207212 */ /* 0x000fe200078e3cff */
[----:B------:R-:W-:Y:S01]  /*245d0*/  IMAD.X R33, RZ, RZ, R5, P0 ;  /* 0x000000ffff217224 */ /* 0x000fe200000e0605 */
[----:B------:R-:W-:Y:S01]  /*245e0*/  SHF.R.U64 R44, R44, 0x3, RZ ;  /* 0x000000032c2c7819 */ /* 0x000fe200000012ff */
[----:B------:R-:W0:Y:S01]  /*245f0*/  @P2 LDC R77, c[0x0][0xcec] ;  /* 0x00033b00ff4d2b82 */ /* 0x000e220000000800 */
[C---:B------:R-:W-:Y:S01]  /*24600*/  IADD3 R65, P1, R4.reuse, 0xd000, RZ ;  /* 0x0000d00004417810 */ /* 0x040fe20007f3e0ff */
[----:B------:R-:W5:Y:S01]  /*24610*/  LD.E.128 R36, desc[UR36][R36.64] ;  /* 0x0000002424247980 */ /* 0x000f62000c101d00 */
[----:B------:R-:W-:-:S02]  /*24620*/  IADD3 R61, P0, R4, 0xc000, RZ ;  /* 0x0000c000043d7810 */ /* 0x000fc40007f1e0ff */
[----:B------:R-:W-:Y:S01]  /*24630*/  LOP3.LUT R44, R44, R45, RZ, 0x3c, !PT ;  /* 0x0000002d2c2c7212 */ /* 0x000fe200078e3cff */
[--C-:B------:R-:W-:Y:S01]  /*24640*/  IMAD.X R45, RZ, RZ, R5.reuse, P3 ;  /* 0x000000ffff2d7224 */ /* 0x100fe200018e0605 */
[----:B------:R-:W-:Y:S01]  /*24650*/  LOP3.LUT R64, R65, 0x380, RZ, 0xc0, !PT ;  /* 0x0000038041407812 */ /* 0x000fe200078ec0ff */
[----:B------:R-:W1:Y:S01]  /*24660*/  @P2 LDC R79, c[0x0][0xcf0] ;  /* 0x00033c00ff4f2b82 */ /* 0x000e620000000800 */
[----:B------:R-:W-:Y:S01]  /*24670*/  LOP3.LUT R60, R61, 0x380, RZ, 0xc0, !PT ;  /* 0x000003803d3c7812 */ /* 0x000fe200078ec0ff */
[----:B------:R-:W5:Y:S01]  /*24680*/  LD.E.128 R32, desc[UR36][R32.64] ;  /* 0x0000002420207980 */ /* 0x000f62000c101d00 */
[----:B------:R-:W-:Y:S02]  /*24690*/  IADD3 R3, P3, R4, 0xf000, RZ ;  /* 0x0000f00004037810 */ /* 0x000fe40007f7e0ff */
[----:B------:R-:W-:Y:S01]  /*246a0*/  SHF.R.U64 R64, R64, 0x3, RZ ;  /* 0x0000000340407819 */ /* 0x000fe200000012ff */
[----:B------:R-:W5:Y:S01]  /*246b0*/  LD.E.128 R44, desc[UR36][R44.64] ;  /* 0x000000242c2c7980 */ /* 0x000f62000c101d00 */
[----:B------:R-:W-:Y:S01]  /*246c0*/  SHF.R.U64 R60, R60, 0x3, RZ ;  /* 0x000000033c3c7819 */ /* 0x000fe200000012ff */
[----:B------:R-:W-:Y:S01]  /*246d0*/  IMAD.X R73, RZ, RZ, R5, P3 ;  /* 0x000000ffff497224 */ /* 0x000fe200018e0605 */
[----:B------:R-:W-:-:S02]  /*246e0*/  LOP3.LUT R0, R3, 0x380, RZ, 0xc0, !PT ;  /* 0x0000038003007812 */ /* 0x000fc400078ec0ff */
[----:B------:R-:W-:Y:S01]  /*246f0*/  LOP3.LUT R64, R64, R65, RZ, 0x3c, !PT ;  /* 0x0000004140407212 */ /* 0x000fe200078e3cff */
[--C-:B------:R-:W-:Y:S01]  /*24700*/  IMAD.X R65, RZ, RZ, R5.reuse, P1 ;  /* 0x000000ffff417224 */ /* 0x100fe200008e0605 */
[----:B------:R-:W-:Y:S01]  /*24710*/  LOP3.LUT R60, R60, R61, RZ, 0x3c, !PT ;  /* 0x0000003d3c3c7212 */ /* 0x000fe200078e3cff */
[----:B------:R-:W-:Y:S01]  /*24720*/  IMAD.X R61, RZ, RZ, R5, P0 ;  /* 0x000000ffff3d7224 */ /* 0x000fe200000e0605 */
[----:B------:R-:W-:Y:S02]  /*24730*/  SHF.R.U64 R0, R0, 0x3, RZ ;  /* 0x0000000300007819 */ /* 0x000fe400000012ff */
[C---:B------:R-:W-:Y:S01]  /*24740*/  IADD3 R13, P4, R4.reuse, 0x2000, RZ ;  /* 0x00002000040d7810 */ /* 0x040fe20007f9e0ff */
[----:B------:R-:W5:Y:S01]  /*24750*/  LD.E.128 R64, desc[UR36][R64.64] ;  /* 0x0000002440407980 */ /* 0x000f62000c101d00 */
[C---:B------:R-:W-:Y:S02]  /*24760*/  IADD3 R25, P5, R4.reuse, 0x3000, RZ ;  /* 0x0000300004197810 */ /* 0x040fe40007fbe0ff */
[----:B------:R-:W-:Y:S01]  /*24770*/  IADD3 R29, P6, R4, 0x4000, RZ ;  /* 0x00004000041d7810 */ /* 0x000fe20007fde0ff */
[----:B------:R-:W5:Y:S01]  /*24780*/  LD.E.128 R60, desc[UR36][R60.64] ;  /* 0x000000243c3c7980 */ /* 0x000f62000c101d00 */
[----:B------:R-:W-:-:S02]  /*24790*/  ISETP.GE.AND P1, PT, R19, UR11, PT ;  /* 0x0000000b13007c0c */ /* 0x000fc4000bf26270 */
[----:B------:R-:W-:Y:S02]  /*247a0*/  ISETP.GE.AND P0, PT, R156, UR11, PT ;  /* 0x0000000b9c007c0c */ /* 0x000fe4000bf06270 */
[----:B------:R-:W-:Y:S01]  /*247b0*/  LOP3.LUT R72, R0, R3, RZ, 0x3c, !PT ;  /* 0x0000000300487212 */ /* 0x000fe200078e3cff */
[----:B------:R-:W-:Y:S01]  /*247c0*/  IMAD R0, R157, 0x20, R207 ;  /* 0x000000209d007824 */ /* 0x000fe200078e02cf */
[----:B------:R-:W-:Y:S02]  /*247d0*/  LOP3.LUT R12, R13, 0x380, RZ, 0xc0, !PT ;  /* 0x000003800d0c7812 */ /* 0x000fe400078ec0ff */
[----:B------:R-:W-:Y:S02]  /*247e0*/  LOP3.LUT R24, R25, 0x380, RZ, 0xc0, !PT ;  /* 0x0000038019187812 */ /* 0x000fe400078ec0ff */
[----:B------:R-:W-:Y:S02]  /*247f0*/  LOP3.LUT R28, R29, 0x380, RZ, 0xc0, !PT ;  /* 0x000003801d1c7812 */ /* 0x000fe400078ec0ff */
[----:B------:R-:W-:Y:S01]  /*24800*/  SEL R3, RZ, 0x1, P1 ;  /* 0x00000001ff037807 */ /* 0x000fe20000800000 */
[----:B------:R-:W5:Y:S01]  /*24810*/  LD.E.128 R72, desc[UR36][R72.64] ;  /* 0x0000002448487980 */ /* 0x000f62000c101d00 */
[----:B------:R-:W-:-:S02]  /*24820*/  SEL R20, RZ, 0xffffffff, P0 ;  /* 0xffffffffff147807 */ /* 0x000fc40000000000 */
[----:B------:R-:W-:Y:S01]  /*24830*/  ISETP.GE.AND P1, PT, R155, UR11, PT ;  /* 0x0000000b9b007c0c */ /* 0x000fe2000bf26270 */
[----:B------:R-:W-:Y:S01]  /*24840*/  IMAD R82, R21, 0x40, R0 ;  /* 0x0000004015527824 */ /* 0x000fe200078e0200 */
[----:B------:R-:W-:Y:S02]  /*24850*/  SHF.R.U64 R12, R12, 0x3, RZ ;  /* 0x000000030c0c7819 */ /* 0x000fe400000012ff */
[----:B------:R-:W-:Y:S02]  /*24860*/  SHF.R.U64 R24, R24, 0x3, RZ ;  /* 0x0000000318187819 */ /* 0x000fe400000012ff */
[----:B------:R-:W-:Y:S01]  /*24870*/  SHF.R.U64 R28, R28, 0x3, RZ ;  /* 0x000000031c1c7819 */ /* 0x000fe200000012ff */
[----:B------:R-:W-:Y:S01]  /*24880*/  IMAD.SHL.U32 R20, R20, 0x2, RZ ;  /* 0x0000000214147824 */ /* 0x000fe200078e00ff */
[----:B------:R-:W-:Y:S02]  /*24890*/  ISETP.GE.AND P0, PT, R154, UR11, PT ;  /* 0x0000000b9a007c0c */ /* 0x000fe4000bf06270 */
[----:B------:R-:W-:-:S02]  /*248a0*/  SEL R0, RZ, 0xffffffff, P1 ;  /* 0xffffffffff007807 */ /* 0x000fc40000800000 */
[----:B------:R-:W-:Y:S01]  /*248b0*/  LOP3.LUT R12, R12, R13, RZ, 0x3c, !PT ;  /* 0x0000000d0c0c7212 */ /* 0x000fe200078e3cff */
[--C-:B------:R-:W-:Y:S01]  /*248c0*/  IMAD.X R13, RZ, RZ, R5.reuse, P4 ;  /* 0x000000ffff0d7224 */ /* 0x100fe200020e0605 */
[----:B------:R-:W-:Y:S01]  /*248d0*/  LOP3.LUT R24, R24, R25, RZ, 0x3c, !PT ;  /* 0x0000001918187212 */ /* 0x000fe200078e3cff */
[--C-:B------:R-:W-:Y:S01]  /*248e0*/  IMAD.X R25, RZ, RZ, R5.reuse, P5 ;  /* 0x000000ffff197224 */ /* 0x100fe200028e0605 */
[----:B------:R-:W-:Y:S01]  /*248f0*/  LOP3.LUT R28, R28, R29, RZ, 0x3c, !PT ;  /* 0x0000001d1c1c7212 */ /* 0x000fe200078e3cff */
[----:B------:R-:W-:Y:S01]  /*24900*/  IMAD.X R29, RZ, RZ, R5, P6 ;  /* 0x000000ffff1d7224 */ /* 0x000fe200030e0605 */
[----:B------:R-:W-:Y:S01]  /*24910*/  SEL R21, RZ, 0xffffffff, P0 ;  /* 0xffffffffff157807 */ /* 0x000fe20000000000 */
[----:B------:R-:W-:Y:S01]  /*24920*/  IMAD.SHL.U32 R83, R0, 0x4, RZ ;  /* 0x0000000400537824 */ /* 0x000fe200078e00ff */
[----:B------:R-:W-:Y:S01]  /*24930*/  IADD3 R49, P4, R4, 0x9000, RZ ;  /* 0x0000900004317810 */ /* 0x000fe20007f9e0ff */
[----:B0-----:R-:W-:Y:S01]  /*24940*/  @P2 IMAD.HI.U32 R0, R82, R77, RZ ;  /* 0x0000004d52002227 */ /* 0x001fe200078e00ff */
[C---:B------:R-:W-:Y:S01]  /*24950*/  IADD3 R53, P5, R4.reuse, 0xa000, RZ ;  /* 0x0000a00004357810 */ /* 0x040fe20007fbe0ff */
[----:B------:R-:W5:Y:S01]  /*24960*/  LD.E.128 R12, desc[UR36][R12.64] ;  /* 0x000000240c0c7980 */ /* 0x000f62000c101d00 */
[----:B------:R-:W-:-:S02]  /*24970*/  IADD3 R57, P6, R4, 0xb000, RZ ;  /* 0x0000b00004397810 */ /* 0x000fc40007fde0ff */
[----:B------:R-:W-:Y:S01]  /*24980*/  LOP3.LUT R20, R20, 0x2, R3, 0xe2, !PT ;  /* 0x0000000214147812 */ /* 0x000fe200078ee203 */
[----:B------:R-:W-:Y:S01]  /*24990*/  IMAD.SHL.U32 R78, R21, 0x8, RZ ;  /* 0x00000008154e7824 */ /* 0x000fe200078e00ff */
[----:B------:R-:W-:Y:S01]  /*249a0*/  LOP3.LUT R48, R49, 0x380, RZ, 0xc0, !PT ;  /* 0x0000038031307812 */ /* 0x000fe200078ec0ff */
[----:B------:R-:W-:Y:S01]  /*249b0*/  IMAD.MOV.U32 R3, RZ, RZ, R82 ;  /* 0x000000ffff037224 */ /* 0x000fe200078e0052 */
[----:B------:R-:W-:Y:S01]  /*249c0*/  LOP3.LUT R52, R53, 0x380, RZ, 0xc0, !PT ;  /* 0x0000038035347812 */ /* 0x000fe200078ec0ff */
[----:B------:R-:W5:Y:S01]  /*249d0*/  LD.E.128 R24, desc[UR36][R24.64] ;  /* 0x0000002418187980 */ /* 0x000f62000c101d00 */
[----:B------:R-:W-:Y:S02]  /*249e0*/  LOP3.LUT R56, R57, 0x380, RZ, 0xc0, !PT ;  /* 0x0000038039387812 */ /* 0x000fe400078ec0ff */
[----:B------:R-:W-:Y:S01]  /*249f0*/  LOP3.LUT R7, R4, 0x380, RZ, 0xc0, !PT ;  /* 0x0000038004077812 */ /* 0x000fe200078ec0ff */
[----:B------:R-:W5:Y:S01]  /*24a00*/  LD.E.128 R28, desc[UR36][R28.64] ;  /* 0x000000241c1c7980 */ /* 0x000f62000c101d00 */
[----:B------:R-:W-:-:S02]  /*24a10*/  LOP3.LUT R77, R83, 0x4, R20, 0xe2, !PT ;  /* 0x00000004534d7812 */ /* 0x000fc400078ee214 */
[----:B-1----:R-:W-:Y:S02]  /*24a20*/  @P2 SHF.R.U32.HI R3, RZ, R79, R0 ;  /* 0x0000004fff032219 */ /* 0x002fe40000011600 */
[----:B------:R-:W-:Y:S02]  /*24a30*/  SHF.R.U64 R48, R48, 0x3, RZ ;  /* 0x0000000330307819 */ /* 0x000fe400000012ff */
[----:B------:R-:W-:Y:S02]  /*24a40*/  SHF.R.U64 R52, R52, 0x3, RZ ;  /* 0x0000000334347819 */ /* 0x000fe400000012ff */
[----:B------:R-:W-:Y:S02]  /*24a50*/  SHF.R.U64 R56, R56, 0x3, RZ ;  /* 0x0000000338387819 */ /* 0x000fe400000012ff */
[----:B------:R-:W-:Y:S02]  /*24a60*/  SHF.R.U64 R7, R7, 0x3, RZ ;  /* 0x0000000307077819 */ /* 0x000fe400000012ff */
[----:B------:R-:W-:-:S02]  /*24a70*/  LOP3.LUT R0, R78, 0x8, R77, 0xe2, !PT ;  /* 0x000000084e007812 */ /* 0x000fc400078ee24d */
[--C-:B------:R-:W-:Y:S01]  /*24a80*/  SHF.R.S32.HI R77, RZ, 0x1f, R3.reuse ;  /* 0x0000001fff4d7819 */ /* 0x100fe20000011403 */
[----:B------:R-:W-:Y:S01]  /*24a90*/  IMAD.U32 R20, RZ, RZ, UR8 ;  /* 0x00000008ff147e24 */ /* 0x000fe2000f8e00ff */
[----:B------:R-:W-:Y:S01]  /*24aa0*/  ISETP.GE.AND P0, PT, R153, UR11, PT ;  /* 0x0000000b99007c0c */ /* 0x000fe2000bf06270 */
[----:B------:R-:W-:Y:S01]  /*24ab0*/  IMAD.U32 R21, RZ, RZ, UR9 ;  /* 0x00000009ff157e24 */ /* 0x000fe2000f8e00ff */
[----:B------:R-:W-:Y:S01]  /*24ac0*/  LOP3.LUT R48, R48, R49, RZ, 0x3c, !PT ;  /* 0x0000003130307212 */ /* 0x000fe200078e3cff */
[----:B------:R-:W-:Y:S01]  /*24ad0*/  IMAD.MOV R79, RZ, RZ, -R3 ;  /* 0x000000ffff4f7224 */ /* 0x000fe200078e0a03 */
[----:B------:R-:W-:Y:S01]  /*24ae0*/  LOP3.LUT R52, R52, R53, RZ, 0x3c, !PT ;  /* 0x0000003534347212 */ /* 0x000fe200078e3cff */
[--C-:B------:R-:W-:Y:S01]  /*24af0*/  IMAD.X R49, RZ, RZ, R5.reuse, P4 ;  /* 0x000000ffff317224 */ /* 0x100fe200020e0605 */
[----:B------:R-:W-:Y:S01]  /*24b00*/  LOP3.LUT R56, R56, R57, RZ, 0x3c, !PT ;  /* 0x0000003938387212 */ /* 0x000fe200078e3cff */
[--C-:B------:R-:W-:Y:S01]  /*24b10*/  IMAD.X R53, RZ, RZ, R5.reuse, P5 ;  /* 0x000000ffff357224 */ /* 0x100fe200028e0605 */
[----:B------:R-:W-:Y:S01]  /*24b20*/  LOP3.LUT R4, R7, R4, RZ, 0x3c, !PT ;  /* 0x0000000407047212 */ /* 0x000fe200078e3cff */
[----:B------:R-:W-:Y:S01]  /*24b30*/  IMAD.X R57, RZ, RZ, R5, P6 ;  /* 0x000000ffff397224 */ /* 0x000fe200030e0605 */
[----:B------:R-:W-:Y:S01]  /*24b40*/  ULDC.64 UR8, c[0x0][0xbe0] ;  /* 0x0002f80000087ab9 */ /* 0x000fe20000000a00 */
[----:B------:R-:W-:Y:S01]  /*24b50*/  IMAD.U32 R21, RZ, RZ, UR4 ;  /* 0x00000004ff157e24 */ /* 0x000fe2000f8e00ff */
[----:B------:R-:W-:Y:S01]  /*24b60*/  SEL R78, RZ, 0xffffffff, P0 ;  /* 0xffffffffff4e7807 */ /* 0x000fe20000000000 */
[----:B------:R-:W-:Y:S01]  /*24b70*/  IMAD R80, R77, UR8, RZ ;  /* 0x000000084d507c24 */ /* 0x000fe2000f8e02ff */
[----:B------:R-:W-:Y:S01]  /*24b80*/  ISETP.GE.AND P0, PT, R152, UR11, PT ;  /* 0x0000000b98007c0c */ /* 0x000fe2000bf06270 */
[----:B------:R-:W-:Y:S01]  /*24b90*/  IMAD R77, R81, R79, R82 ;  /* 0x0000004f514d7224 */ /* 0x000fe200078e0252 */
[----:B------:R-:W5:Y:S01]  /*24ba0*/  LD.E.128 R4, desc[UR36][R4.64] ;  /* 0x0000002404047980 */ /* 0x000f62000c101d00 */
[----:B------:R-:W-:-:S02]  /*24bb0*/  IMAD R79, R3, UR9, R80 ;  /* 0x00000009034f7c24 */ /* 0x000fc4000f8e0250 */
[----:B------:R-:W-:Y:S01]  /*24bc0*/  IMAD.WIDE.U32 R20, R3, UR8, R20 ;  /* 0x0000000803147c25 */ /* 0x000fe2000f8e0014 */
[----:B------:R-:W5:Y:S01]  /*24bd0*/  LD.E.128 R48, desc[UR36][R48.64] ;  /* 0x0000002430307980 */ /* 0x000f62000c101d00 */
[----:B------:R-:W-:Y:S01]  /*24be0*/  SEL R3, RZ, 0xffffffff, P0 ;  /* 0xffffffffff037807 */ /* 0x000fe20000000000 */
[----:B------:R-:W-:Y:S01]  /*24bf0*/  ULDC.64 UR8, c[0x0][0xbd8] ;  /* 0x0002f60000087ab9 */ /* 0x000fe20000000a00 */
[----:B------:R-:W-:Y:S01]  /*24c00*/  IMAD.SHL.U32 R83, R78, 0x10, RZ ;  /* 0x000000104e537824 */ /* 0x000fe200078e00ff */
[----:B------:R-:W5:Y:S01]  /*24c10*/  LD.E.128 R52, desc[UR36][R52.64] ;  /* 0x0000002434347980 */ /* 0x000f62000c101d00 */
[----:B------:R-:W-:-:S03]  /*24c20*/  SHF.R.S32.HI R78, RZ, 0x1f, R77 ;  /* 0x0000001fff4e7819 */ /* 0x000fc6000001144d */
[----:B------:R-:W5:Y:S01]  /*24c30*/  LD.E.128 R56, desc[UR36][R56.64] ;  /* 0x0000002438387980 */ /* 0x000f62000c101d00 */
[----:B------:R-:W-:Y:S01]  /*24c40*/  IMAD.U32 R82, RZ, RZ, UR59 ;  /* 0x0000003bff527e24 */ /* 0x000fe2000f8e00ff */
[----:B------:R-:W-:Y:S01]  /*24c50*/  @!PT LDS RZ, [RZ] ;  /* 0x00000000fffff984 */ /* 0x000fe20000000800 */
[----:B------:R-:W-:Y:S01]  /*24c60*/  @!PT LDS RZ, [RZ] ;  /* 0x00000000fffff984 */ /* 0x000fe20000000800 */
[----:B------:R-:W-:Y:S01]  /*24c70*/  @!PT LDS RZ, [RZ] ;  /* 0x00000000fffff984 */ /* 0x000fe20000000800 */
[----:B------:R-:W-:Y:S01]  /*24c80*/  @!PT LDS RZ, [RZ] ;  /* 0x00000000fffff984 */ /* 0x000fe20000000800 */
[----:B------:R0:W-:Y:S06]  /*24c90*/  MEMBAR.ALL.CTA ;  /* 0x0000000000007992 */ /* 0x0001ec0000008000 */
[----:B0-----:R-:W0:Y:S01]  /*24ca0*/  FENCE.VIEW.ASYNC.S ;  /* 0x00000000000073c6 */ /* 0x001e220000000000 */
[----:B------:R-:W-:Y:S01]  /*24cb0*/  IMAD.SHL.U32 R3, R3, 0x20, RZ ;  /* 0x0000002003037824 */ /* 0x000fe200078e00ff */
[----:B------:R-:W-:Y:S01]  /*24cc0*/  LOP3.LUT R0, R83, 0x10, R0, 0xe2, !PT ;  /* 0x0000001053007812 */ /* 0x000fe200078ee200 */
[----:B------:R-:W-:Y:S01]  /*24cd0*/  IMAD.IADD R21, R21, 0x1, R79 ;  /* 0x0000000115157824 */ /* 0x000fe200078e024f */
[----:B------:R-:W-:Y:S01]  /*24ce0*/  ISETP.GE.AND P0, PT, R210, UR11, PT ;  /* 0x0000000bd2007c0c */ /* 0x000fe2000bf06270 */
[----:B------:R-:W-:-:S02]  /*24cf0*/  IMAD R78, R78, UR8, RZ ;  /* 0x000000084e4e7c24 */ /* 0x000fc4000f8e02ff */
[----:B------:R-:W-:Y:S02]  /*24d00*/  IMAD R83, R76, R81, RZ ;  /* 0x000000514c537224 */ /* 0x000fe400078e02ff */
[----:B------:R-:W-:Y:S01]  /*24d10*/  IMAD R82, R82, 0x40, R207 ;  /* 0x0000004052527824 */ /* 0x000fe200078e02cf */
[----:B------:R-:W-:Y:S01]  /*24d20*/  LOP3.LUT R0, R3, 0x20, R0, 0xe2, !PT ;  /* 0x0000002003007812 */ /* 0x000fe200078ee200 */
        /* <DEDUP_REMOVED lines=8> */
[----:B------:R-:W-:-:S02]  /*24db0*/  LEA R80, P2, R20, UR8, 0x1 ;  /* 0x0000000814507c11 */ /* 0x000fc4000f8408ff */
[----:B------:R-:W-:Y:S02]  /*24dc0*/  ISETP.GE.AND P1, PT, R209, UR11, PT ;  /* 0x0000000bd1007c0c */ /* 0x000fe4000bf26270 */
[----:B------:R-:W-:Y:S02]  /*24dd0*/  LEA.HI.X R81, R20, UR9, R21, 0x1, P2 ;  /* 0x0000000914517c11 */ /* 0x000fe400090f0c15 */
[----:B------:R-:W-:Y:S01]  /*24de0*/  LOP3.LUT R0, R0, R3, RZ, 0xfc, !PT ;  /* 0x0000000300007212 */ /* 0x000fe200078efcff */
[----:B0-----:R0:W1:Y:S01]  /*24df0*/  SHFL.IDX PT, R20, R80, RZ, 0x181f ;  /* 0x00181fff50147589 */ /* 0x00106200000e0000 */
[----:B------:R-:W-:Y:S01]  /*24e00*/  SEL R3, RZ, 0x80, P1 ;  /* 0x00000080ff037807 */ /* 0x000fe20000800000 */
[----:B------:R-:W-:Y:S02]  /*24e10*/  SYNCS.ARRIVE.TRANS64.RED.A1T0 RZ, [UR4], RZ ;  /* 0x000000ffffff79a7 */ /* 0x000fe40008100404 */
[----:B------:R0:W2:Y:S01]  /*24e20*/  SHFL.IDX PT, R21, R81, RZ, 0x181f ;  /* 0x00181fff51157589 */ /* 0x0000a200000e0000 */
[----:B------:R-:W-:Y:S01]  /*24e30*/  LOP3.LUT R3, R0, R3, RZ, 0xfc, !PT ;  /* 0x0000000300037212 */ /* 0x000fe200078efcff */
[----:B------:R-:W-:Y:S06]  /*24e40*/  @P0 BRA `(.L_x_3203) ;  /* 0x00000000007c0947 */ /* 0x000fec0003800000 */
[----:B------:R-:W-:Y:S02]  /*24e50*/  ISETP.GE.AND P1, PT, R156, UR11, PT ;  /* 0x0000000b9c007c0c */ /* 0x000fe4000bf26270 */
[----:B------:R-:W-:Y:S02]  /*24e60*/  ISETP.GE.AND P0, PT, R19, UR11, PT ;  /* 0x0000000b13007c0c */ /* 0x000fe4000bf06270 */
[----:B------:R-:W-:Y:S02]  /*24e70*/  ISETP.GE.AND P5, PT, R155, UR11, PT ;  /* 0x0000000b9b007c0c */ /* 0x000fe4000bfa6270 */
[----:B------:R-:W-:-:S07]  /*24e80*/  ISETP.GE.AND P3, PT, R154, UR11, PT ;  /* 0x0000000b9a007c0c */ /* 0x000fce000bf66270 */
[C---:B-1----:R-:W-:Y:S02]  /*24e90*/  @!P1 LEA R76, P2, R156.reuse, R20, 0x1 ;  /* 0x000000149c4c9211 */ /* 0x042fe400078408ff */
[----:B--2---:R-:W-:Y:S02]  /*24ea0*/  @!P0 IMAD.WIDE R78, R19, 0x2, R20 ;  /* 0x00000002134e8825 */ /* 0x004fe400078e0214 */
[----:B------:R-:W-:Y:S02]  /*24eb0*/  @!P1 LEA.HI.X R77, R156, R21, R90, 0x1, P2 ;  /* 0x000000159c4d9211 */ /* 0x000fe400010f0c5a */
[----:B------:R-:W-:Y:S01]  /*24ec0*/  ISETP.GE.AND P2, PT, R153, UR11, PT ;  /* 0x0000000b99007c0c */ /* 0x000fe2000bf46270 */
[----:B-----5:R1:W-:Y:S01]  /*24ed0*/  @!P0 ST.E.128 desc[UR36][R78.64], R4 ;  /* 0x000000044e008985 */ /* 0x0203e2000c101d24 */
[----:B------:R-:W-:-:S03]  /*24ee0*/  LOP3.LUT P0, RZ, R0, 0x40, RZ, 0xc0, !PT ;  /* 0x0000004000ff7812 */ /* 0x000fc6000780c0ff */
[----:B------:R2:W-:Y:S01]  /*24ef0*/  @!P1 ST.E.128 desc[UR36][R76.64], R12 ;  /* 0x0000000c4c009985 */ /* 0x0005e2000c101d24 */
[----:B------:R-:W-:Y:S02]  /*24f00*/  ISETP.GE.AND P1, PT, R152, UR11, PT ;  /* 0x0000000b98007c0c */ /* 0x000fe4000bf26270 */
[CC--:B-1----:R-:W-:Y:S02]  /*24f10*/  @!P5 LEA R4, P4, R155.reuse, R20.reuse, 0x1 ;  /* 0x000000149b04d211 */ /* 0x0c2fe400078808ff */
[CC--:B------:R-:W-:Y:S02]  /*24f20*/  @!P3 LEA R6, P6, R154.reuse, R20.reuse, 0x1 ;  /* 0x000000149a06b211 */ /* 0x0c0fe400078c08ff */
[-C--:B------:R-:W-:Y:S02]  /*24f30*/  @!P5 LEA.HI.X R5, R155, R21.reuse, R89, 0x1, P4 ;  /* 0x000000159b05d211 */ /* 0x080fe400020f0c59 */
[----:B------:R-:W-:Y:S02]  /*24f40*/  LOP3.LUT P4, RZ, R3, 0x80, RZ, 0xc0, !PT ;  /* 0x0000008003ff7812 */ /* 0x000fe4000788c0ff */
[----:B------:R-:W-:Y:S01]  /*24f50*/  @!P3 LEA.HI.X R7, R154, R21, R88, 0x1, P6 ;  /* 0x000000159a07b211 */ /* 0x000fe200030f0c58 */
[----:B------:R1:W-:Y:S02]  /*24f60*/  @!P5 ST.E.128 desc[UR36][R4.64], R28 ;  /* 0x0000001c0400d985 */ /* 0x0003e4000c101d24 */
[----:B--2---:R-:W-:-:S02]  /*24f70*/  @!P1 LEA R12, P6, R152, R20, 0x1 ;  /* 0x00000014980c9211 */ /* 0x004fc400078c08ff */
[----:B------:R2:W-:Y:S02]  /*24f80*/  @!P3 ST.E.128 desc[UR36][R6.64], R36 ;  /* 0x000000240600b985 */ /* 0x0005e4000c101d24 */
[-C--:B------:R-:W-:Y:S02]  /*24f90*/  @!P1 LEA.HI.X R13, R152, R21.reuse, R86, 0x1, P6 ;  /* 0x00000015980d9211 */ /* 0x080fe400030f0c56 */
[CC--:B-1----:R-:W-:Y:S02]  /*24fa0*/  @!P2 LEA R4, P5, R153.reuse, R20.reuse, 0x1 ;  /* 0x000000149904a211 */ /* 0x0c2fe400078a08ff */
        /* <DEDUP_REMOVED lines=9> */
.L_x_3203:
[----:B------:R-:W-:Y:S05]  /*25040*/  BSYNC B1 ;  /* 0x0000000000017941 */ /* 0x000fea0003800000 */
.L_x_3202:
        /* <DEDUP_REMOVED lines=9> */
[----:B------:R-:W-:-:S05]  /*250e0*/  ISETP.GE.AND P1, PT, R153, UR11, PT ;  /* 0x0000000b99007c0c */ /* 0x000fca000bf26270 */
[----:B0---4-:R-:W-:Y:S02]  /*250f0*/  @!P0 IMAD.WIDE R6, R19, 0x2, R4 ;  /* 0x0000000213068825 */ /* 0x011fe400078e0204 */
[-C--:B------:R-:W-:Y:S02]  /*25100*/  @!P5 LEA R14, P4, R156, R4.reuse, 0x1 ;  /* 0x000000049c0ed211 */ /* 0x080fe400078808ff */
[----:B------:R-:W-:Y:S01]  /*25110*/  @!P3 LEA R12, P6, R155, R4, 0x1 ;  /* 0x000000049b0cb211 */ /* 0x000fe200078c08ff */
[----:B------:R0:W-:Y:S01]  /*25120*/  @!P0 ST.E.128 desc[UR36][R6.64], R8 ;  /* 0x0000000806008985 */ /* 0x0001e2000c101d24 */
[----:B------:R-:W-:Y:S02]  /*25130*/  ISETP.GE.AND P0, PT, R152, UR11, PT ;  /* 0x0000000b98007c0c */ /* 0x000fe4000bf06270 */
[----:B------:R-:W-:Y:S02]  /*25140*/  @!P5 LEA.HI.X R15, R156, R5, R90, 0x1, P4 ;  /* 0x000000059c0fd211 */ /* 0x000fe400020f0c5a */
[----:B------:R-:W-:-:S02]  /*25150*/  LOP3.LUT P4, RZ, R0, 0x40, RZ, 0xc0, !PT ;  /* 0x0000004000ff7812 */ /* 0x000fc4000788c0ff */
[----:B------:R-:W-:Y:S01]  /*25160*/  @!P3 LEA.HI.X R13, R155, R5, R89, 0x1, P6 ;  /* 0x000000059b0db211 */ /* 0x000fe200030f0c59 */
[----:B------:R3:W-:Y:S01]  /*25170*/  @!P5 ST.E.128 desc[UR36][R14.64], R24 ;  /* 0x000000180e00d985 */ /* 0x0007e2000c101d24 */
[----:B-1----:R-:W-:-:S03]  /*25180*/  @!P2 LEA R20, P5, R154, R4, 0x1 ;  /* 0x000000049a14a211 */ /* 0x002fc600078a08ff */
[----:B------:R3:W-:Y:S01]  /*25190*/  @!P3 ST.E.128 desc[UR36][R12.64], R32 ;  /* 0x000000200c00b985 */ /* 0x0007e2000c101d24 */
[----:B--2---:R-:W-:Y:S02]  /*251a0*/  @!P2 LEA.HI.X R21, R154, R5, R88, 0x1, P5 ;  /* 0x000000059a15a211 */ /* 0x004fe400028f0c58 */
[----:B0-----:R-:W-:-:S03]  /*251b0*/  @!P1 LEA R6, P6, R153, R4, 0x1 ;  /* 0x0000000499069211 */ /* 0x001fc600078c08ff */
[----:B------:R3:W-:Y:S01]  /*251c0*/  @!P2 ST.E.128 desc[UR36][R20.64], R40 ;  /* 0x000000281400a985 */ /* 0x0007e2000c101d24 */
[-C--:B------:R-:W-:Y:S02]  /*251d0*/  @!P0 LEA R8, P3, R152, R4.reuse, 0x1 ;  /* 0x0000000498088211 */ /* 0x080fe400078608ff */
[----:B------:R-:W-:Y:S02]  /*251e0*/  @P4 LEA R10, P5, R210, R4, 0x1 ;  /* 0x00000004d20a4211 */ /* 0x000fe400078a08ff */
[-C--:B------:R-:W-:Y:S02]  /*251f0*/  @!P1 LEA.HI.X R7, R153, R5.reuse, R87, 0x1, P6 ;  /* 0x0000000599079211 */ /* 0x080fe400030f0c57 */
[-C--:B------:R-:W-:Y:S02]  /*25200*/  @!P0 LEA.HI.X R9, R152, R5.reuse, R86, 0x1, P3 ;  /* 0x0000000598098211 */ /* 0x080fe400018f0c56 */
[----:B------:R-:W-:Y:S01]  /*25210*/  @P4 LEA.HI.X R11, R210, R5, R85, 0x1, P5 ;  /* 0x00000005d20b4211 */ /* 0x000fe200028f0c55 */
        /* <DEDUP_REMOVED lines=9> */
.L_x_3201:
[----:B------:R-:W2:Y:S01]  /*252b0*/  LDL R0, [R1+0x438] ;  /* 0x0004380001007983 */ /* 0x000ea20000100800 */
[----:B------:R-:W3:Y:S01]  /*252c0*/  LDC R21, c[0x0][0xce8] ;  /* 0x00033a00ff157b82 */ /* 0x000ee20000000800 */
[----:B------:R-:W-:Y:S01]  /*252d0*/  ULDC.64 UR12, c[0x0][0xc08] ;  /* 0x00030200000c7ab9 */ /* 0x000fe20000000a00 */
[----:B0-----:R-:W-:Y:S01]  /*252e0*/  IMAD.U32 R4, RZ, RZ, UR59 ;  /* 0x0000003bff047e24 */ /* 0x001fe2000f8e00ff */
[----:B------:R-:W-:Y:S01]  /*252f0*/  UIMAD UR9, UR26, UR12, URZ ;  /* 0x0000000c1a0972a4 */ /* 0x000fe2000f8e023f */
[----:B------:R-:W-:Y:S01]  /*25300*/  BSSY B1, `(.L_x_3205) ;  /* 0x00000e5000017945 */ /* 0x000fe20003800000 */
[----:B------:R-:W-:Y:S01]  /*25310*/  UIMAD.WIDE.U32 UR10, UR4, UR12, URZ ;  /* 0x0000000c040a72a5 */ /* 0x000fe2000f8e003f */
[----:B------:R-:W-:Y:S01]  /*25320*/  SHF.R.S32.HI R24, RZ, 0x1f, R192 ;  /* 0x0000001fff187819 */ /* 0x000fe200000114c0 */
[----:B------:R-:W-:Y:S01]  /*25330*/  UIMAD UR9, UR4, UR13, UR9 ;  /* 0x0000000d040972a4 */ /* 0x000fe2000f8e0209 */
[----:B------:R-:W-:Y:S01]  /*25340*/  SHF.R.S32.HI R26, RZ, 0x1f, R194 ;  /* 0x0000001fff1a7819 */ /* 0x000fe200000114c2 */
[----:B------:R-:W-:Y:S01]  /*25350*/  USHF.R.S32.HI UR4, URZ, 0x1f, UR14 ;  /* 0x0000001f3f047899 */ /* 0x000fe2000801140e */
[----:B------:R-:W-:Y:S01]  /*25360*/  SHF.R.S32.HI R28, RZ, 0x1f, R196 ;  /* 0x0000001fff1c7819 */ /* 0x000fe200000114c4 */
[----:B------:R-:W-:Y:S01]  /*25370*/  UIADD3 UR11, UR11, UR9, URZ ;  /* 0x000000090b0b7290 */ /* 0x000fe2000fffe03f */
[----:B------:R-:W-:Y:S01]  /*25380*/  SHF.R.S32.HI R29, RZ, 0x1f, R197 ;  /* 0x0000001fff1d7819 */ /* 0x000fe200000114c5 */
[----:B------:R-:W-:Y:S01]  /*25390*/  ULDC.64 UR12, c[0x0][0xc38] ;  /* 0x00030e00000c7ab9 */ /* 0x000fe20000000a00 */
[----:B------:R-:W-:Y:S01]  /*253a0*/  SHF.R.S32.HI R30, RZ, 0x1f, R198 ;  /* 0x0000001fff1e7819 */ /* 0x000fe200000114c6 */
[----:B------:R-:W-:Y:S01]  /*253b0*/  UIMAD.WIDE.U32 UR10, UR8, UR12, UR10 ;  /* 0x0000000c080a72a5 */ /* 0x000fe2000f8e000a */
[----:B------:R-:W-:-:S02]  /*253c0*/  SHF.R.S32.HI R31, RZ, 0x1f, R199 ;  /* 0x0000001fff1f7819 */ /* 0x000fc400000114c7 */
[----:B------:R-:W-:Y:S01]  /*253d0*/  SHF.R.S32.HI R32, RZ, 0x1f, R200 ;  /* 0x0000001fff207819 */ /* 0x000fe200000114c8 */
[----:B------:R-:W-:Y:S01]  /*253e0*/  UIMAD UR9, UR8, UR13, UR11 ;  /* 0x0000000d080972a4 */ /* 0x000fe2000f8e020b */
[----:B------:R-:W-:Y:S02]  /*253f0*/  SHF.R.S32.HI R33, RZ, 0x1f, R201 ;  /* 0x0000001fff217819 */ /* 0x000fe400000114c9 */
[----:B------:R-:W-:Y:S01]  /*25400*/  ULDC.64 UR12, c[0x0][0xc40] ;  /* 0x00031000000c7ab9 */ /* 0x000fe20000000a00 */
[----:B------:R-:W-:Y:S01]  /*25410*/  UMOV UR8, UR10 ;  /* 0x0000000a00087c82 */ /* 0x000fe20008000000 */
[----:B---3--:R-:W-:Y:S01]  /*25420*/  ISETP.NE.AND P0, PT, R21, 0x1, PT ;  /* 0x000000011500780c */ /* 0x008fe20003f05270 */
[----:B------:R-:W-:Y:S01]  /*25430*/  UIMAD UR4, UR4, UR12, URZ ;  /* 0x0000000c040472a4 */ /* 0x000fe2000f8e023f */
[----:B------:R-:W-:Y:S01]  /*25440*/  SHF.R.S32.HI R34, RZ, 0x1f, R202 ;  /* 0x0000001fff227819 */ /* 0x000fe200000114ca */
[----:B------:R-:W-:Y:S01]  /*25450*/  UIMAD.WIDE.U32 UR8, UR14, UR12, UR8 ;  /* 0x0000000c0e0872a5 */ /* 0x000fe2000f8e0008 */
[----:B------:R-:W-:Y:S01]  /*25460*/  SHF.R.S32.HI R35, RZ, 0x1f, R203 ;  /* 0x0000001fff237819 */ /* 0x000fe200000114cb */
[----:B------:R-:W-:Y:S01]  /*25470*/  UIMAD UR4, UR14, UR13, UR4 ;  /* 0x0000000d0e0472a4 */ /* 0x000fe2000f8e0204 */
[----:B------:R-:W-:Y:S01]  /*25480*/  SHF.R.S32.HI R36, RZ, 0x1f, R204 ;  /* 0x0000001fff247819 */ /* 0x000fe200000114cc */
[----:B------:R-:W-:Y:S01]  /*25490*/  ULDC.64 UR10, c[0x0][0xc48] ;  /* 0x00031200000a7ab9 */ /* 0x000fe20000000a00 */
[----:B------:R-:W-:Y:S01]  /*254a0*/  SHF.R.S32.HI R37, RZ, 0x1f, R205 ;  /* 0x0000001fff257819 */ /* 0x000fe200000114cd */
[----:B------:R-:W-:Y:S01]  /*254b0*/  UIADD3 UR9, UR9, UR4, URZ ;  /* 0x0000000409097290 */ /* 0x000fe2000fffe03f */
[----:B------:R-:W-:Y:S01]  /*254c0*/  SHF.R.S32.HI R38, RZ, 0x1f, R206 ;  /* 0x0000001fff267819 */ /* 0x000fe200000114ce */
[----:B------:R-:W-:Y:S01]  /*254d0*/  UIADD3 UR4, UR44, 0x38820, URZ ;  /* 0x000388202c047890 */ /* 0x000fe2000fffe03f */
[----:B------:R-:W-:Y:S01]  /*254e0*/  SHF.R.S32.HI R39, RZ, 0x1f, R23 ;  /* 0x0000001fff277819 */ /* 0x000fe20000011417 */
[----:B-1----:R-:W0:Y:S01]  /*254f0*/  @P0 LDC R3, c[0x0][0xcec] ;  /* 0x00033b00ff030b82 */ /* 0x002e220000000800 */
[----:B------:R-:W-:-:S02]  /*25500*/  UIMAD.WIDE.U32 UR8, UR61, UR10, UR8 ;  /* 0x0000000a3d0872a5 */ /* 0x000fc4000f8e0008 */
[----:B------:R-:W-:Y:S02]  /*25510*/  UPRMT UR4, URZ, 0x654, UR4 ;  /* 0x000006543f047896 */ /* 0x000fe40008000004 */
[----:B------:R-:W-:-:S03]  /*25520*/  UIMAD UR61, UR61, UR11, UR9 ;  /* 0x0000000b3d3d72a4 */ /* 0x000fc6000f8e0209 */
[----:B------:R-:W1:Y:S01]  /*25530*/  @P0 LDC R5, c[0x0][0xcf0] ;  /* 0x00033c00ff050b82 */ /* 0x000e620000000800 */
[----:B------:R-:W-:-:S03]  /*25540*/  ULDC.64 UR10, c[0x0][0xc30] ;  /* 0x00030c00000a7ab9 */ /* 0x000fc60000000a00 */
[----:B------:R-:W-:Y:S01]  /*25550*/  SYNCS.ARRIVE.TRANS64.RED.A1T0 RZ, [UR4], RZ ;  /* 0x000000ffffff79a7 */ /* 0x000fe20008100404 */
[----:B--2---:R-:W-:-:S04]  /*25560*/  IMAD R4, R4, 0x40, R0 ;  /* 0x0000004004047824 */ /* 0x004fc800078e0200 */
[----:B0-----:R-:W-:-:S04]  /*25570*/  @P0 IMAD.HI.U32 R0, R4, R3, RZ ;  /* 0x0000000304000227 */ /* 0x001fc800078e00ff */
[----:B------:R-:W-:Y:S01]  /*25580*/  IMAD.MOV.U32 R3, RZ, RZ, R4 ;  /* 0x000000ffff037224 */ /* 0x000fe200078e0004 */
[----:B-1----:R-:W-:Y:S01]  /*25590*/  @P0 SHF.R.U32.HI R3, RZ, R5, R0 ;  /* 0x00000005ff030219 */ /* 0x002fe20000011600 */
[----:B------:R-:W-:Y:S02]  /*255a0*/  IMAD.U32 R5, RZ, RZ, UR9 ;  /* 0x00000009ff057e24 */ /* 0x000fe4000f8e00ff */
[----:B------:R-:W-:Y:S01]  /*255b0*/  IMAD.U32 R5, RZ, RZ, UR61 ;  /* 0x0000003dff057e24 */ /* 0x000fe2000f8e00ff */
[--C-:B------:R-:W-:Y:S01]  /*255c0*/  SHF.R.S32.HI R0, RZ, 0x1f, R3.reuse ;  /* 0x0000001fff007819 */ /* 0x100fe20000011403 */
[----:B------:R-:W-:-:S04]  /*255d0*/  IMAD.MOV R7, RZ, RZ, -R3 ;  /* 0x000000ffff077224 */ /* 0x000fc800078e0a03 */
[----:B------:R-:W-:Y:S02]  /*255e0*/  IMAD R7, R21, R7, R4 ;  /* 0x0000000715077224 */ /* 0x000fe400078e0204 */
[----:B------:R-:W-:Y:S02]  /*255f0*/  IMAD R0, R0, UR10, RZ ;  /* 0x0000000a00007c24 */ /* 0x000fe4000f8e02ff */
[----:B------:R-:W-:Y:S01]  /*25600*/  IMAD.U32 R4, RZ, RZ, UR8 ;  /* 0x00000008ff047e24 */ /* 0x000fe2000f8e00ff */
[----:B------:R-:W-:Y:S01]  /*25610*/  ULDC.64 UR8, c[0x0][0xc28] ;  /* 0x00030a0000087ab9 */ /* 0x000fe20000000a00 */
[C---:B------:R-:W-:Y:S01]  /*25620*/  IMAD R9, R3.reuse, UR11, R0 ;  /* 0x0000000b03097c24 */ /* 0x040fe2000f8e0200 */
[----:B------:R-:W-:Y:S01]  /*25630*/  SHF.R.S32.HI R0, RZ, 0x1f, R7 ;  /* 0x0000001fff007819 */ /* 0x000fe20000011407 */
[----:B------:R-:W-:-:S04]  /*25640*/  IMAD.WIDE.U32 R4, R3, UR10, R4 ;  /* 0x0000000a03047c25 */ /* 0x000fc8000f8e0004 */
[----:B------:R-:W-:Y:S02]  /*25650*/  IMAD.IADD R5, R5, 0x1, R9 ;  /* 0x0000000105057824 */ /* 0x000fe400078e0209 */
[----:B------:R-:W-:Y:S02]  /*25660*/  IMAD.U32 R9, RZ, RZ, UR59 ;  /* 0x0000003bff097e24 */ /* 0x000fe4000f8e00ff */
[----:B------:R-:W-:Y:S02]  /*25670*/  IMAD R0, R0, UR8, RZ ;  /* 0x0000000800007c24 */ /* 0x000fe4000f8e02ff */
[----:B------:R-:W-:Y:S02]  /*25680*/  IMAD R21, R76, R21, RZ ;  /* 0x000000154c157224 */ /* 0x000fe400078e02ff */
[----:B------:R-:W-:Y:S02]  /*25690*/  IMAD R20, R9, 0x40, R22 ;  /* 0x0000004009147824 */ /* 0x000fe400078e0216 */
[----:B------:R-:W-:-:S02]  /*256a0*/  IMAD R3, R7, UR9, R0 ;  /* 0x0000000907037c24 */ /* 0x000fc4000f8e0200 */
[----:B------:R-:W-:Y:S01]  /*256b0*/  IMAD.WIDE.U32 R4, R7, UR8, R4 ;  /* 0x0000000807047c25 */ /* 0x000fe2000f8e0004 */
[----:B------:R-:W-:Y:S01]  /*256c0*/  ISETP.GE.AND P0, PT, R20, R21, PT ;  /* 0x000000151400720c */ /* 0x000fe20003f06270 */
[----:B------:R-:W-:Y:S02]  /*256d0*/  ULDC.64 UR8, c[0x0][0xc00] ;  /* 0x0003000000087ab9 */ /* 0x000fe40000000a00 */
[----:B------:R-:W-:Y:S01]  /*256e0*/  IMAD.IADD R5, R5, 0x1, R3 ;  /* 0x0000000105057824 */ /* 0x000fe200078e0203 */
[----:B------:R-:W-:-:S04]  /*256f0*/  LEA R3, P1, R4, UR8, 0x2 ;  /* 0x0000000804037c11 */ /* 0x000fc8000f8210ff */
[----:B------:R-:W-:Y:S01]  /*25700*/  LEA.HI.X R0, R4, UR9, R5, 0x2, P1 ;  /* 0x0000000904007c11 */ /* 0x000fe200088f1405 */
[----:B------:R0:W1:Y:S04]  /*25710*/  SHFL.IDX PT, R27, R3, RZ, 0x1c1f ;  /* 0x001c1fff031b7589 */ /* 0x00006800000e0000 */
[----:B------:R0:W2:Y:S01]  /*25720*/  SHFL.IDX PT, R25, R0, RZ, 0x1c1f ;  /* 0x001c1fff00197589 */ /* 0x0000a200000e0000 */
[----:B------:R-:W-:Y:S05]  /*25730*/  @P0 BRA `(.L_x_3206) ;  /* 0x0000000800840947 */ /* 0x000fea0003800000 */
[----:B------:R-:W-:Y:S02]  /*25740*/  ULDC UR4, c[0x0][0xbc8] ;  /* 0x0002f20000047ab9 */ /* 0x000fe40000000800 */
[----:B------:R-:W-:-:S13]  /*25750*/  ISETP.GE.AND P0, PT, R23, UR4, PT ;  /* 0x0000000417007c0c */ /* 0x000fda000bf06270 */
[----:B------:R-:W3:Y:S01]  /*25760*/  @!P0 LDL.64 R14, [R1+0x210] ;  /* 0x00021000010e8983 */ /* 0x000ee20000100a00 */
[----:B------:R-:W-:Y:S02]  /*25770*/  ISETP.GE.AND P1, PT, R206, UR4, PT ;  /* 0x00000004ce007c0c */ /* 0x000fe4000bf26270 */
[----:B-1----:R-:W-:-:S04]  /*25780*/  @!P0 LEA R8, P2, R23, R27, 0x2 ;  /* 0x0000001b17088211 */ /* 0x002fc800078410ff */
[----:B--2---:R-:W-:-:S05]  /*25790*/  @!P0 LEA.HI.X R9, R23, R25, R39, 0x2, P2 ;  /* 0x0000001917098211 */ /* 0x004fca00010f1427 */
[----:B---3--:R1:W-:Y:S04]  /*257a0*/  @!P0 ST.E.64 desc[UR36][R8.64], R14 ;  /* 0x0000000e08008985 */ /* 0x0083e8000c101b24 */
[----:B------:R-:W2:Y:S01]  /*257b0*/  @!P1 LDL.64 R4, [R1+0x220] ;  /* 0x0002200001049983 */ /* 0x000ea20000100a00 */
[----:B------:R-:W-:Y:S02]  /*257c0*/  ISETP.GE.AND P0, PT, R205, UR4, PT ;  /* 0x00000004cd007c0c */ /* 0x000fe4000bf06270 */
[----:B------:R-:W-:-:S04]  /*257d0*/  @!P1 LEA R10, P2, R206, R27, 0x2 ;  /* 0x0000001bce0a9211 */ /* 0x000fc800078410ff */
[----:B------:R-:W-:-:S05]  /*257e0*/  @!P1 LEA.HI.X R11, R206, R25, R38, 0x2, P2 ;  /* 0x00000019ce0b9211 */ /* 0x000fca00010f1426 */
[----:B--2---:R2:W-:Y:S04]  /*257f0*/  @!P1 ST.E.64 desc[UR36][R10.64], R4 ;  /* 0x000000040a009985 */ /* 0x0045e8000c101b24 */
[----:B------:R-:W3:Y:S01]  /*25800*/  @!P0 LDL.64 R6, [R1+0x230] ;  /* 0x0002300001068983 */ /* 0x000ee20000100a00 */
[----:B------:R-:W-:Y:S02]  /*25810*/  ISETP.GE.AND P1, PT, R204, UR4, PT ;  /* 0x00000004cc007c0c */ /* 0x000fe4000bf26270 */
[----:B------:R-:W-:-:S04]  /*25820*/  @!P0 LEA R12, P2, R205, R27, 0x2 ;  /* 0x0000001bcd0c8211 */ /* 0x000fc800078410ff */
[----:B------:R-:W-:-:S05]  /*25830*/  @!P0 LEA.HI.X R13, R205, R25, R37, 0x2, P2 ;  /* 0x00000019cd0d8211 */ /* 0x000fca00010f1425 */
[----:B---3--:R3:W-:Y:S04]  /*25840*/  @!P0 ST.E.64 desc[UR36][R12.64], R6 ;  /* 0x000000060c008985 */ /* 0x0087e8000c101b24 */
[----:B-1----:R-:W4:Y:S01]  /*25850*/  @!P1 LDL.64 R8, [R1+0x240] ;  /* 0x0002400001089983 */ /* 0x002f220000100a00 */
[----:B------:R-:W-:Y:S02]  /*25860*/  ISETP.GE.AND P0, PT, R203, UR4, PT ;  /* 0x00000004cb007c0c */ /* 0x000fe4000bf06270 */
[----:B------:R-:W-:-:S04]  /*25870*/  @!P1 LEA R14, P2, R204, R27, 0x2 ;  /* 0x0000001bcc0e9211 */ /* 0x000fc800078410ff */
[----:B------:R-:W-:-:S05]  /*25880*/  @!P1 LEA.HI.X R15, R204, R25, R36, 0x2, P2 ;  /* 0x00000019cc0f9211 */ /* 0x000fca00010f1424 */
[----:B----4-:R1:W-:Y:S04]  /*25890*/  @!P1 ST.E.64 desc[UR36][R14.64], R8 ;  /* 0x000000080e009985 */ /* 0x0103e8000c101b24 */
[----:B--2---:R-:W2:Y:S01]  /*258a0*/  @!P0 LDL.64 R4, [R1+0x250] ;  /* 0x0002500001048983 */ /* 0x004ea20000100a00 */
[----:B------:R-:W-:Y:S02]  /*258b0*/  ISETP.GE.AND P1, PT, R202, UR4, PT ;  /* 0x00000004ca007c0c */ /* 0x000fe4000bf26270 */
[----:B------:R-:W-:-:S04]  /*258c0*/  @!P0 LEA R10, P2, R203, R27, 0x2 ;  /* 0x0000001bcb0a8211 */ /* 0x000fc800078410ff */
[----:B------:R-:W-:-:S05]  /*258d0*/  @!P0 LEA.HI.X R11, R203, R25, R35, 0x2, P2 ;  /* 0x00000019cb0b8211 */ /* 0x000fca00010f1423 */
[----:B--2---:R2:W-:Y:S04]  /*258e0*/  @!P0 ST.E.64 desc[UR36][R10.64], R4 ;  /* 0x000000040a008985 */ /* 0x0045e8000c101b24 */
[----:B---3--:R-:W3:Y:S01]  /*258f0*/  @!P1 LDL.64 R6, [R1+0x260] ;  /* 0x0002600001069983 */ /* 0x008ee20000100a00 */
        /* <DEDUP_REMOVED lines=130> */
[----:B------:R-:W-:-:S04]  /*26120*/  @!P1 LEA R10, P0, R158, R27, 0x2 ;  /* 0x0000001b9e0a9211 */ /* 0x000fc800078010ff */
[----:B------:R-:W-:-:S05]  /*26130*/  @!P1 LEA.HI.X R11, R158, R25, R212, 0x2, P0 ;  /* 0x000000199e0b9211 */ /* 0x000fca00000f14d4 */
[----:B--2---:R3:W-:Y:S04]  /*26140*/  @!P1 ST.E.64 desc[UR36][R10.64], R4 ;  /* 0x000000040a009985 */ /* 0x0047e8000c101b24 */
.L_x_3206:
[----:B------:R-:W-:Y:S05]  /*26150*/  BSYNC B1 ;  /* 0x0000000000017941 */ /* 0x000fea0003800000 */
.L_x_3205:
[----:B------:R-:W-:Y:S01]  /*26160*/  VIADD R20, R20, 0x8 ;  /* 0x0000000814147836 */ /* 0x000fe20000000000 */
[----:B--2---:R2:W4:Y:S04]  /*26170*/  SHFL.IDX PT, R25, R0, 0x1, 0x1c1f ;  /* 0x003c1f0000197f89 */ /* 0x00452800000e0000 */
[----:B------:R-:W-:Y:S01]  /*26180*/  ISETP.GE.AND P0, PT, R20, R21, PT ;  /* 0x000000151400720c */ /* 0x000fe20003f06270 */
[----:B0-----:R-:W0:-:S12]  /*26190*/  SHFL.IDX PT, R3, R3, 0x1, 0x1c1f ;  /* 0x003c1f0003037f89 */ /* 0x001e1800000e0000 */
[----:B--2---:R-:W-:Y:S05]  /*261a0*/  @P0 BRA `(.L_x_3204) ;  /* 0x00000018008c0947 */ /* 0x004fea0003800000 */
[----:B------:R-:W2:Y:S02]  /*261b0*/  LDC R21, c[0x0][0xbc8] ;  /* 0x0002f200ff157b82 */ /* 0x000ea40000000800 */
[----:B--2---:R-:W-:-:S13]  /*261c0*/  ISETP.GE.AND P1, PT, R23, R21, PT ;  /* 0x000000151700720c */ /* 0x004fda0003f26270 */
[----:B---3--:R-:W2:Y:S01]  /*261d0*/  @!P1 LDL.64 R14, [R1+0x218] ;  /* 0x00021800010e9983 */ /* 0x008ea20000100a00 */
[----:B------:R-:W-:Y:S02]  /*261e0*/  ISETP.GE.AND P2, PT, R206, R21, PT ;  /* 0x00000015ce00720c */ /* 0x000fe40003f46270 */
[----:B0-----:R-:W-:-:S04]  /*261f0*/  @!P1 LEA R8, P0, R23, R3, 0x2 ;  /* 0x0000000317089211 */ /* 0x001fc800078010ff */
[----:B----4-:R-:W-:-:S05]  /*26200*/  @!P1 LEA.HI.X R9, R23, R25, R39, 0x2, P0 ;  /* 0x0000001917099211 */ /* 0x010fca00000f1427 */
[----:B--2---:R0:W-:Y:S04]  /*26210*/  @!P1 ST.E.64 desc[UR36][R8.64], R14 ;  /* 0x0000000e08009985 */ /* 0x0041e8000c101b24 */
[----:B------:R-:W2:Y:S01]  /*26220*/  @!P2 LDL.64 R4, [R1+0x228] ;  /* 0x000228000104a983 */ /* 0x000ea20000100a00 */
[----:B------:R-:W-:Y:S02]  /*26230*/  ISETP.GE.AND P1, PT, R205, R21, PT ;  /* 0x00000015cd00720c */ /* 0x000fe40003f26270 */
[----:B------:R-:W-:-:S04]  /*26240*/  @!P2 LEA R10, P0, R206, R3, 0x2 ;  /* 0x00000003ce0aa211 */ /* 0x000fc800078010ff */
[----:B------:R-:W-:-:S05]  /*26250*/  @!P2 LEA.HI.X R11, R206, R25, R38, 0x2, P0 ;  /* 0x00000019ce0ba211 */ /* 0x000fca00000f1426 */
[----:B--2---:R2:W-:Y:S04]  /*26260*/  @!P2 ST.E.64 desc[UR36][R10.64], R4 ;  /* 0x000000040a00a985 */ /* 0x0045e8000c101b24 */
[----:B------:R-:W3:Y:S01]  /*26270*/  @!P1 LDL.64 R6, [R1+0x238] ;  /* 0x0002380001069983 */ /* 0x000ee20000100a00 */
[----:B------:R-:W-:Y:S02]  /*26280*/  ISETP.GE.AND P2, PT, R204, R21, PT ;  /* 0x00000015cc00720c */ /* 0x000fe40003f46270 */
[----:B------:R-:W-:-:S04]  /*26290*/  @!P1 LEA R12, P0, R205, R3, 0x2 ;  /* 0x00000003cd0c9211 */ /* 0x000fc800078010ff */
[----:B------:R-:W-:-:S05]  /*262a0*/  @!P1 LEA.HI.X R13, R205, R25, R37, 0x2, P0 ;  /* 0x00000019cd0d9211 */ /* 0x000fca00000f1425 */
[----:B---3--:R3:W-:Y:S04]  /*262b0*/  @!P1 ST.E.64 desc[UR36][R12.64], R6 ;  /* 0x000000060c009985 */ /* 0x0087e8000c101b24 */
[----:B0-----:R-:W4:Y:S01]  /*262c0*/  @!P2 LDL.64 R8, [R1+0x248] ;  /* 0x000248000108a983 */ /* 0x001f220000100a00 */
[----:B------:R-:W-:Y:S02]  /*262d0*/  ISETP.GE.AND P1, PT, R203, R21, PT ;  /* 0x00000015cb00720c */ /* 0x000fe40003f26270 */
[----:B------:R-:W-:-:S04]  /*262e0*/  @!P2 LEA R14, P0, R204, R3, 0x2 ;  /* 0x00000003cc0ea211 */ /* 0x000fc800078010ff */
[----:B------:R-:W-:-:S05]  /*262f0*/  @!P2 LEA.HI.X R15, R204, R25, R36, 0x2, P0 ;  /* 0x00000019cc0fa211 */ /* 0x000fca00000f1424 */
[----:B----4-:R0:W-:Y:S04]  /*26300*/  @!P2 ST.E.64 desc[UR36][R14.64], R8 ;  /* 0x000000080e00a985 */ /* 0x0101e8000c101b24 */
[----:B--2---:R-:W2:Y:S01]  /*26310*/  @!P1 LDL.64 R4, [R1+0x258] ;  /* 0x0002580001049983 */ /* 0x004ea20000100a00 */
[----:B------:R-:W-:Y:S02]  /*26320*/  ISETP.GE.AND P2, PT, R202, R21, PT ;  /* 0x00000015ca00720c */ /* 0x000fe40003f46270 */
[----:B------:R-:W-:-:S04]  /*26330*/  @!P1 LEA R10, P0, R203, R3, 0x2 ;  /* 0x00000003cb0a9211 */ /* 0x000fc800078010ff */
[----:B------:R-:W-:-:S05]  /*26340*/  @!P1 LEA.HI.X R11, R203, R25, R35, 0x2, P0 ;  /* 0x00000019cb0b9211 */ /* 0x000fca00000f1423 */
[----:B--2---:R2:W-:Y:S04]  /*26350*/  @!P1 ST.E.64 desc[UR36][R10.64], R4 ;  /* 0x000000040a009985 */ /* 0x0045e8000c101b24 */
[----:B---3--:R-:W3:Y:S01]  /*26360*/  @!P2 LDL.64 R6, [R1+0x268] ;  /* 0x000268000106a983 */ /* 0x008ee20000100a00 */
        /* <DEDUP_REMOVED lines=119> */
[----:B---3--:R-:W2:Y:S01]  /*26ae0*/  @!P2 LDL.64 R6, [R1+0x3e8] ;  /* 0x0003e8000106a983 */ /* 0x008ea20000100a00 */
[----:B------:R-:W-:Y:S01]  /*26af0*/  @!P2 LEA R12, P0, R176, R3, 0x2 ;  /* 0x00000003b00ca211 */ /* 0x000fe200078010ff */
[----:B------:R-:W-:Y:S01]  /*26b00*/  BSSY B1, `(.L_x_3207) ;  /* 0x000000a000017945 */ /* 0x000fe20003800000 */
[----:B------:R-:W-:Y:S02]  /*26b10*/  ISETP.GE.AND P1, PT, R158, R21, PT ;  /* 0x000000159e00720c */ /* 0x000fe40003f26270 */
[----:B------:R-:W-:Y:S02]  /*26b20*/  @!P2 LEA.HI.X R13, R176, R25, R214, 0x2, P0 ;  /* 0x00000019b00da211 */ /* 0x000fe400000f14d6 */
[----:B------:R-:W-:-:S03]  /*26b30*/  ISETP.GE.AND P0, PT, R159, R21, PT ;  /* 0x000000159f00720c */ /* 0x000fc60003f06270 */
[----:B--2---:R0:W-:Y:S10]  /*26b40*/  @!P2 ST.E.64 desc[UR36][R12.64], R6 ;  /* 0x000000060c00a985 */ /* 0x0041f4000c101b24 */
[----:B------:R-:W-:Y:S05]  /*26b50*/  @P0 BRA `(.L_x_3208) ;  /* 0x0000000000100947 */ /* 0x000fea0003800000 */
[----:B0-----:R-:W2:Y:S01]  /*26b60*/  LDL.64 R6, [R1+0x3f8] ;  /* 0x0003f80001067983 */ /* 0x001ea20000100a00 */
[----:B------:R-:W-:-:S04]  /*26b70*/  LEA R4, P0, R159, R3, 0x2 ;  /* 0x000000039f047211 */ /* 0x000fc800078010ff */
[----:B------:R-:W-:-:S05]  /*26b80*/  LEA.HI.X R5, R159, R25, R213, 0x2, P0 ;  /* 0x000000199f057211 */ /* 0x000fca00000f14d5 */
[----:B--2---:R2:W-:Y:S04]  /*26b90*/  ST.E.64 desc[UR36][R4.64], R6 ;  /* 0x0000000604007985 */ /* 0x0045e8000c101b24 */
.L_x_3208:
[----:B------:R-:W-:Y:S05]  /*26ba0*/  BSYNC B1 ;  /* 0x0000000000017941 */ /* 0x000fea0003800000 */
.L_x_3207:
[----:B------:R-:W-:Y:S05]  /*26bb0*/  @P1 BRA `(.L_x_3204) ;  /* 0x0000001000081947 */ /* 0x000fea0003800000 */
[----:B0-2---:R-:W2:Y:S01]  /*26bc0*/  LDL.64 R6, [R1+0x408] ;  /* 0x0004080001067983 */ /* 0x005ea20000100a00 */
[----:B------:R-:W-:-:S04]  /*26bd0*/  LEA R4, P0, R158, R3, 0x2 ;  /* 0x000000039e047211 */ /* 0x000fc800078010ff */
[----:B------:R-:W-:-:S05]  /*26be0*/  LEA.HI.X R5, R158, R25, R212, 0x2, P0 ;  /* 0x000000199e057211 */ /* 0x000fca00000f14d4 */
[----:B--2---:R0:W-:Y:S01]  /*26bf0*/  ST.E.64 desc[UR36][R4.64], R6 ;  /* 0x0000000604007985 */ /* 0x0041e2000c101b24 */
[----:B------:R-:W-:Y:S05]  /*26c00*/  BRA `(.L_x_3204) ;  /* 0x0000000c00f47947 */ /* 0x000fea0003800000 */
.L_x_3197:
[----:B------:R-:W-:Y:S01]  /*26c10*/  ULDC.64 UR10, c[0x0][0xd00] ;  /* 0x00034000000a7ab9 */ /* 0x000fe20000000a00 */
[----:B------:R-:W-:Y:S01]  /*26c20*/  R2UR UR9, R211 ;  /* 0x00000000d30972ca */ /* 0x000fe200000e0000 */
        /* <DEDUP_REMOVED lines=12> */
[----:B------:R-:W-:Y:S01]  /*26cf0*/  IMAD.U32 R0, RZ, RZ, UR4 ;  /* 0x00000004ff007e24 */ /* 0x000fe2000f8e00ff */
[----:B------:R-:W0:Y:S04]  /*26d00*/  S2R R10, SR_TID.X ;  /* 0x00000000000a7919 */ /* 0x000e280000002100 */
        /* <DEDUP_REMOVED lines=8> */
[----:B------:R-:W-:Y:S01]  /*26d90*/  ULOP3.LUT UR15, UR9, 0xffff, URZ, 0xc0, !UPT ;  /* 0x0000ffff090f7892 */ /* 0x000fe2000f8ec03f */
[----:B0-----:R-:W-:-:S08]  /*26da0*/  VIADD R3, R10, 0xffffff80 ;  /* 0xffffff800a037836 */ /* 0x001fd00000000000 */
[----:B------:R-:W-:Y:S01]  /*26db0*/  @!UP1 ULDC UR8, c[0x0][0xbd4] ;  /* 0x0002f50000089ab9 */ /* 0x000fe20000000800 */
[----:B------:R-:W-:Y:S02]  /*26dc0*/  ISETP.GT.AND P0, PT, R3, 0x3f, PT ;  /* 0x0000003f0300780c */ /* 0x000fe40003f04270 */
[----:B--2---:R-:W-:Y:S01]  /*26dd0*/  @P1 R2UR UR4, R8 ;  /* 0x00000000080412ca */ /* 0x004fe200000e0000 */
[----:B-1----:R-:W-:-:S14]  /*26de0*/  @P2 BRA `(.L_x_3209) ;  /* 0x0000000000102947 */ /* 0x002fdc0003800000 */
[----:B------:R-:W-:Y:S05]  /*26df0*/  @!P1 BRA `(.L_x_3209) ;  /* 0x00000000000c9947 */ /* 0x000fea0003800000 */
[----:B------:R-:W2:Y:S04]  /*26e00*/  LDG.E R3, desc[UR36][R4.64] ;  /* 0x0000002404037981 */ /* 0x000ea8000c1e1900 */
[----:B-----5:R-:W2:Y:S02]  /*26e10*/  LDG.E R0, desc[UR36][R4.64+0x4] ;  /* 0x0000042404007981 */ /* 0x020ea4000c1e1900 */
[----:B--2---:R-:W-:-:S07]  /*26e20*/  IMAD.IADD R0, R0, 0x1, -R3 ;  /* 0x0000000100007824 */ /* 0x004fce00078e0a03 */
.L_x_3209:
[----:B------:R-:W-:Y:S01]  /*26e30*/  USHF.R.S32.HI UR14, URZ, 0x1f, UR60 ;  /* 0x0000001f3f0e7899 */ /* 0x000fe2000801143c */
[----:B------:R-:W-:Y:S01]  /*26e40*/  BSSY B1, `(.L_x_3210) ;  /* 0x000003b000017945 */ /* 0x000fe20003800000 */
[----:B------:R-:W-:Y:S02]  /*26e50*/  USHF.R.S32.HI UR24, URZ, 0x1f, UR4 ;  /* 0x0000001f3f187899 */ /* 0x000fe40008011404 */
[----:B------:R-:W-:Y:S02]  /*26e60*/  USEL UR9, UR60, URZ, !UP0 ;  /* 0x0000003f3c097287 */ /* 0x000fe4000c000000 */
[----:B------:R-:W-:Y:S01]  /*26e70*/  USEL UR14, UR14, URZ, !UP0 ;  /* 0x0000003f0e0e7287 */ /* 0x000fe2000c000000 */
[----:B------:R-:W-:Y:S11]  /*26e80*/  @P0 BRA `(.L_x_3211) ;  /* 0x0000000000d80947 */ /* 0x000ff60003800000 */
[----:B------:R-:W0:Y:S01]  /*26e90*/  LDC R9, c[0x0][0xce8] ;  /* 0x00033a00ff097b82 */ /* 0x000e220000000800 */
[----:B------:R-:W-:-:S04]  /*26ea0*/  IMAD.U32 R3, RZ, RZ, UR59 ;  /* 0x0000003bff037e24 */ /* 0x000fc8000f8e00ff */
[----:B------:R-:W-:-:S04]  /*26eb0*/  IMAD R3, R3, 0x40, R10 ;  /* 0x0000004003037824 */ /* 0x000fc800078e020a */
[----:B------:R-:W-:Y:S02]  /*26ec0*/  VIADD R6, R3, 0xffffff80 ;  /* 0xffffff8003067836 */ /* 0x000fe40000000000 */
        /* <DEDUP_REMOVED lines=50> */
.L_x_3211:
[----:B------:R-:W-:Y:S05]  /*271f0*/  BSYNC B1 ;  /* 0x0000000000017941 */ /* 0x000fea0003800000 */
.L_x_3210:
[----:B------:R-:W-:-:S06]  /*27200*/  UISETP.GT.AND UP0, UPT, UR8, 0x1, UPT ;  /* 0x000000010800788c */ /* 0x000fcc000bf04270 */
[----:B------:R-:W-:-:S13]  /*27210*/  PLOP3.LUT P0, PT, PT, PT, UP0, 0x80, 0x0 ;  /* 0x000000000000781c */ /* 0x000fda0003f0f008 */
[----:B------:R-:W-:Y:S05]  /*27220*/  @P0 BRA `(.L_x_3204) ;  /* 0x00000008006c0947 */ /* 0x000fea0003800000 */
[----:B------:R-:W1:Y:S01]  /*27230*/  LDC R11, c[0x0][0xce8] ;  /* 0x00033a00ff0b7b82 */ /* 0x000e620000000800 */
        /* <DEDUP_REMOVED lines=9> */
[----:B------:R-:W-:Y:S01]  /*272d0*/  IMAD R3, R157, 0x20, R207 ;  /* 0x000000209d037824 */ /* 0x000fe200078e02cf */
[----:B------:R-:W-:Y:S01]  /*272e0*/  ISETP.GE.AND P2, PT, R155, UR16, PT ;  /* 0x000000109b007c0c */ /* 0x000fe2000bf46270 */
[----:B------:R-:W-:Y:S01]  /*272f0*/  IMAD.SHL.U32 R9, R6, 0x2, RZ ;  /* 0x0000000206097824 */ /* 0x000fe200078e00ff */
[----:B------:R-:W-:Y:S01]  /*27300*/  UIADD3 UR11, UR11, UR8, URZ ;  /* 0x000000080b0b7290 */ /* 0x000fe2000fffe03f */
[----:B------:R-:W-:Y:S01]  /*27310*/  IMAD.U32 R8, RZ, RZ, UR59 ;  /* 0x0000003bff087e24 */ /* 0x000fe2000f8e00ff */
[----:B------:R-:W-:Y:S01]  /*27320*/  ULDC.64 UR12, c[0x0][0xbe8] ;  /* 0x0002fa00000c7ab9 */ /* 0x000fe20000000a00 */
[----:B------:R-:W-:Y:S01]  /*27330*/  ISETP.GE.AND P1, PT, R154, UR16, PT ;  /* 0x000000109a007c0c */ /* 0x000fe2000bf26270 */
[----:B------:R-:W-:Y:S01]  /*27340*/  UIMAD.WIDE.U32 UR10, UR15, UR12, UR10 ;  /* 0x0000000c0f0a72a5 */ /* 0x000fe2000f8e000a */
[----:B------:R-:W-:Y:S01]  /*27350*/  LOP3.LUT R6, R9, 0x2, R4, 0xe2, !PT ;  /* 0x0000000209067812 */ /* 0x000fe200078ee204 */
[----:B------:R-:W-:Y:S01]  /*27360*/  IMAD R8, R8, 0x40, R3 ;  /* 0x0000004008087824 */ /* 0x000fe200078e0203 */
[----:B------:R-:W-:Y:S01]  /*27370*/  SEL R4, RZ, 0xffffffff, P2 ;  /* 0xffffffffff047807 */ /* 0x000fe20001000000 */
[----:B------:R-:W-:Y:S01]  /*27380*/  UIMAD UR11, UR15, UR13, UR11 ;  /* 0x0000000d0f0b72a4 */ /* 0x000fe2000f8e020b */
[----:B------:R-:W-:Y:S01]  /*27390*/  SEL R9, RZ, 0xffffffff, P1 ;  /* 0xffffffffff097807 */ /* 0x000fe20000800000 */
[----:B------:R-:W-:Y:S01]  /*273a0*/  IMAD.MOV.U32 R3, RZ, RZ, R8 ;  /* 0x000000ffff037224 */ /* 0x000fe200078e0008 */
[----:B-1----:R-:W-:Y:S01]  /*273b0*/  ISETP.NE.AND P0, PT, R11, 0x1, PT ;  /* 0x000000010b00780c */ /* 0x002fe20003f05270 */
[----:B------:R-:W-:Y:S01]  /*273c0*/  ULDC.64 UR12, c[0x0][0xbf0] ;  /* 0x0002fc00000c7ab9 */ /* 0x000fe20000000a00 */
[----:B------:R-:W-:Y:S01]  /*273d0*/  IMAD.SHL.U32 R13, R4, 0x4, RZ ;  /* 0x00000004040d7824 */ /* 0x000fe200078e00ff */
[----:B------:R-:W-:Y:S01]  /*273e0*/  UIMAD UR14, UR14, UR12, URZ ;  /* 0x0000000c0e0e72a4 */ /* 0x000fe2000f8e023f */
[----:B------:R-:W-:Y:S01]  /*273f0*/  IMAD.SHL.U32 R9, R9, 0x8, RZ ;  /* 0x0000000809097824 */ /* 0x000fe200078e00ff */
[----:B------:R-:W-:Y:S01]  /*27400*/  ISETP.GE.AND P2, PT, R209, UR16, PT ;  /* 0x00000010d1007c0c */ /* 0x000fe2000bf46270 */
[----:B------:R-:W-:Y:S01]  /*27410*/  IMAD.U32 R26, RZ, RZ, UR59 ;  /* 0x0000003bff1a7e24 */ /* 0x000fe2000f8e00ff */
[----:B------:R-:W-:Y:S01]  /*27420*/  UIMAD UR4, UR9, UR13, UR14 ;  /* 0x0000000d090472a4 */ /* 0x000fe2000f8e020e */
[----:B------:R-:W-:Y:S01]  /*27430*/  LOP3.LUT R6, R13, 0x4, R6, 0xe2, !PT ;  /* 0x000000040d067812 */ /* 0x000fe200078ee206 */
[----:B------:R-:W-:Y:S01]  /*27440*/  UIMAD.WIDE.U32 UR8, UR9, UR12, UR10 ;  /* 0x0000000c090872a5 */ /* 0x000fe2000f8e000a */
[----:B-----5:R-:W-:Y:S01]  /*27450*/  IMAD R25, R0, R11, RZ ;  /* 0x0000000b00197224 */ /* 0x020fe200078e02ff */
[----:B------:R-:W-:Y:S01]  /*27460*/  SEL R0, RZ, 0x80, P2 ;  /* 0x00000080ff007807 */ /* 0x000fe20001000000 */
[----:B------:R-:W-:Y:S01]  /*27470*/  IMAD R26, R26, 0x40, R207 ;  /* 0x000000401a1a7824 */ /* 0x000fe200078e02cf */
[----:B------:R-:W0:Y:S01]  /*27480*/  @P0 LDC R5, c[0x0][0xcec] ;  /* 0x00033b00ff050b82 */ /* 0x000e220000000800 */
[----:B------:R-:W-:Y:S01]  /*27490*/  LOP3.LUT R10, R9, 0x8, R6, 0xe2, !PT ;  /* 0x00000008090a7812 */ /* 0x000fe200078ee206 */
[----:B------:R-:W-:Y:S01]  /*274a0*/  UIADD3 UR4, UR9, UR4, URZ ;  /* 0x0000000409047290 */ /* 0x000fe2000fffe03f */
[----:B------:R-:W-:Y:S01]  /*274b0*/  BSSY B1, `(.L_x_3212) ;  /* 0x000004e000017945 */ /* 0x000fe20003800000 */
[----:B------:R-:W-:-:S02]  /*274c0*/  SHF.R.S32.HI R27, RZ, 0x1f, R209 ;  /* 0x0000001fff1b7819 */ /* 0x000fc400000114d1 */
[----:B------:R-:W-:Y:S02]  /*274d0*/  SHF.R.S32.HI R28, RZ, 0x1f, R210 ;  /* 0x0000001fff1c7819 */ /* 0x000fe400000114d2 */
[----:B------:R-:W1:Y:S01]  /*274e0*/  @P0 LDC R7, c[0x0][0xcf0] ;  /* 0x00033c00ff070b82 */ /* 0x000e620000000800 */
[----:B------:R-:W-:Y:S02]  /*274f0*/  SHF.R.S32.HI R29, RZ, 0x1f, R152 ;  /* 0x0000001fff1d7819 */ /* 0x000fe40000011498 */
[----:B------:R-:W-:Y:S02]  /*27500*/  SHF.R.S32.HI R30, RZ, 0x1f, R153 ;  /* 0x0000001fff1e7819 */ /* 0x000fe40000011499 */
[----:B------:R-:W-:Y:S02]  /*27510*/  SHF.R.S32.HI R31, RZ, 0x1f, R154 ;  /* 0x0000001fff1f7819 */ /* 0x000fe4000001149a */
[----:B------:R-:W-:Y:S02]  /*27520*/  SHF.R.S32.HI R32, RZ, 0x1f, R155 ;  /* 0x0000001fff207819 */ /* 0x000fe4000001149b */
[----:B------:R-:W-:Y:S01]  /*27530*/  SHF.R.S32.HI R33, RZ, 0x1f, R156 ;  /* 0x0000001fff217819 */ /* 0x000fe2000001149c */
[----:B0-----:R-:W-:-:S04]  /*27540*/  @P0 IMAD.HI.U32 R4, R8, R5, RZ ;  /* 0x0000000508040227 */ /* 0x001fc800078e00ff */
[----:B------:R-:W-:Y:S02]  /*27550*/  IMAD.U32 R5, RZ, RZ, UR9 ;  /* 0x00000009ff057e24 */ /* 0x000fe4000f8e00ff */
[----:B------:R-:W-:Y:S01]  /*27560*/  IMAD.U32 R5, RZ, RZ, UR4 ;  /* 0x00000004ff057e24 */ /* 0x000fe2000f8e00ff */
[----:B-1----:R-:W-:Y:S01]  /*27570*/  @P0 SHF.R.U32.HI R3, RZ, R7, R4 ;  /* 0x00000007ff030219 */ /* 0x002fe20000011604 */
[----:B------:R-:W-:Y:S01]  /*27580*/  IMAD.U32 R4, RZ, RZ, UR8 ;  /* 0x00000008ff047e24 */ /* 0x000fe2000f8e00ff */
[----:B------:R-:W-:Y:S01]  /*27590*/  ISETP.GE.AND P0, PT, R153, UR16, PT ;  /* 0x0000001099007c0c */ /* 0x000fe2000bf06270 */
[----:B------:R-:W-:Y:S01]  /*275a0*/  ULDC.64 UR8, c[0x0][0xbe0] ;  /* 0x0002f80000087ab9 */ /* 0x000fe20000000a00 */
[--C-:B------:R-:W-:Y:S01]  /*275b0*/  SHF.R.S32.HI R6, RZ, 0x1f, R3.reuse ;  /* 0x0000001fff067819 */ /* 0x100fe20000011403 */
[----:B------:R-:W-:Y:S01]  /*275c0*/  IMAD.MOV R7, RZ, RZ, -R3 ;  /* 0x000000ffff077224 */ /* 0x000fe200078e0a03 */
[----:B------:R-:W-:Y:S01]  /*275d0*/  SEL R9, RZ, 0xffffffff, P0 ;  /* 0xffffffffff097807 */ /* 0x000fe20000000000 */
[----:B------:R-:W-:Y:S01]  /*275e0*/  IMAD.WIDE.U32 R4, R3, UR8, R4 ;  /* 0x0000000803047c25 */ /* 0x000fe2000f8e0004 */
[----:B------:R-:W-:-:S03]  /*275f0*/  ISETP.GE.AND P0, PT, R152, UR16, PT ;  /* 0x0000001098007c0c */ /* 0x000fc6000bf06270 */
[----:B------:R-:W-:Y:S02]  /*27600*/  IMAD R6, R6, UR8, RZ ;  /* 0x0000000806067c24 */ /* 0x000fe4000f8e02ff */
[----:B------:R-:W-:Y:S02]  /*27610*/  IMAD R7, R11, R7, R8 ;  /* 0x000000070b077224 */ /* 0x000fe400078e0208 */
[----:B------:R-:W-:Y:S02]  /*27620*/  IMAD.SHL.U32 R13, R9, 0x10, RZ ;  /* 0x00000010090d7824 */ /* 0x000fe400078e00ff */
[----:B------:R-:W-:Y:S01]  /*27630*/  IMAD R9, R3, UR9, R6 ;  /* 0x0000000903097c24 */ /* 0x000fe2000f8e0206 */
[----:B------:R-:W-:Y:S01]  /*27640*/  SEL R6, RZ, 0xffffffff, P0 ;  /* 0xffffffffff067807 */ /* 0x000fe20000000000 */
[----:B------:R-:W-:Y:S01]  /*27650*/  ULDC.64 UR8, c[0x0][0xbd8] ;  /* 0x0002f60000087ab9 */ /* 0x000fe20000000a00 */
[----:B------:R-:W-:Y:S01]  /*27660*/  SHF.R.S32.HI R3, RZ, 0x1f, R7 ;  /* 0x0000001fff037819 */ /* 0x000fe20000011407 */
[----:B------:R-:W-:Y:S01]  /*27670*/  IMAD.IADD R5, R5, 0x1, R9 ;  /* 0x0000000105057824 */ /* 0x000fe200078e0209 */
[----:B------:R-:W-:Y:S01]  /*27680*/  LOP3.LUT R10, R13, 0x10, R10, 0xe2, !PT ;  /* 0x000000100d0a7812 */ /* 0x000fe200078ee20a */
[----:B------:R-:W-:Y:S01]  /*27690*/  IMAD.SHL.U32 R13, R6, 0x20, RZ ;  /* 0x00000020060d7824 */ /* 0x000fe200078e00ff */
[----:B------:R-:W-:Y:S01]  /*276a0*/  ISETP.GE.AND P0, PT, R210, UR16, PT ;  /* 0x00000010d2007c0c */ /* 0x000fe2000bf06270 */
[----:B------:R-:W-:-:S02]  /*276b0*/  IMAD R6, R3, UR8, RZ ;  /* 0x0000000803067c24 */ /* 0x000fc4000f8e02ff */
[----:B------:R-:W-:Y:S01]  /*276c0*/  IMAD.WIDE.U32 R4, R7, UR8, R4 ;  /* 0x0000000807047c25 */ /* 0x000fe2000f8e0004 */
[----:B------:R-:W-:-:S03]  /*276d0*/  LOP3.LUT R10, R13, 0x20, R10, 0xe2, !PT ;  /* 0x000000200d0a7812 */ /* 0x000fc600078ee20a */
[----:B------:R-:W-:Y:S01]  /*276e0*/  IMAD R3, R7, UR9, R6 ;  /* 0x0000000907037c24 */ /* 0x000fe2000f8e0206 */
[----:B------:R-:W-:Y:S01]  /*276f0*/  SEL R7, RZ, 0x40, P0 ;  /* 0x00000040ff077807 */ /* 0x000fe20000000000 */
[----:B------:R-:W-:Y:S01]  /*27700*/  ULDC.64 UR8, c[0x0][0xb80] ;  /* 0x0002e00000087ab9 */ /* 0x000fe20000000a00 */
[----:B------:R-:W-:Y:S01]  /*27710*/  ISETP.GE.AND P0, PT, R26, R25, PT ;  /* 0x000000191a00720c */ /* 0x000fe20003f06270 */
[----:B------:R-:W-:Y:S01]  /*27720*/  IMAD.IADD R3, R5, 0x1, R3 ;  /* 0x0000000105037824 */ /* 0x000fe200078e0203 */
[----:B------:R-:W-:Y:S02]  /*27730*/  LEA R20, P1, R4, UR8, 0x1 ;  /* 0x0000000804147c11 */ /* 0x000fe4000f8208ff */
[----:B------:R-:W-:Y:S02]  /*27740*/  LOP3.LUT R21, R10, R7, RZ, 0xfc, !PT ;  /* 0x000000070a157212 */ /* 0x000fe400078efcff */
[----:B------:R-:W-:Y:S01]  /*27750*/  LEA.HI.X R3, R4, UR9, R3, 0x1, P1 ;  /* 0x0000000904037c11 */ /* 0x000fe200088f0c03 */
[----:B------:R0:W1:Y:S01]  /*27760*/  SHFL.IDX PT, R6, R20, RZ, 0x181f ;  /* 0x00181fff14067589 */ /* 0x00006200000e0000 */
[----:B------:R-:W-:-:S03]  /*27770*/  LOP3.LUT R24, R21, R0, RZ, 0xfc, !PT ;  /* 0x0000000015187212 */ /* 0x000fc600078efcff */
[----:B------:R0:W2:Y:S02]  /*27780*/  SHFL.IDX PT, R7, R3, RZ, 0x181f ;  /* 0x00181fff03077589 */ /* 0x0000a400000e0000 */
[----:B------:R-:W-:Y:S05]  /*27790*/  @P0 BRA `(.L_x_3213) ;  /* 0x00000000007c0947 */ /* 0x000fea0003800000 */
        /* <DEDUP_REMOVED lines=18> */
[----:B-1----:R-:W-:-:S02]  /*278c0*/  @!P1 LEA R8, P6, R152, R6, 0x1 ;  /* 0x0000000698089211 */ /* 0x002fc400078c08ff */
        /* <DEDUP_REMOVED lines=12> */
.L_x_3213:
[----:B------:R-:W-:Y:S05]  /*27990*/  BSYNC B1 ;  /* 0x0000000000017941 */ /* 0x000fea0003800000 */
.L_x_3212:
        /* <DEDUP_REMOVED lines=9> */
[----:B------:R-:W-:-:S05]  /*27a30*/  LOP3.LUT P1, RZ, R21, 0x40, RZ, 0xc0, !PT ;  /* 0x0000004015ff7812 */ /* 0x000fca000782c0ff */
[CC--:B-1----:R-:W-:Y:S02]  /*27a40*/  @!P2 LEA R8, P0, R156.reuse, R6.reuse, 0x1 ;  /* 0x000000069c08a211 */ /* 0x0c2fe400078008ff */
[----:B---3--:R-:W-:Y:S02]  /*27a50*/  @!P3 IMAD.WIDE R4, R19, 0x2, R6 ;  /* 0x000000021304b825 */ /* 0x008fe400078e0206 */
[-C--:B------:R-:W-:Y:S02]  /*27a60*/  @!P2 LEA.HI.X R9, R156, R7.reuse, R33, 0x1, P0 ;  /* 0x000000079c09a211 */ /* 0x080fe400000f0c21 */
[----:B------:R-:W-:Y:S01]  /*27a70*/  @!P5 LEA R10, P0, R155, R6, 0x1 ;  /* 0x000000069b0ad211 */ /* 0x000fe200078008ff */
[----:B------:R1:W-:Y:S01]  /*27a80*/  @!P3 ST.E.128 desc[UR36][R4.64], RZ ;  /* 0x000000ff0400b985 */ /* 0x0003e2000c101d24 */
[----:B------:R-:W-:Y:S02]  /*27a90*/  ISETP.GE.AND P3, PT, R153, UR16, PT ;  /* 0x0000001099007c0c */ /* 0x000fe4000bf66270 */
[----:B------:R-:W-:Y:S01]  /*27aa0*/  @!P5 LEA.HI.X R11, R155, R7, R32, 0x1, P0 ;  /* 0x000000079b0bd211 */ /* 0x000fe200000f0c20 */
[----:B------:R2:W-:Y:S01]  /*27ab0*/  @!P2 ST.E.128 desc[UR36][R8.64], RZ ;  /* 0x000000ff0800a985 */ /* 0x0005e2000c101d24 */
[----:B------:R-:W-:-:S02]  /*27ac0*/  ISETP.GE.AND P2, PT, R152, UR16, PT ;  /* 0x0000001098007c0c */ /* 0x000fc4000bf46270 */
[----:B------:R-:W-:Y:S01]  /*27ad0*/  LOP3.LUT P0, RZ, R24, 0x80, RZ, 0xc0, !PT ;  /* 0x0000008018ff7812 */ /* 0x000fe2000780c0ff */
[----:B------:R2:W-:Y:S01]  /*27ae0*/  @!P5 ST.E.128 desc[UR36][R10.64], RZ ;  /* 0x000000ff0a00d985 */ /* 0x0005e2000c101d24 */
[----:B------:R-:W-:-:S04]  /*27af0*/  @!P4 LEA R12, P6, R154, R6, 0x1 ;  /* 0x000000069a0cc211 */ /* 0x000fc800078c08ff */
[----:B------:R-:W-:Y:S02]  /*27b00*/  @!P4 LEA.HI.X R13, R154, R7, R31, 0x1, P6 ;  /* 0x000000079a0dc211 */ /* 0x000fe400030f0c1f */
[----:B------:R-:W-:-:S03]  /*27b10*/  @!P3 LEA R14, P5, R153, R6, 0x1 ;  /* 0x00000006990eb211 */ /* 0x000fc600078a08ff */
[----:B------:R2:W-:Y:S01]  /*27b20*/  @!P4 ST.E.128 desc[UR36][R12.64], RZ ;  /* 0x000000ff0c00c985 */ /* 0x0005e2000c101d24 */
[-C--:B-1----:R-:W-:Y:S02]  /*27b30*/  @!P2 LEA R4, P6, R152, R6.reuse, 0x1 ;  /* 0x000000069804a211 */ /* 0x082fe400078c08ff */
[-C--:B0-----:R-:W-:Y:S02]  /*27b40*/  @P1 LEA R20, P4, R210, R6.reuse, 0x1 ;  /* 0x00000006d2141211 */ /* 0x081fe400078808ff */
        /* <DEDUP_REMOVED lines=9> */
.L_x_3204:
[----:B------:R-:W-:Y:S05]  /*27be0*/  BSYNC B0 ;  /* 0x0000000000007941 */ /* 0x000fea0003800000 */
.L_x_3196:
[----:B------:R-:W-:Y:S02]  /*27bf0*/  ULDC UR4, c[0x0][0xd3c] ;  /* 0x00034f0000047ab9 */ /* 0x000fe40000000800 */
[----:B------:R-:W-:-:S06]  /*27c00*/  UISETP.GE.AND UP0, UPT, UR6, UR4, UPT ;  /* 0x000000040600728c */ /* 0x000fcc000bf06270 */
[----:B------:R-:W-:-:S13]  /*27c10*/  PLOP3.LUT P0, PT, PT, PT, UP0, 0x80, 0x0 ;  /* 0x000000000000781c */ /* 0x000fda0003f0f008 */
[----:B------:R-:W-:Y:S05]  /*27c20*/  @!P0 BRA `(.L_x_3214) ;  /* 0xfffffd9400c88947 */ /* 0x000fea000383ffff */
[----:B------:R-:W-:Y:S05]  /*27c30*/  EXIT ;  /* 0x000000000000794d */ /* 0x000fea0003800000 */
.L_x_3065:
[----:B------:R-:W-:-:S08]  /*27c40*/  NOP ;  /* 0x0000000000007918 */ /* 0x000fd00000000000 */
[----:B0-----:R-:W0:-:S00]  /*27c50*/  USETMAXREG.DEALLOC.CTAPOOL 0x28 ;  /* 0x00000028000079c8 */ /* 0x001e0000080e0500 */
[----:B0-----:R-:W-:Y:S02]  /*27c60*/  LOP3.LUT R0, R0, 0x3, RZ, 0xc0, !PT ;  /* 0x0000000300007812 */ /* 0x001fe400078ec0ff */
[----:B------:R-:W-:-:S04]  /*27c70*/  LOP3.LUT R16, R16, 0xffdfffff, RZ, 0xc0, !PT ;  /* 0xffdfffff10107812 */ /* 0x000fc800078ec0ff */
[----:B------:R-:W0:Y:S02]  /*27c80*/  SHFL.IDX PT, R0, R0, RZ, 0x1f ;  /* 0x00001fff00007589 */ /* 0x000e2400000e0000 */
[----:B0-----:R-:W-:Y:S01]  /*27c90*/  ISETP.NE.AND P0, PT, R0, RZ, PT ;  /* 0x000000ff0000720c */ /* 0x001fe20003f05270 */
[----:B------:R-:W-:-:S12]  /*27ca0*/  IMAD.MOV.U32 R0, RZ, RZ, RZ ;  /* 0x000000ffff007224 */ /* 0x000fd800078e00ff */
        /* <DEDUP_REMOVED lines=9> */
.L_x_3215:
[----:B------:R-:W0:Y:S01]  /*27d40*/  S2R R2, SR_TID.X ;  /* 0x0000000000027919 */ /* 0x000e220000002100 */
[----:B------:R-:W-:Y:S01]  /*27d50*/  ULDC UR4, c[0x0][0xd3c] ;  /* 0x00034f0000047ab9 */ /* 0x000fe20000000800 */
[----:B------:R-:W-:Y:S01]  /*27d60*/  IMAD.MOV.U32 R9, RZ, RZ, RZ ;  /* 0x000000ffff097224 */ /* 0x000fe200078e00ff */
[----:B------:R-:W1:Y:S01]  /*27d70*/  S2UR UR6, SR_CTAID.X ;  /* 0x00000000000679c3 */ /* 0x000e620000002500 */
[----:B------:R-:W-:Y:S01]  /*27d80*/  ULDC UR5, c[0x0][0xd38] ;  /* 0x00034e0000057ab9 */ /* 0x000fe20000000800 */
[----:B0-----:R-:W-:-:S04]  /*27d90*/  LOP3.LUT R7, R2, 0x1f, RZ, 0xc0, !PT ;  /* 0x0000001f02077812 */ /* 0x001fc800078ec0ff */
[----:B------:R-:W-:-:S04]  /*27da0*/  ISETP.NE.AND P0, PT, R7, 0x1f, PT ;  /* 0x0000001f0700780c */ /* 0x000fc80003f05270 */
[----:B------:R-:W-:-:S13]  /*27db0*/  ISETP.GE.OR P1, PT, R7, UR4, !P0 ;  /* 0x0000000407007c0c */ /* 0x000fda000c726670 */
[----:B------:R-:W0:Y:S08]  /*27dc0*/  @!P1 LDC.64 R4, c[0x0][0xd80] ;  /* 0x00036000ff049b82 */ /* 0x000e300000000a00 */
[----:B------:R-:W2:Y:S01]  /*27dd0*/  @!P1 LDC.64 R2, c[0x0][0xd78] ;  /* 0x00035e00ff029b82 */ /* 0x000ea20000000a00 */
[----:B0-----:R-:W-:-:S05]  /*27de0*/  @!P1 IMAD.WIDE.U32 R4, R7, 0x4, R4 ;  /* 0x0000000407049825 */ /* 0x001fca00078e0004 */
        /* <DEDUP_REMOVED lines=26> */
[----:B0-----:R-:W-:-:S05]  /*27f90*/  IMAD R6, R6, UR5, RZ ;  /* 0x0000000506067c24 */ /* 0x001fca000f8e02ff */
[----:B-1----:R-:W-:Y:S01]  /*27fa0*/  ISETP.GT.AND P6, PT, R6, UR6, PT ;  /* 0x0000000606007c0c */ /* 0x002fe2000bfc4270 */
[----:B------:R-:W-:-:S12]  /*27fb0*/  IMAD.MOV.U32 R3, RZ, RZ, R6 ;  /* 0x000000ffff037224 */ /* 0x000fd800078e0006 */
[----:B------:R-:W-:Y:S05]  /*27fc0*/  @P6 BRA `(.L_x_3217) ;  /* 0x0000000000986947 */ /* 0x000fea0003800000 */
[----:B------:R-:W-:Y:S01]  /*27fd0*/  IMAD.MOV.U32 R6, RZ, RZ, R3 ;  /* 0x000000ffff067224 */ /* 0x000fe200078e0003 */
[----:B------:R-:W-:Y:S01]  /*27fe0*/  UMOV UR4, URZ ;  /* 0x0000003f00047c82 */ /* 0x000fe20008000000 */
[----:B------:R-:W-:-:S05]  /*27ff0*/  ULDC UR5, c[0x0][0xd38] ;  /* 0x00034e0000057ab9 */ /* 0x000fca0000000800 */
.L_x_3219:
[----:B------:R-:W0:Y:S01]  /*28000*/  LDC R0, c[0x0][0xd3c] ;  /* 0x00034f00ff007b82 */ /* 0x000e220000000800 */
[----:B------:R-:W-:-:S06]  /*28010*/  UIADD3 UR4, UR4, 0x1f, URZ ;  /* 0x0000001f04047890 */ /* 0x000fcc000fffe03f */
[----:B0-----:R-:W-:-:S13]  /*28020*/  ISETP.LE.AND P6, PT, R0, UR4, PT ;  /* 0x0000000400007c0c */ /* 0x001fda000bfc3270 */
[----:B------:R-:W-:Y:S05]  /*28030*/  @P6 BRA `(.L_x_3218) ;  /* 0x0000000800a86947 */ /* 0x000fea0003800000 */
[----:B------:R-:W-:-:S05]  /*28040*/  VIADD R9, R7, UR4 ;  /* 0x0000000407097c36 */ /* 0x000fca0008000000 */
[----:B------:R-:W-:Y:S01]  /*28050*/  ISETP.GE.OR P6, PT, R9, R0, !P0 ;  /* 0x000000000900720c */ /* 0x000fe200047c6670 */
[----:B------:R-:W-:-:S12]  /*28060*/  IMAD.MOV.U32 R0, RZ, RZ, RZ ;  /* 0x000000ffff007224 */ /* 0x000fd800078e00ff */
        /* <DEDUP_REMOVED lines=28> */
.L_x_3217:
        /* <DEDUP_REMOVED lines=13> */
.L_x_3220:
        /* <DEDUP_REMOVED lines=62> */
.L_x_3221:
        /* <DEDUP_REMOVED lines=61> */
.L_x_3222:
[----:B------:R-:W-:-:S05]  /*28ab0*/  LOP3.LUT R25, RZ, R2, RZ, 0x33, !PT ;  /* 0x00000002ff197212 */ /* 0x000fca00078e33ff */
[----:B------:R-:W-:Y:S01]  /*28ac0*/  IMAD.IADD R25, R0, 0x1, R25 ;  /* 0x0000000100197824 */ /* 0x000fe200078e0219 */
[----:B------:R-:W-:Y:S06]  /*28ad0*/  BRA `(.L_x_3223) ;  /* 0x0000000000147947 */ /* 0x000fec0003800000 */
.L_x_3218:
[----:B------:R-:W-:Y:S01]  /*28ae0*/  ULDC UR4, c[0x0][0xd3c] ;  /* 0x00034f0000047ab9 */ /* 0x000fe20000000800 */
[----:B------:R-:W-:Y:S02]  /*28af0*/  IMAD.MOV.U32 R25, RZ, RZ, RZ ;  /* 0x000000ffff197224 */ /* 0x000fe400078e00ff */
[----:B------:R-:W-:Y:S02]  /*28b00*/  IMAD.U32 R24, RZ, RZ, UR6 ;  /* 0x00000006ff187e24 */ /* 0x000fe4000f8e00ff */
[----:B------:R-:W-:Y:S02]  /*28b10*/  IMAD.MOV.U32 R26, RZ, RZ, RZ ;  /* 0x000000ffff1a7224 */ /* 0x000fe400078e00ff */
[----:B------:R-:W-:-:S07]  /*28b20*/  IMAD.U32 R27, RZ, RZ, UR4 ;  /* 0x00000004ff1b7e24 */ /* 0x000fce000f8e00ff */
.L_x_3223:
[----:B------:R-:W-:-:S13]  /*28b30*/  ISETP.NE.AND P0, PT, R7, RZ, PT ;  /* 0x000000ff0700720c */ /* 0x000fda0003f05270 */
[----:B------:R-:W0:Y:S01]  /*28b40*/  @!P0 S2R R3, SR_CgaCtaId ;  /* 0x0000000000038919 */ /* 0x000e220000008800 */
[----:B------:R-:W-:-:S04]  /*28b50*/  @!P0 MOV R0, 0x400 ;  /* 0x0000040000008802 */ /* 0x000fc80000000f00 */
[----:B0-----:R-:W-:-:S05]  /*28b60*/  @!P0 LEA R0, R3, R0, 0x18 ;  /* 0x0000000003008211 */ /* 0x001fca00078ec0ff */
[----:B------:R1:W-:Y:S01]  /*28b70*/  @!P0 STS.128 [R0+0x388d0], R24 ;  /* 0x0388d01800008388 */ /* 0x0003e20000000c00 */
[----:B------:R-:W-:Y:S06]  /*28b80*/  BAR.ARV 0x5, 0x180 ;  /* 0x0146000000007b1d */ /* 0x000fec0000002000 */
.L_x_3216:
[----:B------:R2:W-:Y:S01]  /*28b90*/  STL [R1+0x430], RZ ;  /* 0x000430ff01007387 */ /* 0x0005e20000100800 */
[----:B------:R-:W-:Y:S01]  /*28ba0*/  ULDC UR4, c[0x0][0xd3c] ;  /* 0x00034f0000047ab9 */ /* 0x000fe20000000800 */
[----:B------:R-:W-:Y:S01]  /*28bb0*/  IMAD.MOV.U32 R23, RZ, RZ, 0x1 ;  /* 0x00000001ff177424 */ /* 0x000fe200078e00ff */
[----:B0-----:R-:W-:Y:S01]  /*28bc0*/  ISETP.GE.AND P0, PT, R27, UR4, PT ;  /* 0x000000041b007c0c */ /* 0x001fe2000bf06270 */
[----:B------:R-:W-:-:S12]  /*28bd0*/  IMAD.MOV.U32 R18, RZ, RZ, RZ ;  /* 0x000000ffff127224 */ /* 0x000fd800078e00ff */
[----:B--2---:R-:W-:Y:S05]  /*28be0*/  @P0 BRA `(.L_x_3224) ;  /* 0x0000006000440947 */ /* 0x004fea0003800000 */
[----:B-1----:R-:W2:Y:S01]  /*28bf0*/  LDL R0, [R1+0x454] ;  /* 0x0004540001007983 */ /* 0x002ea20000100800 */
[----:B------:R-:W0:Y:S01]  /*28c00*/  S2UR UR5, SR_CgaCtaId ;  /* 0x00000000000579c3 */ /* 0x000e220000008800 */
[----:B------:R-:W-:Y:S01]  /*28c10*/  BSSY B8, `(.L_x_3224) ;  /* 0x000060e000087945 */ /* 0x000fe20003800000 */
[----:B------:R-:W-:Y:S01]  /*28c20*/  IMAD.MOV.U32 R23, RZ, RZ, 0x1 ;  /* 0x00000001ff177424 */ /* 0x000fe200078e00ff */
[----:B------:R-:W1:Y:S01]  /*28c30*/  S2R R5, SR_TID.X ;  /* 0x0000000000057919 */ /* 0x000e620000002100 */
[----:B------:R-:W-:Y:S01]  /*28c40*/  IMAD.MOV.U32 R18, RZ, RZ, RZ ;  /* 0x000000ffff127224 */ /* 0x000fe200078e00ff */
[----:B------:R-:W-:Y:S01]  /*28c50*/  ULDC UR39, c[0x0][0xc] ;  /* 0x0000030000277ab9 */ /* 0x000fe20000000800 */
[----:B------:R3:W-:Y:S01]  /*28c60*/  STL [R1+0x430], RZ ;  /* 0x000430ff01007387 */ /* 0x0007e20000100800 */
[C---:B-1----:R-:W-:Y:S02]  /*28c70*/  LOP3.LUT R4, R5.reuse, 0x7f, RZ, 0xc0, !PT ;  /* 0x0000007f05047812 */ /* 0x042fe400078ec0ff */
[----:B--2---:R-:W-:Y:S01]  /*28c80*/  R2UR UR4, R0 ;  /* 0x00000000000472ca */ /* 0x004fe200000e0000 */
[----:B------:R-:W-:-:S05]  /*28c90*/  IMAD.SHL.U32 R0, R5, 0x8, RZ ;  /* 0x0000000805007824 */ /* 0x000fca00078e00ff */
[----:B------:R-:W-:-:S04]  /*28ca0*/  LOP3.LUT R2, R0, 0x1f8, RZ, 0xc0, !PT ;  /* 0x000001f800027812 */ /* 0x000fc800078ec0ff */
[----:B------:R-:W-:Y:S01]  /*28cb0*/  LOP3.LUT R3, R2, 0x38, R5, 0x78, !PT ;  /* 0x0000003802037812 */ /* 0x000fe200078e7805 */
[----:B------:R-:W-:Y:S01]  /*28cc0*/  IMAD.SHL.U32 R2, R5, 0x10, RZ ;  /* 0x0000001005027824 */ /* 0x000fe200078e00ff */
[----:B------:R-:W-:Y:S01]  /*28cd0*/  SHF.R.U32.HI R5, RZ, 0x3, R4 ;  /* 0x00000003ff057819 */ /* 0x000fe20000011604 */
[----:B------:R-:W-:Y:S01]  /*28ce0*/  ULOP3.LUT UR38, UR4, 0x2, URZ, 0xfc, !UPT ;  /* 0x0000000204267892 */ /* 0x000fe2000f8efc3f */
[----:B------:R-:W-:Y:S02]  /*28cf0*/  LOP3.LUT R4, R0, 0x38, RZ, 0xc0, !PT ;  /* 0x0000003800047812 */ /* 0x000fe400078ec0ff */
[----:B------:R-:W-:Y:S01]  /*28d00*/  UMOV UR4, 0x400 ;  /* 0x0000040000047882 */ /* 0x000fe20000000000 */
[----:B------:R-:W-:Y:S01]  /*28d10*/  LOP3.LUT R34, R3, 0x200, R0, 0xf8, !PT ;  /* 0x0000020003227812 */ /* 0x000fe200078ef800 */
[----:B0-----:R-:W-:Y:S01]  /*28d20*/  ULEA UR4, UR5, UR4, 0x18 ;  /* 0x0000000405047291 */ /* 0x001fe2000f8ec03f */
[----:B------:R-:W-:Y:S02]  /*28d30*/  LOP3.LUT R2, R5, 0x70, R2, 0xf8, !PT ;  /* 0x0000007005027812 */ /* 0x000fe400078ef802 */
[----:B------:R-:W-:-:S02]  /*28d40*/  LOP3.LUT R0, R4, 0x40, RZ, 0xfc, !PT ;  /* 0x0000004004007812 */ /* 0x000fc400078efcff */
[C---:B------:R-:W-:Y:S01]  /*28d50*/  LOP3.LUT R3, R4.reuse, 0x80, RZ, 0xfc, !PT ;  /* 0x0000008004037812 */ /* 0x040fe200078efcff */
[----:B------:R-:W-:Y:S01]  /*28d60*/  IMAD.U32 R17, RZ, RZ, UR4 ;  /* 0x00000004ff117e24 */ /* 0x000fe2000f8e00ff */
[C---:B------:R-:W-:Y:S02]  /*28d70*/  LOP3.LUT R2, R4.reuse, 0xc0, RZ, 0xfc, !PT ;  /* 0x000000c004027812 */ /* 0x040fe400078efcff */
[----:B------:R-:W-:Y:S01]  /*28d80*/  LOP3.LUT R0, R4, 0x100, RZ, 0xfc, !PT ;  /* 0x0000010004007812 */ /* 0x000fe200078efcff */
[----:B------:R-:W-:Y:S01]  /*28d90*/  IMAD R19, R34, 0x2, R17 ;  /* 0x0000000222137824 */ /* 0x000fe200078e0211 */
[C---:B------:R-:W-:Y:S02]  /*28da0*/  LOP3.LUT R3, R4.reuse, 0x140, RZ, 0xfc, !PT ;  /* 0x0000014004037812 */ /* 0x040fe400078efcff */
[C---:B------:R-:W-:Y:S02]  /*28db0*/  LOP3.LUT R2, R4.reuse, 0x180, RZ, 0xfc, !PT ;  /* 0x0000018004027812 */ /* 0x040fe400078efcff */
[----:B---3--:R-:W-:-:S07]  /*28dc0*/  LOP3.LUT R0, R4, 0x1c0, RZ, 0xfc, !PT ;  /* 0x000001c004007812 */ /* 0x008fce00078efcff */
.L_x_3301:
[----:B------:R-:W-:Y:S05]  /*28dd0*/  YIELD ;  /* 0x0000000000007946 */ /* 0x000fea0003800000 */
[----:B------:R-:W-:Y:S01]  /*28de0*/  ULDC.64 UR4, c[0x0][0xb20] ;  /* 0x0002c80000047ab9 */ /* 0x000fe20000000a00 */
[----:B------:R-:W-:Y:S01]  /*28df0*/  IMAD.MOV.U32 R32, RZ, RZ, RZ ;  /* 0x000000ffff207224 */ /* 0x000fe200078e00ff */
[----:B------:R-:W-:-:S04]  /*28e00*/  ISETP.NE.U32.AND P0, PT, RZ, UR4, PT ;  /* 0x00000004ff007c0c */ /* 0x000fc8000bf05070 */
[----:B------:R-:W-:Y:S01]  /*28e10*/  ISETP.NE.AND.EX P0, PT, RZ, UR5, PT, P0 ;  /* 0x00000005ff007c0c */ /* 0x000fe2000bf05300 */
[----:B------:R-:W-:-:S12]  /*28e20*/  ULDC.64 UR4, c[0x0][0xb10] ;  /* 0x0002c40000047ab9 */ /* 0x000fd80000000a00 */
[----:B------:R-:W0:Y:S02]  /*28e30*/  @P0 LDC.64 R2, c[0x0][0xb20] ;  /* 0x0002c800ff020b82 */ /* 0x000e240000000a00 */
[----:B0-----:R-:W-:-:S05]  /*28e40*/  @P0 IMAD.WIDE R2, R27, 0x4, R2 ;  /* 0x000000041b020825 */ /* 0x001fca00078e0202 */
[----:B------:R0:W5:Y:S01]  /*28e50*/  @P0 LDG.E R32, desc[UR36][R2.64] ;  /* 0x0000002402200981 */ /* 0x000162000c1e1900 */
[----:B------:R-:W-:Y:S01]  /*28e60*/  ISETP.NE.U32.AND P0, PT, RZ, UR4, PT ;  /* 0x00000004ff007c0c */ /* 0x000fe2000bf05070 */
[----:B------:R-:W-:Y:S01]  /*28e70*/  IMAD.MOV.U32 R35, RZ, RZ, RZ ;  /* 0x000000ffff237224 */ /* 0x000fe200078e00ff */
[----:B------:R-:W-:Y:S02]  /*28e80*/  LOP3.LUT R16, R16, 0xffffffbf, RZ, 0xc0, !PT ;  /* 0xffffffbf10107812 */ /* 0x000fe400078ec0ff */
[----:B------:R-:W-:Y:S01]  /*28e90*/  ISETP.NE.AND.EX P1, PT, RZ, UR5, PT, P0 ;  /* 0x00000005ff007c0c */ /* 0x000fe2000bf25300 */
[----:B------:R-:W-:Y:S02]  /*28ea0*/  ULDC.64 UR4, c[0x0][0xaf8] ;  /* 0x0002be0000047ab9 */ /* 0x000fe40000000a00 */
[----:B------:R-:W-:Y:S01]  /*28eb0*/  ISETP.NE.U32.AND P0, PT, RZ, UR4, PT ;  /* 0x00000004ff007c0c */ /* 0x000fe2000bf05070 */
[----:B0-----:R-:W0:Y:S03]  /*28ec0*/  LDC.64 R2, c[0x0][0xaf8] ;  /* 0x0002be00ff027b82 */ /* 0x001e260000000a00 */
[----:B------:R-:W-:Y:S01]  /*28ed0*/  ISETP.NE.AND.EX P2, PT, RZ, UR5, PT, P0 ;  /* 0x00000005ff007c0c */ /* 0x000fe2000bf45300 */
[----:B------:R-:W-:-:S05]  /*28ee0*/  ULDC.64 UR4, c[0x0][0x418] ;  /* 0x0001060000047ab9 */ /* 0x000fca0000000a00 */
[----:B-1----:R-:W1:Y:S07]  /*28ef0*/  @P1 LDC.64 R4, c[0x0][0xb10] ;  /* 0x0002c400ff041b82 */ /* 0x002e6e0000000a00 */
[----:B------:R-:W-:Y:S01]  /*28f00*/  @P2 LOP3.LUT R16, R16, 0x40, RZ, 0xfc, !PT ;  /* 0x0000004010102812 */ /* 0x000fe200078efcff */
[----:B0-----:R-:W-:-:S05]  /*28f10*/  IMAD.WIDE R2, R27, 0x4, R2 ;  /* 0x000000041b027825 */ /* 0x001fca00078e0202 */
[----:B------:R0:W5:Y:S01]  /*28f20*/  @P2 LDG.E R35, desc[UR36][R2.64] ;  /* 0x0000002402232981 */ /* 0x000162000c1e1900 */
[----:B-1----:R-:W-:-:S05]  /*28f30*/  @P1 IMAD.WIDE R4, R27, 0x4, R4 ;  /* 0x000000041b041825 */ /* 0x002fca00078e0204 */
[----:B--2---:R-:W2:Y:S01]  /*28f40*/  @P1 LDG.E R0, desc[UR36][R4.64] ;  /* 0x0000002404001981 */ /* 0x004ea2000c1e1900 */
        /* <DEDUP_REMOVED lines=10> */
[----:B0-----:R-:W-:-:S05]  /*28ff0*/  IMAD.U32 R0, RZ, RZ, UR4 ;  /* 0x00000004ff007e24 */ /* 0x001fca000f8e00ff */
[----:B------:R1:W-:Y:S01]  /*29000*/  STL [R1+0x410], R0 ;  /* 0x0004100001007387 */ /* 0x0003e20000100800 */
[----:B------:R-:W-:Y:S05]  /*29010*/  @!P2 BRA `(.L_x_3225) ;  /* 0x000000000010a947 */ /* 0x000fea0003800000 */
[----:B------:R-:W2:Y:S04]  /*29020*/  LDG.E R5, desc[UR36][R2.64] ;  /* 0x0000002402057981 */ /* 0x000ea8000c1e1900 */
[----:B-1----:R-:W2:Y:S02]  /*29030*/  LDG.E R0, desc[UR36][R2.64+0x4] ;  /* 0x0000042402007981 */ /* 0x002ea4000c1e1900 */
[----:B--2---:R-:W-:-:S05]  /*29040*/  IMAD.IADD R0, R0, 0x1, -R5 ;  /* 0x0000000100007824 */ /* 0x004fca00078e0a05 */
[----:B------:R2:W-:Y:S02]  /*29050*/  STL [R1+0x410], R0 ;  /* 0x0004100001007387 */ /* 0x0005e40000100800 */
.L_x_3225:
[----:B------:R-:W-:Y:S02]  /*29060*/  ULDC.64 UR4, c[0x0][0xb18] ;  /* 0x0002c60000047ab9 */ /* 0x000fe40000000a00 */
[----:B------:R-:W-:-:S04]  /*29070*/  ISETP.NE.U32.AND P0, PT, RZ, UR4, PT ;  /* 0x00000004ff007c0c */ /* 0x000fc8000bf05070 */
[----:B------:R-:W-:-:S13]  /*29080*/  ISETP.NE.AND.EX P0, PT, RZ, UR5, PT, P0 ;  /* 0x00000005ff007c0c */ /* 0x000fda000bf05300 */
[----:B------:R-:W-:Y:S05]  /*29090*/  @!P0 BRA `(.L_x_3226) ;  /* 0x0000000000108947 */ /* 0x000fea0003800000 */
[----:B0-----:R-:W0:Y:S02]  /*290a0*/  LDC.64 R2, c[0x0][0xb18] ;  /* 0x0002c600ff027b82 */ /* 0x001e240000000a00 */
[----:B0-----:R-:W-:-:S05]  /*290b0*/  IMAD.WIDE R2, R27, 0x4, R2 ;  /* 0x000000041b027825 */ /* 0x001fca00078e0202 */
[----:B------:R0:W5:Y:S01]  /*290c0*/  LDG.E R7, desc[UR36][R2.64] ;  /* 0x0000002402077981 */ /* 0x000162000c1e1900 */
[----:B------:R-:W-:Y:S05]  /*290d0*/  BRA `(.L_x_3227) ;  /* 0x0000000000247947 */ /* 0x000fea0003800000 */
.L_x_3226:
[----:B------:R-:W-:Y:S02]  /*290e0*/  ULDC.64 UR4, c[0x0][0xb00] ;  /* 0x0002c00000047ab9 */ /* 0x000fe40000000a00 */
[----:B------:R-:W-:-:S04]  /*290f0*/  ISETP.NE.U32.AND P0, PT, RZ, UR4, PT ;  /* 0x00000004ff007c0c */ /* 0x000fc8000bf05070 */
[----:B------:R-:W-:-:S13]  /*29100*/  ISETP.NE.AND.EX P0, PT, RZ, UR5, PT, P0 ;  /* 0x00000005ff007c0c */ /* 0x000fda000bf05300 */
[----:B------:R-:W-:Y:S05]  /*29110*/  @!P0 BRA `(.L_x_3227) ;  /* 0x0000000000148947 */ /* 0x000fea0003800000 */
[----:B0-----:R-:W0:Y:S02]  /*29120*/  LDC.64 R2, c[0x0][0xb00] ;  /* 0x0002c000ff027b82 */ /* 0x001e240000000a00 */
[----:B0-----:R-:W-:-:S05]  /*29130*/  IMAD.WIDE R2, R27, 0x4, R2 ;  /* 0x000000041b027825 */ /* 0x001fca00078e0202 */
[----:B------:R-:W3:Y:S04]  /*29140*/  LDG.E R7, desc[UR36][R2.64] ;  /* 0x0000002402077981 */ /* 0x000ee8000c1e1900 */
[----:B-12---:R-:W3:Y:S02]  /*29150*/  LDG.E R0, desc[UR36][R2.64+0x4] ;  /* 0x0000042402007981 */ /* 0x006ee4000c1e1900 */
[----:B---3--:R-:W-:-:S07]  /*29160*/  IMAD.IADD R7, R0, 0x1, -R7 ;  /* 0x0000000100077824 */ /* 0x008fce00078e0a07 */
.L_x_3227:
[----:B------:R-:W3:Y:S01]  /*29170*/  LDL R6, [R1+0x410] ;  /* 0x0004100001067983 */ /* 0x000ee20000100800 */
[----:B012---:R-:W0:Y:S01]  /*29180*/  LDC R0, c[0x0][0x448] ;  /* 0x00011200ff007b82 */ /* 0x007e220000000800 */
[----:B------:R-:W-:Y:S01]  /*29190*/  IMAD.SHL.U32 R37, R25, 0x40, RZ ;  /* 0x0000004019257824 */ /* 0x000fe200078e00ff */
[----:B------:R-:W-:Y:S01]  /*291a0*/  LOP3.LUT R16, R16, 0xffffefff, RZ, 0xc0, !PT ;  /* 0xffffefff10107812 */ /* 0x000fe200078ec0ff */
[----:B-----5:R-:W-:Y:S02]  /*291b0*/  IMAD.IADD R25, R7, 0x1, -R32 ;  /* 0x0000000107197824 */ /* 0x020fe400078e0a20 */
[----:B------:R-:W-:-:S03]  /*291c0*/  VIADD R4, R37, 0x3f ;  /* 0x0000003f25047836 */ /* 0x000fc60000000000 */
[----:B------:R-:W1:Y:S01]  /*291d0*/  LDC.64 R2, c[0x0][0xad8] ;  /* 0x0002b600ff027b82 */ /* 0x000e620000000a00 */
[----:B0-----:R-:W-:Y:S02]  /*291e0*/  ISETP.NE.AND P2, PT, R0, 0x1, PT ;  /* 0x000000010000780c */ /* 0x001fe40003f45270 */
[----:B-1----:R-:W-:-:S11]  /*291f0*/  ISETP.GE.AND P1, PT, R3, 0x1, PT ;  /* 0x000000010300780c */ /* 0x002fd60003f26270 */
[----:B------:R-:W0:Y:S01]  /*29200*/  @P2 LDC R5, c[0x0][0x44c] ;  /* 0x00011300ff052b82 */ /* 0x000e220000000800 */
[----:B------:R-:W-:-:S07]  /*29210*/  @P2 LOP3.LUT R16, R16, 0x1000, RZ, 0xfc, !PT ;  /* 0x0000100010102812 */ /* 0x000fce00078efcff */
[----:B------:R-:W1:Y:S01]  /*29220*/  @P2 LDC R0, c[0x0][0x450] ;  /* 0x00011400ff002b82 */ /* 0x000e620000000800 */
[----:B0-----:R-:W-:-:S05]  /*29230*/  @P2 IMAD.HI.U32 R5, R4, R5, RZ ;  /* 0x0000000504052227 */ /* 0x001fca00078e00ff */
[----:B-1----:R-:W-:Y:S02]  /*29240*/  @P2 SHF.R.U32.HI R4, RZ, R0, R5 ;  /* 0x00000000ff042219 */ /* 0x002fe40000011605 */
[----:B---3--:R-:W-:-:S05]  /*29250*/  IADD3 R5, R25, 0x1, -R6 ;  /* 0x0000000119057810 */ /* 0x008fca0007ffe806 */
        /* <DEDUP_REMOVED lines=14> */
.L_x_3230:
[----:B------:R-:W-:-:S13]  /*29340*/  ISETP.NE.AND P0, PT, R3, 0x1, PT ;  /* 0x000000010300780c */ /* 0x000fda0003f05270 */
[----:B------:R-:W0:Y:S02]  /*29350*/  @P0 LDC.64 R4, c[0x0][0xae0] ;  /* 0x0002b800ff040b82 */ /* 0x000e240000000a00 */
[----:B0-----:R-:W-:-:S05]  /*29360*/  @P0 IMAD.HI.U32 R4, R0, R4, RZ ;  /* 0x0000000400040227 */ /* 0x001fca00078e00ff */
[----:B------:R-:W-:-:S07]  /*29370*/  @P0 SHF.R.U32.HI R0, RZ, R5, R4 ;  /* 0x00000005ff000219 */ /* 0x000fce0000011604 */
.L_x_3231:
[----:B------:R-:W-:Y:S05]  /*29380*/  BSYNC B0 ;  /* 0x0000000000007941 */ /* 0x000fea0003800000 */
.L_x_3229:
[----:B------:R-:W-:-:S05]  /*29390*/  IMAD R5, R0, R3, R3 ;  /* 0x0000000300057224 */ /* 0x000fca00078e0203 */
[----:B------:R-:W-:-:S07]  /*293a0*/  VIMNMX R2, R2, R5, PT ;  /* 0x0000000502027248 */ /* 0x000fce0003fe0100 */
.L_x_3228:
[----:B------:R-:W0:Y:S01]  /*293b0*/  @P2 LDC R0, c[0x0][0x44c] ;  /* 0x00011300ff002b82 */ /* 0x000e220000000800 */
[----:B------:R-:W-:Y:S01]  /*293c0*/  VIADD R2, R2, 0x3f ;  /* 0x0000003f02027836 */ /* 0x000fe20000000000 */
[----:B------:R-:W-:Y:S01]  /*293d0*/  ULDC UR4, c[0x0][0xad4] ;  /* 0x0002b50000047ab9 */ /* 0x000fe20000000800 */
[----:B------:R-:W-:-:S05]  /*293e0*/  IMAD.MOV.U32 R4, RZ, RZ, R37 ;  /* 0x000000ffff047224 */ /* 0x000fca00078e0025 */
[----:B------:R-:W1:Y:S01]  /*293f0*/  @P2 LDC R5, c[0x0][0x450] ;  /* 0x00011400ff052b82 */ /* 0x000e620000000800 */
[----:B0-----:R-:W-:-:S05]  /*29400*/  @P2 IMAD.HI.U32 R0, R37, R0, RZ ;  /* 0x0000000025002227 */ /* 0x001fca00078e00ff */
        /* <DEDUP_REMOVED lines=22> */
.L_x_3234:
[----:B------:R-:W-:-:S13]  /*29570*/  ISETP.NE.AND P0, PT, R3, 0x1, PT ;  /* 0x000000010300780c */ /* 0x000fda0003f05270 */
[----:B------:R-:W0:Y:S02]  /*29580*/  @P0 LDC.64 R4, c[0x0][0xae0] ;  /* 0x0002b800ff040b82 */ /* 0x000e240000000a00 */
[----:B0-----:R-:W-:-:S05]  /*29590*/  @P0 IMAD.HI.U32 R4, R6, R4, RZ ;  /* 0x0000000406040227 */ /* 0x001fca00078e00ff */
[----:B------:R-:W-:-:S07]  /*295a0*/  @P0 SHF.R.U32.HI R6, RZ, R5, R4 ;  /* 0x00000005ff060219 */ /* 0x000fce0000011604 */
.L_x_3235:
[----:B------:R-:W-:Y:S05]  /*295b0*/  BSYNC B0 ;  /* 0x0000000000007941 */ /* 0x000fea0003800000 */
.L_x_3233:
[----:B------:R-:W-:-:S05]  /*295c0*/  IMAD R3, R6, R3, RZ ;  /* 0x0000000306037224 */ /* 0x000fca00078e02ff */
[----:B------:R-:W-:-:S07]  /*295d0*/  VIMNMX R2, R2, R3, !PT ;  /* 0x0000000302027248 */ /* 0x000fce0007fe0100 */
.L_x_3232:
        /* <DEDUP_REMOVED lines=43> */
.L_x_3237:
[----:B------:R-:W-:Y:S05]  /*29890*/  BSYNC B0 ;  /* 0x0000000000007941 */ /* 0x000fea0003800000 */
.L_x_3236:
        /* <DEDUP_REMOVED lines=23> */
.L_x_3239:
        /* <DEDUP_REMOVED lines=20> */
.L_x_3242:
[----:B------:R-:W-:Y:S05]  /*29b50*/  BSYNC B6 ;  /* 0x0000000000067941 */ /* 0x000fea0003800000 */
.L_x_3241:
        /* <DEDUP_REMOVED lines=20> */
.L_x_3245:
        /* <DEDUP_REMOVED lines=15> */
.L_x_3244:
[----:B------:R-:W-:Y:S05]  /*29d90*/  BSYNC B6 ;  /* 0x0000000000067941 */ /* 0x000fea0003800000 */
.L_x_3243:
[----:B------:R-:W-:Y:S01]  /*29da0*/  ULDC.64 UR4, c[0x0][0xaf0] ;  /* 0x0002bc0000047ab9 */ /* 0x000fe20000000a00 */
[----:B------:R-:W0:Y:S01]  /*29db0*/  S2R R21, SR_TID.X ;  /* 0x0000000000157919 */ /* 0x000e220000002100 */
[----:B------:R-:W-:Y:S01]  /*29dc0*/  ISETP.NE.U32.AND P0, PT, RZ, UR4, PT ;  /* 0x00000004ff007c0c */ /* 0x000fe2000bf05070 */
[----:B------:R-:W-:Y:S01]  /*29dd0*/  IMAD.MOV.U32 R28, RZ, RZ, R27 ;  /* 0x000000ffff1c7224 */ /* 0x000fe200078e001b */
[----:B------:R-:W-:Y:S01]  /*29de0*/  ULDC UR4, c[0x0][0x320] ;  /* 0x0000c80000047ab9 */ /* 0x000fe20000000800 */
[----:B------:R-:W1:Y:S01]  /*29df0*/  S2R R22, SR_TID.X ;  /* 0x0000000000167919 */ /* 0x000e620000002100 */
[----:B------:R-:W-:Y:S01]  /*29e00*/  ISETP.NE.AND.EX P0, PT, RZ, UR5, PT, P0 ;  /* 0x00000005ff007c0c */ /* 0x000fe2000bf05300 */
[----:B------:R-:W2:-:S12]  /*29e10*/  LDC R20, c[0x0][0x430] ;  /* 0x00010c00ff147b82 */ /* 0x000e980000000800 */
[----:B------:R-:W3:Y:S01]  /*29e20*/  @P0 LDC.64 R2, c[0x0][0xaf0] ;  /* 0x0002bc00ff020b82 */ /* 0x000ee20000000a00 */
[----:B0-----:R-:W-:-:S05]  /*29e30*/  IMAD.SHL.U32 R29, R21, 0x8, RZ ;  /* 0x00000008151d7824 */ /* 0x001fca00078e00ff */
[----:B------:R-:W-:Y:S01]  /*29e40*/  LOP3.LUT R29, R29, 0x38, RZ, 0xc0, !PT ;  /* 0x000000381d1d7812 */ /* 0x000fe200078ec0ff */
[----:B-1----:R-:W-:-:S03]  /*29e50*/  IMAD.SHL.U32 R21, R22, 0x8, RZ ;  /* 0x0000000816157824 */ /* 0x002fc600078e00ff */
[----:B------:R-:W-:Y:S01]  /*29e60*/  LOP3.LUT R33, R29, 0x40, RZ, 0xfc, !PT ;  /* 0x000000401d217812 */ /* 0x000fe200078efcff */
[----:B---3--:R-:W-:Y:S01]  /*29e70*/  @P0 IMAD.WIDE R2, R27, 0x4, R2 ;  /* 0x000000041b020825 */ /* 0x008fe200078e0202 */
[C---:B------:R-:W-:Y:S02]  /*29e80*/  LOP3.LUT R0, R29.reuse, 0x180, RZ, 0xfc, !PT ;  /* 0x000001801d007812 */ /* 0x040fe400078efcff */
[----:B------:R-:W-:Y:S02]  /*29e90*/  LOP3.LUT R29, R29, 0x1c0, RZ, 0xfc, !PT ;  /* 0x000001c01d1d7812 */ /* 0x000fe400078efcff */
[----:B------:R-:W-:Y:S01]  /*29ea0*/  ISETP.GE.AND P3, PT, R33, UR4, PT ;  /* 0x0000000421007c0c */ /* 0x000fe2000bf66270 */
[----:B------:R0:W5:Y:S01]  /*29eb0*/  @P0 LDG.E R28, desc[UR36][R2.64] ;  /* 0x00000024021c0981 */ /* 0x000162000c1e1900 */
[----:B------:R-:W-:Y:S01]  /*29ec0*/  ISETP.GE.AND P0, PT, R29, UR4, PT ;  /* 0x000000041d007c0c */ /* 0x000fe2000bf06270 */
[C---:B------:R-:W-:Y:S01]  /*29ed0*/  IMAD.SHL.U32 R29, R22.reuse, 0x8, RZ ;  /* 0x00000008161d7824 */ /* 0x040fe200078e00ff */
[----:B------:R-:W-:Y:S01]  /*29ee0*/  LOP3.LUT R21, R21, 0x38, RZ, 0xc0, !PT ;  /* 0x0000003815157812 */ /* 0x000fe200078ec0ff */
[----:B------:R-:W-:Y:S01]  /*29ef0*/  IMAD.SHL.U32 R22, R22, 0x8, RZ ;  /* 0x0000000816167824 */ /* 0x000fe200078e00ff */
[----:B------:R-:W-:Y:S01]  /*29f00*/  LOP3.LUT R16, R16, 0xfffffdff, RZ, 0xc0, !PT ;  /* 0xfffffdff10107812 */ /* 0x000fe200078ec0ff */
[----:B------:R-:W-:Y:S01]  /*29f10*/  UMOV UR5, 0xffffffff ;  /* 0xffffffff00057882 */ /* 0x000fe20000000000 */
[----:B------:R-:W-:-:S02]  /*29f20*/  LOP3.LUT R29, R29, 0x38, RZ, 0xc0, !PT ;  /* 0x000000381d1d7812 */ /* 0x000fc400078ec0ff */
[----:B------:R-:W-:Y:S02]  /*29f30*/  ISETP.GE.AND P2, PT, R21, UR4, PT ;  /* 0x0000000415007c0c */ /* 0x000fe4000bf46270 */
[----:B------:R-:W-:Y:S02]  /*29f40*/  LOP3.LUT R29, R29, 0x80, RZ, 0xfc, !PT ;  /* 0x000000801d1d7812 */ /* 0x000fe400078efcff */
[----:B------:R-:W-:Y:S02]  /*29f50*/  @P3 LOP3.LUT R16, R16, 0x200, RZ, 0xfc, !PT ;  /* 0x0000020010103812 */ /* 0x000fe400078efcff */
[----:B------:R-:W-:Y:S02]  /*29f60*/  LOP3.LUT R22, R22, 0x38, RZ, 0xc0, !PT ;  /* 0x0000003816167812 */ /* 0x000fe400078ec0ff */
[----:B------:R-:W-:Y:S02]  /*29f70*/  ISETP.GE.AND P5, PT, R29, UR4, PT ;  /* 0x000000041d007c0c */ /* 0x000fe4000bfa6270 */
[----:B------:R-:W-:-:S02]  /*29f80*/  LOP3.LUT R16, R16, 0xfffffbff, RZ, 0xc0, !PT ;  /* 0xfffffbff10107812 */ /* 0x000fc400078ec0ff */
[----:B------:R-:W-:Y:S02]  /*29f90*/  LOP3.LUT R22, R22, 0xc0, RZ, 0xfc, !PT ;  /* 0x000000c016167812 */ /* 0x000fe400078efcff */
[----:B------:R-:W-:Y:S02]  /*29fa0*/  @P2 LOP3.LUT R16, R16, 0x400, RZ, 0xfc, !PT ;  /* 0x0000040010102812 */ /* 0x000fe400078efcff */
[----:B------:R-:W-:Y:S02]  /*29fb0*/  ISETP.GE.AND P4, PT, R22, UR4, PT ;  /* 0x0000000416007c0c */ /* 0x000fe4000bf86270 */
[----:B------:R-:W-:Y:S02]  /*29fc0*/  LOP3.LUT R16, R16, 0xffffffdf, RZ, 0xc0, !PT ;  /* 0xffffffdf10107812 */ /* 0x000fe400078ec0ff */
[C---:B------:R-:W-:Y:S02]  /*29fd0*/  LOP3.LUT R22, R21.reuse, 0x100, RZ, 0xfc, !PT ;  /* 0x0000010015167812 */ /* 0x040fe400078efcff */
[----:B------:R-:W-:-:S02]  /*29fe0*/  LOP3.LUT R21, R21, 0x140, RZ, 0xfc, !PT ;  /* 0x0000014015157812 */ /* 0x000fc400078efcff */
[----:B------:R-:W-:Y:S02]  /*29ff0*/  @P5 LOP3.LUT R16, R16, 0x20, RZ, 0xfc, !PT ;  /* 0x0000002010105812 */ /* 0x000fe400078efcff */
[----:B------:R-:W-:Y:S02]  /*2a000*/  ISETP.GE.AND P2, PT, R21, UR4, PT ;  /* 0x0000000415007c0c */ /* 0x000fe4000bf46270 */
[----:B------:R-:W-:Y:S02]  /*2a010*/  LOP3.LUT R16, R16, 0xffffffef, RZ, 0xc0, !PT ;  /* 0xffffffef10107812 */ /* 0x000fe400078ec0ff */
[----:B------:R-:W-:Y:S02]  /*2a020*/  ISETP.GE.AND P3, PT, R22, UR4, PT ;  /* 0x0000000416007c0c */ /* 0x000fe4000bf66270 */
[----:B------:R-:W-:Y:S02]  /*2a030*/  @P4 LOP3.LUT R16, R16, 0x10, RZ, 0xfc, !PT ;  /* 0x0000001010104812 */ /* 0x000fe400078efcff */
[----:B------:R-:W-:-:S02]  /*2a040*/  ISETP.GE.AND P1, PT, R0, UR4, PT ;  /* 0x0000000400007c0c */ /* 0x000fc4000bf26270 */
[----:B------:R-:W-:Y:S02]  /*2a050*/  LOP3.LUT R16, R16, 0xfffffffb, RZ, 0xc0, !PT ;  /* 0xfffffffb10107812 */ /* 0x000fe400078ec0ff */
[----:B------:R-:W-:Y:S02]  /*2a060*/  SEL R6, RZ, 0x40, P1 ;  /* 0x00000040ff067807 */ /* 0x000fe40000800000 */
[----:B------:R-:W-:Y:S02]  /*2a070*/  @P2 LOP3.LUT R16, R16, 0x4, RZ, 0xfc, !PT ;  /* 0x0000000410102812 */ /* 0x000fe400078efcff */
[----:B------:R-:W-:Y:S02]  /*2a080*/  SEL R29, RZ, 0x80, P0 ;  /* 0x00000080ff1d7807 */ /* 0x000fe40000000000 */
[----:B------:R-:W-:Y:S02]  /*2a090*/  LOP3.LUT R16, R16, 0xfffffff7, RZ, 0xc0, !PT ;  /* 0xfffffff710107812 */ /* 0x000fe400078ec0ff */
[----:B------:R-:W-:-:S02]  /*2a0a0*/  LEA R0, R30, 0xffffffc0, 0x6 ;  /* 0xffffffc01e007811 */ /* 0x000fc400078e30ff */
[----:B------:R-:W-:Y:S01]  /*2a0b0*/  @P3 LOP3.LUT R16, R16, 0x8, RZ, 0xfc, !PT ;  /* 0x0000000810103812 */ /* 0x000fe200078efcff */
[----:B0-2---:R-:W-:Y:S06]  /*2a0c0*/  BRA.DIV UR5, `(.L_x_3246) ;  /* 0x0000005205a47947 */ /* 0x005fec000b800000 */
.L_x_3319:
[----:B------:R-:W0:Y:S01]  /*2a0d0*/  S2R R2, SR_TID.X ;  /* 0x0000000000027919 */ /* 0x000e220000002100 */
[----:B------:R-:W-:Y:S01]  /*2a0e0*/  ISETP.NE.AND P1, PT, R20, 0x1, PT ;  /* 0x000000011400780c */ /* 0x000fe20003f25270 */
[----:B------:R-:W-:Y:S01]  /*2a0f0*/  IMAD.MOV.U32 R36, RZ, RZ, RZ ;  /* 0x000000ffff247224 */ /* 0x000fe200078e00ff */
[----:B-----5:R-:W-:Y:S01]  /*2a100*/  SHF.R.S32.HI R33, RZ, 0x1f, R28 ;  /* 0x0000001fff217819 */ /* 0x020fe2000001141c */
[----:B------:R-:W1:Y:S01]  /*2a110*/  S2R R3, SR_TID.X ;  /* 0x0000000000037919 */ /* 0x000e620000002100 */
[C---:B------:R-:W-:Y:S02]  /*2a120*/  LOP3.LUT P6, RZ, R16.reuse, 0x400, RZ, 0xc0, !PT ;  /* 0x0000040010ff7812 */ /* 0x040fe400078cc0ff */
[----:B------:R-:W-:-:S07]  /*2a130*/  LOP3.LUT R16, R16, 0xffffdfff, RZ, 0xc0, !PT ;  /* 0xffffdfff10107812 */ /* 0x000fce00078ec0ff */
[----:B------:R-:W-:Y:S02]  /*2a140*/  @P1 LOP3.LUT R16, R16, 0x2000, RZ, 0xfc, !PT ;  /* 0x0000200010101812 */ /* 0x000fe400078efcff */
[----:B0-----:R-:W-:Y:S01]  /*2a150*/  LOP3.LUT R2, R2, 0x7f, RZ, 0xc0, !PT ;  /* 0x0000007f02027812 */ /* 0x001fe200078ec0ff */
[----:B-1----:R-:W-:-:S03]  /*2a160*/  IMAD.SHL.U32 R10, R3, 0x10, RZ ;  /* 0x00000010030a7824 */ /* 0x002fc600078e00ff */
[----:B------:R-:W-:Y:S01]  /*2a170*/  SHF.R.U32.HI R2, RZ, 0x3, R2 ;  /* 0x00000003ff027819 */ /* 0x000fe20000011602 */
[----:B------:R-:W0:Y:S03]  /*2a180*/  @P1 LDC R3, c[0x0][0x434] ;  /* 0x00010d00ff031b82 */ /* 0x000e260000000800 */
[----:B------:R-:W-:-:S05]  /*2a190*/  LOP3.LUT R10, R2, 0x70, R10, 0xf8, !PT ;  /* 0x00000070020a7812 */ /* 0x000fca00078ef80a */
[----:B------:R-:W-:Y:S01]  /*2a1a0*/  IMAD.IADD R7, R10, 0x1, R0 ;  /* 0x000000010a077824 */ /* 0x000fe200078e0200 */
[----:B------:R-:W1:Y:S04]  /*2a1b0*/  @P1 LDC R2, c[0x0][0x438] ;  /* 0x00010e00ff021b82 */ /* 0x000e680000000800 */
[C---:B------:R-:W-:Y:S01]  /*2a1c0*/  ISETP.GE.AND P0, PT, R7.reuse, R25, PT ;  /* 0x000000190700720c */ /* 0x040fe20003f06270 */
[----:B------:R-:W-:-:S03]  /*2a1d0*/  IMAD.IADD R7, R7, 0x1, R32 ;  /* 0x0000000107077824 */ /* 0x000fc600078e0220 */
[----:B------:R-:W-:Y:S01]  /*2a1e0*/  ISETP.GT.U32.OR P0, PT, R10, 0x3f, P0 ;  /* 0x0000003f0a00780c */ /* 0x000fe20000704470 */
[----:B------:R-:W-:Y:S02]  /*2a1f0*/  IMAD.MOV.U32 R8, RZ, RZ, R7 ;  /* 0x000000ffff087224 */ /* 0x000fe400078e0007 */
[----:B0-----:R-:W-:-:S10]  /*2a200*/  @P1 IMAD.HI.U32 R3, R7, R3, RZ ;  /* 0x0000000307031227 */ /* 0x001fd400078e00ff */
[----:B------:R-:W0:Y:S01]  /*2a210*/  @!P0 LDC.64 R4, c[0x0][0x428] ;  /* 0x00010a00ff048b82 */ /* 0x000e220000000a00 */
[----:B-1----:R-:W-:-:S04]  /*2a220*/  @P1 SHF.R.U32.HI R8, RZ, R2, R3 ;  /* 0x00000002ff081219 */ /* 0x002fc80000011603 */
        /* <DEDUP_REMOVED lines=23> */
[----:B------:R-:W-:-:S04]  /*2a3a0*/  LOP3.LUT R2, R4, R2, R3, 0xfe, !PT ;  /* 0x0000000204027212 */ /* 0x000fc800078efe03 */
[----:B------:R-:W-:Y:S01]  /*2a3b0*/  LOP3.LUT R6, R2, R6, RZ, 0xfc, !PT ;  /* 0x0000000602067212 */ /* 0x000fe200078efcff */
[----:B------:R-:W-:-:S03]  /*2a3c0*/  IMAD.MOV R2, RZ, RZ, -R8 ;  /* 0x000000ffff027224 */ /* 0x000fc600078e0a08 */
[----:B------:R-:W-:Y:S01]  /*2a3d0*/  LOP3.LUT R29, R6, R29, RZ, 0xfc, !PT ;  /* 0x0000001d061d7212 */ /* 0x000fe200078efcff */
[----:B------:R-:W-:Y:S01]  /*2a3e0*/  IMAD R3, R20, R2, R7 ;  /* 0x0000000214037224 */ /* 0x000fe200078e0207 */
[----:B------:R0:W-:Y:S01]  /*2a3f0*/  STL [R1+0x434], R6 ;  /* 0x0004340601007387 */ /* 0x0001e20000100800 */
[----:B------:R-:W-:-:S03]  /*2a400*/  IMAD.U32 R2, RZ, RZ, UR38 ;  /* 0x00000026ff027e24 */ /* 0x000fc6000f8e00ff */
[----:B------:R0:W-:Y:S02]  /*2a410*/  STL [R1+0x414], R3 ;  /* 0x0004140301007387 */ /* 0x0001e40000100800 */
[----:B------:R-:W-:-:S13]  /*2a420*/  ISETP.NE.AND P0, PT, R2, 0x3, PT ;  /* 0x000000030200780c */ /* 0x000fda0003f05270 */
[----:B------:R-:W-:-:S04]  /*2a430*/  @P0 LOP3.LUT R16, R16, 0x800, RZ, 0xfc, !PT ;  /* 0x0000080010100812 */ /* 0x000fc800078efcff */
[----:B------:R-:W-:-:S04]  /*2a440*/  LOP3.LUT R16, R16, 0xfffffffe, RZ, 0xc0, !PT ;  /* 0xfffffffe10107812 */ /* 0x000fc800078ec0ff */
[----:B------:R-:W-:Y:S01]  /*2a450*/  @P1 LOP3.LUT R16, R16, 0x1, RZ, 0xfc, !PT ;  /* 0x0000000110101812 */ /* 0x000fe200078efcff */
[----:B0-----:R-:W-:Y:S06]  /*2a460*/  @!P0 BRA `(.L_x_3247) ;  /* 0x0000000000048947 */ /* 0x001fec0003800000 */
[----:B------:R-:W-:Y:S01]  /*2a470*/  BPT.TRAP 0x1 ;  /* 0x000000040000795c */ /* 0x000fe20000300000 */
.L_x_3247:
        /* <DEDUP_REMOVED lines=9> */
.L_x_3320:
[----:B------:R-:W-:Y:S05]  /*2a510*/  BSYNC B0 ;  /* 0x0000000000007941 */ /* 0x000fea0003800000 */
.L_x_3248:
[----:B------:R-:W0:Y:S01]  /*2a520*/  LDL R2, [R1+0x414] ;  /* 0x0004140001027983 */ /* 0x000e220000100800 */
[----:B------:R-:W-:Y:S01]  /*2a530*/  ULDC.64 UR4, c[0x0][0x300] ;  /* 0x0000c00000047ab9 */ /* 0x000fe20000000a00 */
[----:B-----5:R-:W-:Y:S01]  /*2a540*/  SHF.R.S32.HI R4, RZ, 0x1f, R36 ;  /* 0x0000001fff047819 */ /* 0x020fe20000011424 */
[----:B------:R-:W-:Y:S01]  /*2a550*/  ULDC.64 UR6, c[0x0][0x2e8] ;  /* 0x0000ba0000067ab9 */ /* 0x000fe20000000a00 */
[----:B------:R-:W-:-:S03]  /*2a560*/  LOP3.LUT R16, R16, 0xfffffffd, RZ, 0xc0, !PT ;  /* 0xfffffffd10107812 */ /* 0x000fc600078ec0ff */
[----:B------:R-:W-:Y:S01]  /*2a570*/  STL [R1+0x42c], R4 ;  /* 0x00042c0401007387 */ /* 0x000fe20000100800 */
[----:B0-----:R-:W-:-:S05]  /*2a580*/  SHF.R.S32.HI R0, RZ, 0x1f, R2 ;  /* 0x0000001fff007819 */ /* 0x001fca0000011402 */
[----:B------:R0:W-:Y:S02]  /*2a590*/  STL [R1+0x428], R0 ;  /* 0x0004280001007387 */ /* 0x0001e40000100800 */
[----:B0-----:R-:W-:-:S04]  /*2a5a0*/  IMAD R0, R0, UR4, RZ ;  /* 0x0000000400007c24 */ /* 0x001fc8000f8e02ff */
[C---:B------:R-:W-:Y:S02]  /*2a5b0*/  IMAD R0, R2.reuse, UR5, R0 ;  /* 0x0000000502007c24 */ /* 0x040fe4000f8e0200 */
[----:B------:R-:W-:Y:S01]  /*2a5c0*/  IMAD.WIDE.U32 R2, R2, UR4, RZ ;  /* 0x0000000402027c25 */ /* 0x000fe2000f8e00ff */
[----:B------:R-:W-:-:S03]  /*2a5d0*/  ULDC.64 UR4, c[0x0][0x310] ;  /* 0x0000c40000047ab9 */ /* 0x000fc60000000a00 */
[----:B------:R-:W-:Y:S02]  /*2a5e0*/  IMAD.IADD R3, R3, 0x1, R0 ;  /* 0x0000000103037824 */ /* 0x000fe400078e0200 */
[----:B------:R-:W-:Y:S02]  /*2a5f0*/  IMAD R0, R4, UR4, RZ ;  /* 0x0000000404007c24 */ /* 0x000fe4000f8e02ff */
[----:B------:R-:W0:Y:S01]  /*2a600*/  S2R R4, SR_TID.X ;  /* 0x0000000000047919 */ /* 0x000e220000002100 */
[----:B------:R-:W-:-:S04]  /*2a610*/  IMAD.WIDE.U32 R2, R36, UR4, R2 ;  /* 0x0000000424027c25 */ /* 0x000fc8000f8e0002 */
[----:B------:R-:W-:Y:S01]  /*2a620*/  IMAD R0, R36, UR5, R0 ;  /* 0x0000000524007c24 */ /* 0x000fe2000f8e0200 */
[----:B------:R-:W-:-:S03]  /*2a630*/  ULDC.64 UR4, c[0x0][0x308] ;  /* 0x0000c20000047ab9 */ /* 0x000fc60000000a00 */
[----:B------:R-:W-:Y:S02]  /*2a640*/  IMAD.IADD R3, R3, 0x1, R0 ;  /* 0x0000000103037824 */ /* 0x000fe400078e0200 */
[----:B------:R-:W-:Y:S01]  /*2a650*/  IMAD.WIDE.U32 R2, R26, UR4, R2 ;  /* 0x000000041a027c25 */ /* 0x000fe2000f8e0002 */
[----:B------:R-:W-:-:S03]  /*2a660*/  ULDC UR4, c[0x0][0x2f4] ;  /* 0x0000bd0000047ab9 */ /* 0x000fc60000000800 */
[----:B------:R-:W-:Y:S01]  /*2a670*/  IMAD R5, R26, UR5, R3 ;  /* 0x000000051a057c24 */ /* 0x000fe2000f8e0203 */
[----:B------:R-:W-:Y:S01]  /*2a680*/  LEA R0, P0, R2, UR6, 0x1 ;  /* 0x0000000602007c11 */ /* 0x000fe2000f8008ff */
[----:B------:R-:W-:-:S03]  /*2a690*/  UMOV UR5, 0xffffffff ;  /* 0xffffffff00057882 */ /* 0x000fc60000000000 */
[----:B------:R-:W-:Y:S02]  /*2a6a0*/  LEA.HI.X R5, R2, UR7, R5, 0x1, P0 ;  /* 0x0000000702057c11 */ /* 0x000fe400080f0c05 */
[----:B------:R-:W-:Y:S01]  /*2a6b0*/  ISETP.GE.AND P0, PT, R25, 0x1, PT ;  /* 0x000000011900780c */ /* 0x000fe20003f06270 */
[----:B0-----:R-:W-:Y:S02]  /*2a6c0*/  IMAD.SHL.U32 R7, R4, 0x8, RZ ;  /* 0x0000000804077824 */ /* 0x001fe400078e00ff */
[----:B------:R-:W-:-:S03]  /*2a6d0*/  IMAD R4, R18, 0x1000, R34 ;  /* 0x0000100012047824 */ /* 0x000fc600078e0222 */
[----:B------:R-:W-:-:S04]  /*2a6e0*/  LOP3.LUT R7, R7, 0x38, RZ, 0xc0, !PT ;  /* 0x0000003807077812 */ /* 0x000fc800078ec0ff */
[----:B------:R-:W-:-:S13]  /*2a6f0*/  ISETP.GE.AND P2, PT, R7, UR4, PT ;  /* 0x0000000407007c0c */ /* 0x000fda000bf46270 */
[----:B------:R-:W-:Y:S01]  /*2a700*/  @P2 LOP3.LUT R16, R16, 0x2, RZ, 0xfc, !PT ;  /* 0x0000000210102812 */ /* 0x000fe200078efcff */
[----:B------:R-:W-:Y:S06]  /*2a710*/  BRA.DIV UR5, `(.L_x_3250) ;  /* 0x0000004e05587947 */ /* 0x000fec000b800000 */
        /* <DEDUP_REMOVED lines=32> */
.L_x_3330:
        /* <DEDUP_REMOVED lines=10> */
.L_x_3251:
        /* <DEDUP_REMOVED lines=10> */
.L_x_3252:
[----:B------:R-:W-:Y:S01]  /*2aa60*/  VIADD R0, R17, 0x20400 ;  /* 0x0002040011007836 */ /* 0x000fe20000000000 */
[----:B------:R-:W-:Y:S01]  /*2aa70*/  LOP3.LUT P1, RZ, R16, 0x40, RZ, 0xc0, !PT ;  /* 0x0000004010ff7812 */ /* 0x000fe2000782c0ff */
[----:B------:R1:W-:-:S12]  /*2aa80*/  SYNCS.ARRIVE.TRANS64.A1T0 RZ, [R22+URZ+0x38830], RZ ;  /* 0x038830ff16ff79a7 */ /* 0x0003d8000810003f */
[----:B------:R-:W-:Y:S05]  /*2aa90*/  WARPSYNC.ALL ;  /* 0x0000000000007948 */ /* 0x000fea0003800000 */
[----:B------:R-:W-:Y:S01]  /*2aaa0*/  BAR.SYNC.DEFER_BLOCKING 0x8, 0x100 ;  /* 0x0204000000007b1d */ /* 0x000fe20000010000 */
[----:B------:R-:W-:Y:S02]  /*2aab0*/  LOP3.LUT P0, RZ, R0, 0x3ff, RZ, 0xc0, !PT ;  /* 0x000003ff00ff7812 */ /* 0x000fe4000780c0ff */
[----:B------:R-:W-:-:S03]  /*2aac0*/  SHF.R.S32.HI R0, RZ, 0x1f, R27 ;  /* 0x0000001fff007819 */ /* 0x000fc6000001141b */
[----:B------:R-:W-:Y:S01]  /*2aad0*/  BSSY B6, `(.L_x_3253) ;  /* 0x0000018000067945 */ /* 0x000fe20003800000 */
[----:B------:R-:W-:Y:S02]  /*2aae0*/  SEL R30, R0, RZ, !P1 ;  /* 0x000000ff001e7207 */ /* 0x000fe40004800000 */
[----:B------:R-:W-:-:S03]  /*2aaf0*/  SEL R0, R27, RZ, !P1 ;  /* 0x000000ff1b007207 */ /* 0x000fc60004800000 */
[----:B------:R-:W-:Y:S04]  /*2ab00*/  STL [R1+0x424], R30 ;  /* 0x0004241e01007387 */ /* 0x000fe80000100800 */
[----:B------:R2:W-:Y:S02]  /*2ab10*/  STL [R1+0x418], R0 ;  /* 0x0004180001007387 */ /* 0x0005e40000100800 */
[----:B--2---:R-:W-:-:S05]  /*2ab20*/  SHF.R.S32.HI R0, RZ, 0x1f, R35 ;  /* 0x0000001fff007819 */ /* 0x004fca0000011423 */
[----:B------:R2:W-:Y:S01]  /*2ab30*/  STL [R1+0x41c], R0 ;  /* 0x00041c0001007387 */ /* 0x0005e20000100800 */
        /* <DEDUP_REMOVED lines=16> */
[----:B012---:R-:W-:Y:S05]  /*2ac40*/  CALL.ABS.NOINC R2 ;  /* 0x0000000002007343 */ /* 0x007fea0003c00000 */
.L_x_3254:
[----:B------:R-:W-:Y:S05]  /*2ac50*/  BSYNC B6 ;  /* 0x0000000000067941 */ /* 0x000fea0003800000 */
.L_x_3253:
[----:B------:R-:W3:Y:S01]  /*2ac60*/  LDL R20, [R1+0x41c] ;  /* 0x00041c0001147983 */ /* 0x000ee20000100800 */
[----:B------:R-:W-:Y:S01]  /*2ac70*/  IMAD.MOV.U32 R21, RZ, RZ, R30 ;  /* 0x000000ffff157224 */ /* 0x000fe200078e001e */
[----:B------:R-:W-:Y:S01]  /*2ac80*/  ULDC.64 UR4, c[0x0][0x298] ;  /* 0x0000a60000047ab9 */ /* 0x000fe20000000a00 */
[----:B------:R-:W4:Y:S01]  /*2ac90*/  LDC R5, c[0x0][0x448] ;  /* 0x00011200ff057b82 */ /* 0x000f220000000800 */
[----:B------:R1:W5:Y:S01]  /*2aca0*/  LDL R9, [R1+0x410] ;  /* 0x0004100001097983 */ /* 0x0003620000100800 */
[----:B0-----:R-:W0:Y:S01]  /*2acb0*/  S2R R2, SR_TID.X ;  /* 0x0000000000027919 */ /* 0x001e220000002100 */
[----:B------:R-:W1:Y:S01]  /*2acc0*/  S2R R30, SR_TID.X ;  /* 0x00000000001e7919 */ /* 0x000e620000002100 */
[----:B0-----:R-:W-:-:S04]  /*2acd0*/  LOP3.LUT R2, R2, 0x7f, RZ, 0xc0, !PT ;  /* 0x0000007f02027812 */ /* 0x001fc800078ec0ff */
[----:B--2---:R-:W-:Y:S02]  /*2ace0*/  SHF.R.U32.HI R0, RZ, 0x3, R2 ;  /* 0x00000003ff007819 */ /* 0x004fe40000011602 */
[----:B------:R-:W0:Y:S01]  /*2acf0*/  LDC R2, c[0x0][0x448] ;  /* 0x00011200ff027b82 */ /* 0x000e220000000800 */
[----:B---3--:R-:W-:Y:S02]  /*2ad00*/  IMAD.MOV.U32 R4, RZ, RZ, R20 ;  /* 0x000000ffff047224 */ /* 0x008fe400078e0014 */
[----:B------:R-:W2:Y:S01]  /*2ad10*/  LDL R20, [R1+0x418] ;  /* 0x0004180001147983 */ /* 0x000ea20000100800 */
[----:B0-----:R-:W-:Y:S01]  /*2ad20*/  ISETP.NE.AND P6, PT, R2, 0x1, PT ;  /* 0x000000010200780c */ /* 0x001fe20003fc5270 */
[----:B-1----:R-:W-:Y:S02]  /*2ad30*/  IMAD.SHL.U32 R30, R30, 0x10, RZ ;  /* 0x000000101e1e7824 */ /* 0x002fe400078e00ff */
[----:B------:R-:W-:-:S03]  /*2ad40*/  IMAD R4, R4, UR4, RZ ;  /* 0x0000000404047c24 */ /* 0x000fc6000f8e02ff */
[----:B------:R-:W-:Y:S01]  /*2ad50*/  LOP3.LUT R30, R0, 0x70, R30, 0xf8, !PT ;  /* 0x00000070001e7812 */ /* 0x000fe200078ef81e */
[----:B------:R-:W-:-:S04]  /*2ad60*/  IMAD R4, R35, UR5, R4 ;  /* 0x0000000523047c24 */ /* 0x000fc8000f8e0204 */
[----:B------:R-:W-:Y:S02]  /*2ad70*/  IMAD.IADD R30, R30, 0x1, R37 ;  /* 0x000000011e1e7824 */ /* 0x000fe400078e0225 */
[----:B------:R-:W0:Y:S02]  /*2ad80*/  @P6 LDC R3, c[0x0][0x44c] ;  /* 0x00011300ff036b82 */ /* 0x000e240000000800 */
[----:B------:R-:W-:-:S06]  /*2ad90*/  IMAD.MOV.U32 R0, RZ, RZ, R30 ;  /* 0x000000ffff007224 */ /* 0x000fcc00078e001e */
[----:B------:R-:W1:Y:S01]  /*2ada0*/  @P6 LDC R2, c[0x0][0x450] ;  /* 0x00011400ff026b82 */ /* 0x000e620000000800 */
[----:B0-----:R-:W-:-:S05]  /*2adb0*/  @P6 IMAD.HI.U32 R3, R30, R3, RZ ;  /* 0x000000031e036227 */ /* 0x001fca00078e00ff */
[----:B-1----:R-:W-:Y:S01]  /*2adc0*/  @P6 SHF.R.U32.HI R0, RZ, R2, R3 ;  /* 0x00000002ff006219 */ /* 0x002fe20000011603 */
        /* <DEDUP_REMOVED lines=14> */
[----:B------:R-:W-:-:S05]  /*2aeb0*/  SHF.R.S32.HI R4, RZ, 0x1f, R0 ;  /* 0x0000001fff047819 */ /* 0x000fca0000011400 */
[----:B------:R-:W-:Y:S02]  /*2aec0*/  IMAD R4, R4, UR4, RZ ;  /* 0x0000000404047c24 */ /* 0x000fe4000f8e02ff */
[----:B------:R-:W-:-:S04]  /*2aed0*/  IMAD.WIDE.U32 R2, R0, UR4, R2 ;  /* 0x0000000400027c25 */ /* 0x000fc8000f8e0002 */
[----:B------:R-:W-:Y:S01]  /*2aee0*/  IMAD R4, R0, UR5, R4 ;  /* 0x0000000500047c24 */ /* 0x000fe2000f8e0204 */
[----:B------:R-:W-:Y:S01]  /*2aef0*/  ULDC.64 UR4, c[0x0][0x2c8] ;  /* 0x0000b20000047ab9 */ /* 0x000fe20000000a00 */
[----:B------:R-:W-:-:S04]  /*2af00*/  IMAD.MOV R0, RZ, RZ, -R0 ;  /* 0x000000ffff007224 */ /* 0x000fc800078e0a00 */
[----:B----4-:R-:W-:Y:S02]  /*2af10*/  IMAD R0, R5, R0, R30 ;  /* 0x0000000005007224 */ /* 0x010fe400078e021e */
        /* <DEDUP_REMOVED lines=9> */
[----:B------:R-:W-:-:S03]  /*2afb0*/  LOP3.LUT R20, R6, 0x7f, RZ, 0xc0, !PT ;  /* 0x0000007f06147812 */ /* 0x000fc600078ec0ff */
[----:B------:R-:W-:Y:S01]  /*2afc0*/  LEA.HI.X R2, R2, UR5, R3, 0x1, P0 ;  /* 0x0000000502027c11 */ /* 0x000fe200080f0c03 */
[----:B------:R-:W-:Y:S01]  /*2afd0*/  UMOV UR5, 0xffffffff ;  /* 0xffffffff00057882 */ /* 0x000fe20000000000 */
[----:B------:R-:W-:Y:S02]  /*2afe0*/  ISETP.GE.AND P0, PT, R7, UR4, PT ;  /* 0x0000000407007c0c */ /* 0x000fe4000bf06270 */
[----:B------:R-:W-:Y:S01]  /*2aff0*/  SHF.R.U32.HI R8, RZ, 0x3, R20 ;  /* 0x00000003ff087819 */ /* 0x000fe20000011614 */
[----:B------:R-:W-:Y:S10]  /*2b000*/  BRA.DIV UR5, `(.L_x_3255) ;  /* 0x0000004a056c7947 */ /* 0x000ff4000b800000 */
[----:B-----5:R-:W-:Y:S01]  /*2b010*/  IMAD R3, R9, R5, RZ ;  /* 0x0000000509037224 */ /* 0x020fe200078e02ff */
[----:B------:R-:W-:Y:S01]  /*2b020*/  SHFL.IDX PT, R4, R2, RZ, 0x181f ;  /* 0x00181fff02047589 */ /* 0x000fe200000e0000 */
[----:B------:R-:W-:Y:S01]  /*2b030*/  IMAD.IADD R37, R8, 0x1, R37 ;  /* 0x0000000108257824 */ /* 0x000fe200078e0225 */
[----:B------:R-:W-:Y:S02]  /*2b040*/  LOP3.LUT R16, R16, 0xfffffeff, RZ, 0xc0, !PT ;  /* 0xfffffeff10107812 */ /* 0x000fe400078ec0ff */
[----:B------:R-:W0:Y:S02]  /*2b050*/  SHFL.IDX PT, R5, R0, RZ, 0x181f ;  /* 0x00181fff00057589 */ /* 0x000e2400000e0000 */
[----:B------:R-:W-:-:S13]  /*2b060*/  ISETP.GE.AND P2, PT, R37, R3, PT ;  /* 0x000000032500720c */ /* 0x000fda0003f46270 */
[----:B------:R-:W-:-:S04]  /*2b070*/  @P2 LOP3.LUT R16, R16, 0x100, RZ, 0xfc, !PT ;  /* 0x0000010010102812 */ /* 0x000fc800078efcff */
[----:B------:R-:W-:Y:S02]  /*2b080*/  LOP3.LUT R16, R16, 0xffffff7f, RZ, 0xc0, !PT ;  /* 0xffffff7f10107812 */ /* 0x000fe400078ec0ff */
[----:B0-----:R-:W-:-:S05]  /*2b090*/  @!P2 LEA R5, P1, R7, R5, 0x1 ;  /* 0x000000050705a211 */ /* 0x001fca00078208ff */
[----:B------:R-:W-:-:S05]  /*2b0a0*/  @!P2 IMAD.X R4, RZ, RZ, R4, P1 ;  /* 0x000000ffff04a224 */ /* 0x000fca00008e0604 */
        /* <DEDUP_REMOVED lines=30> */
.L_x_3339:
        /* <DEDUP_REMOVED lines=12> */
.L_x_3256:
        /* <DEDUP_REMOVED lines=28> */
.L_x_3258:
[----:B------:R-:W-:Y:S05]  /*2b510*/  BSYNC B6 ;  /* 0x0000000000067941 */ /* 0x000fea0003800000 */
.L_x_3257:
        /* <DEDUP_REMOVED lines=8> */
[----:B------:R-:W-:Y:S01]  /*2b5a0*/  IMAD.MOV.U32 R0, RZ, RZ, R30 ;  /* 0x000000ffff007224 */ /* 0x000fe200078e001e */
[----:B------:R-:W5:Y:S01]  /*2b5b0*/  S2R R7, SR_TID.X ;  /* 0x0000000000077919 */ /* 0x000f620000002100 */
[----:B0-----:R-:W-:-:S05]  /*2b5c0*/  @P6 IMAD.HI.U32 R3, R30, R3, RZ ;  /* 0x000000031e036227 */ /* 0x001fca00078e00ff */
[----:B-1----:R-:W-:Y:S01]  /*2b5d0*/  @P6 SHF.R.U32.HI R0, RZ, R2, R3 ;  /* 0x00000002ff006219 */ /* 0x002fe20000011603 */
[----:B------:R-:W-:Y:S01]  /*2b5e0*/  IMAD.WIDE.U32 R2, R35, UR4, RZ ;  /* 0x0000000423027c25 */ /* 0x000fe2000f8e00ff */
[----:B------:R-:W0:Y:S02]  /*2b5f0*/  S2R R10, SR_TID.X ;  /* 0x00000000000a7919 */ /* 0x000e240000002100 */
[----:B------:R-:W-:Y:S01]  /*2b600*/  SHF.R.S32.HI R5, RZ, 0x1f, R0 ;  /* 0x0000001fff057819 */ /* 0x000fe20000011400 */
[----:B------:R-:W1:Y:S01]  /*2b610*/  S2R R9, SR_TID.X ;  /* 0x0000000000097919 */ /* 0x000e620000002100 */
[----:B------:R-:W-:Y:S01]  /*2b620*/  LOP3.LUT R16, R16, 0xffffefff, RZ, 0xc0, !PT ;  /* 0xffffefff10107812 */ /* 0x000fe200078ec0ff */
[----:B-1----:R-:W-:-:S05]  /*2b630*/  IMAD.SHL.U32 R8, R9, 0x8, RZ ;  /* 0x0000000809087824 */ /* 0x002fca00078e00ff */
        /* <DEDUP_REMOVED lines=9> */
[----:B----4-:R-:W-:Y:S01]  /*2b6d0*/  IMAD.WIDE.U32 R2, R20, UR4, R2 ;  /* 0x0000000414027c25 */ /* 0x010fe2000f8e0002 */
[----:B------:R-:W-:-:S03]  /*2b6e0*/  ULDC UR4, c[0x0][0x448] ;  /* 0x0001120000047ab9 */ /* 0x000fc60000000800 */
[----:B------:R-:W-:-:S04]  /*2b6f0*/  IMAD R4, R20, UR5, R4 ;  /* 0x0000000514047c24 */ /* 0x000fc8000f8e0204 */
        /* <DEDUP_REMOVED lines=8> */
[----:B------:R-:W-:Y:S01]  /*2b780*/  ULDC.64 UR4, c[0x0][0x3c8] ;  /* 0x0000f20000047ab9 */ /* 0x000fe20000000a00 */
[----:B-----5:R-:W-:Y:S02]  /*2b790*/  IMAD.SHL.U32 R21, R7, 0x8, RZ ;  /* 0x0000000807157824 */ /* 0x020fe400078e00ff */
[----:B------:R-:W-:Y:S02]  /*2b7a0*/  IMAD.IADD R3, R3, 0x1, R5 ;  /* 0x0000000103037824 */ /* 0x000fe400078e0205 */
[----:B------:R-:W-:Y:S01]  /*2b7b0*/  IMAD R0, R0, UR4, RZ ;  /* 0x0000000400007c24 */ /* 0x000fe2000f8e02ff */
[----:B------:R-:W-:Y:S01]  /*2b7c0*/  LOP3.LUT R21, R21, 0x38, RZ, 0xc0, !PT ;  /* 0x0000003815157812 */ /* 0x000fe200078ec0ff */
[----:B------:R-:W-:-:S04]  /*2b7d0*/  IMAD.WIDE.U32 R2, R4, UR4, R2 ;  /* 0x0000000404027c25 */ /* 0x000fc8000f8e0002 */
[----:B------:R-:W-:Y:S01]  /*2b7e0*/  IMAD R0, R4, UR5, R0 ;  /* 0x0000000504007c24 */ /* 0x000fe2000f8e0200 */
[----:B------:R-:W-:Y:S01]  /*2b7f0*/  ULDC.64 UR4, c[0x0][0x390] ;  /* 0x0000e40000047ab9 */ /* 0x000fe20000000a00 */
[----:B------:R-:W-:Y:S01]  /*2b800*/  IMAD.SHL.U32 R20, R7, 0x8, RZ ;  /* 0x0000000807147824 */ /* 0x000fe200078e00ff */
[----:B------:R-:W-:Y:S01]  /*2b810*/  LOP3.LUT R7, R21, 0x80, RZ, 0xfc, !PT ;  /* 0x0000008015077812 */ /* 0x000fe200078efcff */
[----:B------:R-:W-:Y:S01]  /*2b820*/  IMAD.IADD R6, R3, 0x1, R0 ;  /* 0x0000000103067824 */ /* 0x000fe200078e0200 */
[----:B------:R-:W-:Y:S01]  /*2b830*/  LEA R0, P0, R2, UR4, 0x1 ;  /* 0x0000000402007c11 */ /* 0x000fe2000f8008ff */
[----:B------:R-:W-:Y:S01]  /*2b840*/  ULDC UR4, c[0x0][0x3b8] ;  /* 0x0000ee0000047ab9 */ /* 0x000fe20000000800 */
[----:B------:R-:W-:Y:S02]  /*2b850*/  LOP3.LUT R20, R20, 0x38, RZ, 0xc0, !PT ;  /* 0x0000003814147812 */ /* 0x000fe400078ec0ff */
[----:B------:R-:W-:Y:S02]  /*2b860*/  ISETP.GE.AND P4, PT, R7, UR4, PT ;  /* 0x0000000407007c0c */ /* 0x000fe4000bf86270 */
[----:B------:R-:W-:Y:S01]  /*2b870*/  LOP3.LUT R7, R20, 0x40, RZ, 0xfc, !PT ;  /* 0x0000004014077812 */ /* 0x000fe200078efcff */
[----:B0-----:R-:W-:-:S05]  /*2b880*/  IMAD.SHL.U32 R20, R10, 0x8, RZ ;  /* 0x000000080a147824 */ /* 0x001fca00078e00ff */
[----:B------:R-:W-:Y:S02]  /*2b890*/  LOP3.LUT R20, R20, 0x38, RZ, 0xc0, !PT ;  /* 0x0000003814147812 */ /* 0x000fe400078ec0ff */
[----:B------:R-:W-:Y:S02]  /*2b8a0*/  ISETP.GE.AND P5, PT, R7, UR4, PT ;  /* 0x0000000407007c0c */ /* 0x000fe4000bfa6270 */
[----:B------:R-:W-:Y:S01]  /*2b8b0*/  LOP3.LUT R7, R20, 0x100, RZ, 0xfc, !PT ;  /* 0x0000010014077812 */ /* 0x000fe200078efcff */
[----:B------:R-:W-:Y:S01]  /*2b8c0*/  IMAD.SHL.U32 R20, R10, 0x8, RZ ;  /* 0x000000080a147824 */ /* 0x000fe200078e00ff */
[----:B------:R-:W-:-:S04]  /*2b8d0*/  ISETP.GE.AND P1, PT, R8, UR4, PT ;  /* 0x0000000408007c0c */ /* 0x000fc8000bf26270 */
[----:B------:R-:W-:Y:S01]  /*2b8e0*/  LOP3.LUT R20, R20, 0x38, RZ, 0xc0, !PT ;  /* 0x0000003814147812 */ /* 0x000fe200078ec0ff */
[----:B------:R-:W-:Y:S01]  /*2b8f0*/  IMAD.SHL.U32 R21, R9, 0x8, RZ ;  /* 0x0000000809157824 */ /* 0x000fe200078e00ff */
[----:B------:R-:W-:Y:S02]  /*2b900*/  ISETP.GE.AND P2, PT, R7, UR4, PT ;  /* 0x0000000407007c0c */ /* 0x000fe4000bf46270 */
[----:B------:R-:W-:Y:S01]  /*2b910*/  LOP3.LUT R7, R20, 0xc0, RZ, 0xfc, !PT ;  /* 0x000000c014077812 */ /* 0x000fe200078efcff */
[----:B------:R-:W-:Y:S01]  /*2b920*/  IMAD.SHL.U32 R20, R9, 0x8, RZ ;  /* 0x0000000809147824 */ /* 0x000fe200078e00ff */
[----:B------:R-:W-:Y:S02]  /*2b930*/  LOP3.LUT R21, R21, 0x38, RZ, 0xc0, !PT ;  /* 0x0000003815157812 */ /* 0x000fe400078ec0ff */
[----:B------:R-:W-:Y:S02]  /*2b940*/  LEA.HI.X R6, R2, UR5, R6, 0x1, P0 ;  /* 0x0000000502067c11 */ /* 0x000fe400080f0c06 */
[----:B------:R-:W-:-:S02]  /*2b950*/  LOP3.LUT R20, R20, 0x38, RZ, 0xc0, !PT ;  /* 0x0000003814147812 */ /* 0x000fc400078ec0ff */
[----:B------:R-:W-:Y:S02]  /*2b960*/  SEL R2, RZ, 0x1, P1 ;  /* 0x00000001ff027807 */ /* 0x000fe40000800000 */
[----:B------:R-:W-:Y:S02]  /*2b970*/  SEL R3, RZ, 0x4, P4 ;  /* 0x00000004ff037807 */ /* 0x000fe40002000000 */
[----:B------:R-:W-:Y:S02]  /*2b980*/  SEL R4, RZ, 0x2, P5 ;  /* 0x00000002ff047807 */ /* 0x000fe40002800000 */
[----:B------:R-:W-:Y:S02]  /*2b990*/  ISETP.GE.AND P3, PT, R7, UR4, PT ;  /* 0x0000000407007c0c */ /* 0x000fe4000bf66270 */
[----:B------:R-:W-:Y:S02]  /*2b9a0*/  LOP3.LUT R7, R21, 0x180, RZ, 0xfc, !PT ;  /* 0x0000018015077812 */ /* 0x000fe400078efcff */
[----:B------:R-:W-:-:S02]  /*2b9b0*/  LOP3.LUT R9, R20, 0x140, RZ, 0xfc, !PT ;  /* 0x0000014014097812 */ /* 0x000fc400078efcff */
[----:B------:R-:W-:Y:S02]  /*2b9c0*/  IADD3 R2, R3, R4, R2 ;  /* 0x0000000403027210 */ /* 0x000fe40007ffe002 */
[----:B------:R-:W-:Y:S02]  /*2b9d0*/  SEL R3, RZ, 0x10, P2 ;  /* 0x00000010ff037807 */ /* 0x000fe40001000000 */
[----:B------:R-:W-:Y:S02]  /*2b9e0*/  SEL R4, RZ, 0x8, P3 ;  /* 0x00000008ff047807 */ /* 0x000fe40001800000 */
[----:B------:R-:W-:Y:S02]  /*2b9f0*/  @P1 LOP3.LUT R16, R16, 0x1000, RZ, 0xfc, !PT ;  /* 0x0000100010101812 */ /* 0x000fe400078efcff */
[----:B------:R-:W-:Y:S02]  /*2ba00*/  ISETP.GE.AND P0, PT, R7, UR4, PT ;  /* 0x0000000407007c0c */ /* 0x000fe4000bf06270 */
[----:B------:R-:W-:-:S02]  /*2ba10*/  LOP3.LUT R7, R20, 0x1c0, RZ, 0xfc, !PT ;  /* 0x000001c014077812 */ /* 0x000fc400078efcff */
[----:B------:R-:W-:Y:S02]  /*2ba20*/  ISETP.GE.AND P1, PT, R9, UR4, PT ;  /* 0x0000000409007c0c */ /* 0x000fe4000bf26270 */
[----:B------:R-:W-:Y:S02]  /*2ba30*/  IADD3 R4, R3, R2, R4 ;  /* 0x0000000203047210 */ /* 0x000fe40007ffe004 */
[----:B------:R-:W-:Y:S02]  /*2ba40*/  SEL R2, RZ, 0x40, P0 ;  /* 0x00000040ff027807 */ /* 0x000fe40000000000 */
[----:B------:R-:W-:Y:S02]  /*2ba50*/  SEL R3, RZ, 0x20, P1 ;  /* 0x00000020ff037807 */ /* 0x000fe40000800000 */
[----:B------:R-:W-:Y:S01]  /*2ba60*/  ISETP.GE.AND P0, PT, R7, UR4, PT ;  /* 0x0000000407007c0c */ /* 0x000fe2000bf06270 */
[----:B------:R-:W-:Y:S01]  /*2ba70*/  UMOV UR4, 0xffffffff ;  /* 0xffffffff00047882 */ /* 0x000fe20000000000 */
[----:B------:R-:W-:-:S02]  /*2ba80*/  IADD3 R4, R2, R4, R3 ;  /* 0x0000000402047210 */ /* 0x000fc40007ffe003 */
        /* <DEDUP_REMOVED lines=75> */
.L_x_3349:
        /* <DEDUP_REMOVED lines=23> */
.L_x_3261:
[----:B------:R-:W-:Y:S05]  /*2c0b0*/  BSYNC B0 ;  /* 0x0000000000007941 */ /* 0x000fea0003800000 */
.L_x_3260:
[----:B------:R-:W-:Y:S01]  /*2c0c0*/  NOP ;  /* 0x0000000000007918 */ /* 0x000fe20000000000 */
[----:B------:R-:W-:-:S13]  /*2c0d0*/  PLOP3.LUT P0, PT, PT, PT, PT, 0x80, 0x0 ;  /* 0x000000000000781c */ /* 0x000fda0003f0f070 */
.L_x_3262:
        /* <DEDUP_REMOVED lines=18> */
.L_x_3350:
[----:B------:R-:W-:Y:S05]  /*2c200*/  BSYNC B0 ;  /* 0x0000000000007941 */ /* 0x000fea0003800000 */
.L_x_3263:
[----:B------:R-:W-:-:S13]  /*2c210*/  LOP3.LUT P0, RZ, R16, 0x800, RZ, 0xc0, !PT ;  /* 0x0000080010ff7812 */ /* 0x000fda000780c0ff */
[----:B------:R-:W-:Y:S05]  /*2c220*/  @!P0 BRA `(.L_x_3265) ;  /* 0x0000000000048947 */ /* 0x000fea0003800000 */
[----:B------:R-:W-:Y:S01]  /*2c230*/  BPT.TRAP 0x1 ;  /* 0x000000040000795c */ /* 0x000fe20000300000 */
.L_x_3265:
[----:B0-----:R-:W-:Y:S01]  /*2c240*/  SHF.L.U32 R0, R23, 0x1f, RZ ;  /* 0x0000001f17007819 */ /* 0x001fe200000006ff */
[----:B------:R-:W-:Y:S03]  /*2c250*/  BSSY B0, `(.L_x_3266) ;  /* 0x0000003000007945 */ /* 0x000fe60003800000 */
[----:B------:R-:W0:Y:S02]  /*2c260*/  SYNCS.PHASECHK.TRANS64.TRYWAIT P0, [R22+URZ+0x38860], R0 ;  /* 0x03886000160075a7 */ /* 0x000e24000800017f */
[----:B0-----:R-:W-:Y:S05]  /*2c270*/  @!P0 BRA `(.L_x_3267) ;  /* 0x0000004400fc8947 */ /* 0x001fea0003800000 */
.L_x_3351:
[----:B------:R-:W-:Y:S05]  /*2c280*/  BSYNC B0 ;  /* 0x0000000000007941 */ /* 0x000fea0003800000 */
.L_x_3266:
[----:B------:R-:W0:Y:S01]  /*2c290*/  LDL.LU R3, [R1+0x428] ;  /* 0x0004280001037983 */ /* 0x000e220000300800 */
[----:B------:R-:W-:Y:S01]  /*2c2a0*/  ULDC.64 UR4, c[0x0][0x328] ;  /* 0x0000ca0000047ab9 */ /* 0x000fe20000000a00 */
[----:B------:R-:W-:Y:S02]  /*2c2b0*/  ULDC.64 UR6, c[0x0][0x318] ;  /* 0x0000c60000067ab9 */ /* 0x000fe40000000a00 */
[----:B------:R-:W2:Y:S04]  /*2c2c0*/  LDL.LU R2, [R1+0x414] ;  /* 0x0004140001027983 */ /* 0x000ea80000300800 */
[----:B------:R-:W3:Y:S01]  /*2c2d0*/  LDL.LU R4, [R1+0x42c] ;  /* 0x00042c0001047983 */ /* 0x000ee20000300800 */
        /* <DEDUP_REMOVED lines=22> */
[C---:B------:R-:W-:Y:S02]  /*2c440*/  LOP3.LUT P3, RZ, R29.reuse, 0x8, RZ, 0xc0, !PT ;  /* 0x000000081dff7812 */ /* 0x040fe4000786c0ff */
[----:B------:R-:W-:Y:S02]  /*2c450*/  LOP3.LUT P2, RZ, R29, 0x10, RZ, 0xc0, !PT ;  /* 0x000000101dff7812 */ /* 0x000fe4000784c0ff */
[----:B------:R-:W-:Y:S01]  /*2c460*/  LOP3.LUT R16, R16, 0xffffffbf, RZ, 0xc0, !PT ;  /* 0xffffffbf10107812 */ /* 0x000fe200078ec0ff */
[----:B0-----:R-:W-:-:S02]  /*2c470*/  IMAD.SHL.U32 R7, R3, 0x8, RZ ;  /* 0x0000000803077824 */ /* 0x001fc400078e00ff */
[----:B------:R-:W0:Y:S03]  /*2c480*/  SHFL.IDX PT, R3, R6, RZ, 0x181f ;  /* 0x00181fff06037589 */ /* 0x000e2600000e0000 */
[----:B------:R-:W-:-:S05]  /*2c490*/  LOP3.LUT R7, R7, 0x38, RZ, 0xc0, !PT ;  /* 0x0000003807077812 */ /* 0x000fca00078ec0ff */
[----:B------:R-:W-:Y:S01]  /*2c4a0*/  IMAD.SHL.U32 R0, R7, 0x2, RZ ;  /* 0x0000000207007824 */ /* 0x000fe200078e00ff */
[----:B------:R-:W-:-:S04]  /*2c4b0*/  LOP3.LUT R7, R29, 0x1, RZ, 0xc0, !PT ;  /* 0x000000011d077812 */ /* 0x000fc800078ec0ff */
[----:B-1----:R-:W-:Y:S02]  /*2c4c0*/  IADD3 R2, P0, R2, R0, RZ ;  /* 0x0000000002027210 */ /* 0x002fe40007f1e0ff */
[----:B------:R-:W-:Y:S02]  /*2c4d0*/  ISETP.NE.U32.AND P1, PT, R7, 0x1, PT ;  /* 0x000000010700780c */ /* 0x000fe40003f25070 */
[----:B------:R-:W-:Y:S01]  /*2c4e0*/  PRMT R7, R29, 0x8880, RZ ;  /* 0x000088801d077816 */ /* 0x000fe200000000ff */
[----:B0-----:R-:W-:Y:S01]  /*2c4f0*/  IMAD.X R3, RZ, RZ, R3, P0 ;  /* 0x000000ffff037224 */ /* 0x001fe200000e0603 */
[----:B------:R-:W-:-:S09]  /*2c500*/  ISETP.LT.OR P0, PT, R25, 0x1, P1 ;  /* 0x000000011900780c */ /* 0x000fd20000f01670 */
[----:B------:R-:W-:Y:S02]  /*2c510*/  @P1 LOP3.LUT R16, R16, 0x40, RZ, 0xfc, !PT ;  /* 0x0000004010101812 */ /* 0x000fe400078efcff */
[----:B------:R-:W-:Y:S02]  /*2c520*/  LOP3.LUT P1, RZ, R29, 0x20, RZ, 0xc0, !PT ;  /* 0x000000201dff7812 */ /* 0x000fe4000782c0ff */
[----:B------:R-:W-:Y:S01]  /*2c530*/  LOP3.LUT R16, R16, 0xffffff7f, RZ, 0xc0, !PT ;  /* 0xffffff7f10107812 */ /* 0x000fe200078ec0ff */
        /* <DEDUP_REMOVED lines=65> */
.L_x_3361:
        /* <DEDUP_REMOVED lines=34> */
.L_x_3269:
        /* <DEDUP_REMOVED lines=10> */
.L_x_3270:
[----:B-1----:R-:W2:Y:S01]  /*2cc10*/  LDL.LU R2, [R1+0x420] ;  /* 0x0004200001027983 */ /* 0x002ea20000300800 */
        /* <DEDUP_REMOVED lines=10> */
.L_x_3285:
[----:B01----:R-:W1:Y:S01]  /*2ccc0*/  S2R R2, SR_TID.X ;  /* 0x0000000000027919 */ /* 0x003e620000002100 */
[----:B0-----:R-:W0:Y:S01]  /*2ccd0*/  LDC R4, c[0x0][0x430] ;  /* 0x00010c00ff047b82 */ /* 0x001e220000000800 */
[----:B---34-:R-:W-:Y:S01]  /*2cce0*/  IMAD R6, R7, 0x40, R32 ;  /* 0x0000004007067824 */ /* 0x018fe200078e0220 */
[----:B------:R-:W-:Y:S01]  /*2ccf0*/  LOP3.LUT P1, RZ, R16, 0x800, RZ, 0xc0, !PT ;  /* 0x0000080010ff7812 */ /* 0x000fe2000782c0ff */
[----:B------:R-:W2:Y:S01]  /*2cd00*/  S2R R3, SR_TID.X ;  /* 0x0000000000037919 */ /* 0x000ea20000002100 */
[----:B------:R-:W-:Y:S01]  /*2cd10*/  VIADD R18, R18, 0x1 ;  /* 0x0000000112127836 */ /* 0x000fe20000000000 */
[----:B------:R-:W-:Y:S05]  /*2cd20*/  YIELD ;  /* 0x0000000000007946 */ /* 0x000fea0003800000 */
[----:B------:R-:W-:Y:S01]  /*2cd30*/  ULDC UR4, c[0x0][0x430] ;  /* 0x00010c0000047ab9 */ /* 0x000fe20000000800 */
[----:B0-----:R-:W-:-:S02]  /*2cd40*/  ISETP.NE.AND P0, PT, R4, 0x1, PT ;  /* 0x000000010400780c */ /* 0x001fc40003f05270 */
[----:B-1----:R-:W-:Y:S01]  /*2cd50*/  LOP3.LUT R2, R2, 0x7f, RZ, 0xc0, !PT ;  /* 0x0000007f02027812 */ /* 0x002fe200078ec0ff */
[----:B--2---:R-:W-:-:S03]  /*2cd60*/  IMAD.SHL.U32 R4, R3, 0x10, RZ ;  /* 0x0000001003047824 */ /* 0x004fc600078e00ff */
[----:B------:R-:W-:-:S07]  /*2cd70*/  SHF.R.U32.HI R2, RZ, 0x3, R2 ;  /* 0x00000003ff027819 */ /* 0x000fce0000011602 */
[----:B------:R-:W0:Y:S01]  /*2cd80*/  @P0 LDC R3, c[0x0][0x434] ;  /* 0x00010d00ff030b82 */ /* 0x000e220000000800 */
[----:B------:R-:W-:-:S04]  /*2cd90*/  LOP3.LUT R4, R2, 0x70, R4, 0xf8, !PT ;  /* 0x0000007002047812 */ /* 0x000fc800078ef804 */
[----:B------:R-:W-:-:S03]  /*2cda0*/  ISETP.GT.U32.AND P2, PT, R4, 0x3f, PT ;  /* 0x0000003f0400780c */ /* 0x000fc60003f44070 */
[----:B------:R-:W1:Y:S01]  /*2cdb0*/  @P0 LDC R2, c[0x0][0x438] ;  /* 0x00010e00ff020b82 */ /* 0x000e620000000800 */
[----:B------:R-:W-:-:S04]  /*2cdc0*/  IMAD.IADD R6, R4, 0x1, R6 ;  /* 0x0000000104067824 */ /* 0x000fc800078e0206 */
[----:B------:R-:W-:-:S05]  /*2cdd0*/  IMAD.MOV.U32 R10, RZ, RZ, R6 ;  /* 0x000000ffff0a7224 */ /* 0x000fca00078e0006 */
        /* <DEDUP_REMOVED lines=25> */
.L_x_3273:
[----:B------:R-:W-:Y:S01]  /*2cf70*/  IMAD R6, R18, 0x8, R17 ;  /* 0x0000000812067824 */ /* 0x000fe200078e0211 */
[----:B------:R-:W-:Y:S01]  /*2cf80*/  SHF.L.U32 R20, R23, 0x1f, RZ ;  /* 0x0000001f17147819 */ /* 0x000fe200000006ff */
[----:B------:R-:W-:Y:S01]  /*2cf90*/  BSSY B1, `(.L_x_3274) ;  /* 0x0000004000017945 */ /* 0x000fe20003800000 */
[----:B------:R-:W-:Y:S02]  /*2cfa0*/  SHF.R.S32.HI R9, RZ, 0x1f, R5 ;  /* 0x0000001fff097819 */ /* 0x000fe40000011405 */
[----:B------:R-:W0:Y:S02]  /*2cfb0*/  SYNCS.PHASECHK.TRANS64.TRYWAIT P0, [R6+URZ+0x38840], R20 ;  /* 0x03884014060075a7 */ /* 0x000e24000800017f */
[----:B0-----:R-:W-:Y:S05]  /*2cfc0*/  @!P0 BRA `(.L_x_3275) ;  /* 0x0000004000e48947 */ /* 0x001fea0003800000 */
.L_x_3362:
[----:B------:R-:W-:Y:S05]  /*2cfd0*/  BSYNC B1 ;  /* 0x0000000000017941 */ /* 0x000fea0003800000 */
.L_x_3274:
        /* <DEDUP_REMOVED lines=40> */
.L_x_3372:
        /* <DEDUP_REMOVED lines=8> */
.L_x_3277:
        /* <DEDUP_REMOVED lines=10> */
.L_x_3278:
[----:B------:R3:W-:Y:S01]  /*2d380*/  SYNCS.ARRIVE.TRANS64.A1T0 RZ, [R6+URZ+0x38830], RZ ;  /* 0x038830ff06ff79a7 */ /* 0x0007e2000810003f */
[----:B------:R-:W-:Y:S05]  /*2d390*/  @!P2 BRA `(.L_x_3279) ;  /* 0x000000000004a947 */ /* 0x000fea0003800000 */
[----:B------:R-:W-:Y:S01]  /*2d3a0*/  BPT.TRAP 0x1 ;  /* 0x000000040000795c */ /* 0x000fe20000300000 */
.L_x_3279:
[----:B------:R-:W4:Y:S01]  /*2d3b0*/  SYNCS.PHASECHK.TRANS64.TRYWAIT P0, [R6+URZ+0x38860], R20 ;  /* 0x03886014060075a7 */ /* 0x000f22000800017f */
[----:B------:R-:W-:Y:S04]  /*2d3c0*/  BSSY B1, `(.L_x_3280) ;  /* 0x0000002000017945 */ /* 0x000fe80003800000 */
[----:B----4-:R-:W-:Y:S05]  /*2d3d0*/  @!P0 BRA `(.L_x_3281) ;  /* 0x0000004400108947 */ /* 0x010fea0003800000 */
.L_x_3373:
[----:B------:R-:W-:Y:S05]  /*2d3e0*/  BSYNC B1 ;  /* 0x0000000000017941 */ /* 0x000fea0003800000 */
.L_x_3280:
[----:B------:R-:W-:Y:S01]  /*2d3f0*/  ULDC.64 UR4, c[0x0][0x328] ;  /* 0x0000ca0000047ab9 */ /* 0x000fe20000000a00 */
[----:B------:R-:W-:Y:S01]  /*2d400*/  ULDC.64 UR6, c[0x0][0x318] ;  /* 0x0000c60000067ab9 */ /* 0x000fe20000000a00 */
[----:B------:R-:W-:Y:S01]  /*2d410*/  IMAD R9, R9, UR4, RZ ;  /* 0x0000000409097c24 */ /* 0x000fe2000f8e02ff */
[C---:B------:R-:W-:Y:S01]  /*2d420*/  LOP3.LUT P5, RZ, R16.reuse, 0x8, RZ, 0xc0, !PT ;  /* 0x0000000810ff7812 */ /* 0x040fe200078ac0ff */
[----:B--2---:R-:W-:Y:S01]  /*2d430*/  IMAD.WIDE.U32 R2, R5, UR4, RZ ;  /* 0x0000000405027c25 */ /* 0x004fe2000f8e00ff */
        /* <DEDUP_REMOVED lines=20> */
[----:B------:R-:W2:Y:S01]  /*2d580*/  SHFL.IDX PT, R3, R10, RZ, 0x181f ;  /* 0x00181fff0a037589 */ /* 0x000ea200000e0000 */
        /* <DEDUP_REMOVED lines=11> */
[----:B--2---:R-:W-:Y:S01]  /*2d640*/  IMAD.X R3, RZ, RZ, R3, P0 ;  /* 0x000000ffff037224 */ /* 0x004fe200000e0603 */
        /* <DEDUP_REMOVED lines=41> */
.L_x_3383:
        /* <DEDUP_REMOVED lines=25> */
.L_x_3283:
        /* <DEDUP_REMOVED lines=10> */
.L_x_3284:
[----:B------:R1:W-:Y:S01]  /*2db10*/  SYNCS.ARRIVE.TRANS64.A1T0 RZ, [R6+URZ+0x38850], RZ ;  /* 0x038850ff06ff79a7 */ /* 0x0003e2000810003f */
[----:B------:R-:W-:Y:S05]  /*2db20*/  @P3 BRA `(.L_x_3285) ;  /* 0xfffffff000643947 */ /* 0x000fea000383ffff */
.L_x_3272:
[----:B------:R-:W-:Y:S05]  /*2db30*/  BSYNC B0 ;  /* 0x0000000000007941 */ /* 0x000fea0003800000 */
.L_x_3271:
[----:B0-----:R-:W0:Y:S01]  /*2db40*/  S2R R2, SR_TID.X ;  /* 0x0000000000027919 */ /* 0x001e220000002100 */
[----:B------:R-:W-:Y:S01]  /*2db50*/  VIADD R18, R18, 0x1 ;  /* 0x0000000112127836 */ /* 0x000fe20000000000 */
[----:B------:R-:W-:Y:S04]  /*2db60*/  BSSY B0, `(.L_x_3286) ;  /* 0x0000013000007945 */ /* 0x000fe80003800000 */
[----:B------:R-:W-:-:S04]  /*2db70*/  ISETP.NE.AND P0, PT, R18, 0x2, PT ;  /* 0x000000021200780c */ /* 0x000fc80003f05270 */
[----:B------:R-:W-:-:S04]  /*2db80*/  SEL R0, RZ, 0x1, P0 ;  /* 0x00000001ff007807 */ /* 0x000fc80000000000 */
[----:B------:R-:W-:Y:S02]  /*2db90*/  LOP3.LUT R23, R23, R0, RZ, 0x3c, !PT ;  /* 0x0000000017177212 */ /* 0x000fe400078e3cff */
[----:B0-----:R-:W-:-:S04]  /*2dba0*/  LOP3.LUT R2, R2, 0x7f, RZ, 0xc0, !PT ;  /* 0x0000007f02027812 */ /* 0x001fc800078ec0ff */
[----:B------:R-:W-:-:S13]  /*2dbb0*/  ISETP.NE.AND P1, PT, R2, RZ, PT ;  /* 0x000000ff0200720c */ /* 0x000fda0003f25270 */
[----:B------:R-:W-:Y:S05]  /*2dbc0*/  @P1 BRA `(.L_x_3287) ;  /* 0x0000000000301947 */ /* 0x000fea0003800000 */
[----:B------:R-:W0:Y:S01]  /*2dbd0*/  S2R R5, SR_LANEID ;  /* 0x0000000000057919 */ /* 0x000e220000000000 */
[----:B------:R-:W-:Y:S01]  /*2dbe0*/  VOTEU.ANY UR4, UPT, PT ;  /* 0x0000000000047886 */ /* 0x000fe200038e0100 */
[----:B------:R-:W2:Y:S01]  /*2dbf0*/  LDC.64 R2, c[0x0][0xd60] ;  /* 0x00035800ff027b82 */ /* 0x000ea20000000a00 */
[----:B------:R-:W0:Y:S02]  /*2dc00*/  FLO.U32 R0, UR4 ;  /* 0x0000000400007d00 */ /* 0x000e2400080e0000 */
[----:B0-----:R-:W-:-:S06]  /*2dc10*/  ISETP.EQ.U32.AND P1, PT, R0, R5, PT ;  /* 0x000000050000720c */ /* 0x001fcc0003f22070 */
[----:B------:R-:W2:Y:S07]  /*2dc20*/  POPC R5, UR4 ;  /* 0x0000000400057d09 */ /* 0x000eae0008000000 */
[----:B--2---:R-:W2:Y:S01]  /*2dc30*/  @P1 ATOMG.E.ADD.STRONG.GPU PT, R3, desc[UR36][R2.64], R5 ;  /* 0x00000005020319a8 */ /* 0x004ea200081ee1e4 */
[----:B------:R-:W0:Y:S02]  /*2dc40*/  S2R R4, SR_LTMASK ;  /* 0x0000000000047919 */ /* 0x000e240000003900 */
[----:B0-----:R-:W-:-:S04]  /*2dc50*/  LOP3.LUT R4, R4, UR4, RZ, 0xc0, !PT ;  /* 0x0000000404047c12 */ /* 0x001fc8000f8ec0ff */
[----:B------:R-:W0:Y:S01]  /*2dc60*/  POPC R7, R4 ;  /* 0x0000000400077309 */ /* 0x000e220000000000 */
[----:B--2---:R-:W0:Y:S02]  /*2dc70*/  SHFL.IDX PT, R0, R3, R0, 0x1f ;  /* 0x00001f0003007589 */ /* 0x004e2400000e0000 */
[----:B0-----:R-:W-:-:S07]  /*2dc80*/  IADD3 R24, R0, UR39, R7 ;  /* 0x0000002700187c10 */ /* 0x001fce000fffe007 */
.L_x_3287:
[----:B------:R-:W-:Y:S05]  /*2dc90*/  BSYNC B0 ;  /* 0x0000000000007941 */ /* 0x000fea0003800000 */
.L_x_3286:
[----:B------:R-:W-:-:S07]  /*2dca0*/  SEL R18, R18, RZ, P0 ;  /* 0x000000ff12127207 */ /* 0x000fce0000000000 */
.L_x_3240:
[----:B------:R-:W-:Y:S05]  /*2dcb0*/  BSYNC B7 ;  /* 0x0000000000077941 */ /* 0x000fea0003800000 */
.L_x_3238:
[----:B------:R-:W-:-:S13]  /*2dcc0*/  LOP3.LUT P0, RZ, R16, 0x200000, RZ, 0xc0, !PT ;  /* 0x0020000010ff7812 */ /* 0x000fda000780c0ff */
[----:B------:R-:W-:Y:S05]  /*2dcd0*/  @!P0 BRA `(.L_x_3288) ;  /* 0x0000000000248947 */ /* 0x000fea0003800000 */
[----:B------:R-:W-:Y:S05]  /*2dce0*/  WARPSYNC.ALL ;  /* 0x0000000000007948 */ /* 0x000fea0003800000 */
[----:B------:R-:W0:Y:S08]  /*2dcf0*/  S2UR UR5, SR_CgaCtaId ;  /* 0x00000000000579c3 */ /* 0x000e300000008800 */
[----:B------:R-:W-:Y:S06]  /*2dd00*/  BAR.SYNC.DEFER_BLOCKING 0x5, 0x180 ;  /* 0x0146000000007b1d */ /* 0x000fec0000010000 */
[----:B------:R-:W-:-:S02]  /*2dd10*/  UMOV UR4, 0x400 ;  /* 0x0000040000047882 */ /* 0x000fc40000000000 */
[----:B0-----:R-:W-:-:S06]  /*2dd20*/  ULEA UR4, UR5, UR4, 0x18 ;  /* 0x0000000405047291 */ /* 0x001fcc000f8ec03f */
[----:B------:R-:W-:-:S05]  /*2dd30*/  IMAD.U32 R17, RZ, RZ, UR4 ;  /* 0x00000004ff117e24 */ /* 0x000fca000f8e00ff */
[----:B------:R2:W0:Y:S01]  /*2dd40*/  LDS.128 R24, [R17+0x388d0] ;  /* 0x0388d00011187984 */ /* 0x0004220000000c00 */
[----:B------:R-:W-:Y:S06]  /*2dd50*/  BAR.ARV 0x4, 0x180 ;  /* 0x0106000000007b1d */ /* 0x000fec0000002000 */
[----:B------:R-:W-:Y:S05]  /*2dd60*/  BRA `(.L_x_3289) ;  /* 0x0000000c00d47947 */ /* 0x000fea0003800000 */
.L_x_3288:
[----:B------:R-:W0:Y:S01]  /*2dd70*/  S2R R0, SR_TID.X ;  /* 0x0000000000007919 */ /* 0x000e220000002100 */
[----:B------:R-:W-:Y:S01]  /*2dd80*/  UMOV UR4, 0xffffffff ;  /* 0xffffffff00047882 */ /* 0x000fe20000000000 */
[----:B0-----:R-:W-:-:S04]  /*2dd90*/  LOP3.LUT R8, R0, 0x1f, RZ, 0xc0, !PT ;  /* 0x0000001f00087812 */ /* 0x001fc800078ec0ff */
[----:B------:R-:W-:Y:S01]  /*2dda0*/  ISETP.NE.AND P0, PT, R8, 0x1f, PT ;  /* 0x0000001f0800780c */ /* 0x000fe20003f05270 */
[----:B------:R-:W-:-:S12]  /*2ddb0*/  BRA.DIV UR4, `(.L_x_3290) ;  /* 0x0000004204887947 */ /* 0x000fd8000b800000 */
[----:B------:R-:W-:Y:S01]  /*2ddc0*/  IMAD.IADD R9, R27, 0x1, R8 ;  /* 0x000000011b097824 */ /* 0x000fe200078e0208 */
[----:B------:R-:W-:-:S04]  /*2ddd0*/  ULDC UR4, c[0x0][0xd3c] ;  /* 0x00034f0000047ab9 */ /* 0x000fc80000000800 */
[----:B------:R-:W-:-:S13]  /*2dde0*/  ISETP.GE.OR P1, PT, R9, UR4, !P0 ;  /* 0x0000000409007c0c */ /* 0x000fda000c726670 */
[----:B------:R-:W0:Y:S08]  /*2ddf0*/  @!P1 LDC.64 R2, c[0x0][0xd80] ;  /* 0x00036000ff029b82 */ /* 0x000e300000000a00 */
[----:B------:R-:W2:Y:S01]  /*2de00*/  @!P1 LDC.64 R4, c[0x0][0xd78] ;  /* 0x00035e00ff049b82 */ /* 0x000ea20000000a00 */
[----:B0-----:R-:W-:-:S05]  /*2de10*/  @!P1 IMAD.WIDE R2, R9, 0x4, R2 ;  /* 0x0000000409029825 */ /* 0x001fca00078e0202 */
[----:B------:R2:W5:Y:S02]  /*2de20*/  @!P1 LDG.E R7, desc[UR36][R2.64] ;  /* 0x0000002402079981 */ /* 0x000564000c1e1900 */
[----:B--2---:R-:W-:-:S05]  /*2de30*/  @!P1 IMAD.WIDE R2, R9, 0x4, R4 ;  /* 0x0000000409029825 */ /* 0x004fca00078e0204 */
[----:B------:R-:W2:Y:S01]  /*2de40*/  @!P1 LDG.E R4, desc[UR36][R2.64] ;  /* 0x0000002402049981 */ /* 0x000ea2000c1e1900 */
[----:B------:R-:W-:Y:S01]  /*2de50*/  IMAD.MOV.U32 R25, RZ, RZ, RZ ;  /* 0x000000ffff197224 */ /* 0x000fe200078e00ff */
[C---:B------:R-:W-:Y:S01]  /*2de60*/  ISETP.GE.U32.AND P2, PT, R8.reuse, 0x2, PT ;  /* 0x000000020800780c */ /* 0x040fe20003f46070 */
[----:B------:R-:W-:Y:S01]  /*2de70*/  IMAD.MOV.U32 R5, RZ, RZ, RZ ;  /* 0x000000ffff057224 */ /* 0x000fe200078e00ff */
[C---:B------:R-:W-:Y:S01]  /*2de80*/  ISETP.GE.U32.AND P3, PT, R8.reuse, 0x4, PT ;  /* 0x000000040800780c */ /* 0x040fe20003f66070 */
[----:B------:R-:W-:Y:S01]  /*2de90*/  SHFL.IDX PT, R0, R24, RZ, 0x1f ;  /* 0x00001fff18007589 */ /* 0x000fe200000e0000 */
[C---:B------:R-:W-:Y:S02]  /*2dea0*/  ISETP.GE.U32.AND P4, PT, R8.reuse, 0x8, PT ;  /* 0x000000080800780c */ /* 0x040fe40003f86070 */
[----:B------:R-:W-:Y:S01]  /*2deb0*/  ISETP.GE.U32.AND P5, PT, R8, 0x10, PT ;  /* 0x000000100800780c */ /* 0x000fe20003fa6070 */
[----:B-1-34-:R0:W-:Y:S02]  /*2dec0*/  SHFL.IDX PT, R6, R24, 0x1, 0x1f ;  /* 0x00201f0018067f89 */ /* 0x01a1e400000e0000 */
[----:B0-----:R-:W-:-:S02]  /*2ded0*/  IMAD.MOV.U32 R24, RZ, RZ, RZ ;  /* 0x000000ffff187224 */ /* 0x001fc400078e00ff */
[----:B-----5:R-:W-:Y:S02]  /*2dee0*/  @!P1 IMAD.MOV.U32 R25, RZ, RZ, R7 ;  /* 0x000000ffff199224 */ /* 0x020fe400078e0007 */
[----:B--2---:R-:W-:Y:S01]  /*2def0*/  @!P1 IMAD.MOV.U32 R5, RZ, RZ, R4 ;  /* 0x000000ffff059224 */ /* 0x004fe200078e0004 */
        /* <DEDUP_REMOVED lines=18> */
.L_x_3393:
[----:B------:R-:W-:Y:S02]  /*2e020*/  ULDC UR4, c[0x0][0xd38] ;  /* 0x00034e0000047ab9 */ /* 0x000fe40000000800 */
[----:B------:R-:W-:-:S04]  /*2e030*/  IMAD.U32 R4, RZ, RZ, UR4 ;  /* 0x00000004ff047e24 */ /* 0x000fc8000f8e00ff */
[----:B-1----:R-:W-:-:S04]  /*2e040*/  IMAD R7, R14, R4, RZ ;  /* 0x000000040e077224 */ /* 0x002fc800078e02ff */
[----:B------:R-:W-:-:S05]  /*2e050*/  IMAD.IADD R6, R6, 0x1, R7 ;  /* 0x0000000106067824 */ /* 0x000fca00078e0207 */
[----:B------:R-:W-:-:S13]  /*2e060*/  ISETP.GT.AND P6, PT, R6, R0, PT ;  /* 0x000000000600720c */ /* 0x000fda0003fc4270 */
[----:B------:R-:W-:Y:S05]  /*2e070*/  @P6 BRA `(.L_x_3291) ;  /* 0x0000000000a46947 */ /* 0x000fea0003800000 */
.L_x_3294:
        /* <DEDUP_REMOVED lines=35> */
.L_x_3401:
[----:B------:R-:W-:Y:S02]  /*2e2b0*/  ULDC UR4, c[0x0][0xd38] ;  /* 0x00034e0000047ab9 */ /* 0x000fe40000000800 */
[----:B------:R-:W-:-:S04]  /*2e2c0*/  IMAD.U32 R4, RZ, RZ, UR4 ;  /* 0x00000004ff047e24 */ /* 0x000fc8000f8e00ff */
[----:B-1----:R-:W-:-:S04]  /*2e2d0*/  IMAD R7, R14, R4, RZ ;  /* 0x000000040e077224 */ /* 0x002fc800078e02ff */
[----:B------:R-:W-:-:S05]  /*2e2e0*/  IMAD.IADD R6, R7, 0x1, R6 ;  /* 0x0000000107067824 */ /* 0x000fca00078e0206 */
[----:B------:R-:W-:-:S13]  /*2e2f0*/  ISETP.GT.AND P6, PT, R6, R0, PT ;  /* 0x000000000600720c */ /* 0x000fda0003fc4270 */
[----:B------:R-:W-:Y:S05]  /*2e300*/  @!P6 BRA `(.L_x_3294) ;  /* 0xfffffffc005ce947 */ /* 0x000fea000383ffff */
.L_x_3291:
        /* <DEDUP_REMOVED lines=10> */
.L_x_3406:
[----:B------:R-:W-:-:S13]  /*2e3b0*/  ISETP.NE.AND P0, PT, R2, RZ, PT ;  /* 0x000000ff0200720c */ /* 0x000fda0003f05270 */
[----:B------:R-:W-:Y:S05]  /*2e3c0*/  @!P0 BRA `(.L_x_3296) ;  /* 0x0000000000108947 */ /* 0x000fea0003800000 */
[----:B------:R-:W-:Y:S01]  /*2e3d0*/  UMOV UR4, 0xffffffff ;  /* 0xffffffff00047882 */ /* 0x000fe20000000000 */
[----:B-1----:R-:W-:Y:S02]  /*2e3e0*/  VIADD R12, R12, 0xffffffff ;  /* 0xffffffff0c0c7836 */ /* 0x002fe40000000000 */
[----:B------:R-:W-:Y:S05]  /*2e3f0*/  BRA.DIV UR4, `(.L_x_3297) ;  /* 0x0000004604447947 */ /* 0x000fea000b800000 */
[----:B------:R4:W1:Y:S02]  /*2e400*/  SHFL.IDX PT, R24, R3, R12, 0x1f ;  /* 0x00001f0c03187589 */ /* 0x00086400000e0000 */
.L_x_3296:
        /* <DEDUP_REMOVED lines=10> */
[----:B-1----:R-:W-:Y:S01]  /*2e4b0*/  VIADD R2, R7, 0xffffffe ;  /* 0x0ffffffe07027836 */ /* 0x002fe20000000000 */
[----:B------:R-:W-:-:S06]  /*2e4c0*/  IABS R7, R25 ;  /* 0x0000001900077213 */ /* 0x000fcc0000000000 */
[----:B0---4-:R0:W1:Y:S02]  /*2e4d0*/  F2I.FTZ.U32.TRUNC.NTZ R3, R2 ;  /* 0x0000000200037305 */ /* 0x011064000021f000 */
[----:B0-----:R-:W-:Y:S02]  /*2e4e0*/  IMAD.MOV.U32 R2, RZ, RZ, RZ ;  /* 0x000000ffff027224 */ /* 0x001fe400078e00ff */
[----:B-1----:R-:W-:-:S04]  /*2e4f0*/  IMAD.MOV R9, RZ, RZ, -R3 ;  /* 0x000000ffff097224 */ /* 0x002fc800078e0a03 */
[----:B------:R-:W-:-:S04]  /*2e500*/  IMAD R9, R9, R4, RZ ;  /* 0x0000000409097224 */ /* 0x000fc800078e02ff */
[----:B------:R-:W-:Y:S01]  /*2e510*/  IMAD.HI.U32 R3, R3, R9, R2 ;  /* 0x0000000903037227 */ /* 0x000fe200078e0002 */
[----:B------:R-:W-:-:S03]  /*2e520*/  IABS R2, R0 ;  /* 0x0000000000027213 */ /* 0x000fc60000000000 */
[----:B------:R-:W-:Y:S02]  /*2e530*/  IMAD.MOV R9, RZ, RZ, -R7 ;  /* 0x000000ffff097224 */ /* 0x000fe400078e0a07 */
[----:B------:R-:W-:-:S04]  /*2e540*/  IMAD.HI.U32 R7, R3, R2, RZ ;  /* 0x0000000203077227 */ /* 0x000fc800078e00ff */
[----:B------:R-:W-:Y:S02]  /*2e550*/  IMAD R9, R7, R9, R2 ;  /* 0x0000000907097224 */ /* 0x000fe400078e0202 */
[----:B------:R-:W-:Y:S02]  /*2e560*/  VIADD R3, R8, 0xffffffe ;  /* 0x0ffffffe08037836 */ /* 0x000fe40000000000 */
[----:B------:R-:W-:Y:S01]  /*2e570*/  IMAD.MOV.U32 R2, RZ, RZ, RZ ;  /* 0x000000ffff027224 */ /* 0x000fe200078e00ff */
[----:B------:R-:W-:-:S03]  /*2e580*/  ISETP.GT.U32.AND P1, PT, R4, R9, PT ;  /* 0x000000090400720c */ /* 0x000fc60003f24070 */
        /* <DEDUP_REMOVED lines=35> */
.L_x_3298:
        /* <DEDUP_REMOVED lines=60> */
.L_x_3299:
[----:B------:R-:W-:-:S05]  /*2eb80*/  LOP3.LUT R0, RZ, R3, RZ, 0x33, !PT ;  /* 0x00000003ff007212 */ /* 0x000fca00078e33ff */
[----:B------:R-:W-:Y:S01]  /*2eb90*/  IMAD.IADD R25, R25, 0x1, R0 ;  /* 0x0000000119197824 */ /* 0x000fe200078e0200 */
[----:B------:R-:W-:Y:S06]  /*2eba0*/  BRA `(.L_x_3300) ;  /* 0x00000000001c7947 */ /* 0x000fec0003800000 */
.L_x_3292:
[----:B------:R-:W-:Y:S01]  /*2ebb0*/  UMOV UR4, URZ ;  /* 0x0000003f00047c82 */ /* 0x000fe20008000000 */
[----:B------:R-:W-:Y:S01]  /*2ebc0*/  UMOV UR5, URZ ;  /* 0x0000003f00057c82 */ /* 0x000fe20008000000 */
[----:B------:R-:W-:Y:S01]  /*2ebd0*/  ULDC UR6, c[0x0][0xd3c] ;  /* 0x00034f0000067ab9 */ /* 0x000fe20000000800 */
[----:B------:R-:W-:Y:S02]  /*2ebe0*/  IMAD.MOV.U32 R24, RZ, RZ, R0 ;  /* 0x000000ffff187224 */ /* 0x000fe400078e0000 */
[----:B------:R-:W-:Y:S02]  /*2ebf0*/  IMAD.U32 R25, RZ, RZ, UR4 ;  /* 0x00000004ff197e24 */ /* 0x000fe4000f8e00ff */
[----:B------:R-:W-:Y:S02]  /*2ec00*/  IMAD.U32 R26, RZ, RZ, UR5 ;  /* 0x00000005ff1a7e24 */ /* 0x000fe4000f8e00ff */
[----:B------:R-:W-:-:S07]  /*2ec10*/  IMAD.U32 R27, RZ, RZ, UR6 ;  /* 0x00000006ff1b7e24 */ /* 0x000fce000f8e00ff */
.L_x_3300:
        /* <DEDUP_REMOVED lines=10> */
.L_x_3289:
[----:B------:R-:W-:Y:S02]  /*2ecc0*/  ULDC UR4, c[0x0][0xd3c] ;  /* 0x00034f0000047ab9 */ /* 0x000fe40000000800 */
[----:B0-----:R-:W-:-:S13]  /*2ecd0*/  ISETP.GE.AND P0, PT, R27, UR4, PT ;  /* 0x000000041b007c0c */ /* 0x001fda000bf06270 */
[----:B------:R-:W-:Y:S05]  /*2ece0*/  @!P0 BRA `(.L_x_3301) ;  /* 0xffffffa000388947 */ /* 0x000fea000383ffff */
[----:B------:R-:W-:Y:S05]  /*2ecf0*/  BSYNC B8 ;  /* 0x0000000000087941 */ /* 0x000fea0003800000 */
.L_x_3224:
[----:B-1----:R-:W5:Y:S01]  /*2ed00*/  LDL.LU R0, [R1+0x430] ;  /* 0x0004300001007983 */ /* 0x002f620000300800 */
[----:B------:R-:W-:Y:S01]  /*2ed10*/  BSSY B0, `(.L_x_3302) ;  /* 0x000000b000007945 */ /* 0x000fe20003800000 */
[----:B------:R-:W0:Y:S01]  /*2ed20*/  S2R R5, SR_CgaCtaId ;  /* 0x0000000000057919 */ /* 0x000e220000008800 */
[----:B-----5:R-:W-:-:S05]  /*2ed30*/  VIADD R0, R0, 0x1 ;  /* 0x0000000100007836 */ /* 0x020fca0000000000 */
[----:B------:R-:W-:-:S04]  /*2ed40*/  LEA.HI R2, R0, R0, RZ, 0x1 ;  /* 0x0000000000027211 */ /* 0x000fc800078f08ff */
[----:B------:R-:W-:Y:S02]  /*2ed50*/  LOP3.LUT R3, R2, 0xfffffffe, RZ, 0xc0, !PT ;  /* 0xfffffffe02037812 */ /* 0x000fe400078ec0ff */
[----:B------:R-:W-:-:S03]  /*2ed60*/  MOV R2, 0x400 ;  /* 0x0000040000027802 */ /* 0x000fc60000000f00 */
[----:B------:R-:W-:Y:S01]  /*2ed70*/  IMAD.IADD R0, R0, 0x1, -R3 ;  /* 0x0000000100007824 */ /* 0x000fe200078e0a03 */
[----:B0-----:R-:W-:-:S04]  /*2ed80*/  LEA R5, R5, R2, 0x18 ;  /* 0x0000000205057211 */ /* 0x001fc800078ec0ff */
[----:B------:R-:W-:-:S04]  /*2ed90*/  SHF.L.U32 R0, R0, 0x1f, RZ ;  /* 0x0000001f00007819 */ /* 0x000fc800000006ff */
[----:B------:R-:W0:Y:S02]  /*2eda0*/  SYNCS.PHASECHK.TRANS64.TRYWAIT P0, [R5+URZ+0x38820], R0 ;  /* 0x03882000050075a7 */ /* 0x000e24000800017f */
[----:B0-----:R-:W-:Y:S05]  /*2edb0*/  @!P0 BRA `(.L_x_3303) ;  /* 0x0000003800fc8947 */ /* 0x001fea0003800000 */
.L_x_3409:
[----:B------:R-:W-:Y:S05]  /*2edc0*/  BSYNC B0 ;  /* 0x0000000000007941 */ /* 0x000fea0003800000 */
.L_x_3302:
[----:B------:R-:W-:-:S03]  /*2edd0*/  UMOV UR4, 0xffffffff ;  /* 0xffffffff00047882 */ /* 0x000fc60000000000 */
[----:B------:R-:W-:Y:S05]  /*2ede0*/  BRA.DIV UR4, `(.L_x_3304) ;  /* 0x0000003e04047947 */ /* 0x000fea000b800000 */
[----:B0-----:R-:W0:Y:S02]  /*2edf0*/  S2R R0, SR_TID.X ;  /* 0x0000000000007919 */ /* 0x001e240000002100 */
[----:B0-----:R-:W-:-:S04]  /*2ee00*/  SHF.R.U32.HI R0, RZ, 0x5, R0 ;  /* 0x00000005ff007819 */ /* 0x001fc80000011600 */
[----:B------:R-:W-:-:S05]  /*2ee10*/  LOP3.LUT R0, R0, 0x3, RZ, 0xc0, !PT ;  /* 0x0000000300007812 */ /* 0x000fca00078ec0ff */
[----:B------:R0:W1:Y:S02]  /*2ee20*/  SHFL.IDX PT, R14, R0, RZ, 0x1f ;  /* 0x00001fff000e7589 */ /* 0x00006400000e0000 */
.L_x_3412:
[----:B-1----:R-:W-:Y:S01]  /*2ee30*/  ISETP.NE.AND P0, PT, R14, RZ, PT ;  /* 0x000000ff0e00720c */ /* 0x002fe20003f05270 */
[----:B------:R-:W-:-:S12]  /*2ee40*/  BSSY B0, `(.L_x_3305) ;  /* 0x0000026000007945 */ /* 0x000fd80003800000 */
[----:B------:R-:W-:Y:S05]  /*2ee50*/  @P0 BRA `(.L_x_3306) ;  /* 0x0000000000900947 */ /* 0x000fea0003800000 */
[----:B------:R-:W-:-:S03]  /*2ee60*/  UMOV UR4, 0xffffffff ;  /* 0xffffffff00047882 */ /* 0x000fc60000000000 */
[----:B------:R-:W-:Y:S05]  /*2ee70*/  BRA.DIV UR4, `(.L_x_3307) ;  /* 0x0000003e04147947 */ /* 0x000fea000b800000 */
[----:B------:R-:W-:-:S13]  /*2ee80*/  ELECT P6, URZ, PT ;  /* 0x00000000003f782f */ /* 0x000fda00038c0000 */
.L_x_3415:
[----:B------:R-:W-:Y:S05]  /*2ee90*/  @!P6 BRA `(.L_x_3306) ;  /* 0x000000000080e947 */ /* 0x000fea0003800000 */
[----:B0-----:R-:W5:Y:S02]  /*2eea0*/  LDL R0, [R1+0x454] ;  /* 0x0004540001007983 */ /* 0x001f640000100800 */
[----:B-----5:R-:W-:-:S13]  /*2eeb0*/  R2UR UR4, R0 ;  /* 0x00000000000472ca */ /* 0x020fda00000e0000 */
[----:B------:R-:W-:-:S06]  /*2eec0*/  ULOP3.LUT UR4, UR4, 0x2, URZ, 0xfc, !UPT ;  /* 0x0000000204047892 */ /* 0x000fcc000f8efc3f */
[----:B------:R-:W-:-:S05]  /*2eed0*/  IMAD.U32 R0, RZ, RZ, UR4 ;  /* 0x00000004ff007e24 */ /* 0x000fca000f8e00ff */
[----:B------:R-:W-:-:S13]  /*2eee0*/  ISETP.NE.AND P0, PT, R0, 0x3, PT ;  /* 0x000000030000780c */ /* 0x000fda0003f05270 */
[----:B------:R-:W-:Y:S05]  /*2eef0*/  @!P0 BRA `(.L_x_3308) ;  /* 0x0000000000048947 */ /* 0x000fea0003800000 */
[----:B------:R-:W-:Y:S01]  /*2ef00*/  BPT.TRAP 0x1 ;  /* 0x000000040000795c */ /* 0x000fe20000300000 */
.L_x_3308:
[C---:B------:R-:W-:Y:S01]  /*2ef10*/  IMAD R3, R18.reuse, 0x8, R5 ;  /* 0x0000000812037824 */ /* 0x040fe200078e0205 */
[----:B------:R-:W-:Y:S01]  /*2ef20*/  SHF.L.U32 R2, R23, 0x1f, RZ ;  /* 0x0000001f17027819 */ /* 0x000fe200000006ff */
[----:B------:R-:W-:-:S03]  /*2ef30*/  VIADD R18, R18, 0x1 ;  /* 0x0000000112127836 */ /* 0x000fc60000000000 */
[----:B------:R-:W0:Y:S02]  /*2ef40*/  SYNCS.PHASECHK.TRANS64.TRYWAIT P1, [R3+URZ+0x38840], R2 ;  /* 0x03884002030075a7 */ /* 0x000e24000802017f */
[----:B------:R-:W-:-:S04]  /*2ef50*/  ISETP.NE.AND P2, PT, R18, 0x2, PT ;  /* 0x000000021200780c */ /* 0x000fc80003f45270 */
[----:B------:R-:W-:Y:S01]  /*2ef60*/  SEL R0, RZ, 0x1, P2 ;  /* 0x00000001ff007807 */ /* 0x000fe20001000000 */
[----:B0-----:R-:W-:Y:S08]  /*2ef70*/  @!P1 BRA `(.L_x_3309) ;  /* 0x0000003800f49947 */ /* 0x001ff00003800000 */
.L_x_3416:
[----:B------:R-:W-:Y:S02]  /*2ef80*/  SEL R18, R18, RZ, P2 ;  /* 0x000000ff12127207 */ /* 0x000fe40001000000 */
[----:B------:R-:W-:Y:S01]  /*2ef90*/  LOP3.LUT R0, R23, R0, RZ, 0x3c, !PT ;  /* 0x0000000017007212 */ /* 0x000fe200078e3cff */
[----:B------:R-:W-:Y:S06]  /*2efa0*/  @!P0 BRA `(.L_x_3310) ;  /* 0x0000000000048947 */ /* 0x000fec0003800000 */
[----:B------:R-:W-:Y:S01]  /*2efb0*/  BPT.TRAP 0x1 ;  /* 0x000000040000795c */ /* 0x000fe20000300000 */
.L_x_3310:
[----:B------:R-:W-:Y:S01]  /*2efc0*/  IMAD R5, R18, 0x8, R5 ;  /* 0x0000000812057824 */ /* 0x000fe200078e0205 */
[----:B------:R-:W-:-:S04]  /*2efd0*/  SHF.L.U32 R0, R0, 0x1f, RZ ;  /* 0x0000001f00007819 */ /* 0x000fc800000006ff */
[----:B------:R-:W1:Y:S02]  /*2efe0*/  SYNCS.PHASECHK.TRANS64.TRYWAIT P1, [R5+URZ+0x38840], R0 ;  /* 0x03884000050075a7 */ /* 0x000e64000802017f */
[----:B-1----:R-:W-:Y:S05]  /*2eff0*/  @!P1 BRA `(.L_x_3311) ;  /* 0x0000003800e89947 */ /* 0x002fea0003800000 */
.L_x_3417:
[----:B------:R-:W-:Y:S05]  /*2f000*/  @!P0 BRA `(.L_x_3312) ;  /* 0x0000000000048947 */ /* 0x000fea0003800000 */
[----:B------:R-:W-:Y:S01]  /*2f010*/  BPT.TRAP 0x1 ;  /* 0x000000040000795c */ /* 0x000fe20000300000 */
.L_x_3312:
[----:B------:R-:W5:Y:S02]  /*2f020*/  SYNCS.PHASECHK.TRANS64.TRYWAIT P1, [R3+URZ+0x38860], R2 ;  /* 0x03886002030075a7 */ /* 0x000f64000802017f */
[----:B-----5:R-:W-:Y:S05]  /*2f030*/  @!P1 BRA `(.L_x_3313) ;  /* 0x0000003800ec9947 */ /* 0x020fea0003800000 */
.L_x_3418:
[----:B------:R-:W-:Y:S05]  /*2f040*/  @!P0 BRA `(.L_x_3314) ;  /* 0x0000000000048947 */ /* 0x000fea0003800000 */
[----:B------:R-:W-:Y:S01]  /*2f050*/  BPT.TRAP 0x1 ;  /* 0x000000040000795c */ /* 0x000fe20000300000 */
.L_x_3314:
[----:B------:R0:W0:Y:S02]  /*2f060*/  SYNCS.PHASECHK.TRANS64.TRYWAIT P0, [R5+URZ+0x38860], R0 ;  /* 0x03886000050075a7 */ /* 0x000024000800017f */
[----:B0-----:R-:W-:Y:S05]  /*2f070*/  @!P0 NANOSLEEP.SYNCS 0x989680 ;  /* 0x009896800000895d */ /* 0x001fea0003900000 */
[----:B------:R-:W0:Y:S02]  /*2f080*/  @!P0 SYNCS.PHASECHK.TRANS64 P0, [R5+URZ+0x38860], R0 ;  /* 0x03886000050085a7 */ /* 0x000e24000800007f */
[----:B0-----:R-:W-:Y:S05]  /*2f090*/  @!P0 BRA `(.L_x_3314) ;  /* 0xfffffffc00f08947 */ /* 0x001fea000383ffff */
.L_x_3306:
[----:B------:R-:W-:Y:S05]  /*2f0a0*/  BSYNC B0 ;  /* 0x0000000000007941 */ /* 0x000fea0003800000 */
.L_x_3305:
[----:B------:R-:W-:Y:S05]  /*2f0b0*/  EXIT ;  /* 0x000000000000794d */ /* 0x000fea0003800000 */
.L_x_3095:
[----:B0-----:R-:W-:-:S04]  /*2f0c0*/  IMAD.U32 R3, RZ, RZ, UR44 ;  /* 0x0000002cff037e24 */ /* 0x001fc8000f8e00ff */
[----:B------:R0:W1:Y:S03]  /*2f0d0*/  SYNCS.PHASECHK.TRANS64.TRYWAIT P0, [R3+URZ+0x38800], R0 ;  /* 0x03880000030075a7 */ /* 0x000066000800017f */
[----:B-1----:R-:W-:Y:S05]  /*2f0e0*/  @!P0 NANOSLEEP.SYNCS 0x989680 ;  /* 0x009896800000895d */ /* 0x002fea0003900000 */
[----:B------:R-:W1:Y:S02]  /*2f0f0*/  @!P0 SYNCS.PHASECHK.TRANS64 P0, [R3+URZ+0x38800], R0 ;  /* 0x03880000030085a7 */ /* 0x000e64000800007f */
[----:B-1----:R-:W-:Y:S05]  /*2f100*/  @!P0 BRA `(.L_x_3095) ;  /* 0xfffffffc00ec8947 */ /* 0x002fea000383ffff */
[----:B------:R-:W-:Y:S05]  /*2f110*/  BRA `(.L_x_3315) ;  /* 0xfffffdc000ac7947 */ /* 0x000fea000383ffff */
.L_x_3102:
[----:B-1----:R1:W2:Y:S02]  /*2f120*/  SYNCS.PHASECHK.TRANS64.TRYWAIT P0, [R20+URZ], R21 ;  /* 0x00000015140075a7 */ /* 0x0022a4000800017f */
[----:B--2---:R-:W-:Y:S05]  /*2f130*/  @!P0 NANOSLEEP.SYNCS 0x989680 ;  /* 0x009896800000895d */ /* 0x004fea0003900000 */
[----:B------:R-:W2:Y:S02]  /*2f140*/  @!P0 SYNCS.PHASECHK.TRANS64 P0, [R20+URZ], R21 ;  /* 0x00000015140085a7 */ /* 0x000ea4000800007f */
[----:B--2---:R-:W-:Y:S05]  /*2f150*/  @!P0 BRA `(.L_x_3102) ;  /* 0xfffffffc00f08947 */ /* 0x004fea000383ffff */
[----:B------:R-:W-:Y:S05]  /*2f160*/  BRA `(.L_x_3101) ;  /* 0xfffffdc400dc7947 */ /* 0x000fea000383ffff */
.L_x_3104:
[----:B0-----:R-:W-:-:S04]  /*2f170*/  IMAD.U32 R4, RZ, RZ, UR44 ;  /* 0x0000002cff047e24 */ /* 0x001fc8000f8e00ff */
[----:B------:R0:W1:Y:S03]  /*2f180*/  SYNCS.PHASECHK.TRANS64.TRYWAIT P0, [R4+URZ+0x38810], R3 ;  /* 0x03881003040075a7 */ /* 0x000066000800017f */
[----:B-1----:R-:W-:Y:S05]  /*2f190*/  @!P0 NANOSLEEP.SYNCS 0x989680 ;  /* 0x009896800000895d */ /* 0x002fea0003900000 */
[----:B------:R-:W1:Y:S02]  /*2f1a0*/  @!P0 SYNCS.PHASECHK.TRANS64 P0, [R4+URZ+0x38810], R3 ;  /* 0x03881003040085a7 */ /* 0x000e64000800007f */
[----:B-1----:R-:W-:Y:S05]  /*2f1b0*/  @!P0 BRA `(.L_x_3104) ;  /* 0xfffffffc00ec8947 */ /* 0x002fea000383ffff */
[----:B------:R-:W-:Y:S05]  /*2f1c0*/  BRA `(.L_x_3316) ;  /* 0xfffffdc800b07947 */ /* 0x000fea000383ffff */
.L_x_3111:
[----:B-1----:R1:W2:Y:S02]  /*2f1d0*/  SYNCS.PHASECHK.TRANS64.TRYWAIT P0, [R12+URZ], R13 ;  /* 0x0000000d0c0075a7 */ /* 0x0022a4000800017f */
[----:B--2---:R-:W-:Y:S05]  /*2f1e0*/  @!P0 NANOSLEEP.SYNCS 0x989680 ;  /* 0x009896800000895d */ /* 0x004fea0003900000 */
[----:B------:R-:W2:Y:S02]  /*2f1f0*/  @!P0 SYNCS.PHASECHK.TRANS64 P0, [R12+URZ], R13 ;  /* 0x0000000d0c0085a7 */ /* 0x000ea4000800007f */
[----:B--2---:R-:W-:Y:S05]  /*2f200*/  @!P0 BRA `(.L_x_3111) ;  /* 0xfffffffc00f08947 */ /* 0x004fea000383ffff */
[----:B------:R-:W-:Y:S05]  /*2f210*/  BRA `(.L_x_3110) ;  /* 0xfffffdc800f47947 */ /* 0x000fea000383ffff */
.L_x_3145:
[----:B-1----:R1:W2:Y:S02]  /*2f220*/  SYNCS.PHASECHK.TRANS64.TRYWAIT P0, [R8+URZ], R9 ;  /* 0x00000009080075a7 */ /* 0x0022a4000800017f */
[----:B--2---:R-:W-:Y:S05]  /*2f230*/  @!P0 NANOSLEEP.SYNCS 0x989680 ;  /* 0x009896800000895d */ /* 0x004fea0003900000 */
[----:B------:R-:W2:Y:S02]  /*2f240*/  @!P0 SYNCS.PHASECHK.TRANS64 P0, [R8+URZ], R9 ;  /* 0x00000009080085a7 */ /* 0x000ea4000800007f */
[----:B--2---:R-:W-:Y:S05]  /*2f250*/  @!P0 BRA `(.L_x_3145) ;  /* 0xfffffffc00f08947 */ /* 0x004fea000383ffff */
[----:B------:R-:W-:Y:S05]  /*2f260*/  BRA `(.L_x_3144) ;  /* 0xfffffe3400e07947 */ /* 0x000fea000383ffff */
.L_x_3152:
[----:B-1----:R1:W2:Y:S02]  /*2f270*/  SYNCS.PHASECHK.TRANS64.TRYWAIT P0, [R4+URZ], R5 ;  /* 0x00000005040075a7 */ /* 0x0022a4000800017f */
[----:B--2---:R-:W-:Y:S05]  /*2f280*/  @!P0 NANOSLEEP.SYNCS 0x989680 ;  /* 0x009896800000895d */ /* 0x004fea0003900000 */
[----:B------:R-:W2:Y:S02]  /*2f290*/  @!P0 SYNCS.PHASECHK.TRANS64 P0, [R4+URZ], R5 ;  /* 0x00000005040085a7 */ /* 0x000ea4000800007f */
[----:B--2---:R-:W-:Y:S05]  /*2f2a0*/  @!P0 BRA `(.L_x_3152) ;  /* 0xfffffffc00f08947 */ /* 0x004fea000383ffff */
[----:B------:R-:W-:Y:S05]  /*2f2b0*/  BRA `(.L_x_3151) ;  /* 0xfffffe3800ec7947 */ /* 0x000fea000383ffff */
.L_x_3169:
[----:B-1----:R1:W2:Y:S02]  /*2f2c0*/  SYNCS.PHASECHK.TRANS64.TRYWAIT P0, [R8+URZ], R9 ;  /* 0x00000009080075a7 */ /* 0x0022a4000800017f */
[----:B--2---:R-:W-:Y:S05]  /*2f2d0*/  @!P0 NANOSLEEP.SYNCS 0x989680 ;  /* 0x009896800000895d */ /* 0x004fea0003900000 */
[----:B------:R-:W2:Y:S02]  /*2f2e0*/  @!P0 SYNCS.PHASECHK.TRANS64 P0, [R8+URZ], R9 ;  /* 0x00000009080085a7 */ /* 0x000ea4000800007f */
[----:B--2---:R-:W-:Y:S05]  /*2f2f0*/  @!P0 BRA `(.L_x_3169) ;  /* 0xfffffffc00f08947 */ /* 0x004fea000383ffff */
[----:B------:R-:W-:Y:S05]  /*2f300*/  BRA `(.L_x_3168) ;  /* 0xfffffea800047947 */ /* 0x000fea000383ffff */
.L_x_3176:
[----:B-1----:R1:W2:Y:S02]  /*2f310*/  SYNCS.PHASECHK.TRANS64.TRYWAIT P0, [R4+URZ], R5 ;  /* 0x00000005040075a7 */ /* 0x0022a4000800017f */
[----:B--2---:R-:W-:Y:S05]  /*2f320*/  @!P0 NANOSLEEP.SYNCS 0x989680 ;  /* 0x009896800000895d */ /* 0x004fea0003900000 */
[----:B------:R-:W2:Y:S02]  /*2f330*/  @!P0 SYNCS.PHASECHK.TRANS64 P0, [R4+URZ], R5 ;  /* 0x00000005040085a7 */ /* 0x000ea4000800007f */
[----:B--2---:R-:W-:Y:S05]  /*2f340*/  @!P0 BRA `(.L_x_3176) ;  /* 0xfffffffc00f08947 */ /* 0x004fea000383ffff */
[----:B------:R-:W-:Y:S05]  /*2f350*/  BRA `(.L_x_3175) ;  /* 0xfffffeac00107947 */ /* 0x000fea000383ffff */
.L_x_3246:
        /* <DEDUP_REMOVED lines=11> */
.L_x_3318:
[----:B------:R-:W-:Y:S05]  /*2f410*/  BSYNC B0 ;  /* 0x0000000000007941 */ /* 0x000fea0003800000 */
.L_x_3317:
[----:B------:R-:W-:Y:S05]  /*2f420*/  BRA `(.L_x_3319) ;  /* 0xffffffac00287947 */ /* 0x000fea000383ffff */
.L_x_3249:
[----:B0-----:R0:W1:Y:S02]  /*2f430*/  SYNCS.PHASECHK.TRANS64.TRYWAIT P0, [R22+URZ+0x38840], R0 ;  /* 0x03884000160075a7 */ /* 0x001064000800017f */
[----:B-1----:R-:W-:Y:S05]  /*2f440*/  @!P0 NANOSLEEP.SYNCS 0x989680 ;  /* 0x009896800000895d */ /* 0x002fea0003900000 */
[----:B------:R-:W1:Y:S02]  /*2f450*/  @!P0 SYNCS.PHASECHK.TRANS64 P0, [R22+URZ+0x38840], R0 ;  /* 0x03884000160085a7 */ /* 0x000e64000800007f */
[----:B-1----:R-:W-:Y:S05]  /*2f460*/  @!P0 BRA `(.L_x_3249) ;  /* 0xfffffffc00f08947 */ /* 0x002fea000383ffff */
[----:B------:R-:W-:Y:S05]  /*2f470*/  BRA `(.L_x_3320) ;  /* 0xffffffb000247947 */ /* 0x000fea000383ffff */
.L_x_3250:
        /* <DEDUP_REMOVED lines=8> */
.L_x_3322:
[----:B------:R-:W-:Y:S05]  /*2f500*/  BSYNC B0 ;  /* 0x0000000000007941 */ /* 0x000fea0003800000 */
.L_x_3321:
        /* <DEDUP_REMOVED lines=9> */
.L_x_3323:
[----:B------:R-:W-:Y:S02]  /*2f5a0*/  IMAD.MOV.U32 R13, RZ, RZ, R5 ;  /* 0x000000ffff0d7224 */ /* 0x000fe400078e0005 */
[----:B------:R-:W-:Y:S02]  /*2f5b0*/  IMAD.MOV.U32 R12, RZ, RZ, 0x1 ;  /* 0x00000001ff0c7424 */ /* 0x000fe400078e00ff */
[----:B------:R-:W-:-:S07]  /*2f5c0*/  IMAD.MOV.U32 R3, RZ, RZ, R14 ;  /* 0x000000ffff037224 */ /* 0x000fce00078e000e */
[----:B------:R-:W-:Y:S05]  /*2f5d0*/  WARPSYNC.COLLECTIVE R15, `(.L_x_3324) ;  /* 0x000000000f087348 */ /* 0x000fea0003c00000 */
[----:B------:R0:W1:Y:S02]  /*2f5e0*/  SHFL.IDX P6, R14, R13, R12, R11 ;  /* 0x0000000c0d0e7389 */ /* 0x00006400000c000b */
[----:B01----:R-:W-:Y:S01]  /*2f5f0*/  ENDCOLLECTIVE ;  /* 0x000000000000791b */ /* 0x003fe20003800000 */
.L_x_3324:
        /* <DEDUP_REMOVED lines=15> */
.L_x_3325:
[----:B------:R-:W-:Y:S02]  /*2f6f0*/  @P0 IMAD R6, R4, 0x2, R17 ;  /* 0x0000000204060824 */ /* 0x000fe400078e0211 */
[----:B------:R-:W-:Y:S02]  /*2f700*/  IMAD.MOV.U32 R13, RZ, RZ, R5 ;  /* 0x000000ffff0d7224 */ /* 0x000fe400078e0005 */
[----:B------:R-:W-:Y:S02]  /*2f710*/  IMAD.MOV.U32 R12, RZ, RZ, 0x2 ;  /* 0x00000002ff0c7424 */ /* 0x000fe400078e00ff */
[----:B------:R-:W-:-:S07]  /*2f720*/  IMAD.MOV.U32 R3, RZ, RZ, R14 ;  /* 0x000000ffff037224 */ /* 0x000fce00078e000e */
[----:B------:R-:W-:Y:S05]  /*2f730*/  WARPSYNC.COLLECTIVE R15, `(.L_x_3326) ;  /* 0x000000000f087348 */ /* 0x000fea0003c00000 */
[----:B------:R0:W1:Y:S02]  /*2f740*/  SHFL.IDX P6, R14, R13, R12, R11 ;  /* 0x0000000c0d0e7389 */ /* 0x00006400000c000b */
[----:B01----:R-:W-:Y:S01]  /*2f750*/  ENDCOLLECTIVE ;  /* 0x000000000000791b */ /* 0x003fe20003800000 */
.L_x_3326:
        /* <DEDUP_REMOVED lines=15> */
.L_x_3327:
[----:B------:R-:W-:Y:S02]  /*2f850*/  @P0 IMAD R6, R4, 0x2, R17 ;  /* 0x0000000204060824 */ /* 0x000fe400078e0211 */
[----:B------:R-:W-:Y:S02]  /*2f860*/  IMAD.MOV.U32 R13, RZ, RZ, R5 ;  /* 0x000000ffff0d7224 */ /* 0x000fe400078e0005 */
[----:B------:R-:W-:Y:S02]  /*2f870*/  IMAD.MOV.U32 R12, RZ, RZ, 0x3 ;  /* 0x00000003ff0c7424 */ /* 0x000fe400078e00ff */
[----:B------:R-:W-:-:S07]  /*2f880*/  IMAD.MOV.U32 R3, RZ, RZ, R14 ;  /* 0x000000ffff037224 */ /* 0x000fce00078e000e */
[----:B------:R-:W-:Y:S05]  /*2f890*/  WARPSYNC.COLLECTIVE R15, `(.L_x_3328) ;  /* 0x000000000f087348 */ /* 0x000fea0003c00000 */
[----:B------:R0:W1:Y:S02]  /*2f8a0*/  SHFL.IDX P6, R14, R13, R12, R11 ;  /* 0x0000000c0d0e7389 */ /* 0x00006400000c000b */
[----:B01----:R-:W-:Y:S01]  /*2f8b0*/  ENDCOLLECTIVE ;  /* 0x000000000000791b */ /* 0x003fe20003800000 */
.L_x_3328:
        /* <DEDUP_REMOVED lines=10> */
.L_x_3329:
[----:B------:R-:W-:Y:S01]  /*2f960*/  @!PT LDS RZ, [RZ] ;  /* 0x00000000fffff984 */ /* 0x000fe20000000800 */
[----:B------:R-:W-:Y:S01]  /*2f970*/  @!PT LDS RZ, [RZ] ;  /* 0x00000000fffff984 */ /* 0x000fe20000000800 */
[----:B------:R-:W-:Y:S01]  /*2f980*/  @!PT LDS RZ, [RZ] ;  /* 0x00000000fffff984 */ /* 0x000fe20000000800 */
[----:B------:R0:W-:Y:S01]  /*2f990*/  @P0 LDGSTS.E.BYPASS.LTC128B.128 [R6+0x23400], desc[UR36][R2.64], !P2 ;  /* 0x2340000002060fae */ /* 0x0001e2000d101d64 */
[----:B------:R-:W-:Y:S01]  /*2f9a0*/  IMAD.MOV.U32 R0, RZ, RZ, R14 ;  /* 0x000000ffff007224 */ /* 0x000fe200078e000e */
[----:B------:R-:W-:Y:S06]  /*2f9b0*/  BRA `(.L_x_3330) ;  /* 0xffffffac00d87947 */ /* 0x000fec000383ffff */
.L_x_3255:
[----:B------:R-:W-:Y:S01]  /*2f9c0*/  IMAD.MOV.U32 R13, RZ, RZ, R2 ;  /* 0x000000ffff0d7224 */ /* 0x000fe200078e0002 */
[----:B------:R-:W-:Y:S01]  /*2f9d0*/  LOP3.LUT R16, R16, 0xfffffeff, RZ, 0xc0, !PT ;  /* 0xfffffeff10107812 */ /* 0x000fe200078ec0ff */
        /* <DEDUP_REMOVED lines=8> */
.L_x_3331:
        /* <DEDUP_REMOVED lines=9> */
.L_x_3332:
[----:B------:R-:W-:Y:S02]  /*2faf0*/  IMAD.MOV.U32 R13, RZ, RZ, R2 ;  /* 0x000000ffff0d7224 */ /* 0x000fe400078e0002 */
[----:B------:R-:W-:Y:S02]  /*2fb00*/  IMAD.MOV.U32 R12, RZ, RZ, 0x1 ;  /* 0x00000001ff0c7424 */ /* 0x000fe400078e00ff */
[----:B------:R-:W-:-:S07]  /*2fb10*/  IMAD.MOV.U32 R5, RZ, RZ, R14 ;  /* 0x000000ffff057224 */ /* 0x000fce00078e000e */
[----:B------:R-:W-:Y:S05]  /*2fb20*/  WARPSYNC.COLLECTIVE R15, `(.L_x_3333) ;  /* 0x000000000f087348 */ /* 0x000fea0003c00000 */
[----:B------:R0:W1:Y:S02]  /*2fb30*/  SHFL.IDX P6, R14, R13, R12, R11 ;  /* 0x0000000c0d0e7389 */ /* 0x00006400000c000b */
[----:B01----:R-:W-:Y:S01]  /*2fb40*/  ENDCOLLECTIVE ;  /* 0x000000000000791b */ /* 0x003fe20003800000 */
.L_x_3333:
        /* <DEDUP_REMOVED lines=15> */
.L_x_3334:
        /* <DEDUP_REMOVED lines=8> */
.L_x_3335:
        /* <DEDUP_REMOVED lines=16> */
.L_x_3336:
[----:B------:R-:W-:Y:S01]  /*2fdc0*/  @P2 LOP3.LUT R16, R16, 0x40, RZ, 0xfc, !PT ;  /* 0x0000004010102812 */ /* 0x000fe200078efcff */
[----:B------:R-:W-:Y:S02]  /*2fdd0*/  IMAD.MOV.U32 R13, RZ, RZ, R2 ;  /* 0x000000ffff0d7224 */ /* 0x000fe400078e0002 */
[----:B------:R-:W-:Y:S02]  /*2fde0*/  IMAD.MOV.U32 R12, RZ, RZ, 0x3 ;  /* 0x00000003ff0c7424 */ /* 0x000fe400078e00ff */
[----:B------:R-:W-:-:S07]  /*2fdf0*/  IMAD.MOV.U32 R5, RZ, RZ, R14 ;  /* 0x000000ffff057224 */ /* 0x000fce00078e000e */
[----:B------:R-:W-:Y:S05]  /*2fe00*/  WARPSYNC.COLLECTIVE R15, `(.L_x_3337) ;  /* 0x000000000f087348 */ /* 0x000fea0003c00000 */
[----:B------:R0:W1:Y:S02]  /*2fe10*/  SHFL.IDX P6, R14, R13, R12, R11 ;  /* 0x0000000c0d0e7389 */ /* 0x00006400000c000b */
[----:B01----:R-:W-:Y:S01]  /*2fe20*/  ENDCOLLECTIVE ;  /* 0x000000000000791b */ /* 0x003fe20003800000 */
.L_x_3337:
        /* <DEDUP_REMOVED lines=14> */
.L_x_3338:
[----:B------:R-:W-:Y:S01]  /*2ff10*/  IMAD.MOV.U32 R0, RZ, RZ, R14 ;  /* 0x000000ffff007224 */ /* 0x000fe200078e000e */
[----:B------:R-:W-:Y:S06]  /*2ff20*/  BRA `(.L_x_3339) ;  /* 0xffffffb000d87947 */ /* 0x000fec000383ffff */
.L_x_3259:
        /* <DEDUP_REMOVED lines=47> */
.L_x_3341:
[----:B------:R-:W-:Y:S05]  /*30220*/  BSYNC B0 ;  /* 0x0000000000007941 */ /* 0x000fea0003800000 */
.L_x_3340:
        /* <DEDUP_REMOVED lines=11> */
.L_x_3342:
        /* <DEDUP_REMOVED lines=39> */
.L_x_3343:
[----:B------:R-:W-:Y:S02]  /*30550*/  IMAD.MOV.U32 R13, RZ, RZ, R0 ;  /* 0x000000ffff0d7224 */ /* 0x000fe400078e0000 */
[----:B------:R-:W-:-:S07]  /*30560*/  IMAD.MOV.U32 R7, RZ, RZ, R14 ;  /* 0x000000ffff077224 */ /* 0x000fce00078e000e */
[----:B------:R-:W-:Y:S05]  /*30570*/  WARPSYNC.COLLECTIVE R15, `(.L_x_3344) ;  /* 0x000000000f087348 */ /* 0x000fea0003c00000 */
[----:B------:R0:W1:Y:S02]  /*30580*/  SHFL.IDX P6, R14, R13, R12, R11 ;  /* 0x0000000c0d0e7389 */ /* 0x00006400000c000b */
[----:B01----:R-:W-:Y:S01]  /*30590*/  ENDCOLLECTIVE ;  /* 0x000000000000791b */ /* 0x003fe20003800000 */
.L_x_3344:
        /* <DEDUP_REMOVED lines=33> */
.L_x_3345:
[----:B------:R-:W-:Y:S02]  /*307b0*/  IMAD.MOV.U32 R13, RZ, RZ, R0 ;  /* 0x000000ffff0d7224 */ /* 0x000fe400078e0000 */
[----:B------:R-:W-:-:S07]  /*307c0*/  IMAD.MOV.U32 R7, RZ, RZ, R14 ;  /* 0x000000ffff077224 */ /* 0x000fce00078e000e */
[----:B------:R-:W-:Y:S05]  /*307d0*/  WARPSYNC.COLLECTIVE R15, `(.L_x_3346) ;  /* 0x000000000f087348 */ /* 0x000fea0003c00000 */
[----:B------:R0:W1:Y:S02]  /*307e0*/  SHFL.IDX P6, R14, R13, R12, R11 ;  /* 0x0000000c0d0e7389 */ /* 0x00006400000c000b */
[----:B01----:R-:W-:Y:S01]  /*307f0*/  ENDCOLLECTIVE ;  /* 0x000000000000791b */ /* 0x003fe20003800000 */
.L_x_3346:
        /* <DEDUP_REMOVED lines=27> */
.L_x_3347:
[----:B------:R-:W-:Y:S02]  /*309b0*/  IMAD.MOV.U32 R13, RZ, RZ, R0 ;  /* 0x000000ffff0d7224 */ /* 0x000fe400078e0000 */
[----:B------:R-:W-:-:S07]  /*309c0*/  IMAD.MOV.U32 R6, RZ, RZ, R14 ;  /* 0x000000ffff067224 */ /* 0x000fce00078e000e */
[----:B------:R-:W-:Y:S05]  /*309d0*/  WARPSYNC.COLLECTIVE R15, `(.L_x_3348) ;  /* 0x000000000f087348 */ /* 0x000fea0003c00000 */
[----:B------:R0:W1:Y:S02]  /*309e0*/  SHFL.IDX P6, R14, R13, R12, R11 ;  /* 0x0000000c0d0e7389 */ /* 0x00006400000c000b */
[----:B01----:R-:W-:Y:S01]  /*309f0*/  ENDCOLLECTIVE ;  /* 0x000000000000791b */ /* 0x003fe20003800000 */
.L_x_3348:
[----:B------:R-:W-:Y:S01]  /*30a00*/  IMAD.MOV.U32 R0, RZ, RZ, R14 ;  /* 0x000000ffff007224 */ /* 0x000fe200078e000e */
[----:B------:R-:W-:Y:S06]  /*30a10*/  BRA `(.L_x_3349) ;  /* 0xffffffb400487947 */ /* 0x000fec000383ffff */
.L_x_3264:
[----:B0-----:R0:W1:Y:S02]  /*30a20*/  SYNCS.PHASECHK.TRANS64.TRYWAIT P0, [R17+URZ+0x38820], R0 ;  /* 0x03882000110075a7 */ /* 0x001064000800017f */
[----:B-1----:R-:W-:Y:S05]  /*30a30*/  @!P0 NANOSLEEP.SYNCS 0x989680 ;  /* 0x009896800000895d */ /* 0x002fea0003900000 */
[----:B------:R-:W1:Y:S02]  /*30a40*/  @!P0 SYNCS.PHASECHK.TRANS64 P0, [R17+URZ+0x38820], R0 ;  /* 0x03882000110085a7 */ /* 0x000e64000800007f */
[----:B-1----:R-:W-:Y:S05]  /*30a50*/  @!P0 BRA `(.L_x_3264) ;  /* 0xfffffffc00f08947 */ /* 0x002fea000383ffff */
[----:B------:R-:W-:Y:S05]  /*30a60*/  BRA `(.L_x_3350) ;  /* 0xffffffb400e47947 */ /* 0x000fea000383ffff */
.L_x_3267:
[----:B0-----:R0:W1:Y:S02]  /*30a70*/  SYNCS.PHASECHK.TRANS64.TRYWAIT P0, [R22+URZ+0x38860], R0 ;  /* 0x03886000160075a7 */ /* 0x001064000800017f */
[----:B-1----:R-:W-:Y:S05]  /*30a80*/  @!P0 NANOSLEEP.SYNCS 0x989680 ;  /* 0x009896800000895d */ /* 0x002fea0003900000 */
[----:B------:R-:W1:Y:S02]  /*30a90*/  @!P0 SYNCS.PHASECHK.TRANS64 P0, [R22+URZ+0x38860], R0 ;  /* 0x03886000160085a7 */ /* 0x000e64000800007f */
[----:B-1----:R-:W-:Y:S05]  /*30aa0*/  @!P0 BRA `(.L_x_3267) ;  /* 0xfffffffc00f08947 */ /* 0x002fea000383ffff */
[----:B------:R-:W-:Y:S05]  /*30ab0*/  BRA `(.L_x_3351) ;  /* 0xffffffb400f07947 */ /* 0x000fea000383ffff */
.L_x_3268:
        /* <DEDUP_REMOVED lines=8> */
.L_x_3353:
[----:B------:R-:W-:Y:S05]  /*30b40*/  BSYNC B0 ;  /* 0x0000000000007941 */ /* 0x000fea0003800000 */
.L_x_3352:
        /* <DEDUP_REMOVED lines=15> */
.L_x_3354:
        /* <DEDUP_REMOVED lines=39> */
.L_x_3355:
[----:B------:R-:W-:Y:S02]  /*30eb0*/  IMAD.MOV.U32 R13, RZ, RZ, R4 ;  /* 0x000000ffff0d7224 */ /* 0x000fe400078e0004 */
[----:B------:R-:W-:-:S07]  /*30ec0*/  IMAD.MOV.U32 R3, RZ, RZ, R14 ;  /* 0x000000ffff037224 */ /* 0x000fce00078e000e */
[----:B------:R-:W-:Y:S05]  /*30ed0*/  WARPSYNC.COLLECTIVE R15, `(.L_x_3356) ;  /* 0x000000000f087348 */ /* 0x000fea0003c00000 */
[----:B------:R0:W1:Y:S02]  /*30ee0*/  SHFL.IDX P6, R14, R13, R12, R11 ;  /* 0x0000000c0d0e7389 */ /* 0x00006400000c000b */
[----:B01----:R-:W-:Y:S01]  /*30ef0*/  ENDCOLLECTIVE ;  /* 0x000000000000791b */ /* 0x003fe20003800000 */
.L_x_3356:
        /* <DEDUP_REMOVED lines=29> */
.L_x_3357:
[----:B------:R-:W-:Y:S02]  /*310d0*/  IMAD.MOV.U32 R13, RZ, RZ, R4 ;  /* 0x000000ffff0d7224 */ /* 0x000fe400078e0004 */
[----:B------:R-:W-:-:S07]  /*310e0*/  IMAD.MOV.U32 R7, RZ, RZ, R14 ;  /* 0x000000ffff077224 */ /* 0x000fce00078e000e */
[----:B------:R-:W-:Y:S05]  /*310f0*/  WARPSYNC.COLLECTIVE R15, `(.L_x_3358) ;  /* 0x000000000f087348 */ /* 0x000fea0003c00000 */
[----:B------:R0:W1:Y:S02]  /*31100*/  SHFL.IDX P6, R14, R13, R12, R11 ;  /* 0x0000000c0d0e7389 */ /* 0x00006400000c000b */
[----:B01----:R-:W-:Y:S01]  /*31110*/  ENDCOLLECTIVE ;  /* 0x000000000000791b */ /* 0x003fe20003800000 */
.L_x_3358:
        /* <DEDUP_REMOVED lines=29> */
.L_x_3359:
[----:B------:R-:W-:Y:S02]  /*312f0*/  IMAD.MOV.U32 R13, RZ, RZ, R4 ;  /* 0x000000ffff0d7224 */ /* 0x000fe400078e0004 */
[----:B------:R-:W-:-:S07]  /*31300*/  IMAD.MOV.U32 R6, RZ, RZ, R14 ;  /* 0x000000ffff067224 */ /* 0x000fce00078e000e */
[----:B------:R-:W-:Y:S05]  /*31310*/  WARPSYNC.COLLECTIVE R15, `(.L_x_3360) ;  /* 0x000000000f087348 */ /* 0x000fea0003c00000 */
[----:B------:R0:W1:Y:S02]  /*31320*/  SHFL.IDX P6, R14, R13, R12, R11 ;  /* 0x0000000c0d0e7389 */ /* 0x00006400000c000b */
[----:B01----:R-:W-:Y:S01]  /*31330*/  ENDCOLLECTIVE ;  /* 0x000000000000791b */ /* 0x003fe20003800000 */
.L_x_3360:
[----:B------:R-:W-:Y:S01]  /*31340*/  IMAD.MOV.U32 R2, RZ, RZ, R14 ;  /* 0x000000ffff027224 */ /* 0x000fe200078e000e */
[----:B------:R-:W-:Y:S06]  /*31350*/  BRA `(.L_x_3361) ;  /* 0xffffffb4007c7947 */ /* 0x000fec000383ffff */
.L_x_3275:
[----:B0-----:R0:W1:Y:S02]  /*31360*/  SYNCS.PHASECHK.TRANS64.TRYWAIT P0, [R6+URZ+0x38840], R20 ;  /* 0x03884014060075a7 */ /* 0x001064000800017f */
[----:B-1----:R-:W-:Y:S05]  /*31370*/  @!P0 NANOSLEEP.SYNCS 0x989680 ;  /* 0x009896800000895d */ /* 0x002fea0003900000 */
[----:B------:R-:W1:Y:S02]  /*31380*/  @!P0 SYNCS.PHASECHK.TRANS64 P0, [R6+URZ+0x38840], R20 ;  /* 0x03884014060085a7 */ /* 0x000e64000800007f */
[----:B-1----:R-:W-:Y:S05]  /*31390*/  @!P0 BRA `(.L_x_3275) ;  /* 0xfffffffc00f08947 */ /* 0x002fea000383ffff */
[----:B------:R-:W-:Y:S05]  /*313a0*/  BRA `(.L_x_3362) ;  /* 0xffffffbc00087947 */ /* 0x000fea000383ffff */
.L_x_3276:
        /* <DEDUP_REMOVED lines=8> */
.L_x_3364:
[----:B------:R-:W-:Y:S05]  /*31430*/  BSYNC B1 ;  /* 0x0000000000017941 */ /* 0x000fea0003800000 */
.L_x_3363:
        /* <DEDUP_REMOVED lines=9> */
.L_x_3365:
[----:B------:R-:W-:Y:S02]  /*314d0*/  IMAD.MOV.U32 R13, RZ, RZ, R25 ;  /* 0x000000ffff0d7224 */ /* 0x000fe400078e0019 */
[----:B------:R-:W-:Y:S02]  /*314e0*/  IMAD.MOV.U32 R12, RZ, RZ, 0x1 ;  /* 0x00000001ff0c7424 */ /* 0x000fe400078e00ff */
[----:B------:R-:W-:-:S07]  /*314f0*/  IMAD.MOV.U32 R2, RZ, RZ, R14 ;  /* 0x000000ffff027224 */ /* 0x000fce00078e000e */
[----:B------:R-:W-:Y:S05]  /*31500*/  WARPSYNC.COLLECTIVE R15, `(.L_x_3366) ;  /* 0x000000000f087348 */ /* 0x000fea0003c00000 */
[----:B------:R0:W1:Y:S02]  /*31510*/  SHFL.IDX P6, R14, R13, R12, R11 ;  /* 0x0000000c0d0e7389 */ /* 0x00006400000c000b */
[----:B01----:R-:W-:Y:S01]  /*31520*/  ENDCOLLECTIVE ;  /* 0x000000000000791b */ /* 0x003fe20003800000 */
.L_x_3366:
        /* <DEDUP_REMOVED lines=11> */
.L_x_3367:
[----:B------:R-:W-:Y:S02]  /*315e0*/  IMAD.MOV.U32 R13, RZ, RZ, R25 ;  /* 0x000000ffff0d7224 */ /* 0x000fe400078e0019 */
[----:B------:R-:W-:Y:S02]  /*315f0*/  IMAD.MOV.U32 R12, RZ, RZ, 0x2 ;  /* 0x00000002ff0c7424 */ /* 0x000fe400078e00ff */
[----:B------:R-:W-:-:S07]  /*31600*/  IMAD.MOV.U32 R2, RZ, RZ, R14 ;  /* 0x000000ffff027224 */ /* 0x000fce00078e000e */
[----:B------:R-:W-:Y:S05]  /*31610*/  WARPSYNC.COLLECTIVE R15, `(.L_x_3368) ;  /* 0x000000000f087348 */ /* 0x000fea0003c00000 */
[----:B------:R0:W1:Y:S02]  /*31620*/  SHFL.IDX P6, R14, R13, R12, R11 ;  /* 0x0000000c0d0e7389 */ /* 0x00006400000c000b */
[----:B01----:R-:W-:Y:S01]  /*31630*/  ENDCOLLECTIVE ;  /* 0x000000000000791b */ /* 0x003fe20003800000 */
.L_x_3368:
        /* <DEDUP_REMOVED lines=11> */
.L_x_3369:
[----:B------:R-:W-:Y:S02]  /*316f0*/  IMAD.MOV.U32 R13, RZ, RZ, R25 ;  /* 0x000000ffff0d7224 */ /* 0x000fe400078e0019 */
[----:B------:R-:W-:Y:S02]  /*31700*/  IMAD.MOV.U32 R12, RZ, RZ, 0x3 ;  /* 0x00000003ff0c7424 */ /* 0x000fe400078e00ff */
[----:B------:R-:W-:-:S07]  /*31710*/  IMAD.MOV.U32 R2, RZ, RZ, R14 ;  /* 0x000000ffff027224 */ /* 0x000fce00078e000e */
[----:B------:R-:W-:Y:S05]  /*31720*/  WARPSYNC.COLLECTIVE R15, `(.L_x_3370) ;  /* 0x000000000f087348 */ /* 0x000fea0003c00000 */
[----:B------:R0:W1:Y:S02]  /*31730*/  SHFL.IDX P6, R14, R13, R12, R11 ;  /* 0x0000000c0d0e7389 */ /* 0x00006400000c000b */
[----:B01----:R-:W-:Y:S01]  /*31740*/  ENDCOLLECTIVE ;  /* 0x000000000000791b */ /* 0x003fe20003800000 */
.L_x_3370:
        /* <DEDUP_REMOVED lines=11> */
.L_x_3371:
[----:B------:R-:W-:Y:S01]  /*31800*/  IMAD.MOV.U32 R2, RZ, RZ, R14 ;  /* 0x000000ffff027224 */ /* 0x000fe200078e000e */
[----:B------:R-:W-:Y:S06]  /*31810*/  BRA `(.L_x_3372) ;  /* 0xffffffb800907947 */ /* 0x000fec000383ffff */
.L_x_3281:
[----:B----4-:R4:W0:Y:S02]  /*31820*/  SYNCS.PHASECHK.TRANS64.TRYWAIT P0, [R6+URZ+0x38860], R20 ;  /* 0x03886014060075a7 */ /* 0x010824000800017f */
[----:B0-----:R-:W-:Y:S05]  /*31830*/  @!P0 NANOSLEEP.SYNCS 0x989680 ;  /* 0x009896800000895d */ /* 0x001fea0003900000 */
[----:B------:R-:W0:Y:S02]  /*31840*/  @!P0 SYNCS.PHASECHK.TRANS64 P0, [R6+URZ+0x38860], R20 ;  /* 0x03886014060085a7 */ /* 0x000e24000800007f */
[----:B0-----:R-:W-:Y:S05]  /*31850*/  @!P0 BRA `(.L_x_3281) ;  /* 0xfffffffc00f08947 */ /* 0x001fea000383ffff */
[----:B------:R-:W-:Y:S05]  /*31860*/  BRA `(.L_x_3373) ;  /* 0xffffffb800dc7947 */ /* 0x000fea000383ffff */
.L_x_3282:
[----:B------:R-:W-:Y:S01]  /*31870*/  BSSY B1, `(.L_x_3374) ;  /* 0x0000008000017945 */ /* 0x000fe20003800000 */
[----:B------:R-:W-:Y:S02]  /*31880*/  IMAD.MOV.U32 R13, RZ, RZ, R10 ;  /* 0x000000ffff0d7224 */ /* 0x000fe400078e000a */
[----:B------:R-:W-:Y:S02]  /*31890*/  IMAD.MOV.U32 R12, RZ, RZ, RZ ;  /* 0x000000ffff0c7224 */ /* 0x000fe400078e00ff */
[----:B------:R-:W-:Y:S02]  /*318a0*/  IMAD.MOV.U32 R11, RZ, RZ, 0x181f ;  /* 0x0000181fff0b7424 */ /* 0x000fe400078e00ff */
[----:B------:R-:W-:-:S07]  /*318b0*/  IMAD.MOV.U32 R15, RZ, RZ, -0x1 ;  /* 0xffffffffff0f7424 */ /* 0x000fce00078e00ff */
[----:B0--34-:R-:W-:Y:S05]  /*318c0*/  WARPSYNC.COLLECTIVE R15, `(.L_x_3375) ;  /* 0x000000000f087348 */ /* 0x019fea0003c00000 */
[----:B------:R1:W2:Y:S02]  /*318d0*/  SHFL.IDX P6, R14, R13, R12, R11 ;  /* 0x0000000c0d0e7389 */ /* 0x0002a400000c000b */
[----:B01234-:R-:W-:Y:S01]  /*318e0*/  ENDCOLLECTIVE ;  /* 0x000000000000791b */ /* 0x01ffe20003800000 */
.L_x_3375:
[----:B------:R-:W-:Y:S05]  /*318f0*/  BSYNC B1 ;  /* 0x0000000000017941 */ /* 0x000fea0003800000 */
.L_x_3374:
        /* <DEDUP_REMOVED lines=13> */
.L_x_3376:
        /* <DEDUP_REMOVED lines=17> */
.L_x_3377:
        /* <DEDUP_REMOVED lines=16> */
.L_x_3378:
        /* <DEDUP_REMOVED lines=19> */
.L_x_3379:
        /* <DEDUP_REMOVED lines=14> */
.L_x_3380:
        /* <DEDUP_REMOVED lines=16> */
.L_x_3381:
        /* <DEDUP_REMOVED lines=14> */
.L_x_3382:
[----:B------:R-:W-:Y:S05]  /*31fd0*/  BRA `(.L_x_3383) ;  /* 0xffffffb800407947 */ /* 0x000fea000383ffff */
.L_x_3290:
[----:B------:R-:W-:Y:S01]  /*31fe0*/  BSSY B0, `(.L_x_3384) ;  /* 0x0000008000007945 */ /* 0x000fe20003800000 */
[----:B------:R-:W-:Y:S02]  /*31ff0*/  IMAD.MOV.U32 R13, RZ, RZ, R24 ;  /* 0x000000ffff0d7224 */ /* 0x000fe400078e0018 */
[----:B------:R-:W-:Y:S02]  /*32000*/  IMAD.MOV.U32 R12, RZ, RZ, RZ ;  /* 0x000000ffff0c7224 */ /* 0x000fe400078e00ff */
[----:B------:R-:W-:Y:S02]  /*32010*/  IMAD.MOV.U32 R11, RZ, RZ, 0x1f ;  /* 0x0000001fff0b7424 */ /* 0x000fe400078e00ff */
[----:B------:R-:W-:-:S07]  /*32020*/  IMAD.MOV.U32 R15, RZ, RZ, -0x1 ;  /* 0xffffffffff0f7424 */ /* 0x000fce00078e00ff */
[----:B-1-34-:R-:W-:Y:S05]  /*32030*/  WARPSYNC.COLLECTIVE R15, `(.L_x_3385) ;  /* 0x000000000f087348 */ /* 0x01afea0003c00000 */
[----:B------:R0:W2:Y:S02]  /*32040*/  SHFL.IDX P6, R14, R13, R12, R11 ;  /* 0x0000000c0d0e7389 */ /* 0x0000a400000c000b */
[----:B01234-:R-:W-:Y:S01]  /*32050*/  ENDCOLLECTIVE ;  /* 0x000000000000791b */ /* 0x01ffe20003800000 */
.L_x_3385:
[----:B------:R-:W-:Y:S05]  /*32060*/  BSYNC B0 ;  /* 0x0000000000007941 */ /* 0x000fea0003800000 */
.L_x_3384:
        /* <DEDUP_REMOVED lines=9> */
.L_x_3386:
        /* <DEDUP_REMOVED lines=23> */
.L_x_3387:
[----:B------:R-:W-:Y:S01]  /*32270*/  IMAD.MOV.U32 R12, RZ, RZ, 0x2 ;  /* 0x00000002ff0c7424 */ /* 0x000fe200078e00ff */
[----:B------:R-:W-:-:S05]  /*32280*/  SEL R4, R14, RZ, P1 ;  /* 0x000000ff0e047207 */ /* 0x000fca0000800000 */
[----:B------:R-:W-:-:S04]  /*32290*/  IMAD.IADD R4, R13, 0x1, R4 ;  /* 0x000000010d047824 */ /* 0x000fc800078e0204 */
[----:B------:R-:W-:-:S07]  /*322a0*/  IMAD.MOV.U32 R13, RZ, RZ, R4 ;  /* 0x000000ffff0d7224 */ /* 0x000fce00078e0004 */
[----:B------:R-:W-:Y:S05]  /*322b0*/  WARPSYNC.COLLECTIVE R15, `(.L_x_3388) ;  /* 0x000000000f087348 */ /* 0x000fea0003c00000 */
[----:B------:R0:W1:Y:S02]  /*322c0*/  SHFL.UP P6, R14, R13, R12, R11 ;  /* 0x0400000c0d0e7389 */ /* 0x00006400000c000b */
[----:B01----:R-:W-:Y:S01]  /*322d0*/  ENDCOLLECTIVE ;  /* 0x000000000000791b */ /* 0x003fe20003800000 */
.L_x_3388:
[----:B------:R-:W-:Y:S01]  /*322e0*/  IMAD.MOV.U32 R12, RZ, RZ, 0x4 ;  /* 0x00000004ff0c7424 */ /* 0x000fe200078e00ff */
[----:B------:R-:W-:-:S05]  /*322f0*/  SEL R3, R14, RZ, P2 ;  /* 0x000000ff0e037207 */ /* 0x000fca0001000000 */
[----:B------:R-:W-:-:S04]  /*32300*/  IMAD.IADD R2, R4, 0x1, R3 ;  /* 0x0000000104027824 */ /* 0x000fc800078e0203 */
[----:B------:R-:W-:-:S07]  /*32310*/  IMAD.MOV.U32 R13, RZ, RZ, R2 ;  /* 0x000000ffff0d7224 */ /* 0x000fce00078e0002 */
[----:B------:R-:W-:Y:S05]  /*32320*/  WARPSYNC.COLLECTIVE R15, `(.L_x_3389) ;  /* 0x000000000f087348 */ /* 0x000fea0003c00000 */
[----:B------:R0:W1:Y:S02]  /*32330*/  SHFL.UP P6, R14, R13, R12, R11 ;  /* 0x0400000c0d0e7389 */ /* 0x00006400000c000b */
[----:B01----:R-:W-:Y:S01]  /*32340*/  ENDCOLLECTIVE ;  /* 0x000000000000791b */ /* 0x003fe20003800000 */
.L_x_3389:
[----:B------:R-:W-:Y:S01]  /*32350*/  IMAD.MOV.U32 R12, RZ, RZ, 0x8 ;  /* 0x00000008ff0c7424 */ /* 0x000fe200078e00ff */
[----:B------:R-:W-:-:S05]  /*32360*/  SEL R3, R14, RZ, P3 ;  /* 0x000000ff0e037207 */ /* 0x000fca0001800000 */
[----:B------:R-:W-:-:S04]  /*32370*/  IMAD.IADD R3, R2, 0x1, R3 ;  /* 0x0000000102037824 */ /* 0x000fc800078e0203 */
[----:B------:R-:W-:-:S07]  /*32380*/  IMAD.MOV.U32 R13, RZ, RZ, R3 ;  /* 0x000000ffff0d7224 */ /* 0x000fce00078e0003 */
[----:B------:R-:W-:Y:S05]  /*32390*/  WARPSYNC.COLLECTIVE R15, `(.L_x_3390) ;  /* 0x000000000f087348 */ /* 0x000fea0003c00000 */
[----:B------:R0:W1:Y:S02]  /*323a0*/  SHFL.UP P6, R14, R13, R12, R11 ;  /* 0x0400000c0d0e7389 */ /* 0x00006400000c000b */
[----:B01----:R-:W-:Y:S01]  /*323b0*/  ENDCOLLECTIVE ;  /* 0x000000000000791b */ /* 0x003fe20003800000 */
.L_x_3390:
[----:B------:R-:W-:Y:S01]  /*323c0*/  IMAD.MOV.U32 R12, RZ, RZ, 0x10 ;  /* 0x00000010ff0c7424 */ /* 0x000fe200078e00ff */
[----:B------:R-:W-:-:S05]  /*323d0*/  SEL R4, R14, RZ, P4 ;  /* 0x000000ff0e047207 */ /* 0x000fca0002000000 */
[----:B------:R-:W-:-:S04]  /*323e0*/  IMAD.IADD R4, R3, 0x1, R4 ;  /* 0x0000000103047824 */ /* 0x000fc800078e0204 */
[----:B------:R-:W-:-:S07]  /*323f0*/  IMAD.MOV.U32 R13, RZ, RZ, R4 ;  /* 0x000000ffff0d7224 */ /* 0x000fce00078e0004 */
[----:B------:R-:W-:Y:S05]  /*32400*/  WARPSYNC.COLLECTIVE R15, `(.L_x_3391) ;  /* 0x000000000f087348 */ /* 0x000fea0003c00000 */
[----:B------:R0:W1:Y:S02]  /*32410*/  SHFL.UP P6, R14, R13, R12, R11 ;  /* 0x0400000c0d0e7389 */ /* 0x00006400000c000b */
[----:B01----:R-:W-:Y:S01]  /*32420*/  ENDCOLLECTIVE ;  /* 0x000000000000791b */ /* 0x003fe20003800000 */
.L_x_3391:
        /* <DEDUP_REMOVED lines=8> */
.L_x_3392:
[----:B------:R-:W-:Y:S05]  /*324b0*/  BRA `(.L_x_3393) ;  /* 0xffffffb800d87947 */ /* 0x000fea000383ffff */
.L_x_3293:
[----:B------:R-:W-:Y:S01]  /*324c0*/  BSSY B0, `(.L_x_3394) ;  /* 0x0000007000007945 */ /* 0x000fe20003800000 */
[----:B------:R-:W-:Y:S02]  /*324d0*/  IMAD.MOV.U32 R12, RZ, RZ, 0x1 ;  /* 0x00000001ff0c7424 */ /* 0x000fe400078e00ff */
[----:B------:R-:W-:Y:S02]  /*324e0*/  IMAD.MOV.U32 R11, RZ, RZ, RZ ;  /* 0x000000ffff0b7224 */ /* 0x000fe400078e00ff */
[----:B------:R-:W-:-:S07]  /*324f0*/  IMAD.MOV.U32 R15, RZ, RZ, -0x1 ;  /* 0xffffffffff0f7424 */ /* 0x000fce00078e00ff */
[----:B------:R-:W-:Y:S05]  /*32500*/  WARPSYNC.COLLECTIVE R15, `(.L_x_3395) ;  /* 0x000000000f087348 */ /* 0x000fea0003c00000 */
[----:B------:R0:W1:Y:S02]  /*32510*/  SHFL.UP P6, R14, R13, R12, R11 ;  /* 0x0400000c0d0e7389 */ /* 0x00006400000c000b */
[----:B01----:R-:W-:Y:S01]  /*32520*/  ENDCOLLECTIVE ;  /* 0x000000000000791b */ /* 0x003fe20003800000 */
.L_x_3395:
[----:B------:R-:W-:Y:S05]  /*32530*/  BSYNC B0 ;  /* 0x0000000000007941 */ /* 0x000fea0003800000 */
.L_x_3394:
        /* <DEDUP_REMOVED lines=8> */
.L_x_3396:
[----:B------:R-:W-:Y:S01]  /*325c0*/  IMAD.MOV.U32 R12, RZ, RZ, 0x4 ;  /* 0x00000004ff0c7424 */ /* 0x000fe200078e00ff */
[----:B------:R-:W-:-:S05]  /*325d0*/  SEL R2, R14, RZ, P2 ;  /* 0x000000ff0e027207 */ /* 0x000fca0001000000 */
[----:B------:R-:W-:-:S04]  /*325e0*/  IMAD.IADD R2, R13, 0x1, R2 ;  /* 0x000000010d027824 */ /* 0x000fc800078e0202 */
[----:B------:R-:W-:-:S07]  /*325f0*/  IMAD.MOV.U32 R13, RZ, RZ, R2 ;  /* 0x000000ffff0d7224 */ /* 0x000fce00078e0002 */
[----:B------:R-:W-:Y:S05]  /*32600*/  WARPSYNC.COLLECTIVE R15, `(.L_x_3397) ;  /* 0x000000000f087348 */ /* 0x000fea0003c00000 */
[----:B------:R0:W1:Y:S02]  /*32610*/  SHFL.UP P6, R14, R13, R12, R11 ;  /* 0x0400000c0d0e7389 */ /* 0x00006400000c000b */
[----:B01----:R-:W-:Y:S01]  /*32620*/  ENDCOLLECTIVE ;  /* 0x000000000000791b */ /* 0x003fe20003800000 */
.L_x_3397:
[----:B------:R-:W-:Y:S01]  /*32630*/  IMAD.MOV.U32 R12, RZ, RZ, 0x8 ;  /* 0x00000008ff0c7424 */ /* 0x000fe200078e00ff */
[----:B------:R-:W-:-:S05]  /*32640*/  SEL R3, R14, RZ, P3 ;  /* 0x000000ff0e037207 */ /* 0x000fca0001800000 */
[----:B------:R-:W-:-:S04]  /*32650*/  IMAD.IADD R3, R2, 0x1, R3 ;  /* 0x0000000102037824 */ /* 0x000fc800078e0203 */
[----:B------:R-:W-:-:S07]  /*32660*/  IMAD.MOV.U32 R13, RZ, RZ, R3 ;  /* 0x000000ffff0d7224 */ /* 0x000fce00078e0003 */
[----:B------:R-:W-:Y:S05]  /*32670*/  WARPSYNC.COLLECTIVE R15, `(.L_x_3398) ;  /* 0x000000000f087348 */ /* 0x000fea0003c00000 */
[----:B------:R0:W1:Y:S02]  /*32680*/  SHFL.UP P6, R14, R13, R12, R11 ;  /* 0x0400000c0d0e7389 */ /* 0x00006400000c000b */
[----:B01----:R-:W-:Y:S01]  /*32690*/  ENDCOLLECTIVE ;  /* 0x000000000000791b */ /* 0x003fe20003800000 */
.L_x_3398:
[----:B------:R-:W-:Y:S01]  /*326a0*/  IMAD.MOV.U32 R12, RZ, RZ, 0x10 ;  /* 0x00000010ff0c7424 */ /* 0x000fe200078e00ff */
[----:B------:R-:W-:-:S05]  /*326b0*/  SEL R4, R14, RZ, P4 ;  /* 0x000000ff0e047207 */ /* 0x000fca0002000000 */
[----:B------:R-:W-:-:S04]  /*326c0*/  IMAD.IADD R4, R3, 0x1, R4 ;  /* 0x0000000103047824 */ /* 0x000fc800078e0204 */
[----:B------:R-:W-:-:S07]  /*326d0*/  IMAD.MOV.U32 R13, RZ, RZ, R4 ;  /* 0x000000ffff0d7224 */ /* 0x000fce00078e0004 */
[----:B------:R-:W-:Y:S05]  /*326e0*/  WARPSYNC.COLLECTIVE R15, `(.L_x_3399) ;  /* 0x000000000f087348 */ /* 0x000fea0003c00000 */
[----:B------:R0:W1:Y:S02]  /*326f0*/  SHFL.UP P6, R14, R13, R12, R11 ;  /* 0x0400000c0d0e7389 */ /* 0x00006400000c000b */
[----:B01----:R-:W-:Y:S01]  /*32700*/  ENDCOLLECTIVE ;  /* 0x000000000000791b */ /* 0x003fe20003800000 */
.L_x_3399:
        /* <DEDUP_REMOVED lines=8> */
.L_x_3400:
[----:B------:R-:W-:Y:S05]  /*32790*/  BRA `(.L_x_3401) ;  /* 0xffffffb800c47947 */ /* 0x000fea000383ffff */
.L_x_3295:
[----:B------:R-:W-:Y:S01]  /*327a0*/  BSSY B0, `(.L_x_3402) ;  /* 0x0000006000007945 */ /* 0x000fe20003800000 */
[----:B------:R-:W-:Y:S01]  /*327b0*/  PLOP3.LUT P6, PT, P6, PT, PT, 0x8, 0x0 ;  /* 0x000000000000781c */ /* 0x000fe200037ce170 */
[----:B------:R-:W-:-:S12]  /*327c0*/  IMAD.MOV.U32 R15, RZ, RZ, -0x1 ;  /* 0xffffffffff0f7424 */ /* 0x000fd800078e00ff */
[----:B0-----:R-:W-:Y:S05]  /*327d0*/  WARPSYNC.COLLECTIVE R15, `(.L_x_3403) ;  /* 0x000000000f087348 */ /* 0x001fea0003c00000 */
[----:B------:R-:W-:Y:S01]  /*327e0*/  VOTE.ANY R14, PT, P6 ;  /* 0x00000000000e7806 */ /* 0x000fe200030e0100 */
[----:B0-----:R-:W-:Y:S06]  /*327f0*/  ENDCOLLECTIVE ;  /* 0x000000000000791b */ /* 0x001fec0003800000 */
.L_x_3403:
[----:B------:R-:W-:Y:S05]  /*32800*/  BSYNC B0 ;  /* 0x0000000000007941 */ /* 0x000fea0003800000 */
.L_x_3402:
        /* <DEDUP_REMOVED lines=8> */
.L_x_3404:
[----:B------:R-:W-:Y:S02]  /*32890*/  IMAD.IADD R27, R12, 0x1, R27 ;  /* 0x000000010c1b7824 */ /* 0x000fe400078e021b */
[----:B------:R-:W-:Y:S02]  /*328a0*/  IMAD.MOV.U32 R13, RZ, RZ, R5 ;  /* 0x000000ffff0d7224 */ /* 0x000fe400078e0005 */
[----:B------:R-:W-:-:S07]  /*328b0*/  IMAD.MOV.U32 R25, RZ, RZ, R14 ;  /* 0x000000ffff197224 */ /* 0x000fce00078e000e */
[----:B------:R-:W-:Y:S05]  /*328c0*/  WARPSYNC.COLLECTIVE R15, `(.L_x_3405) ;  /* 0x000000000f087348 */ /* 0x000fea0003c00000 */
[----:B------:R0:W1:Y:S02]  /*328d0*/  SHFL.IDX P6, R14, R13, R12, R11 ;  /* 0x0000000c0d0e7389 */ /* 0x00006400000c000b */
[----:B01----:R-:W-:Y:S01]  /*328e0*/  ENDCOLLECTIVE ;  /* 0x000000000000791b */ /* 0x003fe20003800000 */
.L_x_3405:
[----:B------:R-:W-:Y:S01]  /*328f0*/  IMAD.MOV.U32 R5, RZ, RZ, R14 ;  /* 0x000000ffff057224 */ /* 0x000fe200078e000e */
[----:B------:R-:W-:Y:S06]  /*32900*/  BRA `(.L_x_3406) ;  /* 0xffffffb800a87947 */ /* 0x000fec000383ffff */
.L_x_3297:
[----:B------:R-:W-:Y:S01]  /*32910*/  BSSY B0, `(.L_x_3407) ;  /* 0x0000007000007945 */ /* 0x000fe20003800000 */
[----:B------:R-:W-:Y:S02]  /*32920*/  IMAD.MOV.U32 R13, RZ, RZ, R3 ;  /* 0x000000ffff0d7224 */ /* 0x000fe400078e0003 */
[----:B------:R-:W-:Y:S02]  /*32930*/  IMAD.MOV.U32 R11, RZ, RZ, 0x1f ;  /* 0x0000001fff0b7424 */ /* 0x000fe400078e00ff */
[----:B------:R-:W-:-:S07]  /*32940*/  IMAD.MOV.U32 R15, RZ, RZ, -0x1 ;  /* 0xffffffffff0f7424 */ /* 0x000fce00078e00ff */
[----:B0-23--:R-:W-:Y:S05]  /*32950*/  WARPSYNC.COLLECTIVE R15, `(.L_x_3408) ;  /* 0x000000000f087348 */ /* 0x00dfea0003c00000 */
[----:B------:R1:W4:Y:S02]  /*32960*/  SHFL.IDX P6, R14, R13, R12, R11 ;  /* 0x0000000c0d0e7389 */ /* 0x00032400000c000b */
[----:B01234-:R-:W-:Y:S01]  /*32970*/  ENDCOLLECTIVE ;  /* 0x000000000000791b */ /* 0x01ffe20003800000 */
.L_x_3408:
[----:B------:R-:W-:Y:S05]  /*32980*/  BSYNC B0 ;  /* 0x0000000000007941 */ /* 0x000fea0003800000 */
.L_x_3407:
[----:B------:R-:W-:Y:S01]  /*32990*/  IMAD.MOV.U32 R24, RZ, RZ, R14 ;  /* 0x000000ffff187224 */ /* 0x000fe200078e000e */
[----:B------:R-:W-:Y:S06]  /*329a0*/  BRA `(.L_x_3296) ;  /* 0xffffffb800987947 */ /* 0x000fec000383ffff */
.L_x_3303:
[----:B0-----:R0:W1:Y:S02]  /*329b0*/  SYNCS.PHASECHK.TRANS64.TRYWAIT P0, [R5+URZ+0x38820], R0 ;  /* 0x03882000050075a7 */ /* 0x001064000800017f */
[----:B-1----:R-:W-:Y:S05]  /*329c0*/  @!P0 NANOSLEEP.SYNCS 0x989680 ;  /* 0x009896800000895d */ /* 0x002fea0003900000 */
[----:B------:R-:W1:Y:S02]  /*329d0*/  @!P0 SYNCS.PHASECHK.TRANS64 P0, [R5+URZ+0x38820], R0 ;  /* 0x03882000050085a7 */ /* 0x000e64000800007f */
[----:B-1----:R-:W-:Y:S05]  /*329e0*/  @!P0 BRA `(.L_x_3303) ;  /* 0xfffffffc00f08947 */ /* 0x002fea000383ffff */
[----:B------:R-:W-:Y:S05]  /*329f0*/  BRA `(.L_x_3409) ;  /* 0xffffffc000f07947 */ /* 0x000fea000383ffff */
.L_x_3304:
        /* <DEDUP_REMOVED lines=11> */
.L_x_3411:
[----:B------:R-:W-:Y:S05]  /*32ab0*/  BSYNC B0 ;  /* 0x0000000000007941 */ /* 0x000fea0003800000 */
.L_x_3410:
[----:B------:R-:W-:Y:S05]  /*32ac0*/  BRA `(.L_x_3412) ;  /* 0xffffffc000d87947 */ /* 0x000fea000383ffff */
.L_x_3307:
[----:B------:R-:W-:Y:S01]  /*32ad0*/  BSSY B1, `(.L_x_3413) ;  /* 0x0000006000017945 */ /* 0x000fe20003800000 */
[----:B------:R-:W-:-:S07]  /*32ae0*/  IMAD.MOV.U32 R15, RZ, RZ, -0x1 ;  /* 0xffffffffff0f7424 */ /* 0x000fce00078e00ff */
[----:B0-234-:R-:W-:Y:S05]  /*32af0*/  WARPSYNC.COLLECTIVE R15, `(.L_x_3414) ;  /* 0x000000000f0c7348 */ /* 0x01dfea0003c00000 */
[----:B------:R-:W-:Y:S02]  /*32b00*/  ELECT P6, UR62, PT ;  /* 0x00000000003e782f */ /* 0x000fe400038c0000 */
[----:B------:R-:W-:Y:S01]  /*32b10*/  MOV R14, UR62 ;  /* 0x0000003e000e7c02 */ /* 0x000fe20008000f00 */
[----:B0-234-:R-:W-:Y:S10]  /*32b20*/  ENDCOLLECTIVE ;  /* 0x000000000000791b */ /* 0x01dff40003800000 */
.L_x_3414:
[----:B------:R-:W-:Y:S05]  /*32b30*/  BSYNC B1 ;  /* 0x0000000000017941 */ /* 0x000fea0003800000 */
.L_x_3413:
[----:B------:R-:W-:Y:S05]  /*32b40*/  BRA `(.L_x_3415) ;  /* 0xffffffc000d07947 */ /* 0x000fea000383ffff */
.L_x_3309:
[----:B0-----:R0:W1:Y:S02]  /*32b50*/  SYNCS.PHASECHK.TRANS64.TRYWAIT P1, [R3+URZ+0x38840], R2 ;  /* 0x03884002030075a7 */ /* 0x001064000802017f */
[----:B-1----:R-:W-:Y:S05]  /*32b60*/  @!P1 NANOSLEEP.SYNCS 0x989680 ;  /* 0x009896800000995d */ /* 0x002fea0003900000 */
[----:B------:R-:W1:Y:S02]  /*32b70*/  @!P1 SYNCS.PHASECHK.TRANS64 P1, [R3+URZ+0x38840], R2 ;  /* 0x03884002030095a7 */ /* 0x000e64000802007f */
[----:B-1----:R-:W-:Y:S05]  /*32b80*/  @!P1 BRA `(.L_x_3309) ;  /* 0xfffffffc00f09947 */ /* 0x002fea000383ffff */
[----:B------:R-:W-:Y:S05]  /*32b90*/  BRA `(.L_x_3416) ;  /* 0xffffffc000f87947 */ /* 0x000fea000383ffff */
.L_x_3311:
[----:B-1----:R1:W0:Y:S02]  /*32ba0*/  SYNCS.PHASECHK.TRANS64.TRYWAIT P1, [R5+URZ+0x38840], R0 ;  /* 0x03884000050075a7 */ /* 0x002224000802017f */
[----:B0-----:R-:W-:Y:S05]  /*32bb0*/  @!P1 NANOSLEEP.SYNCS 0x989680 ;  /* 0x009896800000995d */ /* 0x001fea0003900000 */
[----:B------:R-:W0:Y:S02]  /*32bc0*/  @!P1 SYNCS.PHASECHK.TRANS64 P1, [R5+URZ+0x38840], R0 ;  /* 0x03884000050095a7 */ /* 0x000e24000802007f */
[----:B0-----:R-:W-:Y:S05]  /*32bd0*/  @!P1 BRA `(.L_x_3311) ;  /* 0xfffffffc00f09947 */ /* 0x001fea000383ffff */
[----:B------:R-:W-:Y:S05]  /*32be0*/  BRA `(.L_x_3417) ;  /* 0xffffffc400047947 */ /* 0x000fea000383ffff */
.L_x_3313:
[----:B------:R0:W0:Y:S02]  /*32bf0*/  SYNCS.PHASECHK.TRANS64.TRYWAIT P1, [R3+URZ+0x38860], R2 ;  /* 0x03886002030075a7 */ /* 0x000024000802017f */
[----:B0-----:R-:W-:Y:S05]  /*32c00*/  @!P1 NANOSLEEP.SYNCS 0x989680 ;  /* 0x009896800000995d */ /* 0x001fea0003900000 */
[----:B------:R-:W0:Y:S02]  /*32c10*/  @!P1 SYNCS.PHASECHK.TRANS64 P1, [R3+URZ+0x38860], R2 ;  /* 0x03886002030095a7 */ /* 0x000e24000802007f */
[----:B0-----:R-:W-:Y:S05]  /*32c20*/  @!P1 BRA `(.L_x_3313) ;  /* 0xfffffffc00f09947 */ /* 0x001fea000383ffff */
[----:B------:R-:W-:Y:S05]  /*32c30*/  BRA `(.L_x_3418) ;  /* 0xffffffc400007947 */ /* 0x000fea000383ffff */
        .type           $_ZN7cutlass13device_kernelIN5flash11enable_sm90INS1_16FlashAttnFwdSm90INS1_25CollectiveMainloopFwdSm90ILi2EN4cute5tupleIJNS5_1CILi1EEES8_S8_EEENS6_IJNS7_ILi64EEESA_SA_EEELi512ENS_10bfloat16_tEfNS_4arch4Sm90ELb0ELb1ELb1ELb1ELb1ELb0ELb1ELb0ELb0ELb1ELb1ELb0EEENS1_21CollectiveEpilogueFwdINS6_IJSA_NS7_ILi512EEESA_EEES9_SC_SE_Li256ELb1ELb1ELb1ELb0EEENS1_36VarlenDynamicPersistentTileSchedulerILi64ELi64ELi256ELi128ELb1ELb1ELb1ELb1ELb0ELb1EEEEEEEEEvNT_6ParamsE$_ZZN5flash25CollectiveMainloopFwdSm90ILi2EN4cute5tupleIJNS1_1CILi1EEES4_S4_EEENS2_IJNS3_ILi64EEES6_S6_EEELi512EN7cutlass10bfloat16_tEfNS8_4arch4Sm90ELb0ELb1ELb1ELb1ELb1ELb0ELb1ELb0ELb0ELb1ELb1ELb0EE3mmaINS_16FlashAttnFwdSm90ISC_NS_21CollectiveEpilogueFwdINS2_IJS6_NS3_ILi512EEES6_EEES5_S9_SB_Li256ELb1ELb1ELb1ELb0EEENS_36VarlenDynamicPersistentTileSchedulerILi64ELi64ELi256ELi128ELb1ELb1ELb1ELb1ELb0ELb1EEEE13SharedStorageENS1_6TensorINS1_11ArrayEngineIfLm128EEENS1_6LayoutINS2_IJNS2_IJNS3_ILi2EEESR_NS3_ILi32EEEEEES4_S4_EEENS2_IJNS2_IJS4_SR_NS3_ILi4EEEEEENS3_ILi0EEESX_EEEEEEENS_7SoftmaxILi2ELi0EEEEEbRKNSC_6ParamsENS8_13PipelineAsyncILi2EEES17_RNS8_13PipelineStateILj2EEERT0_RT1_iRiRKNS_16SeqlenInfoQKNewKILb1ELb0EEENS2_IJiiiiEEERT_ENKUliT_T0_T1_E_clIZSD_ISM_S10_S12_EbS15_S17_S17_S1A_S1C_S1E_iS1F_S1J_S1K_S1M_EUlRS1N_iE1_NS3_ILb0EEENS3_ILb1EEEEEDaiS1N_S1O_S1P_,@function
        .size           $_ZN7cutlass13device_kernelIN5flash11enable_sm90INS1_16FlashAttnFwdSm90INS1_25CollectiveMainloopFwdSm90ILi2EN4cute5tupleIJNS5_1CILi1EEES8_S8_EEENS6_IJNS7_ILi64EEESA_SA_EEELi512ENS_10bfloat16_tEfNS_4arch4Sm90ELb0ELb1ELb1ELb1ELb1ELb0ELb1ELb0ELb0ELb1ELb1ELb0EEENS1_21CollectiveEpilogueFwdINS6_IJSA_NS7_ILi512EEESA_EEES9_SC_SE_Li256ELb1ELb1ELb1ELb0EEENS1_36VarlenDynamicPersistentTileSchedulerILi64ELi64ELi256ELi128ELb1ELb1ELb1ELb1ELb0ELb1EEEEEEEEEvNT_6ParamsE$_ZZN5flash25CollectiveMainloopFwdSm90ILi2EN4cute5tupleIJNS1_1CILi1EEES4_S4_EEENS2_IJNS3_ILi64EEES6_S6_EEELi512EN7cutlass10bfloat16_tEfNS8_4arch4Sm90ELb0ELb1ELb1ELb1ELb1ELb0ELb1ELb0ELb0ELb1ELb1ELb0EE3mmaINS_16FlashAttnFwdSm90ISC_NS_21CollectiveEpilogueFwdINS2_IJS6_NS3_ILi512EEES6_EEES5_S9_SB_Li256ELb1ELb1ELb1ELb0EEENS_36VarlenDynamicPersistentTileSchedulerILi64ELi64ELi256ELi128ELb1ELb1ELb1ELb1ELb0ELb1EEEE13SharedStorageENS1_6TensorINS1_11ArrayEngineIfLm128EEENS1_6LayoutINS2_IJNS2_IJNS3_ILi2EEESR_NS3_ILi32EEEEEES4_S4_EEENS2_IJNS2_IJS4_SR_NS3_ILi4EEEEEENS3_ILi0EEESX_EEEEEEENS_7SoftmaxILi2ELi0EEEEEbRKNSC_6ParamsENS8_13PipelineAsyncILi2EEES17_RNS8_13PipelineStateILj2EEERT0_RT1_iRiRKNS_16SeqlenInfoQKNewKILb1ELb0EEENS2_IJiiiiEEERT_ENKUliT_T0_T1_E_clIZSD_ISM_S10_S12_EbS15_S17_S17_S1A_S1C_S1E_iS1F_S1J_S1K_S1M_EUlRS1N_iE1_NS3_ILb0EEENS3_ILb1EEEEEDaiS1N_S1O_S1P_,(.L_x_5838 - $_ZN7cutlass13device_kernelIN5flash11enable_sm90INS1_16FlashAttnFwdSm90INS1_25CollectiveMainloopFwdSm90ILi2EN4cute5tupleIJNS5_1CILi1EEES8_S8_EEENS6_IJNS7_ILi64EEESA_SA_EEELi512ENS_10bfloat16_tEfNS_4arch4Sm90ELb0ELb1ELb1ELb1ELb1ELb0ELb1ELb0ELb0ELb1ELb1ELb0EEENS1_21CollectiveEpilogueFwdINS6_IJSA_NS7_ILi512EEESA_EEES9_SC_SE_Li256ELb1ELb1ELb1ELb0EEENS1_36VarlenDynamicPersistentTileSchedulerILi64ELi64ELi256ELi128ELb1ELb1ELb1ELb1ELb0ELb1EEEEEEEEEvNT_6ParamsE$_ZZN5flash25CollectiveMainloopFwdSm90ILi2EN4cute5tupleIJNS1_1CILi1EEES4_S4_EEENS2_IJNS3_ILi64EEES6_S6_EEELi512EN7cutlass10bfloat16_tEfNS8_4arch4Sm90ELb0ELb1ELb1ELb1ELb1ELb0ELb1ELb0ELb0ELb1ELb1ELb0EE3mmaINS_16FlashAttnFwdSm90ISC_NS_21CollectiveEpilogueFwdINS2_IJS6_NS3_ILi512EEES6_EEES5_S9_SB_Li256ELb1ELb1ELb1ELb0EEENS_36VarlenDynamicPersistentTileSchedulerILi64ELi64ELi256ELi128ELb1ELb1ELb1ELb1ELb0ELb1EEEE13SharedStorageENS1_6TensorINS1_11ArrayEngineIfLm128EEENS1_6LayoutINS2_IJNS2_IJNS3_ILi2EEESR_NS3_ILi32EEEEEES4_S4_EEENS2_IJNS2_IJS4_SR_NS3_ILi4EEEEEENS3_ILi0EEESX_EEEEEEENS_7SoftmaxILi2ELi0EEEEEbRKNSC_6ParamsENS8_13PipelineAsyncILi2EEES17_RNS8_13PipelineStateILj2EEERT0_RT1_iRiRKNS_16SeqlenInfoQKNewKILb1ELb0EEENS2_IJiiiiEEERT_ENKUliT_T0_T1_E_clIZSD_ISM_S10_S12_EbS15_S17_S17_S1A_S1C_S1E_iS1F_S1J_S1K_S1M_EUlRS1N_iE1_NS3_ILb0EEENS3_ILb1EEEEEDaiS1N_S1O_S1P_)
$_ZN7cutlass13device_kernelIN5flash11enable_sm90INS1_16FlashAttnFwdSm90INS1_25CollectiveMainloopFwdSm90ILi2EN4cute5tupleIJNS5_1CILi1EEES8_S8_EEENS6_IJNS7_ILi64EEESA_SA_EEELi512ENS_10bfloat16_tEfNS_4arch4Sm90ELb0ELb1ELb1ELb1ELb1ELb0ELb1ELb0ELb0ELb1ELb1ELb0EEENS1_21CollectiveEpilogueFwdINS6_IJSA_NS7_ILi512EEESA_EEES9_SC_SE_Li256ELb1ELb1ELb1ELb0EEENS1_36VarlenDynamicPersistentTileSchedulerILi64ELi64ELi256ELi128ELb1ELb1ELb1ELb1ELb0ELb1EEEEEEEEEvNT_6ParamsE$_ZZN5flash25CollectiveMainloopFwdSm90ILi2EN4cute5tupleIJNS1_1CILi1EEES4_S4_EEENS2_IJNS3_ILi64EEES6_S6_EEELi512EN7cutlass10bfloat16_tEfNS8_4arch4Sm90ELb0ELb1ELb1ELb1ELb1ELb0ELb1ELb0ELb0ELb1ELb1ELb0EE3mmaINS_16FlashAttnFwdSm90ISC_NS_21CollectiveEpilogueFwdINS2_IJS6_NS3_ILi512EEES6_EEES5_S9_SB_Li256ELb1ELb1ELb1ELb0EEENS_36VarlenDynamicPersistentTileSchedulerILi64ELi64ELi256ELi128ELb1ELb1ELb1ELb1ELb0ELb1EEEE13SharedStorageENS1_6TensorINS1_11ArrayEngineIfLm128EEENS1_6LayoutINS2_IJNS2_IJNS3_ILi2EEESR_NS3_ILi32EEEEEES4_S4_EEENS2_IJNS2_IJS4_SR_NS3_ILi4EEEEEENS3_ILi0EEESX_EEEEEEENS_7SoftmaxILi2ELi0EEEEEbRKNSC_6ParamsENS8_13PipelineAsyncILi2EEES17_RNS8_13PipelineStateILj2EEERT0_RT1_iRiRKNS_16SeqlenInfoQKNewKILb1ELb0EEENS2_IJiiiiEEERT_ENKUliT_T0_T1_E_clIZSD_ISM_S10_S12_EbS15_S17_S17_S1A_S1C_S1E_iS1F_S1J_S1K_S1M_EUlRS1N_iE1_NS3_ILb0EEENS3_ILb1EEEEEDaiS1N_S1O_S1P_:
        /* <DEDUP_REMOVED lines=48> */
.L_x_3420:
[----:B------:R-:W-:Y:S05]  /*32f40*/  BSYNC B2 ;  /* 0x0000000000027941 */ /* 0x000fea0003800000 */
.L_x_3419:
        /* <DEDUP_REMOVED lines=17> */
.L_x_3422:
[----:B------:R-:W-:Y:S05]  /*33060*/  BSYNC B2 ;  /* 0x0000000000027941 */ /* 0x000fea0003800000 */
.L_x_3421:
        /* <DEDUP_REMOVED lines=10> */
.L_x_3424:
[----:B------:R-:W-:Y:S05]  /*33110*/  BSYNC B2 ;  /* 0x0000000000027941 */ /* 0x000fea0003800000 */
.L_x_3423:
        /* <DEDUP_REMOVED lines=15> */
[----:B----4-:R-:W-:Y:S04]  /*33210*/  ST.E desc[UR4][R20.64], RZ ;  /* 0x000000ff14007985 */ /* 0x010fe8000c101904 */
[----:B------:R-:W3:Y:S01]  /*33220*/  LD.E.64 R24, desc[UR6][R56.64] ;  /* 0x0000000638187980 */ /* 0x000ee2000c101b00 */
[----:B--2---:R-:W-:Y:S01]  /*33230*/  IMAD R10, R9, 0x200, R10 ;  /* 0x00000200090a7824 */ /* 0x004fe200078e020a */
[----:B------:R-:W-:Y:S01]  /*33240*/  R2UR UR7, R11 ;  /* 0x000000000b0772ca */ /* 0x000fe200000e0000 */
[----:B------:R-:W-:Y:S01]  /*33250*/  IMAD.MOV.U32 R9, RZ, RZ, 0x1 ;  /* 0x00000001ff097424 */ /* 0x000fe200078e00ff */
[----:B------:R-:W-:Y:S02]  /*33260*/  R2UR UR8, R4 ;  /* 0x00000000040872ca */ /* 0x000fe400000e0000 */
[----:B------:R-:W-:-:S02]  /*33270*/  R2UR UR6, R10 ;  /* 0x000000000a0672ca */ /* 0x000fc400000e0000 */
[C---:B------:R-:W-:Y:S02]  /*33280*/  R2UR UR9, R5.reuse ;  /* 0x00000000050972ca */ /* 0x040fe400000e0000 */
[----:B------:R-:W-:Y:S02]  /*33290*/  R2UR UR10, R4 ;  /* 0x00000000040a72ca */ /* 0x000fe400000e0000 */
[----:B------:R-:W-:Y:S02]  /*332a0*/  R2UR UR11, R5 ;  /* 0x00000000050b72ca */ /* 0x000fe400000e0000 */
[----:B---3--:R-:W-:Y:S02]  /*332b0*/  R2UR UR4, R24 ;  /* 0x00000000180472ca */ /* 0x008fe400000e0000 */
[----:B------:R-:W-:Y:S02]  /*332c0*/  R2UR UR5, R25 ;  /* 0x00000000190572ca */ /* 0x000fe400000e0000 */
[----:B------:R-:W-:-:S11]  /*332d0*/  WARPGROUP.ARRIVE ;  /* 0x00000000000079c5 */ /* 0x000fd60000000000 */
[----:B------:R-:W-:Y:S03]  /*332e0*/  HGMMA.64x64x16.F32.BF16 R24, gdesc[UR4], RZ, !UPT, gsb0 ;  /* 0x00e00000041879f0 */ /* 0x000fe6000c0018ff */
        /* <DEDUP_REMOVED lines=36> */
[----:B------:R-:W-:Y:S01]  /*33530*/  R2UR UR7, R11 ;  /* 0x000000000b0772ca */ /* 0x000fe200000e0000 */
[----:B------:R-:W-:Y:S01]  /*33540*/  WARPGROUP.ARRIVE ;  /* 0x00000000000079c5 */ /* 0x000fe20000000000 */
[----:B------:R-:W-:-:S02]  /*33550*/  R2UR UR8, R4 ;  /* 0x00000000040872ca */ /* 0x000fc400000e0000 */
        /* <DEDUP_REMOVED lines=11> */
[----:B0-----:R-:W3:-:S12]  /*33610*/  LDL.64 R20, [R12] ;  /* 0x000000000c147983 */ /* 0x001ed80000100a00 */
        /* <DEDUP_REMOVED lines=12> */
.L_x_3427:
[----:B------:R-:W-:Y:S05]  /*336e0*/  BSYNC B2 ;  /* 0x0000000000027941 */ /* 0x000fea0003800000 */
.L_x_3426:
        /* <DEDUP_REMOVED lines=17> */
.L_x_3429:
[----:B------:R-:W-:Y:S05]  /*33800*/  BSYNC B2 ;  /* 0x0000000000027941 */ /* 0x000fea0003800000 */
.L_x_3428:
        /* <DEDUP_REMOVED lines=10> */
.L_x_3431:
[----:B------:R-:W-:Y:S05]  /*338b0*/  BSYNC B2 ;  /* 0x0000000000027941 */ /* 0x000fea0003800000 */
.L_x_3430:
        /* <DEDUP_REMOVED lines=295> */
[----:B------:R-:W-:Y:S04]  /*34b30*/  ST.E desc[UR10][R20.64], R9 ;  /* 0x0000000914007985 */ /* 0x000fe8000c10190a */
        /* <DEDUP_REMOVED lines=17> */
[----:B------:R-:W-:Y:S04]  /*34c50*/  ST.E desc[UR8][R20.64], R9 ;  /* 0x0000000914007985 */ /* 0x000fe8000c101908 */
        /* <DEDUP_REMOVED lines=16> */
[----:B------:R-:W-:Y:S04]  /*34d60*/  ST.E desc[UR8][R20.64], R9 ;  /* 0x0000000914007985 */ /* 0x000fe8000c101908 */
[----:B------:R-:W2:Y:S01]  /*34d70*/  LD.E.64 R58, desc[UR10][R56.64] ;  /* 0x0000000a383a7980 */ /* 0x000ea2000c101b00 */
[----:B------:R-:W-:Y:S01]  /*34d80*/  IMAD.MOV.U32 R60, RZ, RZ, 0x28 ;  /* 0x00000028ff3c7424 */ /* 0x000fe200078e00ff */
[----:B------:R-:W-:Y:S01]  /*34d90*/  WARPGROUP.ARRIVE ;  /* 0x00000000000079c5 */ /* 0x000fe20000000000 */
[----:B------:R-:W-:Y:S01]  /*34da0*/  IMAD.MOV.U32 R61, RZ, RZ, 0xa00 ;  /* 0x00000a00ff3d7424 */ /* 0x000fe200078e00ff */
[----:B------:R-:W-:-:S02]  /*34db0*/  R2UR UR8, R4 ;  /* 0x00000000040872ca */ /* 0x000fc400000e0000 */
[----:B------:R-:W-:Y:S02]  /*34dc0*/  SEL R60, R60, 0x26, P0 ;  /* 0x000000263c3c7807 */ /* 0x000fe40000000000 */
[----:B------:R-:W-:Y:S02]  /*34dd0*/  SEL R61, R61, 0x980, P0 ;  /* 0x000009803d3d7807 */ /* 0x000fe40000000000 */
[C---:B------:R-:W-:Y:S02]  /*34de0*/  R2UR UR9, R5.reuse ;  /* 0x00000000050972ca */ /* 0x040fe400000e0000 */
[----:B------:R-:W-:Y:S01]  /*34df0*/  R2UR UR10, R4 ;  /* 0x00000000040a72ca */ /* 0x000fe200000e0000 */
[----:B------:R-:W-:Y:S01]  /*34e00*/  IMAD.IADD R60, R60, 0x1, R61 ;  /* 0x000000013c3c7824 */ /* 0x000fe200078e023d */
[----:B------:R-:W-:-:S04]  /*34e10*/  R2UR UR11, R5 ;  /* 0x00000000050b72ca */ /* 0x000fc800000e0000 */
[----:B------:R-:W-:-:S05]  /*34e20*/  LOP3.LUT R61, R60, 0xa06, RZ, 0xc0, !PT ;  /* 0x00000a063c3d7812 */ /* 0x000fca00078ec0ff */
[----:B------:R-:W-:-:S05]  /*34e30*/  IMAD.IADD R60, R10, 0x1, R61 ;  /* 0x000000010a3c7824 */ /* 0x000fca00078e023d */
[----:B------:R-:W-:Y:S01]  /*34e40*/  R2UR UR6, R60 ;  /* 0x000000003c0672ca */ /* 0x000fe200000e0000 */
[----:B--2---:R-:W-:Y:S01]  /*34e50*/  IMAD.IADD R58, R61, 0x1, R58 ;  /* 0x000000013d3a7824 */ /* 0x004fe200078e023a */
[----:B------:R-:W-:Y:S01]  /*34e60*/  R2UR UR5, R59 ;  /* 0x000000003b0572ca */ /* 0x000fe200000e0000 */
[----:B------:R-:W-:-:S03]  /*34e70*/  IMAD.MOV.U32 R61, RZ, RZ, R11 ;  /* 0x000000ffff3d7224 */ /* 0x000fc600078e000b */
[----:B------:R-:W-:Y:S02]  /*34e80*/  R2UR UR4, R58 ;  /* 0x000000003a0472ca */ /* 0x000fe400000e0000 */
        /* <DEDUP_REMOVED lines=20> */
[----:B------:R-:W-:Y:S04]  /*34fd0*/  ST.E desc[UR8][R20.64], R9 ;  /* 0x0000000914007985 */ /* 0x000fe8000c101908 */
        /* <DEDUP_REMOVED lines=176> */
[----:B------:R-:W-:Y:S01]  /*35ae0*/  R2UR UR7, R11 ;  /* 0x000000000b0772ca */ /* 0x000fe200000e0000 */
[----:B------:R-:W-:Y:S01]  /*35af0*/  IMAD.MOV.U32 R59, RZ, RZ, 0x1000 ;  /* 0x00001000ff3b7424 */ /* 0x000fe200078e00ff */
[----:B------:R-:W-:Y:S01]  /*35b00*/  WARPGROUP.ARRIVE ;  /* 0x00000000000079c5 */ /* 0x000fe20000000000 */
        /* <DEDUP_REMOVED lines=8> */
[----:B--2---:R-:W-:Y:S01]  /*35b90*/  IMAD.IADD R56, R59, 0x1, R56 ;  /* 0x000000013b387824 */ /* 0x004fe200078e0238 */
        /* <DEDUP_REMOVED lines=18> */
.L_x_3434:
[----:B------:R-:W-:Y:S05]  /*35cc0*/  BSYNC B2 ;  /* 0x0000000000027941 */ /* 0x000fea0003800000 */
.L_x_3433:
        /* <DEDUP_REMOVED lines=12> */
[----:B0-----:R-:W4:Y:S04]  /*35d90*/  LD.E R9, desc[UR4][R14.64+0x24] ;  /* 0x000024040e097980 */ /* 0x001f28000c101900 */
[----:B------:R0:W3:Y:S04]  /*35da0*/  LD.E R69, desc[UR4][R6.64] ;  /* 0x0000000406457980 */ /* 0x0000e8000c101900 */
[----:B--2---:R-:W2:Y:S01]  /*35db0*/  LD.E.64 R10, desc[UR4][R10.64] ;  /* 0x000000040a0a7980 */ /* 0x004ea2000c101b00 */
[----:B----4-:R-:W-:-:S13]  /*35dc0*/  ISETP.NE.AND P0, PT, R9, 0x1, PT ;  /* 0x000000010900780c */ /* 0x010fda0003f05270 */
[C---:B------:R-:W-:Y:S02]  /*35dd0*/  @P0 R2UR UR6, R4.reuse ;  /* 0x00000000040602ca */ /* 0x040fe400000e0000 */
[C---:B------:R-:W-:Y:S02]  /*35de0*/  @P0 R2UR UR7, R5.reuse ;  /* 0x00000000050702ca */ /* 0x040fe400000e0000 */
[C---:B------:R-:W-:Y:S02]  /*35df0*/  R2UR UR14, R4.reuse ;  /* 0x00000000040e72ca */ /* 0x040fe400000e0000 */
[----:B------:R-:W-:Y:S02]  /*35e00*/  R2UR UR15, R5 ;  /* 0x00000000050f72ca */ /* 0x000fe400000e0000 */
[----:B------:R-:W-:-:S07]  /*35e10*/  R2UR UR10, R4 ;  /* 0x00000000040a72ca */ /* 0x000fce00000e0000 */
[----:B------:R-:W4:Y:S01]  /*35e20*/  @P0 LD.E R63, desc[UR6][R14.64+0x2c] ;  /* 0x00002c060e3f0980 */ /* 0x000f22000c101900 */
[C---:B------:R-:W-:Y:S02]  /*35e30*/  R2UR UR6, R4.reuse ;  /* 0x00000000040672ca */ /* 0x040fe400000e0000 */
[C---:B------:R-:W-:Y:S01]  /*35e40*/  R2UR UR7, R5.reuse ;  /* 0x00000000050772ca */ /* 0x040fe200000e0000 */
[----:B------:R-:W3:Y:S01]  /*35e50*/  LD.E R9, desc[UR14][R14.64+0x18] ;  /* 0x0000180e0e097980 */ /* 0x000ee2000c101900 */
[C---:B------:R-:W-:Y:S02]  /*35e60*/  R2UR UR11, R5.reuse ;  /* 0x00000000050b72ca */ /* 0x040fe400000e0000 */
[C---:B------:R-:W-:Y:S02]  /*35e70*/  R2UR UR8, R4.reuse ;  /* 0x00000000040872ca */ /* 0x040fe400000e0000 */
[----:B------:R-:W-:Y:S02]  /*35e80*/  R2UR UR9, R5 ;  /* 0x00000000050972ca */ /* 0x000fe400000e0000 */
[----:B------:R-:W-:-:S02]  /*35e90*/  R2UR UR12, R4 ;  /* 0x00000000040c72ca */ /* 0x000fc400000e0000 */
[----:B------:R-:W-:-:S05]  /*35ea0*/  R2UR UR13, R5 ;  /* 0x00000000050d72ca */ /* 0x000fca00000e0000 */
[----:B------:R-:W4:Y:S04]  /*35eb0*/  LD.E R57, desc[UR10][R14.64+0xc] ;  /* 0x00000c0a0e397980 */ /* 0x000f28000c101900 */
[----:B------:R-:W4:Y:S04]  /*35ec0*/  LD.E R58, desc[UR8][R14.64+0x10] ;  /* 0x000010080e3a7980 */ /* 0x000f28000c101900 */
[----:B------:R-:W4:Y:S04]  /*35ed0*/  LD.E R59, desc[UR12][R14.64+0x14] ;  /* 0x0000140c0e3b7980 */ /* 0x000f28000c101900 */
[----:B--2---:R-:W2:Y:S01]  /*35ee0*/  LD.E R56, desc[UR4][R10.64] ;  /* 0x000000040a387980 */ /* 0x004ea2000c101900 */
[----:B------:R-:W-:-:S02]  /*35ef0*/  @P0 R2UR UR4, R4 ;  /* 0x00000000040402ca */ /* 0x000fc400000e0000 */
[----:B------:R-:W-:Y:S01]  /*35f00*/  @P0 R2UR UR5, R5 ;  /* 0x00000000050502ca */ /* 0x000fe200000e0000 */
[----:B------:R-:W2:-:S12]  /*35f10*/  LD.E R10, desc[UR6][R14.64+0x4] ;  /* 0x000004060e0a7980 */ /* 0x000e98000c101900 */
[----:B------:R-:W2:Y:S01]  /*35f20*/  @P0 LD.E R65, desc[UR4][R14.64+0x28] ;  /* 0x000028040e410980 */ /* 0x000ea2000c101900 */
[----:B------:R-:W-:Y:S02]  /*35f30*/  R2UR UR4, R4 ;  /* 0x00000000040472ca */ /* 0x000fe400000e0000 */
[----:B------:R-:W-:-:S13]  /*35f40*/  R2UR UR5, R5 ;  /* 0x00000000050572ca */ /* 0x000fda00000e0000 */
[----:B------:R-:W2:Y:S01]  /*35f50*/  LD.E R7, desc[UR4][R14.64+0x8] ;  /* 0x000008040e077980 */ /* 0x000ea2000c101900 */
[----:B------:R-:W-:Y:S01]  /*35f60*/  IMAD.SHL.U32 R70, R0, 0x40, RZ ;  /* 0x0000004000467824 */ /* 0x000fe200078e00ff */
[----:B---3--:R-:W-:Y:S01]  /*35f70*/  ISETP.GE.AND P1, PT, R9, 0x1, PT ;  /* 0x000000010900780c */ /* 0x008fe20003f26270 */
[----:B------:R-:W-:Y:S02]  /*35f80*/  BSSY B2, `(.L_x_3435) ;  /* 0x0000088000027945 */ /* 0x000fe40003800000 */
[----:B----4-:R-:W-:Y:S02]  /*35f90*/  IMAD.IADD R59, R59, 0x1, -R70 ;  /* 0x000000013b3b7824 */ /* 0x010fe400078e0a46 */
[-C--:B--2---:R-:W-:Y:S01]  /*35fa0*/  FMUL.FTZ R64, R37, R56.reuse ;  /* 0x0000003825407220 */ /* 0x084fe20000410000 */
[----:B------:R-:W-:Y:S01]  /*35fb0*/  SHF.R.S32.HI R37, RZ, 0x1f, R68 ;  /* 0x0000001fff257819 */ /* 0x000fe20000011444 */
[-C--:B0-----:R-:W-:Y:S01]  /*35fc0*/  FMUL.FTZ R6, R26, R56.reuse ;  /* 0x000000381a067220 */ /* 0x081fe20000410000 */
[----:B------:R-:W-:-:S02]  /*35fd0*/  FMUL.FTZ R26, R35, R56 ;  /* 0x00000038231a7220 */ /* 0x000fc40000410000 */
[----:B------:R-:W-:Y:S01]  /*35fe0*/  LEA.HI R35, R37, R68, RZ, 0x7 ;  /* 0x0000004425237211 */ /* 0x000fe200078f38ff */
[-C--:B------:R-:W-:Y:S01]  /*35ff0*/  FMUL.FTZ R61, R29, R56.reuse ;  /* 0x000000381d3d7220 */ /* 0x080fe20000410000 */
[-C--:B------:R-:W-:Y:S02]  /*36000*/  FMUL.FTZ R29, R39, R56.reuse ;  /* 0x00000038271d7220 */ /* 0x080fe40000410000 */
[----:B------:R-:W-:Y:S01]  /*36010*/  LOP3.LUT R39, R35, 0xffffff80, RZ, 0xc0, !PT ;  /* 0xffffff8023277812 */ /* 0x000fe200078ec0ff */
[----:B------:R-:W-:-:S04]  /*36020*/  FMUL.FTZ R62, R36, R56 ;  /* 0x00000038243e7220 */ /* 0x000fc80000410000 */
[----:B------:R-:W-:Y:S02]  /*36030*/  IMAD.IADD R39, R68, 0x1, -R39 ;  /* 0x0000000144277824 */ /* 0x000fe400078e0a27 */
[----:B------:R-:W-:Y:S01]  /*36040*/  FMUL.FTZ R20, R27, R56 ;  /* 0x000000381b147220 */ /* 0x000fe20000410000 */
[----:B------:R-:W-:Y:S01]  /*36050*/  LEA.HI R37, R37, R68, RZ, 0x2 ;  /* 0x0000004425257211 */ /* 0x000fe200078f10ff */
[-C--:B------:R-:W-:Y:S01]  /*36060*/  FMUL.FTZ R27, R28, R56.reuse ;  /* 0x000000381c1b7220 */ /* 0x080fe20000410000 */
[----:B------:R-:W-:Y:S01]  /*36070*/  SHF.R.S32.HI R36, RZ, 0x1f, R39 ;  /* 0x0000001fff247819 */ /* 0x000fe20000011427 */
[-C--:B------:R-:W-:Y:S01]  /*36080*/  FMUL.FTZ R28, R38, R56.reuse ;  /* 0x00000038261c7220 */ /* 0x080fe20000410000 */
[-C--:B------:R-:W-:Y:S01]  /*36090*/  FMUL.FTZ R67, R41, R56.reuse ;  /* 0x0000003829437220 */ /* 0x080fe20000410000 */
[----:B------:R-:W-:Y:S02]  /*360a0*/  LOP3.LUT R41, R37, 0xfffffffc, RZ, 0xc0, !PT ;  /* 0xfffffffc25297812 */ /* 0x000fe400078ec0ff */
[----:B------:R-:W-:Y:S01]  /*360b0*/  LEA.HI R38, R36, R39, RZ, 0x2 ;  /* 0x0000002724267211 */ /* 0x000fe200078f10ff */
[----:B------:R-:W-:-:S03]  /*360c0*/  FMUL.FTZ R66, R40, R56 ;  /* 0x0000003828427220 */ /* 0x000fc60000410000 */
[--C-:B------:R-:W-:Y:S02]  /*360d0*/  SHF.R.S32.HI R37, RZ, 0x2, R38.reuse ;  /* 0x00000002ff257819 */ /* 0x100fe40000011426 */
[----:B------:R-:W-:Y:S01]  /*360e0*/  SHF.R.S32.HI R40, RZ, 0x1f, R38 ;  /* 0x0000001fff287819 */ /* 0x000fe20000011426 */
[----:B------:R-:W-:Y:S02]  /*360f0*/  IMAD.IADD R41, R68, 0x1, -R41 ;  /* 0x0000000144297824 */ /* 0x000fe400078e0a29 */
[-C--:B------:R-:W-:Y:S01]  /*36100*/  FMUL.FTZ R11, R24, R56.reuse ;  /* 0x00000038180b7220 */ /* 0x080fe20000410000 */
[-C--:B------:R-:W-:Y:S01]  /*36110*/  FMUL.FTZ R24, R31, R56.reuse ;  /* 0x000000381f187220 */ /* 0x080fe20000410000 */
[----:B------:R-:W-:Y:S01]  /*36120*/  LEA.HI R36, R36, R39, RZ, 0x5 ;  /* 0x0000002724247211 */ /* 0x000fe200078f28ff */
[-C--:B------:R-:W-:Y:S01]  /*36130*/  FMUL.FTZ R31, R32, R56.reuse ;  /* 0x00000038201f7220 */ /* 0x080fe20000410000 */
[----:B------:R-:W-:Y:S01]  /*36140*/  LEA.HI R40, R40, R37, RZ, 0x3 ;  /* 0x0000002528287211 */ /* 0x000fe200078f18ff */
[----:B------:R-:W-:Y:S01]  /*36150*/  FMUL.FTZ R32, R42, R56 ;  /* 0x000000382a207220 */ /* 0x000fe20000410000 */
[----:B------:R-:W-:-:S02]  /*36160*/  LEA.HI R42, R41, R41, RZ, 0x1 ;  /* 0x00000029292a7211 */ /* 0x000fc400078f08ff */
[----:B------:R-:W-:Y:S02]  /*36170*/  SHF.R.S32.HI R36, RZ, 0x5, R36 ;  /* 0x00000005ff247819 */ /* 0x000fe40000011424 */
[----:B------:R-:W-:Y:S02]  /*36180*/  LOP3.LUT R40, R40, 0xfffffff8, RZ, 0xc0, !PT ;  /* 0xfffffff828287812 */ /* 0x000fe400078ec0ff */
[----:B------:R-:W-:Y:S01]  /*36190*/  LOP3.LUT R42, R42, 0x1ffffffe, RZ, 0xc0, !PT ;  /* 0x1ffffffe2a2a7812 */ /* 0x000fe200078ec0ff */
[----:B------:R-:W-:Y:S02]  /*361a0*/  IMAD R69, R69, 0x4, R36 ;  /* 0x0000000445457824 */ /* 0x000fe400078e0224 */
[----:B------:R-:W-:Y:S02]  /*361b0*/  IMAD.IADD R40, R37, 0x1, -R40 ;  /* 0x0000000125287824 */ /* 0x000fe400078e0a28 */
[----:B------:R-:W-:Y:S02]  /*361c0*/  IMAD.IADD R42, R41, 0x1, -R42 ;  /* 0x00000001292a7824 */ /* 0x000fe400078e0a2a */
[----:B------:R-:W-:-:S04]  /*361d0*/  IMAD.U32 R41, R69, 0x10, R40 ;  /* 0x0000001045297824 */ /* 0x000fc800078e0028 */
[----:B------:R-:W-:-:S04]  /*361e0*/  IMAD R68, R42, 0x8, R41 ;  /* 0x000000082a447824 */ /* 0x000fc800078e0229 */
[----:B------:R-:W-:-:S04]  /*361f0*/  @P0 IMAD.HI.U32 R40, R68, R65, RZ ;  /* 0x0000004144280227 */ /* 0x000fc800078e00ff */
[-C--:B------:R-:W-:Y:S01]  /*36200*/  FMUL.FTZ R21, R30, R56.reuse ;  /* 0x000000381e157220 */ /* 0x080fe20000410000 */
[-C--:B------:R-:W-:Y:S01]  /*36210*/  FMUL.FTZ R30, R43, R56.reuse ;  /* 0x000000382b1e7220 */ /* 0x080fe20000410000 */
[----:B------:R-:W-:Y:S01]  /*36220*/  @P0 SHF.R.U32.HI R68, RZ, R63, R40 ;  /* 0x0000003fff440219 */ /* 0x000fe20000011628 */
[-C--:B------:R-:W-:Y:S01]  /*36230*/  FMUL.FTZ R43, R44, R56.reuse ;  /* 0x000000382c2b7220 */ /* 0x080fe20000410000 */
[-C--:B------:R-:W-:Y:S01]  /*36240*/  FMUL.FTZ R44, R45, R56.reuse ;  /* 0x000000382d2c7220 */ /* 0x080fe20000410000 */
[----:B------:R-:W-:Y:S02]  /*36250*/  LOP3.LUT R38, R38, 0x7ffffffc, RZ, 0xc0, !PT ;  /* 0x7ffffffc26267812 */ /* 0x000fe400078ec0ff */
[----:B------:R-:W0:Y:S01]  /*36260*/  SHFL.IDX PT, R45, R68, RZ, 0x1c1f ;  /* 0x001c1fff442d7589 */ /* 0x000e2200000e0000 */
[-C--:B------:R-:W-:Y:S01]  /*36270*/  FMUL.FTZ R36, R50, R56.reuse ;  /* 0x0000003832247220 */ /* 0x080fe20000410000 */
[----:B------:R-:W-:Y:S01]  /*36280*/  FMUL.FTZ R60, R25, R56 ;  /* 0x00000038193c7220 */ /* 0x000fe20000410000 */
[----:B------:R-:W-:-:S02]  /*36290*/  IMAD.IADD R50, R39, 0x1, -R38 ;  /* 0x0000000127327824 */ /* 0x000fc400078e0a26 */
[-C--:B------:R-:W-:Y:S01]  /*362a0*/  FMUL.FTZ R25, R34, R56.reuse ;  /* 0x0000003822197220 */ /* 0x080fe20000410000 */
        /* <DEDUP_REMOVED lines=9> */
[----:B------:R-:W-:Y:S01]  /*36340*/  IMAD R41, R50, -0x2, R41 ;  /* 0xfffffffe32297824 */ /* 0x000fe200078e0229 */
[----:B------:R-:W1:Y:S01]  /*36350*/  MUFU.TANH R11, R11 ;  /* 0x0000000b000b7308 */ /* 0x000e620000002400 */
[----:B------:R-:W-:Y:S01]  /*36360*/  FMUL.FTZ R52, R52, R56 ;  /* 0x0000003834347220 */ /* 0x000fe20000410000 */
[----:B------:R-:W-:-:S02]  /*36370*/  LOP3.LUT R38, RZ, R57, RZ, 0x33, !PT ;  /* 0x00000039ff267212 */ /* 0x000fc400078e33ff */
[----:B------:R-:W-:-:S04]  /*36380*/  IADD3 R41, -R10, R41, R7 ;  /* 0x000000290a297210 */ /* 0x000fc80007ffe107 */
[----:B------:R-:W2:Y:S01]  /*36390*/  MUFU.TANH R60, R60 ;  /* 0x0000003c003c7308 */ /* 0x000ea20000002400 */
[----:B------:R-:W-:-:S07]  /*363a0*/  FMUL.FTZ R48, R48, R56 ;  /* 0x0000003830307220 */ /* 0x000fce0000410000 */
[----:B------:R-:W3:Y:S08]  /*363b0*/  MUFU.TANH R6, R6 ;  /* 0x0000000600067308 */ /* 0x000ef00000002400 */
        /* <DEDUP_REMOVED lines=27> */
[----:B------:R-:W-:-:S07]  /*36570*/  IMAD.IADD R58, R41, 0x1, R58 ;  /* 0x00000001293a7824 */ /* 0x000fce00078e023a */
[----:B------:R1:W2:Y:S02]  /*36580*/  MUFU.TANH R47, R52 ;  /* 0x00000034002f7308 */ /* 0x0002a40000002400 */
[----:B-1----:R-:W-:-:S06]  /*36590*/  IMAD.IADD R52, R41, 0x1, R38 ;  /* 0x0000000129347824 */ /* 0x002fcc00078e0226 */
[----:B------:R1:W2:Y:S01]  /*365a0*/  MUFU.TANH R46, R48 ;  /* 0x00000030002e7308 */ /* 0x0002a20000002400 */
[--C-:B0-----:R-:W-:Y:S02]  /*365b0*/  IMAD.IADD R51, R52, 0x1, R45.reuse ;  /* 0x0000000134337824 */ /* 0x101fe400078e022d */
[----:B-1----:R-:W-:Y:S01]  /*365c0*/  IMAD.IADD R48, R58, 0x1, R45 ;  /* 0x000000013a307824 */ /* 0x002fe200078e022d */
[----:B---34-:R-:W-:Y:S06]  /*365d0*/  @!P1 BRA `(.L_x_3436) ;  /* 0x0000000000889947 */ /* 0x018fec0003800000 */
        /* <DEDUP_REMOVED lines=12> */
[----:B------:R-:W3:Y:S04]  /*366a0*/  LD.E R41, desc[UR4][R14.64+0x1c] ;  /* 0x00001c040e297980 */ /* 0x000ee8000c101900 */
[----:B------:R-:W4:Y:S01]  /*366b0*/  LD.E R45, desc[UR6][R14.64+0x20] ;  /* 0x000020060e2d7980 */ /* 0x000f22000c101900 */
[----:B---3--:R-:W-:-:S05]  /*366c0*/  IMAD.HI.U32 R38, R38, R41, RZ ;  /* 0x0000002926267227 */ /* 0x008fca00078e00ff */
[----:B----4-:R-:W-:-:S07]  /*366d0*/  SHF.R.U32.HI R38, RZ, R45, R38 ;  /* 0x0000002dff267219 */ /* 0x010fce0000011626 */
.L_x_3440:
[----:B------:R-:W-:Y:S05]  /*366e0*/  BSYNC B4 ;  /* 0x0000000000047941 */ /* 0x000fea0003800000 */
.L_x_3439:
[----:B------:R-:W-:Y:S01]  /*366f0*/  LOP3.LUT R38, RZ, R38, RZ, 0x33, !PT ;  /* 0x00000026ff267212 */ /* 0x000fe200078e33ff */
[----:B------:R-:W-:Y:S06]  /*36700*/  BRA `(.L_x_3441) ;  /* 0x0000000000287947 */ /* 0x000fec0003800000 */
.L_x_3438:
[----:B------:R-:W-:-:S13]  /*36710*/  ISETP.NE.AND P0, PT, R9, 0x1, PT ;  /* 0x000000010900780c */ /* 0x000fda0003f05270 */
        /* <DEDUP_REMOVED lines=9> */
.L_x_3441:
[----:B------:R-:W-:Y:S05]  /*367b0*/  BSYNC B3 ;  /* 0x0000000000037941 */ /* 0x000fea0003800000 */
.L_x_3437:
[----:B------:R-:W-:-:S04]  /*367c0*/  IMAD R41, R9, R38, -R70 ;  /* 0x0000002609297224 */ /* 0x000fc800078e0a46 */
[----:B------:R-:W-:-:S05]  /*367d0*/  IMAD R38, R50, -0x2, R41 ;  /* 0xfffffffe32267824 */ /* 0x000fca00078e0229 */
[----:B------:R-:W-:Y:S02]  /*367e0*/  VIMNMX R51, R51, R38, !PT ;  /* 0x0000002633337248 */ /* 0x000fe40007fe0100 */
[----:B------:R-:W-:-:S07]  /*367f0*/  VIADDMNMX R48, R38, R9, R48, PT ;  /* 0x0000000926307246 */ /* 0x000fce0003800130 */
.L_x_3436:
[----:B------:R-:W-:Y:S05]  /*36800*/  BSYNC B2 ;  /* 0x0000000000027941 */ /* 0x000fea0003800000 */
.L_x_3435:
        /* <DEDUP_REMOVED lines=11> */
[----:B--2---:R-:W-:Y:S02]  /*368c0*/  FSEL R60, R60, -INF , !P3 ;  /* 0xff8000003c3c7808 */ /* 0x004fe40005800000 */
[----:B------:R-:W-:-:S02]  /*368d0*/  P2R R63, PR, RZ, 0x10 ;  /* 0x00000010ff3f7803 */ /* 0x000fc40000000000 */
[C---:B------:R-:W-:Y:S02]  /*368e0*/  ISETP.LT.OR P2, PT, R48.reuse, 0x11, P2 ;  /* 0x000000113000780c */ /* 0x040fe40001741670 */
        /* <DEDUP_REMOVED lines=56> */
[----:B------:R-:W-:Y:S01]  /*36c70*/  ISETP.GE.AND P6, PT, R59, 0x3a, PT ;  /* 0x0000003a3b00780c */ /* 0x000fe20003fc6270 */
[----:B------:R-:W0:Y:S03]  /*36c80*/  SHFL.IDX PT, R11, R68, 0x1, 0x1c1f ;  /* 0x003c1f00440b7f89 */ /* 0x000e2600000e0000 */
[----:B------:R-:W-:Y:S02]  /*36c90*/  P2R R59, PR, RZ, 0x40 ;  /* 0x00000040ff3b7803 */ /* 0x000fe40000000000 */
[----:B------:R-:W-:-:S04]  /*36ca0*/  ISETP.GT.AND P6, PT, R51, 0x39, !P6 ;  /* 0x000000393300780c */ /* 0x000fc800077c4270 */
[----:B------:R-:W-:-:S04]  /*36cb0*/  ISETP.LT.OR P6, PT, R48, 0x3a, P6 ;  /* 0x0000003a3000780c */ /* 0x000fc800037c1670 */
[----:B------:R-:W-:Y:S02]  /*36cc0*/  FSEL R48, R53, -INF , !P6 ;  /* 0xff80000035307808 */ /* 0x000fe40007000000 */
[----:B------:R-:W-:Y:S01]  /*36cd0*/  ISETP.GE.AND P6, PT, R9, 0x1, PT ;  /* 0x000000010900780c */ /* 0x000fe20003fc6270 */
[--C-:B0-----:R-:W-:Y:S02]  /*36ce0*/  IMAD.IADD R56, R58, 0x1, R11.reuse ;  /* 0x000000013a387824 */ /* 0x101fe400078e020b */
[----:B------:R-:W-:-:S10]  /*36cf0*/  IMAD.IADD R51, R52, 0x1, R11 ;  /* 0x0000000134337824 */ /* 0x000fd400078e020b */
        /* <DEDUP_REMOVED lines=17> */
.L_x_3447:
[----:B------:R-:W-:Y:S05]  /*36e10*/  BSYNC B4 ;  /* 0x0000000000047941 */ /* 0x000fea0003800000 */
.L_x_3446:
[----:B------:R-:W-:Y:S01]  /*36e20*/  LOP3.LUT R10, RZ, R10, RZ, 0x33, !PT ;  /* 0x0000000aff0a7212 */ /* 0x000fe200078e33ff */
[----:B------:R-:W-:Y:S06]  /*36e30*/  BRA `(.L_x_3448) ;  /* 0x0000000000287947 */ /* 0x000fec0003800000 */
.L_x_3445:
        /* <DEDUP_REMOVED lines=10> */
.L_x_3448:
[----:B------:R-:W-:Y:S05]  /*36ee0*/  BSYNC B3 ;  /* 0x0000000000037941 */ /* 0x000fea0003800000 */
.L_x_3444:
[----:B------:R-:W-:-:S04]  /*36ef0*/  IMAD R7, R9, R10, -R70 ;  /* 0x0000000a09077224 */ /* 0x000fc800078e0a46 */
[----:B------:R-:W-:-:S05]  /*36f00*/  IMAD R50, R50, -0x2, R7 ;  /* 0xfffffffe32327824 */ /* 0x000fca00078e0207 */
[----:B------:R-:W-:Y:S02]  /*36f10*/  VIADDMNMX R56, R50, R9, R56, PT ;  /* 0x0000000932387246 */ /* 0x000fe40003800138 */
[----:B------:R-:W-:-:S07]  /*36f20*/  VIMNMX R51, R51, R50, !PT ;  /* 0x0000003233337248 */ /* 0x000fce0007fe0100 */
.L_x_3443:
[----:B------:R-:W-:Y:S05]  /*36f30*/  BSYNC B2 ;  /* 0x0000000000027941 */ /* 0x000fea0003800000 */
.L_x_3442:
[C---:B------:R-:W-:Y:S02]  /*36f40*/  ISETP.GT.AND P0, PT, R51.reuse, 0x1, !P0 ;  /* 0x000000013300780c */ /* 0x040fe40004704270 */
[----:B------:R-:W-:Y:S02]  /*36f50*/  ISETP.NE.AND P6, PT, R62, RZ, PT ;  /* 0x000000ff3e00720c */ /* 0x000fe40003fc5270 */
[----:B------:R-:W-:Y:S02]  /*36f60*/  ISETP.LT.OR P0, PT, R56, 0x2, P0 ;  /* 0x000000023800780c */ /* 0x000fe40000701670 */
[----:B------:R-:W-:Y:S02]  /*36f70*/  ISETP.GT.AND P1, PT, R51, 0x8, !P1 ;  /* 0x000000083300780c */ /* 0x000fe40004f24270 */
[----:B------:R-:W-:Y:S02]  /*36f80*/  FSEL R9, R20, -INF , !P0 ;  /* 0xff80000014097808 */ /* 0x000fe40004000000 */
[----:B------:R-:W-:-:S02]  /*36f90*/  ISETP.NE.AND P0, PT, R57, RZ, PT ;  /* 0x000000ff3900720c */ /* 0x000fc40003f05270 */
[----:B------:R-:W-:Y:S02]  /*36fa0*/  R2UR UR4, R4 ;  /* 0x00000000040472ca */ /* 0x000fe400000e0000 */
[----:B------:R-:W-:Y:S02]  /*36fb0*/  ISETP.GT.AND P0, PT, R51, 0x9, !P0 ;  /* 0x000000093300780c */ /* 0x000fe40004704270 */
[----:B------:R-:W-:Y:S02]  /*36fc0*/  R2UR UR5, R5 ;  /* 0x00000000050572ca */ /* 0x000fe400000e0000 */
[C---:B------:R-:W-:Y:S02]  /*36fd0*/  ISETP.LT.OR P0, PT, R56.reuse, 0xa, P0 ;  /* 0x0000000a3800780c */ /* 0x040fe40000701670 */
[----:B------:R-:W-:Y:S02]  /*36fe0*/  ISETP.LT.OR P1, PT, R56, 0x9, P1 ;  /* 0x000000093800780c */ /* 0x000fe40000f21670 */
[----:B------:R-:W-:-:S02]  /*36ff0*/  FSEL R24, R24, -INF , !P0 ;  /* 0xff80000018187808 */ /* 0x000fc40004000000 */
[----:B------:R-:W-:Y:S02]  /*37000*/  ISETP.NE.AND P0, PT, R63, RZ, PT ;  /* 0x000000ff3f00720c */ /* 0x000fe40003f05270 */
        /* <DEDUP_REMOVED lines=19> */
[----:B------:R-:W-:Y:S02]  /*37140*/  ISETP.NE.AND P6, PT, R59, RZ, PT ;  /* 0x000000ff3b00720c */ /* 0x000fe40003fc5270 */
[----:B------:R-:W-:-:S04]  /*37150*/  ISETP.GT.AND P0, PT, R51, 0x20, !P0 ;  /* 0x000000203300780c */ /* 0x000fc80004704270 */
[----:B------:R-:W-:-:S04]  /*37160*/  ISETP.LT.OR P0, PT, R56, 0x21, P0 ;  /* 0x000000213800780c */ /* 0x000fc80000701670 */
[----:B------:R-:W-:Y:S02]  /*37170*/  FSEL R32, R32, -INF , !P0 ;  /* 0xff80000020207808 */ /* 0x000fe40004000000 */
[----:B------:R-:W-:-:S04]  /*37180*/  ISETP.NE.AND P0, PT, R55, RZ, PT ;  /* 0x000000ff3700720c */ /* 0x000fc80003f05270 */
[----:B------:R-:W-:-:S04]  /*37190*/  ISETP.GT.AND P0, PT, R51, RZ, !P0 ;  /* 0x000000ff3300720c */ /* 0x000fc80004704270 */
[----:B------:R-:W-:-:S04]  /*371a0*/  ISETP.LT.OR P0, PT, R56, 0x1, P0 ;  /* 0x000000013800780c */ /* 0x000fc80000701670 */
[----:B------:R-:W-:Y:S02]  /*371b0*/  FSEL R52, R6, -INF , !P0 ;  /* 0xff80000006347808 */ /* 0x000fe40004000000 */
[----:B------:R-:W2:Y:S01]  /*371c0*/  LDL.64 R6, [R12+0x70] ;  /* 0x000070000c067983 */ /* 0x000ea20000100a00 */
[----:B------:R-:W-:-:S03]  /*371d0*/  ISETP.NE.AND P0, PT, R66, RZ, PT ;  /* 0x000000ff4200720c */ /* 0x000fc60003f05270 */
[----:B--2---:R-:W2:Y:S01]  /*371e0*/  LD.E.64 R10, desc[UR4][R6.64] ;  /* 0x00000004060a7980 */ /* 0x004ea2000c101b00 */
[----:B------:R-:W-:-:S04]  /*371f0*/  ISETP.GT.AND P0, PT, R51, 0x21, !P0 ;  /* 0x000000213300780c */ /* 0x000fc80004704270 */
[C---:B------:R-:W-:Y:S02]  /*37200*/  ISETP.LT.OR P0, PT, R56.reuse, 0x22, P0 ;  /* 0x000000223800780c */ /* 0x040fe40000701670 */
[----:B------:R-:W-:Y:S02]  /*37210*/  ISETP.LT.OR P1, PT, R56, 0x29, P1 ;  /* 0x000000293800780c */ /* 0x000fe40000f21670 */
[----:B------:R-:W-:Y:S02]  /*37220*/  FSEL R30, R30, -INF , !P0 ;  /* 0xff8000001e1e7808 */ /* 0x000fe40004000000 */
[----:B------:R-:W-:Y:S02]  /*37230*/  ISETP.GT.AND P3, PT, R51, 0x30, !P3 ;  /* 0x000000303300780c */ /* 0x000fe40005f64270 */
[----:B------:R-:W-:Y:S02]  /*37240*/  ISETP.LT.OR P2, PT, R56, 0x2a, P2 ;  /* 0x0000002a3800780c */ /* 0x000fe40001741670 */
[----:B------:R-:W-:-:S02]  /*37250*/  FSEL R34, R34, -INF , !P1 ;  /* 0xff80000022227808 */ /* 0x000fc40004800000 */
[C---:B------:R-:W-:Y:S02]  /*37260*/  ISETP.GT.AND P4, PT, R51.reuse, 0x31, !P4 ;  /* 0x000000313300780c */ /* 0x040fe40006784270 */
[C---:B------:R-:W-:Y:S02]  /*37270*/  ISETP.GT.AND P5, PT, R51.reuse, 0x38, !P5 ;  /* 0x000000383300780c */ /* 0x040fe40006fa4270 */
[----:B------:R-:W-:Y:S02]  /*37280*/  ISETP.GT.AND P6, PT, R51, 0x39, !P6 ;  /* 0x000000393300780c */ /* 0x000fe400077c4270 */
[C---:B------:R-:W-:Y:S02]  /*37290*/  ISETP.LT.OR P3, PT, R56.reuse, 0x31, P3 ;  /* 0x000000313800780c */ /* 0x040fe40001f61670 */
[----:B------:R-:W-:Y:S02]  /*372a0*/  FSEL R51, R35, -INF , !P2 ;  /* 0xff80000023337808 */ /* 0x000fe40005000000 */
[----:B------:R-:W-:-:S02]  /*372b0*/  ISETP.LT.OR P4, PT, R56, 0x32, P4 ;  /* 0x000000323800780c */ /* 0x000fc40002781670 */
[----:B------:R-:W-:Y:S02]  /*372c0*/  FSEL R36, R36, -INF , !P3 ;  /* 0xff80000024247808 */ /* 0x000fe40005800000 */
[C---:B------:R-:W-:Y:S02]  /*372d0*/  ISETP.LT.OR P5, PT, R56.reuse, 0x39, P5 ;  /* 0x000000393800780c */ /* 0x040fe40002fa1670 */
[----:B------:R-:W-:Y:S02]  /*372e0*/  FSEL R53, R37, -INF , !P4 ;  /* 0xff80000025357808 */ /* 0x000fe40006000000 */
[----:B------:R-:W-:Y:S02]  /*372f0*/  ISETP.LT.OR P6, PT, R56, 0x3a, P6 ;  /* 0x0000003a3800780c */ /* 0x000fe400037c1670 */
[----:B------:R-:W-:Y:S01]  /*37300*/  FSEL R39, R39, -INF , !P5 ;  /* 0xff80000027277808 */ /* 0x000fe20006800000 */
[----:B------:R-:W3:Y:S01]  /*37310*/  LD.E R56, desc[UR4][R6.64+0x10] ;  /* 0x0000100406387980 */ /* 0x000ee2000c101900 */
[----:B------:R-:W-:-:S02]  /*37320*/  R2UR UR6, R4 ;  /* 0x00000000040672ca */ /* 0x000fc400000e0000 */
        /* <DEDUP_REMOVED lines=57> */
[----:B------:R-:W-:Y:S02]  /*376c0*/  FMUL.FTZ R37, R20, R11 ;  /* 0x0000000b14257220 */ /* 0x000fe40000410000 */
        /* <DEDUP_REMOVED lines=26> */
.L_x_3450:
[----:B------:R-:W-:Y:S05]  /*37870*/  BSYNC B2 ;  /* 0x0000000000027941 */ /* 0x000fea0003800000 */
.L_x_3449:
        /* <DEDUP_REMOVED lines=13> */
.L_x_3452:
[----:B------:R-:W-:Y:S05]  /*37950*/  BSYNC B2 ;  /* 0x0000000000027941 */ /* 0x000fea0003800000 */
.L_x_3451:
        /* <DEDUP_REMOVED lines=23> */
[-CC-:B------:R-:W-:Y:S01]  /*37ad0*/  FFMA.FTZ R9, R9, R11.reuse, -R14.reuse ;  /* 0x0000000b09097223 */ /* 0x180fe2000001080e */
[----:B------:R-:W0:Y:S01]  /*37ae0*/  MUFU.EX2 R49, R49 ;  /* 0x0000003100317308 */ /* 0x000e220000000800 */
[-CC-:B------:R-:W-:Y:S01]  /*37af0*/  FFMA.FTZ R50, R50, R11.reuse, -R14.reuse ;  /* 0x0000000b32327223 */ /* 0x180fe2000001080e */
[-C--:B------:R-:W-:Y:S01]  /*37b00*/  FFMA.FTZ R24, R24, R11.reuse, -R14 ;  /* 0x0000000b18187223 */ /* 0x080fe2000001080e */
[-C--:B------:R-:W-:Y:S01]  /*37b10*/  FFMA.FTZ R31, R31, R11.reuse, -R10 ;  /* 0x0000000b1f1f7223 */ /* 0x080fe2000001080a */
[-C--:B------:R-:W-:Y:S01]  /*37b20*/  FFMA.FTZ R8, R25, R11.reuse, -R14 ;  /* 0x0000000b19087223 */ /* 0x080fe2000001080e */
        /* <DEDUP_REMOVED lines=10> */
[-C--:B------:R-:W-:Y:S01]  /*37bd0*/  FFMA.FTZ R47, R47, R11.reuse, -R10 ;  /* 0x0000000b2f2f7223 */ /* 0x080fe2000001080a */
[----:B------:R-:W2:Y:S01]  /*37be0*/  MUFU.EX2 R60, R60 ;  /* 0x0000003c003c7308 */ /* 0x000ea20000000800 */
[-C--:B------:R-:W-:Y:S01]  /*37bf0*/  FFMA.FTZ R26, R26, R11.reuse, -R14 ;  /* 0x0000000b1a1a7223 */ /* 0x080fe2000001080e */
[-C--:B------:R-:W-:Y:S01]  /*37c00*/  FFMA.FTZ R10, R48, R11.reuse, -R10 ;  /* 0x0000000b300a7223 */ /* 0x080fe2000001080a */
        /* <DEDUP_REMOVED lines=9> */
[-CC-:B------:R-:W-:Y:S01]  /*37ca0*/  FFMA.FTZ R39, R39, R11.reuse, -R14.reuse ;  /* 0x0000000b27277223 */ /* 0x180fe2000001080e */
[----:B------:R-:W-:Y:S01]  /*37cb0*/  FFMA.FTZ R11, R54, R11, -R14 ;  /* 0x0000000b360b7223 */ /* 0x000fe2000001080e */
[----:B0-----:R-:W-:Y:S01]  /*37cc0*/  FADD.FTZ R15, R49, R20 ;  /* 0x00000014310f7221 */ /* 0x001fe20000010000 */
[----:B-1----:R-:W-:Y:S01]  /*37cd0*/  FADD.FTZ R14, R52, R21 ;  /* 0x00000015340e7221 */ /* 0x002fe20000010000 */
[----:B------:R-:W0:Y:S02]  /*37ce0*/  MUFU.EX2 R27, R27 ;  /* 0x0000001b001b7308 */ /* 0x000e240000000800 */
[----:B--2---:R-:W-:-:S06]  /*37cf0*/  FADD.FTZ R20, R60, R15 ;  /* 0x0000000f3c147221 */ /* 0x004fcc0000010000 */
[----:B------:R-:W-:Y:S01]  /*37d00*/  MUFU.EX2 R50, R50 ;  /* 0x0000003200327308 */ /* 0x000fe20000000800 */
[----:B---3--:R-:W-:-:S07]  /*37d10*/  FADD.FTZ R15, R161, R14 ;  /* 0x0000000ea10f7221 */ /* 0x008fce0000010000 */
[----:B------:R-:W1:Y:S01]  /*37d20*/  MUFU.EX2 R162, R61 ;  /* 0x0000003d00a27308 */ /* 0x000e620000000800 */
[----:B0-----:R-:W-:-:S07]  /*37d30*/  FADD.FTZ R21, R27, R20 ;  /* 0x000000141b157221 */ /* 0x001fce0000010000 */
[----:B------:R-:W-:Y:S08]  /*37d40*/  MUFU.EX2 R163, R24 ;  /* 0x0000001800a37308 */ /* 0x000ff00000000800 */
[----:B------:R-:W0:Y:S01]  /*37d50*/  MUFU.EX2 R31, R31 ;  /* 0x0000001f001f7308 */ /* 0x000e220000000800 */
[----:B-1----:R-:W-:-:S07]  /*37d60*/  FADD.FTZ R14, R162, R21 ;  /* 0x00000015a20e7221 */ /* 0x002fce0000010000 */
[----:B------:R-:W-:Y:S08]  /*37d70*/  MUFU.EX2 R165, R8 ;  /* 0x0000000800a57308 */ /* 0x000ff00000000800 */
[----:B------:R-:W1:Y:S01]  /*37d80*/  MUFU.EX2 R164, R33 ;  /* 0x0000002100a47308 */ /* 0x000e620000000800 */
[----:B0-----:R-:W-:-:S07]  /*37d90*/  FADD.FTZ R9, R31, R14 ;  /* 0x0000000e1f097221 */ /* 0x001fce0000010000 */
[----:B------:R-:W-:Y:S08]  /*37da0*/  MUFU.EX2 R26, R26 ;  /* 0x0000001a001a7308 */ /* 0x000ff00000000800 */
[----:B------:R-:W0:Y:S01]  /*37db0*/  MUFU.EX2 R38, R38 ;  /* 0x0000002600267308 */ /* 0x000e220000000800 */
[----:B-1----:R-:W-:-:S07]  /*37dc0*/  FADD.FTZ R9, R164, R9 ;  /* 0x00000009a4097221 */ /* 0x002fce0000010000 */
[----:B------:R1:W-:Y:S08]  /*37dd0*/  MUFU.EX2 R174, R10 ;  /* 0x0000000a00ae7308 */ /* 0x0003f00000000800 */
[----:B------:R-:W2:Y:S01]  /*37de0*/  MUFU.EX2 R28, R28 ;  /* 0x0000001c001c7308 */ /* 0x000ea20000000800 */
[----:B-1----:R-:W-:Y:S01]  /*37df0*/  FADD.FTZ R10, R50, R15 ;  /* 0x0000000f320a7221 */ /* 0x002fe20000010000 */
[----:B0-----:R-:W-:-:S03]  /*37e00*/  FADD.FTZ R8, R38, R9 ;  /* 0x0000000926087221 */ /* 0x001fc60000010000 */
[----:B------:R-:W-:-:S03]  /*37e10*/  FADD.FTZ R10, R163, R10 ;  /* 0x0000000aa30a7221 */ /* 0x000fc60000010000 */
[----:B------:R-:W0:Y:S01]  /*37e20*/  MUFU.EX2 R25, R40 ;  /* 0x0000002800197308 */ /* 0x000e220000000800 */
[----:B------:R-:W-:-:S04]  /*37e30*/  FADD.FTZ R15, R165, R10 ;  /* 0x0000000aa50f7221 */ /* 0x000fc80000010000 */
[----:B------:R-:W-:-:S03]  /*37e40*/  FADD.FTZ R15, R26, R15 ;  /* 0x0000000f1a0f7221 */ /* 0x000fc60000010000 */
        /* <DEDUP_REMOVED lines=63> */
[----:B------:R3:W-:Y:S04]  /*38240*/  STSM.16.M88.4 [R14], R160 ;  /* 0x000000a00e007844 */ /* 0x0007e80000000200 */
        /* <DEDUP_REMOVED lines=195> */
[----:B--2---:R-:W-:Y:S02]  /*38e80*/  FMUL.FTZ R35, R35, R6 ;  /* 0x0000000623237220 */ /* 0x004fe40000410000 */
        /* <DEDUP_REMOVED lines=70> */
[----:B------:R2:W-:Y:S04]  /*392f0*/  ST.E desc[UR4][R8.64+0xa8], R15 ;  /* 0x0000a80f08007985 */ /* 0x0005e8000c101904 */
[----:B------:R-:W-:Y:S04]  /*39300*/  ST.E desc[UR18][R8.64+0xf4], R31 ;  /* 0x0000f41f08007985 */ /* 0x000fe8000c101912 */
[----:B------:R-:W-:Y:S04]  /*39310*/  ST.E desc[UR10][R8.64+0x114], R21 ;  /* 0x0001141508007985 */ /* 0x000fe8000c10190a */
[----:B------:R-:W-:Y:S04]  /*39320*/  ST.E desc[UR12][R8.64+0x120], R25 ;  /* 0x0001201908007985 */ /* 0x000fe8000c10190c */
[----:B------:R-:W-:Y:S04]  /*39330*/  ST.E desc[UR14][R8.64+0x124], R27 ;  /* 0x0001241b08007985 */ /* 0x000fe8000c10190e */
[----:B------:R-:W-:Y:S04]  /*39340*/  ST.E desc[UR16][R8.64+0x130], R29 ;  /* 0x0001301d08007985 */ /* 0x000fe8000c101910 */
[----:B------:R-:W-:Y:S04]  /*39350*/  ST.E desc[UR4][R8.64+0x1f4], R35 ;  /* 0x0001f42308007985 */ /* 0x000fe8000c101904 */
[----:B------:R0:W-:Y:S04]  /*39360*/  ST.E desc[UR4][R8.64+0xac], R7 ;  /* 0x0000ac0708007985 */ /* 0x0001e8000c101904 */
[----:B------:R1:W-:Y:S01]  /*39370*/  ST.E desc[UR4][R8.64+0xb8], R11 ;  /* 0x0000b80b08007985 */ /* 0x0003e2000c101904 */
[----:B--2---:R-:W-:-:S05]  /*39380*/  FMUL.FTZ R15, R37, R6 ;  /* 0x00000006250f7220 */ /* 0x004fca0000410000 */
[----:B------:R2:W-:Y:S04]  /*39390*/  ST.E desc[UR4][R8.64+0xbc], R15 ;  /* 0x0000bc0f08007985 */ /* 0x0005e8000c101904 */
[----:B------:R-:W0:Y:S02]  /*393a0*/  LD.E R6, desc[UR6][R8.64+0xc8] ;  /* 0x0000c80608067980 */ /* 0x000e24000c101900 */
[----:B0-----:R-:W-:-:S05]  /*393b0*/  FMUL.FTZ R7, R37, R6 ;  /* 0x0000000625077220 */ /* 0x001fca0000410000 */
[----:B------:R0:W-:Y:S04]  /*393c0*/  ST.E desc[UR4][R8.64+0xc8], R7 ;  /* 0x0000c80708007985 */ /* 0x0001e8000c101904 */
[----:B------:R-:W1:Y:S02]  /*393d0*/  LD.E R6, desc[UR6][R8.64+0xcc] ;  /* 0x0000cc0608067980 */ /* 0x000e64000c101900 */
[----:B-1----:R-:W-:-:S05]  /*393e0*/  FMUL.FTZ R11, R37, R6 ;  /* 0x00000006250b7220 */ /* 0x002fca0000410000 */
[----:B------:R1:W-:Y:S04]  /*393f0*/  ST.E desc[UR4][R8.64+0xcc], R11 ;  /* 0x0000cc0b08007985 */ /* 0x0003e8000c101904 */
[----:B------:R-:W2:Y:S02]  /*39400*/  LD.E R6, desc[UR6][R8.64+0xd8] ;  /* 0x0000d80608067980 */ /* 0x000ea4000c101900 */
        /* <DEDUP_REMOVED lines=100> */
[----:B------:R-:W-:Y:S04]  /*39a50*/  ST.E desc[UR4][R8.64+0x1dc], R15 ;  /* 0x0001dc0f08007985 */ /* 0x000fe8000c101904 */
        /* <DEDUP_REMOVED lines=9> */
[----:B------:R-:W2:Y:S02]  /*39af0*/  LD.E R6, desc[UR6][R8.64+0x1fc] ;  /* 0x0001fc0608067980 */ /* 0x000ea4000c101900 */
[----:B--2---:R-:W-:-:S05]  /*39b00*/  FMUL.FTZ R37, R37, R6 ;  /* 0x0000000625257220 */ /* 0x004fca0000410000 */
[----:B------:R2:W-:Y:S04]  /*39b10*/  ST.E desc[UR4][R8.64+0x1fc], R37 ;  /* 0x0001fc2508007985 */ /* 0x0005e8000c101904 */
[----:B0-----:R-:W3:Y:S04]  /*39b20*/  LDL.64 R6, [R12+0x88] ;  /* 0x000088000c067983 */ /* 0x001ee80000100a00 */
[----:B-1----:R-:W4:Y:S04]  /*39b30*/  LDL.64 R10, [R12] ;  /* 0x000000000c0a7983 */ /* 0x002f280000100a00 */
[----:B------:R-:W2:Y:S04]  /*39b40*/  LDL.64 R14, [R12+0x90] ;  /* 0x000090000c0e7983 */ /* 0x000ea80000100a00 */
[----:B---3--:R-:W3:Y:S04]  /*39b50*/  LD.E R25, desc[UR4][R6.64] ;  /* 0x0000000406197980 */ /* 0x008ee8000c101900 */
[----:B----4-:R-:W4:Y:S04]  /*39b60*/  LD.E R11, desc[UR6][R10.64] ;  /* 0x000000060a0b7980 */ /* 0x010f28000c101900 */
[----:B--2---:R-:W4:Y:S04]  /*39b70*/  LD.E.64 R8, desc[UR4][R14.64] ;  /* 0x000000040e087980 */ /* 0x004f28000c101b00 */
[----:B---3--:R-:W-:Y:S04]  /*39b80*/  ST.E desc[UR8][R6.64], R25 ;  /* 0x0000001906007985 */ /* 0x008fe8000c101908 */
[----:B------:R-:W2:Y:S04]  /*39b90*/  LD.E R21, desc[UR10][R6.64+0x4] ;  /* 0x0000040a06157980 */ /* 0x000ea8000c101900 */
[----:B--2---:R0:W-:Y:S04]  /*39ba0*/  ST.E desc[UR4][R6.64+0x4], R21 ;  /* 0x0000041506007985 */ /* 0x0041e8000c101904 */
[----:B------:R-:W2:Y:S04]  /*39bb0*/  LD.E R27, desc[UR6][R6.64+0x8] ;  /* 0x00000806061b7980 */ /* 0x000ea8000c101900 */
[----:B--2---:R1:W-:Y:S04]  /*39bc0*/  ST.E desc[UR4][R6.64+0x8], R27 ;  /* 0x0000081b06007985 */ /* 0x0043e8000c101904 */
[----:B------:R-:W2:Y:S04]  /*39bd0*/  LD.E R29, desc[UR6][R6.64+0xc] ;  /* 0x00000c06061d7980 */ /* 0x000ea8000c101900 */
[----:B--2---:R-:W-:Y:S04]  /*39be0*/  ST.E desc[UR4][R6.64+0xc], R29 ;  /* 0x00000c1d06007985 */ /* 0x004fe8000c101904 */
[----:B------:R-:W2:Y:S04]  /*39bf0*/  LD.E R15, desc[UR6][R6.64+0x10] ;  /* 0x00001006060f7980 */ /* 0x000ea8000c101900 */
[----:B--2---:R2:W-:Y:S04]  /*39c00*/  ST.E desc[UR4][R6.64+0x10], R15 ;  /* 0x0000100f06007985 */ /* 0x0045e8000c101904 */
[----:B0-----:R-:W3:Y:S04]  /*39c10*/  LD.E R21, desc[UR6][R6.64+0x14] ;  /* 0x0000140606157980 */ /* 0x001ee8000c101900 */
[----:B---3--:R0:W-:Y:S04]  /*39c20*/  ST.E desc[UR4][R6.64+0x14], R21 ;  /* 0x0000141506007985 */ /* 0x0081e8000c101904 */
[----:B------:R-:W3:Y:S04]  /*39c30*/  LD.E R25, desc[UR6][R6.64+0x18] ;  /* 0x0000180606197980 */ /* 0x000ee8000c101900 */
[----:B---3--:R3:W-:Y:S04]  /*39c40*/  ST.E desc[UR4][R6.64+0x18], R25 ;  /* 0x0000181906007985 */ /* 0x0087e8000c101904 */
[----:B-1----:R-:W4:Y:S04]  /*39c50*/  LD.E R27, desc[UR6][R6.64+0x1c] ;  /* 0x00001c06061b7980 */ /* 0x002f28000c101900 */
[----:B----4-:R1:W-:Y:S04]  /*39c60*/  ST.E desc[UR4][R6.64+0x1c], R27 ;  /* 0x00001c1b06007985 */ /* 0x0103e8000c101904 */
[----:B--2---:R-:W2:Y:S04]  /*39c70*/  LD.E R15, desc[UR6][R6.64+0x20] ;  /* 0x00002006060f7980 */ /* 0x004ea8000c101900 */
[----:B--2---:R2:W-:Y:S04]  /*39c80*/  ST.E desc[UR4][R6.64+0x20], R15 ;  /* 0x0000200f06007985 */ /* 0x0045e8000c101904 */
[----:B0-----:R-:W4:Y:S04]  /*39c90*/  LD.E R21, desc[UR6][R6.64+0x24] ;  /* 0x0000240606157980 */ /* 0x001f28000c101900 */
[----:B----4-:R0:W-:Y:S04]  /*39ca0*/  ST.E desc[UR4][R6.64+0x24], R21 ;  /* 0x0000241506007985 */ /* 0x0101e8000c101904 */
[----:B---3--:R-:W3:Y:S04]  /*39cb0*/  LD.E R25, desc[UR6][R6.64+0x28] ;  /* 0x0000280606197980 */ /* 0x008ee8000c101900 */
        /* <DEDUP_REMOVED lines=228> */
[----:B--2---:R-:W-:Y:S04]  /*3ab00*/  ST.E desc[UR4][R6.64+0x1f0], R15 ;  /* 0x0001f00f06007985 */ /* 0x004fe8000c101904 */
[----:B0-----:R-:W2:Y:S04]  /*3ab10*/  LD.E R21, desc[UR6][R6.64+0x1f4] ;  /* 0x0001f40606157980 */ /* 0x001ea8000c101900 */
[----:B--2---:R-:W-:Y:S04]  /*3ab20*/  ST.E desc[UR4][R6.64+0x1f4], R21 ;  /* 0x0001f41506007985 */ /* 0x004fe8000c101904 */
[----:B---3--:R-:W2:Y:S01]  /*3ab30*/  LD.E R25, desc[UR6][R6.64+0x1f8] ;  /* 0x0001f80606197980 */ /* 0x008ea2000c101900 */
[----:B------:R-:W-:-:S02]  /*3ab40*/  R2UR UR30, R4 ;  /* 0x00000000041e72ca */ /* 0x000fc400000e0000 */
[C---:B------:R-:W-:Y:S02]  /*3ab50*/  R2UR UR31, R5.reuse ;  /* 0x00000000051f72ca */ /* 0x040fe400000e0000 */
[C---:B------:R-:W-:Y:S02]  /*3ab60*/  R2UR UR28, R4.reuse ;  /* 0x00000000041c72ca */ /* 0x040fe400000e0000 */
[C---:B------:R-:W-:Y:S02]  /*3ab70*/  R2UR UR29, R5.reuse ;  /* 0x00000000051d72ca */ /* 0x040fe400000e0000 */
[C---:B------:R-:W-:Y:S02]  /*3ab80*/  R2UR UR26, R4.reuse ;  /* 0x00000000041a72ca */ /* 0x040fe400000e0000 */
[----:B------:R-:W-:Y:S01]  /*3ab90*/  R2UR UR27, R5 ;  /* 0x00000000051b72ca */ /* 0x000fe200000e0000 */
[----:B--2---:R0:W-:Y:S04]  /*3aba0*/  ST.E desc[UR4][R6.64+0x1f8], R25 ;  /* 0x0001f81906007985 */ /* 0x0041e8000c101904 */
[----:B-1----:R-:W2:Y:S01]  /*3abb0*/  LD.E R27, desc[UR6][R6.64+0x1fc] ;  /* 0x0001fc06061b7980 */ /* 0x002ea2000c101900 */
        /* <DEDUP_REMOVED lines=26> */
[----:B0-----:R-:W2:Y:S04]  /*3ad60*/  LD.E R25, desc[UR28][R6.64+0x4] ;  /* 0x0000041c06197980 */ /* 0x001ea8000c101900 */
[----:B------:R-:W2:Y:S04]  /*3ad70*/  LD.E R26, desc[UR26][R6.64+0x8] ;  /* 0x0000081a061a7980 */ /* 0x000ea8000c101900 */
[----:B-1----:R-:W2:Y:S04]  /*3ad80*/  LD.E R27, desc[UR24][R6.64+0xc] ;  /* 0x00000c18061b7980 */ /* 0x002ea8000c101900 */
        /* <DEDUP_REMOVED lines=2475> */
.L_x_3454:
[----:B------:R-:W-:Y:S05]  /*44840*/  BSYNC B2 ;  /* 0x0000000000027941 */ /* 0x000fea0003800000 */
.L_x_3453:
[C---:B------:R-:W-:Y:S02]  /*44850*/  R2UR UR6, R4.reuse ;  /* 0x00000000040672ca */ /* 0x040fe400000e0000 */
[C---:B------:R-:W-:Y:S02]  /*44860*/  R2UR UR7, R5.reuse ;  /* 0x00000000050772ca */ /* 0x040fe400000e0000 */
[----:B------:R-:W-:Y:S02]  /*44870*/  R2UR UR4, R4 ;  /* 0x00000000040472ca */ /* 0x000fe400000e0000 */
[----:B------:R-:W-:-:S09]  /*44880*/  R2UR UR5, R5 ;  /* 0x00000000050572ca */ /* 0x000fd200000e0000 */
[----:B------:R-:W2:Y:S04]  /*44890*/  LD.E.64 R4, desc[UR6][R10.64+0x20] ;  /* 0x000020060a047980 */ /* 0x000ea8000c101b00 */
[----:B------:R-:W3:Y:S01]  /*448a0*/  LD.E R6, desc[UR4][R10.64+0xc] ;  /* 0x00000c040a067980 */ /* 0x000ee2000c101900 */
[----:B--2---:R-:W-:Y:S01]  /*448b0*/  MOV R5, R4 ;  /* 0x0000000400057202 */ /* 0x004fe20000000f00 */
[----:B------:R-:W-:-:S04]  /*448c0*/  IMAD.MOV.U32 R4, RZ, RZ, R13 ;  /* 0x000000ffff047224 */ /* 0x000fc800078e000d */
[----:B-----5:R-:W-:-:S05]  /*448d0*/  IMAD R5, R8, 0x8, R5 ;  /* 0x0000000808057824 */ /* 0x020fca00078e0205 */
[----:B---3--:R-:W-:-:S04]  /*448e0*/  PRMT R5, R6, 0x654, R5 ;  /* 0x0000065406057816 */ /* 0x008fc80000000005 */
[----:B------:R0:W-:Y:S02]  /*448f0*/  SYNCS.ARRIVE.TRANS64.RED.A1T0 RZ, [R5+URZ], RZ ;  /* 0x000000ff05ff79a7 */ /* 0x0001e4000810043f */
[----:B0-----:R-:W-:-:S04]  /*44900*/  IMAD.MOV.U32 R5, RZ, RZ, 0x0 ;  /* 0x00000000ff057424 */ /* 0x001fc800078e00ff */
[----:B------:R-:W-:Y:S05]  /*44910*/  RET.REL.NODEC R4 `(_ZN7cutlass13device_kernelIN5flash11enable_sm90INS1_16FlashAttnFwdSm90INS1_25CollectiveMainloopFwdSm90ILi2EN4cute5tupleIJNS5_1CILi1EEES8_S8_EEENS6_IJNS7_ILi64EEESA_SA_EEELi512ENS_10bfloat16_tEfNS_4arch4Sm90ELb0ELb1ELb1ELb1ELb1ELb0ELb1ELb0ELb0ELb1ELb1ELb0EEENS1_21CollectiveEpilogueFwdINS6_IJSA_NS7_ILi512EEESA_EEES9_SC_SE_Li256ELb1ELb1ELb1ELb0EEENS1_36VarlenDynamicPersistentTileSchedulerILi64ELi64ELi256ELi128ELb1ELb1ELb1ELb1ELb0ELb1EEEEEEEEEvNT_6ParamsE) ;  /* 0xfffffbb404b87950 */ /* 0x000fea0003c3ffff */
.L_x_3425:
[----:B0-----:R0:W1:Y:S02]  /*44920*/  SYNCS.PHASECHK.TRANS64.TRYWAIT P0, [R9+URZ], R24 ;  /* 0x00000018090075a7 */ /* 0x001064000800017f */
[----:B-1----:R-:W-:Y:S05]  /*44930*/  @!P0 NANOSLEEP.SYNCS 0x989680 ;  /* 0x009896800000895d */ /* 0x002fea0003900000 */
[----:B------:R-:W1:Y:S02]  /*44940*/  @!P0 SYNCS.PHASECHK.TRANS64 P0, [R9+URZ], R24 ;  /* 0x00000018090085a7 */ /* 0x000e64000800007f */
[----:B-1----:R-:W-:Y:S05]  /*44950*/  @!P0 BRA `(.L_x_3425) ;  /* 0xfffffffc00f08947 */ /* 0x002fea000383ffff */
[----:B------:R-:W-:Y:S05]  /*44960*/  BRA `(.L_x_3424) ;  /* 0xfffffee400e87947 */ /* 0x000fea000383ffff */
.L_x_3432:
[----:B0-----:R0:W1:Y:S02]  /*44970*/  SYNCS.PHASECHK.TRANS64.TRYWAIT P0, [R56+URZ], R57 ;  /* 0x00000039380075a7 */ /* 0x001064000800017f */
[----:B-1----:R-:W-:Y:S05]  /*44980*/  @!P0 NANOSLEEP.SYNCS 0x989680 ;  /* 0x009896800000895d */ /* 0x002fea0003900000 */
[----:B------:R-:W1:Y:S02]  /*44990*/  @!P0 SYNCS.PHASECHK.TRANS64 P0, [R56+URZ], R57 ;  /* 0x00000039380085a7 */ /* 0x000e64000800007f */
[----:B-1----:R-:W-:Y:S05]  /*449a0*/  @!P0 BRA `(.L_x_3432) ;  /* 0xfffffffc00f08947 */ /* 0x002fea000383ffff */
[----:B------:R-:W-:Y:S05]  /*449b0*/  BRA `(.L_x_3431) ;  /* 0xfffffeec00bc7947 */ /* 0x000fea000383ffff */
.L_x_3455:
        /* <DEDUP_REMOVED lines=12> */
.L_x_5838:


//--------------------- .text._ZN7cutlass13device_kernelIN5flash11enable_sm90INS1_16FlashAttnFwdSm90INS1_25CollectiveMainloopFwdSm90ILi2EN4cute5tupleIJNS5_1CILi1EEES8_S8_EEENS6_IJNS7_ILi64EEESA_SA_EEELi512ENS_10bfloat16_tEfNS_4arch4Sm90ELb0ELb1ELb1ELb1ELb1ELb1ELb1ELb0ELb0ELb1ELb1ELb0EEENS1_21CollectiveEpilogueFwdINS6_IJSA_NS7_ILi512EEESA_EEES9_SC_SE_Li256ELb1ELb1ELb1ELb0EEENS1_36VarlenDynamicPersistentTileSchedulerILi64ELi64ELi256ELi128ELb1ELb1ELb1ELb1ELb0ELb1EEEEEEEEEvNT_6ParamsE --------------------------
	.section	.text._ZN7cutlass13device_kernelIN5flash11enable_sm90INS1_16FlashAttnFwdSm90INS1_25CollectiveMainloopFwdSm90ILi2EN4cute5tupleIJNS5_1CILi1EEES8_S8_EEENS6_IJNS7_ILi64EEESA_SA_EEELi512ENS_10bfloat16_tEfNS_4arch4Sm90ELb0ELb1ELb1ELb1ELb1ELb1ELb1ELb0ELb0ELb1ELb1ELb0EEENS1_21CollectiveEpilogueFwdINS6_IJSA_NS7_ILi512EEESA_EEES9_SC_SE_Li256ELb1ELb1ELb1ELb0EEENS1_36VarlenDynamicPersistentTileSchedulerILi64ELi64ELi256ELi128ELb1ELb1ELb1ELb1ELb0ELb1EEEEEEEEEvNT_6ParamsE,"ax",@progbits
	.align	128
.text._ZN7cutlass13device_kernelIN5flash11enable_sm90INS1_16FlashAttnFwdSm90INS1_25CollectiveMainloopFwdSm90ILi2EN4cute5tupleIJNS5_1CILi1EEES8_S8_EEENS6_IJNS7_ILi64EEESA_SA_EEELi512ENS_10bfloat16_tEfNS_4arch4Sm90ELb0ELb1ELb1ELb1ELb1ELb1ELb1ELb0ELb0ELb1ELb1ELb0EEENS1_21CollectiveEpilogueFwdINS6_IJSA_NS7_ILi512EEESA_EEES9_SC_SE_Li256ELb1ELb1ELb1ELb0EEENS1_36VarlenDynamicPersistentTileSchedulerILi64ELi64ELi256ELi128ELb1ELb1ELb1ELb1ELb0ELb1EEEEEEEEEvNT_6ParamsE:
        .type           _ZN7cutlass13device_kernelIN5flash11enable_sm90INS1_16FlashAttnFwdSm90INS1_25CollectiveMainloopFwdSm90ILi2EN4cute5tupleIJNS5_1CILi1EEES8_S8_EEENS6_IJNS7_ILi64EEESA_SA_EEELi512ENS_10bfloat16_tEfNS_4arch4Sm90ELb0ELb1ELb1ELb1ELb1ELb1ELb1ELb0ELb0ELb1ELb1ELb0EEENS1_21CollectiveEpilogueFwdINS6_IJSA_NS7_ILi512EEESA_EEES9_SC_SE_Li256ELb1ELb1ELb1ELb0EEENS1_36VarlenDynamicPersistentTileSchedulerILi64ELi64ELi256ELi128ELb1ELb1ELb1ELb1ELb0ELb1EEEEEEEEEvNT_6ParamsE,@function
        .size           _ZN7cutlass13device_kernelIN5flash11enable_sm90INS1_16FlashAttnFwdSm90INS1_25CollectiveMainloopFwdSm90ILi2EN4cute5tupleIJNS5_1CILi1EEES8_S8_EEENS6_IJNS7_ILi64EEESA_SA_EEELi512ENS_10bfloat16_tEfNS_4arch4Sm90ELb0ELb1ELb1ELb1ELb1ELb1ELb1ELb0ELb0ELb1ELb1ELb0EEENS1_21CollectiveEpilogueFwdINS6_IJSA_NS7_ILi512EEESA_EEES9_SC_SE_Li256ELb1ELb1ELb1ELb0EEENS1_36VarlenDynamicPersistentTileSchedulerILi64ELi64ELi256ELi128ELb1ELb1ELb1ELb1ELb0ELb1EEEEEEEEEvNT_6ParamsE,(.L_x_5840 - _ZN7cutlass13device_kernelIN5flash11enable_sm90INS1_16FlashAttnFwdSm90INS1_25CollectiveMainloopFwdSm90ILi2EN4cute5tupleIJNS5_1CILi1EEES8_S8_EEENS6_IJNS7_ILi64EEESA_SA_EEELi512ENS_10bfloat16_tEfNS_4arch4Sm90ELb0ELb1ELb1ELb1ELb1ELb1ELb1ELb0ELb0ELb1ELb1ELb0EEENS1_21CollectiveEpilogueFwdINS6_IJSA_NS7_ILi512EEESA_EEES9_SC_SE_Li256ELb1ELb1ELb1ELb0EEENS1_36VarlenDynamicPersistentTileSchedulerILi64ELi64ELi256ELi128ELb1ELb1ELb1ELb1ELb0ELb1EEEEEEEEEvNT_6ParamsE)
        .other          _ZN7cutlass13device_kernelIN5flash11enable_sm90INS1_16FlashAttnFwdSm90INS1_25CollectiveMainloopFwdSm90ILi2EN4cute5tupleIJNS5_1CILi1EEES8_S8_EEENS6_IJNS7_ILi64EEESA_SA_EEELi512ENS_10bfloat16_tEfNS_4arch4Sm90ELb0ELb1ELb1ELb1ELb1ELb1ELb1ELb0ELb0ELb1ELb1ELb0EEENS1_21CollectiveEpilogueFwdINS6_IJSA_NS7_ILi512EEESA_EEES9_SC_SE_Li256ELb1ELb1ELb1ELb0EEENS1_36VarlenDynamicPersistentTileSchedulerILi64ELi64ELi256ELi128ELb1ELb1ELb1ELb1ELb0ELb1EEEEEEEEEvNT_6ParamsE,@"STO_CUDA_ENTRY STV_DEFAULT"
_ZN7cutlass13device_kernelIN5flash11enable_sm90INS1_16FlashAttnFwdSm90INS1_25CollectiveMainloopFwdSm90ILi2EN4cute5tupleIJNS5_1CILi1EEES8_S8_EEENS6_IJNS7_ILi64EEESA_SA_EEELi512ENS_10bfloat16_tEfNS_4arch4Sm90ELb0ELb1ELb1ELb1ELb1ELb1ELb1ELb0ELb0ELb1ELb1ELb0EEENS1_21CollectiveEpilogueFwdINS6_IJSA_NS7_ILi512EEESA_EEES9_SC_SE_Li256ELb1ELb1ELb1ELb0EEENS1_36VarlenDynamicPersistentTileSchedulerILi64ELi64ELi256ELi128ELb1ELb1ELb1ELb1ELb0ELb1EEEEEEEEEvNT_6ParamsE:
[----:B------:R-:W0:Y:S02]  /*0000*/  LDC R1, c[0x0][0x28] ;  /* 0x00000a00ff017b82 */ /* 0x000e240000000800 */
[----:B0-----:R-:W-:-:S05]  /*0010*/  VIADD R1, R1, 0xfffffb90 ;  /* 0xfffffb9001017836 */ /* 0x001fca0000000000 */
[----:B------:R-:W-:Y:S01]  /*0020*/  R2UR UR4, R1 ;  /* 0x00000000010472ca */ /* 0x000fe200000e0000 */
[----:B------:R-:W0:Y:S01]  /*0030*/  S2R R3, SR_TID.X ;  /* 0x0000000000037919 */ /* 0x000e220000002100 */
[----:B------:R-:W-:Y:S01]  /*0040*/  ELECT P0, URZ, PT ;  /* 0x00000000003f782f */ /* 0x000fe20003800000 */
[----:B------:R-:W-:Y:S01]  /*0050*/  BSSY B0, `(.L_x_3456) ;  /* 0x0000012000007945 */ /* 0x000fe20003800000 */
[----:B------:R-:W-:Y:S01]  /*0060*/  ULDC UR39, c[0x0][0x20] ;  /* 0x0000080000277ab9 */ /* 0x000fe20000000800 */
[----:B------:R-:W-:-:S08]  /*0070*/  ULDC UR42, c[0x0][0x24] ;  /* 0x00000900002a7ab9 */ /* 0x000fd00000000800 */
[----:B------:R-:W-:-:S04]  /*0080*/  UIADD3 UR39, UP0, UR4, UR39, URZ ;  /* 0x0000002704277290 */ /* 0x000fc8000ff1e03f */
[----:B------:R-:W-:Y:S01]  /*0090*/  UIADD3.X UR42, URZ, UR42, URZ, UP0, !UPT ;  /* 0x0000002a3f2a7290 */ /* 0x000fe200087fe43f */
        /* <DEDUP_REMOVED lines=13> */
.L_x_3457:
[----:B------:R-:W-:Y:S05]  /*0170*/  BSYNC B0 ;  /* 0x0000000000007941 */ /* 0x000fea0003800000 */
.L_x_3456:
        /* <DEDUP_REMOVED lines=17> */
[----:B------:R-:W-:Y:S01]  /*0290*/  @UP0 USHF.L.U32 UR6, UR6, 0x1, URZ ;  /* 0x0000000106060899 */ /* 0x000fe2000800063f */
[----:B------:R-:W-:-:S03]  /*02a0*/  VOTEU.ANY UP0, P0 ;  /* 0x00000000003f7886 */ /* 0x000fc60000000100 */
[----:B------:R-:W-:Y:S01]  /*02b0*/  UISETP.NE.AND UP3, UPT, UR38, URZ, UPT ;  /* 0x0000003f2600728c */ /* 0x000fe2000bf65270 */
[----:B------:R-:W0:Y:S02]  /*02c0*/  FENCE.VIEW.ASYNC.S ;  /* 0x00000000000073c6 */ /* 0x000e240000000000 */
[----:B0-----:R0:W1:Y:S01]  /*02d0*/  @UP0 SYNCS.EXCH.64 URZ, [UR8+0x38800], UR4 ;  /* 0x03880004083f05b2 */ /* 0x0010620008000100 */
[----:B------:R-:W-:Y:S01]  /*02e0*/  UP2UR UR61, UPR, URZ, 0x8 ;  /* 0x000000083f3d7883 */ /* 0x000fe20008000000 */
[----:B------:R0:W2:Y:S03]  /*02f0*/  @UP1 SYNCS.EXCH.64 URZ, [UR8+0x38810], UR4 ;  /* 0x03881004083f15b2 */ /* 0x0000a60008000100 */
[----:B------:R0:W3:Y:S01]  /*0300*/  @UP2 SYNCS.EXCH.64 URZ, [UR8+0x38820], UR6 ;  /* 0x03882006083f25b2 */ /* 0x0000e20008000100 */
[----:B------:R-:W-:Y:S07]  /*0310*/  @P1 BRA `(.L_x_3458) ;  /* 0x0000000000381947 */ /* 0x000fee0003800000 */
        /* <DEDUP_REMOVED lines=14> */
.L_x_3458:
        /* <DEDUP_REMOVED lines=22> */
.L_x_3459:
        /* <DEDUP_REMOVED lines=18> */
.L_x_3460:
        /* <DEDUP_REMOVED lines=22> */
.L_x_3461:
        /* <DEDUP_REMOVED lines=22> */
.L_x_3462:
[----:B------:R-:W-:Y:S01]  /*0940*/  UISETP.NE.AND UP0, UPT, UR38, URZ, UPT ;  /* 0x0000003f2600728c */ /* 0x000fe2000bf05270 */
[----:B------:R-:W-:Y:S01]  /*0950*/  NOP ;  /* 0x0000000000007918 */ /* 0x000fe20000000000 */
[----:B------:R-:W-:Y:S01]  /*0960*/  UMOV UR60, 0x1 ;  /* 0x00000001003c7882 */ /* 0x000fe20000000000 */
[----:B------:R-:W-:Y:S01]  /*0970*/  ULDC.64 UR36, c[0x0][0x208] ;  /* 0x0000820000247ab9 */ /* 0x000fe20000000a00 */
[----:B------:R-:W-:Y:S01]  /*0980*/  USEL UR60, UR60, 0x2, !UP0 ;  /* 0x000000023c3c7887 */ /* 0x000fe2000c000000 */
[----:B------:R-:W-:Y:S01]  /*0990*/  BSSY B9, `(.L_x_3463) ;  /* 0x00038bc000097945 */ /* 0x000fe20003800000 */
[----:B0123--:R-:W-:Y:S01]  /*09a0*/  BAR.SYNC.DEFER_BLOCKING 0x0 ;  /* 0x0000000000007b1d */ /* 0x00ffe20000010000 */
[----:B------:R-:W-:-:S13]  /*09b0*/  PLOP3.LUT P0, PT, PT, PT, UP0, 0x40, 0x0 ;  /* 0x000000000000781c */ /* 0x000fda0003f0e808 */
[----:B------:R-:W-:Y:S05]  /*09c0*/  @P0 BRA `(.L_x_3464) ;  /* 0x000002f000fc0947 */ /* 0x000fea0003800000 */
.L_x_3465:
[----:B------:R-:W-:-:S08]  /*09d0*/  NOP ;  /* 0x0000000000007918 */ /* 0x000fd00000000000 */
[----:B------:R-:W0:Y:S02]  /*09e0*/  USETMAXREG.TRY_ALLOC.CTAPOOL UP0, 0xe8 ;  /* 0x000000e8000079c8 */ /* 0x000e240008000600 */
[----:B0-----:R-:W-:-:S13]  /*09f0*/  PLOP3.LUT P0, PT, PT, PT, UP0, 0x80, 0x0 ;  /* 0x000000000000781c */ /* 0x001fda0003f0f008 */
[----:B------:R-:W-:Y:S05]  /*0a00*/  @!P0 BRA `(.L_x_3465) ;  /* 0xfffffffc00f08947 */ /* 0x000fea000383ffff */
[----:B------:R-:W0:Y:S01]  /*0a10*/  S2R R0, SR_TID.X ;  /* 0x0000000000007919 */ /* 0x000e220000002100 */
[----:B------:R-:W1:Y:S01]  /*0a20*/  S2UR UR4, SR_CgaCtaId ;  /* 0x00000000000479c3 */ /* 0x000e620000008800 */
[----:B------:R-:W-:Y:S04]  /*0a30*/  STL.64 [R1+0x1c8], RZ ;  /* 0x0001c8ff01007387 */ /* 0x000fe80000100a00 */
[----:B------:R-:W-:Y:S04]  /*0a40*/  STL [R1+0x1d0], RZ ;  /* 0x0001d0ff01007387 */ /* 0x000fe80000100800 */
[----:B------:R-:W-:Y:S01]  /*0a50*/  STL [R1+0x1d4], RZ ;  /* 0x0001d4ff01007387 */ /* 0x000fe20000100800 */
[----:B-1----:R-:W-:Y:S01]  /*0a60*/  IMAD.U32 R155, RZ, RZ, UR4 ;  /* 0x00000004ff9b7e24 */ /* 0x002fe2000f8e00ff */
[----:B------:R-:W-:Y:S01]  /*0a70*/  ULDC UR4, c[0x0][0xd3c] ;  /* 0x00034f0000047ab9 */ /* 0x000fe20000000800 */
[----:B0-----:R-:W-:-:S04]  /*0a80*/  SHF.R.U32.HI R2, RZ, 0x7, R0 ;  /* 0x00000007ff027819 */ /* 0x001fc80000011600 */
[----:B------:R-:W-:Y:S02]  /*0a90*/  ISETP.NE.AND P0, PT, R2, 0x1, PT ;  /* 0x000000010200780c */ /* 0x000fe40003f05270 */
[----:B------:R-:W-:-:S04]  /*0aa0*/  MOV R2, 0x400 ;  /* 0x0000040000027802 */ /* 0x000fc80000000f00 */
[----:B------:R-:W-:-:S07]  /*0ab0*/  LEA R2, R155, R2, 0x18 ;  /* 0x000000029b027211 */ /* 0x000fce00078ec0ff */
[----:B------:R-:W-:Y:S06]  /*0ac0*/  @!P0 BAR.ARV 0x8, 0x100 ;  /* 0x0204000000008b1d */ /* 0x000fec0000002000 */
[----:B------:R-:W-:-:S13]  /*0ad0*/  ISETP.GE.U32.AND P0, PT, R0, 0x100, PT ;  /* 0x000001000000780c */ /* 0x000fda0003f06070 */
[----:B------:R-:W-:Y:S08]  /*0ae0*/  @P0 BAR.ARV 0xf, 0x100 ;  /* 0x03c4000000000b1d */ /* 0x000ff00000002000 */
[----:B------:R-:W-:Y:S06]  /*0af0*/  BAR.SYNC.DEFER_BLOCKING 0x5, 0x180 ;  /* 0x0146000000007b1d */ /* 0x000fec0000010000 */
[----:B------:R-:W0:Y:S02]  /*0b00*/  LDS.128 R84, [R2+0x388d0] ;  /* 0x0388d00002547984 */ /* 0x000e240000000c00 */
[----:B------:R-:W-:Y:S06]  /*0b10*/  BAR.ARV 0x4, 0x180 ;  /* 0x0106000000007b1d */ /* 0x000fec0000002000 */
[----:B0-----:R-:W-:-:S13]  /*0b20*/  ISETP.GE.AND P0, PT, R87, UR4, PT ;  /* 0x0000000457007c0c */ /* 0x001fda000bf06270 */
[----:B------:R-:W-:Y:S05]  /*0b30*/  @P0 BRA `(.L_x_3466) ;  /* 0x0000038800840947 */ /* 0x000fea0003800000 */
[----:B------:R-:W-:Y:S01]  /*0b40*/  VIADD R221, R0, 0xffffff80 ;  /* 0xffffff8000dd7836 */ /* 0x000fe20000000000 */
[----:B------:R-:W0:Y:S01]  /*0b50*/  S2UR UR4, SR_SWINHI ;  /* 0x00000000000479c3 */ /* 0x000e220000002f00 */
[----:B------:R-:W-:Y:S01]  /*0b60*/  R2UR UR40, R2 ;  /* 0x00000000022872ca */ /* 0x000fe200000e0000 */
[----:B------:R-:W-:Y:S02]  /*0b70*/  IMAD.MOV.U32 R161, RZ, RZ, 0x2 ;  /* 0x00000002ffa17424 */ /* 0x000fe400078e00ff */
[----:B------:R-:W-:Y:S01]  /*0b80*/  SHF.R.S32.HI R0, RZ, 0x1f, R221 ;  /* 0x0000001fff007819 */ /* 0x000fe200000114dd */
[----:B------:R-:W-:Y:S02]  /*0b90*/  IMAD.MOV.U32 R156, RZ, RZ, RZ ;  /* 0x000000ffff9c7224 */ /* 0x000fe400078e00ff */
[----:B------:R-:W-:Y:S01]  /*0ba0*/  IMAD.MOV.U32 R158, RZ, RZ, RZ ;  /* 0x000000ffff9e7224 */ /* 0x000fe200078e00ff */
[CC--:B------:R-:W-:Y:S02]  /*0bb0*/  LEA.HI R5, R0.reuse, R221.reuse, RZ, 0x7 ;  /* 0x000000dd00057211 */ /* 0x0c0fe400078f38ff */
[----:B------:R-:W-:-:S02]  /*0bc0*/  LEA.HI R3, R0, R221, RZ, 0x4 ;  /* 0x000000dd00037211 */ /* 0x000fc400078f20ff */
[----:B------:R-:W-:Y:S02]  /*0bd0*/  LOP3.LUT R4, R5, 0xffffff80, RZ, 0xc0, !PT ;  /* 0xffffff8005047812 */ /* 0x000fe400078ec0ff */
[CC--:B------:R-:W-:Y:S02]  /*0be0*/  LEA.HI R11, R0.reuse, R221.reuse, RZ, 0x2 ;  /* 0x000000dd000b7211 */ /* 0x0c0fe400078f10ff */
[CC--:B------:R-:W-:Y:S01]  /*0bf0*/  LEA.HI R13, R0.reuse, R221.reuse, RZ, 0x3 ;  /* 0x000000dd000d7211 */ /* 0x0c0fe200078f18ff */
[----:B------:R-:W-:Y:S01]  /*0c00*/  IMAD.IADD R6, R221, 0x1, -R4 ;  /* 0x00000001dd067824 */ /* 0x000fe200078e0a04 */
[----:B------:R-:W-:Y:S02]  /*0c10*/  LEA.HI R4, R0, R221, RZ, 0x5 ;  /* 0x000000dd00047211 */ /* 0x000fe400078f28ff */
[----:B------:R-:W-:Y:S02]  /*0c20*/  LOP3.LUT R0, R3, 0xfffffff0, RZ, 0xc0, !PT ;  /* 0xfffffff003007812 */ /* 0x000fe400078ec0ff */
[----:B------:R-:W-:-:S02]  /*0c30*/  SHF.R.S32.HI R7, RZ, 0x1f, R6 ;  /* 0x0000001fff077819 */ /* 0x000fc40000011406 */
[----:B------:R-:W-:Y:S01]  /*0c40*/  SHF.R.S32.HI R167, RZ, 0x5, R4 ;  /* 0x00000005ffa77819 */ /* 0x000fe20000011404 */
[----:B------:R-:W-:Y:S01]  /*0c50*/  IMAD.IADD R15, R221, 0x1, -R0 ;  /* 0x00000001dd0f7824 */ /* 0x000fe200078e0a00 */
[CC--:B------:R-:W-:Y:S01]  /*0c60*/  LEA.HI R8, R7.reuse, R6.reuse, RZ, 0x2 ;  /* 0x0000000607087211 */ /* 0x0c0fe200078f10ff */
[----:B------:R-:W-:Y:S01]  /*0c70*/  UMOV UR40, UR40 ;  /* 0x0000002800287c82 */ /* 0x000fe20008000000 */
[----:B0-----:R-:W-:Y:S01]  /*0c80*/  UMOV UR41, UR4 ;  /* 0x0000000400297c82 */ /* 0x001fe20008000000 */
[----:B------:R-:W-:Y:S02]  /*0c90*/  SHF.R.S32.HI R0, RZ, 0x4, R3 ;  /* 0x00000004ff007819 */ /* 0x000fe40000011403 */
[--C-:B------:R-:W-:Y:S01]  /*0ca0*/  SHF.R.S32.HI R9, RZ, 0x2, R8.reuse ;  /* 0x00000002ff097819 */ /* 0x100fe20000011408 */
[----:B------:R0:W-:Y:S01]  /*0cb0*/  STL [R1+0x468], R15 ;  /* 0x0004680f01007387 */ /* 0x0001e20000100800 */
[----:B------:R-:W-:Y:S02]  /*0cc0*/  SHF.R.S32.HI R10, RZ, 0x1f, R8 ;  /* 0x0000001fff0a7819 */ /* 0x000fe40000011408 */
[----:B------:R-:W-:-:S02]  /*0cd0*/  LEA.HI R7, R7, R6, RZ, 0x5 ;  /* 0x0000000607077211 */ /* 0x000fc400078f28ff */
[----:B------:R-:W-:Y:S02]  /*0ce0*/  LEA.HI R10, R10, R9, RZ, 0x3 ;  /* 0x000000090a0a7211 */ /* 0x000fe400078f18ff */
[----:B------:R-:W-:Y:S02]  /*0cf0*/  SHF.R.S32.HI R4, RZ, 0x1f, R4 ;  /* 0x0000001fff047819 */ /* 0x000fe40000011404 */
[----:B------:R-:W-:Y:S02]  /*0d00*/  LOP3.LUT R10, R10, 0xfffffff8, RZ, 0xc0, !PT ;  /* 0xfffffff80a0a7812 */ /* 0x000fe400078ec0ff */
[----:B------:R-:W-:Y:S02]  /*0d10*/  LEA.HI R3, R3, R0, RZ, 0x1 ;  /* 0x0000000003037211 */ /* 0x000fe400078f08ff */
[----:B------:R-:W-:Y:S01]  /*0d20*/  LOP3.LUT R12, R11, 0xfffffffc, RZ, 0xc0, !PT ;  /* 0xfffffffc0b0c7812 */ /* 0x000fe200078ec0ff */
[----:B------:R-:W-:Y:S01]  /*0d30*/  IMAD.IADD R10, R9, 0x1, -R10 ;  /* 0x00000001090a7824 */ /* 0x000fe200078e0a0a */
[----:B------:R-:W-:-:S02]  /*0d40*/  SHF.R.S32.HI R7, RZ, 0x5, R7 ;  /* 0x00000005ff077819 */ /* 0x000fc40000011407 */
[----:B------:R-:W-:Y:S01]  /*0d50*/  SHF.R.S32.HI R18, RZ, 0x2, R11 ;  /* 0x00000002ff127819 */ /* 0x000fe2000001140b */
[----:B------:R-:W-:Y:S01]  /*0d60*/  IMAD.IADD R20, R221, 0x1, -R12 ;  /* 0x00000001dd147824 */ /* 0x000fe200078e0a0c */
[----:B------:R-:W-:Y:S01]  /*0d70*/  LEA.HI R4, R4, R167, RZ, 0x2 ;  /* 0x000000a704047211 */ /* 0x000fe200078f10ff */
[----:B------:R-:W-:Y:S01]  /*0d80*/  IMAD R162, R7, 0x10, R10 ;  /* 0x0000001007a27824 */ /* 0x000fe200078e020a */
[----:B------:R-:W-:Y:S01]  /*0d90*/  LOP3.LUT R3, R3, 0x1ffffffe, RZ, 0xc0, !PT ;  /* 0x1ffffffe03037812 */ /* 0x000fe200078ec0ff */
[----:B------:R-:W-:Y:S01]  /*0da0*/  VIADD R7, R18, 0x20 ;  /* 0x0000002012077836 */ /* 0x000fe20000000000 */
[----:B------:R-:W-:Y:S01]  /*0db0*/  LOP3.LUT R9, R8, 0x7ffffffc, RZ, 0xc0, !PT ;  /* 0x7ffffffc08097812 */ /* 0x000fe200078ec0ff */
[----:B------:R-:W-:Y:S01]  /*0dc0*/  IMAD.SHL.U32 R16, R20, 0x8, RZ ;  /* 0x0000000814107824 */ /* 0x000fe200078e00ff */
[----:B------:R-:W-:Y:S01]  /*0dd0*/  SHF.R.S32.HI R19, RZ, 0x7, R5 ;  /* 0x00000007ff137819 */ /* 0x000fe20000011405 */
[----:B------:R-:W-:Y:S01]  /*0de0*/  IMAD.IADD R3, R0, 0x1, -R3 ;  /* 0x0000000100037824 */ /* 0x000fe200078e0a03 */
[----:B------:R-:W-:Y:S01]  /*0df0*/  LOP3.LUT R4, R4, 0x3ffffc, RZ, 0xc0, !PT ;  /* 0x003ffffc04047812 */ /* 0x000fe200078ec0ff */
[----:B------:R-:W-:Y:S01]  /*0e00*/  IMAD.IADD R9, R6, 0x1, -R9 ;  /* 0x0000000106097824 */ /* 0x000fe200078e0a09 */
[----:B------:R-:W-:Y:S01]  /*0e10*/  SHF.R.S32.HI R0, RZ, 0x3, R13 ;  /* 0x00000003ff007819 */ /* 0x000fe2000001140d */
[----:B0-----:R-:W-:Y:S01]  /*0e20*/  IMAD R15, R19, 0x100, R15 ;  /* 0x00000100130f7824 */ /* 0x001fe200078e020f */
[----:B------:R-:W-:Y:S01]  /*0e30*/  LEA.HI R5, R5, R19, RZ, 0x1 ;  /* 0x0000001305057211 */ /* 0x000fe200078f08ff */
[----:B------:R-:W-:Y:S01]  /*0e40*/  IMAD.IADD R4, R167, 0x1, -R4 ;  /* 0x00000001a7047824 */ /* 0x000fe200078e0a04 */
[----:B------:R-:W-:Y:S01]  /*0e50*/  LEA.HI R0, R20, R20, RZ, 0x1 ;  /* 0x0000001414007211 */ /* 0x000fe200078f08ff */
[----:B------:R-:W-:Y:S01]  /*0e60*/  VIADD R192, R16, 0xc0 ;  /* 0x000000c010c07836 */ /* 0x000fe20000000000 */
[----:B------:R-:W-:Y:S01]  /*0e70*/  SHF.R.S32.HI R6, RZ, 0x1f, R7 ;  /* 0x0000001fff067819 */ /* 0x000fe20000011407 */
[----:B------:R-:W-:Y:S01]  /*0e80*/  IMAD R15, R4, 0x10, R15 ;  /* 0x00000010040f7824 */ /* 0x000fe200078e020f */
[----:B------:R-:W-:Y:S01]  /*0e90*/  LOP3.LUT R5, R5, 0xfffffe, RZ, 0xc0, !PT ;  /* 0x00fffffe05057812 */ /* 0x000fe200078ec0ff */
[----:B------:R-:W-:Y:S01]  /*0ea0*/  IMAD.SHL.U32 R4, R7, 0x40, RZ ;  /* 0x0000004007047824 */ /* 0x000fe200078e00ff */
[----:B------:R-:W-:Y:S01]  /*0eb0*/  LOP3.LUT R0, R0, 0x1ffffffe, RZ, 0xc0, !PT ;  /* 0x1ffffffe00007812 */ /* 0x000fe200078ec0ff */
[----:B------:R-:W-:Y:S01]  /*0ec0*/  IMAD.SHL.U32 R22, R20, 0x4, RZ ;  /* 0x0000000414167824 */ /* 0x000fe200078e00ff */
[----:B------:R-:W-:Y:S01]  /*0ed0*/  LEA.HI R6, R6, R7, RZ, 0x3 ;  /* 0x0000000706067211 */ /* 0x000fe200078f18ff */
[----:B------:R-:W-:Y:S01]  /*0ee0*/  IMAD.SHL.U32 R7, R3, 0x8, RZ ;  /* 0x0000000803077824 */ /* 0x000fe200078e00ff */
[----:B------:R-:W-:Y:S01]  /*0ef0*/  LOP3.LUT R14, R13, 0xfffffff8, RZ, 0xc0, !PT ;  /* 0xfffffff80d0e7812 */ /* 0x000fe200078ec0ff */
[----:B------:R-:W-:Y:S01]  /*0f00*/  IMAD.IADD R5, R19, 0x1, -R5 ;  /* 0x0000000113057824 */ /* 0x000fe200078e0a05 */
[----:B------:R-:W-:Y:S01]  /*0f10*/  SHF.R.S32.HI R11, RZ, 0x1f, R11 ;  /* 0x0000001fff0b7819 */ /* 0x000fe2000001140b */
[----:B------:R-:W-:Y:S01]  /*0f20*/  IMAD.IADD R3, R20, 0x1, -R0 ;  /* 0x0000000114037824 */ /* 0x000fe200078e0a00 */
[----:B------:R-:W-:Y:S01]  /*0f30*/  LOP3.LUT R4, R4, 0x1c0, RZ, 0xc0, !PT ;  /* 0x000001c004047812 */ /* 0x000fe200078ec0ff */
[----:B------:R-:W-:Y:S01]  /*0f40*/  IMAD.SHL.U32 R6, R6, 0x40, RZ ;  /* 0x0000004006067824 */ /* 0x000fe200078e00ff */
[----:B------:R-:W-:Y:S01]  /*0f50*/  LEA.HI R11, R11, R18, RZ, 0x3 ;  /* 0x000000120b0b7211 */ /* 0x000fe200078f18ff */
[----:B------:R-:W-:Y:S01]  /*0f60*/  IMAD.IADD R221, R221, 0x1, -R14 ;  /* 0x00000001dddd7824 */ /* 0x000fe200078e0a0e */
[----:B------:R-:W-:Y:S01]  /*0f70*/  LOP3.LUT R0, R4, 0x38, R16, 0xf8, !PT ;  /* 0x0000003804007812 */ /* 0x000fe200078ef810 */
[----:B------:R-:W-:Y:S01]  /*0f80*/  IMAD.SHL.U32 R8, R5, 0x100, RZ ;  /* 0x0000010005087824 */ /* 0x000fe200078e00ff */
[----:B------:R-:W-:Y:S01]  /*0f90*/  SHF.R.S32.HI R5, RZ, 0x1f, R192 ;  /* 0x0000001fff057819 */ /* 0x000fe200000114c0 */
[----:B------:R-:W-:Y:S01]  /*0fa0*/  IMAD R25, R3, 0x8, R162 ;  /* 0x0000000803197824 */ /* 0x000fe200078e02a2 */
[----:B------:R-:W-:Y:S01]  /*0fb0*/  LOP3.LUT R11, R11, 0xfffffff8, RZ, 0xc0, !PT ;  /* 0xfffffff80b0b7812 */ /* 0x000fe200078ec0ff */
[----:B------:R-:W-:Y:S01]  /*0fc0*/  IMAD.SHL.U32 R166, R221, 0x8, RZ ;  /* 0x00000008dda67824 */ /* 0x000fe200078e00ff */
[----:B------:R-:W-:Y:S01]  /*0fd0*/  SHF.R.U32.HI R10, RZ, 0x3, R4 ;  /* 0x00000003ff0a7819 */ /* 0x000fe20000011604 */
[----:B------:R0:W-:Y:S01]  /*0fe0*/  STL [R1+0x464], R7 ;  /* 0x0004640701007387 */ /* 0x0001e20000100800 */
[----:B------:R-:W-:Y:S01]  /*0ff0*/  LOP3.LUT R6, R6, 0xfffffe00, RZ, 0xc0, !PT ;  /* 0xfffffe0006067812 */ /* 0x000fe200078ec0ff */
[----:B------:R-:W-:Y:S01]  /*1000*/  IMAD.U32 R160, R15, 0x40, R7 ;  /* 0x000000400fa07824 */ /* 0x000fe200078e0007 */
[----:B------:R-:W-:Y:S01]  /*1010*/  SHF.L.U64.HI R202, R192, 0x1, R5 ;  /* 0x00000001c0ca7819 */ /* 0x000fe20000010205 */
[----:B------:R-:W-:Y:S01]  /*1020*/  STL [R1+0x454], R25 ;  /* 0x0004541901007387 */ /* 0x000fe20000100800 */
[----:B------:R-:W-:Y:S01]  /*1030*/  VIADD R191, R16, 0xe0 ;  /* 0x000000e010bf7836 */ /* 0x000fe20000000000 */
[----:B------:R-:W-:Y:S01]  /*1040*/  LOP3.LUT R5, R6, R0, R10, 0xf6, !PT ;  /* 0x0000000006057212 */ /* 0x000fe200078ef60a */
[----:B------:R-:W-:Y:S01]  /*1050*/  VIADD R218, R166, 0x80 ;  /* 0x00000080a6da7836 */ /* 0x000fe20000000000 */
[----:B------:R-:W-:Y:S01]  /*1060*/  STL [R1+0x45c], R8 ;  /* 0x00045c0801007387 */ /* 0x000fe20000100800 */
[----:B------:R-:W-:Y:S01]  /*1070*/  IMAD.IADD R159, R18, 0x1, -R11 ;  /* 0x00000001129f7824 */ /* 0x000fe200078e0a0b */
[----:B------:R-:W-:Y:S01]  /*1080*/  SHF.R.S32.HI R4, RZ, 0x1f, R191 ;  /* 0x0000001fff047819 */ /* 0x000fe200000114bf */
[----:B0-----:R-:W-:Y:S01]  /*1090*/  IMAD.SHL.U32 R7, R9, 0x2, RZ ;  /* 0x0000000209077824 */ /* 0x001fe200078e00ff */
[----:B------:R-:W-:Y:S01]  /*10a0*/  SHF.R.S32.HI R14, RZ, 0x1f, R218 ;  /* 0x0000001fff0e7819 */ /* 0x000fe200000114da */
[C---:B------:R-:W-:Y:S01]  /*10b0*/  VIADD R215, R166.reuse, 0x140 ;  /* 0x00000140a6d77836 */ /* 0x040fe20000000000 */
[----:B------:R-:W-:Y:S01]  /*10c0*/  SHF.L.U64.HI R203, R191, 0x1, R4 ;  /* 0x00000001bfcb7819 */ /* 0x000fe20000010204 */
[C---:B------:R-:W-:Y:S01]  /*10d0*/  VIADD R217, R166.reuse, 0xc0 ;  /* 0x000000c0a6d97836 */ /* 0x040fe20000000000 */
[----:B------:R-:W-:Y:S01]  /*10e0*/  STL [R1+0x458], R6 ;  /* 0x0004580601007387 */ /* 0x000fe20000100800 */
[----:B------:R-:W-:Y:S01]  /*10f0*/  VIADD R11, R166, 0x1c0 ;  /* 0x000001c0a60b7836 */ /* 0x000fe20000000000 */
[----:B------:R-:W-:Y:S01]  /*1100*/  SHF.R.S32.HI R14, RZ, 0x1f, R215 ;  /* 0x0000001fff0e7819 */ /* 0x000fe200000114d7 */
[----:B------:R-:W-:Y:S01]  /*1110*/  IMAD.IADD R163, R7, 0x1, R8 ;  /* 0x0000000107a37824 */ /* 0x000fe200078e0208 */
[----:B------:R-:W-:Y:S01]  /*1120*/  SHF.R.S32.HI R13, RZ, 0x1f, R217 ;  /* 0x0000001fff0d7819 */ /* 0x000fe200000114d9 */
[----:B------:R-:W-:Y:S01]  /*1130*/  VIADD R165, R22, 0x10 ;  /* 0x0000001016a57836 */ /* 0x000fe20000000000 */
[----:B------:R-:W-:Y:S01]  /*1140*/  SHF.R.S32.HI R11, RZ, 0x1f, R11 ;  /* 0x0000001fff0b7819 */ /* 0x000fe2000001140b */
[C---:B------:R-:W-:Y:S01]  /*1150*/  VIADD R12, R166.reuse, 0x180 ;  /* 0x00000180a60c7836 */ /* 0x040fe20000000000 */
[----:B------:R0:W-:Y:S01]  /*1160*/  STL [R1+0x448], R20 ;  /* 0x0004481401007387 */ /* 0x0001e20000100800 */
[----:B------:R-:W-:Y:S01]  /*1170*/  IMAD R0, R5, 0x2, R2 ;  /* 0x0000000205007824 */ /* 0x000fe200078e0202 */
        /* <DEDUP_REMOVED lines=63> */
[C---:B------:R-:W-:Y:S01]  /*1570*/  VIADD R20, R163.reuse, 0x58 ;  /* 0x00000058a3147836 */ /* 0x040fe20000000000 */
[----:B------:R-:W-:Y:S01]  /*1580*/  SHF.R.S32.HI R4, RZ, 0x1f, R227 ;  /* 0x0000001fff047819 */ /* 0x000fe200000114e3 */
[C---:B0-----:R-:W-:Y:S01]  /*1590*/  VIADD R13, R163.reuse, 0x70 ;  /* 0x00000070a30d7836 */ /* 0x041fe20000000000 */
[----:B------:R-:W-:Y:S01]  /*15a0*/  SHF.R.S32.HI R3, RZ, 0x1f, R226 ;  /* 0x0000001fff037819 */ /* 0x000fe200000114e2 */
[C---:B------:R-:W-:Y:S01]  /*15b0*/  VIADD R10, R163.reuse, 0x88 ;  /* 0x00000088a30a7836 */ /* 0x040fe20000000000 */
[----:B------:R-:W-:Y:S01]  /*15c0*/  SHF.R.S32.HI R0, RZ, 0x1f, R225 ;  /* 0x0000001fff007819 */ /* 0x000fe200000114e1 */
[C---:B--2---:R-:W-:Y:S01]  /*15d0*/  VIADD R7, R163.reuse, 0xa0 ;  /* 0x000000a0a3077836 */ /* 0x044fe20000000000 */
[----:B------:R-:W-:Y:S01]  /*15e0*/  SHF.R.S32.HI R17, RZ, 0x1f, R16 ;  /* 0x0000001fff117819 */ /* 0x000fe20000011410 */
[C---:B------:R-:W-:Y:S01]  /*15f0*/  VIADD R224, R163.reuse, 0xe8 ;  /* 0x000000e8a3e07836 */ /* 0x040fe20000000000 */
[----:B------:R-:W-:Y:S01]  /*1600*/  SHF.R.S32.HI R164, RZ, 0x1f, R19 ;  /* 0x0000001fffa47819 */ /* 0x000fe20000011413 */
[----:B------:R-:W-:Y:S01]  /*1610*/  VIADD R223, R163, 0xf0 ;  /* 0x000000f0a3df7836 */ /* 0x000fe20000000000 */
[----:B------:R-:W-:Y:S01]  /*1620*/  SHF.L.U64.HI R198, R197, 0x1, R198 ;  /* 0x00000001c5c67819 */ /* 0x000fe200000102c6 */
[----:B------:R-:W-:Y:S01]  /*1630*/  VIADD R222, R163, 0xf8 ;  /* 0x000000f8a3de7836 */ /* 0x000fe20000000000 */
[----:B------:R-:W-:Y:S01]  /*1640*/  SHF.L.U64.HI R199, R196, 0x1, R199 ;  /* 0x00000001c4c77819 */ /* 0x000fe200000102c7 */
[----:B------:R-:W-:Y:S01]  /*1650*/  IMAD.WIDE R160, R160, R161, UR40 ;  /* 0x00000028a0a07e25 */ /* 0x000fe2000f8e02a1 */
[----:B------:R-:W-:-:S02]  /*1660*/  SHF.L.U64.HI R200, R195, 0x1, R200 ;  /* 0x00000001c3c87819 */ /* 0x000fc400000102c8 */
[----:B------:R-:W-:Y:S02]  /*1670*/  SHF.L.U64.HI R201, R194, 0x1, R201 ;  /* 0x00000001c2c97819 */ /* 0x000fe400000102c9 */
[----:B------:R-:W-:Y:S02]  /*1680*/  SHF.L.U64.HI R204, R189, 0x1, R204 ;  /* 0x00000001bdcc7819 */ /* 0x000fe400000102cc */
[----:B------:R-:W-:Y:S02]  /*1690*/  SHF.L.U64.HI R205, R188, 0x1, R205 ;  /* 0x00000001bccd7819 */ /* 0x000fe400000102cd */
[----:B------:R-:W-:Y:S02]  /*16a0*/  SHF.L.U64.HI R206, R187, 0x1, R206 ;  /* 0x00000001bbce7819 */ /* 0x000fe400000102ce */
[----:B------:R-:W-:Y:S02]  /*16b0*/  SHF.L.U64.HI R207, R186, 0x1, R207 ;  /* 0x00000001bacf7819 */ /* 0x000fe400000102cf */
[----:B------:R-:W-:-:S02]  /*16c0*/  SHF.L.U64.HI R208, R185, 0x1, R208 ;  /* 0x00000001b9d07819 */ /* 0x000fc400000102d0 */
[----:B------:R-:W-:Y:S02]  /*16d0*/  SHF.L.U64.HI R209, R184, 0x1, R209 ;  /* 0x00000001b8d17819 */ /* 0x000fe400000102d1 */
[----:B------:R-:W-:Y:S02]  /*16e0*/  SHF.L.U64.HI R210, R183, 0x1, R210 ;  /* 0x00000001b7d27819 */ /* 0x000fe400000102d2 */
[----:B------:R-:W-:Y:S02]  /*16f0*/  SHF.L.U64.HI R211, R182, 0x1, R211 ;  /* 0x00000001b6d37819 */ /* 0x000fe400000102d3 */
[----:B------:R-:W-:Y:S02]  /*1700*/  SHF.R.S32.HI R20, RZ, 0x1f, R20 ;  /* 0x0000001fff147819 */ /* 0x000fe40000011414 */
[----:B------:R-:W-:Y:S02]  /*1710*/  SHF.R.S32.HI R13, RZ, 0x1f, R13 ;  /* 0x0000001fff0d7819 */ /* 0x000fe4000001140d */
[----:B------:R-:W-:-:S02]  /*1720*/  SHF.R.S32.HI R10, RZ, 0x1f, R10 ;  /* 0x0000001fff0a7819 */ /* 0x000fc4000001140a */
[----:B------:R-:W-:Y:S02]  /*1730*/  SHF.R.S32.HI R7, RZ, 0x1f, R7 ;  /* 0x0000001fff077819 */ /* 0x000fe40000011407 */
[----:B------:R-:W-:Y:S02]  /*1740*/  SHF.R.S32.HI R4, RZ, 0x1f, R224 ;  /* 0x0000001fff047819 */ /* 0x000fe400000114e0 */
[----:B------:R-:W-:Y:S02]  /*1750*/  SHF.R.S32.HI R3, RZ, 0x1f, R223 ;  /* 0x0000001fff037819 */ /* 0x000fe400000114df */
[----:B------:R-:W-:-:S07]  /*1760*/  SHF.R.S32.HI R0, RZ, 0x1f, R222 ;  /* 0x0000001fff007819 */ /* 0x000fce00000114de */
.L_x_3700:
[----:B------:R-:W-:Y:S01]  /*1770*/  ULDC.64 UR4, c[0x0][0xb20] ;  /* 0x0002c80000047ab9 */ /* 0x000fe20000000a00 */
[----:B0-234-:R-:W0:Y:S01]  /*1780*/  LDC.64 R4, c[0x0][0xb00] ;  /* 0x0002c000ff047b82 */ /* 0x01de220000000a00 */
        /* <DEDUP_REMOVED lines=10> */
[----:B------:R-:W1:Y:S01]  /*1830*/  @P0 LDC.64 R8, c[0x0][0xb20] ;  /* 0x0002c800ff080b82 */ /* 0x000e620000000a00 */
[----:B------:R-:W-:Y:S01]  /*1840*/  ISETP.NE.AND.EX P3, PT, RZ, UR5, PT, P3 ;  /* 0x00000005ff007c0c */ /* 0x000fe2000bf65330 */
[----:B0-----:R-:W-:-:S06]  /*1850*/  IMAD.WIDE R4, R87, 0x4, R4 ;  /* 0x0000000457047825 */ /* 0x001fcc00078e0204 */
[----:B------:R-:W0:Y:S01]  /*1860*/  @P1 LDC.64 R6, c[0x0][0xb10] ;  /* 0x0002c400ff061b82 */ /* 0x000e220000000a00 */
[----:B------:R-:W-:Y:S02]  /*1870*/  ULDC UR4, c[0x0][0x288] ;  /* 0x0000a20000047ab9 */ /* 0x000fe40000000800 */
[----:B------:R-:W-:Y:S01]  /*1880*/  IMAD.U32 R24, RZ, RZ, UR4 ;  /* 0x00000004ff187e24 */ /* 0x000fe2000f8e00ff */
[----:B------:R-:W-:Y:S02]  /*1890*/  ULDC.64 UR4, c[0x0][0x418] ;  /* 0x0001060000047ab9 */ /* 0x000fe40000000a00 */
        /* <DEDUP_REMOVED lines=17> */
[----:B------:R-:W-:Y:S01]  /*19b0*/  LEA.HI R213, R0, R3, RZ, 0x10 ;  /* 0x0000000300d57211 */ /* 0x000fe200078f80ff */
[----:B------:R-:W-:Y:S01]  /*19c0*/  IMAD.MOV.U32 R214, RZ, RZ, R87 ;  /* 0x000000ffffd67224 */ /* 0x000fe200078e0057 */
        /* <DEDUP_REMOVED lines=11> */
.L_x_3467:
[----:B------:R-:W-:Y:S02]  /*1a80*/  IMAD.U32 R27, RZ, RZ, UR5 ;  /* 0x00000005ff1b7e24 */ /* 0x000fe4000f8e00ff */
[----:B------:R-:W-:Y:S01]  /*1a90*/  IMAD.U32 R29, RZ, RZ, UR4 ;  /* 0x00000004ff1d7e24 */ /* 0x000fe2000f8e00ff */
[----:B------:R-:W-:Y:S06]  /*1aa0*/  @!P2 BRA `(.L_x_3468) ;  /* 0x000000000010a947 */ /* 0x000fec0003800000 */
[----:B------:R-:W0:Y:S02]  /*1ab0*/  LDC.64 R4, c[0x0][0xb18] ;  /* 0x0002c600ff047b82 */ /* 0x000e240000000a00 */
[----:B0-----:R-:W-:-:S05]  /*1ac0*/  IMAD.WIDE R4, R87, 0x4, R4 ;  /* 0x0000000457047825 */ /* 0x001fca00078e0204 */
[----:B------:R0:W5:Y:S01]  /*1ad0*/  LDG.E R29, desc[UR36][R4.64] ;  /* 0x00000024041d7981 */ /* 0x000162000c1e1900 */
[----:B------:R-:W-:Y:S05]  /*1ae0*/  BRA `(.L_x_3469) ;  /* 0x0000000000107947 */ /* 0x000fea0003800000 */
.L_x_3468:
[----:B------:R-:W-:Y:S05]  /*1af0*/  @!P3 BRA `(.L_x_3469) ;  /* 0x00000000000cb947 */ /* 0x000fea0003800000 */
[----:B------:R-:W2:Y:S04]  /*1b00*/  LDG.E R0, desc[UR36][R4.64] ;  /* 0x0000002404007981 */ /* 0x000ea8000c1e1900 */
[----:B------:R-:W2:Y:S02]  /*1b10*/  LDG.E R29, desc[UR36][R4.64+0x4] ;  /* 0x00000424041d7981 */ /* 0x000ea4000c1e1900 */
[----:B--2---:R-:W-:-:S07]  /*1b20*/  IMAD.IADD R29, R29, 0x1, -R0 ;  /* 0x000000011d1d7824 */ /* 0x004fce00078e0a00 */
.L_x_3469:
        /* <DEDUP_REMOVED lines=47> */
.L_x_3472:
[----:B------:R-:W-:-:S13]  /*1e20*/  ISETP.NE.AND P0, PT, R5, 0x1, PT ;  /* 0x000000010500780c */ /* 0x000fda0003f05270 */
[----:B------:R-:W0:Y:S02]  /*1e30*/  @P0 LDC.64 R6, c[0x0][0xae0] ;  /* 0x0002b800ff060b82 */ /* 0x000e240000000a00 */
[----:B0-----:R-:W-:-:S05]  /*1e40*/  @P0 IMAD.HI.U32 R6, R0, R6, RZ ;  /* 0x0000000600060227 */ /* 0x001fca00078e00ff */
[----:B------:R-:W-:-:S07]  /*1e50*/  @P0 SHF.R.U32.HI R0, RZ, R7, R6 ;  /* 0x00000007ff000219 */ /* 0x000fce0000011606 */
.L_x_3473:
[----:B------:R-:W-:Y:S05]  /*1e60*/  BSYNC B0 ;  /* 0x0000000000007941 */ /* 0x000fea0003800000 */
.L_x_3471:
[----:B------:R-:W-:-:S05]  /*1e70*/  IMAD R3, R0, R5, R5 ;  /* 0x0000000500037224 */ /* 0x000fca00078e0205 */
[----:B------:R-:W-:-:S07]  /*1e80*/  VIMNMX R4, R4, R3, PT ;  /* 0x0000000304047248 */ /* 0x000fce0003fe0100 */
.L_x_3470:
        /* <DEDUP_REMOVED lines=25> */
.L_x_3476:
[----:B------:R-:W-:-:S13]  /*2020*/  ISETP.NE.AND P0, PT, R5, 0x1, PT ;  /* 0x000000010500780c */ /* 0x000fda0003f05270 */
[----:B------:R-:W0:Y:S02]  /*2030*/  @P0 LDC.64 R6, c[0x0][0xae0] ;  /* 0x0002b800ff060b82 */ /* 0x000e240000000a00 */
[----:B0-----:R-:W-:-:S05]  /*2040*/  @P0 IMAD.HI.U32 R6, R0, R6, RZ ;  /* 0x0000000600060227 */ /* 0x001fca00078e00ff */
[----:B------:R-:W-:-:S07]  /*2050*/  @P0 SHF.R.U32.HI R0, RZ, R7, R6 ;  /* 0x00000007ff000219 */ /* 0x000fce0000011606 */
.L_x_3477:
[----:B------:R-:W-:Y:S05]  /*2060*/  BSYNC B0 ;  /* 0x0000000000007941 */ /* 0x000fea0003800000 */
.L_x_3475:
[----:B------:R-:W-:-:S05]  /*2070*/  IMAD R0, R0, R5, RZ ;  /* 0x0000000500007224 */ /* 0x000fca00078e02ff */
[----:B------:R-:W-:-:S07]  /*2080*/  VIMNMX R3, R3, R0, !PT ;  /* 0x0000000003037248 */ /* 0x000fce0007fe0100 */
.L_x_3474:
[----:B------:R-:W-:Y:S01]  /*2090*/  SHF.R.S32.HI R0, RZ, 0x1f, R3 ;  /* 0x0000001fff007819 */ /* 0x000fe20000011403 */
[----:B------:R-:W-:Y:S01]  /*20a0*/  BSSY B0, `(.L_x_3478) ;  /* 0x0000028000007945 */ /* 0x000fe20003800000 */
[----:B------:R-:W-:Y:S02]  /*20b0*/  LOP3.LUT R220, R213, 0xff, RZ, 0xc0, !PT ;  /* 0x000000ffd5dc7812 */ /* 0x000fe400078ec0ff */
[----:B------:R-:W-:Y:S01]  /*20c0*/  LEA.HI R0, R0, R3, RZ, 0x6 ;  /* 0x0000000300007211 */ /* 0x000fe200078f30ff */
[----:B------:R-:W-:Y:S01]  /*20d0*/  IMAD.MOV.U32 R3, RZ, RZ, RZ ;  /* 0x000000ffff037224 */ /* 0x000fe200078e00ff */
        /* <DEDUP_REMOVED lines=36> */
.L_x_3479:
[----:B------:R-:W-:Y:S05]  /*2320*/  BSYNC B0 ;  /* 0x0000000000007941 */ /* 0x000fea0003800000 */
.L_x_3478:
        /* <DEDUP_REMOVED lines=36> */
.L_x_3482:
[----:B------:R-:W-:Y:S05]  /*2570*/  BSYNC B6 ;  /* 0x0000000000067941 */ /* 0x000fea0003800000 */
.L_x_3481:
        /* <DEDUP_REMOVED lines=20> */
.L_x_3484:
[----:B------:R-:W-:Y:S05]  /*26c0*/  BSYNC B6 ;  /* 0x0000000000067941 */ /* 0x000fea0003800000 */
.L_x_3483:
[----:B------:R-:W-:Y:S01]  /*26d0*/  ULDC.64 UR4, c[0x0][0xaf0] ;  /* 0x0002bc0000047ab9 */ /* 0x000fe20000000a00 */
[----:B------:R-:W-:Y:S01]  /*26e0*/  IMAD.MOV.U32 R39, RZ, RZ, R87 ;  /* 0x000000ffff277224 */ /* 0x000fe200078e0057 */
[----:B------:R-:W-:Y:S01]  /*26f0*/  ISETP.NE.U32.AND P0, PT, RZ, UR4, PT ;  /* 0x00000004ff007c0c */ /* 0x000fe2000bf05070 */
[----:B------:R-:W2:Y:S01]  /*2700*/  LDL R20, [R1+0x448] ;  /* 0x0004480001147983 */ /* 0x000ea20000100800 */
[----:B------:R-:W0:Y:S02]  /*2710*/  LDC R3, c[0x0][0x3f4] ;  /* 0x0000fd00ff037b82 */ /* 0x000e240000000800 */
[----:B------:R-:W-:-:S13]  /*2720*/  ISETP.NE.AND.EX P0, PT, RZ, UR5, PT, P0 ;  /* 0x00000005ff007c0c */ /* 0x000fda000bf05300 */
[----:B------:R-:W1:Y:S02]  /*2730*/  @P0 LDC.64 R4, c[0x0][0xaf0] ;  /* 0x0002bc00ff040b82 */ /* 0x000e640000000a00 */
[----:B-1----:R-:W-:-:S05]  /*2740*/  @P0 IMAD.WIDE R4, R87, 0x4, R4 ;  /* 0x0000000457040825 */ /* 0x002fca00078e0204 */
[----:B------:R-:W3:Y:S01]  /*2750*/  @P0 LDG.E R39, desc[UR36][R4.64] ;  /* 0x0000002404270981 */ /* 0x000ee2000c1e1900 */
[----:B0-----:R-:W-:Y:S01]  /*2760*/  ISETP.GE.AND P1, PT, R16, R3, PT ;  /* 0x000000031000720c */ /* 0x001fe20003f26270 */
[----:B------:R-:W-:-:S03]  /*2770*/  IMAD.IADD R38, R38, 0x1, R29 ;  /* 0x0000000126267824 */ /* 0x000fc600078e021d */
[----:B------:R-:W-:-:S05]  /*2780*/  SEL R3, R3, RZ, P1 ;  /* 0x000000ff03037207 */ /* 0x000fca0000800000 */
[----:B------:R-:W-:-:S05]  /*2790*/  IMAD.IADD R3, R16, 0x1, R3 ;  /* 0x0000000110037824 */ /* 0x000fca00078e0203 */
[----:B------:R-:W-:-:S04]  /*27a0*/  SHF.R.S32.HI R0, RZ, 0x1f, R3 ;  /* 0x0000001fff007819 */ /* 0x000fc80000011403 */
[----:B------:R-:W-:-:S04]  /*27b0*/  LEA.HI R0, R0, R3, RZ, 0x3 ;  /* 0x0000000300007211 */ /* 0x000fc800078f18ff */
[----:B------:R-:W-:Y:S01]  /*27c0*/  SHF.R.S32.HI R0, RZ, 0x3, R0 ;  /* 0x00000003ff007819 */ /* 0x000fe20000011400 */
[----:B--2---:R-:W-:Y:S01]  /*27d0*/  IMAD R35, R20, 0x40, R18 ;  /* 0x0000004014237824 */ /* 0x004fe200078e0212 */
[----:B---3--:R-:W-:-:S07]  /*27e0*/  SHF.R.S32.HI R3, RZ, 0x1f, R39 ;  /* 0x0000001fff037819 */ /* 0x008fce0000011427 */
.L_x_3517:
[----:B0-----:R-:W0:Y:S01]  /*27f0*/  LDC R43, c[0x0][0x430] ;  /* 0x00010c00ff2b7b82 */ /* 0x001e220000000800 */
[----:B------:R-:W-:Y:S02]  /*2800*/  VIADD R33, R33, 0xffffffff ;  /* 0xffffffff21217836 */ /* 0x000fe40000000000 */
[----:B------:R-:W-:Y:S02]  /*2810*/  IMAD.MOV.U32 R41, RZ, RZ, RZ ;  /* 0x000000ffff297224 */ /* 0x000fe400078e00ff */
[----:B------:R-:W-:-:S03]  /*2820*/  IMAD R4, R33, 0x40, R35 ;  /* 0x0000004021047824 */ /* 0x000fc600078e0223 */
[----:B------:R-:W1:Y:S01]  /*2830*/  LDC R37, c[0x0][0x3f4] ;  /* 0x0000fd00ff257b82 */ /* 0x000e620000000800 */
        /* <DEDUP_REMOVED lines=16> */
[----:B--2---:R-:W-:Y:S01]  /*2940*/  @!P0 LEA R4, P2, R6, R4, 0x2 ;  /* 0x0000000406048211 */ /* 0x004fe200078410ff */
[----:B------:R-:W-:-:S03]  /*2950*/  IMAD.SHL.U32 R52, R159, 0x40, RZ ;  /* 0x000000409f347824 */ /* 0x000fc600078e00ff */
[----:B------:R-:W-:Y:S02]  /*2960*/  @!P0 LEA.HI.X R5, R6, R5, R7, 0x2, P2 ;  /* 0x0000000506058211 */ /* 0x000fe400010f1407 */
[----:B------:R-:W-:Y:S01]  /*2970*/  LOP3.LUT R52, R52, 0x1c0, RZ, 0xc0, !PT ;  /* 0x000001c034347812 */ /* 0x000fe200078ec0ff */
[----:B------:R-:W-:Y:S02]  /*2980*/  IMAD.SHL.U32 R50, R167, 0x200, RZ ;  /* 0x00000200a7327824 */ /* 0x000fe400078e00ff */
[----:B-----5:R0:W5:Y:S01]  /*2990*/  @!P0 LDG.E R41, desc[UR36][R4.64] ;  /* 0x0000002404298981 */ /* 0x020162000c1e1900 */
[----:B-1----:R-:W-:Y:S01]  /*29a0*/  ISETP.GE.AND P0, PT, R37, 0x1, PT ;  /* 0x000000012500780c */ /* 0x002fe20003f06270 */
[----:B------:R-:W-:Y:S01]  /*29b0*/  IMAD.SHL.U32 R36, R156, 0x1000, RZ ;  /* 0x000010009c247824 */ /* 0x000fe200078e00ff */
[----:B------:R-:W-:Y:S01]  /*29c0*/  LOP3.LUT R42, R52, 0x18, R16, 0xf8, !PT ;  /* 0x00000018342a7812 */ /* 0x000fe200078ef810 */
[----:B------:R-:W-:Y:S01]  /*29d0*/  IMAD.MOV R6, RZ, RZ, -R8 ;  /* 0x000000ffff067224 */ /* 0x000fe200078e0a08 */
[----:B------:R-:W-:Y:S01]  /*29e0*/  SHF.R.U32.HI R55, RZ, 0x3, R52 ;  /* 0x00000003ff377819 */ /* 0x000fe20000011634 */
[----:B------:R-:W-:Y:S05]  /*29f0*/  YIELD ;  /* 0x0000000000007946 */ /* 0x000fea0003800000 */
[----:B------:R-:W-:Y:S01]  /*2a00*/  LOP3.LUT R42, R50, R42, R55, 0xf6, !PT ;  /* 0x0000002a322a7212 */ /* 0x000fe200078ef637 */
[----:B------:R-:W-:Y:S01]  /*2a10*/  BSSY B0, `(.L_x_3485) ;  /* 0x00001e5000007945 */ /* 0x000fe20003800000 */
[----:B------:R-:W-:Y:S01]  /*2a20*/  IMAD R43, R43, R6, R12 ;  /* 0x000000062b2b7224 */ /* 0x000fe200078e020c */
[----:B------:R-:W-:-:S02]  /*2a30*/  ISETP.GT.AND P2, PT, R33, R32, PT ;  /* 0x000000202100720c */ /* 0x000fc40003f44270 */
[----:B0-----:R-:W-:-:S04]  /*2a40*/  IMAD.IADD R5, R42, 0x1, R36 ;  /* 0x000000012a057824 */ /* 0x001fc800078e0224 */
[----:B------:R-:W-:Y:S01]  /*2a50*/  IMAD R48, R5, 0x2, R2 ;  /* 0x0000000205307824 */ /* 0x000fe200078e0202 */
[----:B------:R-:W-:Y:S06]  /*2a60*/  @!P0 BRA `(.L_x_3486) ;  /* 0x0000001800a88947 */ /* 0x000fec0003800000 */
[----:B------:R-:W-:Y:S01]  /*2a70*/  SHF.R.S32.HI R44, RZ, 0x1f, R43 ;  /* 0x0000001fff2c7819 */ /* 0x000fe2000001142b */
[----:B------:R-:W-:Y:S01]  /*2a80*/  ULDC.64 UR4, c[0x0][0x300] ;  /* 0x0000c00000047ab9 */ /* 0x000fe20000000a00 */
[----:B-----5:R-:W-:Y:S01]  /*2a90*/  SHF.R.S32.HI R45, RZ, 0x1f, R41 ;  /* 0x0000001fff2d7819 */ /* 0x020fe20000011429 */
[----:B------:R-:W-:Y:S01]  /*2aa0*/  IMAD.WIDE.U32 R6, R43, UR4, RZ ;  /* 0x000000042b067c25 */ /* 0x000fe2000f8e00ff */
[----:B------:R-:W-:Y:S01]  /*2ab0*/  SHF.R.S32.HI R11, RZ, 0x1f, R33 ;  /* 0x0000001fff0b7819 */ /* 0x000fe20000011421 */
[----:B------:R-:W-:Y:S02]  /*2ac0*/  ULDC.U8 UR6, c[0x0][0x410] ;  /* 0x0001040000067ab9 */ /* 0x000fe40000000000 */
[----:B------:R-:W-:Y:S01]  /*2ad0*/  IMAD R4, R44, UR4, RZ ;  /* 0x000000042c047c24 */ /* 0x000fe2000f8e02ff */
[----:B------:R-:W-:-:S03]  /*2ae0*/  ISETP.NE.AND P0, PT, RZ, UR6, PT ;  /* 0x00000006ff007c0c */ /* 0x000fc6000bf05270 */
[----:B------:R-:W-:Y:S01]  /*2af0*/  IMAD R9, R43, UR5, R4 ;  /* 0x000000052b097c24 */ /* 0x000fe2000f8e0204 */
[----:B------:R-:W-:Y:S01]  /*2b00*/  ULDC.64 UR4, c[0x0][0x310] ;  /* 0x0000c40000047ab9 */ /* 0x000fe20000000a00 */
[----:B------:R-:W0:Y:S01]  /*2b10*/  LDC.64 R4, c[0x0][0x3f8] ;  /* 0x0000fe00ff047b82 */ /* 0x000e220000000a00 */
        /* <DEDUP_REMOVED lines=8> */
[----:B------:R-:W-:Y:S02]  /*2ba0*/  ULDC.64 UR4, c[0x0][0x2e8] ;  /* 0x0000ba0000047ab9 */ /* 0x000fe40000000a00 */
[C---:B------:R-:W-:Y:S01]  /*2bb0*/  LEA R47, P3, R6.reuse, UR4, 0x1 ;  /* 0x00000004062f7c11 */ /* 0x040fe2000f8608ff */
[-C--:B0-----:R-:W-:Y:S02]  /*2bc0*/  IMAD R10, R11, R4.reuse, RZ ;  /* 0x000000040b0a7224 */ /* 0x081fe400078e02ff */
[----:B------:R-:W-:Y:S01]  /*2bd0*/  IMAD.WIDE.U32 R8, R33, R4, RZ ;  /* 0x0000000421087225 */ /* 0x000fe200078e00ff */
[----:B------:R-:W-:-:S03]  /*2be0*/  LEA.HI.X R49, R6, UR5, R49, 0x1, P3 ;  /* 0x0000000506317c11 */ /* 0x000fc600098f0c31 */
[----:B------:R-:W-:Y:S02]  /*2bf0*/  IMAD R7, R33, R5, R10 ;  /* 0x0000000521077224 */ /* 0x000fe400078e020a */
[----:B------:R-:W-:Y:S02]  /*2c00*/  IMAD.SHL.U32 R57, R8, 0x40, RZ ;  /* 0x0000004008397824 */ /* 0x000fe400078e00ff */
[----:B------:R-:W-:-:S05]  /*2c10*/  IMAD.IADD R7, R9, 0x1, R7 ;  /* 0x0000000109077824 */ /* 0x000fca00078e0207 */
[----:B------:R-:W-:Y:S01]  /*2c20*/  SHF.L.U64.HI R53, R8, 0x6, R7 ;  /* 0x0000000608357819 */ /* 0x000fe20000010207 */
[----:B------:R-:W-:Y:S06]  /*2c30*/  @!P0 BRA `(.L_x_3487) ;  /* 0x0000000c00288947 */ /* 0x000fec0003800000 */
[----:B------:R-:W0:Y:S01]  /*2c40*/  LDC.64 R6, c[0x0][0x408] ;  /* 0x00010200ff067b82 */ /* 0x000e220000000a00 */
[----:B------:R-:W-:Y:S01]  /*2c50*/  IMAD R46, R33, -0x40, R27 ;  /* 0xffffffc0212e7824 */ /* 0x000fe200078e021b */
[----:B------:R-:W-:Y:S01]  /*2c60*/  BSSY B1, `(.L_x_3488) ;  /* 0x0000031000017945 */ /* 0x000fe20003800000 */
[----:B------:R-:W-:Y:S02]  /*2c70*/  CS2R R8, SRZ ;  /* 0x0000000000087805 */ /* 0x000fe4000001ff00 */
[----:B------:R-:W-:Y:S02]  /*2c80*/  CS2R R28, SRZ ;  /* 0x00000000001c7805 */ /* 0x000fe4000001ff00 */
[----:B------:R-:W-:Y:S02]  /*2c90*/  CS2R R20, SRZ ;  /* 0x0000000000147805 */ /* 0x000fe4000001ff00 */
[----:B------:R-:W-:Y:S02]  /*2ca0*/  VIMNMX R46, R46, 0x40, PT ;  /* 0x000000402e2e7848 */ /* 0x000fe40003fe0100 */
[----:B------:R-:W-:-:S02]  /*2cb0*/  CS2R R30, SRZ ;  /* 0x00000000001e7805 */ /* 0x000fc4000001ff00 */
[----:B------:R-:W-:Y:S01]  /*2cc0*/  ISETP.GE.AND P0, PT, R18, R46, PT ;  /* 0x0000002e1200720c */ /* 0x000fe20003f06270 */
[----:B0-----:R-:W-:-:S04]  /*2cd0*/  IMAD R10, R11, R6, RZ ;  /* 0x000000060b0a7224 */ /* 0x001fc800078e02ff */
[----:B------:R-:W-:-:S08]  /*2ce0*/  IMAD R15, R33, R7, R10 ;  /* 0x00000007210f7224 */ /* 0x000fd000078e020a */
[----:B------:R-:W-:Y:S05]  /*2cf0*/  @P0 BRA `(.L_x_3489) ;  /* 0x00000000009c0947 */ /* 0x000fea0003800000 */
[----:B------:R-:W-:Y:S01]  /*2d00*/  SHF.R.S32.HI R9, RZ, 0x1f, R18 ;  /* 0x0000001fff097819 */ /* 0x000fe20000011412 */
[----:B------:R-:W-:Y:S01]  /*2d10*/  ULDC.64 UR4, c[0x0][0x3e8] ;  /* 0x0000fa0000047ab9 */ /* 0x000fe20000000a00 */
[----:B------:R-:W-:Y:S01]  /*2d20*/  SHF.R.S32.HI R23, RZ, 0x1f, R22 ;  /* 0x0000001fff177819 */ /* 0x000fe20000011416 */
[----:B------:R-:W-:Y:S01]  /*2d30*/  ULDC.64 UR6, c[0x0][0x400] ;  /* 0x0001000000067ab9 */ /* 0x000fe20000000a00 */
[----:B------:R-:W-:Y:S01]  /*2d40*/  SHF.R.S32.HI R13, RZ, 0x1f, R34 ;  /* 0x0000001fff0d7819 */ /* 0x000fe20000011422 */
[C---:B------:R-:W-:Y:S01]  /*2d50*/  IMAD R8, R9.reuse, R6, RZ ;  /* 0x0000000609087224 */ /* 0x040fe200078e02ff */
[-C--:B------:R-:W-:Y:S01]  /*2d60*/  ISETP.GE.AND P3, PT, R22, R37.reuse, PT ;  /* 0x000000251600720c */ /* 0x080fe20003f66270 */
[----:B------:R-:W-:Y:S01]  /*2d70*/  IMAD R10, R9, R4, RZ ;  /* 0x00000004090a7224 */ /* 0x000fe200078e02ff */
[----:B------:R-:W-:Y:S01]  /*2d80*/  ISETP.GE.AND P5, PT, R165, R37, PT ;  /* 0x00000025a500720c */ /* 0x000fe20003fa6270 */
[C---:B------:R-:W-:Y:S02]  /*2d90*/  IMAD R51, R18.reuse, R7, R8 ;  /* 0x0000000712337224 */ /* 0x040fe400078e0208 */
[----:B------:R-:W-:-:S04]  /*2da0*/  IMAD.WIDE.U32 R8, R18, R6, R22 ;  /* 0x0000000612087225 */ /* 0x000fc800078e0016 */
[----:B------:R-:W-:Y:S02]  /*2db0*/  IMAD R12, R13, R6, RZ ;  /* 0x000000060d0c7224 */ /* 0x000fe400078e02ff */
[C---:B------:R-:W-:Y:S02]  /*2dc0*/  IMAD R21, R18.reuse, R5, R10 ;  /* 0x0000000512157224 */ /* 0x040fe400078e020a */
[----:B------:R-:W-:-:S04]  /*2dd0*/  IMAD.WIDE.U32 R10, R18, R4, R22 ;  /* 0x00000004120a7225 */ /* 0x000fc800078e0016 */
[----:B------:R-:W-:Y:S02]  /*2de0*/  IMAD.IADD R9, R9, 0x1, R51 ;  /* 0x0000000109097824 */ /* 0x000fe400078e0233 */
[C---:B------:R-:W-:Y:S02]  /*2df0*/  IMAD R51, R34.reuse, R7, R12 ;  /* 0x0000000722337224 */ /* 0x040fe400078e020c */
[----:B------:R-:W-:Y:S01]  /*2e00*/  IMAD.IADD R7, R11, 0x1, R21 ;  /* 0x000000010b077824 */ /* 0x000fe200078e0215 */
[----:B------:R-:W-:Y:S01]  /*2e10*/  CS2R R20, SRZ ;  /* 0x0000000000147805 */ /* 0x000fe2000001ff00 */
[----:B------:R-:W-:Y:S02]  /*2e20*/  IMAD R11, R13, R4, RZ ;  /* 0x000000040d0b7224 */ /* 0x000fe400078e02ff */
[----:B------:R-:W-:-:S04]  /*2e30*/  IMAD.WIDE.U32 R8, R34, R6, R8 ;  /* 0x0000000622087225 */ /* 0x000fc800078e0008 */
[----:B------:R-:W-:-:S04]  /*2e40*/  IMAD.WIDE.U32 R12, R33, R6, RZ ;  /* 0x00000006210c7225 */ /* 0x000fc800078e00ff */
[----:B------:R-:W-:Y:S01]  /*2e50*/  IMAD.MOV.U32 R6, RZ, RZ, R10 ;  /* 0x000000ffff067224 */ /* 0x000fe200078e000a */
[----:B------:R-:W-:Y:S01]  /*2e60*/  LEA R10, P4, R12, R8, 0x6 ;  /* 0x000000080c0a7211 */ /* 0x000fe200078830ff */
[C---:B------:R-:W-:Y:S02]  /*2e70*/  IMAD R11, R34.reuse, R5, R11 ;  /* 0x00000005220b7224 */ /* 0x040fe400078e020b */
[----:B------:R-:W-:-:S04]  /*2e80*/  IMAD.WIDE.U32 R6, R34, R4, R6 ;  /* 0x0000000422067225 */ /* 0x000fc800078e0006 */
[----:B------:R-:W-:Y:S01]  /*2e90*/  IMAD.IADD R5, R9, 0x1, R51 ;  /* 0x0000000109057824 */ /* 0x000fe200078e0233 */
[----:B------:R-:W-:Y:S01]  /*2ea0*/  IADD3 R8, P6, R57, R6, RZ ;  /* 0x0000000639087210 */ /* 0x000fe20007fde0ff */
[----:B------:R-:W-:-:S03]  /*2eb0*/  IMAD.IADD R13, R13, 0x1, R15 ;  /* 0x000000010d0d7824 */ /* 0x000fc600078e020f */
[----:B------:R-:W-:Y:S02]  /*2ec0*/  IADD3.X R7, R53, R7, R11, P6, !PT ;  /* 0x0000000735077210 */ /* 0x000fe400037fe40b */
[----:B------:R-:W-:Y:S02]  /*2ed0*/  LEA R4, P6, R8, UR4, 0x1 ;  /* 0x0000000408047c11 */ /* 0x000fe4000f8c08ff */
[----:B------:R-:W-:Y:S02]  /*2ee0*/  LEA.HI.X R13, R12, R5, R13, 0x6, P4 ;  /* 0x000000050c0d7211 */ /* 0x000fe400020f340d */
[----:B------:R-:W-:Y:S02]  /*2ef0*/  LEA R6, P4, R10, UR6, 0x1 ;  /* 0x000000060a067c11 */ /* 0x000fe4000f8808ff */
[----:B------:R-:W-:Y:S02]  /*2f00*/  LEA.HI.X R5, R8, UR5, R7, 0x1, P6 ;  /* 0x0000000508057c11 */ /* 0x000fe4000b0f0c07 */
[----:B------:R-:W-:-:S02]  /*2f10*/  CS2R R8, SRZ ;  /* 0x0000000000087805 */ /* 0x000fc4000001ff00 */
[----:B------:R-:W-:Y:S01]  /*2f20*/  LEA.HI.X R7, R10, UR7, R13, 0x1, P4 ;  /* 0x000000070a077c11 */ /* 0x000fe2000a0f0c0d */
[----:B------:R0:W5:Y:S04]  /*2f30*/  @!P3 LDG.E.64 R28, desc[UR36][R4.64] ;  /* 0x00000024041cb981 */ /* 0x000168000c1e1b00 */
[----:B------:R0:W5:Y:S04]  /*2f40*/  @!P5 LDG.E.64 R8, desc[UR36][R4.64+0x20] ;  /* 0x000020240408d981 */ /* 0x000168000c1e1b00 */
[----:B------:R0:W5:Y:S04]  /*2f50*/  @!P3 LDG.E.64 R30, desc[UR36][R6.64] ;  /* 0x00000024061eb981 */ /* 0x000168000c1e1b00 */
[----:B------:R0:W5:Y:S02]  /*2f60*/  @!P5 LDG.E.64 R20, desc[UR36][R6.64+0x20] ;  /* 0x000020240614d981 */ /* 0x000164000c1e1b00 */
.L_x_3489:
[----:B------:R-:W-:Y:S05]  /*2f70*/  BSYNC B1 ;  /* 0x0000000000017941 */ /* 0x000fea0003800000 */
.L_x_3488:
[----:B------:R-:W-:Y:S01]  /*2f80*/  UISETP.NE.AND UP0, UPT, UR38, URZ, UPT ;  /* 0x0000003f2600728c */ /* 0x000fe2000bf05270 */
        /* <DEDUP_REMOVED lines=12> */
[----:B------:R-:W-:-:S03]  /*3050*/  IMAD.MOV.U32 R6, RZ, RZ, R30 ;  /* 0x000000ffff067224 */ /* 0x000fc600078e001e */
[----:B------:R-:W-:Y:S02]  /*3060*/  PRMT R58, R58, 0x5410, R4 ;  /* 0x000054103a3a7816 */ /* 0x000fe40000000004 */
[----:B------:R-:W-:Y:S01]  /*3070*/  PRMT R55, R55, 0x5410, R6 ;  /* 0x0000541037377816 */ /* 0x000fe20000000006 */
[----:B------:R-:W-:Y:S06]  /*3080*/  @P3 BRA `(.L_x_3490) ;  /* 0x0000000000043947 */ /* 0x000fec0003800000 */
[----:B------:R-:W-:Y:S01]  /*3090*/  BPT.TRAP 0x1 ;  /* 0x000000040000795c */ /* 0x000fe20000300000 */
.L_x_3490:
[----:B------:R-:W-:Y:S01]  /*30a0*/  IMAD R40, R156, 0x8, R2 ;  /* 0x000000089c287824 */ /* 0x000fe200078e0202 */
[----:B------:R-:W-:Y:S01]  /*30b0*/  SHF.L.U32 R51, R158, 0x1f, RZ ;  /* 0x0000001f9e337819 */ /* 0x000fe200000006ff */
[----:B------:R-:W-:Y:S03]  /*30c0*/  BSSY B1, `(.L_x_3491) ;  /* 0x0000003000017945 */ /* 0x000fe60003800000 */
[----:B------:R-:W0:Y:S02]  /*30d0*/  SYNCS.PHASECHK.TRANS64.TRYWAIT P4, [R40+URZ+0x38890], R51 ;  /* 0x03889033280075a7 */ /* 0x000e24000808017f */
[----:B0-----:R-:W-:Y:S05]  /*30e0*/  @!P4 BRA `(.L_x_3492) ;  /* 0x000003640020c947 */ /* 0x001fea0003800000 */
.L_x_3855:
[----:B------:R-:W-:Y:S05]  /*30f0*/  BSYNC B1 ;  /* 0x0000000000017941 */ /* 0x000fea0003800000 */
.L_x_3491:
[----:B------:R-:W-:-:S03]  /*3100*/  UMOV UR4, 0xffffffff ;  /* 0xffffffff00047882 */ /* 0x000fc60000000000 */
[----:B------:R-:W-:Y:S05]  /*3110*/  BRA.DIV UR4, `(.L_x_3493) ;  /* 0x0000036604287947 */ /* 0x000fea000b800000 */
[----:B------:R-:W1:Y:S04]  /*3120*/  SHFL.IDX PT, R49, R49, RZ, 0x1c1f ;  /* 0x001c1fff31317589 */ /* 0x000e6800000e0000 */
[----:B------:R2:W3:Y:S02]  /*3130*/  SHFL.IDX PT, R14, R47, RZ, 0x1c1f ;  /* 0x001c1fff2f0e7589 */ /* 0x0004e400000e0000 */
.L_x_3859:
[----:B------:R-:W-:Y:S05]  /*3140*/  @P0 BRA `(.L_x_3494) ;  /* 0x0000001400c40947 */ /* 0x000fea0003800000 */
[----:B------:R-:W4:Y:S01]  /*3150*/  LDC R54, c[0x0][0x2f4] ;  /* 0x0000bd00ff367b82 */ /* 0x000f220000000800 */
[----:B------:R-:W-:Y:S01]  /*3160*/  BSSY B1, `(.L_x_3495) ;  /* 0x0000039000017945 */ /* 0x000fe20003800000 */
[----:B----4-:R-:W-:-:S13]  /*3170*/  ISETP.GE.AND P0, PT, R16, R54, PT ;  /* 0x000000361000720c */ /* 0x010fda0003f06270 */
[----:B------:R-:W-:Y:S05]  /*3180*/  @P0 BRA `(.L_x_3496) ;  /* 0x0000000000d80947 */ /* 0x000fea0003800000 */
[----:B------:R4:W0:Y:S01]  /*3190*/  LDS.128 R4, [R48+0x22400] ;  /* 0x0224000030047984 */ /* 0x0008220000000c00 */
[----:B------:R-:W-:Y:S01]  /*31a0*/  ISETP.GE.AND P4, PT, R22, R37, PT ;  /* 0x000000251600720c */ /* 0x000fe20003f86270 */
[----:B------:R-:W-:Y:S01]  /*31b0*/  BSSY B2, `(.L_x_3497) ;  /* 0x0000032000027945 */ /* 0x000fe20003800000 */
[----:B---3--:R-:W-:-:S04]  /*31c0*/  LEA R10, P0, R16, R14, 0x1 ;  /* 0x0000000e100a7211 */ /* 0x008fc800078008ff */
[----:B-1----:R-:W-:-:S07]  /*31d0*/  LEA.HI.X R11, R16, R49, R17, 0x1, P0 ;  /* 0x00000031100b7211 */ /* 0x002fce00000f0c11 */
[----:B----4-:R-:W-:Y:S05]  /*31e0*/  @P4 BRA `(.L_x_3498) ;  /* 0x0000000000b84947 */ /* 0x010fea0003800000 */
[----:B------:R-:W-:Y:S01]  /*31f0*/  SHF.R.U32.HI R52, RZ, 0x10, R31 ;  /* 0x00000010ff347819 */ /* 0x000fe2000001161f */
[----:B0-----:R-:W-:Y:S01]  /*3200*/  IMAD.U32 R15, R7, 0x10000, RZ ;  /* 0x00010000070f7824 */ /* 0x001fe200078e00ff */
[----:B--2---:R-:W-:Y:S01]  /*3210*/  SHF.R.U32.HI R47, RZ, 0x10, R29 ;  /* 0x00000010ff2f7819 */ /* 0x004fe2000001161d */
[----:B------:R-:W-:Y:S01]  /*3220*/  IMAD.U32 R12, R6, 0x10000, RZ ;  /* 0x00010000060c7824 */ /* 0x000fe200078e00ff */
[----:B------:R-:W-:Y:S02]  /*3230*/  SHF.R.U64 R48, R30, 0x10, R31 ;  /* 0x000000101e307819 */ /* 0x000fe4000000121f */
[----:B------:R-:W-:Y:S02]  /*3240*/  SHF.R.U64 R50, R28, 0x10, R29 ;  /* 0x000000101c327819 */ /* 0x000fe4000000121d */
[----:B------:R-:W-:Y:S02]  /*3250*/  PRMT R52, R57, 0x5432, R52 ;  /* 0x0000543239347816 */ /* 0x000fe40000000034 */
[----:B------:R-:W-:-:S02]  /*3260*/  PRMT R31, R53, 0x5410, R47 ;  /* 0x00005410351f7816 */ /* 0x000fc4000000002f */
[----:B------:R-:W-:Y:S02]  /*3270*/  PRMT R48, R55, 0x5432, R48 ;  /* 0x0000543237307816 */ /* 0x000fe40000000030 */
[----:B------:R-:W-:Y:S01]  /*3280*/  LOP3.LUT R13, R6, 0xffff0000, RZ, 0xc0, !PT ;  /* 0xffff0000060d7812 */ /* 0x000fe200078ec0ff */
[----:B------:R-:W-:Y:S01]  /*3290*/  IMAD.U32 R47, R31, 0x10000, RZ ;  /* 0x000100001f2f7824 */ /* 0x000fe200078e00ff */
[----:B------:R-:W-:Y:S01]  /*32a0*/  LOP3.LUT R28, R7, 0xffff0000, RZ, 0xc0, !PT ;  /* 0xffff0000071c7812 */ /* 0x000fe200078ec0ff */
[----:B------:R-:W-:Y:S01]  /*32b0*/  IMAD.U32 R6, R5, 0x10000, RZ ;  /* 0x0001000005067824 */ /* 0x000fe200078e00ff */
[----:B------:R-:W-:Y:S01]  /*32c0*/  PRMT R29, R53, 0x5432, R50 ;  /* 0x00005432351d7816 */ /* 0x000fe20000000032 */
[----:B------:R-:W-:Y:S01]  /*32d0*/  IMAD.U32 R53, R52, 0x10000, RZ ;  /* 0x0001000034357824 */ /* 0x000fe200078e00ff */
[----:B------:R-:W-:Y:S01]  /*32e0*/  LOP3.LUT R7, R5, 0xffff0000, RZ, 0xc0, !PT ;  /* 0xffff000005077812 */ /* 0x000fe200078ec0ff */
[----:B------:R-:W-:Y:S01]  /*32f0*/  IMAD.U32 R5, R4, 0x10000, RZ ;  /* 0x0001000004057824 */ /* 0x000fe200078e00ff */
[----:B------:R-:W-:Y:S01]  /*3300*/  LOP3.LUT R50, R48, 0xffff0000, RZ, 0xc0, !PT ;  /* 0xffff000030327812 */ /* 0x000fe200078ec0ff */
[----:B------:R-:W-:Y:S01]  /*3310*/  FMUL.FTZ R57, R13, R53 ;  /* 0x000000350d397220 */ /* 0x000fe20000410000 */
[----:B------:R-:W-:Y:S01]  /*3320*/  LOP3.LUT R30, R29, 0xffff0000, RZ, 0xc0, !PT ;  /* 0xffff00001d1e7812 */ /* 0x000fe200078ec0ff */
[-C--:B------:R-:W-:Y:S01]  /*3330*/  FMUL.FTZ R13, R13, R47.reuse ;  /* 0x0000002f0d0d7220 */ /* 0x080fe20000410000 */
[----:B------:R-:W-:Y:S01]  /*3340*/  LOP3.LUT R52, R52, 0xffff0000, RZ, 0xc0, !PT ;  /* 0xffff000034347812 */ /* 0x000fe200078ec0ff */
[----:B------:R-:W-:Y:S01]  /*3350*/  FMUL.FTZ R55, R7, R50 ;  /* 0x0000003207377220 */ /* 0x000fe20000410000 */
[----:B------:R-:W-:Y:S01]  /*3360*/  LOP3.LUT R31, R31, 0xffff0000, RZ, 0xc0, !PT ;  /* 0xffff00001f1f7812 */ /* 0x000fe200078ec0ff */
[----:B------:R-:W-:Y:S01]  /*3370*/  FFMA.FTZ R57, R12, R47, -R57 ;  /* 0x0000002f0c397223 */ /* 0x000fe20000010839 */
[-C--:B------:R-:W-:Y:S01]  /*3380*/  FMUL.FTZ R7, R7, R30.reuse ;  /* 0x0000001e07077220 */ /* 0x080fe20000410000 */
[----:B------:R-:W-:Y:S01]  /*3390*/  LOP3.LUT R4, R4, 0xffff0000, RZ, 0xc0, !PT ;  /* 0xffff000004047812 */ /* 0x000fe200078ec0ff */
[----:B------:R-:W-:Y:S01]  /*33a0*/  FFMA.FTZ R55, R6, R30, -R55 ;  /* 0x0000001e06377223 */ /* 0x000fe20000010837 */
[----:B------:R-:W-:Y:S01]  /*33b0*/  FFMA.FTZ R12, R12, R53, R13 ;  /* 0x000000350c0c7223 */ /* 0x000fe2000001000d */
[----:B------:R-:W-:-:S02]  /*33c0*/  IMAD.U32 R48, R48, 0x10000, RZ ;  /* 0x0001000030307824 */ /* 0x000fc400078e00ff */
[C---:B------:R-:W-:Y:S01]  /*33d0*/  FMUL.FTZ R30, R28.reuse, R52 ;  /* 0x000000341c1e7220 */ /* 0x040fe20000410000 */
[----:B------:R-:W-:Y:S02]  /*33e0*/  IMAD.U32 R29, R29, 0x10000, RZ ;  /* 0x000100001d1d7824 */ /* 0x000fe400078e00ff */
[----:B------:R-:W-:Y:S01]  /*33f0*/  FMUL.FTZ R13, R28, R31 ;  /* 0x0000001f1c0d7220 */ /* 0x000fe20000410000 */
[----:B------:R-:W-:Y:S01]  /*3400*/  FFMA.FTZ R50, R6, R50, R7 ;  /* 0x0000003206327223 */ /* 0x000fe20000010007 */
        /* <DEDUP_REMOVED lines=8> */
[----:B------:R-:W-:Y:S01]  /*3490*/  F2FP.BF16.F32.PACK_AB R4, R7, R6 ;  /* 0x000000060704723e */ /* 0x000fe200000010ff */
[----:B------:R-:W-:Y:S01]  /*34a0*/  IMAD.MOV.U32 R6, RZ, RZ, R12 ;  /* 0x000000ffff067224 */ /* 0x000fe200078e000c */
[----:B------:R-:W-:Y:S01]  /*34b0*/  F2FP.BF16.F32.PACK_AB R5, R50, R55 ;  /* 0x000000373205723e */ /* 0x000fe200000010ff */
[----:B------:R-:W-:-:S07]  /*34c0*/  IMAD.MOV.U32 R7, RZ, RZ, R13 ;  /* 0x000000ffff077224 */ /* 0x000fce00078e000d */
.L_x_3498:
[----:B------:R-:W-:Y:S05]  /*34d0*/  BSYNC B2 ;  /* 0x0000000000027941 */ /* 0x000fea0003800000 */
.L_x_3497:
[----:B0-----:R4:W-:Y:S02]  /*34e0*/  ST.E.128 desc[UR36][R10.64], R4 ;  /* 0x000000040a007985 */ /* 0x0019e4000c101d24 */
.L_x_3496:
[----:B------:R-:W-:Y:S05]  /*34f0*/  BSYNC B1 ;  /* 0x0000000000017941 */ /* 0x000fea0003800000 */
.L_x_3495:
[----:B------:R-:W-:-:S13]  /*3500*/  ISETP.GE.AND P0, PT, R19, R54, PT ;  /* 0x000000361300720c */ /* 0x000fda0003f06270 */
        /* <DEDUP_REMOVED lines=8> */
[----:B-1----:R-:W-:-:S03]  /*3590*/  LEA.HI.X R11, R19, R49, R164, 0x1, P0 ;  /* 0x00000031130b7211 */ /* 0x002fc600000f0ca4 */
[----:B------:R-:W-:-:S06]  /*35a0*/  IMAD R4, R5, 0x2, R2 ;  /* 0x0000000205047824 */ /* 0x000fcc00078e0202 */
[----:B------:R-:W1:Y:S01]  /*35b0*/  LDS.128 R4, [R4+0x22400] ;  /* 0x0224000004047984 */ /* 0x000e620000000c00 */
[----:B------:R-:W-:Y:S05]  /*35c0*/  @P4 BRA `(.L_x_3500) ;  /* 0x0000000000b84947 */ /* 0x000fea0003800000 */
[----:B------:R-:W-:Y:S01]  /*35d0*/  SHF.R.U64 R14, R8, 0x10, R9 ;  /* 0x00000010080e7819 */ /* 0x000fe20000001209 */
[----:B-1----:R-:W-:Y:S01]  /*35e0*/  IMAD.U32 R12, R7, 0x10000, RZ ;  /* 0x00010000070c7824 */ /* 0x002fe200078e00ff */
[--C-:B------:R-:W-:Y:S01]  /*35f0*/  SHF.R.U64 R28, R20, 0x10, R21.reuse ;  /* 0x00000010141c7819 */ /* 0x100fe20000001215 */
[----:B------:R-:W-:Y:S01]  /*3600*/  IMAD.U32 R8, R6, 0x10000, RZ ;  /* 0x0001000006087824 */ /* 0x000fe200078e00ff */
[----:B------:R-:W-:Y:S02]  /*3610*/  SHF.R.U32.HI R30, RZ, 0x10, R21 ;  /* 0x00000010ff1e7819 */ /* 0x000fe40000011615 */
[----:B------:R-:W-:Y:S02]  /*3620*/  SHF.R.U32.HI R15, RZ, 0x10, R9 ;  /* 0x00000010ff0f7819 */ /* 0x000fe40000011609 */
[----:B------:R-:W-:Y:S02]  /*3630*/  PRMT R14, R56, 0x5432, R14 ;  /* 0x00005432380e7816 */ /* 0x000fe4000000000e */
[----:B------:R-:W-:-:S02]  /*3640*/  PRMT R28, R58, 0x5432, R28 ;  /* 0x000054323a1c7816 */ /* 0x000fc4000000001c */
[----:B------:R-:W-:Y:S02]  /*3650*/  PRMT R30, R59, 0x5432, R30 ;  /* 0x000054323b1e7816 */ /* 0x000fe4000000001e */
[----:B------:R-:W-:Y:S02]  /*3660*/  PRMT R20, R56, 0x5410, R15 ;  /* 0x0000541038147816 */ /* 0x000fe4000000000f */
[----:B------:R-:W-:Y:S01]  /*3670*/  LOP3.LUT R13, R7, 0xffff0000, RZ, 0xc0, !PT ;  /* 0xffff0000070d7812 */ /* 0x000fe200078ec0ff */
[----:B------:R-:W-:Y:S01]  /*3680*/  IMAD.U32 R31, R30, 0x10000, RZ ;  /* 0x000100001e1f7824 */ /* 0x000fe200078e00ff */
[----:B------:R-:W-:Y:S01]  /*3690*/  LOP3.LUT R7, R5, 0xffff0000, RZ, 0xc0, !PT ;  /* 0xffff000005077812 */ /* 0x000fe200078ec0ff */
[----:B------:R-:W-:Y:S01]  /*36a0*/  IMAD.U32 R21, R20, 0x10000, RZ ;  /* 0x0001000014157824 */ /* 0x000fe200078e00ff */
[C---:B------:R-:W-:Y:S01]  /*36b0*/  LOP3.LUT R29, R28.reuse, 0xffff0000, RZ, 0xc0, !PT ;  /* 0xffff00001c1d7812 */ /* 0x040fe200078ec0ff */
[----:B------:R-:W-:Y:S01]  /*36c0*/  IMAD.U32 R28, R28, 0x10000, RZ ;  /* 0x000100001c1c7824 */ /* 0x000fe200078e00ff */
[C---:B------:R-:W-:Y:S01]  /*36d0*/  LOP3.LUT R15, R14.reuse, 0xffff0000, RZ, 0xc0, !PT ;  /* 0xffff00000e0f7812 */ /* 0x040fe200078ec0ff */
[----:B------:R-:W-:Y:S01]  /*36e0*/  IMAD.U32 R14, R14, 0x10000, RZ ;  /* 0x000100000e0e7824 */ /* 0x000fe200078e00ff */
[----:B------:R-:W-:Y:S01]  /*36f0*/  LOP3.LUT R9, R6, 0xffff0000, RZ, 0xc0, !PT ;  /* 0xffff000006097812 */ /* 0x000fe200078ec0ff */
[C---:B------:R-:W-:Y:S01]  /*3700*/  FMUL.FTZ R37, R7.reuse, R29 ;  /* 0x0000001d07257220 */ /* 0x040fe20000410000 */
[----:B------:R-:W-:Y:S01]  /*3710*/  LOP3.LUT R30, R30, 0xffff0000, RZ, 0xc0, !PT ;  /* 0xffff00001e1e7812 */ /* 0x000fe200078ec0ff */
[----:B------:R-:W-:Y:S01]  /*3720*/  FMUL.FTZ R36, R7, R15 ;  /* 0x0000000f07247220 */ /* 0x000fe20000410000 */
[----:B------:R-:W-:Y:S01]  /*3730*/  LOP3.LUT R20, R20, 0xffff0000, RZ, 0xc0, !PT ;  /* 0xffff000014147812 */ /* 0x000fe200078ec0ff */
[C---:B------:R-:W-:Y:S01]  /*3740*/  FMUL.FTZ R7, R9.reuse, R31 ;  /* 0x0000001f09077220 */ /* 0x040fe20000410000 */
[----:B------:R-:W-:Y:S01]  /*3750*/  FMUL.FTZ R9, R9, R21 ;  /* 0x0000001509097220 */ /* 0x000fe20000410000 */
[----:B------:R-:W-:-:S02]  /*3760*/  IMAD.U32 R6, R5, 0x10000, RZ ;  /* 0x0001000005067824 */ /* 0x000fc400078e00ff */
[----:B------:R-:W-:Y:S01]  /*3770*/  FFMA.FTZ R21, R8, R21, -R7 ;  /* 0x0000001508157223 */ /* 0x000fe20000010807 */
[----:B------:R-:W-:Y:S02]  /*3780*/  IMAD.U32 R5, R4, 0x10000, RZ ;  /* 0x0001000004057824 */ /* 0x000fe400078e00ff */
[----:B------:R-:W-:Y:S01]  /*3790*/  FFMA.FTZ R8, R8, R31, R9 ;  /* 0x0000001f08087223 */ /* 0x000fe20000010009 */
[----:B------:R-:W-:Y:S01]  /*37a0*/  LOP3.LUT R4, R4, 0xffff0000, RZ, 0xc0, !PT ;  /* 0xffff000004047812 */ /* 0x000fe200078ec0ff */
[C---:B------:R-:W-:Y:S01]  /*37b0*/  FMUL.FTZ R9, R13.reuse, R30 ;  /* 0x0000001e0d097220 */ /* 0x040fe20000410000 */
[-C--:B------:R-:W-:Y:S01]  /*37c0*/  FMUL.FTZ R13, R13, R20.reuse ;  /* 0x000000140d0d7220 */ /* 0x080fe20000410000 */
[C---:B------:R-:W-:Y:S01]  /*37d0*/  FFMA.FTZ R37, R6.reuse, R15, -R37 ;  /* 0x0000000f06257223 */ /* 0x040fe20000010825 */
[----:B------:R-:W-:Y:S01]  /*37e0*/  FFMA.FTZ R36, R6, R29, R36 ;  /* 0x0000001d06247223 */ /* 0x000fe20000010024 */
[----:B------:R-:W-:Y:S01]  /*37f0*/  FFMA.FTZ R9, R12, R20, -R9 ;  /* 0x000000140c097223 */ /* 0x000fe20000010809 */
[C---:B------:R-:W-:Y:S01]  /*3800*/  FMUL.FTZ R6, R4.reuse, R28 ;  /* 0x0000001c04067220 */ /* 0x040fe20000410000 */
[----:B------:R-:W-:Y:S01]  /*3810*/  FMUL.FTZ R7, R4, R14 ;  /* 0x0000000e04077220 */ /* 0x000fe20000410000 */
[----:B------:R-:W-:Y:S01]  /*3820*/  FFMA.FTZ R12, R12, R30, R13 ;  /* 0x0000001e0c0c7223 */ /* 0x000fe2000001000d */
[----:B------:R-:W-:Y:S01]  /*3830*/  F2FP.BF16.F32.PACK_AB R8, R8, R21 ;  /* 0x000000150808723e */ /* 0x000fe200000010ff */
[C---:B------:R-:W-:Y:S01]  /*3840*/  FFMA.FTZ R6, R5.reuse, R14, -R6 ;  /* 0x0000000e05067223 */ /* 0x040fe20000010806 */
[----:B------:R-:W-:Y:S01]  /*3850*/  FFMA.FTZ R7, R5, R28, R7 ;  /* 0x0000001c05077223 */ /* 0x000fe20000010007 */
[----:B------:R-:W-:-:S02]  /*3860*/  F2FP.BF16.F32.PACK_AB R5, R36, R37 ;  /* 0x000000252405723e */ /* 0x000fc400000010ff */
[----:B------:R-:W-:Y:S02]  /*3870*/  F2FP.BF16.F32.PACK_AB R9, R12, R9 ;  /* 0x000000090c09723e */ /* 0x000fe400000010ff */
[----:B------:R-:W-:Y:S01]  /*3880*/  F2FP.BF16.F32.PACK_AB R4, R7, R6 ;  /* 0x000000060704723e */ /* 0x000fe200000010ff */
[----:B------:R-:W-:Y:S02]  /*3890*/  IMAD.MOV.U32 R6, RZ, RZ, R8 ;  /* 0x000000ffff067224 */ /* 0x000fe400078e0008 */
[----:B------:R-:W-:-:S07]  /*38a0*/  IMAD.MOV.U32 R7, RZ, RZ, R9 ;  /* 0x000000ffff077224 */ /* 0x000fce00078e0009 */
.L_x_3500:
[----:B------:R-:W-:Y:S05]  /*38b0*/  BSYNC B1 ;  /* 0x0000000000017941 */ /* 0x000fea0003800000 */
.L_x_3499:
[----:B-1----:R1:W-:Y:S01]  /*38c0*/  ST.E.128 desc[UR36][R10.64], R4 ;  /* 0x000000040a007985 */ /* 0x0023e2000c101d24 */
[----:B------:R-:W-:Y:S05]  /*38d0*/  BRA `(.L_x_3494) ;  /* 0x0000000c00e07947 */ /* 0x000fea0003800000 */
.L_x_3487:
[----:B------:R-:W-:Y:S01]  /*38e0*/  SHF.R.S32.HI R7, RZ, 0x1f, R18 ;  /* 0x0000001fff077819 */ /* 0x000fe20000011412 */
[-C--:B------:R-:W-:Y:S01]  /*38f0*/  IMAD.WIDE.U32 R8, R18, R4.reuse, R16 ;  /* 0x0000000412087225 */ /* 0x080fe200078e0010 */
[----:B------:R-:W-:Y:S01]  /*3900*/  ULDC.64 UR6, c[0x0][0x408] ;  /* 0x0001020000067ab9 */ /* 0x000fe20000000a00 */
[----:B------:R-:W-:Y:S01]  /*3910*/  ISETP.GE.AND P4, PT, R16, R37, PT ;  /* 0x000000251000720c */ /* 0x000fe20003f86270 */
[----:B------:R-:W-:Y:S01]  /*3920*/  ULDC.64 UR4, c[0x0][0x3e8] ;  /* 0x0000fa0000047ab9 */ /* 0x000fe20000000a00 */
[C---:B------:R-:W-:Y:S02]  /*3930*/  IMAD R6, R7.reuse, R4, RZ ;  /* 0x0000000407067224 */ /* 0x040fe400078e02ff */
[----:B------:R-:W-:Y:S02]  /*3940*/  IMAD R15, R7, UR6, RZ ;  /* 0x00000006070f7c24 */ /* 0x000fe4000f8e02ff */
[C---:B------:R-:W-:Y:S02]  /*3950*/  IMAD R13, R18.reuse, R5, R6 ;  /* 0x00000005120d7224 */ /* 0x040fe400078e0206 */
[----:B------:R-:W-:-:S04]  /*3960*/  IMAD.WIDE.U32 R6, R18, UR6, R16 ;  /* 0x0000000612067c25 */ /* 0x000fc8000f8e0010 */
[----:B------:R-:W-:Y:S01]  /*3970*/  IMAD.IADD R9, R13, 0x1, R9 ;  /* 0x000000010d097824 */ /* 0x000fe200078e0209 */
[----:B------:R-:W-:Y:S01]  /*3980*/  SHF.R.S32.HI R13, RZ, 0x1f, R34 ;  /* 0x0000001fff0d7819 */ /* 0x000fe20000011422 */
[----:B------:R-:W-:Y:S02]  /*3990*/  IMAD R15, R18, UR7, R15 ;  /* 0x00000007120f7c24 */ /* 0x000fe4000f8e020f */
[----:B------:R-:W-:-:S04]  /*39a0*/  IMAD.WIDE.U32 R8, R34, R4, R8 ;  /* 0x0000000422087225 */ /* 0x000fc800078e0008 */
[----:B------:R-:W-:Y:S02]  /*39b0*/  IMAD R4, R13, R4, RZ ;  /* 0x000000040d047224 */ /* 0x000fe400078e02ff */
[----:B------:R-:W-:Y:S02]  /*39c0*/  IMAD R46, R33, -0x40, R27 ;  /* 0xffffffc0212e7824 */ /* 0x000fe400078e021b */
[----:B------:R-:W-:Y:S01]  /*39d0*/  IMAD R5, R34, R5, R4 ;  /* 0x0000000522057224 */ /* 0x000fe200078e0204 */
[----:B------:R-:W-:Y:S01]  /*39e0*/  IADD3 R4, P0, R57, R8, RZ ;  /* 0x0000000839047210 */ /* 0x000fe20007f1e0ff */
[----:B------:R-:W-:Y:S01]  /*39f0*/  IMAD.IADD R7, R15, 0x1, R7 ;  /* 0x000000010f077824 */ /* 0x000fe200078e0207 */
[----:B------:R-:W-:Y:S01]  /*3a00*/  VIMNMX R46, R46, 0x40, PT ;  /* 0x000000402e2e7848 */ /* 0x000fe20003fe0100 */
[----:B------:R-:W-:Y:S01]  /*3a10*/  IMAD R13, R13, UR6, RZ ;  /* 0x000000060d0d7c24 */ /* 0x000fe2000f8e02ff */
[----:B------:R-:W-:Y:S01]  /*3a20*/  IADD3.X R5, R53, R5, R9, P0, !PT ;  /* 0x0000000535057210 */ /* 0x000fe200007fe409 */
[----:B------:R-:W-:Y:S01]  /*3a30*/  IMAD R10, R11, UR6, RZ ;  /* 0x000000060b0a7c24 */ /* 0x000fe2000f8e02ff */
[----:B------:R-:W-:Y:S01]  /*3a40*/  ISETP.GE.OR P0, PT, R18, R46, P4 ;  /* 0x0000002e1200720c */ /* 0x000fe20002706670 */
[----:B------:R-:W-:-:S04]  /*3a50*/  IMAD.WIDE.U32 R8, R33, UR6, RZ ;  /* 0x0000000621087c25 */ /* 0x000fc8000f8e00ff */
[C---:B------:R-:W-:Y:S02]  /*3a60*/  IMAD R13, R34.reuse, UR7, R13 ;  /* 0x00000007220d7c24 */ /* 0x040fe4000f8e020d */
[----:B------:R-:W-:-:S04]  /*3a70*/  IMAD.WIDE.U32 R6, R34, UR6, R6 ;  /* 0x0000000622067c25 */ /* 0x000fc8000f8e0006 */
[----:B------:R-:W-:Y:S01]  /*3a80*/  IMAD R15, R33, UR7, R10 ;  /* 0x00000007210f7c24 */ /* 0x000fe2000f8e020a */
[----:B------:R-:W-:Y:S01]  /*3a90*/  LEA R10, P3, R4, UR4, 0x1 ;  /* 0x00000004040a7c11 */ /* 0x000fe2000f8608ff */
[----:B------:R-:W-:Y:S01]  /*3aa0*/  IMAD.IADD R13, R13, 0x1, R7 ;  /* 0x000000010d0d7824 */ /* 0x000fe200078e0207 */
[----:B------:R-:W-:Y:S01]  /*3ab0*/  LEA R12, P5, R8, R6, 0x6 ;  /* 0x00000006080c7211 */ /* 0x000fe200078a30ff */
[----:B------:R-:W-:Y:S01]  /*3ac0*/  IMAD.IADD R9, R15, 0x1, R9 ;  /* 0x000000010f097824 */ /* 0x000fe200078e0209 */
[----:B------:R-:W-:Y:S01]  /*3ad0*/  LEA.HI.X R11, R4, UR5, R5, 0x1, P3 ;  /* 0x00000005040b7c11 */ /* 0x000fe200098f0c05 */
[----:B------:R-:W-:Y:S01]  /*3ae0*/  ULDC.64 UR4, c[0x0][0x400] ;  /* 0x0001000000047ab9 */ /* 0x000fe20000000a00 */
[----:B------:R-:W-:Y:S02]  /*3af0*/  CS2R R6, SRZ ;  /* 0x0000000000067805 */ /* 0x000fe4000001ff00 */
[----:B------:R-:W-:Y:S02]  /*3b00*/  CS2R R4, SRZ ;  /* 0x0000000000047805 */ /* 0x000fe4000001ff00 */
[----:B------:R-:W-:-:S02]  /*3b10*/  LEA.HI.X R9, R8, R13, R9, 0x6, P5 ;  /* 0x0000000d08097211 */ /* 0x000fc400028f3409 */
[C---:B------:R-:W-:Y:S02]  /*3b20*/  LEA R8, P3, R12.reuse, UR4, 0x1 ;  /* 0x000000040c087c11 */ /* 0x040fe4000f8608ff */
[----:B------:R-:W-:Y:S02]  /*3b30*/  CS2R R30, SRZ ;  /* 0x00000000001e7805 */ /* 0x000fe4000001ff00 */
[----:B------:R-:W-:Y:S01]  /*3b40*/  CS2R R28, SRZ ;  /* 0x00000000001c7805 */ /* 0x000fe2000001ff00 */
[----:B------:R-:W2:Y:S01]  /*3b50*/  @!P0 LDG.E.128 R4, desc[UR36][R10.64] ;  /* 0x000000240a048981 */ /* 0x000ea2000c1e1d00 */
[----:B------:R-:W-:-:S05]  /*3b60*/  LEA.HI.X R9, R12, UR5, R9, 0x1, P3 ;  /* 0x000000050c097c11 */ /* 0x000fca00098f0c09 */
[----:B------:R-:W3:Y:S01]  /*3b70*/  @!P0 LDG.E.128 R28, desc[UR36][R8.64] ;  /* 0x00000024081c8981 */ /* 0x000ee2000c1e1d00 */
[----:B------:R-:W-:-:S06]  /*3b80*/  UISETP.NE.AND UP0, UPT, UR38, URZ, UPT ;  /* 0x0000003f2600728c */ /* 0x000fcc000bf05270 */
        /* <DEDUP_REMOVED lines=16> */
[----:B------:R-:W-:Y:S06]  /*3c90*/  @P3 BRA `(.L_x_3501) ;  /* 0x0000000000043947 */ /* 0x000fec0003800000 */
[----:B------:R-:W-:Y:S01]  /*3ca0*/  BPT.TRAP 0x1 ;  /* 0x000000040000795c */ /* 0x000fe20000300000 */
.L_x_3501:
[----:B------:R-:W-:Y:S01]  /*3cb0*/  IMAD R40, R156, 0x8, R2 ;  /* 0x000000089c287824 */ /* 0x000fe200078e0202 */
[----:B------:R-:W-:Y:S01]  /*3cc0*/  SHF.L.U32 R51, R158, 0x1f, RZ ;  /* 0x0000001f9e337819 */ /* 0x000fe200000006ff */
[----:B------:R-:W0:Y:S01]  /*3cd0*/  LDC R53, c[0x0][0x2f4] ;  /* 0x0000bd00ff357b82 */ /* 0x000e220000000800 */
[----:B------:R-:W-:Y:S02]  /*3ce0*/  BSSY B1, `(.L_x_3502) ;  /* 0x0000004000017945 */ /* 0x000fe40003800000 */
[----:B------:R-:W1:Y:S01]  /*3cf0*/  SYNCS.PHASECHK.TRANS64.TRYWAIT P5, [R40+URZ+0x38890], R51 ;  /* 0x03889033280075a7 */ /* 0x000e6200080a017f */
[----:B0-----:R-:W-:Y:S01]  /*3d00*/  ISETP.GE.AND P0, PT, R16, R53, PT ;  /* 0x000000351000720c */ /* 0x001fe20003f06270 */
[----:B-1----:R-:W-:-:S12]  /*3d10*/  @!P5 BRA `(.L_x_3503) ;  /* 0x000003580070d947 */ /* 0x002fd80003800000 */
.L_x_3860:
[----:B------:R-:W-:Y:S05]  /*3d20*/  BSYNC B1 ;  /* 0x0000000000017941 */ /* 0x000fea0003800000 */
.L_x_3502:
[----:B------:R-:W-:-:S03]  /*3d30*/  UMOV UR4, 0xffffffff ;  /* 0xffffffff00047882 */ /* 0x000fc60000000000 */
[----:B------:R-:W-:Y:S05]  /*3d40*/  BRA.DIV UR4, `(.L_x_3504) ;  /* 0x0000035a04787947 */ /* 0x000fea000b800000 */
[----:B------:R1:W2:Y:S04]  /*3d50*/  SHFL.IDX PT, R21, R49, RZ, 0x1c1f ;  /* 0x001c1fff31157589 */ /* 0x0002a800000e0000 */
[----:B------:R1:W3:Y:S02]  /*3d60*/  SHFL.IDX PT, R20, R47, RZ, 0x1c1f ;  /* 0x001c1fff2f147589 */ /* 0x0002e400000e0000 */
.L_x_3864:
[----:B------:R-:W-:-:S13]  /*3d70*/  ISETP.GE.OR P0, PT, R18, R46, P0 ;  /* 0x0000002e1200720c */ /* 0x000fda0000706670 */
[----:B------:R-:W-:Y:S05]  /*3d80*/  @P0 BRA `(.L_x_3494) ;  /* 0x0000000800b40947 */ /* 0x000fea0003800000 */
[----:B------:R-:W-:Y:S01]  /*3d90*/  IMAD.SHL.U32 R8, R37, 0x2, RZ ;  /* 0x0000000225087824 */ /* 0x000fe200078e00ff */
[----:B------:R-:W-:Y:S01]  /*3da0*/  BSSY B1, `(.L_x_3505) ;  /* 0x0000070000017945 */ /* 0x000fe20003800000 */
[----:B------:R-:W-:Y:S02]  /*3db0*/  IMAD.SHL.U32 R37, R0, 0x8, RZ ;  /* 0x0000000800257824 */ /* 0x000fe400078e00ff */
[----:B------:R-:W-:-:S05]  /*3dc0*/  @P1 IMAD.IADD R8, R53, 0x1, -R8 ;  /* 0x0000000135081824 */ /* 0x000fca00078e0a08 */
[----:B------:R-:W-:-:S04]  /*3dd0*/  SHF.R.S32.HI R9, RZ, 0x1f, R8 ;  /* 0x0000001fff097819 */ /* 0x000fc80000011408 */
[----:B------:R-:W-:Y:S02]  /*3de0*/  LEA.HI R9, R9, R8, RZ, 0x4 ;  /* 0x0000000809097211 */ /* 0x000fe400078f20ff */
[----:B------:R-:W-:Y:S02]  /*3df0*/  LOP3.LUT R8, R52, 0x38, R37, 0xf8, !PT ;  /* 0x0000003834087812 */ /* 0x000fe400078ef825 */
[----:B------:R-:W-:-:S05]  /*3e00*/  LEA.HI.SX32 R9, R9, R0, 0x1c ;  /* 0x0000000009097211 */ /* 0x000fca00078fe2ff */
[----:B-1----:R-:W-:Y:S01]  /*3e10*/  IMAD.SHL.U32 R47, R9, 0x8, RZ ;  /* 0x00000008092f7824 */ /* 0x002fe200078e00ff */
[----:B------:R-:W-:-:S04]  /*3e20*/  LOP3.LUT R9, R50, R8, R55, 0xf6, !PT ;  /* 0x0000000832097212 */ /* 0x000fc800078ef637 */
[----:B------:R-:W-:Y:S01]  /*3e30*/  LOP3.LUT R52, R52, 0x38, R47, 0xf8, !PT ;  /* 0x0000003834347812 */ /* 0x000fe200078ef82f */
[----:B------:R-:W-:-:S03]  /*3e40*/  IMAD.IADD R9, R36, 0x1, R9 ;  /* 0x0000000124097824 */ /* 0x000fc600078e0209 */
[----:B------:R-:W-:Y:S01]  /*3e50*/  LOP3.LUT R55, R50, R52, R55, 0xf6, !PT ;  /* 0x0000003432377212 */ /* 0x000fe200078ef637 */
[----:B------:R-:W-:-:S04]  /*3e60*/  IMAD R9, R9, 0x2, R2 ;  /* 0x0000000209097824 */ /* 0x000fc800078e0202 */
[----:B------:R-:W-:Y:S02]  /*3e70*/  IMAD.IADD R55, R36, 0x1, R55 ;  /* 0x0000000124377824 */ /* 0x000fe400078e0237 */
[----:B------:R-:W1:Y:S01]  /*3e80*/  LDS.128 R8, [R9+0x22400] ;  /* 0x0224000009087984 */ /* 0x000e620000000c00 */
[----:B--23--:R-:W-:-:S04]  /*3e90*/  IMAD.WIDE R36, R37, 0x2, R20 ;  /* 0x0000000225247825 */ /* 0x00cfc800078e0214 */
[----:B------:R-:W-:-:S05]  /*3ea0*/  IMAD R55, R55, 0x2, R2 ;  /* 0x0000000237377824 */ /* 0x000fca00078e0202 */
[----:B------:R2:W3:Y:S01]  /*3eb0*/  LDS.128 R12, [R55+0x22400] ;  /* 0x02240000370c7984 */ /* 0x0004e20000000c00 */
[----:B------:R-:W-:Y:S05]  /*3ec0*/  @P4 BRA `(.L_x_3506) ;  /* 0x0000000400744947 */ /* 0x000fea0003800000 */
[----:B------:R-:W-:Y:S01]  /*3ed0*/  SHF.R.U32.HI R50, RZ, 0x10, R5 ;  /* 0x00000010ff327819 */ /* 0x000fe20000011605 */
[----:B---3--:R-:W-:Y:S01]  /*3ee0*/  IMAD.U32 R48, R15, 0x10000, RZ ;  /* 0x000100000f307824 */ /* 0x008fe200078e00ff */
[----:B------:R-:W-:Y:S02]  /*3ef0*/  SHF.R.U32.HI R56, RZ, 0x10, R29 ;  /* 0x00000010ff387819 */ /* 0x000fe4000001161d */
[----:B--2---:R-:W-:Y:S01]  /*3f00*/  SHF.R.U64 R55, R6, 0x10, R7 ;  /* 0x0000001006377819 */ /* 0x004fe20000001207 */
[----:B-1----:R-:W-:Y:S01]  /*3f10*/  IMAD.U32 R6, R8, 0x10000, RZ ;  /* 0x0001000008067824 */ /* 0x002fe200078e00ff */
[----:B------:R-:W-:Y:S02]  /*3f20*/  PRMT R50, R63, 0x5432, R50 ;  /* 0x000054323f327816 */ /* 0x000fe40000000032 */
[----:B------:R-:W-:Y:S02]  /*3f30*/  PRMT R56, R57, 0x5432, R56 ;  /* 0x0000543239387816 */ /* 0x000fe40000000038 */
[----:B------:R-:W-:Y:S01]  /*3f40*/  SHF.R.U64 R54, R28, 0x10, R29 ;  /* 0x000000101c367819 */ /* 0x000fe2000000121d */
[C---:B------:R-:W-:Y:S01]  /*3f50*/  IMAD.U32 R28, R9.reuse, 0x10000, RZ ;  /* 0x00010000091c7824 */ /* 0x040fe200078e00ff */
[----:B------:R-:W-:-:S02]  /*3f60*/  LOP3.LUT R29, R9, 0xffff0000, RZ, 0xc0, !PT ;  /* 0xffff0000091d7812 */ /* 0x000fc400078ec0ff */
[----:B------:R-:W-:Y:S01]  /*3f70*/  SHF.R.U64 R49, R4, 0x10, R5 ;  /* 0x0000001004317819 */ /* 0x000fe20000001205 */
[----:B------:R-:W-:Y:S01]  /*3f80*/  IMAD.U32 R5, R14, 0x10000, RZ ;  /* 0x000100000e057824 */ /* 0x000fe200078e00ff */
[----:B------:R-:W-:Y:S01]  /*3f90*/  SHF.R.U64 R58, R30, 0x10, R31 ;  /* 0x000000101e3a7819 */ /* 0x000fe2000000121f */
[----:B------:R-:W-:Y:S01]  /*3fa0*/  IMAD.U32 R30, R13, 0x10000, RZ ;  /* 0x000100000d1e7824 */ /* 0x000fe200078e00ff */
[----:B------:R-:W-:Y:S01]  /*3fb0*/  PRMT R9, R57, 0x5410, R55 ;  /* 0x0000541039097816 */ /* 0x000fe20000000037 */
[----:B------:R-:W-:Y:S01]  /*3fc0*/  IMAD.U32 R57, R56, 0x10000, RZ ;  /* 0x0001000038397824 */ /* 0x000fe200078e00ff */
[----:B------:R-:W-:Y:S01]  /*3fd0*/  SHF.R.U32.HI R52, RZ, 0x10, R7 ;  /* 0x00000010ff347819 */ /* 0x000fe20000011607 */
[----:B------:R-:W-:Y:S01]  /*3fe0*/  IMAD.U32 R55, R50, 0x10000, RZ ;  /* 0x0001000032377824 */ /* 0x000fe200078e00ff */
[----:B------:R-:W-:Y:S01]  /*3ff0*/  SHF.R.U32.HI R59, RZ, 0x10, R31 ;  /* 0x00000010ff3b7819 */ /* 0x000fe2000001161f */
[----:B------:R-:W-:Y:S01]  /*4000*/  IMAD.U32 R7, R12, 0x10000, RZ ;  /* 0x000100000c077824 */ /* 0x000fe200078e00ff */
[----:B------:R-:W-:Y:S01]  /*4010*/  LOP3.LUT R31, R13, 0xffff0000, RZ, 0xc0, !PT ;  /* 0xffff00000d1f7812 */ /* 0x000fe200078ec0ff */
[C---:B------:R-:W-:Y:S01]  /*4020*/  FMUL.FTZ R63, R30.reuse, R55 ;  /* 0x000000371e3f7220 */ /* 0x040fe20000410000 */
[----:B------:R-:W-:Y:S01]  /*4030*/  PRMT R49, R61, 0x5410, R49 ;  /* 0x000054103d317816 */ /* 0x000fe20000000031 */
[----:B------:R-:W-:Y:S01]  /*4040*/  IMAD.U32 R13, R11, 0x10000, RZ ;  /* 0x000100000b0d7824 */ /* 0x000fe200078e00ff */
[----:B------:R-:W-:Y:S01]  /*4050*/  PRMT R54, R61, 0x5432, R54 ;  /* 0x000054323d367816 */ /* 0x000fe20000000036 */
[-C--:B------:R-:W-:Y:S01]  /*4060*/  FMUL.FTZ R61, R30, R57.reuse ;  /* 0x000000391e3d7220 */ /* 0x080fe20000410000 */
[----:B------:R-:W-:Y:S01]  /*4070*/  LOP3.LUT R56, R56, 0xffff0000, RZ, 0xc0, !PT ;  /* 0xffff000038387812 */ /* 0x000fe200078ec0ff */
[----:B------:R-:W-:Y:S01]  /*4080*/  FFMA.FTZ R63, R28, R57, R63 ;  /* 0x000000391c3f7223 */ /* 0x000fe2000001003f */
[----:B------:R-:W-:Y:S01]  /*4090*/  PRMT R52, R62, 0x5432, R52 ;  /* 0x000054323e347816 */ /* 0x000fe20000000034 */
[----:B------:R-:W-:Y:S01]  /*40a0*/  FFMA.FTZ R61, R28, R55, -R61 ;  /* 0x000000371c3d7223 */ /* 0x000fe2000001083d */
[----:B------:R-:W-:Y:S01]  /*40b0*/  PRMT R59, R60, 0x5410, R59 ;  /* 0x000054103c3b7816 */ /* 0x000fe2000000003b */
[----:B------:R-:W-:Y:S01]  /*40c0*/  IMAD.U32 R4, R10, 0x10000, RZ ;  /* 0x000100000a047824 */ /* 0x000fe200078e00ff */
[----:B------:R-:W-:Y:S01]  /*40d0*/  PRMT R58, R60, 0x5432, R58 ;  /* 0x000054323c3a7816 */ /* 0x000fe2000000003a */
[----:B------:R-:W-:Y:S01]  /*40e0*/  FMUL.FTZ R60, R31, R56 ;  /* 0x000000381f3c7220 */ /* 0x000fe20000410000 */
[----:B------:R-:W-:Y:S01]  /*40f0*/  LOP3.LUT R50, R50, 0xffff0000, RZ, 0xc0, !PT ;  /* 0xffff000032327812 */ /* 0x000fe200078ec0ff */
[----:B------:R-:W-:Y:S01]  /*4100*/  IMAD.U32 R30, R59, 0x10000, RZ ;  /* 0x000100003b1e7824 */ /* 0x000fe200078e00ff */
[----:B------:R-:W-:Y:S01]  /*4110*/  LOP3.LUT R15, R15, 0xffff0000, RZ, 0xc0, !PT ;  /* 0xffff00000f0f7812 */ /* 0x000fe200078ec0ff */
[C---:B------:R-:W-:Y:S01]  /*4120*/  IMAD.U32 R28, R52.reuse, 0x10000, RZ ;  /* 0x00010000341c7824 */ /* 0x040fe200078e00ff */
[----:B------:R-:W-:Y:S01]  /*4130*/  LOP3.LUT R52, R52, 0xffff0000, RZ, 0xc0, !PT ;  /* 0xffff000034347812 */ /* 0x000fe200078ec0ff */
[-C--:B------:R-:W-:Y:S01]  /*4140*/  FMUL.FTZ R62, R31, R50.reuse ;  /* 0x000000321f3e7220 */ /* 0x080fe20000410000 */
[----:B------:R-:W-:Y:S01]  /*4150*/  FFMA.FTZ R60, R29, R50, -R60 ;  /* 0x000000321d3c7223 */ /* 0x000fe2000001083c */
[C---:B------:R-:W-:Y:S01]  /*4160*/  FMUL.FTZ R64, R48.reuse, R30 ;  /* 0x0000001e30407220 */ /* 0x040fe20000410000 */
[----:B------:R-:W-:Y:S01]  /*4170*/  LOP3.LUT R50, R59, 0xffff0000, RZ, 0xc0, !PT ;  /* 0xffff00003b327812 */ /* 0x000fe200078ec0ff */
[-C--:B------:R-:W-:Y:S01]  /*4180*/  FMUL.FTZ R31, R48, R28.reuse ;  /* 0x0000001c301f7220 */ /* 0x080fe20000410000 */
[----:B------:R-:W-:Y:S01]  /*4190*/  LOP3.LUT R11, R11, 0xffff0000, RZ, 0xc0, !PT ;  /* 0xffff00000b0b7812 */ /* 0x000fe200078ec0ff */
[----:B------:R-:W-:Y:S01]  /*41a0*/  FFMA.FTZ R64, R13, R28, -R64 ;  /* 0x0000001c0d407223 */ /* 0x000fe20000010840 */
[----:B------:R-:W-:-:S02]  /*41b0*/  IMAD.U32 R28, R54, 0x10000, RZ ;  /* 0x00010000361c7824 */ /* 0x000fc400078e00ff */
[----:B------:R-:W-:Y:S01]  /*41c0*/  FFMA.FTZ R31, R13, R30, R31 ;  /* 0x0000001e0d1f7223 */ /* 0x000fe2000001001f */
[C---:B------:R-:W-:Y:S01]  /*41d0*/  FMUL.FTZ R30, R15.reuse, R50 ;  /* 0x000000320f1e7220 */ /* 0x040fe20000410000 */
[----:B------:R-:W-:Y:S01]  /*41e0*/  FMUL.FTZ R48, R15, R52 ;  /* 0x000000340f307220 */ /* 0x000fe20000410000 */
[----:B------:R-:W-:Y:S01]  /*41f0*/  LOP3.LUT R12, R12, 0xffff0000, RZ, 0xc0, !PT ;  /* 0xffff00000c0c7812 */ /* 0x000fe200078ec0ff */
[----:B------:R-:W-:Y:S01]  /*4200*/  IMAD.U32 R13, R49, 0x10000, RZ ;  /* 0x00010000310d7824 */ /* 0x000fe200078e00ff */
[----:B------:R-:W-:Y:S01]  /*4210*/  LOP3.LUT R15, R54, 0xffff0000, RZ, 0xc0, !PT ;  /* 0xffff0000360f7812 */ /* 0x000fe200078ec0ff */
[----:B------:R-:W-:Y:S01]  /*4220*/  FFMA.FTZ R62, R29, R56, R62 ;  /* 0x000000381d3e7223 */ /* 0x000fe2000001003e */
[----:B------:R-:W-:Y:S01]  /*4230*/  LOP3.LUT R49, R49, 0xffff0000, RZ, 0xc0, !PT ;  /* 0xffff000031317812 */ /* 0x000fe200078ec0ff */
[----:B------:R-:W-:Y:S01]  /*4240*/  FMUL.FTZ R29, R7, R28 ;  /* 0x0000001c071d7220 */ /* 0x000fe20000410000 */
[----:B------:R-:W-:Y:S01]  /*4250*/  LOP3.LUT R8, R8, 0xffff0000, RZ, 0xc0, !PT ;  /* 0xffff000008087812 */ /* 0x000fe200078ec0ff */
[C---:B------:R-:W-:Y:S01]  /*4260*/  FFMA.FTZ R55, R11.reuse, R52, -R30 ;  /* 0x000000340b377223 */ /* 0x040fe2000001081e */
[----:B------:R-:W-:Y:S01]  /*4270*/  FFMA.FTZ R48, R11, R50, R48 ;  /* 0x000000320b307223 */ /* 0x000fe20000010030 */
[----:B------:R-:W-:Y:S01]  /*4280*/  FMUL.FTZ R7, R7, R13 ;  /* 0x0000000d07077220 */ /* 0x000fe20000410000 */
[----:B------:R-:W-:Y:S01]  /*4290*/  FMUL.FTZ R11, R12, R15 ;  /* 0x0000000f0c0b7220 */ /* 0x000fe20000410000 */
[----:B------:R-:W-:Y:S01]  /*42a0*/  FFMA.FTZ R29, R6, R13, -R29 ;  /* 0x0000000d061d7223 */ /* 0x000fe2000001081d */
[-C--:B------:R-:W-:Y:S01]  /*42b0*/  FMUL.FTZ R13, R12, R49.reuse ;  /* 0x000000310c0d7220 */ /* 0x080fe20000410000 */
[----:B------:R-:W-:Y:S01]  /*42c0*/  FFMA.FTZ R28, R6, R28, R7 ;  /* 0x0000001c061c7223 */ /* 0x000fe20000010007 */
[----:B------:R-:W-:Y:S01]  /*42d0*/  FFMA.FTZ R12, R8, R49, -R11 ;  /* 0x00000031080c7223 */ /* 0x000fe2000001080b */
[----:B------:R-:W-:Y:S01]  /*42e0*/  LOP3.LUT R14, R14, 0xffff0000, RZ, 0xc0, !PT ;  /* 0xffff00000e0e7812 */ /* 0x000fe200078ec0ff */
[C---:B------:R-:W-:Y:S01]  /*42f0*/  IMAD.U32 R7, R58.reuse, 0x10000, RZ ;  /* 0x000100003a077824 */ /* 0x040fe200078e00ff */
[----:B------:R-:W-:Y:S01]  /*4300*/  LOP3.LUT R11, R58, 0xffff0000, RZ, 0xc0, !PT ;  /* 0xffff00003a0b7812 */ /* 0x000fe200078ec0ff */
[C---:B------:R-:W-:Y:S01]  /*4310*/  IMAD.U32 R6, R9.reuse, 0x10000, RZ ;  /* 0x0001000009067824 */ /* 0x040fe200078e00ff */
[----:B------:R-:W-:Y:S01]  /*4320*/  LOP3.LUT R9, R9, 0xffff0000, RZ, 0xc0, !PT ;  /* 0xffff000009097812 */ /* 0x000fe200078ec0ff */
[----:B------:R-:W-:Y:S01]  /*4330*/  FFMA.FTZ R13, R8, R15, R13 ;  /* 0x0000000f080d7223 */ /* 0x000fe2000001000d */
[C---:B------:R-:W-:Y:S01]  /*4340*/  FMUL.FTZ R15, R5.reuse, R7 ;  /* 0x00000007050f7220 */ /* 0x040fe20000410000 */
[-C--:B------:R-:W-:Y:S01]  /*4350*/  FMUL.FTZ R8, R5, R6.reuse ;  /* 0x0000000605087220 */ /* 0x080fe20000410000 */
[----:B------:R-:W-:Y:S01]  /*4360*/  LOP3.LUT R10, R10, 0xffff0000, RZ, 0xc0, !PT ;  /* 0xffff00000a0a7812 */ /* 0x000fe200078ec0ff */
        /* <DEDUP_REMOVED lines=10> */
[----:B------:R-:W-:Y:S01]  /*4410*/  F2FP.BF16.F32.PACK_AB R5, R13, R28 ;  /* 0x0000001c0d05723e */ /* 0x000fe200000010ff */
[----:B------:R-:W-:Y:S01]  /*4420*/  IMAD.MOV.U32 R13, RZ, RZ, R62 ;  /* 0x000000ffff0d7224 */ /* 0x000fe200078e003e */
[----:B------:R-:W-:Y:S01]  /*4430*/  F2FP.BF16.F32.PACK_AB R14, R11, R8 ;  /* 0x000000080b0e723e */ /* 0x000fe200000010ff */
[----:B------:R-:W-:Y:S01]  /*4440*/  IMAD.MOV.U32 R8, RZ, RZ, R12 ;  /* 0x000000ffff087224 */ /* 0x000fe200078e000c */
[----:B------:R-:W-:Y:S01]  /*4450*/  F2FP.BF16.F32.PACK_AB R10, R4, R15 ;  /* 0x0000000f040a723e */ /* 0x000fe200000010ff */
[----:B------:R-:W-:Y:S01]  /*4460*/  IMAD.MOV.U32 R12, RZ, RZ, R5 ;  /* 0x000000ffff0c7224 */ /* 0x000fe200078e0005 */
[----:B------:R-:W-:Y:S01]  /*4470*/  F2FP.BF16.F32.PACK_AB R9, R60, R61 ;  /* 0x0000003d3c09723e */ /* 0x000fe200000010ff */
[----:B------:R-:W-:-:S02]  /*4480*/  IMAD.MOV.U32 R11, RZ, RZ, R55 ;  /* 0x000000ffff0b7224 */ /* 0x000fc400078e0037 */
[----:B------:R-:W-:-:S07]  /*4490*/  IMAD.MOV.U32 R15, RZ, RZ, R31 ;  /* 0x000000ffff0f7224 */ /* 0x000fce00078e001f */
.L_x_3506:
[----:B------:R-:W-:Y:S05]  /*44a0*/  BSYNC B1 ;  /* 0x0000000000017941 */ /* 0x000fea0003800000 */
.L_x_3505:
[----:B-1----:R1:W-:Y:S01]  /*44b0*/  ST.E.128 desc[UR36][R36.64], R8 ;  /* 0x0000000824007985 */ /* 0x0023e2000c101d24 */
[----:B------:R-:W-:-:S13]  /*44c0*/  ISETP.GE.AND P0, PT, R47, R53, PT ;  /* 0x000000352f00720c */ /* 0x000fda0003f06270 */
[----:B------:R-:W-:Y:S05]  /*44d0*/  @P0 BRA `(.L_x_3494) ;  /* 0x0000000000e00947 */ /* 0x000fea0003800000 */
[----:B------:R-:W-:-:S05]  /*44e0*/  IMAD.WIDE R20, R47, 0x2, R20 ;  /* 0x000000022f147825 */ /* 0x000fca00078e0214 */
[----:B---3--:R3:W-:Y:S01]  /*44f0*/  ST.E.128 desc[UR36][R20.64], R12 ;  /* 0x0000000c14007985 */ /* 0x0087e2000c101d24 */
[----:B------:R-:W-:Y:S05]  /*4500*/  BRA `(.L_x_3494) ;  /* 0x0000000000d47947 */ /* 0x000fea0003800000 */
.L_x_3486:
[----:B------:R-:W-:-:S06]  /*4510*/  UISETP.NE.AND UP0, UPT, UR38, URZ, UPT ;  /* 0x0000003f2600728c */ /* 0x000fcc000bf05270 */
[----:B------:R-:W-:-:S13]  /*4520*/  PLOP3.LUT P3, PT, PT, PT, UP0, 0x80, 0x0 ;  /* 0x000000000000781c */ /* 0x000fda0003f6f008 */
[----:B------:R-:W-:Y:S05]  /*4530*/  @P3 BRA `(.L_x_3507) ;  /* 0x0000000000043947 */ /* 0x000fea0003800000 */
[----:B------:R-:W-:Y:S01]  /*4540*/  BPT.TRAP 0x1 ;  /* 0x000000040000795c */ /* 0x000fe20000300000 */
.L_x_3507:
[----:B------:R-:W-:Y:S01]  /*4550*/  IMAD R40, R156, 0x8, R2 ;  /* 0x000000089c287824 */ /* 0x000fe200078e0202 */
[----:B------:R-:W-:Y:S01]  /*4560*/  SHF.L.U32 R51, R158, 0x1f, RZ ;  /* 0x0000001f9e337819 */ /* 0x000fe200000006ff */
[----:B------:R-:W-:Y:S01]  /*4570*/  BSSY B1, `(.L_x_3508) ;  /* 0x0000004000017945 */ /* 0x000fe20003800000 */
[----:B------:R-:W-:Y:S02]  /*4580*/  SHF.R.S32.HI R44, RZ, 0x1f, R43 ;  /* 0x0000001fff2c7819 */ /* 0x000fe4000001142b */
[----:B------:R-:W0:Y:S02]  /*4590*/  SYNCS.PHASECHK.TRANS64.TRYWAIT P0, [R40+URZ+0x38890], R51 ;  /* 0x03889033280075a7 */ /* 0x000e24000800017f */
[----:B0-----:R-:W-:Y:S05]  /*45a0*/  @!P0 BRA `(.L_x_3509) ;  /* 0x0000035000ac8947 */ /* 0x001fea0003800000 */
.L_x_3865:
[----:B------:R-:W-:Y:S05]  /*45b0*/  BSYNC B1 ;  /* 0x0000000000017941 */ /* 0x000fea0003800000 */
.L_x_3508:
        /* <DEDUP_REMOVED lines=24> */
.L_x_3869:
[----:B------:R-:W-:Y:S05]  /*4740*/  @!P0 BRA `(.L_x_3494) ;  /* 0x0000000000448947 */ /* 0x000fea0003800000 */
[----:B------:R-:W-:Y:S02]  /*4750*/  ULDC UR4, c[0x0][0x2f4] ;  /* 0x0000bd0000047ab9 */ /* 0x000fe40000000800 */
[----:B------:R-:W-:-:S13]  /*4760*/  ISETP.GE.AND P4, PT, R16, UR4, PT ;  /* 0x0000000410007c0c */ /* 0x000fda000bf86270 */
[----:B-1----:R-:W1:Y:S01]  /*4770*/  @!P4 LDS.128 R4, [R48+0x22400] ;  /* 0x022400003004c984 */ /* 0x002e620000000c00 */
[----:B---3--:R-:W-:-:S04]  /*4780*/  @!P4 LEA R8, P0, R16, R14, 0x1 ;  /* 0x0000000e1008c211 */ /* 0x008fc800078008ff */
[----:B--2---:R-:W-:Y:S02]  /*4790*/  @!P4 LEA.HI.X R9, R16, R21, R17, 0x1, P0 ;  /* 0x000000151009c211 */ /* 0x004fe400000f0c11 */
[----:B------:R-:W-:-:S03]  /*47a0*/  ISETP.GE.AND P0, PT, R19, UR4, PT ;  /* 0x0000000413007c0c */ /* 0x000fc6000bf06270 */
[----:B-1----:R4:W-:Y:S10]  /*47b0*/  @!P4 ST.E.128 desc[UR36][R8.64], R4 ;  /* 0x000000040800c985 */ /* 0x0029f4000c101d24 */
        /* <DEDUP_REMOVED lines=10> */
.L_x_3494:
[----:B------:R-:W-:Y:S05]  /*4860*/  BSYNC B0 ;  /* 0x0000000000007941 */ /* 0x000fea0003800000 */
.L_x_3485:
[----:B-1--4-:R-:W1:Y:S01]  /*4870*/  S2R R4, SR_TID.X ;  /* 0x0000000000047919 */ /* 0x012e620000002100 */
[----:B------:R-:W-:Y:S01]  /*4880*/  @!PT LDS RZ, [RZ] ;  /* 0x00000000fffff984 */ /* 0x000fe20000000800 */
[----:B------:R-:W-:Y:S01]  /*4890*/  @!PT LDS RZ, [RZ] ;  /* 0x00000000fffff984 */ /* 0x000fe20000000800 */
[----:B------:R-:W-:Y:S01]  /*48a0*/  @!PT LDS RZ, [RZ] ;  /* 0x00000000fffff984 */ /* 0x000fe20000000800 */
[----:B------:R-:W-:Y:S01]  /*48b0*/  @!PT LDS RZ, [RZ] ;  /* 0x00000000fffff984 */ /* 0x000fe20000000800 */
[----:B------:R4:W-:Y:S06]  /*48c0*/  MEMBAR.ALL.CTA ;  /* 0x0000000000007992 */ /* 0x0009ec0000008000 */
[----:B----4-:R-:W4:Y:S01]  /*48d0*/  FENCE.VIEW.ASYNC.S ;  /* 0x00000000000073c6 */ /* 0x010f220000000000 */
[----:B------:R-:W-:Y:S05]  /*48e0*/  WARPSYNC.ALL ;  /* 0x0000000000007948 */ /* 0x000fea0003800000 */
[----:B------:R-:W-:Y:S01]  /*48f0*/  BSSY B0, `(.L_x_3511) ;  /* 0x000000a000007945 */ /* 0x000fe20003800000 */
[----:B-1----:R-:W-:-:S02]  /*4900*/  SHF.R.U32.HI R5, RZ, 0x7, R4 ;  /* 0x00000007ff057819 */ /* 0x002fc40000011604 */
[----:B------:R-:W-:-:S03]  /*4910*/  LOP3.LUT P0, RZ, R4, 0x7f, RZ, 0xc0, !PT ;  /* 0x0000007f04ff7812 */ /* 0x000fc6000780c0ff */
[----:B------:R-:W-:-:S10]  /*4920*/  VIADD R10, R5, 0x8 ;  /* 0x00000008050a7836 */ /* 0x000fd40000000000 */
[----:B------:R-:W-:-:S05]  /*4930*/  @!P0 VIADD R4, R40, 0x388a0 ;  /* 0x000388a028048836 */ /* 0x000fca0000000000 */
[----:B------:R-:W-:Y:S01]  /*4940*/  @!P0 PRMT R4, RZ, 0x654, R4 ;  /* 0x00000654ff048816 */ /* 0x000fe20000000004 */
[----:B----4-:R1:W-:Y:S06]  /*4950*/  BAR.SYNC.DEFER_BLOCKING R10, 0x80 ;  /* 0x0002000a0000751d */ /* 0x0103ec0000010000 */
[----:B------:R1:W-:Y:S01]  /*4960*/  @!P0 SYNCS.ARRIVE.TRANS64.RED.A1T0 RZ, [R4+URZ], RZ ;  /* 0x000000ff04ff89a7 */ /* 0x0003e2000810043f */
[----:B------:R-:W-:Y:S05]  /*4970*/  @P3 BRA `(.L_x_3512) ;  /* 0x0000000000043947 */ /* 0x000fea0003800000 */
[----:B------:R-:W-:Y:S01]  /*4980*/  BPT.TRAP 0x1 ;  /* 0x000000040000795c */ /* 0x000fe20000300000 */
.L_x_3512:
[----:B------:R-:W-:Y:S05]  /*4990*/  BSYNC B0 ;  /* 0x0000000000007941 */ /* 0x000fea0003800000 */
.L_x_3511:
[----:B------:R-:W4:Y:S01]  /*49a0*/  SYNCS.PHASECHK.TRANS64.TRYWAIT P3, [R40+URZ+0x388b0], R51 ;  /* 0x0388b033280075a7 */ /* 0x000f22000806017f */
[----:B------:R-:W-:Y:S04]  /*49b0*/  BSSY B0, `(.L_x_3513) ;  /* 0x0000002000007945 */ /* 0x000fe80003800000 */
[----:B----4-:R-:W-:Y:S05]  /*49c0*/  @!P3 BRA `(.L_x_3514) ;  /* 0x0000034c00fcb947 */ /* 0x010fea0003800000 */
.L_x_3870:
[----:B------:R-:W-:Y:S05]  /*49d0*/  BSYNC B0 ;  /* 0x0000000000007941 */ /* 0x000fea0003800000 */
.L_x_3513:
[----:B------:R-:W-:Y:S01]  /*49e0*/  ULDC.64 UR4, c[0x0][0x328] ;  /* 0x0000ca0000047ab9 */ /* 0x000fe20000000a00 */
[----:B------:R-:W-:Y:S01]  /*49f0*/  ULDC.64 UR6, c[0x0][0x318] ;  /* 0x0000c60000067ab9 */ /* 0x000fe20000000a00 */
[----:B------:R-:W-:Y:S01]  /*4a00*/  IMAD R44, R44, UR4, RZ ;  /* 0x000000042c2c7c24 */ /* 0x000fe2000f8e02ff */
[----:B------:R-:W-:Y:S01]  /*4a10*/  BSSY B0, `(.L_x_3515) ;  /* 0x0000077000007945 */ /* 0x000fe20003800000 */
[----:B-1----:R-:W-:-:S04]  /*4a20*/  IMAD.WIDE.U32 R4, R43, UR4, RZ ;  /* 0x000000042b047c25 */ /* 0x002fc8000f8e00ff */
[----:B------:R-:W-:Y:S01]  /*4a30*/  IMAD R43, R43, UR5, R44 ;  /* 0x000000052b2b7c24 */ /* 0x000fe2000f8e022c */
[----:B------:R-:W-:Y:S01]  /*4a40*/  ULDC.64 UR4, c[0x0][0x338] ;  /* 0x0000ce0000047ab9 */ /* 0x000fe20000000a00 */
[----:B------:R-:W-:Y:S02]  /*4a50*/  IMAD R9, R156, 0x8000, R42 ;  /* 0x000080009c097824 */ /* 0x000fe400078e022a */
        /* <DEDUP_REMOVED lines=8> */
[----:B---3--:R-:W-:-:S04]  /*4ae0*/  LEA R12, P3, R4, UR6, 0x1 ;  /* 0x00000006040c7c11 */ /* 0x008fc8000f8608ff */
[----:B------:R-:W-:Y:S02]  /*4af0*/  LEA.HI.X R11, R4, UR7, R11, 0x1, P3 ;  /* 0x00000007040b7c11 */ /* 0x000fe400098f0c0b */
[----:B------:R-:W-:Y:S01]  /*4b00*/  ISETP.GT.AND P3, PT, R46, R18, PT ;  /* 0x000000122e00720c */ /* 0x000fe20003f64270 */
[----:B------:R-:W1:Y:S04]  /*4b10*/  SHFL.IDX PT, R12, R12, RZ, 0x1c1f ;  /* 0x001c1fff0c0c7589 */ /* 0x000e6800000e0000 */
[----:B------:R-:W3:Y:S08]  /*4b20*/  SHFL.IDX PT, R11, R11, RZ, 0x1c1f ;  /* 0x001c1fff0b0b7589 */ /* 0x000ef000000e0000 */
[----:B------:R-:W-:Y:S05]  /*4b30*/  @!P3 BRA `(.L_x_3516) ;  /* 0x000000040090b947 */ /* 0x000fea0003800000 */
[----:B------:R-:W-:Y:S01]  /*4b40*/  ULDC UR4, c[0x0][0x320] ;  /* 0x0000c80000047ab9 */ /* 0x000fe20000000800 */
[C---:B------:R-:W-:Y:S01]  /*4b50*/  IMAD R14, R9.reuse, 0x2, R2 ;  /* 0x00000002090e7824 */ /* 0x040fe200078e0202 */
[C---:B------:R-:W-:Y:S01]  /*4b60*/  ISETP.GE.AND P4, PT, R16.reuse, UR4, PT ;  /* 0x0000000410007c0c */ /* 0x040fe2000bf86270 */
[----:B------:R-:W-:Y:S01]  /*4b70*/  VIADD R13, R9, 0x20 ;  /* 0x00000020090d7836 */ /* 0x000fe20000000000 */
[----:B------:R-:W-:Y:S01]  /*4b80*/  LOP3.LUT P6, RZ, R159, 0x4, RZ, 0xc0, !PT ;  /* 0x000000049fff7812 */ /* 0x000fe200078cc0ff */
[----:B------:R-:W-:Y:S01]  /*4b90*/  VIADD R15, R16, 0x40 ;  /* 0x00000040100f7836 */ /* 0x000fe20000000000 */
[----:B------:R-:W-:-:S09]  /*4ba0*/  ISETP.GE.AND P3, PT, R19, UR4, PT ;  /* 0x0000000413007c0c */ /* 0x000fd2000bf66270 */
[----:B------:R-:W5:Y:S01]  /*4bb0*/  @!P4 LDS.128 R4, [R14+0x400] ;  /* 0x000400000e04c984 */ /* 0x000f620000000c00 */
[----:B-1----:R-:W-:Y:S01]  /*4bc0*/  @!P4 LEA R8, P5, R16, R12, 0x1 ;  /* 0x0000000c1008c211 */ /* 0x002fe200078a08ff */
[----:B------:R-:W-:-:S03]  /*4bd0*/  @P6 VIADD R13, R9, 0xffffffe0 ;  /* 0xffffffe0090d6836 */ /* 0x000fc60000000000 */
[----:B---3--:R-:W-:Y:S01]  /*4be0*/  @!P4 LEA.HI.X R9, R16, R11, R17, 0x1, P5 ;  /* 0x0000000b1009c211 */ /* 0x008fe200028f0c11 */
[----:B------:R-:W-:-:S04]  /*4bf0*/  IMAD R13, R13, 0x2, R2 ;  /* 0x000000020d0d7824 */ /* 0x000fc800078e0202 */
[----:B-----5:R1:W-:Y:S01]  /*4c00*/  @!P4 ST.E.128 desc[UR36][R8.64], R4 ;  /* 0x000000040800c985 */ /* 0x0203e2000c101d24 */
[----:B------:R-:W-:Y:S01]  /*4c10*/  ISETP.GE.AND P4, PT, R15, UR4, PT ;  /* 0x000000040f007c0c */ /* 0x000fe2000bf86270 */
[----:B------:R-:W-:Y:S02]  /*4c20*/  VIADD R15, R16, 0x60 ;  /* 0x00000060100f7836 */ /* 0x000fe40000000000 */
[----:B------:R-:W3:Y:S01]  /*4c30*/  @!P3 LDS.128 R4, [R13+0x400] ;  /* 0x000400000d04b984 */ /* 0x000ee20000000c00 */
[----:B-1----:R-:W-:-:S04]  /*4c40*/  @!P3 LEA R8, P5, R19, R12, 0x1 ;  /* 0x0000000c1308b211 */ /* 0x002fc800078a08ff */
[----:B------:R-:W-:-:S05]  /*4c50*/  @!P3 LEA.HI.X R9, R19, R11, R164, 0x1, P5 ;  /* 0x0000000b1309b211 */ /* 0x000fca00028f0ca4 */
[----:B---3--:R1:W-:Y:S01]  /*4c60*/  @!P3 ST.E.128 desc[UR36][R8.64], R4 ;  /* 0x000000040800b985 */ /* 0x0083e2000c101d24 */
[----:B------:R-:W-:Y:S01]  /*4c70*/  ISETP.GE.AND P3, PT, R15, UR4, PT ;  /* 0x000000040f007c0c */ /* 0x000fe2000bf66270 */
[----:B------:R-:W-:Y:S02]  /*4c80*/  VIADD R15, R16, 0x80 ;  /* 0x00000080100f7836 */ /* 0x000fe40000000000 */
[----:B------:R-:W3:Y:S01]  /*4c90*/  @!P4 LDS.128 R4, [R14+0x2400] ;  /* 0x002400000e04c984 */ /* 0x000ee20000000c00 */
[----:B-1----:R-:W-:-:S05]  /*4ca0*/  @!P4 LEA R8, P5, R197, R12, 0x1 ;  /* 0x0000000cc508c211 */ /* 0x002fca00078a08ff */
[----:B------:R-:W-:-:S05]  /*4cb0*/  @!P4 IMAD.X R9, R11, 0x1, R198, P5 ;  /* 0x000000010b09c824 */ /* 0x000fca00028e06c6 */
        /* <DEDUP_REMOVED lines=67> */
[----:B------:R-:W-:-:S03]  /*50f0*/  ISETP.GE.AND P3, PT, R15, UR4, PT ;  /* 0x000000040f007c0c */ /* 0x000fc6000bf66270 */
[----:B------:R-:W3:Y:S01]  /*5100*/  @!P4 LDS.128 R4, [R14+0xe400] ;  /* 0x00e400000e04c984 */ /* 0x000ee20000000c00 */
[----:B-1----:R-:W-:-:S05]  /*5110*/  @!P4 LEA R8, P5, R183, R12, 0x1 ;  /* 0x0000000cb708c211 */ /* 0x002fca00078a08ff */
[----:B------:R-:W-:-:S05]  /*5120*/  @!P4 IMAD.X R9, R11, 0x1, R210, P5 ;  /* 0x000000010b09c824 */ /* 0x000fca00028e06d2 */
[----:B---3--:R1:W-:Y:S04]  /*5130*/  @!P4 ST.E.128 desc[UR36][R8.64], R4 ;  /* 0x000000040800c985 */ /* 0x0083e8000c101d24 */
[----:B------:R-:W3:Y:S01]  /*5140*/  @!P3 LDS.128 R4, [R13+0xe400] ;  /* 0x00e400000d04b984 */ /* 0x000ee20000000c00 */
[----:B-1----:R-:W-:-:S05]  /*5150*/  @!P3 LEA R8, P4, R182, R12, 0x1 ;  /* 0x0000000cb608b211 */ /* 0x002fca00078808ff */
[----:B------:R-:W-:-:S05]  /*5160*/  @!P3 IMAD.X R9, R11, 0x1, R211, P4 ;  /* 0x000000010b09b824 */ /* 0x000fca00020e06d3 */
[----:B---3--:R1:W-:Y:S03]  /*5170*/  @!P3 ST.E.128 desc[UR36][R8.64], R4 ;  /* 0x000000040800b985 */ /* 0x0083e6000c101d24 */
.L_x_3516:
[----:B------:R-:W-:Y:S05]  /*5180*/  BSYNC B0 ;  /* 0x0000000000007941 */ /* 0x000fea0003800000 */
.L_x_3515:
[----:B------:R-:W-:Y:S01]  /*5190*/  @!PT LDS RZ, [RZ] ;  /* 0x00000000fffff984 */ /* 0x000fe20000000800 */
[----:B------:R-:W-:Y:S01]  /*51a0*/  @!PT LDS RZ, [RZ] ;  /* 0x00000000fffff984 */ /* 0x000fe20000000800 */
[----:B------:R-:W-:Y:S01]  /*51b0*/  @!PT LDS RZ, [RZ] ;  /* 0x00000000fffff984 */ /* 0x000fe20000000800 */
[----:B------:R-:W-:Y:S01]  /*51c0*/  @!PT LDS RZ, [RZ] ;  /* 0x00000000fffff984 */ /* 0x000fe20000000800 */
[----:B------:R5:W-:Y:S06]  /*51d0*/  MEMBAR.ALL.CTA ;  /* 0x0000000000007992 */ /* 0x000bec0000008000 */
[----:B-----5:R-:W5:Y:S01]  /*51e0*/  FENCE.VIEW.ASYNC.S ;  /* 0x00000000000073c6 */ /* 0x020f620000000000 */
[----:B------:R-:W-:Y:S02]  /*51f0*/  VIADD R156, R156, 0x1 ;  /* 0x000000019c9c7836 */ /* 0x000fe40000000000 */
[----:B0---4-:R-:W-:Y:S01]  /*5200*/  @!P0 VIADD R40, R40, 0x388c0 ;  /* 0x000388c028288836 */ /* 0x011fe20000000000 */
[----:B-----5:R0:W-:Y:S02]  /*5210*/  BAR.SYNC.DEFER_BLOCKING R10, 0x80 ;  /* 0x0002000a0000751d */ /* 0x0201e40000010000 */
[----:B------:R-:W-:-:S02]  /*5220*/  ISETP.NE.AND P3, PT, R156, 0x2, PT ;  /* 0x000000029c00780c */ /* 0x000fc40003f65270 */
[----:B------:R-:W-:Y:S02]  /*5230*/  @!P0 PRMT R40, RZ, 0x654, R40 ;  /* 0x00000654ff288816 */ /* 0x000fe40000000028 */
[----:B-1----:R-:W-:Y:S02]  /*5240*/  SEL R5, RZ, 0x1, P3 ;  /* 0x00000001ff057807 */ /* 0x002fe40001800000 */
[----:B------:R-:W-:Y:S02]  /*5250*/  SEL R156, R156, RZ, P3 ;  /* 0x000000ff9c9c7207 */ /* 0x000fe40001800000 */
[----:B------:R-:W-:Y:S01]  /*5260*/  LOP3.LUT R158, R158, R5, RZ, 0x3c, !PT ;  /* 0x000000059e9e7212 */ /* 0x000fe200078e3cff */
[----:B------:R0:W-:Y:S01]  /*5270*/  @!P0 SYNCS.ARRIVE.TRANS64.RED.A1T0 RZ, [R40+URZ], RZ ;  /* 0x000000ff28ff89a7 */ /* 0x0001e2000810043f */
[----:B------:R-:W-:Y:S01]  /*5280*/  PLOP3.LUT P0, PT, PT, PT, PT, 0x8, 0x0 ;  /* 0x000000000000781c */ /* 0x000fe20003f0e170 */
[----:B------:R-:W-:-:S12]  /*5290*/  @P2 BRA `(.L_x_3517) ;  /* 0xffffffd400542947 */ /* 0x000fd8000383ffff */
.L_x_3480:
[----:B------:R-:W1:Y:S01]  /*52a0*/  LDC R0, c[0x0][0xa80] ;  /* 0x0002a000ff007b82 */ /* 0x000e620000000800 */
[----:B------:R4:W-:Y:S01]  /*52b0*/  STL.128 [R1+0x1e0], RZ ;  /* 0x0001e0ff01007387 */ /* 0x0009e20000100c00 */
[----:B------:R-:W-:Y:S01]  /*52c0*/  BSSY B0, `(.L_x_3518) ;  /* 0x0000027000007945 */ /* 0x000fe20003800000 */
[----:B------:R-:W-:Y:S02]  /*52d0*/  IMAD.U32 R37, RZ, RZ, UR39 ;  /* 0x00000027ff257e24 */ /* 0x000fe4000f8e00ff */
[----:B------:R4:W-:Y:S04]  /*52e0*/  STL.128 [R1+0x1f0], RZ ;  /* 0x0001f0ff01007387 */ /* 0x0009e80000100c00 */
[----:B------:R4:W-:Y:S04]  /*52f0*/  STL.128 [R1+0x210], RZ ;  /* 0x000210ff01007387 */ /* 0x0009e80000100c00 */
[----:B------:R4:W-:Y:S04]  /*5300*/  STL.128 [R1+0x220], RZ ;  /* 0x000220ff01007387 */ /* 0x0009e80000100c00 */
[----:B------:R4:W-:Y:S04]  /*5310*/  STL.128 [R1+0x230], RZ ;  /* 0x000230ff01007387 */ /* 0x0009e80000100c00 */
[----:B------:R4:W-:Y:S04]  /*5320*/  STL.128 [R1+0x240], RZ ;  /* 0x000240ff01007387 */ /* 0x0009e80000100c00 */
[----:B-1----:R4:W-:Y:S04]  /*5330*/  STL [R1+0x200], R0 ;  /* 0x0002000001007387 */ /* 0x0029e80000100800 */
        /* <DEDUP_REMOVED lines=28> */
[----:B------:R-:W-:Y:S05]  /*5500*/  @P0 BRA `(.L_x_3519) ;  /* 0x0000000000080947 */ /* 0x000fea0003800000 */
[----:B------:R-:W1:Y:S02]  /*5510*/  FENCE.VIEW.ASYNC.G ;  /* 0x00000000000073c6 */ /* 0x000e640000000100 */
[----:B-1----:R-:W-:Y:S06]  /*5520*/  BAR.ARV 0xc, 0x180 ;  /* 0x0306000000007b1d */ /* 0x002fec0000002000 */
.L_x_3519:
[----:B------:R-:W-:Y:S05]  /*5530*/  BSYNC B0 ;  /* 0x0000000000007941 */ /* 0x000fea0003800000 */
.L_x_3518:
[----:B------:R-:W-:Y:S01]  /*5540*/  UISETP.NE.AND UP0, UPT, UR38, 0x1, UPT ;  /* 0x000000012600788c */ /* 0x000fe2000bf05270 */
[----:B------:R-:W-:Y:S01]  /*5550*/  IMAD.U32 R32, RZ, RZ, UR39 ;  /* 0x00000027ff207e24 */ /* 0x000fe2000f8e00ff */
[----:B------:R-:W-:Y:S01]  /*5560*/  IADD3 R37, P0, R37, 0x1e0, RZ ;  /* 0x000001e025257810 */ /* 0x000fe20007f1e0ff */
[----:B------:R-:W-:Y:S03]  /*5570*/  BSSY B7, `(.L_x_3520) ;  /* 0x0002571000077945 */ /* 0x000fe60003800000 */
[----:B------:R-:W-:Y:S01]  /*5580*/  PLOP3.LUT P2, PT, PT, PT, UP0, 0x80, 0x0 ;  /* 0x000000000000781c */ /* 0x000fe20003f4f008 */
[----:B------:R-:W-:Y:S01]  /*5590*/  IMAD.X R38, RZ, RZ, UR42, P0 ;  /* 0x0000002aff267e24 */ /* 0x000fe200080e06ff */
[----:B------:R-:W-:-:S05]  /*55a0*/  IADD3 R32, P1, R32, 0x210, RZ ;  /* 0x0000021020207810 */ /* 0x000fca0007f3e0ff */
[----:B------:R-:W-:-:S06]  /*55b0*/  IMAD.X R31, RZ, RZ, UR42, P1 ;  /* 0x0000002aff1f7e24 */ /* 0x000fcc00088e06ff */
[----:B------:R-:W-:Y:S05]  /*55c0*/  @!P2 BRA `(.L_x_3521) ;  /* 0x0000008000b8a947 */ /* 0x000fea0003800000 */
[----:B----4-:R-:W1:Y:S01]  /*55d0*/  LDC R0, c[0x0][0x448] ;  /* 0x00011200ff007b82 */ /* 0x010e620000000800 */
[----:B------:R-:W-:-:S07]  /*55e0*/  VIADD R3, R181, 0x3f ;  /* 0x0000003fb5037836 */ /* 0x000fce0000000000 */
[----:B------:R-:W4:Y:S01]  /*55f0*/  LDC.64 R4, c[0x0][0xad8] ;  /* 0x0002b600ff047b82 */ /* 0x000f220000000a00 */
[----:B-1----:R-:W-:Y:S02]  /*5600*/  ISETP.NE.AND P1, PT, R0, 0x1, PT ;  /* 0x000000010000780c */ /* 0x002fe40003f25270 */
[----:B----4-:R-:W-:-:S11]  /*5610*/  ISETP.GE.AND P2, PT, R5, 0x1, PT ;  /* 0x000000010500780c */ /* 0x010fd60003f46270 */
[----:B------:R-:W1:Y:S08]  /*5620*/  @P1 LDC R0, c[0x0][0x44c] ;  /* 0x00011300ff001b82 */ /* 0x000e700000000800 */
[----:B------:R-:W4:Y:S01]  /*5630*/  @P1 LDC R7, c[0x0][0x450] ;  /* 0x00011400ff071b82 */ /* 0x000f220000000800 */
[----:B-1----:R-:W-:-:S05]  /*5640*/  @P1 IMAD.HI.U32 R0, R3, R0, RZ ;  /* 0x0000000003001227 */ /* 0x002fca00078e00ff */
[----:B----4-:R-:W-:-:S05]  /*5650*/  @P1 SHF.R.U32.HI R3, RZ, R7, R0 ;  /* 0x00000007ff031219 */ /* 0x010fca0000011600 */
        /* <DEDUP_REMOVED lines=9> */
[----:B------:R-:W1:Y:S02]  /*56f0*/  @P0 LDC.64 R6, c[0x0][0xae0] ;  /* 0x0002b800ff060b82 */ /* 0x000e640000000a00 */
[----:B-1----:R-:W-:-:S05]  /*5700*/  @P0 IMAD.HI.U32 R6, R3, R6, RZ ;  /* 0x0000000603060227 */ /* 0x002fca00078e00ff */
[----:B------:R-:W-:-:S04]  /*5710*/  @P0 SHF.R.U32.HI R3, RZ, R7, R6 ;  /* 0x00000007ff030219 */ /* 0x000fc80000011606 */
[----:B------:R-:W-:Y:S01]  /*5720*/  LOP3.LUT R0, RZ, R3, RZ, 0x33, !PT ;  /* 0x00000003ff007212 */ /* 0x000fe200078e33ff */
[----:B------:R-:W-:Y:S06]  /*5730*/  BRA `(.L_x_3525) ;  /* 0x0000000000107947 */ /* 0x000fec0003800000 */
.L_x_3524:
[----:B------:R-:W-:-:S13]  /*5740*/  ISETP.NE.AND P0, PT, R5, 0x1, PT ;  /* 0x000000010500780c */ /* 0x000fda0003f05270 */
[----:B------:R-:W1:Y:S02]  /*5750*/  @P0 LDC.64 R6, c[0x0][0xae0] ;  /* 0x0002b800ff060b82 */ /* 0x000e640000000a00 */
[----:B-1----:R-:W-:-:S05]  /*5760*/  @P0 IMAD.HI.U32 R6, R0, R6, RZ ;  /* 0x0000000600060227 */ /* 0x002fca00078e00ff */
[----:B------:R-:W-:-:S07]  /*5770*/  @P0 SHF.R.U32.HI R0, RZ, R7, R6 ;  /* 0x00000007ff000219 */ /* 0x000fce0000011606 */
.L_x_3525:
[----:B------:R-:W-:Y:S05]  /*5780*/  BSYNC B0 ;  /* 0x0000000000007941 */ /* 0x000fea0003800000 */
.L_x_3523:
[----:B------:R-:W-:-:S05]  /*5790*/  IMAD R3, R0, R5, R5 ;  /* 0x0000000500037224 */ /* 0x000fca00078e0205 */
[----:B------:R-:W-:-:S07]  /*57a0*/  VIMNMX R4, R4, R3, PT ;  /* 0x0000000304047248 */ /* 0x000fce0003fe0100 */
.L_x_3522:
[----:B------:R-:W1:Y:S01]  /*57b0*/  @P1 LDC R0, c[0x0][0x44c] ;  /* 0x00011300ff001b82 */ /* 0x000e620000000800 */
[----:B------:R-:W-:Y:S01]  /*57c0*/  VIADD R4, R4, 0x3f ;  /* 0x0000003f04047836 */ /* 0x000fe20000000000 */
[----:B------:R-:W-:Y:S01]  /*57d0*/  ULDC UR4, c[0x0][0xad4] ;  /* 0x0002b50000047ab9 */ /* 0x000fe20000000800 */
[----:B------:R-:W-:-:S03]  /*57e0*/  IMAD.MOV.U32 R7, RZ, RZ, R181 ;  /* 0x000000ffff077224 */ /* 0x000fc600078e00b5 */
[----:B------:R-:W-:Y:S02]  /*57f0*/  SHF.R.S32.HI R3, RZ, 0x1f, R4 ;  /* 0x0000001fff037819 */ /* 0x000fe40000011404 */
[----:B------:R-:W4:Y:S02]  /*5800*/  @P1 LDC R9, c[0x0][0x450] ;  /* 0x00011400ff091b82 */ /* 0x000f240000000800 */
[----:B------:R-:W-:-:S04]  /*5810*/  LEA.HI R3, R3, R4, RZ, 0x6 ;  /* 0x0000000403037211 */ /* 0x000fc800078f30ff */
[----:B------:R-:W-:-:S04]  /*5820*/  SHF.R.S32.HI R3, RZ, 0x6, R3 ;  /* 0x00000006ff037819 */ /* 0x000fc80000011403 */
[----:B------:R-:W-:Y:S01]  /*5830*/  VIMNMX R12, R26, R3, PT ;  /* 0x000000031a0c7248 */ /* 0x000fe20003fe0100 */
[----:B-1----:R-:W-:-:S05]  /*5840*/  @P1 IMAD.HI.U32 R0, R181, R0, RZ ;  /* 0x00000000b5001227 */ /* 0x002fca00078e00ff */
[----:B----4-:R-:W-:-:S05]  /*5850*/  @P1 SHF.R.U32.HI R7, RZ, R9, R0 ;  /* 0x00000009ff071219 */ /* 0x010fca0000011600 */
        /* <DEDUP_REMOVED lines=8> */
[----:B------:R-:W1:Y:S02]  /*58e0*/  @P0 LDC.64 R6, c[0x0][0xae0] ;  /* 0x0002b800ff060b82 */ /* 0x000e640000000a00 */
[----:B-1----:R-:W-:-:S05]  /*58f0*/  @P0 IMAD.HI.U32 R6, R3, R6, RZ ;  /* 0x0000000603060227 */ /* 0x002fca00078e00ff */
[----:B------:R-:W-:-:S04]  /*5900*/  @P0 SHF.R.U32.HI R3, RZ, R7, R6 ;  /* 0x00000007ff030219 */ /* 0x000fc80000011606 */
[----:B------:R-:W-:Y:S01]  /*5910*/  LOP3.LUT R190, RZ, R3, RZ, 0x33, !PT ;  /* 0x00000003ffbe7212 */ /* 0x000fe200078e33ff */
[----:B------:R-:W-:Y:S06]  /*5920*/  BRA `(.L_x_3529) ;  /* 0x0000000000107947 */ /* 0x000fec0003800000 */
.L_x_3528:
[----:B------:R-:W-:-:S13]  /*5930*/  ISETP.NE.AND P0, PT, R5, 0x1, PT ;  /* 0x000000010500780c */ /* 0x000fda0003f05270 */
[----:B------:R-:W1:Y:S02]  /*5940*/  @P0 LDC.64 R6, c[0x0][0xae0] ;  /* 0x0002b800ff060b82 */ /* 0x000e640000000a00 */
[----:B-1----:R-:W-:-:S05]  /*5950*/  @P0 IMAD.HI.U32 R6, R190, R6, RZ ;  /* 0x00000006be060227 */ /* 0x002fca00078e00ff */
[----:B------:R-:W-:-:S07]  /*5960*/  @P0 SHF.R.U32.HI R190, RZ, R7, R6 ;  /* 0x00000007ffbe0219 */ /* 0x000fce0000011606 */
.L_x_3529:
[----:B------:R-:W-:Y:S05]  /*5970*/  BSYNC B0 ;  /* 0x0000000000007941 */ /* 0x000fea0003800000 */
.L_x_3527:
[----:B------:R-:W-:-:S05]  /*5980*/  IMAD R5, R190, R5, RZ ;  /* 0x00000005be057224 */ /* 0x000fca00078e02ff */
[----:B------:R-:W-:-:S07]  /*5990*/  VIMNMX R0, R0, R5, !PT ;  /* 0x0000000500007248 */ /* 0x000fce0007fe0100 */
.L_x_3526:
        /* <DEDUP_REMOVED lines=8> */
[----:B------:R-:W-:Y:S01]  /*5a20*/  ISETP.NE.AND P0, PT, R213, RZ, PT ;  /* 0x000000ffd500720c */ /* 0x000fe20003f05270 */
[----:B------:R-:W-:-:S03]  /*5a30*/  ULDC UR4, c[0x0][0xae8] ;  /* 0x0002ba0000047ab9 */ /* 0x000fc60000000800 */
[----:B---3--:R-:W-:-:S04]  /*5a40*/  SEL R11, R213, UR4, P0 ;  /* 0x00000004d50b7c07 */ /* 0x008fc80008000000 */
[-C--:B------:R-:W-:Y:S02]  /*5a50*/  IABS R6, R11.reuse ;  /* 0x0000000b00067213 */ /* 0x080fe40000000000 */
[----:B------:R-:W-:Y:S02]  /*5a60*/  IADD3 R0, R11, -0x1, R12 ;  /* 0xffffffff0b007810 */ /* 0x000fe40007ffe00c */
[----:B------:R-:W1:Y:S01]  /*5a70*/  I2F.RP R3, R6 ;  /* 0x0000000600037306 */ /* 0x000e620000209400 */
[----:B0-----:R-:W-:Y:S02]  /*5a80*/  IABS R10, R11 ;  /* 0x0000000b000a7213 */ /* 0x001fe40000000000 */
[----:B------:R-:W-:-:S05]  /*5a90*/  IMAD.IADD R0, R0, 0x1, -R9 ;  /* 0x0000000100007824 */ /* 0x000fca00078e0a09 */
[----:B------:R-:W-:Y:S02]  /*5aa0*/  IABS R8, R0 ;  /* 0x0000000000087213 */ /* 0x000fe40000000000 */
[----:B------:R-:W-:-:S04]  /*5ab0*/  LOP3.LUT R0, R0, R11, RZ, 0x3c, !PT ;  /* 0x0000000b00007212 */ /* 0x000fc800078e3cff */
[----:B------:R-:W-:Y:S01]  /*5ac0*/  ISETP.GE.AND P2, PT, R0, RZ, PT ;  /* 0x000000ff0000720c */ /* 0x000fe20003f46270 */
[----:B-1----:R-:W0:Y:S02]  /*5ad0*/  MUFU.RCP R3, R3 ;  /* 0x0000000300037308 */ /* 0x002e240000001000 */
        /* <DEDUP_REMOVED lines=19> */
.L_x_3531:
[----:B------:R-:W-:Y:S05]  /*5c10*/  BSYNC B0 ;  /* 0x0000000000007941 */ /* 0x000fea0003800000 */
.L_x_3530:
[----:B------:R-:W-:Y:S01]  /*5c20*/  IMAD R0, R220, R3, R9 ;  /* 0x00000003dc007224 */ /* 0x000fe200078e0209 */
[----:B------:R-:W-:-:S04]  /*5c30*/  PRMT R4, RZ, 0x7610, R4 ;  /* 0x00007610ff047816 */ /* 0x000fc80000000004 */
[----:B------:R-:W-:-:S04]  /*5c40*/  VIADDMNMX R12, R0, R3, R12, PT ;  /* 0x00000003000c7246 */ /* 0x000fc8000380010c */
[----:B------:R-:W-:-:S13]  /*5c50*/  ISETP.GT.AND P0, PT, R12, R0, PT ;  /* 0x000000000c00720c */ /* 0x000fda0003f04270 */
[----:B------:R-:W-:Y:S05]  /*5c60*/  @!P0 BRA `(.L_x_3532) ;  /* 0x0000025000048947 */ /* 0x000fea0003800000 */
[----:B0-----:R-:W4:Y:S04]  /*5c70*/  LDL R10, [R1+0x214] ;  /* 0x00021400010a7983 */ /* 0x001f280000100800 */
[----:B------:R-:W4:Y:S04]  /*5c80*/  LDL R9, [R1+0x210] ;  /* 0x0002100001097983 */ /* 0x000f280000100800 */
[----:B------:R-:W4:Y:S04]  /*5c90*/  LDL R8, [R1+0x218] ;  /* 0x0002180001087983 */ /* 0x000f280000100800 */
[----:B-----5:R-:W4:Y:S04]  /*5ca0*/  LDL R34, [R1+0x228] ;  /* 0x0002280001227983 */ /* 0x020f280000100800 */
        /* <DEDUP_REMOVED lines=114> */
[----:B---3--:R-:W0:Y:S03]  /*63d0*/  S2R R11, SR_TID.X ;  /* 0x00000000000b7919 */ /* 0x008e260000002100 */
[----:B------:R-:W3:Y:S04]  /*63e0*/  LDL R14, [R1+0x3f4] ;  /* 0x0003f400010e7983 */ /* 0x000ee80000100800 */
[----:B------:R-:W3:Y:S04]  /*63f0*/  LDL R15, [R1+0x3f8] ;  /* 0x0003f800010f7983 */ /* 0x000ee80000100800 */
[----:B------:R-:W3:Y:S04]  /*6400*/  LDL R20, [R1+0x3fc] ;  /* 0x0003fc0001147983 */ /* 0x000ee80000100800 */
[----:B------:R-:W3:Y:S04]  /*6410*/  LDL R21, [R1+0x400] ;  /* 0x0004000001157983 */ /* 0x000ee80000100800 */
[----:B------:R-:W3:Y:S04]  /*6420*/  LDL R152, [R1+0x404] ;  /* 0x0004040001987983 */ /* 0x000ee80000100800 */
[----:B------:R-:W3:Y:S01]  /*6430*/  LDL R153, [R1+0x408] ;  /* 0x0004080001997983 */ /* 0x000ee20000100800 */
[----:B0-----:R-:W-:-:S02]  /*6440*/  VIADD R13, R11, 0xffffff80 ;  /* 0xffffff800b0d7836 */ /* 0x001fc40000000000 */
[----:B------:R-:W-:-:S05]  /*6450*/  VIADD R11, R11, 0xffffff80 ;  /* 0xffffff800b0b7836 */ /* 0x000fca0000000000 */
[----:B------:R-:W-:-:S04]  /*6460*/  SHF.R.S32.HI R11, RZ, 0x1f, R11 ;  /* 0x0000001fff0b7819 */ /* 0x000fc8000001140b */
[----:B------:R-:W-:Y:S01]  /*6470*/  LEA.HI R11, R11, R13, RZ, 0x7 ;  /* 0x0000000d0b0b7211 */ /* 0x000fe200078f38ff */
[----:B----4-:R0:W-:Y:S03]  /*6480*/  STL [R1+0x214], R10 ;  /* 0x0002140a01007387 */ /* 0x0101e60000100800 */
[----:B------:R-:W-:Y:S01]  /*6490*/  SHF.R.S32.HI R11, RZ, 0x7, R11 ;  /* 0x00000007ff0b7819 */ /* 0x000fe2000001140b */
[----:B------:R1:W-:Y:S04]  /*64a0*/  STL [R1+0x210], R9 ;  /* 0x0002100901007387 */ /* 0x0003e80000100800 */
[----:B------:R-:W4:Y:S04]  /*64b0*/  SHFL.IDX PT, R132, R11, RZ, 0x1f ;  /* 0x00001fff0b847589 */ /* 0x000f2800000e0000 */
[----:B0-----:R-:W3:Y:S04]  /*64c0*/  LDL R10, [R1+0x3e8] ;  /* 0x0003e800010a7983 */ /* 0x001ee80000100800 */
[----:B------:R0:W-:Y:S04]  /*64d0*/  STL [R1+0x218], R8 ;  /* 0x0002180801007387 */ /* 0x0001e80000100800 */
[----:B-1----:R-:W3:Y:S04]  /*64e0*/  LDL R9, [R1+0x3e4] ;  /* 0x0003e40001097983 */ /* 0x002ee80000100800 */
[----:B------:R-:W3:Y:S04]  /*64f0*/  LDL R13, [R1+0x3f0] ;  /* 0x0003f000010d7983 */ /* 0x000ee80000100800 */
[----:B0-----:R-:W3:Y:S01]  /*6500*/  LDL R8, [R1+0x40c] ;  /* 0x00040c0001087983 */ /* 0x001ee20000100800 */
[----:B----4-:R-:W-:-:S04]  /*6510*/  LEA.HI R11, R132, R132, RZ, 0x1 ;  /* 0x00000084840b7211 */ /* 0x010fc800078f08ff */
[----:B------:R-:W-:-:S05]  /*6520*/  LOP3.LUT R11, R11, 0x1fffe, RZ, 0xc0, !PT ;  /* 0x0001fffe0b0b7812 */ /* 0x000fca00078ec0ff */
[----:B------:R-:W-:Y:S02]  /*6530*/  IMAD.IADD R132, R132, 0x1, -R11 ;  /* 0x0000000184847824 */ /* 0x000fe400078e0a0b */
[----:B------:R-:W4:Y:S02]  /*6540*/  LDL R11, [R1+0x3ec] ;  /* 0x0003ec00010b7983 */ /* 0x000f240000100800 */
[----:B------:R-:W-:-:S04]  /*6550*/  IMAD R132, R132, 0x8000, R2 ;  /* 0x0000800084847824 */ /* 0x000fc800078e0202 */
[----:B------:R-:W-:Y:S01]  /*6560*/  VIADD R132, R132, 0x400 ;  /* 0x0000040084847836 */ /* 0x000fe20000000000 */
[----:B------:R0:W-:Y:S04]  /*6570*/  STL [R1+0x228], R34 ;  /* 0x0002282201007387 */ /* 0x0001e80000100800 */
[----:B------:R-:W-:Y:S01]  /*6580*/  SHF.R.U32.HI R132, RZ, 0x4, R132 ;  /* 0x00000004ff847819 */ /* 0x000fe20000011684 */
[----:B------:R1:W-:Y:S01]  /*6590*/  STL [R1+0x224], R3 ;  /* 0x0002240301007387 */ /* 0x0003e20000100800 */
[----:B0-----:R-:W-:Y:S02]  /*65a0*/  VIADD R34, R2, 0x36400 ;  /* 0x0003640002227836 */ /* 0x001fe40000000000 */
[----:B-1----:R-:W-:-:S03]  /*65b0*/  LOP3.LUT R3, R132, 0x3fff, RZ, 0xc0, !PT ;  /* 0x00003fff84037812 */ /* 0x002fc600078ec0ff */
[----:B------:R-:W-:Y:S02]  /*65c0*/  SHF.R.U32.HI R34, RZ, 0x4, R34 ;  /* 0x00000004ff227819 */ /* 0x000fe40000011622 */
[----:B------:R-:W-:Y:S02]  /*65d0*/  LOP3.LUT R3, R3, 0x2000000, RZ, 0xfc, !PT ;  /* 0x0200000003037812 */ /* 0x000fe400078efcff */
[----:B------:R-:W-:Y:S01]  /*65e0*/  LOP3.LUT R34, R34, 0x3fff, RZ, 0xc0, !PT ;  /* 0x00003fff22227812 */ /* 0x000fe200078ec0ff */
[----:B------:R0:W-:Y:S04]  /*65f0*/  STL [R1+0x3b0], R6 ;  /* 0x0003b00601007387 */ /* 0x0001e80000100800 */
[----:B------:R1:W-:Y:S04]  /*6600*/  STL [R1+0x3bc], R5 ;  /* 0x0003bc0501007387 */ /* 0x0003e80000100800 */
[----:B------:R1:W-:Y:S01]  /*6610*/  STL [R1+0x3c0], R7 ;  /* 0x0003c00701007387 */ /* 0x0003e20000100800 */
[----:B0-----:R-:W-:-:S03]  /*6620*/  IMAD R6, R33, 0x1000, R3 ;  /* 0x0000100021067824 */ /* 0x001fc600078e0203 */
[----:B------:R0:W-:Y:S01]  /*6630*/  STL [R1+0x3b8], R4 ;  /* 0x0003b80401007387 */ /* 0x0001e20000100800 */
[----:B-1----:R-:W-:Y:S02]  /*6640*/  IMAD.MOV.U32 R5, RZ, RZ, 0x40000040 ;  /* 0x40000040ff057424 */ /* 0x002fe400078e00ff */
[----:B------:R-:W-:Y:S01]  /*6650*/  IMAD.MOV.U32 R7, RZ, RZ, 0x40000040 ;  /* 0x40000040ff077424 */ /* 0x000fe200078e00ff */
[----:B0-----:R-:W-:Y:S01]  /*6660*/  LOP3.LUT R4, R34, 0x10000, RZ, 0xfc, !PT ;  /* 0x0001000022047812 */ /* 0x001fe200078efcff */
[----:B------:R0:W-:Y:S01]  /*6670*/  STL [R1+0x3c4], R24 ;  /* 0x0003c41801007387 */ /* 0x0001e20000100800 */
[----:B------:R-:W-:Y:S02]  /*6680*/  R2UR UR6, R6 ;  /* 0x00000000060672ca */ /* 0x000fe400000e0000 */
[----:B------:R-:W-:Y:S01]  /*6690*/  R2UR UR7, R7 ;  /* 0x00000000070772ca */ /* 0x000fe200000e0000 */
[----:B------:R1:W-:Y:S01]  /*66a0*/  STL [R1+0x3d4], R25 ;  /* 0x0003d41901007387 */ /* 0x0003e20000100800 */
[----:B------:R-:W-:-:S02]  /*66b0*/  R2UR UR4, R4 ;  /* 0x00000000040472ca */ /* 0x000fc400000e0000 */
[----:B------:R-:W-:Y:S01]  /*66c0*/  R2UR UR5, R5 ;  /* 0x00000000050572ca */ /* 0x000fe200000e0000 */
[----:B0-----:R-:W-:Y:S02]  /*66d0*/  VIADD R24, R6, 0x80 ;  /* 0x0000008006187836 */ /* 0x001fe40000000000 */
        /* <DEDUP_REMOVED lines=110> */
[----:B0-----:R-:W-:-:S06]  /*6dc0*/  WARPGROUP.ARRIVE ;  /* 0x00000000000079c5 */ /* 0x001fcc0000000000 */
[----:B------:R-:W-:Y:S01]  /*6dd0*/  HGMMA.64x256x16.F32.BF16 R24, gdesc[UR4].tnspB, RZ, !UPT, gsb0 ;  /* 0x43e00000041879f0 */ /* 0x000fe2000c0018ff */
[----:B---3--:R0:W-:Y:S04]  /*6de0*/  STL [R1+0x3e8], R10 ;  /* 0x0003e80a01007387 */ /* 0x0081e80000100800 */
[----:B----4-:R1:W-:Y:S01]  /*6df0*/  STL [R1+0x3ec], R11 ;  /* 0x0003ec0b01007387 */ /* 0x0103e20000100800 */
[----:B0-----:R-:W-:Y:S02]  /*6e00*/  VIADD R10, R4, 0x2 ;  /* 0x00000002040a7836 */ /* 0x001fe40000000000 */
[----:B-1----:R-:W-:-:S03]  /*6e10*/  IMAD.MOV.U32 R11, RZ, RZ, 0x40000040 ;  /* 0x40000040ff0b7424 */ /* 0x002fc600078e00ff */
[----:B------:R-:W-:Y:S02]  /*6e20*/  R2UR UR8, R10 ;  /* 0x000000000a0872ca */ /* 0x000fe400000e0000 */
[----:B------:R-:W-:Y:S01]  /*6e30*/  R2UR UR9, R11 ;  /* 0x000000000b0972ca */ /* 0x000fe200000e0000 */
[----:B------:R0:W-:Y:S04]  /*6e40*/  STL [R1+0x3e4], R9 ;  /* 0x0003e40901007387 */ /* 0x0001e80000100800 */
[----:B------:R1:W-:Y:S04]  /*6e50*/  STL [R1+0x3f0], R13 ;  /* 0x0003f00d01007387 */ /* 0x0003e80000100800 */
[----:B------:R-:W-:Y:S04]  /*6e60*/  STL [R1+0x3f4], R14 ;  /* 0x0003f40e01007387 */ /* 0x000fe80000100800 */
[----:B------:R-:W-:Y:S04]  /*6e70*/  STL [R1+0x3f8], R15 ;  /* 0x0003f80f01007387 */ /* 0x000fe80000100800 */
[----:B------:R-:W-:Y:S04]  /*6e80*/  STL [R1+0x3fc], R20 ;  /* 0x0003fc1401007387 */ /* 0x000fe80000100800 */
[----:B------:R-:W-:Y:S04]  /*6e90*/  STL [R1+0x400], R21 ;  /* 0x0004001501007387 */ /* 0x000fe80000100800 */
[----:B------:R-:W-:Y:S04]  /*6ea0*/  STL [R1+0x404], R152 ;  /* 0x0004049801007387 */ /* 0x000fe80000100800 */
[----:B------:R-:W-:Y:S04]  /*6eb0*/  STL [R1+0x408], R153 ;  /* 0x0004089901007387 */ /* 0x000fe80000100800 */
[----:B------:R2:W-:Y:S01]  /*6ec0*/  STL [R1+0x40c], R8 ;  /* 0x00040c0801007387 */ /* 0x0005e20000100800 */
[----:B0-----:R-:W-:-:S02]  /*6ed0*/  IMAD.MOV.U32 R9, RZ, RZ, 0x40000040 ;  /* 0x40000040ff097424 */ /* 0x001fc400078e00ff */
[----:B------:R-:W-:Y:S01]  /*6ee0*/  IMAD.MOV.U32 R7, RZ, RZ, 0x40000040 ;  /* 0x40000040ff077424 */ /* 0x000fe200078e00ff */
[----:B-1----:R0:W5:Y:S01]  /*6ef0*/  LDL R13, [R1+0x1c8] ;  /* 0x0001c800010d7983 */ /* 0x0021620000100800 */
[----:B--2---:R-:W-:Y:S01]  /*6f00*/  VIADD R8, R6, 0x100 ;  /* 0x0000010006087836 */ /* 0x004fe20000000000 */
[----:B------:R-:W-:Y:S01]  /*6f10*/  R2UR UR7, R9 ;  /* 0x00000000090772ca */ /* 0x000fe200000e0000 */
[----:B------:R-:W-:-:S03]  /*6f20*/  IMAD.MOV.U32 R9, RZ, RZ, 0x40000040 ;  /* 0x40000040ff097424 */ /* 0x000fc600078e00ff */
        /* <DEDUP_REMOVED lines=38> */
[----:B------:R-:W-:Y:S01]  /*7190*/  HGMMA.64x256x16.F32.BF16 R24, gdesc[UR8].tnspB, R24, gsb0 ;  /* 0x43e00000081879f0 */ /* 0x000fe20008001818 */
        /* <DEDUP_REMOVED lines=36> */
[----:B------:R-:W-:Y:S01]  /*73e0*/  R2UR UR6, R6 ;  /* 0x00000000060672ca */ /* 0x000fe200000e0000 */
[----:B------:R-:W-:Y:S01]  /*73f0*/  VIADD R6, R4, 0x6 ;  /* 0x0000000604067836 */ /* 0x000fe20000000000 */
[----:B------:R-:W-:Y:S01]  /*7400*/  R2UR UR7, R7 ;  /* 0x00000000070772ca */ /* 0x000fe200000e0000 */
[----:B------:R-:W-:-:S03]  /*7410*/  IMAD.MOV.U32 R7, RZ, RZ, 0x40000040 ;  /* 0x40000040ff077424 */ /* 0x000fc600078e00ff */
        /* <DEDUP_REMOVED lines=330> */
.L_x_3533:
[----:B------:R-:W-:Y:S01]  /*88c0*/  VIADD R20, R12, 0xfffffffe ;  /* 0xfffffffe0c147836 */ /* 0x000fe20000000000 */
[----:B------:R-:W-:Y:S01]  /*88d0*/  BSSY B0, `(.L_x_3534) ;  /* 0x00003e8000007945 */ /* 0x000fe20003800000 */
[----:B-----5:R-:W-:-:S03]  /*88e0*/  IMAD R13, R13, 0x8, R2 ;  /* 0x000000080d0d7824 */ /* 0x020fc600078e0202 */
[----:B------:R-:W-:Y:S01]  /*88f0*/  ISETP.GE.AND P0, PT, R20, R0, PT ;  /* 0x000000001400720c */ /* 0x000fe20003f06270 */
[----:B------:R-:W-:-:S05]  /*8900*/  VIADD R14, R13, 0x38860 ;  /* 0x000388600d0e7836 */ /* 0x000fca0000000000 */
[----:B------:R-:W-:-:S04]  /*8910*/  PRMT R14, R155, 0x654, R14 ;  /* 0x000006549b0e7816 */ /* 0x000fc8000000000e */
[----:B------:R0:W-:Y:S03]  /*8920*/  SYNCS.ARRIVE.TRANS64.RED.A1T0 RZ, [R14+URZ], RZ ;  /* 0x000000ff0eff79a7 */ /* 0x0001e6000810043f */
[----:B------:R-:W-:Y:S05]  /*8930*/  @!P0 BRA `(.L_x_3535) ;  /* 0x0000003c00848947 */ /* 0x000fea0003800000 */
.L_x_3537:
[----:B0-----:R-:W2:Y:S04]  /*8940*/  LDL R21, [R1+0x1c8] ;  /* 0x0001c80001157983 */ /* 0x001ea80000100800 */
        /* <DEDUP_REMOVED lines=63> */
[----:B01----:R-:W4:Y:S01]  /*8d40*/  LDL.64 R14, [R1+0x408] ;  /* 0x00040800010e7983 */ /* 0x003f220000100a00 */
[----:B--2---:R-:W-:-:S04]  /*8d50*/  IMAD R148, R21, 0x40, R162 ;  /* 0x0000004015947824 */ /* 0x004fc800078e02a2 */
[----:B------:R-:W-:Y:S01]  /*8d60*/  IMAD R148, R148, 0x4, R2 ;  /* 0x0000000494947824 */ /* 0x000fe200078e0202 */
[----:B------:R-:W-:Y:S06]  /*8d70*/  BAR.SYNC.DEFER_BLOCKING 0xe, 0x100 ;  /* 0x0384000000007b1d */ /* 0x000fec0000010000 */
[----:B------:R-:W3:Y:S04]  /*8d80*/  LDS R149, [R148+0x38400] ;  /* 0x0384000094957984 */ /* 0x000ee80000000800 */
        /* <DEDUP_REMOVED lines=193> */
[----:B0-----:R-:W2:Y:S04]  /*99a0*/  LDL R12, [R1+0x214] ;  /* 0x00021400010c7983 */ /* 0x001ea80000100800 */
[----:B------:R-:W3:Y:S04]  /*99b0*/  LDL R13, [R1+0x218] ;  /* 0x00021800010d7983 */ /* 0x000ee80000100800 */
        /* <DEDUP_REMOVED lines=126> */
[----:B--2---:R-:W-:Y:S04]  /*a1a0*/  STL [R1+0x214], R12 ;  /* 0x0002140c01007387 */ /* 0x004fe80000100800 */
[----:B---3--:R-:W-:Y:S04]  /*a1b0*/  STL [R1+0x218], R13 ;  /* 0x0002180d01007387 */ /* 0x008fe80000100800 */
[----:B----4-:R-:W-:Y:S04]  /*a1c0*/  STL [R1+0x21c], R14 ;  /* 0x00021c0e01007387 */ /* 0x010fe80000100800 */
        /* <DEDUP_REMOVED lines=156> */
[----:B------:R-:W-:Y:S01]  /*ab90*/  VIADD R12, R21, 0x1 ;  /* 0x00000001150c7836 */ /* 0x000fe20000000000 */
[----:B------:R-:W-:Y:S01]  /*aba0*/  R2UR UR4, R4 ;  /* 0x00000000040472ca */ /* 0x000fe200000e0000 */
[----:B------:R-:W-:Y:S01]  /*abb0*/  IMAD.MOV.U32 R13, RZ, RZ, 0x40000040 ;  /* 0x40000040ff0d7424 */ /* 0x000fe200078e00ff */
[----:B------:R-:W-:Y:S01]  /*abc0*/  R2UR UR5, R5 ;  /* 0x00000000050572ca */ /* 0x000fe200000e0000 */
[----:B------:R-:W-:Y:S01]  /*abd0*/  IMAD.MOV.U32 R15, RZ, RZ, 0x40000040 ;  /* 0x40000040ff0f7424 */ /* 0x000fe200078e00ff */
[----:B------:R-:W-:Y:S01]  /*abe0*/  ISETP.NE.AND P0, PT, R12, 0x2, PT ;  /* 0x000000020c00780c */ /* 0x000fe20003f05270 */
[----:B------:R0:W-:Y:S01]  /*abf0*/  STL [R1+0x1c8], R12 ;  /* 0x0001c80c01007387 */ /* 0x0001e20000100800 */
[----:B------:R-:W-:Y:S01]  /*ac00*/  R2UR UR7, R13 ;  /* 0x000000000d0772ca */ /* 0x000fe200000e0000 */
[----:B------:R-:W-:-:S10]  /*ac10*/  IMAD.MOV.U32 R13, RZ, RZ, 0x40000040 ;  /* 0x40000040ff0d7424 */ /* 0x000fd400078e00ff */
[----:B0-----:R-:W-:-:S04]  /*ac20*/  @!P0 IMAD.MOV.U32 R12, RZ, RZ, RZ ;  /* 0x000000ffff0c8224 */ /* 0x001fc800078e00ff */
[----:B------:R-:W-:-:S04]  /*ac30*/  IMAD R12, R12, 0x1000, R3 ;  /* 0x000010000c0c7824 */ /* 0x000fc800078e0203 */
[C---:B------:R-:W-:Y:S01]  /*ac40*/  VIADD R14, R12.reuse, 0x80 ;  /* 0x000000800c0e7836 */ /* 0x040fe20000000000 */
[----:B------:R-:W-:Y:S01]  /*ac50*/  R2UR UR6, R12 ;  /* 0x000000000c0672ca */ /* 0x000fe200000e0000 */
[----:B--2---:R-:W-:-:S12]  /*ac60*/  WARPGROUP.ARRIVE ;  /* 0x00000000000079c5 */ /* 0x004fd80000000000 */
        /* <DEDUP_REMOVED lines=43> */
[----:B------:R-:W-:Y:S02]  /*af20*/  R2UR UR6, R14 ;  /* 0x000000000e0672ca */ /* 0x000fe400000e0000 */
[----:B------:R-:W-:Y:S02]  /*af30*/  R2UR UR7, R15 ;  /* 0x000000000f0772ca */ /* 0x000fe400000e0000 */
        /* <DEDUP_REMOVED lines=38> */
[----:B------:R-:W-:Y:S01]  /*b1a0*/  R2UR UR7, R13 ;  /* 0x000000000d0772ca */ /* 0x000fe200000e0000 */
[----:B------:R-:W2:Y:S01]  /*b1b0*/  @!P0 LDL R12, [R1+0x1cc] ;  /* 0x0001cc00010c8983 */ /* 0x000ea20000100800 */
[----:B------:R-:W-:Y:S02]  /*b1c0*/  R2UR UR4, R6 ;  /* 0x00000000060472ca */ /* 0x000fe400000e0000 */
[----:B------:R-:W-:Y:S01]  /*b1d0*/  R2UR UR5, R7 ;  /* 0x00000000070572ca */ /* 0x000fe200000e0000 */
[----:B------:R-:W3:Y:S04]  /*b1e0*/  LDL R13, [R1+0x1d0] ;  /* 0x0001d000010d7983 */ /* 0x000ee80000100800 */
        /* <DEDUP_REMOVED lines=70> */
[----:B-1----:R-:W3:Y:S04]  /*b650*/  LDL R139, [R1+0x238] ;  /* 0x00023800018b7983 */ /* 0x002ee80000100800 */
[----:B----4-:R-:W4:Y:S04]  /*b660*/  LDL R143, [R1+0x228] ;  /* 0x00022800018f7983 */ /* 0x010f280000100800 */
[----:B0-----:R-:W4:Y:S04]  /*b670*/  LDL R147, [R1+0x218] ;  /* 0x0002180001937983 */ /* 0x001f280000100800 */
[----:B--2---:R-:W2:Y:S04]  /*b680*/  LDL R149, [R1+0x210] ;  /* 0x0002100001957983 */ /* 0x004ea80000100800 */
        /* <DEDUP_REMOVED lines=126> */
[----:B--2---:R0:W-:Y:S04]  /*be70*/  STL [R1+0x210], R149 ;  /* 0x0002109501007387 */ /* 0x0041e80000100800 */
        /* <DEDUP_REMOVED lines=129> */
[----:B------:R-:W-:-:S02]  /*c690*/  PLOP3.LUT P1, PT, PT, PT, UP0, 0x80, 0x0 ;  /* 0x000000000000781c */ /* 0x000fc40003f2f008 */
[----:B------:R-:W-:-:S05]  /*c6a0*/  @!P0 LOP3.LUT R12, R12, 0x1, RZ, 0x3c, !PT ;  /* 0x000000010c0c8812 */ /* 0x000fca00078e3cff */
[----:B------:R0:W-:Y:S01]  /*c6b0*/  @!P0 STL [R1+0x1cc], R12 ;  /* 0x0001cc0c01008387 */ /* 0x0001e20000100800 */
[C---:B------:R-:W-:Y:S01]  /*c6c0*/  ISETP.GT.AND P0, PT, R20.reuse, R0, PT ;  /* 0x000000001400720c */ /* 0x040fe20003f04270 */
[----:B------:R-:W-:-:S04]  /*c6d0*/  VIADD R20, R20, 0xffffffff ;  /* 0xffffffff14147836 */ /* 0x000fc80000000000 */
[----:B------:R-:W-:Y:S08]  /*c6e0*/  @P1 BRA `(.L_x_3536) ;  /* 0x0000000000041947 */ /* 0x000ff00003800000 */
[----:B------:R-:W-:Y:S01]  /*c6f0*/  BPT.TRAP 0x1 ;  /* 0x000000040000795c */ /* 0x000fe20000300000 */
.L_x_3536:
[----:B-----5:R-:W-:-:S04]  /*c700*/  IMAD R14, R14, 0x8, R2 ;  /* 0x000000080e0e7824 */ /* 0x020fc800078e0202 */
[----:B------:R-:W-:-:S05]  /*c710*/  VIADD R14, R14, 0x38860 ;  /* 0x000388600e0e7836 */ /* 0x000fca0000000000 */
[----:B------:R-:W-:-:S04]  /*c720*/  PRMT R14, R155, 0x654, R14 ;  /* 0x000006549b0e7816 */ /* 0x000fc8000000000e */
[----:B------:R1:W-:Y:S01]  /*c730*/  SYNCS.ARRIVE.TRANS64.RED.A1T0 RZ, [R14+URZ], RZ ;  /* 0x000000ff0eff79a7 */ /* 0x0003e2000810043f */
[----:B------:R-:W-:Y:S05]  /*c740*/  @P0 BRA `(.L_x_3537) ;  /* 0xffffffc0007c0947 */ /* 0x000fea000383ffff */
.L_x_3535:
[----:B------:R-:W-:Y:S05]  /*c750*/  BSYNC B0 ;  /* 0x0000000000007941 */ /* 0x000fea0003800000 */
.L_x_3534:
[----:B------:R-:W2:Y:S04]  /*c760*/  LDL R3, [R1+0x1c8] ;  /* 0x0001c80001037983 */ /* 0x000ea80000100800 */
[----:B0-----:R-:W3:Y:S04]  /*c770*/  LDL.64 R52, [R1+0x220] ;  /* 0x0002200001347983 */ /* 0x001ee80000100a00 */
[----:B------:R-:W4:Y:S04]  /*c780*/  LDL.64 R48, [R1+0x240] ;  /* 0x0002400001307983 */ /* 0x000f280000100a00 */
[----:B------:R-:W5:Y:S04]  /*c790*/  LDL.64 R50, [R1+0x210] ;  /* 0x0002100001327983 */ /* 0x000f680000100a00 */
        /* <DEDUP_REMOVED lines=44> */
[----:B------:R-:W4:Y:S04]  /*ca60*/  LDL R106, [R1+0x1d0] ;  /* 0x0001d000016a7983 */ /* 0x000f280000100800 */
[----:B------:R-:W4:Y:S01]  /*ca70*/  LDL R105, [R1+0x1c8] ;  /* 0x0001c80001697983 */ /* 0x000f220000100800 */
[----:B--2---:R-:W-:-:S04]  /*ca80*/  IMAD R3, R3, 0x40, R162 ;  /* 0x0000004003037824 */ /* 0x004fc800078e02a2 */
[----:B------:R-:W-:Y:S01]  /*ca90*/  IMAD R104, R3, 0x4, R2 ;  /* 0x0000000403687824 */ /* 0x000fe200078e0202 */
[----:B------:R-:W-:Y:S06]  /*caa0*/  BAR.SYNC.DEFER_BLOCKING 0xe, 0x100 ;  /* 0x0384000000007b1d */ /* 0x000fec0000010000 */
[----:B------:R-:W3:Y:S04]  /*cab0*/  LDS R0, [R104+0x38400] ;  /* 0x0384000068007984 */ /* 0x000ee80000000800 */
[----:B------:R-:W0:Y:S01]  /*cac0*/  LDS R104, [R104+0x38420] ;  /* 0x0384200068687984 */ /* 0x000e220000000800 */
[C---:B---3--:R-:W-:Y:S01]  /*cad0*/  FMUL.FTZ R3, R0.reuse, R53 ;  /* 0x0000003500037220 */ /* 0x048fe20000410000 */
[C---:B------:R-:W-:Y:S01]  /*cae0*/  FMUL.FTZ R2, R0.reuse, R52 ;  /* 0x0000003400027220 */ /* 0x040fe20000410000 */
[C---:B-----5:R-:W-:Y:S01]  /*caf0*/  FMUL.FTZ R51, R0.reuse, R51 ;  /* 0x0000003300337220 */ /* 0x060fe20000410000 */
[C---:B------:R-:W-:Y:S01]  /*cb00*/  FMUL.FTZ R50, R0.reuse, R50 ;  /* 0x0000003200327220 */ /* 0x040fe20000410000 */
[C---:B----4-:R-:W-:Y:S01]  /*cb10*/  FMUL.FTZ R47, R0.reuse, R47 ;  /* 0x0000002f002f7220 */ /* 0x050fe20000410000 */
        /* <DEDUP_REMOVED lines=13> */
[C---:B-1----:R-:W-:Y:S01]  /*cbf0*/  FMUL.FTZ R3, R0.reuse, R49 ;  /* 0x0000003100037220 */ /* 0x042fe20000410000 */
        /* <DEDUP_REMOVED lines=13> */
[----:B------:R-:W-:Y:S01]  /*ccd0*/  STL.64 [R1+0x210], R50 ;  /* 0x0002103201007387 */ /* 0x000fe20000100a00 */
[C---:B-1----:R-:W-:Y:S01]  /*cce0*/  FMUL.FTZ R3, R0.reuse, R43 ;  /* 0x0000002b00037220 */ /* 0x042fe20000410000 */
[----:B------:R-:W-:-:S02]  /*ccf0*/  FMUL.FTZ R2, R0, R42 ;  /* 0x0000002a00027220 */ /* 0x000fc40000410000 */
[----:B------:R1:W-:Y:S04]  /*cd00*/  STL.64 [R1+0x230], R46 ;  /* 0x0002302e01007387 */ /* 0x0003e80000100a00 */
[----:B------:R-:W-:Y:S04]  /*cd10*/  STL.64 [R1+0x250], R44 ;  /* 0x0002502c01007387 */ /* 0x000fe80000100a00 */
[----:B------:R-:W-:Y:S04]  /*cd20*/  STL.64 [R1+0x260], R2 ;  /* 0x0002600201007387 */ /* 0x000fe80000100a00 */
[----:B------:R-:W-:Y:S04]  /*cd30*/  STL.64 [R1+0x270], R40 ;  /* 0x0002702801007387 */ /* 0x000fe80000100a00 */
[----:B------:R-:W-:Y:S04]  /*cd40*/  STL.64 [R1+0x280], R34 ;  /* 0x0002802201007387 */ /* 0x000fe80000100a00 */
        /* <DEDUP_REMOVED lines=8> */
[----:B-1----:R-:W5:Y:S04]  /*cdd0*/  LDL.64 R46, [R1+0x2f8] ;  /* 0x0002f800012e7983 */ /* 0x002f680000100a00 */
[----:B------:R-:W5:Y:S04]  /*cde0*/  LDL.64 R52, [R1+0x318] ;  /* 0x0003180001347983 */ /* 0x000f680000100a00 */
[----:B------:R-:W5:Y:S04]  /*cdf0*/  LDL.64 R50, [R1+0x328] ;  /* 0x0003280001327983 */ /* 0x000f680000100a00 */
[----:B------:R-:W5:Y:S04]  /*ce00*/  LDL.64 R48, [R1+0x338] ;  /* 0x0003380001307983 */ /* 0x000f680000100a00 */
[----:B--2---:R-:W2:Y:S04]  /*ce10*/  LDL.64 R36, [R1+0x348] ;  /* 0x0003480001247983 */ /* 0x004ea80000100a00 */
[----:B------:R-:W2:Y:S04]  /*ce20*/  LDL.64 R44, [R1+0x358] ;  /* 0x00035800012c7983 */ /* 0x000ea80000100a00 */
[----:B------:R-:W2:Y:S04]  /*ce30*/  LDL.64 R42, [R1+0x368] ;  /* 0x00036800012a7983 */ /* 0x000ea80000100a00 */
[----:B------:R-:W2:Y:S04]  /*ce40*/  LDL.64 R40, [R1+0x378] ;  /* 0x0003780001287983 */ /* 0x000ea80000100a00 */
[----:B---3--:R-:W3:Y:S04]  /*ce50*/  LDL.64 R38, [R1+0x388] ;  /* 0x0003880001267983 */ /* 0x008ee80000100a00 */
[----:B----4-:R-:W4:Y:S04]  /*ce60*/  LDL.64 R26, [R1+0x398] ;  /* 0x00039800011a7983 */ /* 0x010f280000100a00 */
[----:B------:R-:W4:Y:S04]  /*ce70*/  LDL.64 R34, [R1+0x3a8] ;  /* 0x0003a80001227983 */ /* 0x000f280000100a00 */
[----:B-----5:R-:W5:Y:S04]  /*ce80*/  LDL.64 R32, [R1+0x3b8] ;  /* 0x0003b80001207983 */ /* 0x020f680000100a00 */
[----:B------:R-:W5:Y:S04]  /*ce90*/  LDL.64 R30, [R1+0x3c8] ;  /* 0x0003c800011e7983 */ /* 0x000f680000100a00 */
[----:B------:R-:W5:Y:S04]  /*cea0*/  LDL.64 R28, [R1+0x3d8] ;  /* 0x0003d800011c7983 */ /* 0x000f680000100a00 */
[----:B------:R-:W5:Y:S04]  /*ceb0*/  LDL.64 R2, [R1+0x3e8] ;  /* 0x0003e80001027983 */ /* 0x000f680000100a00 */
[----:B0-----:R-:W5:Y:S04]  /*cec0*/  LDL.64 R24, [R1+0x3f8] ;  /* 0x0003f80001187983 */ /* 0x001f680000100a00 */
[----:B------:R-:W5:Y:S01]  /*ced0*/  LDL.64 R20, [R1+0x408] ;  /* 0x0004080001147983 */ /* 0x000f620000100a00 */
        /* <DEDUP_REMOVED lines=63> */
[----:B------:R-:W-:Y:S01]  /*d2d0*/  VIADD R0, R105, 0x1 ;  /* 0x0000000169007836 */ /* 0x000fe20000000000 */
        /* <DEDUP_REMOVED lines=31> */
[----:B------:R-:W-:Y:S01]  /*d4d0*/  STL [R1+0x1c8], R0 ;  /* 0x0001c80001007387 */ /* 0x000fe20000100800 */
[----:B------:R-:W-:-:S03]  /*d4e0*/  ISETP.NE.AND P0, PT, R0, 0x2, PT ;  /* 0x000000020000780c */ /* 0x000fc60003f05270 */
[----:B------:R0:W-:Y:S02]  /*d4f0*/  STL.64 [R1+0x310], R4 ;  /* 0x0003100401007387 */ /* 0x0001e40000100a00 */
[----:B0-----:R-:W-:Y:S02]  /*d500*/  IMAD.MOV.U32 R4, RZ, RZ, 0x1 ;  /* 0x00000001ff047424 */ /* 0x001fe400078e00ff */
        /* <DEDUP_REMOVED lines=18> */
[C---:B----4-:R-:W-:Y:S01]  /*d630*/  FMUL.FTZ R27, R104.reuse, R27 ;  /* 0x0000001b681b7220 */ /* 0x050fe20000410000 */
[C---:B------:R-:W-:Y:S01]  /*d640*/  FMUL.FTZ R26, R104.reuse, R26 ;  /* 0x0000001a681a7220 */ /* 0x040fe20000410000 */
[C---:B------:R-:W-:Y:S01]  /*d650*/  FMUL.FTZ R35, R104.reuse, R35 ;  /* 0x0000002368237220 */ /* 0x040fe20000410000 */
[C---:B------:R-:W-:Y:S01]  /*d660*/  FMUL.FTZ R34, R104.reuse, R34 ;  /* 0x0000002268227220 */ /* 0x040fe20000410000 */
[C---:B-----5:R-:W-:Y:S01]  /*d670*/  FMUL.FTZ R33, R104.reuse, R33 ;  /* 0x0000002168217220 */ /* 0x060fe20000410000 */
        /* <DEDUP_REMOVED lines=28> */
[----:B------:R-:W-:Y:S06]  /*d840*/  BAR.ARV 0xf, 0x100 ;  /* 0x03c4000000007b1d */ /* 0x000fec0000002000 */
[----:B------:R-:W-:Y:S05]  /*d850*/  @P0 BRA `(.L_x_3532) ;  /* 0x000001d400080947 */ /* 0x000fea0003800000 */
[----:B------:R-:W2:Y:S04]  /*d860*/  LDL R0, [R1+0x1cc] ;  /* 0x0001cc0001007983 */ /* 0x000ea80000100800 */
[----:B------:R4:W-:Y:S01]  /*d870*/  STL [R1+0x1c8], RZ ;  /* 0x0001c8ff01007387 */ /* 0x0009e20000100800 */
[----:B--2---:R-:W-:-:S05]  /*d880*/  LOP3.LUT R0, R0, 0x1, RZ, 0x3c, !PT ;  /* 0x0000000100007812 */ /* 0x004fca00078e3cff */
[----:B------:R4:W-:Y:S01]  /*d890*/  STL [R1+0x1cc], R0 ;  /* 0x0001cc0001007387 */ /* 0x0009e20000100800 */
[----:B------:R-:W-:Y:S05]  /*d8a0*/  BRA `(.L_x_3532) ;  /* 0x000001d000f47947 */ /* 0x000fea0003800000 */
.L_x_3521:
[----:B----4-:R-:W1:Y:S01]  /*d8b0*/  LDC R0, c[0x0][0x448] ;  /* 0x00011200ff007b82 */ /* 0x010e620000000800 */
[----:B------:R-:W-:Y:S01]  /*d8c0*/  UIADD3 UR10, UP0, UR40, 0x38830, URZ ;  /* 0x00038830280a7890 */ /* 0x000fe2000ff1e03f */
[----:B------:R-:W-:Y:S01]  /*d8d0*/  IMAD.U32 R4, RZ, RZ, UR60 ;  /* 0x0000003cff047e24 */ /* 0x000fe2000f8e00ff */
[----:B------:R-:W-:Y:S01]  /*d8e0*/  UIADD3 UR8, UP1, UR40, 0x38840, URZ ;  /* 0x0003884028087890 */ /* 0x000fe2000ff3e03f */
[----:B------:R-:W-:Y:S01]  /*d8f0*/  IMAD.MOV.U32 R5, RZ, RZ, 0x80 ;  /* 0x00000080ff057424 */ /* 0x000fe200078e00ff */
[----:B------:R-:W-:Y:S01]  /*d900*/  UIADD3 UR6, UP2, UR40, 0x38850, URZ ;  /* 0x0003885028067890 */ /* 0x000fe2000ff5e03f */
[----:B------:R-:W-:Y:S01]  /*d910*/  IMAD.MOV.U32 R7, RZ, RZ, R155 ;  /* 0x000000ffff077224 */ /* 0x000fe200078e009b */
[----:B------:R-:W-:Y:S01]  /*d920*/  UIADD3 UR4, UP3, UR40, 0x38860, URZ ;  /* 0x0003886028047890 */ /* 0x000fe2000ff7e03f */
[----:B------:R-:W4:Y:S01]  /*d930*/  LDC.64 R8, c[0x0][0xad8] ;  /* 0x0002b600ff087b82 */ /* 0x000f220000000a00 */
[----:B------:R-:W-:Y:S01]  /*d940*/  IMAD.MOV.U32 R6, RZ, RZ, 0x100 ;  /* 0x00000100ff067424 */ /* 0x000fe200078e00ff */
[----:B------:R-:W-:Y:S01]  /*d950*/  UIADD3.X UR11, URZ, UR41, URZ, UP0, !UPT ;  /* 0x000000293f0b7290 */ /* 0x000fe200087fe43f */
[----:B------:R-:W-:Y:S01]  /*d960*/  IMAD.U32 R3, RZ, RZ, UR6 ;  /* 0x00000006ff037e24 */ /* 0x000fe2000f8e00ff */
[----:B------:R-:W-:Y:S01]  /*d970*/  UIADD3.X UR9, URZ, UR41, URZ, UP1, !UPT ;  /* 0x000000293f097290 */ /* 0x000fe20008ffe43f */
[----:B------:R-:W-:Y:S01]  /*d980*/  IMAD.U32 R14, RZ, RZ, UR4 ;  /* 0x00000004ff0e7e24 */ /* 0x000fe2000f8e00ff */
[----:B------:R-:W-:Y:S01]  /*d990*/  UIADD3.X UR7, URZ, UR41, URZ, UP2, !UPT ;  /* 0x000000293f077290 */ /* 0x000fe200097fe43f */
[----:B------:R2:W-:Y:S01]  /*d9a0*/  STL.64 [R1+0x28], R4 ;  /* 0x0000280401007387 */ /* 0x0005e20000100a00 */
[----:B------:R-:W-:Y:S01]  /*d9b0*/  UIADD3.X UR5, URZ, UR41, URZ, UP3, !UPT ;  /* 0x000000293f057290 */ /* 0x000fe20009ffe43f */
[----:B------:R-:W-:-:S02]  /*d9c0*/  IMAD.U32 R152, RZ, RZ, UR60 ;  /* 0x0000003cff987e24 */ /* 0x000fc4000f8e00ff */
[----:B------:R3:W-:Y:S01]  /*d9d0*/  STL.64 [R1+0x30], R6 ;  /* 0x0000300601007387 */ /* 0x0007e20000100a00 */
[----:B------:R-:W-:Y:S02]  /*d9e0*/  IMAD.MOV.U32 R153, RZ, RZ, 0x80 ;  /* 0x00000080ff997424 */ /* 0x000fe400078e00ff */
[----:B------:R-:W-:Y:S01]  /*d9f0*/  IMAD.MOV.U32 R154, RZ, RZ, 0x80 ;  /* 0x00000080ff9a7424 */ /* 0x000fe200078e00ff */
[----:B------:R0:W-:Y:S01]  /*da00*/  STL [R1+0x50], R85 ;  /* 0x0000505501007387 */ /* 0x0001e20000100800 */
[----:B-1----:R-:W-:Y:S01]  /*da10*/  ISETP.NE.AND P2, PT, R0, 0x1, PT ;  /* 0x000000010000780c */ /* 0x002fe20003f45270 */
[----:B0-----:R-:W-:Y:S02]  /*da20*/  IMAD.U32 R10, RZ, RZ, UR10 ;  /* 0x0000000aff0a7e24 */ /* 0x001fe4000f8e00ff */
[----:B--2---:R-:W-:Y:S01]  /*da30*/  IMAD.U32 R5, RZ, RZ, UR7 ;  /* 0x00000007ff057e24 */ /* 0x004fe2000f8e00ff */
[----:B------:R0:W-:Y:S01]  /*da40*/  STL.128 [R1], R152 ;  /* 0x0000009801007387 */ /* 0x0001e20000100c00 */
[----:B------:R-:W-:-:S02]  /*da50*/  IMAD.U32 R12, RZ, RZ, UR8 ;  /* 0x00000008ff0c7e24 */ /* 0x000fc4000f8e00ff */
[----:B---3--:R-:W-:Y:S01]  /*da60*/  IMAD.U32 R7, RZ, RZ, UR5 ;  /* 0x00000005ff077e24 */ /* 0x008fe2000f8e00ff */
[----:B------:R0:W-:Y:S01]  /*da70*/  STL [R1+0x10], RZ ;  /* 0x000010ff01007387 */ /* 0x0001e20000100800 */
[----:B------:R-:W-:Y:S01]  /*da80*/  IMAD.U32 R11, RZ, RZ, UR11 ;  /* 0x0000000bff0b7e24 */ /* 0x000fe2000f8e00ff */
[----:B----4-:R-:W-:Y:S01]  /*da90*/  ISETP.GE.AND P3, PT, R9, 0x1, PT ;  /* 0x000000010900780c */ /* 0x010fe20003f66270 */
[----:B------:R-:W-:Y:S01]  /*daa0*/  IMAD.U32 R13, RZ, RZ, UR9 ;  /* 0x00000009ff0d7e24 */ /* 0x000fe2000f8e00ff */
[----:B------:R0:W-:Y:S01]  /*dab0*/  STL [R1+0x38], RZ ;  /* 0x000038ff01007387 */ /* 0x0001e20000100800 */
[----:B------:R-:W1:Y:S01]  /*dac0*/  @P2 LDC R0, c[0x0][0x44c] ;  /* 0x00011300ff002b82 */ /* 0x000e620000000800 */
[----:B------:R-:W-:Y:S02]  /*dad0*/  IMAD.MOV.U32 R4, RZ, RZ, R3 ;  /* 0x000000ffff047224 */ /* 0x000fe400078e0003 */
[----:B------:R-:W-:Y:S01]  /*dae0*/  IMAD.MOV.U32 R6, RZ, RZ, R14 ;  /* 0x000000ffff067224 */ /* 0x000fe200078e000e */
[----:B------:R0:W-:Y:S01]  /*daf0*/  STL.64 [R1+0x18], R10 ;  /* 0x0000180a01007387 */ /* 0x0001e20000100a00 */
[----:B------:R-:W-:-:S02]  /*db00*/  VIADD R3, R181, 0x3f ;  /* 0x0000003fb5037836 */ /* 0x000fc40000000000 */
[----:B------:R-:W-:Y:S01]  /*db10*/  IMAD.U32 R30, RZ, RZ, UR39 ;  /* 0x00000027ff1e7e24 */ /* 0x000fe2000f8e00ff */
[----:B------:R-:W2:Y:S01]  /*db20*/  @P2 LDC R15, c[0x0][0x450] ;  /* 0x00011400ff0f2b82 */ /* 0x000ea20000000800 */
[----:B------:R0:W-:Y:S01]  /*db30*/  STL.128 [R1+0x40], R4 ;  /* 0x0000400401007387 */ /* 0x0001e20000100c00 */
[----:B------:R-:W-:Y:S02]  /*db40*/  IMAD.U32 R56, RZ, RZ, UR39 ;  /* 0x00000027ff387e24 */ /* 0x000fe4000f8e00ff */
[----:B------:R-:W-:Y:S01]  /*db50*/  IADD3 R30, P0, R30, 0x28, RZ ;  /* 0x000000281e1e7810 */ /* 0x000fe20007f1e0ff */
[----:B------:R0:W-:Y:S02]  /*db60*/  STL.64 [R1+0x20], R12 ;  /* 0x0000200c01007387 */ /* 0x0001e40000100a00 */
[----:B------:R-:W-:Y:S02]  /*db70*/  IADD3 R56, P1, R56, 0x50, RZ ;  /* 0x0000005038387810 */ /* 0x000fe40007f3e0ff */
[----:B------:R-:W-:-:S03]  /*db80*/  IMAD.X R33, RZ, RZ, UR42, P0 ;  /* 0x0000002aff217e24 */ /* 0x000fc600080e06ff */
[----:B------:R-:W-:Y:S02]  /*db90*/  IMAD.X R57, RZ, RZ, UR42, P1 ;  /* 0x0000002aff397e24 */ /* 0x000fe400088e06ff */
[----:B-1----:R-:W-:-:S05]  /*dba0*/  @P2 IMAD.HI.U32 R0, R3, R0, RZ ;  /* 0x0000000003002227 */ /* 0x002fca00078e00ff */
[----:B--2---:R-:W-:-:S05]  /*dbb0*/  @P2 SHF.R.U32.HI R3, RZ, R15, R0 ;  /* 0x0000000fff032219 */ /* 0x004fca0000011600 */
[----:B------:R-:W-:-:S04]  /*dbc0*/  IMAD.IADD R3, R212, 0x1, R3 ;  /* 0x00000001d4037824 */ /* 0x000fc800078e0203 */
[----:B------:R-:W-:Y:S01]  /*dbd0*/  IMAD.IADD R8, R3, 0x1, R8 ;  /* 0x0000000103087824 */ /* 0x000fe200078e0208 */
[----:B0-----:R-:W-:Y:S06]  /*dbe0*/  @!P3 BRA `(.L_x_3538) ;  /* 0x000000000048b947 */ /* 0x001fec0003800000 */
        /* <DEDUP_REMOVED lines=11> */
.L_x_3540:
[----:B------:R-:W-:-:S13]  /*dca0*/  ISETP.NE.AND P0, PT, R9, 0x1, PT ;  /* 0x000000010900780c */ /* 0x000fda0003f05270 */
[----:B------:R-:W0:Y:S02]  /*dcb0*/  @P0 LDC.64 R4, c[0x0][0xae0] ;  /* 0x0002b800ff040b82 */ /* 0x000e240000000a00 */
[----:B0-----:R-:W-:-:S05]  /*dcc0*/  @P0 IMAD.HI.U32 R4, R0, R4, RZ ;  /* 0x0000000400040227 */ /* 0x001fca00078e00ff */
[----:B------:R-:W-:-:S07]  /*dcd0*/  @P0 SHF.R.U32.HI R0, RZ, R5, R4 ;  /* 0x00000005ff000219 */ /* 0x000fce0000011604 */
.L_x_3541:
[----:B------:R-:W-:Y:S05]  /*dce0*/  BSYNC B0 ;  /* 0x0000000000007941 */ /* 0x000fea0003800000 */
.L_x_3539:
[----:B------:R-:W-:-:S05]  /*dcf0*/  IMAD R3, R0, R9, R9 ;  /* 0x0000000900037224 */ /* 0x000fca00078e0209 */
[----:B------:R-:W-:-:S07]  /*dd00*/  VIMNMX R8, R8, R3, PT ;  /* 0x0000000308087248 */ /* 0x000fce0003fe0100 */
.L_x_3538:
[----:B------:R-:W0:Y:S01]  /*dd10*/  @P2 LDC R0, c[0x0][0x44c] ;  /* 0x00011300ff002b82 */ /* 0x000e220000000800 */
[----:B------:R-:W-:Y:S01]  /*dd20*/  VIADD R8, R8, 0x3f ;  /* 0x0000003f08087836 */ /* 0x000fe20000000000 */
[----:B------:R-:W-:Y:S01]  /*dd30*/  ULDC UR4, c[0x0][0xad4] ;  /* 0x0002b50000047ab9 */ /* 0x000fe20000000800 */
[----:B------:R-:W-:-:S03]  /*dd40*/  IMAD.MOV.U32 R5, RZ, RZ, R181 ;  /* 0x000000ffff057224 */ /* 0x000fc600078e00b5 */
        /* <DEDUP_REMOVED lines=20> */
.L_x_3544:
[----:B------:R-:W-:-:S13]  /*de90*/  ISETP.NE.AND P0, PT, R9, 0x1, PT ;  /* 0x000000010900780c */ /* 0x000fda0003f05270 */
[----:B------:R-:W0:Y:S02]  /*dea0*/  @P0 LDC.64 R4, c[0x0][0xae0] ;  /* 0x0002b800ff040b82 */ /* 0x000e240000000a00 */
[----:B0-----:R-:W-:-:S05]  /*deb0*/  @P0 IMAD.HI.U32 R4, R0, R4, RZ ;  /* 0x0000000400040227 */ /* 0x001fca00078e00ff */
[----:B------:R-:W-:-:S07]  /*dec0*/  @P0 SHF.R.U32.HI R0, RZ, R5, R4 ;  /* 0x00000005ff000219 */ /* 0x000fce0000011604 */
.L_x_3545:
[----:B------:R-:W-:Y:S05]  /*ded0*/  BSYNC B0 ;  /* 0x0000000000007941 */ /* 0x000fea0003800000 */
.L_x_3543:
[----:B------:R-:W-:-:S05]  /*dee0*/  IMAD R0, R0, R9, RZ ;  /* 0x0000000900007224 */ /* 0x000fca00078e02ff */
[----:B------:R-:W-:-:S07]  /*def0*/  VIMNMX R3, R3, R0, !PT ;  /* 0x0000000003037248 */ /* 0x000fce0007fe0100 */
.L_x_3542:
        /* <DEDUP_REMOVED lines=39> */
.L_x_3547:
[----:B------:R-:W-:Y:S05]  /*e170*/  BSYNC B0 ;  /* 0x0000000000007941 */ /* 0x000fea0003800000 */
.L_x_3546:
[----:B------:R-:W-:Y:S01]  /*e180*/  IMAD R180, R220, R193, R9 ;  /* 0x000000c1dcb47224 */ /* 0x000fe200078e0209 */
[----:B------:R-:W-:-:S04]  /*e190*/  PRMT R4, RZ, 0x7610, R4 ;  /* 0x00007610ff047816 */ /* 0x000fc80000000004 */
[----:B------:R-:W-:-:S04]  /*e1a0*/  VIADDMNMX R193, R180, R193, R26, PT ;  /* 0x000000c1b4c17246 */ /* 0x000fc8000380011a */
[----:B------:R-:W-:-:S13]  /*e1b0*/  ISETP.GT.AND P0, PT, R193, R180, PT ;  /* 0x000000b4c100720c */ /* 0x000fda0003f04270 */
[----:B------:R-:W-:Y:S05]  /*e1c0*/  @!P0 BRA `(.L_x_3532) ;  /* 0x000001c800ac8947 */ /* 0x000fea0003800000 */
[----:B------:R-:W0:Y:S01]  /*e1d0*/  S2R R0, SR_TID.X ;  /* 0x0000000000007919 */ /* 0x000e220000002100 */
[----:B------:R-:W-:Y:S01]  /*e1e0*/  VIADD R10, R2, 0x36400 ;  /* 0x00036400020a7836 */ /* 0x000fe20000000000 */
[----:B------:R-:W-:Y:S01]  /*e1f0*/  UIADD3 UR4, UP0, UR40, 0x38400, URZ ;  /* 0x0003840028047890 */ /* 0x000fe2000ff1e03f */
[----:B------:R-:W-:Y:S01]  /*e200*/  IMAD.MOV.U32 R4, RZ, RZ, 0x1 ;  /* 0x00000001ff047424 */ /* 0x000fe200078e00ff */
[----:B------:R1:W5:Y:S01]  /*e210*/  LDL R13, [R1+0x464] ;  /* 0x00046400010d7983 */ /* 0x0003620000100800 */
[----:B------:R-:W-:Y:S01]  /*e220*/  IMAD.MOV.U32 R5, RZ, RZ, RZ ;  /* 0x000000ffff057224 */ /* 0x000fe200078e00ff */
[----:B------:R-:W-:Y:S01]  /*e230*/  LOP3.LUT P0, RZ, R10, 0x3ff, RZ, 0xc0, !PT ;  /* 0x000003ff0aff7812 */ /* 0x000fe2000780c0ff */
[----:B------:R-:W-:Y:S01]  /*e240*/  IMAD.MOV.U32 R6, RZ, RZ, 0x1 ;  /* 0x00000001ff067424 */ /* 0x000fe200078e00ff */
[----:B------:R-:W2:Y:S01]  /*e250*/  S2R R28, SR_TID.X ;  /* 0x00000000001c7919 */ /* 0x000ea20000002100 */
[----:B------:R-:W-:Y:S01]  /*e260*/  IMAD.MOV.U32 R7, RZ, RZ, RZ ;  /* 0x000000ffff077224 */ /* 0x000fe200078e00ff */
[----:B------:R-:W-:Y:S01]  /*e270*/  UIADD3.X UR5, URZ, UR41, URZ, UP0, !UPT ;  /* 0x000000293f057290 */ /* 0x000fe200087fe43f */
[----:B------:R-:W-:-:S02]  /*e280*/  VIADD R10, R2, 0x26400 ;  /* 0x00026400020a7836 */ /* 0x000fc40000000000 */
[C---:B------:R-:W-:Y:S01]  /*e290*/  VIADD R11, R2.reuse, 0x400 ;  /* 0x00000400020b7836 */ /* 0x040fe20000000000 */
[----:B------:R3:W-:Y:S01]  /*e2a0*/  STL.128 [R1+0x60], R4 ;  /* 0x0000600401007387 */ /* 0x0007e20000100c00 */
[----:B------:R-:W-:Y:S01]  /*e2b0*/  VIADD R60, R2, 0x20400 ;  /* 0x00020400023c7836 */ /* 0x000fe20000000000 */
[----:B------:R-:W-:Y:S01]  /*e2c0*/  SHF.R.U32.HI R10, RZ, 0x4, R10 ;  /* 0x00000004ff0a7819 */ /* 0x000fe2000001160a */
[----:B------:R-:W-:Y:S02]  /*e2d0*/  IMAD.U32 R8, RZ, RZ, UR4 ;  /* 0x00000004ff087e24 */ /* 0x000fe4000f8e00ff */
[----:B------:R-:W-:Y:S01]  /*e2e0*/  IMAD.U32 R9, RZ, RZ, UR5 ;  /* 0x00000005ff097e24 */ /* 0x000fe2000f8e00ff */
[----:B------:R-:W-:Y:S01]  /*e2f0*/  LOP3.LUT R10, R10, 0x3fff, RZ, 0xc0, !PT ;  /* 0x00003fff0a0a7812 */ /* 0x000fe200078ec0ff */
[----:B------:R-:W-:Y:S02]  /*e300*/  IMAD.U32 R26, RZ, RZ, UR39 ;  /* 0x00000027ff1a7e24 */ /* 0x000fe4000f8e00ff */
[----:B------:R-:W-:Y:S01]  /*e310*/  IMAD.U32 R52, RZ, RZ, UR39 ;  /* 0x00000027ff347e24 */ /* 0x000fe2000f8e00ff */
[----:B------:R-:W-:Y:S01]  /*e320*/  LOP3.LUT R10, R10, 0x10000, RZ, 0xfc, !PT ;  /* 0x000100000a0a7812 */ /* 0x000fe200078efcff */
[----:B------:R4:W-:Y:S01]  /*e330*/  STL.64 [R1+0x58], R8 ;  /* 0x0000580801007387 */ /* 0x0009e20000100a00 */
[----:B------:R-:W-:-:S02]  /*e340*/  IMAD.U32 R48, RZ, RZ, UR39 ;  /* 0x00000027ff307e24 */ /* 0x000fc4000f8e00ff */
[----:B------:R-:W-:Y:S01]  /*e350*/  IMAD.U32 R41, RZ, RZ, UR39 ;  /* 0x00000027ff297e24 */ /* 0x000fe2000f8e00ff */
[----:B---3--:R-:W-:Y:S01]  /*e360*/  SHF.R.U32.HI R5, RZ, 0x4, R11 ;  /* 0x00000004ff057819 */ /* 0x008fe2000001160b */
[----:B------:R-:W-:Y:S02]  /*e370*/  IMAD.MOV.U32 R7, RZ, RZ, 0x40000040 ;  /* 0x40000040ff077424 */ /* 0x000fe400078e00ff */
[C---:B0-----:R-:W-:Y:S01]  /*e380*/  VIADD R3, R0.reuse, 0xffffff80 ;  /* 0xffffff8000037836 */ /* 0x041fe20000000000 */
[----:B------:R-:W-:Y:S01]  /*e390*/  LOP3.LUT R5, R5, 0x3fff, RZ, 0xc0, !PT ;  /* 0x00003fff05057812 */ /* 0x000fe200078ec0ff */
[----:B------:R-:W-:Y:S02]  /*e3a0*/  VIADD R0, R0, 0xffffff80 ;  /* 0xffffff8000007836 */ /* 0x000fe40000000000 */
[----:B----4-:R-:W-:Y:S01]  /*e3b0*/  IMAD.MOV.U32 R9, RZ, RZ, 0x40000040 ;  /* 0x40000040ff097424 */ /* 0x010fe200078e00ff */
[----:B------:R-:W-:Y:S01]  /*e3c0*/  LOP3.LUT R6, R5, 0x10000, RZ, 0xfc, !PT ;  /* 0x0001000005067812 */ /* 0x000fe200078efcff */
[----:B------:R-:W-:Y:S01]  /*e3d0*/  IMAD.MOV.U32 R5, RZ, RZ, 0x40000040 ;  /* 0x40000040ff057424 */ /* 0x000fe200078e00ff */
[----:B------:R-:W-:Y:S01]  /*e3e0*/  SHF.R.S32.HI R0, RZ, 0x1f, R0 ;  /* 0x0000001fff007819 */ /* 0x000fe20000011400 */
[----:B--2---:R-:W-:-:S02]  /*e3f0*/  VIADD R12, R28, 0xffffff80 ;  /* 0xffffff801c0c7836 */ /* 0x004fc40000000000 */
[----:B------:R-:W-:Y:S01]  /*e400*/  IMAD.U32 R50, RZ, RZ, UR39 ;  /* 0x00000027ff327e24 */ /* 0x000fe2000f8e00ff */
[----:B------:R-:W-:Y:S01]  /*e410*/  LEA.HI R0, R0, R3, RZ, 0x7 ;  /* 0x0000000300007211 */ /* 0x000fe200078f38ff */
[----:B------:R-:W-:Y:S01]  /*e420*/  IMAD.U32 R43, RZ, RZ, UR39 ;  /* 0x00000027ff2b7e24 */ /* 0x000fe2000f8e00ff */
[----:B------:R-:W-:Y:S01]  /*e430*/  STL [R1+0x74], R12 ;  /* 0x0000740c01007387 */ /* 0x000fe20000100800 */
[----:B------:R-:W-:Y:S01]  /*e440*/  IMAD.U32 R45, RZ, RZ, UR39 ;  /* 0x00000027ff2d7e24 */ /* 0x000fe2000f8e00ff */
[----:B------:R-:W-:Y:S01]  /*e450*/  SHF.R.S32.HI R0, RZ, 0x7, R0 ;  /* 0x00000007ff007819 */ /* 0x000fe20000011400 */
[----:B------:R-:W-:-:S05]  /*e460*/  IMAD.U32 R35, RZ, RZ, UR39 ;  /* 0x00000027ff237e24 */ /* 0x000fca000f8e00ff */
[----:B------:R-:W0:Y:S02]  /*e470*/  SHFL.IDX PT, R0, R0, RZ, 0x1f ;  /* 0x00001fff00007589 */ /* 0x000e2400000e0000 */
[----:B0-----:R-:W-:-:S04]  /*e480*/  LEA.HI R3, R0, R0, RZ, 0x1 ;  /* 0x0000000000037211 */ /* 0x001fc800078f08ff */
[----:B------:R-:W-:-:S05]  /*e490*/  LOP3.LUT R3, R3, 0x6, RZ, 0xc0, !PT ;  /* 0x0000000603037812 */ /* 0x000fca00078ec0ff */
[----:B------:R-:W-:Y:S02]  /*e4a0*/  IMAD.IADD R0, R0, 0x1, -R3 ;  /* 0x0000000100007824 */ /* 0x000fe400078e0a03 */
[----:B------:R-:W-:Y:S02]  /*e4b0*/  VIADD R3, R2, 0x22400 ;  /* 0x0002240002037836 */ /* 0x000fe40000000000 */
[----:B------:R-:W-:Y:S01]  /*e4c0*/  IMAD R4, R0, 0x8000, R11 ;  /* 0x0000800000047824 */ /* 0x000fe200078e020b */
[----:B------:R-:W-:Y:S02]  /*e4d0*/  SHF.R.U32.HI R0, RZ, 0x4, R60 ;  /* 0x00000004ff007819 */ /* 0x000fe4000001163c */
[----:B------:R-:W-:Y:S02]  /*e4e0*/  SHF.R.U32.HI R3, RZ, 0x4, R3 ;  /* 0x00000004ff037819 */ /* 0x000fe40000011603 */
[----:B------:R-:W-:Y:S02]  /*e4f0*/  SHF.R.U32.HI R4, RZ, 0x4, R4 ;  /* 0x00000004ff047819 */ /* 0x000fe40000011604 */
[----:B------:R-:W-:-:S02]  /*e500*/  LOP3.LUT R3, R3, 0x3fff, RZ, 0xc0, !PT ;  /* 0x00003fff03037812 */ /* 0x000fc400078ec0ff */
[----:B------:R-:W-:Y:S02]  /*e510*/  LOP3.LUT R0, R0, 0x3fff, RZ, 0xc0, !PT ;  /* 0x00003fff00007812 */ /* 0x000fe400078ec0ff */
[----:B------:R-:W-:Y:S02]  /*e520*/  LOP3.LUT R11, R3, 0x10000, RZ, 0xfc, !PT ;  /* 0x00010000030b7812 */ /* 0x000fe400078efcff */
[----:B------:R-:W-:Y:S01]  /*e530*/  LOP3.LUT R3, R4, 0x3fff, RZ, 0xc0, !PT ;  /* 0x00003fff04037812 */ /* 0x000fe200078ec0ff */
[----:B------:R-:W-:Y:S01]  /*e540*/  IMAD.MOV.U32 R4, RZ, RZ, R10 ;  /* 0x000000ffff047224 */ /* 0x000fe200078e000a */
[----:B------:R-:W-:Y:S01]  /*e550*/  LOP3.LUT R8, R0, 0x10000, RZ, 0xfc, !PT ;  /* 0x0001000000087812 */ /* 0x000fe200078efcff */
[----:B------:R-:W-:Y:S01]  /*e560*/  IMAD.U32 R10, RZ, RZ, UR39 ;  /* 0x00000027ff0a7e24 */ /* 0x000fe2000f8e00ff */
[----:B------:R-:W-:Y:S01]  /*e570*/  LOP3.LUT R3, R3, 0x2000000, RZ, 0xfc, !PT ;  /* 0x0200000003037812 */ /* 0x000fe200078efcff */
[----:B------:R-:W-:Y:S01]  /*e580*/  BSSY B6, `(.L_x_3548) ;  /* 0x0000037000067945 */ /* 0x000fe20003800000 */
[----:B------:R0:W-:Y:S01]  /*e590*/  STL.128 [R1+0x90], R4 ;  /* 0x0000900401007387 */ /* 0x0001e20000100c00 */
[----:B------:R-:W-:Y:S01]  /*e5a0*/  IADD3 R26, P6, R26, 0x58, RZ ;  /* 0x000000581a1a7810 */ /* 0x000fe20007fde0ff */
[----:B------:R-:W-:-:S02]  /*e5b0*/  IMAD.MOV.U32 R0, RZ, RZ, R167 ;  /* 0x000000ffff007224 */ /* 0x000fc400078e00a7 */
[----:B------:R1:W-:Y:S01]  /*e5c0*/  STL.64 [R1+0x78], R8 ;  /* 0x0000780801007387 */ /* 0x0003e20000100a00 */
[----:B0-----:R-:W-:-:S03]  /*e5d0*/  IMAD.MOV.U32 R6, RZ, RZ, R3 ;  /* 0x000000ffff067224 */ /* 0x001fc600078e0003 */
[----:B------:R1:W5:Y:S01]  /*e5e0*/  LDL R3, [R1+0x468] ;  /* 0x0004680001037983 */ /* 0x0003620000100800 */
[----:B------:R-:W-:-:S05]  /*e5f0*/  IMAD.MOV.U32 R4, RZ, RZ, R11 ;  /* 0x000000ffff047224 */ /* 0x000fca00078e000b */
[----:B------:R1:W-:Y:S01]  /*e600*/  STL.128 [R1+0x80], R4 ;  /* 0x0000800401007387 */ /* 0x0003e20000100c00 */
[----:B------:R-:W-:Y:S02]  /*e610*/  IADD3 R39, P2, R10, 0x74, RZ ;  /* 0x000000740a277810 */ /* 0x000fe40007f5e0ff */
[----:B------:R-:W-:Y:S01]  /*e620*/  IADD3 R52, P5, R52, 0x60, RZ ;  /* 0x0000006034347810 */ /* 0x000fe20007fbe0ff */
[----:B------:R-:W-:Y:S01]  /*e630*/  IMAD.X R27, RZ, RZ, UR42, P6 ;  /* 0x0000002aff1b7e24 */ /* 0x000fe2000b0e06ff */
[----:B------:R-:W-:Y:S01]  /*e640*/  IADD3 R48, P1, R48, 0x68, RZ ;  /* 0x0000006830307810 */ /* 0x000fe20007f3e0ff */
[----:B------:R-:W-:Y:S01]  /*e650*/  IMAD.X R44, RZ, RZ, UR42, P2 ;  /* 0x0000002aff2c7e24 */ /* 0x000fe200090e06ff */
[----:B------:R-:W-:Y:S01]  /*e660*/  IADD3 R41, P4, R41, 0x78, RZ ;  /* 0x0000007829297810 */ /* 0x000fe20007f9e0ff */
[----:B------:R-:W-:Y:S01]  /*e670*/  IMAD.X R51, RZ, RZ, UR42, P5 ;  /* 0x0000002aff337e24 */ /* 0x000fe2000a8e06ff */
[----:B------:R-:W-:Y:S02]  /*e680*/  IADD3 R50, P3, R50, 0x80, RZ ;  /* 0x0000008032327810 */ /* 0x000fe40007f7e0ff */
[----:B------:R-:W-:-:S02]  /*e690*/  IADD3 R43, P2, R43, 0x88, RZ ;  /* 0x000000882b2b7810 */ /* 0x000fc40007f5e0ff */
[----:B------:R-:W-:Y:S02]  /*e6a0*/  IADD3 R45, P6, R45, 0x90, RZ ;  /* 0x000000902d2d7810 */ /* 0x000fe40007fde0ff */
[----:B------:R-:W-:Y:S01]  /*e6b0*/  IADD3 R35, P5, R35, 0x98, RZ ;  /* 0x0000009823237810 */ /* 0x000fe20007fbe0ff */
[----:B------:R-:W-:Y:S02]  /*e6c0*/  IMAD.X R47, RZ, RZ, UR42, P1 ;  /* 0x0000002aff2f7e24 */ /* 0x000fe400088e06ff */
[----:B------:R-:W-:Y:S02]  /*e6d0*/  IMAD.X R40, RZ, RZ, UR42, P4 ;  /* 0x0000002aff287e24 */ /* 0x000fe4000a0e06ff */
[----:B------:R-:W-:Y:S02]  /*e6e0*/  IMAD.X R49, RZ, RZ, UR42, P3 ;  /* 0x0000002aff317e24 */ /* 0x000fe400098e06ff */
[----:B------:R-:W-:Y:S02]  /*e6f0*/  IMAD.X R42, RZ, RZ, UR42, P2 ;  /* 0x0000002aff2a7e24 */ /* 0x000fe400090e06ff */
[----:B------:R-:W-:-:S02]  /*e700*/  IMAD.X R46, RZ, RZ, UR42, P6 ;  /* 0x0000002aff2e7e24 */ /* 0x000fc4000b0e06ff */
[----:B------:R-:W-:Y:S01]  /*e710*/  IMAD.X R36, RZ, RZ, UR42, P5 ;  /* 0x0000002aff247e24 */ /* 0x000fe2000a8e06ff */
        /* <DEDUP_REMOVED lines=14> */
[----:B-----5:R-:W-:-:S07]  /*e800*/  IMAD.MOV.U32 R13, RZ, RZ, RZ ;  /* 0x000000ffff0d7224 */ /* 0x020fce00078e00ff */
[----:B------:R-:W-:-:S07]  /*e810*/  LEPC R20, `(.L_x_3550) ;  /* 0x000000001014794e */ /* 0x000fce0000000000 */
[----:B0-----:R-:W-:Y:S05]  /*e820*/  CALL.ABS.NOINC R14 ;  /* 0x000000000e007343 */ /* 0x001fea0003c00000 */
.L_x_3550:
        /* <DEDUP_REMOVED lines=12> */
.L_x_3549:
[----:B------:R-:W-:Y:S05]  /*e8f0*/  BSYNC B6 ;  /* 0x0000000000067941 */ /* 0x000fea0003800000 */
.L_x_3548:
[----:B-----5:R-:W-:Y:S01]  /*e900*/  SHF.R.S32.HI R4, RZ, 0x1f, R3 ;  /* 0x0000001fff047819 */ /* 0x020fe20000011403 */
[----:B------:R-:W-:Y:S01]  /*e910*/  UIADD3 UR4, UP1, UR39, 0x70, URZ ;  /* 0x0000007027047890 */ /* 0x000fe2000ff3e03f */
[----:B------:R-:W-:Y:S01]  /*e920*/  VIADD R8, R28, 0xffffff80 ;  /* 0xffffff801c087836 */ /* 0x000fe20000000000 */
[----:B------:R-:W-:Y:S01]  /*e930*/  UIADD3 UR6, UP0, UR39, 0xfc, URZ ;  /* 0x000000fc27067890 */ /* 0x000fe2000ff1e03f */
[----:B------:R-:W-:Y:S01]  /*e940*/  LEA.HI R5, R4, R3, RZ, 0x3 ;  /* 0x0000000304057211 */ /* 0x000fe200078f18ff */
[----:B------:R-:W-:Y:S01]  /*e950*/  UIADD3.X UR5, URZ, UR42, URZ, UP1, !UPT ;  /* 0x0000002a3f057290 */ /* 0x000fe20008ffe43f */
[----:B------:R-:W0:Y:S01]  /*e960*/  LDC.64 R28, c[0x0][0xad8] ;  /* 0x0002b600ff1c7b82 */ /* 0x000e220000000a00 */
[----:B------:R-:W-:Y:S01]  /*e970*/  UIADD3.X UR7, URZ, UR42, URZ, UP0, !UPT ;  /* 0x0000002a3f077290 */ /* 0x000fe200087fe43f */
[C---:B------:R-:W-:Y:S01]  /*e980*/  LOP3.LUT R4, R5.reuse, 0xfffffff8, RZ, 0xc0, !PT ;  /* 0xfffffff805047812 */ /* 0x040fe200078ec0ff */
[----:B------:R-:W-:Y:S01]  /*e990*/  IMAD.SHL.U32 R5, R5, 0x40, RZ ;  /* 0x0000004005057824 */ /* 0x000fe200078e00ff */
[----:B------:R1:W-:Y:S01]  /*e9a0*/  STL [R1+0xcc], R8 ;  /* 0x0000cc0801007387 */ /* 0x0003e20000100800 */
[----:B------:R-:W-:Y:S01]  /*e9b0*/  IMAD.U32 R7, RZ, RZ, UR6 ;  /* 0x00000006ff077e24 */ /* 0x000fe2000f8e00ff */
[----:B------:R-:W-:Y:S01]  /*e9c0*/  UIADD3 UR6, UP0, UR39, 0xb0, URZ ;  /* 0x000000b027067890 */ /* 0x000fe2000ff1e03f */
[----:B------:R-:W-:Y:S01]  /*e9d0*/  IMAD.IADD R3, R3, 0x1, -R4 ;  /* 0x0000000103037824 */ /* 0x000fe200078e0a04 */
[----:B------:R-:W-:Y:S01]  /*e9e0*/  LOP3.LUT R9, R5, 0xfffffe00, RZ, 0xc0, !PT ;  /* 0xfffffe0005097812 */ /* 0x000fe200078ec0ff */
[----:B------:R-:W-:Y:S01]  /*e9f0*/  IMAD.U32 R12, RZ, RZ, UR5 ;  /* 0x00000005ff0c7e24 */ /* 0x000fe2000f8e00ff */
[----:B------:R-:W2:Y:S01]  /*ea00*/  LDC.64 R20, c[0x0][0xae0] ;  /* 0x0002b800ff147b82 */ /* 0x000ea20000000a00 */
[C---:B------:R-:W-:Y:S01]  /*ea10*/  IMAD.SHL.U32 R4, R3.reuse, 0x40, RZ ;  /* 0x0000004003047824 */ /* 0x040fe200078e00ff */
[----:B------:R-:W-:Y:S01]  /*ea20*/  LOP3.LUT P0, RZ, R3, 0x2, RZ, 0xc0, !PT ;  /* 0x0000000203ff7812 */ /* 0x000fe2000780c0ff */
[----:B------:R-:W-:Y:S01]  /*ea30*/  IMAD.U32 R10, RZ, RZ, UR7 ;  /* 0x00000007ff0a7e24 */ /* 0x000fe2000f8e00ff */
[----:B------:R-:W-:Y:S01]  /*ea40*/  UIADD3.X UR7, URZ, UR42, URZ, UP0, !UPT ;  /* 0x0000002a3f077290 */ /* 0x000fe200087fe43f */
[----:B------:R-:W-:Y:S01]  /*ea50*/  IMAD.U32 R11, RZ, RZ, UR4 ;  /* 0x00000004ff0b7e24 */ /* 0x000fe2000f8e00ff */
[----:B------:R-:W-:Y:S01]  /*ea60*/  LOP3.LUT R6, R4, 0x1c0, RZ, 0xc0, !PT ;  /* 0x000001c004067812 */ /* 0x000fe200078ec0ff */
[----:B------:R-:W-:Y:S01]  /*ea70*/  IMAD.MOV.U32 R4, RZ, RZ, R7 ;  /* 0x000000ffff047224 */ /* 0x000fe200078e0007 */
[----:B------:R-:W-:Y:S01]  /*ea80*/  UIADD3 UR4, UP1, UR39, 0xa0, URZ ;  /* 0x000000a027047890 */ /* 0x000fe2000ff3e03f */
[----:B------:R-:W-:Y:S01]  /*ea90*/  IMAD R9, R0, 0x400, R9 ;  /* 0x0000040000097824 */ /* 0x000fe200078e0209 */
[----:B-1----:R-:W-:Y:S01]  /*eaa0*/  LOP3.LUT R8, R6, 0x8, R13, 0xf8, !PT ;  /* 0x0000000806087812 */ /* 0x002fe200078ef80d */
[----:B------:R-:W-:Y:S01]  /*eab0*/  IMAD.MOV.U32 R5, RZ, RZ, R10 ;  /* 0x000000ffff057224 */ /* 0x000fe200078e000a */
[----:B------:R-:W-:Y:S01]  /*eac0*/  SHF.R.U32.HI R13, RZ, 0x3, R6 ;  /* 0x00000003ff0d7819 */ /* 0x000fe20000011606 */
[----:B------:R-:W-:Y:S01]  /*ead0*/  IMAD.MOV.U32 R6, RZ, RZ, R11 ;  /* 0x000000ffff067224 */ /* 0x000fe200078e000b */
[----:B------:R-:W-:Y:S01]  /*eae0*/  UIADD3.X UR5, URZ, UR42, URZ, UP1, !UPT ;  /* 0x0000002a3f057290 */ /* 0x000fe20008ffe43f */
[----:B------:R-:W-:Y:S01]  /*eaf0*/  IMAD.MOV.U32 R7, RZ, RZ, R12 ;  /* 0x000000ffff077224 */ /* 0x000fe200078e000c */
[----:B------:R-:W-:Y:S01]  /*eb00*/  LOP3.LUT R0, R8, R13, RZ, 0x3c, !PT ;  /* 0x0000000d08007212 */ /* 0x000fe200078e3cff */
[----:B------:R-:W-:Y:S01]  /*eb10*/  IMAD.MOV.U32 R15, RZ, RZ, 0x2 ;  /* 0x00000002ff0f7424 */ /* 0x000fe200078e00ff */
[----:B------:R-:W1:Y:S01]  /*eb20*/  LDC.64 R12, c[0x0][0xad0] ;  /* 0x0002b400ff0c7b82 */ /* 0x000e620000000a00 */
[----:B------:R-:W-:Y:S01]  /*eb30*/  IMAD.MOV.U32 R54, RZ, RZ, 0x10 ;  /* 0x00000010ff367424 */ /* 0x000fe200078e00ff */
[----:B------:R3:W-:Y:S01]  /*eb40*/  STL.128 [R1+0x100], R4 ;  /* 0x0001000401007387 */ /* 0x0007e20000100c00 */
[----:B------:R-:W-:Y:S01]  /*eb50*/  IMAD.IADD R0, R9, 0x1, R0 ;  /* 0x0000000109007824 */ /* 0x000fe200078e0200 */
[----:B------:R-:W-:Y:S01]  /*eb60*/  LOP3.LUT P1, RZ, R3, 0x4, RZ, 0xc0, !PT ;  /* 0x0000000403ff7812 */ /* 0x000fe2000782c0ff */
[----:B------:R-:W-:Y:S01]  /*eb70*/  IMAD.MOV.U32 R8, RZ, RZ, R39 ;  /* 0x000000ffff087224 */ /* 0x000fe200078e0027 */
[----:B------:R4:W-:Y:S01]  /*eb80*/  STL.64 [R1+0xc0], R26 ;  /* 0x0000c01a01007387 */ /* 0x0009e20000100a00 */
[----:B------:R-:W-:Y:S01]  /*eb90*/  IMAD.WIDE.U32 R14, R0, R15, UR40 ;  /* 0x00000028000e7e25 */ /* 0x000fe2000f8e000f */
[----:B------:R-:W-:-:S02]  /*eba0*/  SEL R54, R54, 0xfffffff0, !P0 ;  /* 0xfffffff036367807 */ /* 0x000fc40004000000 */
[----:B------:R-:W-:Y:S01]  /*ebb0*/  STL.64 [R1+0xb0], R162 ;  /* 0x0000b0a201007387 */ /* 0x000fe20000100a00 */
[----:B------:R-:W-:Y:S01]  /*ebc0*/  IMAD.MOV.U32 R9, RZ, RZ, R44 ;  /* 0x000000ffff097224 */ /* 0x000fe200078e002c */
[----:B------:R-:W-:Y:S01]  /*ebd0*/  IADD3 R14, P0, R14, 0x36400, RZ ;  /* 0x000364000e0e7810 */ /* 0x000fe20007f1e0ff */
[----:B------:R-:W-:Y:S01]  /*ebe0*/  IMAD.U32 R10, RZ, RZ, UR4 ;  /* 0x00000004ff0a7e24 */ /* 0x000fe2000f8e00ff */
[----:B------:R-:W-:Y:S01]  /*ebf0*/  STL.U8 [R1+0xc8], RZ ;  /* 0x0000c8ff01007387 */ /* 0x000fe20000100000 */
[----:B------:R-:W-:Y:S01]  /*ec00*/  IMAD.U32 R11, RZ, RZ, UR5 ;  /* 0x00000005ff0b7e24 */ /* 0x000fe2000f8e00ff */
[----:B------:R-:W-:Y:S01]  /*ec10*/  ULDC UR4, c[0x0][0x3f4] ;  /* 0x0000fd0000047ab9 */ /* 0x000fe20000000800 */
[----:B------:R-:W-:Y:S01]  /*ec20*/  IMAD.X R15, RZ, RZ, R15, P0 ;  /* 0x000000ffff0f7224 */ /* 0x000fe200000e060f */
[----:B---3--:R-:W3:Y:S01]  /*ec30*/  LDC R6, c[0x0][0x450] ;  /* 0x00011400ff067b82 */ /* 0x008ee20000000800 */
[----:B----4-:R-:W-:Y:S01]  /*ec40*/  IMAD.U32 R26, RZ, RZ, UR6 ;  /* 0x00000006ff1a7e24 */ /* 0x010fe2000f8e00ff */
[----:B------:R4:W-:Y:S01]  /*ec50*/  STL.128 [R1+0x110], R8 ;  /* 0x0001100801007387 */ /* 0x0009e20000100c00 */
[----:B------:R-:W-:Y:S01]  /*ec60*/  IMAD.U32 R27, RZ, RZ, UR7 ;  /* 0x00000007ff1b7e24 */ /* 0x000fe2000f8e00ff */
[----:B------:R-:W-:Y:S01]  /*ec70*/  ISETP.LT.AND P0, PT, RZ, UR4, PT ;  /* 0x00000004ff007c0c */ /* 0x000fe2000bf01270 */
[----:B------:R-:W-:Y:S01]  /*ec80*/  IMAD.MOV.U32 R55, RZ, RZ, 0x20 ;  /* 0x00000020ff377424 */ /* 0x000fe200078e00ff */
[----:B------:R-:W-:Y:S01]  /*ec90*/  STL.64 [R1+0xa8], R14 ;  /* 0x0000a80e01007387 */ /* 0x000fe20000100a00 */
[----:B-1----:R-:W-:Y:S01]  /*eca0*/  IMAD.MOV.U32 R7, RZ, RZ, R12 ;  /* 0x000000ffff077224 */ /* 0x002fe200078e000c */
[----:B------:R-:W3:Y:S01]  /*ecb0*/  LDC.64 R4, c[0x0][0x448] ;  /* 0x00011200ff047b82 */ /* 0x000ee20000000a00 */
[----:B------:R-:W-:Y:S01]  /*ecc0*/  IMAD.U32 R39, RZ, RZ, UR39 ;  /* 0x00000027ff277e24 */ /* 0x000fe2000f8e00ff */
[----:B------:R1:W-:Y:S01]  /*ecd0*/  STL.64 [R1+0xb8], R26 ;  /* 0x0000b81a01007387 */ /* 0x0003e20000100a00 */
[----:B------:R-:W-:Y:S01]  /*ece0*/  SEL R55, R55, 0xffffffe0, !P1 ;  /* 0xffffffe037377807 */ /* 0x000fe20004800000 */
[----:B------:R-:W-:-:S02]  /*ecf0*/  IMAD.U32 R67, RZ, RZ, UR39 ;  /* 0x00000027ff437e24 */ /* 0x000fc4000f8e00ff */
[----:B------:R-:W-:Y:S01]  /*ed00*/  STL.U8 [R1+0x120], RZ ;  /* 0x000120ff01007387 */ /* 0x000fe20000100000 */
[----:B------:R-:W-:Y:S01]  /*ed10*/  IMAD.U32 R58, RZ, RZ, UR39 ;  /* 0x00000027ff3a7e24 */ /* 0x000fe2000f8e00ff */
[----:B------:R-:W-:Y:S01]  /*ed20*/  IADD3 R39, P2, R39, 0xcc, RZ ;  /* 0x000000cc27277810 */ /* 0x000fe20007f5e0ff */
[----:B------:R-:W-:Y:S01]  /*ed30*/  IMAD.U32 R59, RZ, RZ, UR39 ;  /* 0x00000027ff3b7e24 */ /* 0x000fe2000f8e00ff */
[----:B------:R2:W-:Y:S01]  /*ed40*/  STL.64 [R1+0xa0], R54 ;  /* 0x0000a03601007387 */ /* 0x0005e20000100a00 */
[----:B----4-:R-:W-:Y:S01]  /*ed50*/  IMAD.MOV.U32 R8, RZ, RZ, RZ ;  /* 0x000000ffff087224 */ /* 0x010fe200078e00ff */
[----:B------:R-:W-:Y:S01]  /*ed60*/  IADD3 R67, P3, R67, 0xc8, RZ ;  /* 0x000000c843437810 */ /* 0x000fe20007f7e0ff */
[----:B0-----:R-:W-:Y:S01]  /*ed70*/  IMAD.MOV.U32 R9, RZ, RZ, R29 ;  /* 0x000000ffff097224 */ /* 0x001fe200078e001d */
[----:B------:R-:W-:Y:S01]  /*ed80*/  IADD3 R58, P4, R58, 0xb8, RZ ;  /* 0x000000b83a3a7810 */ /* 0x000fe20007f9e0ff */
[----:B-1----:R-:W-:Y:S01]  /*ed90*/  IMAD.MOV.U32 R26, RZ, RZ, R13 ;  /* 0x000000ffff1a7224 */ /* 0x002fe200078e000d */
[----:B------:R-:W-:Y:S01]  /*eda0*/  IADD3 R59, P5, R59, 0x100, RZ ;  /* 0x000001003b3b7810 */ /* 0x000fe20007fbe0ff */
[----:B------:R-:W-:-:S02]  /*edb0*/  IMAD.MOV.U32 R27, RZ, RZ, R28 ;  /* 0x000000ffff1b7224 */ /* 0x000fc400078e001c */
[----:B--2---:R-:W-:Y:S02]  /*edc0*/  IMAD.MOV.U32 R10, RZ, RZ, R20 ;  /* 0x000000ffff0a7224 */ /* 0x004fe400078e0014 */
[----:B------:R-:W-:Y:S01]  /*edd0*/  IMAD.MOV.U32 R11, RZ, RZ, R21 ;  /* 0x000000ffff0b7224 */ /* 0x000fe200078e0015 */
[----:B------:R0:W-:Y:S01]  /*ede0*/  STL.128 [R1+0xd0], R24 ;  /* 0x0000d01801007387 */ /* 0x0001e20000100c00 */
[----:B------:R-:W-:Y:S02]  /*edf0*/  IMAD.U32 R28, RZ, RZ, UR39 ;  /* 0x00000027ff1c7e24 */ /* 0x000fe4000f8e00ff */
[----:B------:R-:W-:Y:S01]  /*ee00*/  IMAD.U32 R54, RZ, RZ, UR39 ;  /* 0x00000027ff367e24 */ /* 0x000fe2000f8e00ff */
[----:B------:R0:W-:Y:S01]  /*ee10*/  STL.128 [R1+0xe0], R8 ;  /* 0x0000e00801007387 */ /* 0x0001e20000100c00 */
[----:B------:R-:W-:Y:S01]  /*ee20*/  IMAD.X R44, RZ, RZ, UR42, P2 ;  /* 0x0000002aff2c7e24 */ /* 0x000fe200090e06ff */
[----:B------:R-:W-:Y:S01]  /*ee30*/  IADD3 R28, P1, R28, 0x120, RZ ;  /* 0x000001201c1c7810 */ /* 0x000fe20007f3e0ff */
[----:B------:R-:W-:Y:S01]  /*ee40*/  IMAD.X R68, RZ, RZ, UR42, P3 ;  /* 0x0000002aff447e24 */ /* 0x000fe200098e06ff */
[----:B---3--:R0:W-:Y:S01]  /*ee50*/  STL.128 [R1+0xf0], R4 ;  /* 0x0000f00401007387 */ /* 0x0081e20000100c00 */
[----:B------:R-:W-:Y:S01]  /*ee60*/  IADD3 R54, P6, R54, 0x108, RZ ;  /* 0x0000010836367810 */ /* 0x000fe20007fde0ff */
[----:B------:R-:W-:-:S02]  /*ee70*/  IMAD.X R55, RZ, RZ, UR42, P4 ;  /* 0x0000002aff377e24 */ /* 0x000fc4000a0e06ff */
[----:B------:R-:W-:Y:S02]  /*ee80*/  IMAD.X R29, RZ, RZ, UR42, P1 ;  /* 0x0000002aff1d7e24 */ /* 0x000fe400088e06ff */
[----:B------:R-:W-:Y:S02]  /*ee90*/  IMAD.X R66, RZ, RZ, UR42, P5 ;  /* 0x0000002aff427e24 */ /* 0x000fe4000a8e06ff */
[----:B------:R-:W-:Y:S01]  /*eea0*/  IMAD.X R53, RZ, RZ, UR42, P6 ;  /* 0x0000002aff357e24 */ /* 0x000fe2000b0e06ff */
[----:B------:R-:W-:Y:S06]  /*eeb0*/  @P0 BRA `(.L_x_3551) ;  /* 0x0000000000400947 */ /* 0x000fec0003800000 */
        /* <DEDUP_REMOVED lines=10> */
.L_x_3554:
[----:B--2---:R2:W3:Y:S02]  /*ef60*/  SYNCS.PHASECHK.TRANS64.TRYWAIT P0, [R2+URZ+0x38800], R3 ;  /* 0x03880003020075a7 */ /* 0x0044e4000800017f */
[----:B---3--:R-:W-:Y:S05]  /*ef70*/  @!P0 NANOSLEEP.SYNCS 0x989680 ;  /* 0x009896800000895d */ /* 0x008fea0003900000 */
[----:B------:R-:W3:Y:S02]  /*ef80*/  @!P0 SYNCS.PHASECHK.TRANS64 P0, [R2+URZ+0x38800], R3 ;  /* 0x03880003020085a7 */ /* 0x000ee4000800007f */
[----:B---3--:R-:W-:Y:S05]  /*ef90*/  @!P0 BRA `(.L_x_3554) ;  /* 0xfffffffc00f08947 */ /* 0x008fea000383ffff */
.L_x_3553:
[----:B------:R-:W-:Y:S05]  /*efa0*/  BSYNC B0 ;  /* 0x0000000000007941 */ /* 0x000fea0003800000 */
.L_x_3552:
[----:B------:R-:W-:Y:S05]  /*efb0*/  BRA `(.L_x_3555) ;  /* 0x0000002c00bc7947 */ /* 0x000fea0003800000 */
.L_x_3551:
[----:B------:R-:W-:Y:S01]  /*efc0*/  LOP3.LUT P0, RZ, R60, 0x3ff, RZ, 0xc0, !PT ;  /* 0x000003ff3cff7812 */ /* 0x000fe2000780c0ff */
[----:B------:R-:W-:Y:S01]  /*efd0*/  ULDC.64 UR4, c[0x0][0x3f8] ;  /* 0x0000fe0000047ab9 */ /* 0x000fe20000000a00 */
[----:B------:R-:W-:Y:S01]  /*efe0*/  SHF.R.S32.HI R0, RZ, 0x1f, R34 ;  /* 0x0000001fff007819 */ /* 0x000fe20000011422 */
[----:B------:R-:W-:Y:S01]  /*eff0*/  ULDC.64 UR6, c[0x0][0x408] ;  /* 0x0001020000067ab9 */ /* 0x000fe20000000a00 */
[----:B0-----:R-:W-:Y:S01]  /*f000*/  IMAD.WIDE.U32 R26, R34, UR4, RZ ;  /* 0x00000004221a7c25 */ /* 0x001fe2000f8e00ff */
[----:B------:R-:W-:Y:S03]  /*f010*/  BSSY B6, `(.L_x_3556) ;  /* 0x0000019000067945 */ /* 0x000fe60003800000 */
        /* <DEDUP_REMOVED lines=24> */
.L_x_3557:
[----:B------:R-:W-:Y:S05]  /*f1a0*/  BSYNC B6 ;  /* 0x0000000000067941 */ /* 0x000fea0003800000 */
.L_x_3556:
[----:B------:R-:W2:Y:S01]  /*f1b0*/  LDL R3, [R1+0x50] ;  /* 0x0000500001037983 */ /* 0x000ea20000100800 */
[----:B------:R-:W-:Y:S01]  /*f1c0*/  ULDC.U8 UR4, c[0x0][0x410] ;  /* 0x0001040000047ab9 */ /* 0x000fe20000000000 */
[----:B------:R-:W-:Y:S01]  /*f1d0*/  BSSY B0, `(.L_x_3558) ;  /* 0x00002c5000007945 */ /* 0x000fe20003800000 */
[----:B------:R-:W-:Y:S01]  /*f1e0*/  ISETP.NE.AND P0, PT, RZ, UR4, PT ;  /* 0x00000004ff007c0c */ /* 0x000fe2000bf05270 */
[----:B--2---:R-:W-:-:S12]  /*f1f0*/  IMAD R0, R3, 0x40, R18 ;  /* 0x0000004003007824 */ /* 0x004fd800078e0212 */
[----:B------:R-:W-:Y:S05]  /*f200*/  @!P0 BRA `(.L_x_3559) ;  /* 0x0000001400ac8947 */ /* 0x000fea0003800000 */
[----:B------:R-:W2:Y:S01]  /*f210*/  LDL R20, [R1+0x448] ;  /* 0x0004480001147983 */ /* 0x000ea20000100800 */
[----:B------:R-:W0:Y:S01]  /*f220*/  LDC R65, c[0x0][0x448] ;  /* 0x00011200ff417b82 */ /* 0x000e220000000800 */
[----:B------:R-:W-:Y:S01]  /*f230*/  ULDC.64 UR4, c[0x0][0x3f8] ;  /* 0x0000fe0000047ab9 */ /* 0x000fe20000000a00 */
[----:B------:R-:W-:Y:S01]  /*f240*/  ULDC.64 UR6, c[0x0][0x408] ;  /* 0x0001020000067ab9 */ /* 0x000fe20000000a00 */
[----:B------:R-:W-:Y:S02]  /*f250*/  IMAD.MOV.U32 R27, RZ, RZ, R25 ;  /* 0x000000ffff1b7224 */ /* 0x000fe400078e0019 */
[----:B------:R-:W-:Y:S01]  /*f260*/  IMAD.MOV.U32 R61, RZ, RZ, R63 ;  /* 0x000000ffff3d7224 */ /* 0x000fe200078e003f */
[----:B0-----:R-:W-:-:S13]  /*f270*/  ISETP.NE.AND P0, PT, R65, 0x1, PT ;  /* 0x000000014100780c */ /* 0x001fda0003f05270 */
[----:B------:R-:W0:Y:S08]  /*f280*/  @P0 LDC R4, c[0x0][0x44c] ;  /* 0x00011300ff040b82 */ /* 0x000e300000000800 */
[----:B------:R-:W1:Y:S01]  /*f290*/  @P0 LDC R5, c[0x0][0x450] ;  /* 0x00011400ff050b82 */ /* 0x000e620000000800 */
[----:B--2---:R-:W-:-:S04]  /*f2a0*/  IMAD R3, R20, 0x20, R0 ;  /* 0x0000002014037824 */ /* 0x004fc800078e0200 */
[----:B0-----:R-:W-:-:S05]  /*f2b0*/  @P0 IMAD.HI.U32 R4, R3, R4, RZ ;  /* 0x0000000403040227 */ /* 0x001fca00078e00ff */
[----:B-1----:R-:W-:-:S04]  /*f2c0*/  @P0 SHF.R.U32.HI R3, RZ, R5, R4 ;  /* 0x00000005ff030219 */ /* 0x002fc80000011604 */
        /* <DEDUP_REMOVED lines=17> */
[----:B------:R0:W1:Y:S04]  /*f3e0*/  SHFL.IDX PT, R7, R64, RZ, 0x1c1f ;  /* 0x001c1fff40077589 */ /* 0x00006800000e0000 */
[----:B------:R0:W2:Y:S04]  /*f3f0*/  SHFL.IDX PT, R6, R10, RZ, 0x1c1f ;  /* 0x001c1fff0a067589 */ /* 0x0000a800000e0000 */
[----:B------:R0:W3:Y:S04]  /*f400*/  SHFL.IDX PT, R20, R34, RZ, 0x1c1f ;  /* 0x001c1fff22147589 */ /* 0x0000e800000e0000 */
[----:B------:R0:W4:Y:S02]  /*f410*/  SHFL.IDX PT, R8, R3, RZ, 0x1c1f ;  /* 0x001c1fff03087589 */ /* 0x00012400000e0000 */
.L_x_3876:
        /* <DEDUP_REMOVED lines=8> */
[----:B------:R-:W3:Y:S01]  /*f4a0*/  LDL R11, [R1+0x44c] ;  /* 0x00044c00010b7983 */ /* 0x000ee20000100800 */
[----:B------:R-:W-:Y:S01]  /*f4b0*/  ULDC UR4, c[0x0][0x3f4] ;  /* 0x0000fd0000047ab9 */ /* 0x000fe20000000800 */
[----:B--2---:R-:W-:Y:S01]  /*f4c0*/  IMAD.MOV.U32 R4, RZ, RZ, R6 ;  /* 0x000000ffff047224 */ /* 0x004fe200078e0006 */
[----:B------:R-:W-:Y:S01]  /*f4d0*/  ISETP.GE.AND P2, PT, R22, UR4, PT ;  /* 0x0000000416007c0c */ /* 0x000fe2000bf46270 */
[----:B-1----:R-:W-:Y:S01]  /*f4e0*/  IMAD.MOV.U32 R5, RZ, RZ, R7 ;  /* 0x000000ffff057224 */ /* 0x002fe200078e0007 */
[----:B------:R-:W-:Y:S02]  /*f4f0*/  ISETP.GE.AND P3, PT, R165, UR4, PT ;  /* 0x00000004a5007c0c */ /* 0x000fe4000bf66270 */
[----:B------:R-:W-:-:S09]  /*f500*/  CS2R R60, SRZ ;  /* 0x00000000003c7805 */ /* 0x000fd2000001ff00 */
[----:B------:R-:W-:-:S04]  /*f510*/  @!P2 IMAD.WIDE R4, R22, 0x2, R4 ;  /* 0x000000021604a825 */ /* 0x000fc800078e0204 */
[----:B------:R-:W-:Y:S01]  /*f520*/  @!P3 IMAD.SHL.U32 R9, R165, 0x2, RZ ;  /* 0x00000002a509b824 */ /* 0x000fe200078e00ff */
[----:B------:R1:W5:Y:S01]  /*f530*/  @!P2 LD.E.64 R60, desc[UR36][R4.64] ;  /* 0x00000024043ca980 */ /* 0x000362000c101b00 */
[----:B------:R-:W-:Y:S02]  /*f540*/  CS2R R62, SRZ ;  /* 0x00000000003e7805 */ /* 0x000fe4000001ff00 */
[----:B------:R-:W-:Y:S02]  /*f550*/  CS2R R26, SRZ ;  /* 0x00000000001a7805 */ /* 0x000fe4000001ff00 */
[----:B------:R-:W-:Y:S02]  /*f560*/  CS2R R24, SRZ ;  /* 0x0000000000187805 */ /* 0x000fe4000001ff00 */
[-C--:B-1----:R-:W-:Y:S02]  /*f570*/  @!P3 IADD3 R4, P0, R6, R9.reuse, RZ ;  /* 0x000000090604b210 */ /* 0x082fe40007f1e0ff */
[----:B----4-:R-:W-:Y:S01]  /*f580*/  @!P3 IADD3 R6, P1, R8, R9, RZ ;  /* 0x000000090806b210 */ /* 0x010fe20007f3e0ff */
[----:B---3--:R-:W-:-:S02]  /*f590*/  IMAD.MOV.U32 R9, RZ, RZ, R20 ;  /* 0x000000ffff097224 */ /* 0x008fc400078e0014 */
[----:B------:R-:W-:-:S05]  /*f5a0*/  @!P2 IMAD.WIDE R8, R22, 0x2, R8 ;  /* 0x000000021608a825 */ /* 0x000fca00078e0208 */
[----:B------:R1:W5:Y:S01]  /*f5b0*/  @!P2 LD.E.64 R62, desc[UR36][R8.64] ;  /* 0x00000024083ea980 */ /* 0x000362000c101b00 */
[----:B------:R-:W-:-:S05]  /*f5c0*/  @!P3 SHF.L.U64.HI R11, R165, 0x1, R11 ;  /* 0x00000001a50bb819 */ /* 0x000fca000001020b */
[--C-:B------:R-:W-:Y:S02]  /*f5d0*/  @!P3 IMAD.X R5, R7, 0x1, R11.reuse, P0 ;  /* 0x000000010705b824 */ /* 0x100fe400000e060b */
[----:B------:R-:W-:-:S03]  /*f5e0*/  @!P3 IMAD.X R7, R20, 0x1, R11, P1 ;  /* 0x000000011407b824 */ /* 0x000fc600008e060b */
[----:B------:R1:W5:Y:S04]  /*f5f0*/  @!P3 LD.E.64 R26, desc[UR36][R4.64] ;  /* 0x00000024041ab980 */ /* 0x000368000c101b00 */
[----:B------:R1:W5:Y:S02]  /*f600*/  @!P3 LD.E.64 R24, desc[UR36][R6.64] ;  /* 0x000000240618b980 */ /* 0x000364000c101b00 */
.L_x_3562:
[----:B------:R-:W-:Y:S05]  /*f610*/  BSYNC B1 ;  /* 0x0000000000017941 */ /* 0x000fea0003800000 */
.L_x_3561:
[----:B-1---5:R-:W-:Y:S01]  /*f620*/  IMAD.MOV.U32 R4, RZ, RZ, R26 ;  /* 0x000000ffff047224 */ /* 0x022fe200078e001a */
[----:B------:R-:W-:Y:S01]  /*f630*/  UMOV UR4, 0xffffffff ;  /* 0xffffffff00047882 */ /* 0x000fe20000000000 */
[----:B------:R-:W-:Y:S01]  /*f640*/  IMAD.MOV.U32 R5, RZ, RZ, R27 ;  /* 0x000000ffff057224 */ /* 0x000fe200078e001b */
[----:B---3--:R-:W-:Y:S01]  /*f650*/  CS2R R20, SRZ ;  /* 0x0000000000147805 */ /* 0x008fe2000001ff00 */
[----:B--2---:R-:W-:Y:S02]  /*f660*/  IMAD.MOV.U32 R6, RZ, RZ, R60 ;  /* 0x000000ffff067224 */ /* 0x004fe400078e003c */
        /* <DEDUP_REMOVED lines=12> */
[----:B------:R-:W-:Y:S06]  /*f730*/  BRA.DIV UR4, `(.L_x_3563) ;  /* 0x000002a604287947 */ /* 0x000fec000b800000 */
[----:B------:R1:W2:Y:S04]  /*f740*/  SHFL.IDX PT, R7, R64, 0x1, 0x1c1f ;  /* 0x003c1f0040077f89 */ /* 0x0002a800000e0000 */
[----:B------:R1:W3:Y:S04]  /*f750*/  SHFL.IDX PT, R6, R10, 0x1, 0x1c1f ;  /* 0x003c1f000a067f89 */ /* 0x0002e800000e0000 */
[----:B0-----:R-:W0:Y:S04]  /*f760*/  SHFL.IDX PT, R34, R34, 0x1, 0x1c1f ;  /* 0x003c1f0022227f89 */ /* 0x001e2800000e0000 */
[----:B------:R1:W0:Y:S02]  /*f770*/  SHFL.IDX PT, R14, R3, 0x1, 0x1c1f ;  /* 0x003c1f00030e7f89 */ /* 0x00022400000e0000 */
.L_x_3882:
[----:B------:R-:W5:Y:S01]  /*f780*/  LDL R4, [R1+0x1d4] ;  /* 0x0001d40001047983 */ /* 0x000f620000100800 */
[----:B------:R-:W-:Y:S01]  /*f790*/  VIADD R0, R0, 0x20 ;  /* 0x0000002000007836 */ /* 0x000fe20000000000 */
[----:B------:R-:W-:Y:S01]  /*f7a0*/  BSSY B1, `(.L_x_3564) ;  /* 0x0000022000017945 */ /* 0x000fe20003800000 */
[----:B-1----:R-:W-:Y:S02]  /*f7b0*/  CS2R R10, SRZ ;  /* 0x00000000000a7805 */ /* 0x002fe4000001ff00 */
[----:B----4-:R-:W-:Y:S02]  /*f7c0*/  CS2R R8, SRZ ;  /* 0x0000000000087805 */ /* 0x010fe4000001ff00 */
[----:B------:R-:W-:Y:S02]  /*f7d0*/  CS2R R12, SRZ ;  /* 0x00000000000c7805 */ /* 0x000fe4000001ff00 */
[----:B------:R-:W-:Y:S02]  /*f7e0*/  ISETP.GE.AND P0, PT, R0, R65, PT ;  /* 0x000000410000720c */ /* 0x000fe40003f06270 */
[----:B-----5:R-:W-:-:S04]  /*f7f0*/  LEA.HI R3, R4, R4, RZ, 0x1 ;  /* 0x0000000404037211 */ /* 0x020fc800078f08ff */
[----:B------:R-:W-:-:S05]  /*f800*/  LOP3.LUT R3, R3, 0xfffffffe, RZ, 0xc0, !PT ;  /* 0xfffffffe03037812 */ /* 0x000fca00078ec0ff */
[----:B------:R-:W-:-:S05]  /*f810*/  IMAD.IADD R3, R4, 0x1, -R3 ;  /* 0x0000000104037824 */ /* 0x000fca00078e0a03 */
[----:B------:R-:W-:Y:S01]  /*f820*/  SHF.L.U32 R3, R3, 0x1f, RZ ;  /* 0x0000001f03037819 */ /* 0x000fe200000006ff */
[----:B------:R-:W-:Y:S06]  /*f830*/  @P0 BRA `(.L_x_3565) ;  /* 0x0000000000600947 */ /* 0x000fec0003800000 */
[----:B------:R-:W4:Y:S01]  /*f840*/  LDL R15, [R1+0x44c] ;  /* 0x00044c00010f7983 */ /* 0x000f220000100800 */
[----:B------:R-:W-:Y:S01]  /*f850*/  ULDC UR4, c[0x0][0x3f4] ;  /* 0x0000fd0000047ab9 */ /* 0x000fe20000000800 */
[----:B---3--:R-:W-:Y:S01]  /*f860*/  IMAD.MOV.U32 R4, RZ, RZ, R6 ;  /* 0x000000ffff047224 */ /* 0x008fe200078e0006 */
[----:B------:R-:W-:Y:S01]  /*f870*/  ISETP.GE.AND P2, PT, R22, UR4, PT ;  /* 0x0000000416007c0c */ /* 0x000fe2000bf46270 */
[----:B--2---:R-:W-:Y:S01]  /*f880*/  IMAD.MOV.U32 R5, RZ, RZ, R7 ;  /* 0x000000ffff057224 */ /* 0x004fe200078e0007 */
[----:B------:R-:W-:Y:S02]  /*f890*/  ISETP.GE.AND P3, PT, R165, UR4, PT ;  /* 0x00000004a5007c0c */ /* 0x000fe4000bf66270 */
[----:B------:R-:W-:Y:S01]  /*f8a0*/  CS2R R10, SRZ ;  /* 0x00000000000a7805 */ /* 0x000fe2000001ff00 */
[----:B0-----:R-:W-:-:S08]  /*f8b0*/  IMAD.MOV.U32 R8, RZ, RZ, R14 ;  /* 0x000000ffff087224 */ /* 0x001fd000078e000e */
[----:B------:R-:W-:-:S04]  /*f8c0*/  @!P2 IMAD.WIDE R4, R22, 0x2, R4 ;  /* 0x000000021604a825 */ /* 0x000fc800078e0204 */
[C---:B------:R-:W-:Y:S01]  /*f8d0*/  @!P3 IMAD.SHL.U32 R9, R165.reuse, 0x2, RZ ;  /* 0x00000002a509b824 */ /* 0x040fe200078e00ff */
[----:B------:R0:W5:Y:S01]  /*f8e0*/  @!P2 LD.E.64 R10, desc[UR36][R4.64] ;  /* 0x00000024040aa980 */ /* 0x000162000c101b00 */
[----:B------:R-:W-:Y:S02]  /*f8f0*/  CS2R R12, SRZ ;  /* 0x00000000000c7805 */ /* 0x000fe4000001ff00 */
[----:B------:R-:W-:Y:S02]  /*f900*/  CS2R R20, SRZ ;  /* 0x0000000000147805 */ /* 0x000fe4000001ff00 */
[-C--:B0-----:R-:W-:Y:S02]  /*f910*/  @!P3 IADD3 R4, P0, R6, R9.reuse, RZ ;  /* 0x000000090604b210 */ /* 0x081fe40007f1e0ff */
[----:B------:R-:W-:Y:S01]  /*f920*/  @!P3 IADD3 R6, P1, R14, R9, RZ ;  /* 0x000000090e06b210 */ /* 0x000fe20007f3e0ff */
[----:B------:R-:W-:Y:S01]  /*f930*/  IMAD.MOV.U32 R9, RZ, RZ, R34 ;  /* 0x000000ffff097224 */ /* 0x000fe200078e0022 */
[----:B----4-:R-:W-:Y:S01]  /*f940*/  @!P3 SHF.L.U64.HI R0, R165, 0x1, R15 ;  /* 0x00000001a500b819 */ /* 0x010fe2000001020f */
[----:B------:R-:W-:Y:S01]  /*f950*/  @!P2 IMAD.WIDE R14, R22, 0x2, R8 ;  /* 0x00000002160ea825 */ /* 0x000fe200078e0208 */
[----:B------:R-:W-:-:S03]  /*f960*/  CS2R R8, SRZ ;  /* 0x0000000000087805 */ /* 0x000fc6000001ff00 */
[--C-:B------:R-:W-:Y:S01]  /*f970*/  @!P3 IMAD.X R5, R7, 0x1, R0.reuse, P0 ;  /* 0x000000010705b824 */ /* 0x100fe200000e0600 */
[----:B------:R1:W5:Y:S01]  /*f980*/  @!P2 LD.E.64 R12, desc[UR36][R14.64] ;  /* 0x000000240e0ca980 */ /* 0x000362000c101b00 */
[----:B------:R-:W-:-:S03]  /*f990*/  @!P3 IMAD.X R7, R34, 0x1, R0, P1 ;  /* 0x000000012207b824 */ /* 0x000fc600008e0600 */
[----:B------:R1:W5:Y:S04]  /*f9a0*/  @!P3 LD.E.64 R20, desc[UR36][R4.64] ;  /* 0x000000240414b980 */ /* 0x000368000c101b00 */
[----:B------:R1:W5:Y:S02]  /*f9b0*/  @!P3 LD.E.64 R8, desc[UR36][R6.64] ;  /* 0x000000240608b980 */ /* 0x000364000c101b00 */
.L_x_3565:
[----:B------:R-:W-:Y:S05]  /*f9c0*/  BSYNC B1 ;  /* 0x0000000000017941 */ /* 0x000fea0003800000 */
.L_x_3564:
[----:B------:R-:W4:Y:S01]  /*f9d0*/  SYNCS.PHASECHK.TRANS64.TRYWAIT P0, [R2+URZ+0x38800], R3 ;  /* 0x03880003020075a7 */ /* 0x000f22000800017f */
[----:B------:R-:W-:Y:S04]  /*f9e0*/  BSSY B1, `(.L_x_3566) ;  /* 0x0000002000017945 */ /* 0x000fe80003800000 */
[----:B----4-:R-:W-:Y:S05]  /*f9f0*/  @!P0 BRA `(.L_x_3567) ;  /* 0x000002a000e88947 */ /* 0x010fea0003800000 */
.L_x_3883:
[----:B------:R-:W-:Y:S05]  /*fa00*/  BSYNC B1 ;  /* 0x0000000000017941 */ /* 0x000fea0003800000 */
.L_x_3566:
[----:B-1-3--:R-:W3:Y:S01]  /*fa10*/  LDL R6, [R1+0x50] ;  /* 0x0000500001067983 */ /* 0x00aee20000100800 */
[C---:B------:R-:W-:Y:S01]  /*fa20*/  IMAD.SHL.U32 R0, R159.reuse, 0x40, RZ ;  /* 0x000000409f007824 */ /* 0x040fe200078e00ff */
[----:B------:R-:W-:Y:S01]  /*fa30*/  LOP3.LUT P1, RZ, R159, 0x4, RZ, 0xc0, !PT ;  /* 0x000000049fff7812 */ /* 0x000fe2000782c0ff */
[----:B-----5:R-:W-:Y:S01]  /*fa40*/  IMAD.MOV.U32 R4, RZ, RZ, R21 ;  /* 0x000000ffff047224 */ /* 0x020fe200078e0015 */
[----:B------:R-:W-:Y:S01]  /*fa50*/  BSSY B1, `(.L_x_3568) ;  /* 0x000007f000017945 */ /* 0x000fe20003800000 */
[----:B------:R-:W-:Y:S01]  /*fa60*/  IMAD.MOV.U32 R5, RZ, RZ, R8 ;  /* 0x000000ffff057224 */ /* 0x000fe200078e0008 */
[----:B----4-:R-:W-:Y:S02]  /*fa70*/  LOP3.LUT R3, R0, 0x1c0, RZ, 0xc0, !PT ;  /* 0x000001c000037812 */ /* 0x010fe400078ec0ff */
[----:B0-----:R-:W-:Y:S01]  /*fa80*/  PRMT R14, R4, 0x7610, R14 ;  /* 0x00007610040e7816 */ /* 0x001fe2000000000e */
[----:B------:R-:W-:Y:S01]  /*fa90*/  IMAD.MOV.U32 R4, RZ, RZ, R11 ;  /* 0x000000ffff047224 */ /* 0x000fe200078e000b */
[----:B------:R-:W-:-:S02]  /*faa0*/  LOP3.LUT R0, R3, 0x18, R16, 0xf8, !PT ;  /* 0x0000001803007812 */ /* 0x000fc400078ef810 */
[----:B------:R-:W-:Y:S02]  /*fab0*/  SHF.R.U32.HI R3, RZ, 0x3, R3 ;  /* 0x00000003ff037819 */ /* 0x000fe40000011603 */
[----:B------:R-:W-:Y:S01]  /*fac0*/  PRMT R73, R4, 0x7610, R73 ;  /* 0x0000761004497816 */ /* 0x000fe20000000049 */
[----:B------:R-:W-:Y:S01]  /*fad0*/  IMAD.MOV.U32 R4, RZ, RZ, R9 ;  /* 0x000000ffff047224 */ /* 0x000fe200078e0009 */
[----:B------:R-:W-:Y:S02]  /*fae0*/  LOP3.LUT R0, R0, R3, RZ, 0x3c, !PT ;  /* 0x0000000300007212 */ /* 0x000fe400078e3cff */
[----:B------:R-:W-:Y:S01]  /*faf0*/  PRMT R34, R5, 0x7610, R34 ;  /* 0x0000761005227816 */ /* 0x000fe20000000022 */
[----:B------:R-:W-:Y:S01]  /*fb00*/  IMAD.MOV.U32 R5, RZ, RZ, R12 ;  /* 0x000000ffff057224 */ /* 0x000fe200078e000c */
[----:B------:R-:W-:Y:S01]  /*fb10*/  PRMT R64, R4, 0x7610, R64 ;  /* 0x0000761004407816 */ /* 0x000fe20000000040 */
[----:B------:R-:W-:Y:S02]  /*fb20*/  IMAD R3, R167, 0x200, R0 ;  /* 0x00000200a7037824 */ /* 0x000fe400078e0200 */
[----:B------:R-:W-:Y:S01]  /*fb30*/  IMAD.MOV.U32 R0, RZ, RZ, R20 ;  /* 0x000000ffff007224 */ /* 0x000fe200078e0014 */
[----:B------:R-:W-:Y:S01]  /*fb40*/  PRMT R74, R5, 0x7610, R74 ;  /* 0x00007610054a7816 */ /* 0x000fe2000000004a */
[----:B------:R-:W-:-:S02]  /*fb50*/  IMAD R2, R3, 0x2, R2 ;  /* 0x0000000203027824 */ /* 0x000fc400078e0202 */
[----:B------:R-:W-:Y:S02]  /*fb60*/  IMAD.MOV.U32 R3, RZ, RZ, R10 ;  /* 0x000000ffff037224 */ /* 0x000fe400078e000a */
[----:B--2---:R-:W-:Y:S02]  /*fb70*/  VIADD R7, R2, 0x20400 ;  /* 0x0002040002077836 */ /* 0x004fe40000000000 */
[--C-:B---3--:R-:W-:Y:S01]  /*fb80*/  IMAD R6, R6, -0x40, R65.reuse ;  /* 0xffffffc006067824 */ /* 0x108fe200078e0241 */
[----:B------:R-:W-:Y:S01]  /*fb90*/  PRMT R65, R3, 0x7610, R65 ;  /* 0x0000761003417816 */ /* 0x000fe20000000041 */
[----:B------:R-:W-:Y:S02]  /*fba0*/  VIADD R3, R2, 0x20440 ;  /* 0x0002044002037836 */ /* 0x000fe40000000000 */
[----:B------:R-:W-:Y:S01]  /*fbb0*/  @P1 VIADD R3, R7, 0xffffffc0 ;  /* 0xffffffc007031836 */ /* 0x000fe20000000000 */
[----:B------:R-:W-:Y:S01]  /*fbc0*/  VIMNMX R15, R6, 0x40, PT ;  /* 0x00000040060f7848 */ /* 0x000fe20003fe0100 */
[----:B------:R-:W-:-:S03]  /*fbd0*/  IMAD.MOV.U32 R6, RZ, RZ, R13 ;  /* 0x000000ffff067224 */ /* 0x000fc600078e000d */
[----:B------:R-:W-:Y:S02]  /*fbe0*/  ISETP.GE.AND P0, PT, R18, R15, PT ;  /* 0x0000000f1200720c */ /* 0x000fe40003f06270 */
[----:B------:R-:W-:-:S11]  /*fbf0*/  PRMT R75, R6, 0x7610, R75 ;  /* 0x00007610064b7816 */ /* 0x000fd6000000004b */
[----:B------:R-:W-:Y:S05]  /*fc00*/  @P0 BRA `(.L_x_3569) ;  /* 0x00000004008c0947 */ /* 0x000fea0003800000 */
[----:B------:R-:W0:Y:S01]  /*fc10*/  LDC R4, c[0x0][0x3f4] ;  /* 0x0000fd00ff047b82 */ /* 0x000e220000000800 */
[----:B------:R-:W-:Y:S01]  /*fc20*/  BSSY B2, `(.L_x_3570) ;  /* 0x0000032000027945 */ /* 0x000fe20003800000 */
[-C--:B0-----:R-:W-:Y:S02]  /*fc30*/  ISETP.GE.AND P0, PT, R22, R4.reuse, PT ;  /* 0x000000041600720c */ /* 0x081fe40003f06270 */
[----:B------:R-:W-:-:S11]  /*fc40*/  ISETP.GE.AND P1, PT, R165, R4, PT ;  /* 0x00000004a500720c */ /* 0x000fd60003f26270 */
[----:B------:R-:W-:Y:S05]  /*fc50*/  @P0 BRA `(.L_x_3571) ;  /* 0x0000000000b80947 */ /* 0x000fea0003800000 */
[----:B------:R-:W0:Y:S01]  /*fc60*/  LDS.128 R4, [R2+0x20400] ;  /* 0x0204000002047984 */ /* 0x000e220000000c00 */
[----:B------:R-:W-:Y:S02]  /*fc70*/  SHF.R.U32.HI R80, RZ, 0x10, R63 ;  /* 0x00000010ff507819 */ /* 0x000fe4000001163f */
[----:B------:R-:W-:Y:S02]  /*fc80*/  SHF.R.U32.HI R77, RZ, 0x10, R61 ;  /* 0x00000010ff4d7819 */ /* 0x000fe4000001163d */
[----:B------:R-:W-:Y:S02]  /*fc90*/  SHF.R.U64 R79, R62, 0x10, R63 ;  /* 0x000000103e4f7819 */ /* 0x000fe4000000123f */
[----:B------:R-:W-:Y:S02]  /*fca0*/  PRMT R80, R70, 0x5432, R80 ;  /* 0x0000543246507816 */ /* 0x000fe40000000050 */
[----:B------:R-:W-:Y:S02]  /*fcb0*/  PRMT R77, R78, 0x5410, R77 ;  /* 0x000054104e4d7816 */ /* 0x000fe4000000004d */
[----:B------:R-:W-:-:S02]  /*fcc0*/  SHF.R.U64 R76, R60, 0x10, R61 ;  /* 0x000000103c4c7819 */ /* 0x000fc4000000123d */
[----:B------:R-:W-:Y:S01]  /*fcd0*/  PRMT R79, R81, 0x5410, R79 ;  /* 0x00005410514f7816 */ /* 0x000fe2000000004f */
[C---:B------:R-:W-:Y:S01]  /*fce0*/  IMAD.U32 R81, R80.reuse, 0x10000, RZ ;  /* 0x0001000050517824 */ /* 0x040fe200078e00ff */
[----:B------:R-:W-:Y:S01]  /*fcf0*/  LOP3.LUT R80, R80, 0xffff0000, RZ, 0xc0, !PT ;  /* 0xffff000050507812 */ /* 0x000fe200078ec0ff */
[C---:B------:R-:W-:Y:S01]  /*fd00*/  IMAD.U32 R78, R77.reuse, 0x10000, RZ ;  /* 0x000100004d4e7824 */ /* 0x040fe200078e00ff */
[----:B------:R-:W-:Y:S02]  /*fd10*/  LOP3.LUT R77, R77, 0xffff0000, RZ, 0xc0, !PT ;  /* 0xffff00004d4d7812 */ /* 0x000fe400078ec0ff */
[----:B------:R-:W-:Y:S02]  /*fd20*/  PRMT R76, R69, 0x5432, R76 ;  /* 0x00005432454c7816 */ /* 0x000fe4000000004c */
[C---:B0-----:R-:W-:Y:S01]  /*fd30*/  LOP3.LUT R61, R6.reuse, 0xffff0000, RZ, 0xc0, !PT ;  /* 0xffff0000063d7812 */ /* 0x041fe200078ec0ff */
[----:B------:R-:W-:Y:S01]  /*fd40*/  IMAD.U32 R60, R6, 0x10000, RZ ;  /* 0x00010000063c7824 */ /* 0x000fe200078e00ff */
[C---:B------:R-:W-:Y:S01]  /*fd50*/  LOP3.LUT R63, R7.reuse, 0xffff0000, RZ, 0xc0, !PT ;  /* 0xffff0000073f7812 */ /* 0x040fe200078ec0ff */
[----:B------:R-:W-:-:S02]  /*fd60*/  IMAD.U32 R62, R7, 0x10000, RZ ;  /* 0x00010000073e7824 */ /* 0x000fc400078e00ff */
[CC--:B------:R-:W-:Y:S01]  /*fd70*/  FMUL.FTZ R83, R61.reuse, R81.reuse ;  /* 0x000000513d537220 */ /* 0x0c0fe20000410000 */
[----:B------:R-:W-:Y:S01]  /*fd80*/  FMUL.FTZ R82, R61, R78 ;  /* 0x0000004e3d527220 */ /* 0x000fe20000410000 */
[----:B------:R-:W-:Y:S01]  /*fd90*/  FMUL.FTZ R61, R63, R80 ;  /* 0x000000503f3d7220 */ /* 0x000fe20000410000 */
[----:B------:R-:W-:Y:S02]  /*fda0*/  IMAD.U32 R6, R4, 0x10000, RZ ;  /* 0x0001000004067824 */ /* 0x000fe400078e00ff */
        /* <DEDUP_REMOVED lines=25> */
.L_x_3571:
[----:B------:R-:W-:Y:S05]  /*ff40*/  BSYNC B2 ;  /* 0x0000000000027941 */ /* 0x000fea0003800000 */
.L_x_3570:
[----:B------:R-:W-:Y:S05]  /*ff50*/  @P1 BRA `(.L_x_3569) ;  /* 0x0000000000b81947 */ /* 0x000fea0003800000 */
[----:B0-----:R-:W0:Y:S01]  /*ff60*/  LDS.128 R4, [R3] ;  /* 0x0000000003047984 */ /* 0x001e220000000c00 */
        /* <DEDUP_REMOVED lines=16> */
[C---:B------:R-:W-:Y:S01]  /*10070*/  FMUL.FTZ R62, R25.reuse, R60 ;  /* 0x0000003c193e7220 */ /* 0x040fe20000410000 */
[-C--:B------:R-:W-:Y:S01]  /*10080*/  FMUL.FTZ R63, R25, R61.reuse ;  /* 0x0000003d193f7220 */ /* 0x080fe20000410000 */
[----:B------:R-:W-:Y:S01]  /*10090*/  FMUL.FTZ R25, R27, R72 ;  /* 0x000000481b197220 */ /* 0x000fe20000410000 */
[----:B------:R-:W-:Y:S02]  /*100a0*/  IMAD.U32 R6, R4, 0x10000, RZ ;  /* 0x0001000004067824 */ /* 0x000fe400078e00ff */
[C---:B------:R-:W-:Y:S01]  /*100b0*/  FFMA.FTZ R77, R24.reuse, R61, R62 ;  /* 0x0000003d184d7223 */ /* 0x040fe2000001003e */
[----:B------:R-:W-:Y:S02]  /*100c0*/  IMAD.U32 R7, R5, 0x10000, RZ ;  /* 0x0001000005077824 */ /* 0x000fe400078e00ff */
[----:B------:R-:W-:Y:S01]  /*100d0*/  FFMA.FTZ R76, R24, R60, -R63 ;  /* 0x0000003c184c7223 */ /* 0x000fe2000001083f */
[-C--:B------:R-:W-:Y:S01]  /*100e0*/  FMUL.FTZ R61, R27, R70.reuse ;  /* 0x000000461b3d7220 */ /* 0x080fe20000410000 */
[----:B------:R-:W-:Y:S01]  /*100f0*/  LOP3.LUT R4, R4, 0xffff0000, RZ, 0xc0, !PT ;  /* 0xffff000004047812 */ /* 0x000fe200078ec0ff */
[C---:B------:R-:W-:Y:S01]  /*10100*/  FFMA.FTZ R70, R26.reuse, R70, -R25 ;  /* 0x000000461a467223 */ /* 0x040fe20000010819 */
        /* <DEDUP_REMOVED lines=19> */
.L_x_3569:
[----:B------:R-:W-:Y:S05]  /*10240*/  BSYNC B1 ;  /* 0x0000000000017941 */ /* 0x000fea0003800000 */
.L_x_3568:
[----:B01----:R-:W-:-:S05]  /*10250*/  VIADD R4, R18, 0x20 ;  /* 0x0000002012047836 */ /* 0x003fca0000000000 */
[----:B------:R-:W-:-:S13]  /*10260*/  ISETP.GE.AND P0, PT, R4, R15, PT ;  /* 0x0000000f0400720c */ /* 0x000fda0003f06270 */
[----:B------:R-:W-:Y:S05]  /*10270*/  @P0 BRA `(.L_x_3572) ;  /* 0x0000001800e80947 */ /* 0x000fea0003800000 */
[----:B------:R-:W0:Y:S01]  /*10280*/  LDC R4, c[0x0][0x3f4] ;  /* 0x0000fd00ff047b82 */ /* 0x000e220000000800 */
[----:B------:R-:W-:Y:S01]  /*10290*/  BSSY B1, `(.L_x_3573) ;  /* 0x0000032000017945 */ /* 0x000fe20003800000 */
[-C--:B0-----:R-:W-:Y:S02]  /*102a0*/  ISETP.GE.AND P0, PT, R22, R4.reuse, PT ;  /* 0x000000041600720c */ /* 0x081fe40003f06270 */
[----:B------:R-:W-:-:S11]  /*102b0*/  ISETP.GE.AND P1, PT, R165, R4, PT ;  /* 0x00000004a500720c */ /* 0x000fd60003f26270 */
[----:B------:R-:W-:Y:S05]  /*102c0*/  @P0 BRA `(.L_x_3574) ;  /* 0x0000000000b80947 */ /* 0x000fea0003800000 */
[----:B------:R-:W0:Y:S01]  /*102d0*/  LDS.128 R4, [R2+0x21400] ;  /* 0x0214000002047984 */ /* 0x000e220000000c00 */
[--C-:B------:R-:W-:Y:S02]  /*102e0*/  SHF.R.U64 R24, R10, 0x10, R11.reuse ;  /* 0x000000100a187819 */ /* 0x100fe4000000120b */
[----:B------:R-:W-:Y:S02]  /*102f0*/  SHF.R.U32.HI R10, RZ, 0x10, R11 ;  /* 0x00000010ff0a7819 */ /* 0x000fe4000001160b */
[--C-:B------:R-:W-:Y:S02]  /*10300*/  SHF.R.U64 R11, R12, 0x10, R13.reuse ;  /* 0x000000100c0b7819 */ /* 0x100fe4000000120d */
[----:B------:R-:W-:Y:S02]  /*10310*/  SHF.R.U32.HI R12, RZ, 0x10, R13 ;  /* 0x00000010ff0c7819 */ /* 0x000fe4000001160d */
[----:B------:R-:W-:Y:S02]  /*10320*/  PRMT R73, R73, 0x5410, R10 ;  /* 0x0000541049497816 */ /* 0x000fe4000000000a */
[----:B------:R-:W-:-:S02]  /*10330*/  PRMT R75, R75, 0x5410, R12 ;  /* 0x000054104b4b7816 */ /* 0x000fc4000000000c */
[----:B------:R-:W-:Y:S01]  /*10340*/  PRMT R74, R74, 0x5410, R11 ;  /* 0x000054104a4a7816 */ /* 0x000fe2000000000b */
[----:B------:R-:W-:Y:S01]  /*10350*/  IMAD.U32 R15, R73, 0x10000, RZ ;  /* 0x00010000490f7824 */ /* 0x000fe200078e00ff */
[----:B------:R-:W-:Y:S01]  /*10360*/  PRMT R65, R65, 0x5410, R24 ;  /* 0x0000541041417816 */ /* 0x000fe20000000018 */
[C---:B------:R-:W-:Y:S01]  /*10370*/  IMAD.U32 R24, R75.reuse, 0x10000, RZ ;  /* 0x000100004b187824 */ /* 0x040fe200078e00ff */
[----:B------:R-:W-:Y:S02]  /*10380*/  LOP3.LUT R75, R75, 0xffff0000, RZ, 0xc0, !PT ;  /* 0xffff00004b4b7812 */ /* 0x000fe400078ec0ff */
[----:B------:R-:W-:Y:S02]  /*10390*/  LOP3.LUT R73, R73, 0xffff0000, RZ, 0xc0, !PT ;  /* 0xffff000049497812 */ /* 0x000fe400078ec0ff */
[C---:B0-----:R-:W-:Y:S01]  /*103a0*/  LOP3.LUT R11, R6.reuse, 0xffff0000, RZ, 0xc0, !PT ;  /* 0xffff0000060b7812 */ /* 0x041fe200078ec0ff */
[----:B------:R-:W-:Y:S01]  /*103b0*/  IMAD.U32 R10, R6, 0x10000, RZ ;  /* 0x00010000060a7824 */ /* 0x000fe200078e00ff */
[C---:B------:R-:W-:Y:S01]  /*103c0*/  LOP3.LUT R13, R7.reuse, 0xffff0000, RZ, 0xc0, !PT ;  /* 0xffff0000070d7812 */ /* 0x040fe200078ec0ff */
[----:B------:R-:W-:-:S02]  /*103d0*/  IMAD.U32 R12, R7, 0x10000, RZ ;  /* 0x00010000070c7824 */ /* 0x000fc400078e00ff */
[CC--:B------:R-:W-:Y:S01]  /*103e0*/  FMUL.FTZ R25, R11.reuse, R24.reuse ;  /* 0x000000180b197220 */ /* 0x0c0fe20000410000 */
[----:B------:R-:W-:Y:S01]  /*103f0*/  FMUL.FTZ R11, R11, R15 ;  /* 0x0000000f0b0b7220 */ /* 0x000fe20000410000 */
[C---:B------:R-:W-:Y:S01]  /*10400*/  FMUL.FTZ R61, R13.reuse, R75 ;  /* 0x0000004b0d3d7220 */ /* 0x040fe20000410000 */
[----:B------:R-:W-:Y:S02]  /*10410*/  IMAD.U32 R6, R4, 0x10000, RZ ;  /* 0x0001000004067824 */ /* 0x000fe400078e00ff */
[C---:B------:R-:W-:Y:S01]  /*10420*/  FFMA.FTZ R26, R10.reuse, R15, -R25 ;  /* 0x0000000f0a1a7223 */ /* 0x040fe20000010819 */
[-C--:B------:R-:W-:Y:S01]  /*10430*/  FMUL.FTZ R15, R13, R73.reuse ;  /* 0x000000490d0f7220 */ /* 0x080fe20000410000 */
        /* <DEDUP_REMOVED lines=23> */
.L_x_3574:
[----:B------:R-:W-:Y:S05]  /*105b0*/  BSYNC B1 ;  /* 0x0000000000017941 */ /* 0x000fea0003800000 */
.L_x_3573:
[----:B------:R-:W-:Y:S05]  /*105c0*/  @P1 BRA `(.L_x_3572) ;  /* 0x0000001800141947 */ /* 0x000fea0003800000 */
[----:B0-----:R-:W0:Y:S01]  /*105d0*/  LDS.128 R4, [R3+0x1000] ;  /* 0x0010000003047984 */ /* 0x001e220000000c00 */
[----:B------:R-:W-:Y:S02]  /*105e0*/  SHF.R.U64 R13, R20, 0x10, R21 ;  /* 0x00000010140d7819 */ /* 0x000fe40000001215 */
[----:B------:R-:W-:Y:S02]  /*105f0*/  SHF.R.U64 R11, R8, 0x10, R9 ;  /* 0x00000010080b7819 */ /* 0x000fe40000001209 */
[----:B------:R-:W-:Y:S02]  /*10600*/  SHF.R.U32.HI R21, RZ, 0x10, R21 ;  /* 0x00000010ff157819 */ /* 0x000fe40000011615 */
[----:B------:R-:W-:Y:S02]  /*10610*/  SHF.R.U32.HI R9, RZ, 0x10, R9 ;  /* 0x00000010ff097819 */ /* 0x000fe40000011609 */
[----:B------:R-:W-:Y:S02]  /*10620*/  PRMT R14, R14, 0x5410, R21 ;  /* 0x000054100e0e7816 */ /* 0x000fe40000000015 */
[----:B------:R-:W-:-:S02]  /*10630*/  PRMT R64, R64, 0x5410, R9 ;  /* 0x0000541040407816 */ /* 0x000fc40000000009 */
[----:B------:R-:W-:Y:S02]  /*10640*/  PRMT R10, R0, 0x5410, R13 ;  /* 0x00005410000a7816 */ /* 0x000fe4000000000d */
[----:B------:R-:W-:Y:S01]  /*10650*/  PRMT R34, R34, 0x5410, R11 ;  /* 0x0000541022227816 */ /* 0x000fe2000000000b */
[C---:B------:R-:W-:Y:S01]  /*10660*/  IMAD.U32 R13, R64.reuse, 0x10000, RZ ;  /* 0x00010000400d7824 */ /* 0x040fe200078e00ff */
[----:B------:R-:W-:Y:S01]  /*10670*/  LOP3.LUT R64, R64, 0xffff0000, RZ, 0xc0, !PT ;  /* 0xffff000040407812 */ /* 0x000fe200078ec0ff */
[C---:B------:R-:W-:Y:S01]  /*10680*/  IMAD.U32 R11, R14.reuse, 0x10000, RZ ;  /* 0x000100000e0b7824 */ /* 0x040fe200078e00ff */
[----:B------:R-:W-:Y:S01]  /*10690*/  LOP3.LUT R14, R14, 0xffff0000, RZ, 0xc0, !PT ;  /* 0xffff00000e0e7812 */ /* 0x000fe200078ec0ff */
[C---:B0-----:R-:W-:Y:S01]  /*106a0*/  IMAD.U32 R8, R6.reuse, 0x10000, RZ ;  /* 0x0001000006087824 */ /* 0x041fe200078e00ff */
[----:B------:R-:W-:Y:S01]  /*106b0*/  LOP3.LUT R6, R6, 0xffff0000, RZ, 0xc0, !PT ;  /* 0xffff000006067812 */ /* 0x000fe200078ec0ff */
[C---:B------:R-:W-:Y:S01]  /*106c0*/  IMAD.U32 R9, R7.reuse, 0x10000, RZ ;  /* 0x0001000007097824 */ /* 0x040fe200078e00ff */
[----:B------:R-:W-:Y:S01]  /*106d0*/  LOP3.LUT R7, R7, 0xffff0000, RZ, 0xc0, !PT ;  /* 0xffff000007077812 */ /* 0x000fe200078ec0ff */
[C---:B------:R-:W-:Y:S01]  /*106e0*/  IMAD.U32 R0, R4.reuse, 0x10000, RZ ;  /* 0x0001000004007824 */ /* 0x040fe200078e00ff */
[----:B------:R-:W-:Y:S01]  /*106f0*/  LOP3.LUT R2, R4, 0xffff0000, RZ, 0xc0, !PT ;  /* 0xffff000004027812 */ /* 0x000fe200078ec0ff */
[C---:B------:R-:W-:Y:S01]  /*10700*/  FMUL.FTZ R15, R6.reuse, R13 ;  /* 0x0000000d060f7220 */ /* 0x040fe20000410000 */
[----:B------:R-:W-:Y:S01]  /*10710*/  FMUL.FTZ R12, R6, R11 ;  /* 0x0000000b060c7220 */ /* 0x000fe20000410000 */
[----:B------:R-:W-:Y:S01]  /*10720*/  FMUL.FTZ R20, R7, R64 ;  /* 0x0000004007147220 */ /* 0x000fe20000410000 */
[----:B------:R-:W-:-:S02]  /*10730*/  IMAD.U32 R4, R5, 0x10000, RZ ;  /* 0x0001000005047824 */ /* 0x000fc400078e00ff */
[C---:B------:R-:W-:Y:S01]  /*10740*/  FFMA.FTZ R6, R8.reuse, R11, -R15 ;  /* 0x0000000b08067223 */ /* 0x040fe2000001080f */
[----:B------:R-:W-:Y:S01]  /*10750*/  FFMA.FTZ R21, R8, R13, R12 ;  /* 0x0000000d08157223 */ /* 0x000fe2000001000c */
[-C--:B------:R-:W-:Y:S01]  /*10760*/  FMUL.FTZ R8, R7, R14.reuse ;  /* 0x0000000e07087220 */ /* 0x080fe20000410000 */
[----:B------:R-:W-:Y:S01]  /*10770*/  IMAD.U32 R11, R34, 0x10000, RZ ;  /* 0x00010000220b7824 */ /* 0x000fe200078e00ff */
[----:B------:R-:W-:Y:S01]  /*10780*/  LOP3.LUT R5, R5, 0xffff0000, RZ, 0xc0, !PT ;  /* 0xffff000005057812 */ /* 0x000fe200078ec0ff */
[----:B------:R-:W-:Y:S01]  /*10790*/  IMAD.U32 R7, R10, 0x10000, RZ ;  /* 0x000100000a077824 */ /* 0x000fe200078e00ff */
[----:B------:R-:W-:Y:S01]  /*107a0*/  LOP3.LUT R34, R34, 0xffff0000, RZ, 0xc0, !PT ;  /* 0xffff000022227812 */ /* 0x000fe200078ec0ff */
[C---:B------:R-:W-:Y:S01]  /*107b0*/  FFMA.FTZ R20, R9.reuse, R14, -R20 ;  /* 0x0000000e09147223 */ /* 0x040fe20000010814 */
        /* <DEDUP_REMOVED lines=16> */
.L_x_3559:
        /* <DEDUP_REMOVED lines=30> */
[----:B------:R-:W1:Y:S01]  /*10aa0*/  SHFL.IDX PT, R5, R34, RZ, 0x1c1f ;  /* 0x001c1fff22057589 */ /* 0x000e6200000e0000 */
[----:B------:R-:W-:-:S03]  /*10ab0*/  IMAD R3, R24, R7, RZ ;  /* 0x0000000718037224 */ /* 0x000fc600078e02ff */
[----:B------:R-:W2:Y:S04]  /*10ac0*/  SHFL.IDX PT, R4, R27, RZ, 0x1c1f ;  /* 0x001c1fff1b047589 */ /* 0x000ea800000e0000 */
[----:B------:R-:W3:Y:S04]  /*10ad0*/  SHFL.IDX PT, R14, R70, RZ, 0x1c1f ;  /* 0x001c1fff460e7589 */ /* 0x000ee800000e0000 */
[----:B------:R-:W4:Y:S01]  /*10ae0*/  SHFL.IDX PT, R8, R25, RZ, 0x1c1f ;  /* 0x001c1fff19087589 */ /* 0x000f2200000e0000 */
[----:B0-----:R-:W-:-:S04]  /*10af0*/  ISETP.GE.AND P0, PT, R16, R69, PT ;  /* 0x000000451000720c */ /* 0x001fc80003f06270 */
[----:B------:R-:W-:-:S13]  /*10b00*/  ISETP.GE.OR P1, PT, R0, R3, P0 ;  /* 0x000000030000720c */ /* 0x000fda0000726670 */
[C---:B------:R-:W-:Y:S01]  /*10b10*/  @!P1 IMAD.SHL.U32 R9, R16.reuse, 0x2, RZ ;  /* 0x0000000210099824 */ /* 0x040fe200078e00ff */
[----:B------:R-:W-:-:S04]  /*10b20*/  @!P1 SHF.L.U64.HI R21, R16, 0x1, R17 ;  /* 0x0000000110159819 */ /* 0x000fc80000010211 */
[----:B-1----:R-:W-:-:S05]  /*10b30*/  @!P1 IADD3 R6, P2, R5, R9, RZ ;  /* 0x0000000905069210 */ /* 0x002fca0007f5e0ff */
[----:B--2---:R-:W-:Y:S02]  /*10b40*/  @!P1 IMAD.X R5, R4, 0x1, R21, P2 ;  /* 0x0000000104059824 */ /* 0x004fe400010e0615 */
[----:B------:R-:W-:Y:S01]  /*10b50*/  @!P1 IMAD.MOV.U32 R4, RZ, RZ, R6 ;  /* 0x000000ffff049224 */ /* 0x000fe200078e0006 */
[----:B---3--:R-:W-:-:S05]  /*10b60*/  @!P1 IADD3 R14, P2, R14, R9, RZ ;  /* 0x000000090e0e9210 */ /* 0x008fca0007f5e0ff */
[----:B------:R-:W2:Y:S01]  /*10b70*/  @!P1 LD.E.128 R4, desc[UR36][R4.64] ;  /* 0x0000002404049980 */ /* 0x000ea2000c101d00 */
[----:B----4-:R-:W-:Y:S02]  /*10b80*/  @!P1 IMAD.X R9, R8, 0x1, R21, P2 ;  /* 0x0000000108099824 */ /* 0x010fe400010e0615 */
[----:B------:R-:W-:-:S06]  /*10b90*/  @!P1 IMAD.MOV.U32 R8, RZ, RZ, R14 ;  /* 0x000000ffff089224 */ /* 0x000fcc00078e000e */
[----:B------:R-:W3:Y:S01]  /*10ba0*/  @!P1 LD.E.128 R8, desc[UR36][R8.64] ;  /* 0x0000002408089980 */ /* 0x000ee2000c101d00 */
[----:B------:R-:W-:Y:S02]  /*10bb0*/  CS2R R20, SRZ ;  /* 0x0000000000147805 */ /* 0x000fe4000001ff00 */
[----:B------:R-:W-:Y:S02]  /*10bc0*/  CS2R R60, SRZ ;  /* 0x00000000003c7805 */ /* 0x000fe4000001ff00 */
[----:B------:R-:W-:Y:S01]  /*10bd0*/  CS2R R62, SRZ ;  /* 0x00000000003e7805 */ /* 0x000fe2000001ff00 */
[----:B------:R-:W0:Y:S01]  /*10be0*/  SHFL.IDX PT, R24, R27, 0x1, 0x1c1f ;  /* 0x003c1f001b187f89 */ /* 0x000e2200000e0000 */
[----:B------:R-:W-:-:S03]  /*10bf0*/  CS2R R64, SRZ ;  /* 0x0000000000407805 */ /* 0x000fc6000001ff00 */
[----:B------:R-:W1:Y:S04]  /*10c00*/  SHFL.IDX PT, R25, R25, 0x1, 0x1c1f ;  /* 0x003c1f0019197f89 */ /* 0x000e6800000e0000 */
[----:B------:R-:W4:Y:S04]  /*10c10*/  SHFL.IDX PT, R26, R34, 0x1, 0x1c1f ;  /* 0x003c1f00221a7f89 */ /* 0x000f2800000e0000 */
[----:B------:R5:W0:Y:S01]  /*10c20*/  SHFL.IDX PT, R14, R70, 0x1, 0x1c1f ;  /* 0x003c1f00460e7f89 */ /* 0x000a2200000e0000 */
[----:B--2---:R-:W-:Y:S02]  /*10c30*/  @!P1 IMAD.MOV.U32 R20, RZ, RZ, R4 ;  /* 0x000000ffff149224 */ /* 0x004fe400078e0004 */
[----:B------:R-:W-:-:S02]  /*10c40*/  @!P1 IMAD.MOV.U32 R21, RZ, RZ, R5 ;  /* 0x000000ffff159224 */ /* 0x000fc400078e0005 */
[----:B------:R-:W-:Y:S02]  /*10c50*/  IMAD.MOV.U32 R12, RZ, RZ, R20 ;  /* 0x000000ffff0c7224 */ /* 0x000fe400078e0014 */
[----:B------:R-:W-:Y:S02]  /*10c60*/  IMAD.MOV.U32 R13, RZ, RZ, R21 ;  /* 0x000000ffff0d7224 */ /* 0x000fe400078e0015 */
[----:B------:R-:W-:Y:S01]  /*10c70*/  @!P1 IMAD.MOV.U32 R60, RZ, RZ, R6 ;  /* 0x000000ffff3c9224 */ /* 0x000fe200078e0006 */
[----:B------:R-:W-:Y:S01]  /*10c80*/  PRMT R71, R71, 0x5410, R12 ;  /* 0x0000541047477816 */ /* 0x000fe2000000000c */
[----:B------:R-:W-:Y:S01]  /*10c90*/  @!P1 IMAD.MOV.U32 R61, RZ, RZ, R7 ;  /* 0x000000ffff3d9224 */ /* 0x000fe200078e0007 */
[----:B------:R-:W-:Y:S01]  /*10ca0*/  PRMT R72, R72, 0x5410, R13 ;  /* 0x0000541048487816 */ /* 0x000fe2000000000d */
[----:B------:R-:W-:Y:S02]  /*10cb0*/  IMAD.MOV.U32 R4, RZ, RZ, R60 ;  /* 0x000000ffff047224 */ /* 0x000fe400078e003c */
[----:B------:R-:W-:-:S02]  /*10cc0*/  IMAD.MOV.U32 R5, RZ, RZ, R61 ;  /* 0x000000ffff057224 */ /* 0x000fc400078e003d */
[----:B---3--:R-:W-:Y:S01]  /*10cd0*/  @!P1 IMAD.MOV.U32 R62, RZ, RZ, R8 ;  /* 0x000000ffff3e9224 */ /* 0x008fe200078e0008 */
[----:B------:R-:W-:Y:S01]  /*10ce0*/  PRMT R71, R4, 0x7610, R71 ;  /* 0x0000761004477816 */ /* 0x000fe20000000047 */
[----:B------:R-:W-:Y:S01]  /*10cf0*/  @!P1 IMAD.MOV.U32 R63, RZ, RZ, R9 ;  /* 0x000000ffff3f9224 */ /* 0x000fe200078e0009 */
[----:B------:R-:W-:Y:S01]  /*10d00*/  PRMT R72, R5, 0x7610, R72 ;  /* 0x0000761005487816 */ /* 0x000fe20000000048 */
[----:B------:R-:W-:Y:S01]  /*10d10*/  @!P1 IMAD.MOV.U32 R64, RZ, RZ, R10 ;  /* 0x000000ffff409224 */ /* 0x000fe200078e000a */
[----:B------:R-:W-:Y:S01]  /*10d20*/  CS2R R8, SRZ ;  /* 0x0000000000087805 */ /* 0x000fe2000001ff00 */
[----:B------:R-:W-:Y:S02]  /*10d30*/  @!P1 IMAD.MOV.U32 R65, RZ, RZ, R11 ;  /* 0x000000ffff419224 */ /* 0x000fe400078e000b */
[----:B------:R-:W-:Y:S02]  /*10d40*/  IMAD.MOV.U32 R4, RZ, RZ, R62 ;  /* 0x000000ffff047224 */ /* 0x000fe400078e003e */
[----:B------:R-:W-:-:S02]  /*10d50*/  IMAD.MOV.U32 R5, RZ, RZ, R63 ;  /* 0x000000ffff057224 */ /* 0x000fc400078e003f */
[----:B------:R-:W-:Y:S02]  /*10d60*/  IMAD.MOV.U32 R6, RZ, RZ, R64 ;  /* 0x000000ffff067224 */ /* 0x000fe400078e0040 */
[----:B------:R-:W-:Y:S01]  /*10d70*/  IMAD.MOV.U32 R7, RZ, RZ, R65 ;  /* 0x000000ffff077224 */ /* 0x000fe200078e0041 */
[----:B-----5:R-:W-:Y:S02]  /*10d80*/  PRMT R70, R5, 0x7610, R70 ;  /* 0x0000761005467816 */ /* 0x020fe40000000046 */
[----:B------:R-:W-:Y:S02]  /*10d90*/  PRMT R85, R6, 0x7610, R85 ;  /* 0x0000761006557816 */ /* 0x000fe40000000055 */
[----:B01--4-:R-:W-:-:S07]  /*10da0*/  PRMT R34, R4, 0x5410, R7 ;  /* 0x0000541004227816 */ /* 0x013fce0000000007 */
.L_x_3893:
        /* <DEDUP_REMOVED lines=24> */
.L_x_3577:
[----:B------:R-:W-:Y:S05]  /*10f30*/  BSYNC B1 ;  /* 0x0000000000017941 */ /* 0x000fea0003800000 */
.L_x_3576:
[----:B------:R-:W0:Y:S01]  /*10f40*/  SYNCS.PHASECHK.TRANS64.TRYWAIT P1, [R2+URZ+0x38800], R13 ;  /* 0x0388000d020075a7 */ /* 0x000e22000802017f */
[----:B------:R-:W-:Y:S04]  /*10f50*/  BSSY B1, `(.L_x_3578) ;  /* 0x0000002000017945 */ /* 0x000fe80003800000 */
[----:B0-----:R-:W-:Y:S05]  /*10f60*/  @!P1 BRA `(.L_x_3579) ;  /* 0x0000029400109947 */ /* 0x001fea0003800000 */
.L_x_3894:
[----:B------:R-:W-:Y:S05]  /*10f70*/  BSYNC B1 ;  /* 0x0000000000017941 */ /* 0x000fea0003800000 */
.L_x_3578:
[----:B------:R-:W2:Y:S01]  /*10f80*/  LDL R0, [R1+0x50] ;  /* 0x0000500001007983 */ /* 0x000ea20000100800 */
[----:B------:R-:W-:Y:S01]  /*10f90*/  VIADD R14, R18, 0x20 ;  /* 0x00000020120e7836 */ /* 0x000fe20000000000 */
[----:B------:R-:W-:Y:S01]  /*10fa0*/  BSSY B1, `(.L_x_3580) ;  /* 0x000007a000017945 */ /* 0x000fe20003800000 */
[----:B-----5:R-:W-:Y:S02]  /*10fb0*/  IMAD.MOV.U32 R12, RZ, RZ, R9 ;  /* 0x000000ffff0c7224 */ /* 0x020fe400078e0009 */
[----:B0-----:R-:W-:Y:S02]  /*10fc0*/  IMAD.MOV.U32 R13, RZ, RZ, R4 ;  /* 0x000000ffff0d7224 */ /* 0x001fe400078e0004 */
[----:B------:R-:W-:Y:S01]  /*10fd0*/  IMAD.MOV.U32 R74, RZ, RZ, R7 ;  /* 0x000000ffff4a7224 */ /* 0x000fe200078e0007 */
[----:B------:R-:W-:Y:S01]  /*10fe0*/  PRMT R73, R12, 0x7610, R73 ;  /* 0x000076100c497816 */ /* 0x000fe20000000049 */
[----:B------:R-:W-:Y:S01]  /*10ff0*/  IMAD.MOV.U32 R12, RZ, RZ, R11 ;  /* 0x000000ffff0c7224 */ /* 0x000fe200078e000b */
[----:B------:R-:W-:-:S04]  /*11000*/  PRMT R81, R13, 0x7610, R81 ;  /* 0x000076100d517816 */ /* 0x000fc80000000051 */
[----:B------:R-:W-:Y:S01]  /*11010*/  PRMT R78, R12, 0x7610, R78 ;  /* 0x000076100c4e7816 */ /* 0x000fe2000000004e */
[----:B--2---:R-:W-:Y:S02]  /*11020*/  IMAD R3, R0, -0x40, R3 ;  /* 0xffffffc000037824 */ /* 0x004fe400078e0203 */
[----:B------:R-:W-:-:S03]  /*11030*/  IMAD.MOV.U32 R0, RZ, RZ, R8 ;  /* 0x000000ffff007224 */ /* 0x000fc600078e0008 */
[----:B------:R-:W-:-:S04]  /*11040*/  VIMNMX R3, R3, 0x40, PT ;  /* 0x0000004003037848 */ /* 0x000fc80003fe0100 */
[-C--:B------:R-:W-:Y:S02]  /*11050*/  ISETP.GE.OR P1, PT, R18, R3.reuse, P0 ;  /* 0x000000031200720c */ /* 0x080fe40000726670 */
[----:B------:R-:W-:Y:S01]  /*11060*/  ISETP.GE.OR P0, PT, R14, R3, P0 ;  /* 0x000000030e00720c */ /* 0x000fe20000706670 */
[----:B------:R-:W-:Y:S02]  /*11070*/  IMAD.MOV.U32 R3, RZ, RZ, R10 ;  /* 0x000000ffff037224 */ /* 0x000fe400078e000a */
[----:B------:R-:W-:-:S03]  /*11080*/  IMAD.MOV.U32 R14, RZ, RZ, R5 ;  /* 0x000000ffff0e7224 */ /* 0x000fc600078e0005 */
[----:B------:R-:W-:Y:S01]  /*11090*/  PRMT R77, R3, 0x7610, R77 ;  /* 0x00007610034d7816 */ /* 0x000fe2000000004d */
[----:B------:R-:W-:Y:S01]  /*110a0*/  IMAD.MOV.U32 R3, RZ, RZ, R6 ;  /* 0x000000ffff037224 */ /* 0x000fe200078e0006 */
[----:B------:R-:W-:-:S03]  /*110b0*/  PRMT R79, R14, 0x7610, R79 ;  /* 0x000076100e4f7816 */ /* 0x000fc6000000004f */
[----:B------:R-:W-:Y:S05]  /*110c0*/  @P1 BRA `(.L_x_3581) ;  /* 0x00000004009c1947 */ /* 0x000fea0003800000 */
[----:B------:R-:W-:Y:S01]  /*110d0*/  IMAD.SHL.U32 R12, R159, 0x40, RZ ;  /* 0x000000409f0c7824 */ /* 0x000fe200078e00ff */
[----:B------:R-:W-:Y:S01]  /*110e0*/  SHF.R.U64 R82, R60, 0x10, R61 ;  /* 0x000000103c527819 */ /* 0x000fe2000000123d */
[----:B------:R-:W-:Y:S01]  /*110f0*/  IMAD.IADD R13, R16, 0x1, R69 ;  /* 0x00000001100d7824 */ /* 0x000fe200078e0245 */
[----:B------:R-:W-:Y:S01]  /*11100*/  SHF.R.U32.HI R83, RZ, 0x10, R61 ;  /* 0x00000010ff537819 */ /* 0x000fe2000001163d */
[----:B------:R-:W-:Y:S01]  /*11110*/  IMAD.SHL.U32 R24, R167, 0x200, RZ ;  /* 0x00000200a7187824 */ /* 0x000fe200078e00ff */
[----:B------:R-:W-:Y:S02]  /*11120*/  LOP3.LUT R14, R12, 0x1c0, RZ, 0xc0, !PT ;  /* 0x000001c00c0e7812 */ /* 0x000fe400078ec0ff */
[----:B------:R-:W-:Y:S02]  /*11130*/  SHF.R.U64 R80, R20, 0x10, R21 ;  /* 0x0000001014507819 */ /* 0x000fe40000001215 */
[----:B------:R-:W-:Y:S02]  /*11140*/  LOP3.LUT R12, R14, 0x38, R16, 0xf8, !PT ;  /* 0x000000380e0c7812 */ /* 0x000fe400078ef810 */
[----:B------:R-:W-:-:S02]  /*11150*/  SHF.R.U32.HI R25, RZ, 0x3, R14 ;  /* 0x00000003ff197819 */ /* 0x000fc4000001160e */
[----:B------:R-:W-:Y:S02]  /*11160*/  LOP3.LUT R13, R14, 0x38, R13, 0xf8, !PT ;  /* 0x000000380e0d7812 */ /* 0x000fe400078ef80d */
[C-C-:B------:R-:W-:Y:S02]  /*11170*/  LOP3.LUT R75, R24.reuse, R12, R25.reuse, 0xf6, !PT ;  /* 0x0000000c184b7212 */ /* 0x140fe400078ef619 */
[----:B------:R-:W-:Y:S02]  /*11180*/  LOP3.LUT R25, R24, R13, R25, 0xf6, !PT ;  /* 0x0000000d18197212 */ /* 0x000fe400078ef619 */
[----:B------:R-:W-:Y:S01]  /*11190*/  SHF.R.U64 R61, R62, 0x10, R63 ;  /* 0x000000103e3d7819 */ /* 0x000fe2000000123f */
[--C-:B------:R-:W-:Y:S01]  /*111a0*/  IMAD R75, R75, 0x2, R2.reuse ;  /* 0x000000024b4b7824 */ /* 0x100fe200078e0202 */
[----:B------:R-:W-:Y:S01]  /*111b0*/  SHF.R.U32.HI R84, RZ, 0x10, R21 ;  /* 0x00000010ff547819 */ /* 0x000fe20000011615 */
[----:B------:R-:W-:Y:S01]  /*111c0*/  IMAD R76, R25, 0x2, R2 ;  /* 0x00000002194c7824 */ /* 0x000fe200078e0202 */
[----:B------:R-:W-:-:S02]  /*111d0*/  SHF.R.U64 R21, R64, 0x10, R65 ;  /* 0x0000001040157819 */ /* 0x000fc40000001241 */
[----:B------:R-:W0:Y:S01]  /*111e0*/  LDS.128 R12, [R75+0x20400] ;  /* 0x020400004b0c7984 */ /* 0x000e220000000c00 */
[----:B------:R-:W-:Y:S02]  /*111f0*/  SHF.R.U32.HI R20, RZ, 0x10, R65 ;  /* 0x00000010ff147819 */ /* 0x000fe40000011641 */
[C---:B------:R-:W-:Y:S01]  /*11200*/  PRMT R80, R71.reuse, 0x5432, R80 ;  /* 0x0000543247507816 */ /* 0x040fe20000000050 */
[----:B------:R-:W1:Y:S01]  /*11210*/  LDS.128 R24, [R76+0x20400] ;  /* 0x020400004c187984 */ /* 0x000e620000000c00 */
[----:B------:R-:W-:Y:S02]  /*11220*/  PRMT R86, R34, 0x5410, R61 ;  /* 0x0000541022567816 */ /* 0x000fe4000000003d */
[----:B------:R-:W-:Y:S02]  /*11230*/  SHF.R.U32.HI R63, RZ, 0x10, R63 ;  /* 0x00000010ff3f7819 */ /* 0x000fe4000001163f */
[----:B------:R-:W-:Y:S01]  /*11240*/  PRMT R60, R72, 0x5432, R84 ;  /* 0x00005432483c7816 */ /* 0x000fe20000000054 */
[----:B------:R-:W-:Y:S01]  /*11250*/  IMAD.U32 R87, R86, 0x10000, RZ ;  /* 0x0001000056577824 */ /* 0x000fe200078e00ff */
[----:B------:R-:W-:-:S02]  /*11260*/  PRMT R71, R71, 0x5410, R82 ;  /* 0x0000541047477816 */ /* 0x000fc40000000052 */
[----:B------:R-:W-:Y:S02]  /*11270*/  PRMT R21, R85, 0x5410, R21 ;  /* 0x0000541055157816 */ /* 0x000fe40000000015 */
[----:B------:R-:W-:Y:S02]  /*11280*/  PRMT R72, R72, 0x5410, R83 ;  /* 0x0000541048487816 */ /* 0x000fe40000000053 */
[----:B------:R-:W-:Y:S02]  /*11290*/  PRMT R20, R34, 0x5432, R20 ;  /* 0x0000543222147816 */ /* 0x000fe40000000014 */
[----:B------:R-:W-:Y:S02]  /*112a0*/  PRMT R70, R70, 0x5410, R63 ;  /* 0x0000541046467816 */ /* 0x000fe4000000003f */
[----:B------:R-:W-:Y:S01]  /*112b0*/  LOP3.LUT R86, R86, 0xffff0000, RZ, 0xc0, !PT ;  /* 0xffff000056567812 */ /* 0x000fe200078ec0ff */
[C---:B0-----:R-:W-:Y:S01]  /*112c0*/  IMAD.U32 R82, R12.reuse, 0x10000, RZ ;  /* 0x000100000c527824 */ /* 0x041fe200078e00ff */
[----:B------:R-:W-:Y:S01]  /*112d0*/  LOP3.LUT R65, R12, 0xffff0000, RZ, 0xc0, !PT ;  /* 0xffff00000c417812 */ /* 0x000fe200078ec0ff */
[C---:B------:R-:W-:Y:S01]  /*112e0*/  IMAD.U32 R62, R13.reuse, 0x10000, RZ ;  /* 0x000100000d3e7824 */ /* 0x040fe200078e00ff */
[----:B------:R-:W-:Y:S01]  /*112f0*/  LOP3.LUT R61, R13, 0xffff0000, RZ, 0xc0, !PT ;  /* 0xffff00000d3d7812 */ /* 0x000fe200078ec0ff */
[C---:B-1----:R-:W-:Y:S01]  /*11300*/  IMAD.U32 R85, R25.reuse, 0x10000, RZ ;  /* 0x0001000019557824 */ /* 0x042fe200078e00ff */
[----:B------:R-:W-:Y:S01]  /*11310*/  LOP3.LUT R64, R25, 0xffff0000, RZ, 0xc0, !PT ;  /* 0xffff000019407812 */ /* 0x000fe200078ec0ff */
[C---:B------:R-:W-:Y:S01]  /*11320*/  IMAD.U32 R34, R14.reuse, 0x10000, RZ ;  /* 0x000100000e227824 */ /* 0x040fe200078e00ff */
[----:B------:R-:W-:Y:S01]  /*11330*/  LOP3.LUT R12, R14, 0xffff0000, RZ, 0xc0, !PT ;  /* 0xffff00000e0c7812 */ /* 0x000fe200078ec0ff */
[----:B------:R-:W-:Y:S01]  /*11340*/  IMAD.U32 R83, R24, 0x10000, RZ ;  /* 0x0001000018537824 */ /* 0x000fe200078e00ff */
[C---:B------:R-:W-:Y:S01]  /*11350*/  LOP3.LUT R14, R15.reuse, 0xffff0000, RZ, 0xc0, !PT ;  /* 0xffff00000f0e7812 */ /* 0x040fe200078ec0ff */
[----:B------:R-:W-:Y:S01]  /*11360*/  IMAD.U32 R25, R80, 0x10000, RZ ;  /* 0x0001000050197824 */ /* 0x000fe200078e00ff */
[----:B------:R-:W-:Y:S01]  /*11370*/  LOP3.LUT R84, R24, 0xffff0000, RZ, 0xc0, !PT ;  /* 0xffff000018547812 */ /* 0x000fe200078ec0ff */
[----:B------:R-:W-:Y:S01]  /*11380*/  IMAD.U32 R13, R15, 0x10000, RZ ;  /* 0x000100000f0d7824 */ /* 0x000fe200078e00ff */
[C---:B------:R-:W-:Y:S01]  /*11390*/  LOP3.LUT R15, R26.reuse, 0xffff0000, RZ, 0xc0, !PT ;  /* 0xffff00001a0f7812 */ /* 0x040fe200078ec0ff */
[----:B------:R-:W-:Y:S01]  /*113a0*/  IMAD.U32 R63, R26, 0x10000, RZ ;  /* 0x000100001a3f7824 */ /* 0x000fe200078e00ff */
[C---:B------:R-:W-:Y:S01]  /*113b0*/  LOP3.LUT R26, R27.reuse, 0xffff0000, RZ, 0xc0, !PT ;  /* 0xffff00001b1a7812 */ /* 0x040fe200078ec0ff */
[----:B------:R-:W-:-:S02]  /*113c0*/  IMAD.U32 R24, R27, 0x10000, RZ ;  /* 0x000100001b187824 */ /* 0x000fc400078e00ff */
[C---:B------:R-:W-:Y:S01]  /*113d0*/  FMUL.FTZ R89, R83.reuse, R87 ;  /* 0x0000005753597220 */ /* 0x040fe20000410000 */
[-C--:B------:R-:W-:Y:S01]  /*113e0*/  FMUL.FTZ R27, R83, R25.reuse ;  /* 0x00000019531b7220 */ /* 0x080fe20000410000 */
[----:B------:R-:W-:Y:S01]  /*113f0*/  LOP3.LUT R80, R80, 0xffff0000, RZ, 0xc0, !PT ;  /* 0xffff000050507812 */ /* 0x000fe200078ec0ff */
[----:B------:R-:W-:Y:S02]  /*11400*/  IMAD.U32 R83, R70, 0x10000, RZ ;  /* 0x0001000046537824 */ /* 0x000fe400078e00ff */
[----:B------:R-:W-:Y:S01]  /*11410*/  FFMA.FTZ R25, R82, R25, -R89 ;  /* 0x0000001952197223 */ /* 0x000fe20000010859 */
[----:B------:R-:W-:Y:S01]  /*11420*/  FMUL.FTZ R88, R84, R86 ;  /* 0x0000005654587220 */ /* 0x000fe20000410000 */
[----:B------:R-:W-:Y:S01]  /*11430*/  FFMA.FTZ R27, R82, R87, R27 ;  /* 0x00000057521b7223 */ /* 0x000fe2000001001b */
[----:B------:R-:W-:Y:S02]  /*11440*/  IMAD.U32 R82, R60, 0x10000, RZ ;  /* 0x000100003c527824 */ /* 0x000fe400078e00ff */
[-C--:B------:R-:W-:Y:S01]  /*11450*/  FMUL.FTZ R90, R84, R80.reuse ;  /* 0x00000050545a7220 */ /* 0x080fe20000410000 */
[----:B------:R-:W-:Y:S01]  /*11460*/  FFMA.FTZ R80, R65, R80, -R88 ;  /* 0x0000005041507223 */ /* 0x000fe20000010858 */
[CC--:B------:R-:W-:Y:S01]  /*11470*/  FMUL.FTZ R87, R85.reuse, R83.reuse ;  /* 0x0000005355577220 */ /* 0x0c0fe20000410000 */
[----:B------:R-:W-:Y:S01]  /*11480*/  LOP3.LUT R84, R70, 0xffff0000, RZ, 0xc0, !PT ;  /* 0xffff000046547812 */ /* 0x000fe200078ec0ff */
[----:B------:R-:W-:Y:S01]  /*11490*/  FMUL.FTZ R88, R85, R82 ;  /* 0x0000005255587220 */ /* 0x000fe20000410000 */
[----:B------:R-:W-:Y:S01]  /*114a0*/  FFMA.FTZ R70, R65, R86, R90 ;  /* 0x0000005641467223 */ /* 0x000fe2000001005a */
[----:B------:R-:W-:Y:S01]  /*114b0*/  LOP3.LUT R60, R60, 0xffff0000, RZ, 0xc0, !PT ;  /* 0xffff00003c3c7812 */ /* 0x000fe200078ec0ff */
[C---:B------:R-:W-:Y:S01]  /*114c0*/  FFMA.FTZ R65, R62.reuse, R82, -R87 ;  /* 0x000000523e417223 */ /* 0x040fe20000010857 */
[----:B------:R-:W-:Y:S01]  /*114d0*/  FFMA.FTZ R62, R62, R83, R88 ;  /* 0x000000533e3e7223 */ /* 0x000fe20000010058 */
[----:B------:R-:W-:Y:S01]  /*114e0*/  FMUL.FTZ R86, R64, R84 ;  /* 0x0000005440567220 */ /* 0x000fe20000410000 */
[----:B------:R-:W-:-:S02]  /*114f0*/  IMAD.U32 R82, R71, 0x10000, RZ ;  /* 0x0001000047527824 */ /* 0x000fc400078e00ff */
[-C--:B------:R-:W-:Y:S01]  /*11500*/  FMUL.FTZ R88, R64, R60.reuse ;  /* 0x0000003c40587220 */ /* 0x080fe20000410000 */
[----:B------:R-:W-:Y:S02]  /*11510*/  IMAD.U32 R83, R21, 0x10000, RZ ;  /* 0x0001000015537824 */ /* 0x000fe400078e00ff */
[----:B------:R-:W-:Y:S01]  /*11520*/  FFMA.FTZ R60, R61, R60, -R86 ;  /* 0x0000003c3d3c7223 */ /* 0x000fe20000010856 */
[C---:B------:R-:W-:Y:S01]  /*11530*/  FMUL.FTZ R86, R63.reuse, R82 ;  /* 0x000000523f567220 */ /* 0x040fe20000410000 */
[----:B------:R-:W-:Y:S02]  /*11540*/  IMAD.U32 R85, R20, 0x10000, RZ ;  /* 0x0001000014557824 */ /* 0x000fe400078e00ff */
[-C--:B------:R-:W-:Y:S01]  /*11550*/  FMUL.FTZ R87, R63, R83.reuse ;  /* 0x000000533f577220 */ /* 0x080fe20000410000 */
[----:B------:R-:W-:Y:S02]  /*11560*/  IMAD.U32 R64, R72, 0x10000, RZ ;  /* 0x0001000048407824 */ /* 0x000fe400078e00ff */
[----:B------:R-:W-:Y:S01]  /*11570*/  FFMA.FTZ R61, R61, R84, R88 ;  /* 0x000000543d3d7223 */ /* 0x000fe20000010058 */
[C---:B------:R-:W-:Y:S01]  /*11580*/  FFMA.FTZ R86, R34.reuse, R83, R86 ;  /* 0x0000005322567223 */ /* 0x040fe20000010056 */
[----:B------:R-:W-:Y:S01]  /*11590*/  FFMA.FTZ R63, R34, R82, -R87 ;  /* 0x00000052223f7223 */ /* 0x000fe20000010857 */
[C---:B------:R-:W-:Y:S01]  /*115a0*/  FMUL.FTZ R84, R24.reuse, R85 ;  /* 0x0000005518547220 */ /* 0x040fe20000410000 */
[----:B------:R-:W-:Y:S01]  /*115b0*/  FMUL.FTZ R34, R24, R64 ;  /* 0x0000004018227220 */ /* 0x000fe20000410000 */
[----:B------:R-:W-:-:S02]  /*115c0*/  LOP3.LUT R24, R21, 0xffff0000, RZ, 0xc0, !PT ;  /* 0xffff000015187812 */ /* 0x000fc400078ec0ff */
[----:B------:R-:W-:Y:S01]  /*115d0*/  LOP3.LUT R71, R71, 0xffff0000, RZ, 0xc0, !PT ;  /* 0xffff000047477812 */ /* 0x000fe200078ec0ff */
[C---:B------:R-:W-:Y:S01]  /*115e0*/  FFMA.FTZ R84, R13.reuse, R64, -R84 ;  /* 0x000000400d547223 */ /* 0x040fe20000010854 */
[----:B------:R-:W-:Y:S01]  /*115f0*/  LOP3.LUT R83, R20, 0xffff0000, RZ, 0xc0, !PT ;  /* 0xffff000014537812 */ /* 0x000fe200078ec0ff */
[----:B------:R-:W-:Y:S01]  /*11600*/  FFMA.FTZ R34, R13, R85, R34 ;  /* 0x000000550d227223 */ /* 0x000fe20000010022 */
[----:B------:R-:W-:Y:S01]  /*11610*/  LOP3.LUT R21, R72, 0xffff0000, RZ, 0xc0, !PT ;  /* 0xffff000048157812 */ /* 0x000fe200078ec0ff */
[CC--:B------:R-:W-:Y:S01]  /*11620*/  FMUL.FTZ R13, R15.reuse, R24.reuse ;  /* 0x000000180f0d7220 */ /* 0x0c0fe20000410000 */
[----:B------:R-:W-:Y:S01]  /*11630*/  FMUL.FTZ R15, R15, R71 ;  /* 0x000000470f0f7220 */ /* 0x000fe20000410000 */
[C---:B------:R-:W-:Y:S02]  /*11640*/  FMUL.FTZ R85, R26.reuse, R83 ;  /* 0x000000531a557220 */ /* 0x040fe40000410000 */
[----:B------:R-:W-:Y:S01]  /*11650*/  FMUL.FTZ R26, R26, R21 ;  /* 0x000000151a1a7220 */ /* 0x000fe20000410000 */
[C---:B------:R-:W-:Y:S01]  /*11660*/  FFMA.FTZ R15, R12.reuse, R24, R15 ;  /* 0x000000180c0f7223 */ /* 0x040fe2000001000f */
[----:B------:R-:W-:Y:S01]  /*11670*/  FFMA.FTZ R20, R12, R71, -R13 ;  /* 0x000000470c147223 */ /* 0x000fe2000001080d */
[C---:B------:R-:W-:Y:S01]  /*11680*/  FFMA.FTZ R85, R14.reuse, R21, -R85 ;  /* 0x000000150e557223 */ /* 0x040fe20000010855 */
        /* <DEDUP_REMOVED lines=11> */
.L_x_3581:
[----:B------:R-:W-:Y:S05]  /*11740*/  BSYNC B1 ;  /* 0x0000000000017941 */ /* 0x000fea0003800000 */
.L_x_3580:
[----:B------:R-:W-:Y:S02]  /*11750*/  PRMT R0, R0, 0x5410, R3 ;  /* 0x0000541000007816 */ /* 0x000fe40000000003 */
[----:B------:R-:W-:Y:S01]  /*11760*/  PRMT R21, R74, 0x7610, R21 ;  /* 0x000076104a157816 */ /* 0x000fe20000000015 */
[----:B------:R-:W-:Y:S06]  /*11770*/  @P0 BRA `(.L_x_3572) ;  /* 0x0000000400a80947 */ /* 0x000fec0003800000 */
[----:B0-----:R-:W2:Y:S01]  /*11780*/  LDL R12, [R1+0x458] ;  /* 0x00045800010c7983 */ /* 0x001ea20000100800 */
[C---:B------:R-:W-:Y:S02]  /*11790*/  VIADD R13, R18.reuse, 0x20 ;  /* 0x00000020120d7836 */ /* 0x040fe40000000000 */
[----:B------:R-:W-:Y:S01]  /*117a0*/  VIADD R14, R18, 0x20 ;  /* 0x00000020120e7836 */ /* 0x000fe20000000000 */
[----:B------:R-:W3:Y:S01]  /*117b0*/  LDL R65, [R1+0x450] ;  /* 0x0004500001417983 */ /* 0x000ee20000100800 */
[----:B------:R-:W-:Y:S02]  /*117c0*/  IMAD.SHL.U32 R13, R13, 0x40, RZ ;  /* 0x000000400d0d7824 */ /* 0x000fe400078e00ff */
[----:B------:R-:W-:Y:S02]  /*117d0*/  IMAD.SHL.U32 R14, R14, 0x40, RZ ;  /* 0x000000400e0e7824 */ /* 0x000fe400078e00ff */
[----:B------:R-:W-:Y:S01]  /*117e0*/  IMAD.IADD R3, R16, 0x1, R69 ;  /* 0x0000000110037824 */ /* 0x000fe200078e0245 */
[----:B------:R-:W-:-:S02]  /*117f0*/  LOP3.LUT R13, R13, 0x1c0, RZ, 0xc0, !PT ;  /* 0x000001c00d0d7812 */ /* 0x000fc400078ec0ff */
[----:B------:R-:W-:Y:S02]  /*11800*/  LOP3.LUT R14, R14, 0x1c0, RZ, 0xc0, !PT ;  /* 0x000001c00e0e7812 */ /* 0x000fe400078ec0ff */
[----:B------:R-:W-:Y:S02]  /*11810*/  SHF.R.U32.HI R13, RZ, 0x3, R13 ;  /* 0x00000003ff0d7819 */ /* 0x000fe4000001160d */
[----:B------:R-:W-:-:S04]  /*11820*/  LOP3.LUT R3, R14, 0x38, R3, 0xf8, !PT ;  /* 0x000000380e037812 */ /* 0x000fc800078ef803 */
[----:B------:R-:W-:Y:S02]  /*11830*/  LOP3.LUT R3, R3, R13, RZ, 0x3c, !PT ;  /* 0x0000000d03037212 */ /* 0x000fe400078e3cff */
[----:B------:R-:W-:Y:S02]  /*11840*/  SHF.R.U64 R34, R4, 0x10, R5 ;  /* 0x0000001004227819 */ /* 0x000fe40000001205 */
[----:B------:R-:W-:Y:S02]  /*11850*/  SHF.R.U64 R4, R6, 0x10, R7 ;  /* 0x0000001006047819 */ /* 0x000fe40000001207 */
[--C-:B------:R-:W-:Y:S02]  /*11860*/  SHF.R.U64 R61, R8, 0x10, R9.reuse ;  /* 0x00000010083d7819 */ /* 0x100fe40000001209 */
[----:B------:R-:W-:Y:S02]  /*11870*/  SHF.R.U32.HI R8, RZ, 0x10, R9 ;  /* 0x00000010ff087819 */ /* 0x000fe40000011609 */
[----:B------:R-:W-:-:S02]  /*11880*/  SHF.R.U64 R6, R10, 0x10, R11 ;  /* 0x000000100a067819 */ /* 0x000fc4000000120b */
[----:B------:R-:W-:Y:S02]  /*11890*/  SHF.R.U32.HI R11, RZ, 0x10, R11 ;  /* 0x00000010ff0b7819 */ /* 0x000fe4000001160b */
[C---:B------:R-:W-:Y:S02]  /*118a0*/  PRMT R61, R0.reuse, 0x5410, R61 ;  /* 0x00005410003d7816 */ /* 0x040fe4000000003d */
[----:B------:R-:W-:Y:S02]  /*118b0*/  PRMT R73, R73, 0x5410, R8 ;  /* 0x0000541049497816 */ /* 0x000fe40000000008 */
[----:B------:R-:W-:Y:S02]  /*118c0*/  SHF.R.U32.HI R20, RZ, 0x10, R5 ;  /* 0x00000010ff147819 */ /* 0x000fe40000011605 */
[----:B------:R-:W-:Y:S02]  /*118d0*/  PRMT R81, R81, 0x5410, R34 ;  /* 0x0000541051517816 */ /* 0x000fe40000000022 */
[----:B------:R-:W-:-:S02]  /*118e0*/  PRMT R4, R0, 0x5432, R4 ;  /* 0x0000543200047816 */ /* 0x000fc40000000004 */
[----:B------:R-:W-:Y:S01]  /*118f0*/  PRMT R78, R78, 0x5410, R11 ;  /* 0x000054104e4e7816 */ /* 0x000fe2000000000b */
[----:B------:R-:W-:Y:S01]  /*11900*/  IMAD.U32 R60, R61, 0x10000, RZ ;  /* 0x000100003d3c7824 */ /* 0x000fe200078e00ff */
[----:B------:R-:W-:Y:S02]  /*11910*/  PRMT R79, R79, 0x5410, R20 ;  /* 0x000054104f4f7816 */ /* 0x000fe40000000014 */
[----:B------:R-:W-:Y:S01]  /*11920*/  PRMT R77, R77, 0x5410, R6 ;  /* 0x000054104d4d7816 */ /* 0x000fe20000000006 */
[----:B------:R-:W-:Y:S02]  /*11930*/  IMAD.U32 R62, R73, 0x10000, RZ ;  /* 0x00010000493e7824 */ /* 0x000fe400078e00ff */
[----:B------:R-:W-:Y:S02]  /*11940*/  IMAD.U32 R34, R79, 0x10000, RZ ;  /* 0x000100004f227824 */ /* 0x000fe400078e00ff */
[----:B------:R-:W-:Y:S01]  /*11950*/  IMAD.U32 R64, R78, 0x10000, RZ ;  /* 0x000100004e407824 */ /* 0x000fe200078e00ff */
[----:B------:R-:W-:-:S02]  /*11960*/  LOP3.LUT R61, R61, 0xffff0000, RZ, 0xc0, !PT ;  /* 0xffff00003d3d7812 */ /* 0x000fc400078ec0ff */
[----:B------:R-:W-:Y:S02]  /*11970*/  LOP3.LUT R73, R73, 0xffff0000, RZ, 0xc0, !PT ;  /* 0xffff000049497812 */ /* 0x000fe400078ec0ff */
[----:B------:R-:W-:Y:S01]  /*11980*/  LOP3.LUT R79, R79, 0xffff0000, RZ, 0xc0, !PT ;  /* 0xffff00004f4f7812 */ /* 0x000fe200078ec0ff */
[----:B--2---:R-:W-:-:S04]  /*11990*/  IMAD.IADD R3, R12, 0x1, R3 ;  /* 0x000000010c037824 */ /* 0x004fc800078e0203 */
[----:B------:R-:W-:Y:S01]  /*119a0*/  IMAD R2, R3, 0x2, R2 ;  /* 0x0000000203027824 */ /* 0x000fe200078e0202 */
[----:B---3--:R-:W0:Y:S04]  /*119b0*/  LDS.128 R12, [R65+0x20400] ;  /* 0x02040000410c7984 */ /* 0x008e280000000c00 */
[----:B------:R-:W1:Y:S01]  /*119c0*/  LDS.128 R24, [R2+0x20400] ;  /* 0x0204000002187984 */ /* 0x000e620000000c00 */
[----:B------:R-:W-:-:S04]  /*119d0*/  SHF.R.U32.HI R3, RZ, 0x10, R7 ;  /* 0x00000010ff037819 */ /* 0x000fc80000011607 */
[----:B------:R-:W-:Y:S01]  /*119e0*/  PRMT R3, R21, 0x5410, R3 ;  /* 0x0000541015037816 */ /* 0x000fe20000000003 */
        /* <DEDUP_REMOVED lines=19> */
[C---:B------:R-:W-:Y:S01]  /*11b20*/  FFMA.FTZ R7, R8.reuse, R25, -R63 ;  /* 0x0000001908077223 */ /* 0x040fe2000001083f */
[----:B------:R-:W-:Y:S02]  /*11b30*/  FMUL.FTZ R70, R9, R62 ;  /* 0x0000003e09467220 */ /* 0x000fe40000410000 */
[----:B------:R-:W-:Y:S01]  /*11b40*/  FFMA.FTZ R8, R8, R60, R27 ;  /* 0x0000003c08087223 */ /* 0x000fe2000001001b */
[----:B------:R-:W-:Y:S02]  /*11b50*/  IMAD.U32 R60, R3, 0x10000, RZ ;  /* 0x00010000033c7824 */ /* 0x000fe400078e00ff */
[-C--:B------:R-:W-:Y:S01]  /*11b60*/  FMUL.FTZ R72, R9, R34.reuse ;  /* 0x0000002209487220 */ /* 0x080fe20000410000 */
[----:B------:R-:W-:Y:S01]  /*11b70*/  FFMA.FTZ R9, R11, R34, -R70 ;  /* 0x000000220b097223 */ /* 0x000fe20000010846 */
[C---:B------:R-:W-:Y:S01]  /*11b80*/  FMUL.FTZ R34, R21.reuse, R64 ;  /* 0x0000004015227220 */ /* 0x040fe20000410000 */
        /* <DEDUP_REMOVED lines=8> */
[----:B------:R-:W-:Y:S01]  /*11c10*/  FFMA.FTZ R34, R10, R81, -R11 ;  /* 0x000000510a227223 */ /* 0x000fe2000001080b */
[----:B------:R-:W-:Y:S02]  /*11c20*/  IMAD.U32 R11, R4, 0x10000, RZ ;  /* 0x00010000040b7824 */ /* 0x000fe400078e00ff */
[----:B------:R-:W-:Y:S01]  /*11c30*/  FMUL.FTZ R60, R20, R13 ;  /* 0x0000000d143c7220 */ /* 0x000fe20000410000 */
[----:B------:R-:W-:Y:S01]  /*11c40*/  LOP3.LUT R77, R77, 0xffff0000, RZ, 0xc0, !PT ;  /* 0xffff00004d4d7812 */ /* 0x000fe200078ec0ff */
[----:B------:R-:W-:Y:S01]  /*11c50*/  FFMA.FTZ R61, R10, R61, R15 ;  /* 0x0000003d0a3d7223 */ /* 0x000fe2000001000f */
[-C--:B------:R-:W-:Y:S01]  /*11c60*/  FMUL.FTZ R20, R20, R11.reuse ;  /* 0x0000000b14147220 */ /* 0x080fe20000410000 */
[C---:B------:R-:W-:Y:S01]  /*11c70*/  FFMA.FTZ R60, R5.reuse, R11, -R60 ;  /* 0x0000000b053c7223 */ /* 0x040fe2000001083c */
[----:B------:R-:W-:Y:S02]  /*11c80*/  LOP3.LUT R11, R4, 0xffff0000, RZ, 0xc0, !PT ;  /* 0xffff0000040b7812 */ /* 0x000fe400078ec0ff */
[----:B------:R-:W-:Y:S01]  /*11c90*/  LOP3.LUT R15, R78, 0xffff0000, RZ, 0xc0, !PT ;  /* 0xffff00004e0f7812 */ /* 0x000fe200078ec0ff */
[----:B------:R-:W-:Y:S01]  /*11ca0*/  FFMA.FTZ R20, R5, R13, R20 ;  /* 0x0000000d05147223 */ /* 0x000fe20000010014 */
[----:B------:R-:W-:Y:S01]  /*11cb0*/  LOP3.LUT R3, R3, 0xffff0000, RZ, 0xc0, !PT ;  /* 0xffff000003037812 */ /* 0x000fe200078ec0ff */
[C---:B------:R-:W-:Y:S01]  /*11cc0*/  FMUL.FTZ R5, R6.reuse, R77 ;  /* 0x0000004d06057220 */ /* 0x040fe20000410000 */
[----:B------:R-:W-:Y:S01]  /*11cd0*/  FMUL.FTZ R6, R6, R11 ;  /* 0x0000000b06067220 */ /* 0x000fe20000410000 */
[----:B------:R-:W-:Y:S01]  /*11ce0*/  FMUL.FTZ R21, R24, R73 ;  /* 0x0000004918157220 */ /* 0x000fe20000410000 */
[----:B------:R-:W-:Y:S01]  /*11cf0*/  FMUL.FTZ R13, R26, R15 ;  /* 0x0000000f1a0d7220 */ /* 0x000fe20000410000 */
[----:B------:R-:W-:Y:S01]  /*11d00*/  FMUL.FTZ R24, R24, R79 ;  /* 0x0000004f18187220 */ /* 0x000fe20000410000 */
[----:B------:R-:W-:Y:S01]  /*11d10*/  FMUL.FTZ R26, R26, R3 ;  /* 0x000000031a1a7220 */ /* 0x000fe20000410000 */
[C---:B------:R-:W-:Y:S01]  /*11d20*/  FFMA.FTZ R11, R0.reuse, R11, -R5 ;  /* 0x0000000b000b7223 */ /* 0x040fe20000010805 */
[----:B------:R-:W-:Y:S01]  /*11d30*/  FFMA.FTZ R77, R0, R77, R6 ;  /* 0x0000004d004d7223 */ /* 0x000fe20000010006 */
        /* <DEDUP_REMOVED lines=14> */
.L_x_3572:
[----:B------:R-:W-:Y:S05]  /*11e20*/  BSYNC B0 ;  /* 0x0000000000007941 */ /* 0x000fea0003800000 */
.L_x_3558:
[----:B------:R-:W-:Y:S01]  /*11e30*/  @!PT LDS RZ, [RZ] ;  /* 0x00000000fffff984 */ /* 0x000fe20000000800 */
[----:B------:R-:W-:Y:S01]  /*11e40*/  @!PT LDS RZ, [RZ] ;  /* 0x00000000fffff984 */ /* 0x000fe20000000800 */
[----:B------:R-:W-:Y:S01]  /*11e50*/  @!PT LDS RZ, [RZ] ;  /* 0x00000000fffff984 */ /* 0x000fe20000000800 */
[----:B------:R-:W-:Y:S01]  /*11e60*/  @!PT LDS RZ, [RZ] ;  /* 0x00000000fffff984 */ /* 0x000fe20000000800 */
[----:B------:R3:W-:Y:S06]  /*11e70*/  MEMBAR.ALL.CTA ;  /* 0x0000000000007992 */ /* 0x0007ec0000008000 */
[----:B---3--:R-:W3:Y:S01]  /*11e80*/  FENCE.VIEW.ASYNC.S ;  /* 0x00000000000073c6 */ /* 0x008ee20000000000 */
[----:B------:R-:W-:Y:S05]  /*11e90*/  WARPSYNC.ALL ;  /* 0x0000000000007948 */ /* 0x000fea0003800000 */
[----:B---3--:R-:W-:Y:S06]  /*11ea0*/  BAR.SYNC.DEFER_BLOCKING 0xd, 0x80 ;  /* 0x0342000000007b1d */ /* 0x008fec0000010000 */
.L_x_3555:
[----:B012---:R-:W-:Y:S01]  /*11eb0*/  IMAD.U32 R6, RZ, RZ, UR40 ;  /* 0x00000028ff067e24 */ /* 0x007fe2000f8e00ff */
[----:B------:R-:W-:Y:S01]  /*11ec0*/  UIADD3 UR6, UP1, UR39, 0x1c8, URZ ;  /* 0x000001c827067890 */ /* 0x000fe2000ff3e03f */
[----:B------:R-:W-:Y:S01]  /*11ed0*/  IMAD.U32 R7, RZ, RZ, UR41 ;  /* 0x00000029ff077e24 */ /* 0x000fe2000f8e00ff */
[----:B------:R-:W-:Y:S01]  /*11ee0*/  UIADD3 UR8, UP0, UR39, 0x1d4, URZ ;  /* 0x000001d427087890 */ /* 0x000fe2000ff1e03f */
[----:B------:R-:W-:Y:S01]  /*11ef0*/  IMAD.MOV.U32 R4, RZ, RZ, R50 ;  /* 0x000000ffff047224 */ /* 0x000fe200078e0032 */
[----:B------:R-:W-:Y:S01]  /*11f00*/  UIADD3.X UR7, URZ, UR42, URZ, UP1, !UPT ;  /* 0x0000002a3f077290 */ /* 0x000fe20008ffe43f */
[----:B------:R-:W-:Y:S01]  /*11f10*/  IMAD.MOV.U32 R5, RZ, RZ, R49 ;  /* 0x000000ffff057224 */ /* 0x000fe200078e0031 */
[----:B------:R-:W-:Y:S02]  /*11f20*/  UIADD3.X UR9, URZ, UR42, URZ, UP0, !UPT ;  /* 0x0000002a3f097290 */ /* 0x000fe400087fe43f */
[----:B------:R-:W-:Y:S01]  /*11f30*/  IMAD.U32 R3, RZ, RZ, UR42 ;  /* 0x0000002aff037e24 */ /* 0x000fe2000f8e00ff */
[----:B------:R-:W-:Y:S01]  /*11f40*/  STL.64 [R1+0x1c0], R28 ;  /* 0x0001c01c01007387 */ /* 0x000fe20000100a00 */
[----:B------:R-:W-:Y:S01]  /*11f50*/  IMAD.MOV.U32 R8, RZ, RZ, R52 ;  /* 0x000000ffff087224 */ /* 0x000fe200078e0034 */
[----:B------:R-:W-:Y:S01]  /*11f60*/  UIADD3 UR4, UP2, UR39, 0x1d8, URZ ;  /* 0x000001d827047890 */ /* 0x000fe2000ff5e03f */
[----:B------:R-:W-:Y:S01]  /*11f70*/  IMAD.MOV.U32 R9, RZ, RZ, R51 ;  /* 0x000000ffff097224 */ /* 0x000fe200078e0033 */
[----:B------:R0:W-:Y:S01]  /*11f80*/  STL.128 [R1+0x150], R4 ;  /* 0x0001500401007387 */ /* 0x0001e20000100c00 */
[----:B------:R-:W-:Y:S01]  /*11f90*/  IMAD.MOV.U32 R10, RZ, RZ, R67 ;  /* 0x000000ffff0a7224 */ /* 0x000fe200078e0043 */
[----:B------:R-:W-:Y:S01]  /*11fa0*/  UIADD3.X UR5, URZ, UR42, URZ, UP2, !UPT ;  /* 0x0000002a3f057290 */ /* 0x000fe200097fe43f */
[----:B------:R-:W-:-:S02]  /*11fb0*/  IMAD.MOV.U32 R11, RZ, RZ, R68 ;  /* 0x000000ffff0b7224 */ /* 0x000fc400078e0044 */
[----:B------:R-:W-:Y:S02]  /*11fc0*/  IMAD.U32 R2, RZ, RZ, UR6 ;  /* 0x00000006ff027e24 */ /* 0x000fe4000f8e00ff */
[----:B------:R-:W-:Y:S01]  /*11fd0*/  IMAD.U32 R0, RZ, RZ, UR39 ;  /* 0x00000027ff007e24 */ /* 0x000fe2000f8e00ff */
[----:B------:R1:W-:Y:S01]  /*11fe0*/  STL.128 [R1+0x130], R8 ;  /* 0x0001300801007387 */ /* 0x0003e20000100c00 */
[----:B0-----:R-:W-:Y:S02]  /*11ff0*/  IMAD.MOV.U32 R4, RZ, RZ, R59 ;  /* 0x000000ffff047224 */ /* 0x001fe400078e003b */
[----:B------:R-:W-:Y:S02]  /*12000*/  IMAD.MOV.U32 R5, RZ, RZ, R66 ;  /* 0x000000ffff057224 */ /* 0x000fe400078e0042 */
[----:B------:R-:W-:Y:S02]  /*12010*/  IMAD.MOV.U32 R6, RZ, RZ, R37 ;  /* 0x000000ffff067224 */ /* 0x000fe400078e0025 */
[----:B------:R-:W-:-:S02]  /*12020*/  IMAD.MOV.U32 R7, RZ, RZ, R38 ;  /* 0x000000ffff077224 */ /* 0x000fc400078e0026 */
[----:B-1----:R-:W-:Y:S02]  /*12030*/  IMAD.MOV.U32 R8, RZ, RZ, R48 ;  /* 0x000000ffff087224 */ /* 0x002fe400078e0030 */
[----:B------:R-:W-:Y:S01]  /*12040*/  IMAD.MOV.U32 R9, RZ, RZ, R47 ;  /* 0x000000ffff097224 */ /* 0x000fe200078e002f */
[----:B------:R0:W-:Y:S01]  /*12050*/  STL.128 [R1+0x190], R4 ;  /* 0x0001900401007387 */ /* 0x0001e20000100c00 */
[----:B------:R-:W-:Y:S02]  /*12060*/  IMAD.MOV.U32 R10, RZ, RZ, R45 ;  /* 0x000000ffff0a7224 */ /* 0x000fe400078e002d */
[----:B------:R-:W-:-:S05]  /*12070*/  IMAD.MOV.U32 R11, RZ, RZ, R46 ;  /* 0x000000ffff0b7224 */ /* 0x000fca00078e002e */
[----:B------:R1:W-:Y:S01]  /*12080*/  STL.128 [R1+0x170], R8 ;  /* 0x0001700801007387 */ /* 0x0003e20000100c00 */
[----:B0-----:R-:W-:Y:S02]  /*12090*/  IMAD.MOV.U32 R4, RZ, RZ, R58 ;  /* 0x000000ffff047224 */ /* 0x001fe400078e003a */
[----:B------:R-:W-:Y:S02]  /*120a0*/  IMAD.MOV.U32 R5, RZ, RZ, R55 ;  /* 0x000000ffff057224 */ /* 0x000fe400078e0037 */
[----:B------:R-:W-:Y:S02]  /*120b0*/  IMAD.MOV.U32 R6, RZ, RZ, R54 ;  /* 0x000000ffff067224 */ /* 0x000fe400078e0036 */
[----:B------:R-:W-:Y:S02]  /*120c0*/  IMAD.MOV.U32 R7, RZ, RZ, R53 ;  /* 0x000000ffff077224 */ /* 0x000fe400078e0035 */
[----:B-1----:R-:W-:Y:S02]  /*120d0*/  IMAD.U32 R9, RZ, RZ, UR9 ;  /* 0x00000009ff097e24 */ /* 0x002fe4000f8e00ff */
[----:B------:R-:W-:Y:S01]  /*120e0*/  IMAD.U32 R8, RZ, RZ, UR4 ;  /* 0x00000004ff087e24 */ /* 0x000fe2000f8e00ff */
[----:B------:R0:W-:Y:S01]  /*120f0*/  STL.128 [R1+0x1a0], R4 ;  /* 0x0001a00401007387 */ /* 0x0001e20000100c00 */
[----:B------:R-:W-:-:S02]  /*12100*/  IMAD.U32 R11, RZ, RZ, UR5 ;  /* 0x00000005ff0b7e24 */ /* 0x000fc4000f8e00ff */
[----:B0-----:R-:W-:Y:S02]  /*12110*/  IMAD.MOV.U32 R4, RZ, RZ, R32 ;  /* 0x000000ffff047224 */ /* 0x001fe400078e0020 */
[----:B------:R-:W-:Y:S02]  /*12120*/  IMAD.MOV.U32 R5, RZ, RZ, R31 ;  /* 0x000000ffff057224 */ /* 0x000fe400078e001f */
[----:B------:R-:W-:Y:S02]  /*12130*/  IMAD.MOV.U32 R6, RZ, RZ, R43 ;  /* 0x000000ffff067224 */ /* 0x000fe400078e002b */
[----:B------:R-:W-:-:S05]  /*12140*/  IMAD.MOV.U32 R7, RZ, RZ, R42 ;  /* 0x000000ffff077224 */ /* 0x000fca00078e002a */
[----:B------:R0:W-:Y:S02]  /*12150*/  STL.128 [R1+0x1b0], R4 ;  /* 0x0001b00401007387 */ /* 0x0001e40000100c00 */
[----:B0-----:R-:W-:Y:S02]  /*12160*/  IMAD.MOV.U32 R5, RZ, RZ, R3 ;  /* 0x000000ffff057224 */ /* 0x001fe400078e0003 */
[----:B------:R-:W-:Y:S02]  /*12170*/  IMAD.U32 R3, RZ, RZ, UR7 ;  /* 0x00000007ff037e24 */ /* 0x000fe4000f8e00ff */
[----:B------:R-:W-:Y:S02]  /*12180*/  IMAD.MOV.U32 R6, RZ, RZ, R41 ;  /* 0x000000ffff067224 */ /* 0x000fe400078e0029 */
[----:B------:R-:W-:Y:S01]  /*12190*/  IMAD.MOV.U32 R7, RZ, RZ, R40 ;  /* 0x000000ffff077224 */ /* 0x000fe200078e0028 */
[----:B------:R-:W-:Y:S01]  /*121a0*/  STL.64 [R1+0x128], R2 ;  /* 0x0001280201007387 */ /* 0x000fe20000100a00 */
[----:B------:R-:W-:-:S02]  /*121b0*/  IMAD.MOV.U32 R4, RZ, RZ, R0 ;  /* 0x000000ffff047224 */ /* 0x000fc400078e0000 */
[----:B------:R-:W-:-:S03]  /*121c0*/  IMAD.U32 R0, RZ, RZ, UR8 ;  /* 0x00000008ff007e24 */ /* 0x000fc6000f8e00ff */
[----:B------:R0:W-:Y:S02]  /*121d0*/  STL.128 [R1+0x140], R4 ;  /* 0x0001400401007387 */ /* 0x0001e40000100c00 */
[----:B0-----:R-:W-:Y:S02]  /*121e0*/  IMAD.MOV.U32 R6, RZ, RZ, R30 ;  /* 0x000000ffff067224 */ /* 0x001fe400078e001e */
[----:B------:R-:W-:Y:S02]  /*121f0*/  IMAD.MOV.U32 R7, RZ, RZ, R33 ;  /* 0x000000ffff077224 */ /* 0x000fe400078e0021 */
[----:B------:R-:W-:Y:S02]  /*12200*/  IMAD.MOV.U32 R4, RZ, RZ, R0 ;  /* 0x000000ffff047224 */ /* 0x000fe400078e0000 */
[----:B------:R-:W-:Y:S02]  /*12210*/  IMAD.MOV.U32 R5, RZ, RZ, R9 ;  /* 0x000000ffff057224 */ /* 0x000fe400078e0009 */
[----:B------:R-:W-:-:S03]  /*12220*/  IMAD.U32 R0, RZ, RZ, UR39 ;  /* 0x00000027ff007e24 */ /* 0x000fc6000f8e00ff */
[----:B------:R0:W-:Y:S01]  /*12230*/  STL.128 [R1+0x160], R4 ;  /* 0x0001600401007387 */ /* 0x0001e20000100c00 */
[----:B------:R-:W-:Y:S02]  /*12240*/  VIADD R0, R0, 0x128 ;  /* 0x0000012800007836 */ /* 0x000fe40000000000 */
[----:B0-----:R-:W-:Y:S02]  /*12250*/  IMAD.MOV.U32 R4, RZ, RZ, R35 ;  /* 0x000000ffff047224 */ /* 0x001fe400078e0023 */
[----:B------:R-:W-:Y:S02]  /*12260*/  IMAD.MOV.U32 R5, RZ, RZ, R36 ;  /* 0x000000ffff057224 */ /* 0x000fe400078e0024 */
[----:B------:R-:W-:Y:S02]  /*12270*/  IMAD.MOV.U32 R6, RZ, RZ, R8 ;  /* 0x000000ffff067224 */ /* 0x000fe400078e0008 */
[----:B------:R-:W-:-:S05]  /*12280*/  IMAD.MOV.U32 R7, RZ, RZ, R11 ;  /* 0x000000ffff077224 */ /* 0x000fca00078e000b */
[----:B------:R0:W-:Y:S02]  /*12290*/  STL.128 [R1+0x180], R4 ;  /* 0x0001800401007387 */ /* 0x0001e40000100c00 */
[----:B0-----:R-:W-:-:S07]  /*122a0*/  VIADD R4, R193, 0xffffffff ;  /* 0xffffffffc1047836 */ /* 0x001fce0000000000 */
[----:B------:R-:W-:Y:S05]  /*122b0*/  CALL.REL.NOINC `($_ZN7cutlass13device_kernelIN5flash11enable_sm90INS1_16FlashAttnFwdSm90INS1_25CollectiveMainloopFwdSm90ILi2EN4cute5tupleIJNS5_1CILi1EEES8_S8_EEENS6_IJNS7_ILi64EEESA_SA_EEELi512ENS_10bfloat16_tEfNS_4arch4Sm90ELb0ELb1ELb1ELb1ELb1ELb1ELb1ELb0ELb0ELb1ELb1ELb0EEENS1_21CollectiveEpilogueFwdINS6_IJSA_NS7_ILi512EEESA_EEES9_SC_SE_Li256ELb1ELb1ELb1ELb0EEENS1_36VarlenDynamicPersistentTileSchedulerILi64ELi64ELi256ELi128ELb1ELb1ELb1ELb1ELb0ELb1EEEEEEEEEvNT_6ParamsE$_ZZN5flash25CollectiveMainloopFwdSm90ILi2EN4cute5tupleIJNS1_1CILi1EEES4_S4_EEENS2_IJNS3_ILi64EEES6_S6_EEELi512EN7cutlass10bfloat16_tEfNS8_4arch4Sm90ELb0ELb1ELb1ELb1ELb1ELb1ELb1ELb0ELb0ELb1ELb1ELb0EE3mmaINS_16FlashAttnFwdSm90ISC_NS_21CollectiveEpilogueFwdINS2_IJS6_NS3_ILi512EEES6_EEES5_S9_SB_Li256ELb1ELb1ELb1ELb0EEENS_36VarlenDynamicPersistentTileSchedulerILi64ELi64ELi256ELi128ELb1ELb1ELb1ELb1ELb0ELb1EEEE13SharedStorageENS1_6TensorINS1_11ArrayEngineIfLm128EEENS1_6LayoutINS2_IJNS2_IJNS3_ILi2EEESR_NS3_ILi32EEEEEES4_S4_EEENS2_IJNS2_IJS4_SR_NS3_ILi4EEEEEENS3_ILi0EEESX_EEEEEEENS_7SoftmaxILi2ELi0EEEEEbRKNSC_6ParamsENS8_13PipelineAsyncILi2EEES17_RNS8_13PipelineStateILj2EEERT0_RT1_iRiRKNS_16SeqlenInfoQKNewKILb1ELb1EEENS2_IJiiiiEEERT_ENKUliT_T0_T1_E_clIZSD_ISM_S10_S12_EbS15_S17_S17_S1A_S1C_S1E_iS1F_S1J_S1K_S1M_EUlRS1N_iE0_NS3_ILb1EEES1U_EEDaiS1N_S1O_S1P_) ;  /* 0x000002bc00a07944 */ /* 0x000fea0003c00000 */
[----:B------:R-:W2:Y:S01]  /*122c0*/  LDL R6, [R1+0x50] ;  /* 0x0000500001067983 */ /* 0x000ea20000100800 */
[----:B------:R-:W0:Y:S08]  /*122d0*/  LDC R0, c[0x0][0x448] ;  /* 0x00011200ff007b82 */ /* 0x000e300000000800 */
[----:B------:R-:W1:Y:S01]  /*122e0*/  LDC.64 R2, c[0x0][0xad8] ;  /* 0x0002b600ff027b82 */ /* 0x000e620000000a00 */
[----:B0-----:R-:W-:-:S13]  /*122f0*/  ISETP.NE.AND P0, PT, R0, 0x1, PT ;  /* 0x000000010000780c */ /* 0x001fda0003f05270 */
[----:B------:R-:W0:Y:S08]  /*12300*/  @P0 LDC R5, c[0x0][0x44c] ;  /* 0x00011300ff050b82 */ /* 0x000e300000000800 */
[----:B------:R-:W3:Y:S01]  /*12310*/  @P0 LDC R7, c[0x0][0x450] ;  /* 0x00011400ff070b82 */ /* 0x000ee20000000800 */
[----:B--2---:R-:W-:-:S04]  /*12320*/  IMAD.SHL.U32 R6, R6, 0x40, RZ ;  /* 0x0000004006067824 */ /* 0x004fc800078e00ff */
[----:B0-----:R-:W-:-:S04]  /*12330*/  @P0 IMAD.HI.U32 R0, R6, R5, RZ ;  /* 0x0000000506000227 */ /* 0x001fc800078e00ff */
[----:B------:R-:W-:Y:S01]  /*12340*/  IMAD.MOV.U32 R5, RZ, RZ, R6 ;  /* 0x000000ffff057224 */ /* 0x000fe200078e0006 */
[----:B---3--:R-:W-:Y:S01]  /*12350*/  @P0 SHF.R.U32.HI R5, RZ, R7, R0 ;  /* 0x00000007ff050219 */ /* 0x008fe20000011600 */
[----:B------:R-:W-:Y:S01]  /*12360*/  VIADD R0, R193, 0xfffffffe ;  /* 0xfffffffec1007836 */ /* 0x000fe20000000000 */
[----:B-1----:R-:W-:-:S03]  /*12370*/  ISETP.GE.AND P0, PT, R3, 0x1, PT ;  /* 0x000000010300780c */ /* 0x002fc60003f06270 */
[----:B------:R-:W-:-:S04]  /*12380*/  IMAD.IADD R9, R190, 0x1, R5 ;  /* 0x00000001be097824 */ /* 0x000fc800078e0205 */
[----:B------:R-:W-:-:S06]  /*12390*/  IMAD.IADD R2, R9, 0x1, R2 ;  /* 0x0000000109027824 */ /* 0x000fcc00078e0202 */
        /* <DEDUP_REMOVED lines=12> */
.L_x_3584:
[----:B------:R-:W-:-:S13]  /*12460*/  ISETP.NE.AND P0, PT, R3, 0x1, PT ;  /* 0x000000010300780c */ /* 0x000fda0003f05270 */
[----:B------:R-:W0:Y:S02]  /*12470*/  @P0 LDC.64 R4, c[0x0][0xae0] ;  /* 0x0002b800ff040b82 */ /* 0x000e240000000a00 */
[----:B0-----:R-:W-:-:S05]  /*12480*/  @P0 IMAD.HI.U32 R4, R7, R4, RZ ;  /* 0x0000000407040227 */ /* 0x001fca00078e00ff */
[----:B------:R-:W-:-:S07]  /*12490*/  @P0 SHF.R.U32.HI R7, RZ, R5, R4 ;  /* 0x00000005ff070219 */ /* 0x000fce0000011604 */
.L_x_3585:
[----:B------:R-:W-:Y:S05]  /*124a0*/  BSYNC B0 ;  /* 0x0000000000007941 */ /* 0x000fea0003800000 */
.L_x_3583:
[----:B------:R-:W-:-:S05]  /*124b0*/  IMAD R3, R7, R3, R3 ;  /* 0x0000000307037224 */ /* 0x000fca00078e0203 */
[----:B------:R-:W-:-:S07]  /*124c0*/  VIMNMX R2, R2, R3, PT ;  /* 0x0000000302027248 */ /* 0x000fce0003fe0100 */
.L_x_3582:
[----:B------:R-:W-:-:S04]  /*124d0*/  SHF.R.S32.HI R3, RZ, 0x1f, R2 ;  /* 0x0000001fff037819 */ /* 0x000fc80000011402 */
[----:B------:R-:W-:-:S04]  /*124e0*/  LEA.HI R3, R3, R2, RZ, 0x6 ;  /* 0x0000000203037211 */ /* 0x000fc800078f30ff */
[----:B------:R-:W-:-:S04]  /*124f0*/  SHF.R.S32.HI R3, RZ, 0x6, R3 ;  /* 0x00000006ff037819 */ /* 0x000fc80000011403 */
[----:B------:R-:W-:-:S04]  /*12500*/  VIMNMX R9, R180, R3, !PT ;  /* 0x00000003b4097248 */ /* 0x000fc80007fe0100 */
[----:B------:R-:W-:-:S13]  /*12510*/  ISETP.GE.AND P0, PT, R0, R9, PT ;  /* 0x000000090000720c */ /* 0x000fda0003f06270 */
[----:B------:R-:W-:Y:S05]  /*12520*/  @!P0 BRA `(.L_x_3586) ;  /* 0x0000007c00e88947 */ /* 0x000fea0003800000 */
.L_x_3619:
[----:B------:R-:W2:Y:S04]  /*12530*/  LDL R56, [R1+0x1c8] ;  /* 0x0001c80001387983 */ /* 0x000ea80000100800 */
[----:B------:R-:W3:Y:S04]  /*12540*/  LDL R2, [R1+0x1d0] ;  /* 0x0001d00001027983 */ /* 0x000ee80000100800 */
[----:B------:R-:W4:Y:S01]  /*12550*/  LDL R3, [R1] ;  /* 0x0000000001037983 */ /* 0x000f220000100800 */
[----:B0-2---:R-:W-:-:S05]  /*12560*/  VIADD R4, R56, 0x1 ;  /* 0x0000000138047836 */ /* 0x005fca0000000000 */
        /* <DEDUP_REMOVED lines=16> */
.L_x_3588:
[----:B------:R-:W-:Y:S05]  /*12670*/  BSYNC B0 ;  /* 0x0000000000007941 */ /* 0x000fea0003800000 */
.L_x_3587:
        /* <DEDUP_REMOVED lines=9> */
.L_x_3590:
[----:B------:R-:W-:Y:S05]  /*12710*/  BSYNC B0 ;  /* 0x0000000000007941 */ /* 0x000fea0003800000 */
.L_x_3589:
[----:B------:R-:W-:Y:S04]  /*12720*/  BSSY B0, `(.L_x_3591) ;  /* 0x0000006000007945 */ /* 0x000fe80003800000 */
[----:B-1----:R-:W-:Y:S05]  /*12730*/  @P0 BRA `(.L_x_3592) ;  /* 0x0000000000100947 */ /* 0x002fea0003800000 */
[----:B-----5:R-:W-:Y:S01]  /*12740*/  IMAD R2, R2, 0x8, R5 ;  /* 0x0000000802027824 */ /* 0x020fe200078e0205 */
[----:B------:R-:W-:-:S04]  /*12750*/  SHF.L.U32 R3, R3, 0x1f, RZ ;  /* 0x0000001f03037819 */ /* 0x000fc800000006ff */
[----:B------:R-:W1:Y:S02]  /*12760*/  SYNCS.PHASECHK.TRANS64.TRYWAIT P0, [R2+URZ], R3 ;  /* 0x00000003020075a7 */ /* 0x000e64000800017f */
[----:B-1----:R-:W-:Y:S05]  /*12770*/  @!P0 BRA `(.L_x_3593) ;  /* 0x0000027c00208947 */ /* 0x002fea0003800000 */
.L_x_3592:
[----:B------:R-:W-:Y:S05]  /*12780*/  BSYNC B0 ;  /* 0x0000000000007941 */ /* 0x000fea0003800000 */
.L_x_3591:
[----:B------:R-:W2:Y:S04]  /*12790*/  LDL R15, [R1+0x1c8] ;  /* 0x0001c800010f7983 */ /* 0x000ea80000100800 */
[----:B0-----:R-:W2:Y:S01]  /*127a0*/  LDL.64 R4, [R1+0x80] ;  /* 0x0000800001047983 */ /* 0x001ea20000100a00 */
[----:B------:R-:W-:Y:S05]  /*127b0*/  WARPSYNC.ALL ;  /* 0x0000000000007948 */ /* 0x000fea0003800000 */
[----:B-1---5:R-:W3:Y:S04]  /*127c0*/  LDL.64 R2, [R1+0x78] ;  /* 0x0000780001027983 */ /* 0x022ee80000100a00 */
[----:B------:R-:W4:Y:S04]  /*127d0*/  LDL.64 R6, [R1+0x78] ;  /* 0x0000780001067983 */ /* 0x000f280000100a00 */
        /* <DEDUP_REMOVED lines=52> */
.L_x_3595:
[----:B------:R-:W-:Y:S05]  /*12b20*/  BSYNC B0 ;  /* 0x0000000000007941 */ /* 0x000fea0003800000 */
.L_x_3594:
        /* <DEDUP_REMOVED lines=8> */
.L_x_3597:
[----:B------:R-:W-:Y:S05]  /*12bb0*/  BSYNC B0 ;  /* 0x0000000000007941 */ /* 0x000fea0003800000 */
.L_x_3596:
[----:B------:R-:W-:Y:S04]  /*12bc0*/  BSSY B0, `(.L_x_3598) ;  /* 0x0000004000007945 */ /* 0x000fe80003800000 */
[----:B-1----:R-:W-:Y:S05]  /*12bd0*/  @P0 BRA `(.L_x_3599) ;  /* 0x0000000000080947 */ /* 0x002fea0003800000 */
[----:B------:R-:W1:Y:S02]  /*12be0*/  SYNCS.PHASECHK.TRANS64.TRYWAIT P0, [R2+URZ], R3 ;  /* 0x00000003020075a7 */ /* 0x000e64000800017f */
[----:B-1----:R-:W-:Y:S05]  /*12bf0*/  @!P0 BRA `(.L_x_3600) ;  /* 0x0000027800148947 */ /* 0x002fea0003800000 */
.L_x_3599:
[----:B------:R-:W-:Y:S05]  /*12c00*/  BSYNC B0 ;  /* 0x0000000000007941 */ /* 0x000fea0003800000 */
.L_x_3598:
        /* <DEDUP_REMOVED lines=433> */
.L_x_3602:
[----:B------:R-:W-:Y:S05]  /*14720*/  BSYNC B0 ;  /* 0x0000000000007941 */ /* 0x000fea0003800000 */
.L_x_3601:
[----:B------:R-:W2:Y:S02]  /*14730*/  LDL.64 R2, [R1+0x20] ;  /* 0x0000200001027983 */ /* 0x000ea40000100a00 */
[----:B--2---:R-:W-:-:S05]  /*14740*/  MOV R3, R2 ;  /* 0x0000000200037202 */ /* 0x004fca0000000f00 */
[----:B-----5:R-:W-:-:S05]  /*14750*/  IMAD R10, R10, 0x8, R3 ;  /* 0x000000080a0a7824 */ /* 0x020fca00078e0203 */
[----:B------:R-:W-:-:S04]  /*14760*/  PRMT R10, R11, 0x654, R10 ;  /* 0x000006540b0a7816 */ /* 0x000fc8000000000a */
[----:B------:R0:W-:Y:S01]  /*14770*/  SYNCS.ARRIVE.TRANS64.RED.A1T0 RZ, [R10+URZ], RZ ;  /* 0x000000ff0aff79a7 */ /* 0x0001e2000810043f */
[----:B------:R-:W2:Y:S04]  /*14780*/  LDL.64 R2, [R1+0x100] ;  /* 0x0001000001027983 */ /* 0x000ea80000100a00 */
[----:B------:R-:W3:Y:S04]  /*14790*/  LDL R57, [R1+0xcc] ;  /* 0x0000cc0001397983 */ /* 0x000ee80000100800 */
[----:B------:R-:W4:Y:S04]  /*147a0*/  LDL R21, [R1+0x50] ;  /* 0x0000500001157983 */ /* 0x000f280000100800 */
[----:B------:R-:W4:Y:S04]  /*147b0*/  LDL R20, [R1+0xf8] ;  /* 0x0000f80001147983 */ /* 0x000f280000100800 */
[----:B------:R-:W3:Y:S04]  /*147c0*/  LDL.128 R12, [R1+0xe0] ;  /* 0x0000e000010c7983 */ /* 0x000ee80000100c00 */
[----:B------:R-:W4:Y:S04]  /*147d0*/  LDL.128 R4, [R1+0xd0] ;  /* 0x0000d00001047983 */ /* 0x000f280000100c00 */
[----:B--2---:R-:W2:Y:S04]  /*147e0*/  LD.E R11, desc[UR36][R2.64] ;  /* 0x00000024020b7980 */ /* 0x004ea8000c101900 */
[----:B------:R-:W4:Y:S01]  /*147f0*/  LDL.64 R2, [R1+0xf0] ;  /* 0x0000f00001027983 */ /* 0x000f220000100a00 */
[----:B---3--:R-:W-:Y:S01]  /*14800*/  ISETP.GE.AND P1, PT, R13, 0x1, PT ;  /* 0x000000010d00780c */ /* 0x008fe20003f26270 */
[----:B------:R-:W-:Y:S01]  /*14810*/  BSSY B0, `(.L_x_3603) ;  /* 0x000007a000007945 */ /* 0x000fe20003800000 */
[-C--:B--2---:R-:W-:Y:S01]  /*14820*/  FMUL.FTZ R80, R32, R11.reuse ;  /* 0x0000000b20507220 */ /* 0x084fe20000410000 */
[----:B------:R-:W-:Y:S01]  /*14830*/  SHF.R.S32.HI R32, RZ, 0x1f, R57 ;  /* 0x0000001fff207819 */ /* 0x000fe20000011439 */
[-C--:B0-----:R-:W-:Y:S01]  /*14840*/  FMUL.FTZ R10, R24, R11.reuse ;  /* 0x0000000b180a7220 */ /* 0x081fe20000410000 */
[----:B------:R-:W-:-:S02]  /*14850*/  FMUL.FTZ R24, R31, R11 ;  /* 0x0000000b1f187220 */ /* 0x000fc40000410000 */
[----:B------:R-:W-:Y:S01]  /*14860*/  LEA.HI R31, R32, R57, RZ, 0x7 ;  /* 0x00000039201f7211 */ /* 0x000fe200078f38ff */
[-C--:B------:R-:W-:Y:S01]  /*14870*/  FMUL.FTZ R90, R25, R11.reuse ;  /* 0x0000000b195a7220 */ /* 0x080fe20000410000 */
[----:B------:R-:W-:Y:S02]  /*14880*/  FMUL.FTZ R25, R34, R11 ;  /* 0x0000000b22197220 */ /* 0x000fe40000410000 */
[----:B------:R-:W-:-:S05]  /*14890*/  LOP3.LUT R34, R31, 0xffffff80, RZ, 0xc0, !PT ;  /* 0xffffff801f227812 */ /* 0x000fca00078ec0ff */
[----:B------:R-:W-:Y:S02]  /*148a0*/  IMAD.IADD R34, R57, 0x1, -R34 ;  /* 0x0000000139227824 */ /* 0x000fe400078e0a22 */
[-C--:B------:R-:W-:Y:S01]  /*148b0*/  FMUL.FTZ R76, R36, R11.reuse ;  /* 0x0000000b244c7220 */ /* 0x080fe20000410000 */
[----:B------:R-:W-:Y:S02]  /*148c0*/  FMUL.FTZ R78, R33, R11 ;  /* 0x0000000b214e7220 */ /* 0x000fe40000410000 */
[----:B------:R-:W-:Y:S02]  /*148d0*/  SHF.R.S32.HI R31, RZ, 0x1f, R34 ;  /* 0x0000001fff1f7819 */ /* 0x000fe40000011422 */
[----:B------:R-:W-:Y:S01]  /*148e0*/  LEA.HI R36, R32, R57, RZ, 0x2 ;  /* 0x0000003920247211 */ /* 0x000fe200078f10ff */
[-C--:B------:R-:W-:Y:S01]  /*148f0*/  FMUL.FTZ R88, R28, R11.reuse ;  /* 0x0000000b1c587220 */ /* 0x080fe20000410000 */
[----:B------:R-:W-:Y:S01]  /*14900*/  LEA.HI R33, R31, R34, RZ, 0x2 ;  /* 0x000000221f217211 */ /* 0x000fe200078f10ff */
[-C--:B------:R-:W-:Y:S01]  /*14910*/  FMUL.FTZ R62, R27, R11.reuse ;  /* 0x0000000b1b3e7220 */ /* 0x080fe20000410000 */
[-C--:B------:R-:W-:Y:S01]  /*14920*/  FMUL.FTZ R28, R38, R11.reuse ;  /* 0x0000000b261c7220 */ /* 0x080fe20000410000 */
[----:B------:R-:W-:Y:S01]  /*14930*/  FMUL.FTZ R27, R35, R11 ;  /* 0x0000000b231b7220 */ /* 0x000fe20000410000 */
[----:B------:R-:W-:-:S02]  /*14940*/  LOP3.LUT R38, R36, 0xfffffffc, RZ, 0xc0, !PT ;  /* 0xfffffffc24267812 */ /* 0x000fc400078ec0ff */
[--C-:B------:R-:W-:Y:S02]  /*14950*/  SHF.R.S32.HI R32, RZ, 0x2, R33.reuse ;  /* 0x00000002ff207819 */ /* 0x100fe40000011421 */
[----:B------:R-:W-:Y:S01]  /*14960*/  SHF.R.S32.HI R35, RZ, 0x1f, R33 ;  /* 0x0000001fff237819 */ /* 0x000fe20000011421 */
[----:B------:R-:W-:-:S03]  /*14970*/  IMAD.IADD R38, R57, 0x1, -R38 ;  /* 0x0000000139267824 */ /* 0x000fc600078e0a26 */
[----:B------:R-:W-:Y:S02]  /*14980*/  LEA.HI R36, R35, R32, RZ, 0x3 ;  /* 0x0000002023247211 */ /* 0x000fe400078f18ff */
[----:B------:R-:W-:Y:S01]  /*14990*/  LEA.HI R35, R31, R34, RZ, 0x5 ;  /* 0x000000221f237211 */ /* 0x000fe200078f28ff */
[-C--:B------:R-:W-:Y:S01]  /*149a0*/  FMUL.FTZ R82, R29, R11.reuse ;  /* 0x0000000b1d527220 */ /* 0x080fe20000410000 */
[-C--:B------:R-:W-:Y:S01]  /*149b0*/  FMUL.FTZ R74, R37, R11.reuse ;  /* 0x0000000b254a7220 */ /* 0x080fe20000410000 */
[----:B------:R-:W-:Y:S01]  /*149c0*/  FMUL.FTZ R29, R39, R11 ;  /* 0x0000000b271d7220 */ /* 0x000fe20000410000 */
[----:B------:R-:W-:Y:S02]  /*149d0*/  LOP3.LUT R37, R36, 0xfffffff8, RZ, 0xc0, !PT ;  /* 0xfffffff824257812 */ /* 0x000fe400078ec0ff */
[----:B------:R-:W-:Y:S02]  /*149e0*/  LEA.HI R39, R38, R38, RZ, 0x1 ;  /* 0x0000002626277211 */ /* 0x000fe400078f08ff */
[----:B------:R-:W-:Y:S01]  /*149f0*/  SHF.R.S32.HI R36, RZ, 0x5, R35 ;  /* 0x00000005ff247819 */ /* 0x000fe20000011423 */
[----:B------:R-:W-:Y:S01]  /*14a00*/  IMAD.IADD R37, R32, 0x1, -R37 ;  /* 0x0000000120257824 */ /* 0x000fe200078e0a25 */
[----:B------:R-:W-:-:S02]  /*14a10*/  LOP3.LUT R39, R39, 0x1ffffffe, RZ, 0xc0, !PT ;  /* 0x1ffffffe27277812 */ /* 0x000fc400078ec0ff */
[----:B----4-:R-:W-:Y:S01]  /*14a20*/  ISETP.NE.AND P0, PT, R2, 0x1, PT ;  /* 0x000000010200780c */ /* 0x010fe20003f05270 */
[----:B------:R-:W-:Y:S02]  /*14a30*/  IMAD R36, R21, 0x4, R36 ;  /* 0x0000000415247824 */ /* 0x000fe400078e0224 */
[----:B------:R-:W-:Y:S02]  /*14a40*/  IMAD.IADD R39, R38, 0x1, -R39 ;  /* 0x0000000126277824 */ /* 0x000fe400078e0a27 */
[----:B------:R-:W-:-:S04]  /*14a50*/  IMAD.U32 R2, R36, 0x10, R37 ;  /* 0x0000001024027824 */ /* 0x000fc800078e0025 */
[----:B------:R-:W-:-:S04]  /*14a60*/  IMAD R2, R39, 0x8, R2 ;  /* 0x0000000827027824 */ /* 0x000fc800078e0202 */
[----:B------:R-:W-:-:S05]  /*14a70*/  @P0 IMAD.HI.U32 R3, R2, R3, RZ ;  /* 0x0000000302030227 */ /* 0x000fca00078e00ff */
[----:B------:R-:W-:Y:S01]  /*14a80*/  @P0 SHF.R.U32.HI R2, RZ, R20, R3 ;  /* 0x00000014ff020219 */ /* 0x000fe20000011603 */
[----:B------:R-:W-:Y:S01]  /*14a90*/  IMAD.SHL.U32 R20, R0, 0x40, RZ ;  /* 0x0000004000147824 */ /* 0x000fe200078e00ff */
[----:B------:R-:W-:-:S03]  /*14aa0*/  LOP3.LUT R3, R33, 0x7ffffffc, RZ, 0xc0, !PT ;  /* 0x7ffffffc21037812 */ /* 0x000fc600078ec0ff */
[----:B------:R-:W0:Y:S01]  /*14ab0*/  SHFL.IDX PT, R35, R2, RZ, 0x1c1f ;  /* 0x001c1fff02237589 */ /* 0x000e2200000e0000 */
        /* <DEDUP_REMOVED lines=21> */
[----:B------:R-:W1:Y:S01]  /*14c10*/  MUFU.TANH R10, R10 ;  /* 0x0000000a000a7308 */ /* 0x000e620000002400 */
[----:B------:R-:W-:-:S03]  /*14c20*/  LOP3.LUT R11, RZ, R6, RZ, 0x33, !PT ;  /* 0x00000006ff0b7212 */ /* 0x000fc600078e33ff */
[----:B------:R-:W-:-:S04]  /*14c30*/  IADD3 R32, -R4, R32, R5 ;  /* 0x0000002004207210 */ /* 0x000fc80007ffe105 */
[----:B------:R-:W2:Y:S01]  /*14c40*/  MUFU.TANH R90, R90 ;  /* 0x0000005a005a7308 */ /* 0x000ea20000002400 */
[----:B------:R-:W-:-:S07]  /*14c50*/  IMAD.IADD R33, R32, 0x1, R7 ;  /* 0x0000000120217824 */ /* 0x000fce00078e0207 */
        /* <DEDUP_REMOVED lines=28> */
[----:B------:R-:W1:Y:S08]  /*14e20*/  MUFU.TANH R41, R41 ;  /* 0x0000002900297308 */ /* 0x000e700000002400 */
[----:B------:R-:W1:Y:S01]  /*14e30*/  MUFU.TANH R40, R40 ;  /* 0x0000002800287308 */ /* 0x000e620000002400 */
[----:B------:R-:W-:-:S02]  /*14e40*/  IMAD.IADD R32, R32, 0x1, R11 ;  /* 0x0000000120207824 */ /* 0x000fc400078e020b */
[----:B------:R-:W-:Y:S02]  /*14e50*/  IMAD.IADD R34, R12, 0x1, -R20 ;  /* 0x000000010c227824 */ /* 0x000fe400078e0a14 */
        /* <DEDUP_REMOVED lines=13> */
.L_x_3606:
[----:B------:R-:W-:-:S13]  /*14f30*/  ISETP.NE.AND P0, PT, R13, 0x1, PT ;  /* 0x000000010d00780c */ /* 0x000fda0003f05270 */
[----:B------:R-:W-:-:S05]  /*14f40*/  @P0 IMAD.HI.U32 R12, R11, R14, RZ ;  /* 0x0000000e0b0c0227 */ /* 0x000fca00078e00ff */
[----:B------:R-:W-:-:S07]  /*14f50*/  @P0 SHF.R.U32.HI R11, RZ, R15, R12 ;  /* 0x0000000fff0b0219 */ /* 0x000fce000001160c */
.L_x_3607:
[----:B------:R-:W-:Y:S05]  /*14f60*/  BSYNC B1 ;  /* 0x0000000000017941 */ /* 0x000fea0003800000 */
.L_x_3605:
[----:B------:R-:W-:-:S04]  /*14f70*/  IMAD R12, R11, R13, -R20 ;  /* 0x0000000d0b0c7224 */ /* 0x000fc800078e0a14 */
[----:B------:R-:W-:-:S05]  /*14f80*/  IMAD R12, R3, -0x2, R12 ;  /* 0xfffffffe030c7824 */ /* 0x000fca00078e020c */
[----:B------:R-:W-:Y:S02]  /*14f90*/  VIMNMX R7, R7, R12, !PT ;  /* 0x0000000c07077248 */ /* 0x000fe40007fe0100 */
[----:B------:R-:W-:-:S07]  /*14fa0*/  VIADDMNMX R6, R12, R13, R6, PT ;  /* 0x0000000d0c067246 */ /* 0x000fce0003800106 */
.L_x_3604:
[----:B------:R-:W-:Y:S05]  /*14fb0*/  BSYNC B0 ;  /* 0x0000000000007941 */ /* 0x000fea0003800000 */
.L_x_3603:
        /* <DEDUP_REMOVED lines=14> */
[----:B------:R-:W-:Y:S01]  /*150a0*/  ISETP.LT.OR P2, PT, R6, 0x11, P2 ;  /* 0x000000110600780c */ /* 0x000fe20001741670 */
[----:B0-----:R-:W-:Y:S01]  /*150b0*/  IMAD.IADD R11, R32, 0x1, R2 ;  /* 0x00000001200b7824 */ /* 0x001fe200078e0202 */
        /* <DEDUP_REMOVED lines=55> */
[----:B-1----:R-:W-:Y:S01]  /*15430*/  FSEL R84, R10, -INF , !P6 ;  /* 0xff8000000a547808 */ /* 0x002fe20007000000 */
        /* <DEDUP_REMOVED lines=18> */
.L_x_3611:
[----:B------:R-:W-:-:S13]  /*15560*/  ISETP.NE.AND P6, PT, R13, 0x1, PT ;  /* 0x000000010d00780c */ /* 0x000fda0003fc5270 */
[----:B------:R-:W-:-:S05]  /*15570*/  @P6 IMAD.HI.U32 R14, R5, R14, RZ ;  /* 0x0000000e050e6227 */ /* 0x000fca00078e00ff */
[----:B------:R-:W-:-:S07]  /*15580*/  @P6 SHF.R.U32.HI R5, RZ, R15, R14 ;  /* 0x0000000fff056219 */ /* 0x000fce000001160e */
.L_x_3612:
[----:B------:R-:W-:Y:S05]  /*15590*/  BSYNC B1 ;  /* 0x0000000000017941 */ /* 0x000fea0003800000 */
.L_x_3610:
[----:B------:R-:W-:-:S04]  /*155a0*/  IMAD R20, R5, R13, -R20 ;  /* 0x0000000d05147224 */ /* 0x000fc800078e0a14 */
[----:B------:R-:W-:-:S05]  /*155b0*/  IMAD R20, R3, -0x2, R20 ;  /* 0xfffffffe03147824 */ /* 0x000fca00078e0214 */
[----:B------:R-:W-:Y:S02]  /*155c0*/  VIADDMNMX R10, R20, R13, R10, PT ;  /* 0x0000000d140a7246 */ /* 0x000fe4000380010a */
[----:B------:R-:W-:-:S07]  /*155d0*/  VIMNMX R11, R11, R20, !PT ;  /* 0x000000140b0b7248 */ /* 0x000fce0007fe0100 */
.L_x_3609:
[----:B------:R-:W-:Y:S05]  /*155e0*/  BSYNC B0 ;  /* 0x0000000000007941 */ /* 0x000fea0003800000 */
.L_x_3608:
[----:B------:R-:W2:Y:S01]  /*155f0*/  LDL.64 R6, [R1+0x1e0] ;  /* 0x0001e00001067983 */ /* 0x000ea20000100a00 */
[C---:B------:R-:W-:Y:S02]  /*15600*/  ISETP.GT.AND P0, PT, R11.reuse, 0x1, !P0 ;  /* 0x000000010b00780c */ /* 0x040fe40004704270 */
[----:B------:R-:W-:Y:S01]  /*15610*/  ISETP.GT.AND P1, PT, R11, 0x8, !P1 ;  /* 0x000000080b00780c */ /* 0x000fe20004f24270 */
[----:B------:R-:W3:Y:S01]  /*15620*/  LDL R20, [R1+0x200] ;  /* 0x0002000001147983 */ /* 0x000ee20000100800 */
        /* <DEDUP_REMOVED lines=41> */
[----:B------:R-:W-:Y:S02]  /*158c0*/  ISETP.LT.OR P1, PT, R10, 0x29, P1 ;  /* 0x000000290a00780c */ /* 0x000fe40000f21670 */
        /* <DEDUP_REMOVED lines=47> */
[----:B------:R1:W-:Y:S04]  /*15bc0*/  STL.64 [R1+0x1e0], R2 ;  /* 0x0001e00201007387 */ /* 0x0003e80000100a00 */
[----:B------:R-:W2:Y:S01]  /*15bd0*/  LDL R24, [R1+0x1e4] ;  /* 0x0001e40001187983 */ /* 0x000ea20000100800 */
[----:B0-----:R-:W-:-:S03]  /*15be0*/  FMNMX.FTZ R10, R2, R5, !PT ;  /* 0x00000005020a7209 */ /* 0x001fc60007810000 */
[----:B-1----:R-:W4:Y:S04]  /*15bf0*/  LDL.64 R2, [R1+0xb8] ;  /* 0x0000b80001027983 */ /* 0x002f280000100a00 */
        /* <DEDUP_REMOVED lines=17> */
[----:B------:R-:W5:Y:S08]  /*15d10*/  MUFU.EX2 R135, R13 ;  /* 0x0000000d00877308 */ /* 0x000f700000000800 */
[----:B------:R-:W0:Y:S01]  /*15d20*/  MUFU.EX2 R134, R7 ;  /* 0x0000000700867308 */ /* 0x000e220000000800 */
[----:B------:R1:W-:Y:S01]  /*15d30*/  STL [R1+0x1e4], R14 ;  /* 0x0001e40e01007387 */ /* 0x0003e20000100800 */
[----:B-----5:R-:W-:Y:S01]  /*15d40*/  FMUL.FTZ R4, R135, R4 ;  /* 0x0000000487047220 */ /* 0x020fe20000410000 */
[----:B0-----:R-:W-:-:S05]  /*15d50*/  FMUL.FTZ R5, R5, R134 ;  /* 0x0000008605057220 */ /* 0x001fca0000410000 */
[----:B------:R1:W-:Y:S04]  /*15d60*/  STL.64 [R1+0x1f0], R4 ;  /* 0x0001f00401007387 */ /* 0x0003e80000100a00 */
[----:B----4-:R-:W2:Y:S01]  /*15d70*/  LD.E R6, desc[UR36][R2.64+0x4] ;  /* 0x0000042402067980 */ /* 0x010ea2000c101900 */
        /* <DEDUP_REMOVED lines=12> */
.L_x_3614:
[----:B------:R-:W-:Y:S05]  /*15e40*/  BSYNC B0 ;  /* 0x0000000000007941 */ /* 0x000fea0003800000 */
.L_x_3613:
        /* <DEDUP_REMOVED lines=9> */
.L_x_3616:
[----:B------:R-:W-:Y:S05]  /*15ee0*/  BSYNC B0 ;  /* 0x0000000000007941 */ /* 0x000fea0003800000 */
.L_x_3615:
        /* <DEDUP_REMOVED lines=30> */
[C---:B--2---:R-:W-:Y:S01]  /*160d0*/  FMUL.FTZ R57, R38.reuse, R55 ;  /* 0x0000003726397220 */ /* 0x044fe20000410000 */
[----:B------:R-:W-:-:S04]  /*160e0*/  FSETP.NEU.FTZ.AND P0, PT, R38, -INF , PT ;  /* 0xff8000002600780b */ /* 0x000fc80003f1d000 */
[----:B------:R-:W-:-:S05]  /*160f0*/  FSEL R57, R57, RZ, P0 ;  /* 0x000000ff39397208 */ /* 0x000fca0000000000 */
[-C--:B------:R-:W-:Y:S02]  /*16100*/  FFMA.FTZ R152, R84, R55.reuse, -R57 ;  /* 0x0000003754987223 */ /* 0x080fe40000010839 */
[----:B------:R-:W2:Y:S01]  /*16110*/  LDL.64 R84, [R1+0x218] ;  /* 0x0002180001547983 */ /* 0x000ea20000100a00 */
[C---:B------:R-:W-:Y:S01]  /*16120*/  FMUL.FTZ R38, R39.reuse, R55 ;  /* 0x0000003727267220 */ /* 0x040fe20000410000 */
[----:B------:R-:W-:-:S04]  /*16130*/  FSETP.NEU.FTZ.AND P0, PT, R39, -INF , PT ;  /* 0xff8000002700780b */ /* 0x000fc80003f1d000 */
[----:B------:R-:W-:-:S05]  /*16140*/  FSEL R38, R38, RZ, P0 ;  /* 0x000000ff26267208 */ /* 0x000fca0000000000 */
        /* <DEDUP_REMOVED lines=27> */
[----:B------:R-:W1:Y:S01]  /*16300*/  MUFU.EX2 R121, R121 ;  /* 0x0000007900797308 */ /* 0x000e620000000800 */
[----:B---3--:R-:W-:Y:S01]  /*16310*/  FADD.FTZ R6, R152, R6 ;  /* 0x0000000698067221 */ /* 0x008fe20000010000 */
[-CC-:B------:R-:W-:Y:S01]  /*16320*/  FFMA.FTZ R193, R60, R55.reuse, -R57.reuse ;  /* 0x000000373cc17223 */ /* 0x180fe20000010839 */
[-CC-:B------:R-:W-:Y:S01]  /*16330*/  FFMA.FTZ R172, R54, R55.reuse, -R57.reuse ;  /* 0x0000003736ac7223 */ /* 0x180fe20000010839 */
[-CC-:B------:R-:W-:Y:S01]  /*16340*/  FFMA.FTZ R8, R8, R55.reuse, -R38.reuse ;  /* 0x0000003708087223 */ /* 0x180fe20000010826 */
[-CC-:B------:R-:W-:Y:S01]  /*16350*/  FFMA.FTZ R174, R52, R55.reuse, -R57.reuse ;  /* 0x0000003734ae7223 */ /* 0x180fe20000010839 */
[-C--:B------:R-:W-:Y:S01]  /*16360*/  FFMA.FTZ R175, R41, R55.reuse, -R38 ;  /* 0x0000003729af7223 */ /* 0x080fe20000010826 */
[----:B------:R-:W-:Y:S01]  /*16370*/  FFMA.FTZ R190, R50, R55, -R57 ;  /* 0x0000003732be7223 */ /* 0x000fe20000010839 */
[----:B------:R-:W3:Y:S01]  /*16380*/  MUFU.EX2 R155, R155 ;  /* 0x0000009b009b7308 */ /* 0x000ee20000000800 */
[C---:B----4-:R-:W-:Y:S01]  /*16390*/  FMUL.FTZ R35, R135.reuse, R35 ;  /* 0x0000002387237220 */ /* 0x050fe20000410000 */
[C---:B------:R-:W-:Y:S01]  /*163a0*/  FMUL.FTZ R34, R135.reuse, R34 ;  /* 0x0000002287227220 */ /* 0x040fe20000410000 */
[C---:B------:R-:W-:Y:S01]  /*163b0*/  FMUL.FTZ R37, R134.reuse, R37 ;  /* 0x0000002586257220 */ /* 0x040fe20000410000 */
[----:B------:R-:W-:Y:S01]  /*163c0*/  FMUL.FTZ R36, R134, R36 ;  /* 0x0000002486247220 */ /* 0x000fe20000410000 */
        /* <DEDUP_REMOVED lines=17> */
[C---:B------:R-:W-:Y:S01]  /*164e0*/  FMUL.FTZ R15, R135.reuse, R15 ;  /* 0x0000000f870f7220 */ /* 0x040fe20000410000 */
[----:B------:R-:W-:Y:S01]  /*164f0*/  FMUL.FTZ R14, R135, R14 ;  /* 0x0000000e870e7220 */ /* 0x000fe20000410000 */
[----:B------:R-:W0:Y:S01]  /*16500*/  MUFU.EX2 R154, R154 ;  /* 0x0000009a009a7308 */ /* 0x000e220000000800 */
[----:B-1----:R-:W-:Y:S01]  /*16510*/  FADD.FTZ R44, R153, R44 ;  /* 0x0000002c992c7221 */ /* 0x002fe20000010000 */
[----:B------:R-:W-:Y:S01]  /*16520*/  FADD.FTZ R7, R121, R6 ;  /* 0x0000000679077221 */ /* 0x000fe20000010000 */
[C---:B------:R-:W-:Y:S01]  /*16530*/  FMUL.FTZ R13, R135.reuse, R13 ;  /* 0x0000000d870d7220 */ /* 0x040fe20000410000 */
[----:B------:R-:W-:Y:S01]  /*16540*/  FMUL.FTZ R12, R135, R12 ;  /* 0x0000000c870c7220 */ /* 0x000fe20000410000 */
[C---:B------:R-:W-:Y:S01]  /*16550*/  FMUL.FTZ R87, R134.reuse, R87 ;  /* 0x0000005786577220 */ /* 0x040fe20000410000 */
[C---:B------:R-:W-:Y:S01]  /*16560*/  FMUL.FTZ R86, R134.reuse, R86 ;  /* 0x0000005686567220 */ /* 0x040fe20000410000 */
[C---:B------:R-:W-:Y:S01]  /*16570*/  FMUL.FTZ R5, R134.reuse, R5 ;  /* 0x0000000586057220 */ /* 0x040fe20000410000 */
[----:B------:R-:W1:Y:S01]  /*16580*/  MUFU.EX2 R169, R169 ;  /* 0x000000a900a97308 */ /* 0x000e620000000800 */
[----:B------:R-:W-:Y:S01]  /*16590*/  FMUL.FTZ R4, R134, R4 ;  /* 0x0000000486047220 */ /* 0x000fe20000410000 */
[----:B------:R-:W2:Y:S04]  /*165a0*/  LDL.64 R82, [R1+0x350] ;  /* 0x0003500001527983 */ /* 0x000ea80000100a00 */
[----:B------:R-:W2:Y:S02]  /*165b0*/  LDL.64 R80, [R1+0x360] ;  /* 0x0003600001507983 */ /* 0x000ea40000100a00 */
        /* <DEDUP_REMOVED lines=13> */
[----:B------:R-:W0:Y:S03]  /*16690*/  MUFU.EX2 R171, R171 ;  /* 0x000000ab00ab7308 */ /* 0x000e260000000800 */
[----:B------:R-:W4:Y:S04]  /*166a0*/  LDL.64 R58, [R1+0x268] ;  /* 0x00026800013a7983 */ /* 0x000f280000100a00 */
[----:B------:R-:W4:Y:S01]  /*166b0*/  LDL.64 R48, [R1+0x2b8] ;  /* 0x0002b80001307983 */ /* 0x000f220000100a00 */
[----:B------:R-:W0:Y:S01]  /*166c0*/  MUFU.EX2 R129, R129 ;  /* 0x0000008100817308 */ /* 0x000e220000000800 */
[----:B-1----:R-:W-:Y:S01]  /*166d0*/  FADD.FTZ R39, R169, R44 ;  /* 0x0000002ca9277221 */ /* 0x002fe20000010000 */
[----:B------:R-:W-:Y:S01]  /*166e0*/  FADD.FTZ R7, R117, R6 ;  /* 0x0000000675077221 */ /* 0x000fe20000010000 */
[----:B------:R-:W4:Y:S04]  /*166f0*/  LDL.64 R72, [R1+0x3b0] ;  /* 0x0003b00001487983 */ /* 0x000f280000100a00 */
[----:B------:R-:W4:Y:S01]  /*16700*/  LDL.64 R90, [R1+0x3e8] ;  /* 0x0003e800015a7983 */ /* 0x000f220000100a00 */
[----:B------:R-:W1:Y:S03]  /*16710*/  MUFU.EX2 R128, R128 ;  /* 0x0000008000807308 */ /* 0x000e660000000800 */
[----:B------:R-:W4:Y:S05]  /*16720*/  LDL.64 R88, [R1+0x3f8] ;  /* 0x0003f80001587983 */ /* 0x000f2a0000100a00 */
        /* <DEDUP_REMOVED lines=9> */
[----:B------:R-:W4:Y:S05]  /*167c0*/  LDL.64 R56, [R1+0x3e0] ;  /* 0x0003e00001387983 */ /* 0x000f2a0000100a00 */
[----:B------:R-:W-:Y:S08]  /*167d0*/  MUFU.EX2 R127, R127 ;  /* 0x0000007f007f7308 */ /* 0x000ff00000000800 */
[----:B------:R-:W0:Y:S01]  /*167e0*/  MUFU.EX2 R126, R126 ;  /* 0x0000007e007e7308 */ /* 0x000e220000000800 */
[----:B-1----:R-:W-:Y:S01]  /*167f0*/  FADD.FTZ R6, R128, R39 ;  /* 0x0000002780067221 */ /* 0x002fe20000010000 */
[----:B------:R-:W-:Y:S01]  /*16800*/  FADD.FTZ R7, R170, R7 ;  /* 0x00000007aa077221 */ /* 0x000fe20000010000 */
[----:B------:R-:W4:Y:S05]  /*16810*/  LDL.64 R64, [R1+0x3f0] ;  /* 0x0003f00001407983 */ /* 0x000f2a0000100a00 */
[----:B------:R-:W-:Y:S08]  /*16820*/  MUFU.EX2 R125, R125 ;  /* 0x0000007d007d7308 */ /* 0x000ff00000000800 */
        /* <DEDUP_REMOVED lines=15> */
[----:B------:R-:W-:Y:S08]  /*16920*/  MUFU.EX2 R172, R172 ;  /* 0x000000ac00ac7308 */ /* 0x000ff00000000800 */
[----:B------:R-:W1:Y:S01]  /*16930*/  MUFU.EX2 R8, R8 ;  /* 0x0000000800087308 */ /* 0x000e620000000800 */
[----:B------:R-:W-:Y:S01]  /*16940*/  FADD.FTZ R38, R116, R41 ;  /* 0x0000002974267221 */ /* 0x000fe20000010000 */
[----:B------:R-:W-:Y:S01]  /*16950*/  FADD.FTZ R6, R178, R39 ;  /* 0x00000027b2067221 */ /* 0x000fe20000010000 */
[----:B------:R-:W4:Y:S04]  /*16960*/  LDL.64 R50, [R1+0x2a8] ;  /* 0x0002a80001327983 */ /* 0x000f280000100a00 */
[----:B------:R-:W4:Y:S01]  /*16970*/  LDL.64 R44, [R1+0x2d8] ;  /* 0x0002d800012c7983 */ /* 0x000f220000100a00 */
[----:B------:R-:W-:Y:S08]  /*16980*/  MUFU.EX2 R174, R174 ;  /* 0x000000ae00ae7308 */ /* 0x000ff00000000800 */
[----:B------:R-:W1:Y:S01]  /*16990*/  MUFU.EX2 R175, R175 ;  /* 0x000000af00af7308 */ /* 0x000e620000000800 */
[----:B0-----:R-:W-:Y:S01]  /*169a0*/  FADD.FTZ R41, R173, R38 ;  /* 0x00000026ad297221 */ /* 0x001fe20000010000 */
[----:B------:R-:W-:Y:S01]  /*169b0*/  FADD.FTZ R39, R193, R6 ;  /* 0x00000006c1277221 */ /* 0x000fe20000010000 */
[----:B------:R-:W4:Y:S05]  /*169c0*/  LDL.64 R42, [R1+0x2e8] ;  /* 0x0002e800012a7983 */ /* 0x000f2a0000100a00 */
[----:B------:R-:W0:Y:S08]  /*169d0*/  MUFU.EX2 R190, R190 ;  /* 0x000000be00be7308 */ /* 0x000e300000000800 */
[----:B------:R-:W0:Y:S01]  /*169e0*/  MUFU.EX2 R7, R7 ;  /* 0x0000000700077308 */ /* 0x000e220000000800 */
[----:B-1----:R-:W-:Y:S01]  /*169f0*/  FADD.FTZ R6, R8, R41 ;  /* 0x0000002908067221 */ /* 0x002fe20000010000 */
[----:B------:R-:W-:-:S03]  /*16a00*/  FADD.FTZ R39, R172, R39 ;  /* 0x00000027ac277221 */ /* 0x000fc60000010000 */
[----:B------:R-:W-:Y:S01]  /*16a10*/  FADD.FTZ R6, R175, R6 ;  /* 0x00000006af067221 */ /* 0x000fe20000010000 */
[----:B------:R-:W-:-:S04]  /*16a20*/  FADD.FTZ R41, R174, R39 ;  /* 0x00000027ae297221 */ /* 0x000fc80000010000 */
[----:B0-----:R-:W-:Y:S02]  /*16a30*/  FADD.FTZ R38, R190, R41 ;  /* 0x00000029be267221 */ /* 0x001fe40000010000 */
[----:B------:R-:W4:Y:S01]  /*16a40*/  LDL.64 R40, [R1+0x2f8] ;  /* 0x0002f80001287983 */ /* 0x000f220000100a00 */
[----:B------:R-:W-:-:S05]  /*16a50*/  FADD.FTZ R39, R7, R6 ;  /* 0x0000000607277221 */ /* 0x000fca0000010000 */
[----:B------:R0:W-:Y:S01]  /*16a60*/  STL.64 [R1+0x1f0], R38 ;  /* 0x0001f02601007387 */ /* 0x0001e20000100a00 */
[----:B------:R-:W-:Y:S06]  /*16a70*/  BAR.SYNC.DEFER_BLOCKING 0xf, 0x100 ;  /* 0x03c4000000007b1d */ /* 0x000fec0000010000 */
[----:B0-----:R-:W4:Y:S01]  /*16a80*/  LDL.64 R38, [R1+0x308] ;  /* 0x0003080001267983 */ /* 0x001f220000100a00 */
[C---:B--2---:R-:W-:Y:S01]  /*16a90*/  FMUL.FTZ R85, R134.reuse, R85 ;  /* 0x0000005586557220 */ /* 0x044fe20000410000 */
[C---:B------:R-:W-:Y:S02]  /*16aa0*/  FMUL.FTZ R84, R134.reuse, R84 ;  /* 0x0000005486547220 */ /* 0x040fe40000410000 */
[----:B------:R-:W2:Y:S04]  /*16ab0*/  LD.E.64 R96, desc[UR36][R2.64+0x8] ;  /* 0x0000082402607980 */ /* 0x000ea8000c101b00 */
[----:B------:R-:W2:Y:S04]  /*16ac0*/  LD.E.64 R2, desc[UR36][R2.64] ;  /* 0x0000002402027980 */ /* 0x000ea8000c101b00 */
[----:B------:R-:W-:Y:S04]  /*16ad0*/  STL.64 [R1+0x400], R34 ;  /* 0x0004002201007387 */ /* 0x000fe80000100a00 */
[----:B------:R0:W-:Y:S04]  /*16ae0*/  STL.64 [R1+0x408], R36 ;  /* 0x0004082401007387 */ /* 0x0001e80000100a00 */
[----:B------:R-:W-:Y:S04]  /*16af0*/  STL.64 [R1+0x210], R32 ;  /* 0x0002102001007387 */ /* 0x000fe80000100a00 */
        /* <DEDUP_REMOVED lines=123> */
[----:B--2---:R-:W-:-:S03]  /*172b0*/  MOV R6, R96 ;  /* 0x0000006000067202 */ /* 0x004fc60000000f00 */
        /* <DEDUP_REMOVED lines=275> */
[----:B----4-:R-:W-:Y:S04]  /*183f0*/  STL [R1+0x358], R86 ;  /* 0x0003585601007387 */ /* 0x010fe80000100800 */
        /* <DEDUP_REMOVED lines=513> */
.L_x_3618:
[----:B------:R-:W-:Y:S05]  /*1a410*/  BSYNC B0 ;  /* 0x0000000000007941 */ /* 0x000fea0003800000 */
.L_x_3617:
        /* <DEDUP_REMOVED lines=9> */
[----:B------:R-:W2:Y:S02]  /*1a4b0*/  LDL R6, [R1+0x50] ;  /* 0x0000500001067983 */ /* 0x000ea40000100800 */
[----:B--2---:R-:W-:-:S07]  /*1a4c0*/  IMAD.SHL.U32 R6, R6, 0x40, RZ ;  /* 0x0000004006067824 */ /* 0x004fce00078e00ff */
.L_x_3586:
[----:B------:R-:W1:Y:S01]  /*1a4d0*/  LDC R2, c[0x0][0x448] ;  /* 0x00011200ff027b82 */ /* 0x000e620000000800 */
[----:B------:R-:W-:Y:S01]  /*1a4e0*/  VIADD R3, R6, 0x3f ;  /* 0x0000003f06037836 */ /* 0x000fe20000000000 */
[----:B------:R-:W-:-:S06]  /*1a4f0*/  ULDC UR4, c[0x0][0xad4] ;  /* 0x0002b50000047ab9 */ /* 0x000fcc0000000800 */
[----:B------:R-:W2:Y:S01]  /*1a500*/  LDC R8, c[0x0][0xadc] ;  /* 0x0002b700ff087b82 */ /* 0x000ea20000000800 */
[----:B-1----:R-:W-:-:S13]  /*1a510*/  ISETP.NE.AND P0, PT, R2, 0x1, PT ;  /* 0x000000010200780c */ /* 0x002fda0003f05270 */
[----:B------:R-:W1:Y:S08]  /*1a520*/  @P0 LDC R2, c[0x0][0x44c] ;  /* 0x00011300ff020b82 */ /* 0x000e700000000800 */
[----:B------:R-:W3:Y:S01]  /*1a530*/  @P0 LDC R5, c[0x0][0x450] ;  /* 0x00011400ff050b82 */ /* 0x000ee20000000800 */
[----:B-1----:R-:W-:-:S05]  /*1a540*/  @P0 IMAD.HI.U32 R2, R3, R2, RZ ;  /* 0x0000000203020227 */ /* 0x002fca00078e00ff */
[----:B---3--:R-:W-:Y:S02]  /*1a550*/  @P0 SHF.R.U32.HI R3, RZ, R5, R2 ;  /* 0x00000005ff030219 */ /* 0x008fe40000011602 */
[----:B--2---:R-:W-:-:S03]  /*1a560*/  ISETP.GE.AND P0, PT, R8, 0x1, PT ;  /* 0x000000010800780c */ /* 0x004fc60003f06270 */
[----:B------:R-:W-:-:S04]  /*1a570*/  IMAD.IADD R3, R212, 0x1, R3 ;  /* 0x00000001d4037824 */ /* 0x000fc800078e0203 */
[----:B0-----:R-:W-:-:S06]  /*1a580*/  VIADD R4, R3, -UR4 ;  /* 0x8000000403047c36 */ /* 0x001fcc0008000000 */
[----:B------:R-:W-:Y:S05]  /*1a590*/  @!P0 BRA `(.L_x_3620) ;  /* 0x0000000000488947 */ /* 0x000fea0003800000 */
        /* <DEDUP_REMOVED lines=11> */
.L_x_3622:
[----:B------:R-:W-:-:S13]  /*1a650*/  ISETP.NE.AND P0, PT, R8, 0x1, PT ;  /* 0x000000010800780c */ /* 0x000fda0003f05270 */
[----:B------:R-:W0:Y:S02]  /*1a660*/  @P0 LDC.64 R2, c[0x0][0xae0] ;  /* 0x0002b800ff020b82 */ /* 0x000e240000000a00 */
[----:B0-----:R-:W-:-:S05]  /*1a670*/  @P0 IMAD.HI.U32 R2, R5, R2, RZ ;  /* 0x0000000205020227 */ /* 0x001fca00078e00ff */
[----:B------:R-:W-:-:S07]  /*1a680*/  @P0 SHF.R.U32.HI R5, RZ, R3, R2 ;  /* 0x00000003ff050219 */ /* 0x000fce0000011602 */
.L_x_3623:
[----:B------:R-:W-:Y:S05]  /*1a690*/  BSYNC B0 ;  /* 0x0000000000007941 */ /* 0x000fea0003800000 */
.L_x_3621:
[----:B------:R-:W-:-:S05]  /*1a6a0*/  IMAD R5, R5, R8, RZ ;  /* 0x0000000805057224 */ /* 0x000fca00078e02ff */
[----:B------:R-:W-:-:S07]  /*1a6b0*/  VIMNMX R4, R4, R5, !PT ;  /* 0x0000000504047248 */ /* 0x000fce0007fe0100 */
.L_x_3620:
[----:B------:R-:W-:-:S05]  /*1a6c0*/  VIADD R4, R4, 0x3f ;  /* 0x0000003f04047836 */ /* 0x000fca0000000000 */
[----:B------:R-:W-:-:S04]  /*1a6d0*/  SHF.R.S32.HI R3, RZ, 0x1f, R4 ;  /* 0x0000001fff037819 */ /* 0x000fc80000011404 */
[----:B------:R-:W-:-:S04]  /*1a6e0*/  LEA.HI R3, R3, R4, RZ, 0x6 ;  /* 0x0000000403037211 */ /* 0x000fc800078f30ff */
[----:B------:R-:W-:-:S04]  /*1a6f0*/  SHF.R.S32.HI R3, RZ, 0x6, R3 ;  /* 0x00000006ff037819 */ /* 0x000fc80000011403 */
[----:B------:R-:W-:-:S04]  /*1a700*/  VIMNMX R9, R180, R3, !PT ;  /* 0x00000003b4097248 */ /* 0x000fc80007fe0100 */
[----:B------:R-:W-:-:S13]  /*1a710*/  ISETP.GE.AND P0, PT, R0, R9, PT ;  /* 0x000000090000720c */ /* 0x000fda0003f06270 */
[----:B------:R-:W-:Y:S05]  /*1a720*/  @!P0 BRA `(.L_x_3624) ;  /* 0x0000007000448947 */ /* 0x000fea0003800000 */
.L_x_3647:
        /* <DEDUP_REMOVED lines=20> */
.L_x_3626:
[----:B------:R-:W-:Y:S05]  /*1a870*/  BSYNC B0 ;  /* 0x0000000000007941 */ /* 0x000fea0003800000 */
.L_x_3625:
        /* <DEDUP_REMOVED lines=9> */
.L_x_3628:
[----:B------:R-:W-:Y:S05]  /*1a910*/  BSYNC B0 ;  /* 0x0000000000007941 */ /* 0x000fea0003800000 */
.L_x_3627:
[----:B------:R-:W-:Y:S04]  /*1a920*/  BSSY B0, `(.L_x_3629) ;  /* 0x0000006000007945 */ /* 0x000fe80003800000 */
[----:B-1----:R-:W-:Y:S05]  /*1a930*/  @P0 BRA `(.L_x_3630) ;  /* 0x0000000000100947 */ /* 0x002fea0003800000 */
[----:B-----5:R-:W-:Y:S01]  /*1a940*/  IMAD R2, R2, 0x8, R5 ;  /* 0x0000000802027824 */ /* 0x020fe200078e0205 */
[----:B------:R-:W-:-:S04]  /*1a950*/  SHF.L.U32 R3, R3, 0x1f, RZ ;  /* 0x0000001f03037819 */ /* 0x000fc800000006ff */
[----:B------:R-:W1:Y:S02]  /*1a960*/  SYNCS.PHASECHK.TRANS64.TRYWAIT P0, [R2+URZ], R3 ;  /* 0x00000003020075a7 */ /* 0x000e64000800017f */
[----:B-1----:R-:W-:Y:S05]  /*1a970*/  @!P0 BRA `(.L_x_3631) ;  /* 0x000001f800c88947 */ /* 0x002fea0003800000 */
.L_x_3630:
[----:B------:R-:W-:Y:S05]  /*1a980*/  BSYNC B0 ;  /* 0x0000000000007941 */ /* 0x000fea0003800000 */
.L_x_3629:
        /* <DEDUP_REMOVED lines=57> */
.L_x_3633:
[----:B------:R-:W-:Y:S05]  /*1ad20*/  BSYNC B0 ;  /* 0x0000000000007941 */ /* 0x000fea0003800000 */
.L_x_3632:
        /* <DEDUP_REMOVED lines=8> */
.L_x_3635:
[----:B------:R-:W-:Y:S05]  /*1adb0*/  BSYNC B0 ;  /* 0x0000000000007941 */ /* 0x000fea0003800000 */
.L_x_3634:
[----:B------:R-:W-:Y:S04]  /*1adc0*/  BSSY B0, `(.L_x_3636) ;  /* 0x0000004000007945 */ /* 0x000fe80003800000 */
[----:B-1----:R-:W-:Y:S05]  /*1add0*/  @P0 BRA `(.L_x_3637) ;  /* 0x0000000000080947 */ /* 0x002fea0003800000 */
[----:B------:R-:W1:Y:S02]  /*1ade0*/  SYNCS.PHASECHK.TRANS64.TRYWAIT P0, [R2+URZ], R3 ;  /* 0x00000003020075a7 */ /* 0x000e64000800017f */
[----:B-1----:R-:W-:Y:S05]  /*1adf0*/  @!P0 BRA `(.L_x_3638) ;  /* 0x000001f400bc8947 */ /* 0x002fea0003800000 */
.L_x_3637:
[----:B------:R-:W-:Y:S05]  /*1ae00*/  BSYNC B0 ;  /* 0x0000000000007941 */ /* 0x000fea0003800000 */
.L_x_3636:
        /* <DEDUP_REMOVED lines=433> */
.L_x_3640:
[----:B------:R-:W-:Y:S05]  /*1c920*/  BSYNC B0 ;  /* 0x0000000000007941 */ /* 0x000fea0003800000 */
.L_x_3639:
        /* <DEDUP_REMOVED lines=23> */
[----:B------:R-:W1:Y:S01]  /*1caa0*/  MUFU.TANH R57, R57 ;  /* 0x0000003900397308 */ /* 0x000e620000002400 */
[-C--:B------:R-:W-:Y:S01]  /*1cab0*/  FMUL.FTZ R63, R38, R4.reuse ;  /* 0x00000004263f7220 */ /* 0x080fe20000410000 */
[-C--:B------:R-:W-:Y:S01]  /*1cac0*/  FMUL.FTZ R72, R37, R4.reuse ;  /* 0x0000000425487220 */ /* 0x080fe20000410000 */
[-C--:B------:R-:W-:Y:S01]  /*1cad0*/  FMUL.FTZ R62, R39, R4.reuse ;  /* 0x00000004273e7220 */ /* 0x080fe20000410000 */
[-C--:B------:R-:W-:Y:S01]  /*1cae0*/  FMUL.FTZ R75, R40, R4.reuse ;  /* 0x00000004284b7220 */ /* 0x080fe20000410000 */
[-C--:B------:R-:W-:Y:S01]  /*1caf0*/  FMUL.FTZ R64, R42, R4.reuse ;  /* 0x000000042a407220 */ /* 0x080fe20000410000 */
[-C--:B------:R-:W-:Y:S01]  /*1cb00*/  FMUL.FTZ R74, R41, R4.reuse ;  /* 0x00000004294a7220 */ /* 0x080fe20000410000 */
[----:B------:R-:W-:Y:S01]  /*1cb10*/  FMUL.FTZ R65, R43, R4 ;  /* 0x000000042b417220 */ /* 0x000fe20000410000 */
[----:B------:R-:W2:Y:S01]  /*1cb20*/  MUFU.TANH R66, R66 ;  /* 0x0000004200427308 */ /* 0x000ea20000002400 */
[----:B----4-:R-:W-:Y:S01]  /*1cb30*/  FMNMX.FTZ R5, R68, R2, !PT ;  /* 0x0000000244057209 */ /* 0x010fe20007810000 */
[-C--:B------:R-:W-:Y:S01]  /*1cb40*/  FMUL.FTZ R76, R45, R4.reuse ;  /* 0x000000042d4c7220 */ /* 0x080fe20000410000 */
        /* <DEDUP_REMOVED lines=12> */
[----:B------:R-:W-:Y:S01]  /*1cc10*/  FMUL.FTZ R40, R55, R4 ;  /* 0x0000000437287220 */ /* 0x000fe20000410000 */
        /* <DEDUP_REMOVED lines=55> */
[----:B--2---:R-:W-:Y:S02]  /*1cf90*/  FMNMX.FTZ R5, R42, R5, !PT ;  /* 0x000000052a057209 */ /* 0x004fe40007810000 */
[----:B0-----:R-:W-:Y:S02]  /*1cfa0*/  FMNMX.FTZ R4, R50, R7, !PT ;  /* 0x0000000732047209 */ /* 0x001fe40007810000 */
[----:B-1----:R-:W-:-:S03]  /*1cfb0*/  FMNMX.FTZ R5, R40, R5, !PT ;  /* 0x0000000528057209 */ /* 0x002fc60007810000 */
[----:B------:R-:W0:Y:S04]  /*1cfc0*/  SHFL.BFLY PT, R7, R4, 0x2, 0x1f ;  /* 0x0c401f0004077f89 */ /* 0x000e2800000e0000 */
[----:B------:R1:W-:Y:S04]  /*1cfd0*/  STL.64 [R1+0x1e0], R4 ;  /* 0x0001e00401007387 */ /* 0x0003e80000100a00 */
[----:B------:R-:W2:Y:S01]  /*1cfe0*/  LDL R20, [R1+0x1e4] ;  /* 0x0001e40001147983 */ /* 0x000ea20000100800 */
[----:B0-----:R-:W-:-:S03]  /*1cff0*/  FMNMX.FTZ R10, R4, R7, !PT ;  /* 0x00000007040a7209 */ /* 0x001fc60007810000 */
[----:B-1----:R-:W4:Y:S04]  /*1d000*/  LDL.64 R4, [R1+0xb8] ;  /* 0x0000b80001047983 */ /* 0x002f280000100a00 */
        /* <DEDUP_REMOVED lines=32> */
.L_x_3642:
[----:B------:R-:W-:Y:S05]  /*1d210*/  BSYNC B0 ;  /* 0x0000000000007941 */ /* 0x000fea0003800000 */
.L_x_3641:
        /* <DEDUP_REMOVED lines=9> */
.L_x_3644:
[----:B------:R-:W-:Y:S05]  /*1d2b0*/  BSYNC B0 ;  /* 0x0000000000007941 */ /* 0x000fea0003800000 */
.L_x_3643:
        /* <DEDUP_REMOVED lines=38> */
[-C--:B--2---:R-:W-:Y:S01]  /*1d520*/  FMUL.FTZ R39, R39, R46.reuse ;  /* 0x0000002e27277220 */ /* 0x084fe20000410000 */
[----:B------:R-:W-:-:S03]  /*1d530*/  FMUL.FTZ R51, R38, R46 ;  /* 0x0000002e26337220 */ /* 0x000fc60000410000 */
[-C--:B------:R-:W-:Y:S01]  /*1d540*/  FFMA.FTZ R132, R57, R46.reuse, -R39 ;  /* 0x0000002e39847223 */ /* 0x080fe20000010827 */
[-C--:B------:R-:W-:Y:S01]  /*1d550*/  FFMA.FTZ R121, R68, R46.reuse, -R51 ;  /* 0x0000002e44797223 */ /* 0x080fe20000010833 */
[-C--:B------:R-:W-:Y:S01]  /*1d560*/  FFMA.FTZ R153, R8, R46.reuse, -R39 ;  /* 0x0000002e08997223 */ /* 0x080fe20000010827 */
[-C--:B------:R-:W-:Y:S01]  /*1d570*/  FFMA.FTZ R152, R66, R46.reuse, -R51 ;  /* 0x0000002e42987223 */ /* 0x080fe20000010833 */
[-C--:B------:R-:W-:Y:S01]  /*1d580*/  FFMA.FTZ R155, R59, R46.reuse, -R39 ;  /* 0x0000002e3b9b7223 */ /* 0x080fe20000010827 */
[-C--:B------:R-:W-:Y:S01]  /*1d590*/  FFMA.FTZ R120, R67, R46.reuse, -R51 ;  /* 0x0000002e43787223 */ /* 0x080fe20000010833 */
[----:B------:R-:W0:Y:S01]  /*1d5a0*/  MUFU.EX2 R132, R132 ;  /* 0x0000008400847308 */ /* 0x000e220000000800 */
[-C--:B------:R-:W-:Y:S01]  /*1d5b0*/  FFMA.FTZ R131, R58, R46.reuse, -R39 ;  /* 0x0000002e3a837223 */ /* 0x080fe20000010827 */
[-C--:B------:R-:W-:Y:S01]  /*1d5c0*/  FFMA.FTZ R154, R69, R46.reuse, -R51 ;  /* 0x0000002e459a7223 */ /* 0x080fe20000010833 */
[-C--:B------:R-:W-:Y:S01]  /*1d5d0*/  FFMA.FTZ R169, R61, R46.reuse, -R39 ;  /* 0x0000002e3da97223 */ /* 0x080fe20000010827 */
[-C--:B------:R-:W-:Y:S01]  /*1d5e0*/  FFMA.FTZ R117, R71, R46.reuse, -R51 ;  /* 0x0000002e47757223 */ /* 0x080fe20000010833 */
[-C--:B------:R-:W-:Y:S01]  /*1d5f0*/  FFMA.FTZ R130, R60, R46.reuse, -R39 ;  /* 0x0000002e3c827223 */ /* 0x080fe20000010827 */
[-C--:B------:R-:W-:Y:S01]  /*1d600*/  FFMA.FTZ R168, R70, R46.reuse, -R51 ;  /* 0x0000002e46a87223 */ /* 0x080fe20000010833 */
[-C--:B------:R-:W-:Y:S01]  /*1d610*/  FFMA.FTZ R171, R63, R46.reuse, -R39 ;  /* 0x0000002e3fab7223 */ /* 0x080fe20000010827 */
[----:B------:R-:W1:Y:S01]  /*1d620*/  MUFU.EX2 R121, R121 ;  /* 0x0000007900797308 */ /* 0x000e620000000800 */
[-C--:B------:R-:W-:Y:S01]  /*1d630*/  FFMA.FTZ R129, R73, R46.reuse, -R51 ;  /* 0x0000002e49817223 */ /* 0x080fe20000010833 */
[-C--:B------:R-:W-:Y:S01]  /*1d640*/  FFMA.FTZ R128, R62, R46.reuse, -R39 ;  /* 0x0000002e3e807223 */ /* 0x080fe20000010827 */
[-C--:B------:R-:W-:Y:S01]  /*1d650*/  FFMA.FTZ R170, R72, R46.reuse, -R51 ;  /* 0x0000002e48aa7223 */ /* 0x080fe20000010833 */
[-C--:B------:R-:W-:Y:S01]  /*1d660*/  FFMA.FTZ R177, R64, R46.reuse, -R39 ;  /* 0x0000002e40b17223 */ /* 0x080fe20000010827 */
[-CC-:B------:R-:W-:Y:S01]  /*1d670*/  FFMA.FTZ R176, R75, R46.reuse, -R51.reuse ;  /* 0x0000002e4bb07223 */ /* 0x180fe20000010833 */
[-C--:B------:R-:W-:Y:S01]  /*1d680*/  FFMA.FTZ R127, R74, R46.reuse, -R51 ;  /* 0x0000002e4a7f7223 */ /* 0x080fe20000010833 */
[-CC-:B------:R-:W-:Y:S01]  /*1d690*/  FFMA.FTZ R126, R65, R46.reuse, -R39.reuse ;  /* 0x0000002e417e7223 */ /* 0x180fe20000010827 */
[----:B------:R-:W2:Y:S01]  /*1d6a0*/  MUFU.EX2 R153, R153 ;  /* 0x0000009900997308 */ /* 0x000ea20000000800 */
[-C--:B------:R-:W-:Y:S01]  /*1d6b0*/  FFMA.FTZ R116, R43, R46.reuse, -R39 ;  /* 0x0000002e2b747223 */ /* 0x080fe20000010827 */
[-C--:B------:R-:W-:Y:S01]  /*1d6c0*/  FFMA.FTZ R125, R77, R46.reuse, -R51 ;  /* 0x0000002e4d7d7223 */ /* 0x080fe20000010833 */
[-C--:B------:R-:W-:Y:S01]  /*1d6d0*/  FFMA.FTZ R179, R45, R46.reuse, -R39 ;  /* 0x0000002e2db37223 */ /* 0x080fe20000010827 */
[-CC-:B------:R-:W-:Y:S01]  /*1d6e0*/  FFMA.FTZ R178, R76, R46.reuse, -R51.reuse ;  /* 0x0000002e4cb27223 */ /* 0x180fe20000010833 */
[-C--:B------:R-:W-:Y:S01]  /*1d6f0*/  FFMA.FTZ R193, R48, R46.reuse, -R51 ;  /* 0x0000002e30c17223 */ /* 0x080fe20000010833 */
[-C--:B------:R-:W-:Y:S01]  /*1d700*/  FFMA.FTZ R173, R44, R46.reuse, -R39 ;  /* 0x0000002e2cad7223 */ /* 0x080fe20000010827 */
[-CC-:B------:R-:W-:Y:S01]  /*1d710*/  FFMA.FTZ R172, R47, R46.reuse, -R51.reuse ;  /* 0x0000002e2fac7223 */ /* 0x180fe20000010833 */
[----:B------:R-:W2:Y:S01]  /*1d720*/  MUFU.EX2 R152, R152 ;  /* 0x0000009800987308 */ /* 0x000ea20000000800 */
[-C--:B------:R-:W-:Y:S01]  /*1d730*/  FFMA.FTZ R174, R49, R46.reuse, -R51 ;  /* 0x0000002e31ae7223 */ /* 0x080fe20000010833 */
[-C--:B------:R-:W-:Y:S01]  /*1d740*/  FFMA.FTZ R175, R42, R46.reuse, -R39 ;  /* 0x0000002e2aaf7223 */ /* 0x080fe20000010827 */
        /* <DEDUP_REMOVED lines=29> */
[----:B------:R-:W1:Y:S01]  /*1d920*/  MUFU.EX2 R154, R154 ;  /* 0x0000009a009a7308 */ /* 0x000e620000000800 */
[----:B--2---:R-:W-:Y:S01]  /*1d930*/  FADD.FTZ R8, R153, R8 ;  /* 0x0000000899087221 */ /* 0x004fe20000010000 */
[----:B------:R-:W-:Y:S01]  /*1d940*/  FADD.FTZ R7, R152, R7 ;  /* 0x0000000798077221 */ /* 0x000fe20000010000 */
[C---:B------:R-:W-:Y:S01]  /*1d950*/  FMUL.FTZ R86, R122.reuse, R86 ;  /* 0x000000567a567220 */ /* 0x040fe20000410000 */
[C---:B------:R-:W-:Y:S01]  /*1d960*/  FMUL.FTZ R91, R122.reuse, R91 ;  /* 0x0000005b7a5b7220 */ /* 0x040fe20000410000 */
[C---:B------:R-:W-:Y:S01]  /*1d970*/  FMUL.FTZ R90, R122.reuse, R90 ;  /* 0x0000005a7a5a7220 */ /* 0x040fe20000410000 */
[C---:B------:R-:W-:Y:S01]  /*1d980*/  FMUL.FTZ R5, R122.reuse, R5 ;  /* 0x000000057a057220 */ /* 0x040fe20000410000 */
[----:B------:R-:W-:Y:S01]  /*1d990*/  FMUL.FTZ R4, R122, R4 ;  /* 0x000000047a047220 */ /* 0x000fe20000410000 */
[----:B------:R-:W2:Y:S01]  /*1d9a0*/  MUFU.EX2 R169, R169 ;  /* 0x000000a900a97308 */ /* 0x000ea20000000800 */
[----:B------:R-:W2:Y:S04]  /*1d9b0*/  LDL.64 R66, [R1+0x390] ;  /* 0x0003900001427983 */ /* 0x000ea80000100a00 */
[----:B------:R-:W2:Y:S03]  /*1d9c0*/  LDL.64 R68, [R1+0x3d0] ;  /* 0x0003d00001447983 */ /* 0x000ea60000100a00 */
[----:B------:R-:W2:Y:S01]  /*1d9d0*/  MUFU.EX2 R117, R117 ;  /* 0x0000007500757308 */ /* 0x000ea20000000800 */
[----:B---3--:R-:W-:Y:S01]  /*1d9e0*/  FADD.FTZ R8, R155, R8 ;  /* 0x000000089b087221 */ /* 0x008fe20000010000 */
[----:B----4-:R-:W-:Y:S01]  /*1d9f0*/  FADD.FTZ R7, R120, R7 ;  /* 0x0000000778077221 */ /* 0x010fe20000010000 */
[----:B------:R-:W3:Y:S04]  /*1da00*/  LDL.64 R76, [R1+0x380] ;  /* 0x00038000014c7983 */ /* 0x000ee80000100a00 */
[----:B------:R-:W4:Y:S01]  /*1da10*/  LDL.64 R70, [R1+0x3c0] ;  /* 0x0003c00001467983 */ /* 0x000f220000100a00 */
[----:B------:R-:W2:Y:S03]  /*1da20*/  MUFU.EX2 R130, R130 ;  /* 0x0000008200827308 */ /* 0x000ea60000000800 */
[----:B------:R-:W4:Y:S04]  /*1da30*/  LDL.64 R56, [R1+0x3e0] ;  /* 0x0003e00001387983 */ /* 0x000f280000100a00 */
[----:B------:R-:W4:Y:S01]  /*1da40*/  LDL.64 R60, [R1+0x258] ;  /* 0x00025800013c7983 */ /* 0x000f220000100a00 */
[----:B------:R-:W2:Y:S01]  /*1da50*/  MUFU.EX2 R168, R168 ;  /* 0x000000a800a87308 */ /* 0x000ea20000000800 */
[----:B0-----:R-:W-:Y:S01]  /*1da60*/  FADD.FTZ R8, R131, R8 ;  /* 0x0000000883087221 */ /* 0x001fe20000010000 */
[----:B-1----:R-:W-:Y:S01]  /*1da70*/  FADD.FTZ R6, R154, R7 ;  /* 0x000000079a067221 */ /* 0x002fe20000010000 */
[----:B------:R-:W4:Y:S04]  /*1da80*/  LDL.64 R74, [R1+0x3a0] ;  /* 0x0003a000014a7983 */ /* 0x000f280000100a00 */
[----:B------:R-:W4:Y:S01]  /*1da90*/  LDL.64 R72, [R1+0x3b0] ;  /* 0x0003b00001487983 */ /* 0x000f220000100a00 */
[----:B------:R-:W0:Y:S03]  /*1daa0*/  MUFU.EX2 R171, R171 ;  /* 0x000000ab00ab7308 */ /* 0x000e260000000800 */
[----:B------:R-:W4:Y:S04]  /*1dab0*/  LDL.64 R58, [R1+0x268] ;  /* 0x00026800013a7983 */ /* 0x000f280000100a00 */
[----:B------:R-:W4:Y:S01]  /*1dac0*/  LDL.64 R62, [R1+0x248] ;  /* 0x00024800013e7983 */ /* 0x000f220000100a00 */
[----:B------:R-:W1:Y:S01]  /*1dad0*/  MUFU.EX2 R129, R129 ;  /* 0x0000008100817308 */ /* 0x000e620000000800 */
[----:B--2---:R-:W-:Y:S01]  /*1dae0*/  FADD.FTZ R43, R169, R8 ;  /* 0x00000008a92b7221 */ /* 0x004fe20000010000 */
[----:B------:R-:W-:Y:S01]  /*1daf0*/  FADD.FTZ R7, R117, R6 ;  /* 0x0000000675077221 */ /* 0x000fe20000010000 */
[----:B------:R-:W2:Y:S05]  /*1db00*/  LDL.64 R64, [R1+0x3f0] ;  /* 0x0003f00001407983 */ /* 0x000eaa0000100a00 */
[----:B------:R-:W1:Y:S08]  /*1db10*/  MUFU.EX2 R128, R128 ;  /* 0x0000008000807308 */ /* 0x000e700000000800 */
[----:B------:R-:W1:Y:S01]  /*1db20*/  MUFU.EX2 R170, R170 ;  /* 0x000000aa00aa7308 */ /* 0x000e620000000800 */
[----:B------:R-:W-:Y:S01]  /*1db30*/  FADD.FTZ R38, R130, R43 ;  /* 0x0000002b82267221 */ /* 0x000fe20000010000 */
[----:B------:R-:W-:-:S06]  /*1db40*/  FADD.FTZ R6, R168, R7 ;  /* 0x00000007a8067221 */ /* 0x000fcc0000010000 */
[----:B------:R-:W1:Y:S01]  /*1db50*/  MUFU.EX2 R177, R177 ;  /* 0x000000b100b17308 */ /* 0x000e620000000800 */
[----:B------:R-:W-:-:S07]  /*1db60*/  FFMA.FTZ R8, R41, R46, -R39 ;  /* 0x0000002e29087223 */ /* 0x000fce0000010827 */
[----:B------:R-:W1:Y:S01]  /*1db70*/  MUFU.EX2 R176, R176 ;  /* 0x000000b000b07308 */ /* 0x000e620000000800 */
[----:B0-----:R-:W-:Y:S01]  /*1db80*/  FADD.FTZ R41, R171, R38 ;  /* 0x00000026ab297221 */ /* 0x001fe20000010000 */
[----:B-1----:R-:W-:Y:S01]  /*1db90*/  FADD.FTZ R7, R129, R6 ;  /* 0x0000000681077221 */ /* 0x002fe20000010000 */
[----:B------:R-:W2:Y:S05]  /*1dba0*/  LDL.64 R50, [R1+0x2a8] ;  /* 0x0002a80001327983 */ /* 0x000eaa0000100a00 */
[----:B------:R-:W-:Y:S08]  /*1dbb0*/  MUFU.EX2 R127, R127 ;  /* 0x0000007f007f7308 */ /* 0x000ff00000000800 */
[----:B------:R-:W0:Y:S01]  /*1dbc0*/  MUFU.EX2 R126, R126 ;  /* 0x0000007e007e7308 */ /* 0x000e220000000800 */
[----:B------:R-:W-:Y:S01]  /*1dbd0*/  FADD.FTZ R6, R128, R41 ;  /* 0x0000002980067221 */ /* 0x000fe20000010000 */
[----:B------:R-:W-:Y:S01]  /*1dbe0*/  FADD.FTZ R7, R170, R7 ;  /* 0x00000007aa077221 */ /* 0x000fe20000010000 */
[----:B------:R-:W2:Y:S05]  /*1dbf0*/  LDL.64 R48, [R1+0x2b8] ;  /* 0x0002b80001307983 */ /* 0x000eaa0000100a00 */
[----:B------:R-:W-:Y:S08]  /*1dc00*/  MUFU.EX2 R125, R125 ;  /* 0x0000007d007d7308 */ /* 0x000ff00000000800 */
[----:B------:R-:W1:Y:S01]  /*1dc10*/  MUFU.EX2 R179, R179 ;  /* 0x000000b300b37308 */ /* 0x000e620000000800 */
[----:B------:R-:W-:Y:S01]  /*1dc20*/  FADD.FTZ R41, R177, R6 ;  /* 0x00000006b1297221 */ /* 0x000fe20000010000 */
[----:B------:R-:W-:Y:S01]  /*1dc30*/  FADD.FTZ R6, R176, R7 ;  /* 0x00000007b0067221 */ /* 0x000fe20000010000 */
[----:B------:R-:W2:Y:S05]  /*1dc40*/  LDL.64 R44, [R1+0x2d8] ;  /* 0x0002d800012c7983 */ /* 0x000eaa0000100a00 */
        /* <DEDUP_REMOVED lines=11> */
[----:B------:R-:W-:Y:S08]  /*1dd00*/  MUFU.EX2 R172, R172 ;  /* 0x000000ac00ac7308 */ /* 0x000ff00000000800 */
[----:B------:R-:W1:Y:S01]  /*1dd10*/  MUFU.EX2 R8, R8 ;  /* 0x0000000800087308 */ /* 0x000e620000000800 */
[----:B------:R-:W-:Y:S01]  /*1dd20*/  FADD.FTZ R38, R116, R41 ;  /* 0x0000002974267221 */ /* 0x000fe20000010000 */
[----:B------:R-:W-:-:S06]  /*1dd30*/  FADD.FTZ R6, R178, R39 ;  /* 0x00000027b2067221 */ /* 0x000fcc0000010000 */
        /* <DEDUP_REMOVED lines=9> */
[----:B------:R-:W-:-:S04]  /*1ddd0*/  FADD.FTZ R41, R174, R39 ;  /* 0x00000027ae297221 */ /* 0x000fc80000010000 */
[----:B0-----:R-:W-:Y:S02]  /*1dde0*/  FADD.FTZ R38, R190, R41 ;  /* 0x00000029be267221 */ /* 0x001fe40000010000 */
[----:B------:R-:W2:Y:S01]  /*1ddf0*/  LDL.64 R40, [R1+0x2f8] ;  /* 0x0002f80001287983 */ /* 0x000ea20000100a00 */
[----:B------:R-:W-:-:S05]  /*1de00*/  FADD.FTZ R39, R7, R6 ;  /* 0x0000000607277221 */ /* 0x000fca0000010000 */
[----:B------:R0:W-:Y:S01]  /*1de10*/  STL.64 [R1+0x1f0], R38 ;  /* 0x0001f02601007387 */ /* 0x0001e20000100a00 */
[----:B------:R-:W-:Y:S06]  /*1de20*/  BAR.SYNC.DEFER_BLOCKING 0xf, 0x100 ;  /* 0x03c4000000007b1d */ /* 0x000fec0000010000 */
[----:B0-----:R-:W2:Y:S04]  /*1de30*/  LDL.64 R38, [R1+0x308] ;  /* 0x0003080001267983 */ /* 0x001ea80000100a00 */
        /* <DEDUP_REMOVED lines=404> */
[----:B---3--:R-:W-:Y:S04]  /*1f780*/  STL [R1+0x358], R86 ;  /* 0x0003585601007387 */ /* 0x008fe80000100800 */
[----:B------:R3:W-:Y:S04]  /*1f790*/  STL [R1+0x35c], R87 ;  /* 0x00035c5701007387 */ /* 0x0007e80000100800 */
[----:B------:R-:W-:Y:S04]  /*1f7a0*/  STL [R1+0x360], R88 ;  /* 0x0003605801007387 */ /* 0x000fe80000100800 */
        /* <DEDUP_REMOVED lines=511> */
.L_x_3646:
[----:B------:R-:W-:Y:S05]  /*217a0*/  BSYNC B0 ;  /* 0x0000000000007941 */ /* 0x000fea0003800000 */
.L_x_3645:
        /* <DEDUP_REMOVED lines=9> */
.L_x_3624:
[----:B------:R-:W-:-:S13]  /*21840*/  ISETP.GE.AND P0, PT, R0, R180, PT ;  /* 0x000000b40000720c */ /* 0x000fda0003f06270 */
[----:B------:R-:W-:Y:S05]  /*21850*/  @!P0 BRA `(.L_x_3648) ;  /* 0x0000007c00e08947 */ /* 0x000fea0003800000 */
.L_x_3681:
[----:B------:R-:W0:Y:S04]  /*21860*/  LDL R21, [R1+0x1c8] ;  /* 0x0001c80001157983 */ /* 0x000e280000100800 */
[----:B------:R-:W2:Y:S04]  /*21870*/  LDL R2, [R1+0x1d0] ;  /* 0x0001d00001027983 */ /* 0x000ea80000100800 */
[----:B------:R-:W3:Y:S01]  /*21880*/  LDL R3, [R1] ;  /* 0x0000000001037983 */ /* 0x000ee20000100800 */
[----:B01----:R-:W-:-:S05]  /*21890*/  VIADD R4, R21, 0x1 ;  /* 0x0000000115047836 */ /* 0x003fca0000000000 */
[----:B------:R-:W-:-:S13]  /*218a0*/  ISETP.NE.AND P0, PT, R4, 0x2, PT ;  /* 0x000000020400780c */ /* 0x000fda0003f05270 */
[----:B------:R0:W5:Y:S04]  /*218b0*/  @P0 LDL R6, [R1+0x1cc] ;  /* 0x0001cc0001060983 */ /* 0x0001680000100800 */
[----:B------:R-:W4:Y:S01]  /*218c0*/  @!P0 LDL R5, [R1+0x1cc] ;  /* 0x0001cc0001058983 */ /* 0x000f220000100800 */
[----:B--2---:R-:W-:Y:S01]  /*218d0*/  VIADD R2, R2, 0x1 ;  /* 0x0000000102027836 */ /* 0x004fe20000000000 */
[----:B---3--:R-:W-:Y:S02]  /*218e0*/  LOP3.LUT R3, R3, 0x1, RZ, 0xfc, !PT ;  /* 0x0000000103037812 */ /* 0x008fe400078efcff */
[----:B------:R1:W-:Y:S04]  /*218f0*/  STL [R1+0x1c8], R4 ;  /* 0x0001c80401007387 */ /* 0x0003e80000100800 */
[----:B------:R0:W-:Y:S04]  /*21900*/  STL [R1+0x1d0], R2 ;  /* 0x0001d00201007387 */ /* 0x0001e80000100800 */
[----:B------:R0:W-:Y:S01]  /*21910*/  @!P0 STL [R1+0x1c8], RZ ;  /* 0x0001c8ff01008387 */ /* 0x0001e20000100800 */
[----:B------:R-:W-:Y:S01]  /*21920*/  ISETP.NE.AND P1, PT, R3, 0x3, PT ;  /* 0x000000030300780c */ /* 0x000fe20003f25270 */
[----:B------:R-:W-:Y:S05]  /*21930*/  YIELD ;  /* 0x0000000000007946 */ /* 0x000fea0003800000 */
[----:B------:R-:W-:Y:S01]  /*21940*/  BSSY B0, `(.L_x_3649) ;  /* 0x0000006000007945 */ /* 0x000fe20003800000 */
[----:B-1----:R-:W-:Y:S01]  /*21950*/  @!P0 IMAD.MOV.U32 R4, RZ, RZ, RZ ;  /* 0x000000ffff048224 */ /* 0x002fe200078e00ff */
[----:B----4-:R-:W-:-:S05]  /*21960*/  @!P0 LOP3.LUT R6, R5, 0x1, RZ, 0x3c, !PT ;  /* 0x0000000105068812 */ /* 0x010fca00078e3cff */
[----:B------:R0:W-:Y:S01]  /*21970*/  @!P0 STL [R1+0x1cc], R6 ;  /* 0x0001cc0601008387 */ /* 0x0001e20000100800 */
[----:B------:R-:W-:Y:S05]  /*21980*/  @!P1 BRA `(.L_x_3650) ;  /* 0x0000000000049947 */ /* 0x000fea0003800000 */
[----:B------:R-:W-:Y:S01]  /*21990*/  BPT.TRAP 0x1 ;  /* 0x000000040000795c */ /* 0x000fe20000300000 */
.L_x_3650:
[----:B------:R-:W-:Y:S05]  /*219a0*/  BSYNC B0 ;  /* 0x0000000000007941 */ /* 0x000fea0003800000 */
.L_x_3649:
        /* <DEDUP_REMOVED lines=9> */
.L_x_3652:
[----:B------:R-:W-:Y:S05]  /*21a40*/  BSYNC B0 ;  /* 0x0000000000007941 */ /* 0x000fea0003800000 */
.L_x_3651:
[----:B------:R-:W-:Y:S04]  /*21a50*/  BSSY B0, `(.L_x_3653) ;  /* 0x0000006000007945 */ /* 0x000fe80003800000 */
[----:B-1----:R-:W-:Y:S05]  /*21a60*/  @P0 BRA `(.L_x_3654) ;  /* 0x0000000000100947 */ /* 0x002fea0003800000 */
[----:B-----5:R-:W-:Y:S01]  /*21a70*/  IMAD R2, R2, 0x8, R5 ;  /* 0x0000000802027824 */ /* 0x020fe200078e0205 */
[----:B------:R-:W-:-:S04]  /*21a80*/  SHF.L.U32 R3, R3, 0x1f, RZ ;  /* 0x0000001f03037819 */ /* 0x000fc800000006ff */
[----:B------:R-:W1:Y:S02]  /*21a90*/  SYNCS.PHASECHK.TRANS64.TRYWAIT P0, [R2+URZ], R3 ;  /* 0x00000003020075a7 */ /* 0x000e64000800017f */
[----:B-1----:R-:W-:Y:S05]  /*21aa0*/  @!P0 BRA `(.L_x_3655) ;  /* 0x0000018800a48947 */ /* 0x002fea0003800000 */
.L_x_3654:
[----:B------:R-:W-:Y:S05]  /*21ab0*/  BSYNC B0 ;  /* 0x0000000000007941 */ /* 0x000fea0003800000 */
.L_x_3653:
        /* <DEDUP_REMOVED lines=57> */
.L_x_3657:
[----:B------:R-:W-:Y:S05]  /*21e50*/  BSYNC B0 ;  /* 0x0000000000007941 */ /* 0x000fea0003800000 */
.L_x_3656:
        /* <DEDUP_REMOVED lines=8> */
.L_x_3659:
[----:B------:R-:W-:Y:S05]  /*21ee0*/  BSYNC B0 ;  /* 0x0000000000007941 */ /* 0x000fea0003800000 */
.L_x_3658:
[----:B------:R-:W-:Y:S04]  /*21ef0*/  BSSY B0, `(.L_x_3660) ;  /* 0x0000004000007945 */ /* 0x000fe80003800000 */
[----:B-1----:R-:W-:Y:S05]  /*21f00*/  @P0 BRA `(.L_x_3661) ;  /* 0x0000000000080947 */ /* 0x002fea0003800000 */
[----:B------:R-:W1:Y:S02]  /*21f10*/  SYNCS.PHASECHK.TRANS64.TRYWAIT P0, [R2+URZ], R3 ;  /* 0x00000003020075a7 */ /* 0x000e64000800017f */
[----:B-1----:R-:W-:Y:S05]  /*21f20*/  @!P0 BRA `(.L_x_3662) ;  /* 0x0000018400988947 */ /* 0x002fea0003800000 */
.L_x_3661:
[----:B------:R-:W-:Y:S05]  /*21f30*/  BSYNC B0 ;  /* 0x0000000000007941 */ /* 0x000fea0003800000 */
.L_x_3660:
        /* <DEDUP_REMOVED lines=248> */
[----:B------:R-:W-:Y:S01]  /*22ec0*/  IMAD.MOV.U32 R9, RZ, RZ, R3 ;  /* 0x000000ffff097224 */ /* 0x000fe200078e0003 */
        /* <DEDUP_REMOVED lines=91> */
[----:B------:R-:W-:Y:S01]  /*23480*/  R2UR UR6, R8 ;  /* 0x00000000080672ca */ /* 0x000fe200000e0000 */
[----:B------:R-:W2:Y:S01]  /*23490*/  LDL R12, [R1] ;  /* 0x00000000010c7983 */ /* 0x000ea20000100800 */
        /* <DEDUP_REMOVED lines=9> */
[----:B------:R-:W-:Y:S02]  /*23530*/  R2UR UR4, R4 ;  /* 0x00000000040472ca */ /* 0x000fe400000e0000 */
[----:B------:R-:W-:Y:S02]  /*23540*/  R2UR UR7, R9 ;  /* 0x00000000090772ca */ /* 0x000fe400000e0000 */
[----:B------:R-:W-:Y:S01]  /*23550*/  R2UR UR6, R8 ;  /* 0x00000000080672ca */ /* 0x000fe200000e0000 */
[----:B------:R0:W5:Y:S01]  /*23560*/  LDL R9, [R1+0xc] ;  /* 0x00000c0001097983 */ /* 0x0001620000100800 */
        /* <DEDUP_REMOVED lines=69> */
[----:B------:R-:W-:-:S03]  /*239c0*/  LOP3.LUT R2, R12, 0x1, RZ, 0xfc, !PT ;  /* 0x000000010c027812 */ /* 0x000fc600078efcff */
        /* <DEDUP_REMOVED lines=8> */
.L_x_3664:
[----:B------:R-:W-:Y:S05]  /*23a50*/  BSYNC B0 ;  /* 0x0000000000007941 */ /* 0x000fea0003800000 */
.L_x_3663:
        /* <DEDUP_REMOVED lines=9> */
[----:B0-----:R-:W3:Y:S04]  /*23af0*/  LDL.128 R8, [R1+0xe0] ;  /* 0x0000e00001087983 */ /* 0x001ee80000100c00 */
[----:B------:R-:W4:Y:S04]  /*23b00*/  LDL.128 R4, [R1+0xd0] ;  /* 0x0000d00001047983 */ /* 0x000f280000100c00 */
[----:B--2---:R-:W2:Y:S04]  /*23b10*/  LD.E R15, desc[UR36][R2.64] ;  /* 0x00000024020f7980 */ /* 0x004ea8000c101900 */
[----:B------:R-:W4:Y:S01]  /*23b20*/  LDL.64 R2, [R1+0xf0] ;  /* 0x0000f00001027983 */ /* 0x000f220000100a00 */
[----:B---3--:R-:W-:Y:S01]  /*23b30*/  ISETP.GE.AND P1, PT, R9, 0x1, PT ;  /* 0x000000010900780c */ /* 0x008fe20003f26270 */
[----:B------:R-:W-:Y:S01]  /*23b40*/  BSSY B0, `(.L_x_3665) ;  /* 0x000007a000007945 */ /* 0x000fe20003800000 */
[-C--:B--2---:R-:W-:Y:S01]  /*23b50*/  FMUL.FTZ R12, R26, R15.reuse ;  /* 0x0000000f1a0c7220 */ /* 0x084fe20000410000 */
[-C--:B------:R-:W-:Y:S01]  /*23b60*/  FMUL.FTZ R26, R34, R15.reuse ;  /* 0x0000000f221a7220 */ /* 0x080fe20000410000 */
[----:B------:R-:W-:Y:S01]  /*23b70*/  SHF.R.S32.HI R34, RZ, 0x1f, R57 ;  /* 0x0000001fff227819 */ /* 0x000fe20000011439 */
[----:B------:R-:W-:-:S03]  /*23b80*/  FMUL.FTZ R74, R33, R15 ;  /* 0x0000000f214a7220 */ /* 0x000fc60000410000 */
[----:B------:R-:W-:Y:S01]  /*23b90*/  LEA.HI R33, R34, R57, RZ, 0x7 ;  /* 0x0000003922217211 */ /* 0x000fe200078f38ff */
[----:B------:R-:W-:-:S03]  /*23ba0*/  FMUL.FTZ R72, R36, R15 ;  /* 0x0000000f24487220 */ /* 0x000fc60000410000 */
[----:B------:R-:W-:Y:S01]  /*23bb0*/  LOP3.LUT R36, R33, 0xffffff80, RZ, 0xc0, !PT ;  /* 0xffffff8021247812 */ /* 0x000fe200078ec0ff */
[-C--:B------:R-:W-:Y:S01]  /*23bc0*/  FMUL.FTZ R80, R28, R15.reuse ;  /* 0x0000000f1c507220 */ /* 0x080fe20000410000 */
[----:B------:R-:W-:-:S03]  /*23bd0*/  FMUL.FTZ R28, R35, R15 ;  /* 0x0000000f231c7220 */ /* 0x000fc60000410000 */
[----:B------:R-:W-:Y:S02]  /*23be0*/  IMAD.IADD R35, R57, 0x1, -R36 ;  /* 0x0000000139237824 */ /* 0x000fe400078e0a24 */
[----:B------:R-:W-:Y:S01]  /*23bf0*/  FMUL.FTZ R70, R37, R15 ;  /* 0x0000000f25467220 */ /* 0x000fe20000410000 */
[----:B------:R-:W-:Y:S02]  /*23c00*/  LEA.HI R34, R34, R57, RZ, 0x2 ;  /* 0x0000003922227211 */ /* 0x000fe400078f10ff */
[----:B------:R-:W-:Y:S01]  /*23c10*/  SHF.R.S32.HI R36, RZ, 0x1f, R35 ;  /* 0x0000001fff247819 */ /* 0x000fe20000011423 */
[-C--:B------:R-:W-:Y:S01]  /*23c20*/  FMUL.FTZ R78, R29, R15.reuse ;  /* 0x0000000f1d4e7220 */ /* 0x080fe20000410000 */
[----:B------:R-:W-:Y:S02]  /*23c30*/  FMUL.FTZ R58, R30, R15 ;  /* 0x0000000f1e3a7220 */ /* 0x000fe40000410000 */
        /* <DEDUP_REMOVED lines=8> */
[----:B------:R-:W-:Y:S01]  /*23cc0*/  LEA.HI R39, R39, R38, RZ, 0x3 ;  /* 0x0000002627277211 */ /* 0x000fe200078f18ff */
[-C--:B------:R-:W-:Y:S01]  /*23cd0*/  FMUL.FTZ R64, R41, R15.reuse ;  /* 0x0000000f29407220 */ /* 0x080fe20000410000 */
[----:B------:R-:W-:Y:S01]  /*23ce0*/  FMUL.FTZ R66, R40, R15 ;  /* 0x0000000f28427220 */ /* 0x000fe20000410000 */
[----:B------:R-:W-:Y:S02]  /*23cf0*/  LEA.HI R40, R57, R57, RZ, 0x1 ;  /* 0x0000003939287211 */ /* 0x000fe400078f08ff */
[----:B------:R-:W-:-:S02]  /*23d00*/  LOP3.LUT R41, R39, 0xfffffff8, RZ, 0xc0, !PT ;  /* 0xfffffff827297812 */ /* 0x000fc400078ec0ff */
[----:B------:R-:W-:Y:S02]  /*23d10*/  SHF.R.S32.HI R39, RZ, 0x5, R36 ;  /* 0x00000005ff277819 */ /* 0x000fe40000011424 */
[----:B------:R-:W-:Y:S01]  /*23d20*/  LOP3.LUT R40, R40, 0x1ffffffe, RZ, 0xc0, !PT ;  /* 0x1ffffffe28287812 */ /* 0x000fe200078ec0ff */
[----:B------:R-:W-:Y:S01]  /*23d30*/  IMAD.IADD R38, R38, 0x1, -R41 ;  /* 0x0000000126267824 */ /* 0x000fe200078e0a29 */
[----:B----4-:R-:W-:Y:S01]  /*23d40*/  ISETP.NE.AND P0, PT, R2, 0x1, PT ;  /* 0x000000010200780c */ /* 0x010fe20003f05270 */
[----:B------:R-:W-:Y:S02]  /*23d50*/  IMAD R39, R56, 0x4, R39 ;  /* 0x0000000438277824 */ /* 0x000fe400078e0227 */
[----:B------:R-:W-:Y:S02]  /*23d60*/  IMAD.IADD R40, R57, 0x1, -R40 ;  /* 0x0000000139287824 */ /* 0x000fe400078e0a28 */
[----:B------:R-:W-:-:S04]  /*23d70*/  IMAD.U32 R39, R39, 0x10, R38 ;  /* 0x0000001027277824 */ /* 0x000fc800078e0026 */
[----:B------:R-:W-:-:S04]  /*23d80*/  IMAD R36, R40, 0x8, R39 ;  /* 0x0000000828247824 */ /* 0x000fc800078e0227 */
[----:B------:R-:W-:-:S04]  /*23d90*/  @P0 IMAD.HI.U32 R3, R36, R3, RZ ;  /* 0x0000000324030227 */ /* 0x000fc800078e00ff */
[-C--:B------:R-:W-:Y:S01]  /*23da0*/  FMUL.FTZ R60, R44, R15.reuse ;  /* 0x0000000f2c3c7220 */ /* 0x080fe20000410000 */
[----:B------:R-:W-:Y:S01]  /*23db0*/  @P0 SHF.R.U32.HI R36, RZ, R20, R3 ;  /* 0x00000014ff240219 */ /* 0x000fe20000011603 */
[----:B------:R-:W-:Y:S01]  /*23dc0*/  IMAD.SHL.U32 R20, R0, 0x40, RZ ;  /* 0x0000004000147824 */ /* 0x000fe200078e00ff */
[----:B------:R-:W-:Y:S01]  /*23dd0*/  LOP3.LUT R2, R37, 0x7ffffffc, RZ, 0xc0, !PT ;  /* 0x7ffffffc25027812 */ /* 0x000fe200078ec0ff */
[-C--:B------:R-:W-:Y:S02]  /*23de0*/  FMUL.FTZ R13, R24, R15.reuse ;  /* 0x0000000f180d7220 */ /* 0x080fe40000410000 */
[----:B------:R-:W0:Y:S01]  /*23df0*/  SHFL.IDX PT, R44, R36, RZ, 0x1c1f ;  /* 0x001c1fff242c7589 */ /* 0x000e2200000e0000 */
[-C--:B------:R-:W-:Y:S01]  /*23e00*/  FMUL.FTZ R24, R25, R15.reuse ;  /* 0x0000000f19187220 */ /* 0x080fe20000410000 */
[-C--:B------:R-:W-:Y:S01]  /*23e10*/  FMUL.FTZ R14, R27, R15.reuse ;  /* 0x0000000f1b0e7220 */ /* 0x080fe20000410000 */
[----:B------:R-:W-:Y:S01]  /*23e20*/  FMUL.FTZ R25, R31, R15 ;  /* 0x0000000f1f197220 */ /* 0x000fe20000410000 */
[----:B------:R-:W-:-:S02]  /*23e30*/  IMAD.IADD R35, R35, 0x1, -R2 ;  /* 0x0000000123237824 */ /* 0x000fc400078e0a02 */
[-C--:B------:R-:W-:Y:S01]  /*23e40*/  FMUL.FTZ R76, R32, R15.reuse ;  /* 0x0000000f204c7220 */ /* 0x080fe20000410000 */
        /* <DEDUP_REMOVED lines=18> */
[----:B------:R-:W2:Y:S08]  /*23f70*/  MUFU.TANH R24, R24 ;  /* 0x0000001800187308 */ /* 0x000eb00000002400 */
        /* <DEDUP_REMOVED lines=27> */
[----:B------:R0:W0:Y:S08]  /*24130*/  MUFU.TANH R48, R53 ;  /* 0x0000003500307308 */ /* 0x0000300000002400 */
[----:B------:R-:W1:Y:S08]  /*24140*/  MUFU.TANH R39, R39 ;  /* 0x0000002700277308 */ /* 0x000e700000002400 */
[----:B------:R-:W1:Y:S01]  /*24150*/  MUFU.TANH R38, R38 ;  /* 0x0000002600267308 */ /* 0x000e620000002400 */
[----:B------:R-:W-:-:S02]  /*24160*/  IMAD.IADD R15, R2, 0x1, R7 ;  /* 0x00000001020f7824 */ /* 0x000fc400078e0207 */
[----:B------:R-:W-:Y:S02]  /*24170*/  IMAD.IADD R37, R2, 0x1, R3 ;  /* 0x0000000102257824 */ /* 0x000fe400078e0203 */
        /* <DEDUP_REMOVED lines=14> */
.L_x_3668:
[----:B------:R-:W-:-:S13]  /*24260*/  ISETP.NE.AND P0, PT, R9, 0x1, PT ;  /* 0x000000010900780c */ /* 0x000fda0003f05270 */
[----:B------:R-:W-:-:S05]  /*24270*/  @P0 IMAD.HI.U32 R6, R7, R10, RZ ;  /* 0x0000000a07060227 */ /* 0x000fca00078e00ff */
[----:B------:R-:W-:-:S07]  /*24280*/  @P0 SHF.R.U32.HI R7, RZ, R11, R6 ;  /* 0x0000000bff070219 */ /* 0x000fce0000011606 */
.L_x_3669:
[----:B------:R-:W-:Y:S05]  /*24290*/  BSYNC B1 ;  /* 0x0000000000017941 */ /* 0x000fea0003800000 */
.L_x_3667:
[----:B------:R-:W-:-:S04]  /*242a0*/  IMAD R6, R7, R9, -R20 ;  /* 0x0000000907067224 */ /* 0x000fc800078e0a14 */
[----:B------:R-:W-:-:S05]  /*242b0*/  IMAD R6, R35, -0x2, R6 ;  /* 0xfffffffe23067824 */ /* 0x000fca00078e0206 */
[----:B------:R-:W-:Y:S02]  /*242c0*/  VIMNMX R3, R3, R6, !PT ;  /* 0x0000000603037248 */ /* 0x000fe40007fe0100 */
[----:B------:R-:W-:-:S07]  /*242d0*/  VIADDMNMX R2, R6, R9, R2, PT ;  /* 0x0000000906027246 */ /* 0x000fce0003800102 */
.L_x_3666:
[----:B------:R-:W-:Y:S05]  /*242e0*/  BSYNC B0 ;  /* 0x0000000000007941 */ /* 0x000fea0003800000 */
.L_x_3665:
        /* <DEDUP_REMOVED lines=70> */
[----:B-1----:R-:W-:Y:S02]  /*24750*/  FSEL R57, R13, -INF , !P6 ;  /* 0xff8000000d397808 */ /* 0x002fe40007000000 */
[----:B------:R-:W-:Y:S01]  /*24760*/  ISETP.GE.AND P6, PT, R8, 0x3a, PT ;  /* 0x0000003a0800780c */ /* 0x000fe20003fc6270 */
[----:B0-----:R-:W-:-:S03]  /*24770*/  IMAD.IADD R8, R37, 0x1, R36 ;  /* 0x0000000125087824 */ /* 0x001fc600078e0224 */
        /* <DEDUP_REMOVED lines=17> */
.L_x_3673:
[----:B------:R-:W-:-:S13]  /*24890*/  ISETP.NE.AND P6, PT, R9, 0x1, PT ;  /* 0x000000010900780c */ /* 0x000fda0003fc5270 */
[----:B------:R-:W-:-:S05]  /*248a0*/  @P6 IMAD.HI.U32 R10, R5, R10, RZ ;  /* 0x0000000a050a6227 */ /* 0x000fca00078e00ff */
[----:B------:R-:W-:-:S07]  /*248b0*/  @P6 SHF.R.U32.HI R5, RZ, R11, R10 ;  /* 0x0000000bff056219 */ /* 0x000fce000001160a */
.L_x_3674:
[----:B------:R-:W-:Y:S05]  /*248c0*/  BSYNC B1 ;  /* 0x0000000000017941 */ /* 0x000fea0003800000 */
.L_x_3672:
[----:B------:R-:W-:-:S04]  /*248d0*/  IMAD R20, R5, R9, -R20 ;  /* 0x0000000905147224 */ /* 0x000fc800078e0a14 */
[----:B------:R-:W-:-:S05]  /*248e0*/  IMAD R35, R35, -0x2, R20 ;  /* 0xfffffffe23237824 */ /* 0x000fca00078e0214 */
[----:B------:R-:W-:Y:S02]  /*248f0*/  VIADDMNMX R2, R35, R9, R2, PT ;  /* 0x0000000923027246 */ /* 0x000fe40003800102 */
[----:B------:R-:W-:-:S07]  /*24900*/  VIMNMX R8, R8, R35, !PT ;  /* 0x0000002308087248 */ /* 0x000fce0007fe0100 */
.L_x_3671:
[----:B------:R-:W-:Y:S05]  /*24910*/  BSYNC B0 ;  /* 0x0000000000007941 */ /* 0x000fea0003800000 */
.L_x_3670:
[C---:B------:R-:W-:Y:S02]  /*24920*/  ISETP.GT.AND P0, PT, R8.reuse, 0x1, !P0 ;  /* 0x000000010800780c */ /* 0x040fe40004704270 */
[----:B------:R-:W-:Y:S02]  /*24930*/  ISETP.GT.AND P1, PT, R8, 0x8, !P1 ;  /* 0x000000080800780c */ /* 0x000fe40004f24270 */
[C---:B------:R-:W-:Y:S02]  /*24940*/  ISETP.LT.OR P0, PT, R2.reuse, 0x2, P0 ;  /* 0x000000020200780c */ /* 0x040fe40000701670 */
[----:B------:R-:W-:Y:S02]  /*24950*/  ISETP.LT.OR P1, PT, R2, 0x9, P1 ;  /* 0x000000090200780c */ /* 0x000fe40000f21670 */
[----:B------:R-:W-:Y:S02]  /*24960*/  FSEL R62, R14, -INF , !P0 ;  /* 0xff8000000e3e7808 */ /* 0x000fe40004000000 */
[----:B------:R-:W-:Y:S01]  /*24970*/  ISETP.NE.AND P0, PT, R7, RZ, PT ;  /* 0x000000ff0700720c */ /* 0x000fe20003f05270 */
[----:B------:R-:W2:Y:S01]  /*24980*/  LDL R14, [R1+0x200] ;  /* 0x00020000010e7983 */ /* 0x000ea20000100800 */
[----:B------:R-:W-:-:S02]  /*24990*/  FSEL R58, R58, -INF , !P1 ;  /* 0xff8000003a3a7808 */ /* 0x000fc40004800000 */
[----:B------:R-:W-:Y:S02]  /*249a0*/  ISETP.GT.AND P0, PT, R8, 0x9, !P0 ;  /* 0x000000090800780c */ /* 0x000fe40004704270 */
[----:B------:R-:W-:Y:S02]  /*249b0*/  ISETP.NE.AND P1, PT, R24, RZ, PT ;  /* 0x000000ff1800720c */ /* 0x000fe40003f25270 */
[----:B------:R-:W-:Y:S02]  /*249c0*/  ISETP.LT.OR P0, PT, R2, 0xa, P0 ;  /* 0x0000000a0200780c */ /* 0x000fe40000701670 */
[----:B------:R-:W-:Y:S02]  /*249d0*/  ISETP.NE.AND P6, PT, R46, RZ, PT ;  /* 0x000000ff2e00720c */ /* 0x000fe40003fc5270 */
[----:B------:R-:W-:Y:S02]  /*249e0*/  FSEL R54, R25, -INF , !P0 ;  /* 0xff80000019367808 */ /* 0x000fe40004000000 */
[----:B------:R-:W-:-:S02]  /*249f0*/  ISETP.GT.AND P0, PT, R8, 0x10, !P1 ;  /* 0x000000100800780c */ /* 0x000fc40004f04270 */
        /* <DEDUP_REMOVED lines=12> */
[----:B------:R-:W-:Y:S02]  /*24ac0*/  ISETP.GT.AND P1, PT, R8, 0x28, !P1 ;  /* 0x000000280800780c */ /* 0x000fe40004f24270 */
[----:B------:R-:W-:Y:S02]  /*24ad0*/  ISETP.LT.OR P0, PT, R2, 0x1a, P0 ;  /* 0x0000001a0200780c */ /* 0x000fe40000701670 */
[----:B------:R-:W-:Y:S02]  /*24ae0*/  ISETP.NE.AND P6, PT, R13, RZ, PT ;  /* 0x000000ff0d00720c */ /* 0x000fe40003fc5270 */
[----:B------:R-:W-:-:S02]  /*24af0*/  FSEL R46, R30, -INF , !P0 ;  /* 0xff8000001e2e7808 */ /* 0x000fc40004000000 */
[----:B------:R-:W-:-:S04]  /*24b00*/  ISETP.NE.AND P0, PT, R55, RZ, PT ;  /* 0x000000ff3700720c */ /* 0x000fc80003f05270 */
[----:B------:R-:W-:-:S04]  /*24b10*/  ISETP.GT.AND P0, PT, R8, 0x20, !P0 ;  /* 0x000000200800780c */ /* 0x000fc80004704270 */
[----:B------:R-:W-:-:S04]  /*24b20*/  ISETP.LT.OR P0, PT, R2, 0x21, P0 ;  /* 0x000000210200780c */ /* 0x000fc80000701670 */
[----:B------:R-:W-:Y:S02]  /*24b30*/  FSEL R44, R31, -INF , !P0 ;  /* 0xff8000001f2c7808 */ /* 0x000fe40004000000 */
[----:B------:R-:W-:Y:S02]  /*24b40*/  ISETP.NE.AND P0, PT, R6, RZ, PT ;  /* 0x000000ff0600720c */ /* 0x000fe40003f05270 */
[----:B------:R-:W3:Y:S02]  /*24b50*/  LDL.64 R6, [R1+0x1e0] ;  /* 0x0001e00001067983 */ /* 0x000ee40000100a00 */
[----:B------:R-:W-:-:S04]  /*24b60*/  ISETP.GT.AND P0, PT, R8, RZ, !P0 ;  /* 0x000000ff0800720c */ /* 0x000fc80004704270 */
[----:B------:R-:W-:-:S04]  /*24b70*/  ISETP.LT.OR P0, PT, R2, 0x1, P0 ;  /* 0x000000010200780c */ /* 0x000fc80000701670 */
[----:B------:R-:W-:Y:S02]  /*24b80*/  FSEL R68, R12, -INF , !P0 ;  /* 0xff8000000c447808 */ /* 0x000fe40004000000 */
[----:B------:R-:W-:-:S04]  /*24b90*/  ISETP.NE.AND P0, PT, R59, RZ, PT ;  /* 0x000000ff3b00720c */ /* 0x000fc80003f05270 */
[----:B------:R-:W-:-:S04]  /*24ba0*/  ISETP.GT.AND P0, PT, R8, 0x21, !P0 ;  /* 0x000000210800780c */ /* 0x000fc80004704270 */
[----:B------:R-:W-:Y:S02]  /*24bb0*/  ISETP.LT.OR P0, PT, R2, 0x22, P0 ;  /* 0x000000220200780c */ /* 0x000fe40000701670 */
[----:B------:R-:W-:Y:S02]  /*24bc0*/  ISETP.GT.AND P2, PT, R8, 0x29, !P2 ;  /* 0x000000290800780c */ /* 0x000fe40005744270 */
[----:B------:R-:W-:Y:S02]  /*24bd0*/  ISETP.LT.OR P1, PT, R2, 0x29, P1 ;  /* 0x000000290200780c */ /* 0x000fe40000f21670 */
[----:B------:R-:W-:Y:S02]  /*24be0*/  FSEL R45, R27, -INF , !P0 ;  /* 0xff8000001b2d7808 */ /* 0x000fe40004000000 */
[C---:B------:R-:W-:Y:S02]  /*24bf0*/  ISETP.GT.AND P3, PT, R8.reuse, 0x30, !P3 ;  /* 0x000000300800780c */ /* 0x040fe40005f64270 */
[----:B------:R-:W-:-:S02]  /*24c00*/  ISETP.GT.AND P4, PT, R8, 0x31, !P4 ;  /* 0x000000310800780c */ /* 0x000fc40006784270 */
[C---:B------:R-:W-:Y:S02]  /*24c10*/  ISETP.GT.AND P5, PT, R8.reuse, 0x38, !P5 ;  /* 0x000000380800780c */ /* 0x040fe40006fa4270 */
[----:B------:R-:W-:Y:S02]  /*24c20*/  ISETP.GT.AND P6, PT, R8, 0x39, !P6 ;  /* 0x000000390800780c */ /* 0x000fe400077c4270 */
[C---:B------:R-:W-:Y:S02]  /*24c30*/  ISETP.LT.OR P2, PT, R2.reuse, 0x2a, P2 ;  /* 0x0000002a0200780c */ /* 0x040fe40001741670 */
[----:B------:R-:W-:Y:S02]  /*24c40*/  FSEL R43, R43, -INF , !P1 ;  /* 0xff8000002b2b7808 */ /* 0x000fe40004800000 */
[----:B------:R-:W-:Y:S02]  /*24c50*/  ISETP.LT.OR P3, PT, R2, 0x31, P3 ;  /* 0x000000310200780c */ /* 0x000fe40001f61670 */
[----:B------:R-:W-:-:S02]  /*24c60*/  FSEL R42, R42, -INF , !P2 ;  /* 0xff8000002a2a7808 */ /* 0x000fc40005000000 */
[C---:B------:R-:W-:Y:S02]  /*24c70*/  ISETP.LT.OR P4, PT, R2.reuse, 0x32, P4 ;  /* 0x000000320200780c */ /* 0x040fe40002781670 */
[----:B------:R-:W-:Y:S02]  /*24c80*/  FSEL R41, R41, -INF , !P3 ;  /* 0xff80000029297808 */ /* 0x000fe40005800000 */
[----:B------:R-:W-:Y:S02]  /*24c90*/  ISETP.LT.OR P5, PT, R2, 0x39, P5 ;  /* 0x000000390200780c */ /* 0x000fe40002fa1670 */
[----:B------:R-:W-:Y:S02]  /*24ca0*/  FSEL R40, R40, -INF , !P4 ;  /* 0xff80000028287808 */ /* 0x000fe40006000000 */
[----:B------:R-:W-:Y:S02]  /*24cb0*/  ISETP.LT.OR P6, PT, R2, 0x3a, P6 ;  /* 0x0000003a0200780c */ /* 0x000fe400037c1670 */
[----:B------:R-:W-:-:S02]  /*24cc0*/  FSEL R39, R39, -INF , !P5 ;  /* 0xff80000027277808 */ /* 0x000fc40006800000 */
[----:B------:R-:W-:Y:S02]  /*24cd0*/  FSEL R38, R38, -INF , !P6 ;  /* 0xff80000026267808 */ /* 0x000fe40007000000 */
[----:B---3--:R-:W-:-:S04]  /*24ce0*/  FMNMX.FTZ R3, R57, R6, !PT ;  /* 0x0000000639037209 */ /* 0x008fc80007810000 */
        /* <DEDUP_REMOVED lines=33> */
[----:B------:R-:W3:Y:S01]  /*24f00*/  LDL R20, [R1+0x1e4] ;  /* 0x0001e40001147983 */ /* 0x000ee20000100800 */
[----:B0-----:R-:W-:-:S03]  /*24f10*/  FMNMX.FTZ R8, R2, R5, !PT ;  /* 0x0000000502087209 */ /* 0x001fc60007810000 */
[----:B-1----:R-:W4:Y:S04]  /*24f20*/  LDL.64 R2, [R1+0xb8] ;  /* 0x0000b80001027983 */ /* 0x002f280000100a00 */
[----:B------:R-:W0:Y:S02]  /*24f30*/  SHFL.BFLY PT, R5, R8, 0x1, 0x1f ;  /* 0x0c201f0008057f89 */ /* 0x000e2400000e0000 */
[----:B0-----:R-:W-:Y:S02]  /*24f40*/  FMNMX.FTZ R10, R8, R5, !PT ;  /* 0x00000005080a7209 */ /* 0x001fe40007810000 */
[----:B------:R-:W5:Y:S04]  /*24f50*/  LDL.64 R4, [R1+0x1f0] ;  /* 0x0001f00001047983 */ /* 0x000f680000100a00 */
[----:B------:R-:W-:Y:S04]  /*24f60*/  STL [R1+0x1e0], R10 ;  /* 0x0001e00a01007387 */ /* 0x000fe80000100800 */
[----:B------:R-:W2:Y:S04]  /*24f70*/  LDL R11, [R1+0x1e0] ;  /* 0x0001e000010b7983 */ /* 0x000ea80000100800 */
[----:B---3--:R-:W0:Y:S02]  /*24f80*/  SHFL.BFLY PT, R9, R20, 0x2, 0x1f ;  /* 0x0c401f0014097f89 */ /* 0x008e2400000e0000 */
[----:B0-----:R-:W-:-:S05]  /*24f90*/  FMNMX.FTZ R9, R9, R20, !PT ;  /* 0x0000001409097209 */ /* 0x001fca0007810000 */
[----:B------:R-:W0:Y:S01]  /*24fa0*/  SHFL.BFLY PT, R12, R9, 0x1, 0x1f ;  /* 0x0c201f00090c7f89 */ /* 0x000e2200000e0000 */
[----:B--2---:R-:W-:Y:S02]  /*24fb0*/  FSETP.NEU.FTZ.AND P0, PT, R11, -INF , PT ;  /* 0xff8000000b00780b */ /* 0x004fe40003f1d000 */
        /* <DEDUP_REMOVED lines=27> */
.L_x_3676:
[----:B------:R-:W-:Y:S05]  /*25170*/  BSYNC B0 ;  /* 0x0000000000007941 */ /* 0x000fea0003800000 */
.L_x_3675:
        /* <DEDUP_REMOVED lines=9> */
.L_x_3678:
[----:B------:R-:W-:Y:S05]  /*25210*/  BSYNC B0 ;  /* 0x0000000000007941 */ /* 0x000fea0003800000 */
.L_x_3677:
[----:B------:R-:W0:Y:S04]  /*25220*/  LDL R55, [R1+0x200] ;  /* 0x0002000001377983 */ /* 0x000e280000100800 */
[----:B------:R-:W0:Y:S04]  /*25230*/  LDL.64 R8, [R1+0x1e0] ;  /* 0x0001e00001087983 */ /* 0x000e280000100a00 */
        /* <DEDUP_REMOVED lines=30> */
[C---:B0-----:R-:W-:Y:S01]  /*25420*/  FMUL.FTZ R4, R8.reuse, R55 ;  /* 0x0000003708047220 */ /* 0x041fe20000410000 */
[----:B------:R-:W-:-:S04]  /*25430*/  FSETP.NEU.FTZ.AND P0, PT, R8, -INF , PT ;  /* 0xff8000000800780b */ /* 0x000fc80003f1d000 */
[----:B------:R-:W-:Y:S02]  /*25440*/  FSEL R59, R4, RZ, P0 ;  /* 0x000000ff043b7208 */ /* 0x000fe40000000000 */
[----:B------:R-:W4:Y:S01]  /*25450*/  LDL.64 R4, [R1+0x238] ;  /* 0x0002380001047983 */ /* 0x000f220000100a00 */
[----:B------:R-:W-:Y:S02]  /*25460*/  FSETP.NEU.FTZ.AND P0, PT, R9, -INF , PT ;  /* 0xff8000000900780b */ /* 0x000fe40003f1d000 */
[-C--:B------:R-:W-:Y:S01]  /*25470*/  FFMA.FTZ R174, R49, R55.reuse, -R59 ;  /* 0x0000003731ae7223 */ /* 0x080fe2000001083b */
[----:B------:R-:W-:-:S05]  /*25480*/  FMUL.FTZ R49, R9, R55 ;  /* 0x0000003709317220 */ /* 0x000fca0000410000 */
[----:B------:R-:W-:Y:S01]  /*25490*/  FSEL R49, R49, RZ, P0 ;  /* 0x000000ff31317208 */ /* 0x000fe20000000000 */
[----:B------:R-:W-:-:S04]  /*254a0*/  FFMA.FTZ R152, R57, R55, -R59 ;  /* 0x0000003739987223 */ /* 0x000fc8000001083b */
[-CC-:B------:R-:W-:Y:S01]  /*254b0*/  FFMA.FTZ R132, R68, R55.reuse, -R49.reuse ;  /* 0x0000003744847223 */ /* 0x180fe20000010831 */
[-C--:B------:R-:W-:Y:S01]  /*254c0*/  FFMA.FTZ R153, R62, R55.reuse, -R49 ;  /* 0x000000373e997223 */ /* 0x080fe20000010831 */
[-C--:B------:R-:W-:Y:S01]  /*254d0*/  FFMA.FTZ R121, R82, R55.reuse, -R59 ;  /* 0x0000003752797223 */ /* 0x080fe2000001083b */
[----:B------:R-:W2:Y:S01]  /*254e0*/  MUFU.EX2 R152, R152 ;  /* 0x0000009800987308 */ /* 0x000ea20000000800 */
        /* <DEDUP_REMOVED lines=14> */
[-CC-:B------:R-:W-:Y:S01]  /*255d0*/  FFMA.FTZ R176, R66, R55.reuse, -R59.reuse ;  /* 0x0000003742b07223 */ /* 0x180fe2000001083b */
[----:B------:R-:W1:Y:S01]  /*255e0*/  MUFU.EX2 R153, R153 ;  /* 0x0000009900997308 */ /* 0x000e620000000800 */
[-C--:B------:R-:W-:Y:S01]  /*255f0*/  FFMA.FTZ R127, R64, R55.reuse, -R59 ;  /* 0x00000037407f7223 */ /* 0x080fe2000001083b */
[-CC-:B------:R-:W-:Y:S01]  /*25600*/  FFMA.FTZ R126, R45, R55.reuse, -R49.reuse ;  /* 0x000000372d7e7223 */ /* 0x180fe20000010831 */
[-C--:B------:R-:W-:Y:S01]  /*25610*/  FFMA.FTZ R173, R41, R55.reuse, -R49 ;  /* 0x0000003729ad7223 */ /* 0x080fe20000010831 */
[-C--:B------:R-:W-:Y:S01]  /*25620*/  FFMA.FTZ R125, R60, R55.reuse, -R59 ;  /* 0x000000373c7d7223 */ /* 0x080fe2000001083b */
[-CC-:B------:R-:W-:Y:S01]  /*25630*/  FFMA.FTZ R179, R43, R55.reuse, -R49.reuse ;  /* 0x000000372bb37223 */ /* 0x180fe20000010831 */
[-C--:B------:R-:W-:Y:S01]  /*25640*/  FFMA.FTZ R116, R42, R55.reuse, -R49 ;  /* 0x000000372a747223 */ /* 0x080fe20000010831 */
[-CC-:B------:R-:W-:Y:S01]  /*25650*/  FFMA.FTZ R178, R56, R55.reuse, -R59.reuse ;  /* 0x0000003738b27223 */ /* 0x180fe2000001083b */
[----:B------:R-:W1:Y:S01]  /*25660*/  MUFU.EX2 R121, R121 ;  /* 0x0000007900797308 */ /* 0x000e620000000800 */
[----:B--2---:R-:W-:Y:S01]  /*25670*/  FADD.FTZ R6, R152, R6 ;  /* 0x0000000698067221 */ /* 0x004fe20000010000 */
[-CC-:B------:R-:W-:Y:S01]  /*25680*/  FFMA.FTZ R190, R53, R55.reuse, -R59.reuse ;  /* 0x0000003735be7223 */ /* 0x180fe2000001083b */
[-C--:B------:R-:W-:Y:S01]  /*25690*/  FFMA.FTZ R172, R51, R55.reuse, -R59 ;  /* 0x0000003733ac7223 */ /* 0x080fe2000001083b */
[-C--:B------:R-:W-:Y:S01]  /*256a0*/  FFMA.FTZ R175, R39, R55.reuse, -R49 ;  /* 0x0000003727af7223 */ /* 0x080fe20000010831 */
[----:B------:R-:W-:Y:S01]  /*256b0*/  FFMA.FTZ R9, R48, R55, -R59 ;  /* 0x0000003730097223 */ /* 0x000fe2000001083b */
[C---:B---3--:R-:W-:Y:S01]  /*256c0*/  FMUL.FTZ R35, R135.reuse, R35 ;  /* 0x0000002387237220 */ /* 0x048fe20000410000 */
[C---:B------:R-:W-:Y:S01]  /*256d0*/  FMUL.FTZ R34, R135.reuse, R34 ;  /* 0x0000002287227220 */ /* 0x040fe20000410000 */
[----:B------:R-:W2:Y:S01]  /*256e0*/  MUFU.EX2 R155, R155 ;  /* 0x0000009b009b7308 */ /* 0x000ea20000000800 */
[C---:B----4-:R-:W-:Y:S01]  /*256f0*/  FMUL.FTZ R37, R134.reuse, R37 ;  /* 0x0000002586257220 */ /* 0x050fe20000410000 */
[----:B------:R-:W-:Y:S01]  /*25700*/  FMUL.FTZ R36, R134, R36 ;  /* 0x0000002486247220 */ /* 0x000fe20000410000 */
[C---:B------:R-:W-:Y:S01]  /*25710*/  FMUL.FTZ R33, R135.reuse, R33 ;  /* 0x0000002187217220 */ /* 0x040fe20000410000 */
[C---:B------:R-:W-:Y:S01]  /*25720*/  FMUL.FTZ R32, R135.reuse, R32 ;  /* 0x0000002087207220 */ /* 0x040fe20000410000 */
[C---:B------:R-:W-:Y:S01]  /*25730*/  FMUL.FTZ R31, R135.reuse, R31 ;  /* 0x0000001f871f7220 */ /* 0x040fe20000410000 */
[C---:B------:R-:W-:Y:S01]  /*25740*/  FMUL.FTZ R30, R135.reuse, R30 ;  /* 0x0000001e871e7220 */ /* 0x040fe20000410000 */
[C---:B------:R-:W-:Y:S01]  /*25750*/  FMUL.FTZ R27, R135.reuse, R27 ;  /* 0x0000001b871b7220 */ /* 0x040fe20000410000 */
[----:B------:R-:W3:Y:S01]  /*25760*/  MUFU.EX2 R120, R120 ;  /* 0x0000007800787308 */ /* 0x000ee20000000800 */
        /* <DEDUP_REMOVED lines=16> */
[----:B-1----:R-:W-:Y:S01]  /*25870*/  FADD.FTZ R8, R153, R8 ;  /* 0x0000000899087221 */ /* 0x002fe20000010000 */
[----:B------:R-:W-:Y:S01]  /*25880*/  FADD.FTZ R7, R121, R6 ;  /* 0x0000000679077221 */ /* 0x000fe20000010000 */
[C---:B------:R-:W-:Y:S01]  /*25890*/  FMUL.FTZ R85, R134.reuse, R85 ;  /* 0x0000005586557220 */ /* 0x040fe20000410000 */
[C---:B------:R-:W-:Y:S01]  /*258a0*/  FMUL.FTZ R84, R134.reuse, R84 ;  /* 0x0000005486547220 */ /* 0x040fe20000410000 */
[C---:B------:R-:W-:Y:S01]  /*258b0*/  FMUL.FTZ R87, R134.reuse, R87 ;  /* 0x0000005786577220 */ /* 0x040fe20000410000 */
[----:B------:R-:W-:Y:S01]  /*258c0*/  FMUL.FTZ R86, R134, R86 ;  /* 0x0000005686567220 */ /* 0x000fe20000410000 */
[----:B------:R-:W4:Y:S01]  /*258d0*/  LDL.64 R82, [R1+0x350] ;  /* 0x0003500001527983 */ /* 0x000f220000100a00 */
[----:B------:R-:W1:Y:S03]  /*258e0*/  MUFU.EX2 R169, R169 ;  /* 0x000000a900a97308 */ /* 0x000e660000000800 */
[----:B------:R-:W4:Y:S04]  /*258f0*/  LDL.64 R80, [R1+0x360] ;  /* 0x0003600001507983 */ /* 0x000f280000100a00 */
[----:B------:R-:W4:Y:S01]  /*25900*/  LDL.64 R78, [R1+0x370] ;  /* 0x00037000014e7983 */ /* 0x000f220000100a00 */
[----:B------:R-:W1:Y:S01]  /*25910*/  MUFU.EX2 R117, R117 ;  /* 0x0000007500757308 */ /* 0x000e620000000800 */
[----:B--2---:R-:W-:Y:S01]  /*25920*/  FADD.FTZ R8, R155, R8 ;  /* 0x000000089b087221 */ /* 0x004fe20000010000 */
[----:B---3--:R-:W-:Y:S01]  /*25930*/  FADD.FTZ R7, R120, R7 ;  /* 0x0000000778077221 */ /* 0x008fe20000010000 */
[----:B------:R-:W2:Y:S04]  /*25940*/  LDL.64 R76, [R1+0x380] ;  /* 0x00038000014c7983 */ /* 0x000ea80000100a00 */
[----:B------:R-:W3:Y:S01]  /*25950*/  LDL.64 R74, [R1+0x3a0] ;  /* 0x0003a000014a7983 */ /* 0x000ee20000100a00 */
[----:B------:R-:W1:Y:S03]  /*25960*/  MUFU.EX2 R130, R130 ;  /* 0x0000008200827308 */ /* 0x000e660000000800 */
[----:B------:R-:W3:Y:S04]  /*25970*/  LDL.64 R68, [R1+0x3d0] ;  /* 0x0003d00001447983 */ /* 0x000ee80000100a00 */
[----:B------:R-:W3:Y:S01]  /*25980*/  LDL.64 R62, [R1+0x248] ;  /* 0x00024800013e7983 */ /* 0x000ee20000100a00 */
[----:B------:R-:W1:Y:S01]  /*25990*/  MUFU.EX2 R168, R168 ;  /* 0x000000a800a87308 */ /* 0x000e620000000800 */
[----:B0-----:R-:W-:Y:S01]  /*259a0*/  FADD.FTZ R8, R131, R8 ;  /* 0x0000000883087221 */ /* 0x001fe20000010000 */
[----:B----4-:R-:W-:Y:S01]  /*259b0*/  FADD.FTZ R6, R154, R7 ;  /* 0x000000079a067221 */ /* 0x010fe20000010000 */
[----:B------:R-:W4:Y:S04]  /*259c0*/  LDL.64 R66, [R1+0x390] ;  /* 0x0003900001427983 */ /* 0x000f280000100a00 */
[----:B------:R-:W3:Y:S01]  /*259d0*/  LDL.64 R72, [R1+0x3b0] ;  /* 0x0003b00001487983 */ /* 0x000ee20000100a00 */
[----:B------:R-:W0:Y:S08]  /*259e0*/  MUFU.EX2 R171, R171 ;  /* 0x000000ab00ab7308 */ /* 0x000e300000000800 */
[----:B------:R-:W0:Y:S01]  /*259f0*/  MUFU.EX2 R129, R129 ;  /* 0x0000008100817308 */ /* 0x000e220000000800 */
[----:B-1----:R-:W-:Y:S01]  /*25a00*/  FADD.FTZ R41, R169, R8 ;  /* 0x00000008a9297221 */ /* 0x002fe20000010000 */
[----:B------:R-:W-:Y:S01]  /*25a10*/  FADD.FTZ R7, R117, R6 ;  /* 0x0000000675077221 */ /* 0x000fe20000010000 */
[----:B------:R-:W3:Y:S04]  /*25a20*/  LDL.64 R70, [R1+0x3c0] ;  /* 0x0003c00001467983 */ /* 0x000ee80000100a00 */
[----:B------:R-:W3:Y:S01]  /*25a30*/  LDL.64 R46, [R1+0x278] ;  /* 0x00027800012e7983 */ /* 0x000ee20000100a00 */
[----:B------:R-:W1:Y:S08]  /*25a40*/  MUFU.EX2 R128, R128 ;  /* 0x0000008000807308 */ /* 0x000e700000000800 */
[----:B------:R-:W1:Y:S01]  /*25a50*/  MUFU.EX2 R170, R170 ;  /* 0x000000aa00aa7308 */ /* 0x000e620000000800 */
[----:B------:R-:W-:Y:S01]  /*25a60*/  FADD.FTZ R42, R130, R41 ;  /* 0x00000029822a7221 */ /* 0x000fe20000010000 */
[----:B------:R-:W-:Y:S01]  /*25a70*/  FADD.FTZ R6, R168, R7 ;  /* 0x00000007a8067221 */ /* 0x000fe20000010000 */
[----:B------:R-:W3:Y:S04]  /*25a80*/  LDL.64 R56, [R1+0x3e0] ;  /* 0x0003e00001387983 */ /* 0x000ee80000100a00 */
[----:B------:R-:W3:Y:S01]  /*25a90*/  LDL.64 R64, [R1+0x3f0] ;  /* 0x0003f00001407983 */ /* 0x000ee20000100a00 */
[----:B------:R-:W1:Y:S08]  /*25aa0*/  MUFU.EX2 R177, R177 ;  /* 0x000000b100b17308 */ /* 0x000e700000000800 */
[----:B------:R-:W1:Y:S01]  /*25ab0*/  MUFU.EX2 R176, R176 ;  /* 0x000000b000b07308 */ /* 0x000e620000000800 */
[----:B0-----:R-:W-:Y:S01]  /*25ac0*/  FADD.FTZ R41, R171, R42 ;  /* 0x0000002aab297221 */ /* 0x001fe20000010000 */
[----:B------:R-:W-:Y:S01]  /*25ad0*/  FADD.FTZ R7, R129, R6 ;  /* 0x0000000681077221 */ /* 0x000fe20000010000 */
[----:B------:R-:W3:Y:S04]  /*25ae0*/  LDL.64 R60, [R1+0x258] ;  /* 0x00025800013c7983 */ /* 0x000ee80000100a00 */
[----:B------:R-:W3:Y:S01]  /*25af0*/  LDL.64 R44, [R1+0x2d8] ;  /* 0x0002d800012c7983 */ /* 0x000ee20000100a00 */
[----:B------:R-:W-:Y:S08]  /*25b00*/  MUFU.EX2 R127, R127 ;  /* 0x0000007f007f7308 */ /* 0x000ff00000000800 */
[----:B------:R-:W0:Y:S01]  /*25b10*/  MUFU.EX2 R126, R126 ;  /* 0x0000007e007e7308 */ /* 0x000e220000000800 */
[----:B-1----:R-:W-:Y:S01]  /*25b20*/  FADD.FTZ R6, R128, R41 ;  /* 0x0000002980067221 */ /* 0x002fe20000010000 */
[----:B------:R-:W-:-:S06]  /*25b30*/  FADD.FTZ R7, R170, R7 ;  /* 0x00000007aa077221 */ /* 0x000fcc0000010000 */
[----:B------:R-:W-:Y:S01]  /*25b40*/  MUFU.EX2 R125, R125 ;  /* 0x0000007d007d7308 */ /* 0x000fe20000000800 */
[----:B------:R-:W-:-:S07]  /*25b50*/  FFMA.FTZ R8, R40, R55, -R49 ;  /* 0x0000003728087223 */ /* 0x000fce0000010831 */
[----:B------:R-:W1:Y:S01]  /*25b60*/  MUFU.EX2 R179, R179 ;  /* 0x000000b300b37308 */ /* 0x000e620000000800 */
[----:B------:R-:W-:Y:S01]  /*25b70*/  FADD.FTZ R39, R177, R6 ;  /* 0x00000006b1277221 */ /* 0x000fe20000010000 */
[----:B------:R-:W-:Y:S01]  /*25b80*/  FADD.FTZ R6, R176, R7 ;  /* 0x00000007b0067221 */ /* 0x000fe20000010000 */
[----:B------:R-:W3:Y:S05]  /*25b90*/  LDL.64 R52, [R1+0x298] ;  /* 0x0002980001347983 */ /* 0x000eea0000100a00 */
        /* <DEDUP_REMOVED lines=9> */
[----:B------:R-:W3:Y:S04]  /*25c30*/  LDL.64 R58, [R1+0x268] ;  /* 0x00026800013a7983 */ /* 0x000ee80000100a00 */
[----:B------:R-:W3:Y:S01]  /*25c40*/  LDL.64 R50, [R1+0x2a8] ;  /* 0x0002a80001327983 */ /* 0x000ee20000100a00 */
[----:B------:R-:W-:Y:S03]  /*25c50*/  MUFU.EX2 R172, R172 ;  /* 0x000000ac00ac7308 */ /* 0x000fe60000000800 */
[----:B------:R-:W3:Y:S05]  /*25c60*/  LDL.64 R42, [R1+0x2e8] ;  /* 0x0002e800012a7983 */ /* 0x000eea0000100a00 */
[----:B------:R-:W1:Y:S01]  /*25c70*/  MUFU.EX2 R8, R8 ;  /* 0x0000000800087308 */ /* 0x000e620000000800 */
[----:B------:R-:W-:Y:S01]  /*25c80*/  FADD.FTZ R6, R116, R41 ;  /* 0x0000002974067221 */ /* 0x000fe20000010000 */
[----:B------:R-:W-:Y:S01]  /*25c90*/  FADD.FTZ R39, R178, R39 ;  /* 0x00000027b2277221 */ /* 0x000fe20000010000 */
[----:B------:R-:W3:Y:S04]  /*25ca0*/  LDL.64 R54, [R1+0x288] ;  /* 0x0002880001367983 */ /* 0x000ee80000100a00 */
[----:B------:R-:W3:Y:S01]  /*25cb0*/  LDL.64 R48, [R1+0x2b8] ;  /* 0x0002b80001307983 */ /* 0x000ee20000100a00 */
[----:B------:R-:W-:Y:S08]  /*25cc0*/  MUFU.EX2 R174, R174 ;  /* 0x000000ae00ae7308 */ /* 0x000ff00000000800 */
[----:B------:R-:W1:Y:S01]  /*25cd0*/  MUFU.EX2 R175, R175 ;  /* 0x000000af00af7308 */ /* 0x000e620000000800 */
[----:B0-----:R-:W-:Y:S01]  /*25ce0*/  FADD.FTZ R41, R173, R6 ;  /* 0x00000006ad297221 */ /* 0x001fe20000010000 */
[----:B------:R-:W-:-:S06]  /*25cf0*/  FADD.FTZ R39, R190, R39 ;  /* 0x00000027be277221 */ /* 0x000fcc0000010000 */
[----:B------:R-:W0:Y:S08]  /*25d00*/  MUFU.EX2 R9, R9 ;  /* 0x0000000900097308 */ /* 0x000e300000000800 */
[----:B------:R-:W0:Y:S01]  /*25d10*/  MUFU.EX2 R7, R7 ;  /* 0x0000000700077308 */ /* 0x000e220000000800 */
[----:B-1----:R-:W-:Y:S01]  /*25d20*/  FADD.FTZ R6, R8, R41 ;  /* 0x0000002908067221 */ /* 0x002fe20000010000 */
[----:B------:R-:W-:Y:S01]  /*25d30*/  FADD.FTZ R39, R172, R39 ;  /* 0x00000027ac277221 */ /* 0x000fe20000010000 */
[----:B------:R-:W3:Y:S02]  /*25d40*/  LDL.64 R40, [R1+0x2f8] ;  /* 0x0002f80001287983 */ /* 0x000ee40000100a00 */
[----:B------:R-:W-:Y:S01]  /*25d50*/  FADD.FTZ R6, R175, R6 ;  /* 0x00000006af067221 */ /* 0x000fe20000010000 */
[----:B------:R-:W-:-:S04]  /*25d60*/  FADD.FTZ R38, R174, R39 ;  /* 0x00000027ae267221 */ /* 0x000fc80000010000 */
[----:B0-----:R-:W-:Y:S01]  /*25d70*/  FADD.FTZ R38, R9, R38 ;  /* 0x0000002609267221 */ /* 0x001fe20000010000 */
[----:B------:R-:W-:-:S05]  /*25d80*/  FADD.FTZ R39, R7, R6 ;  /* 0x0000000607277221 */ /* 0x000fca0000010000 */
[----:B------:R0:W-:Y:S01]  /*25d90*/  STL.64 [R1+0x1f0], R38 ;  /* 0x0001f02601007387 */ /* 0x0001e20000100a00 */
[----:B------:R-:W-:Y:S06]  /*25da0*/  BAR.SYNC.DEFER_BLOCKING 0xf, 0x100 ;  /* 0x03c4000000007b1d */ /* 0x000fec0000010000 */
[----:B0-----:R-:W3:Y:S01]  /*25db0*/  LDL.64 R38, [R1+0x308] ;  /* 0x0003080001267983 */ /* 0x001ee20000100a00 */
[C---:B------:R-:W-:Y:S01]  /*25dc0*/  FMUL.FTZ R5, R134.reuse, R5 ;  /* 0x0000000586057220 */ /* 0x040fe20000410000 */
[C---:B------:R-:W-:Y:S02]  /*25dd0*/  FMUL.FTZ R4, R134.reuse, R4 ;  /* 0x0000000486047220 */ /* 0x040fe40000410000 */
[----:B------:R-:W3:Y:S04]  /*25de0*/  LD.E.64 R96, desc[UR36][R2.64+0x8] ;  /* 0x0000082402607980 */ /* 0x000ee8000c101b00 */
[----:B------:R-:W3:Y:S04]  /*25df0*/  LD.E.64 R2, desc[UR36][R2.64] ;  /* 0x0000002402027980 */ /* 0x000ee8000c101b00 */
        /* <DEDUP_REMOVED lines=13> */
[----:B0-----:R-:W3:Y:S04]  /*25ed0*/  LDL.64 R36, [R1+0x2c8] ;  /* 0x0002c80001247983 */ /* 0x001ee80000100a00 */
[----:B-1----:R-:W3:Y:S04]  /*25ee0*/  LDL.64 R26, [R1+0x318] ;  /* 0x00031800011a7983 */ /* 0x002ee80000100a00 */
[----:B------:R-:W3:Y:S04]  /*25ef0*/  LDL.64 R34, [R1+0x328] ;  /* 0x0003280001227983 */ /* 0x000ee80000100a00 */
[----:B------:R-:W3:Y:S04]  /*25f00*/  LDL.64 R32, [R1+0x338] ;  /* 0x0003380001207983 */ /* 0x000ee80000100a00 */
[----:B------:R-:W3:Y:S04]  /*25f10*/  LDL.64 R30, [R1+0x348] ;  /* 0x00034800011e7983 */ /* 0x000ee80000100a00 */
[----:B------:R-:W3:Y:S04]  /*25f20*/  LDL.64 R28, [R1+0x358] ;  /* 0x00035800011c7983 */ /* 0x000ee80000100a00 */
[----:B------:R-:W3:Y:S04]  /*25f30*/  LDL.64 R10, [R1+0x368] ;  /* 0x00036800010a7983 */ /* 0x000ee80000100a00 */
[----:B------:R-:W3:Y:S04]  /*25f40*/  LDL.64 R24, [R1+0x378] ;  /* 0x0003780001187983 */ /* 0x000ee80000100a00 */
[----:B------:R-:W3:Y:S04]  /*25f50*/  LDL.64 R20, [R1+0x388] ;  /* 0x0003880001147983 */ /* 0x000ee80000100a00 */
[----:B--2---:R-:W2:Y:S04]  /*25f60*/  LDL.64 R14, [R1+0x398] ;  /* 0x00039800010e7983 */ /* 0x004ea80000100a00 */
[----:B------:R-:W2:Y:S04]  /*25f70*/  LDL.64 R12, [R1+0x3a8] ;  /* 0x0003a800010c7983 */ /* 0x000ea80000100a00 */
[----:B------:R-:W2:Y:S04]  /*25f80*/  LDL.64 R84, [R1+0x3b8] ;  /* 0x0003b80001547983 */ /* 0x000ea80000100a00 */
[----:B------:R-:W2:Y:S04]  /*25f90*/  LDL.64 R86, [R1+0x3c8] ;  /* 0x0003c80001567983 */ /* 0x000ea80000100a00 */
[----:B------:R0:W-:Y:S04]  /*25fa0*/  STL.64 [R1+0x238], R4 ;  /* 0x0002380401007387 */ /* 0x0001e80000100a00 */
        /* <DEDUP_REMOVED lines=889> */
.L_x_3680:
[----:B------:R-:W-:Y:S05]  /*29740*/  BSYNC B0 ;  /* 0x0000000000007941 */ /* 0x000fea0003800000 */
.L_x_3679:
        /* <DEDUP_REMOVED lines=9> */
.L_x_3648:
[----:B------:R-:W2:Y:S01]  /*297e0*/  LDL R5, [R1+0x1f0] ;  /* 0x0001f00001057983 */ /* 0x000ea20000100800 */
[----:B------:R-:W-:Y:S05]  /*297f0*/  WARPSYNC.ALL ;  /* 0x0000000000007948 */ /* 0x000fea0003800000 */
[----:B------:R-:W3:Y:S01]  /*29800*/  LDL R10, [R1+0x1f4] ;  /* 0x0001f400010a7983 */ /* 0x000ee20000100800 */
[----:B------:R-:W-:Y:S08]  /*29810*/  BAR.ARV 0x8, 0x100 ;  /* 0x0204000000007b1d */ /* 0x000ff00000002000 */
[----:B------:R-:W-:Y:S06]  /*29820*/  BAR.SYNC.DEFER_BLOCKING 0xf, 0x100 ;  /* 0x03c4000000007b1d */ /* 0x000fec0000010000 */
[----:B--2---:R-:W2:Y:S02]  /*29830*/  SHFL.BFLY PT, R0, R5, 0x2, 0x1f ;  /* 0x0c401f0005007f89 */ /* 0x004ea400000e0000 */
[----:B--2---:R-:W-:-:S05]  /*29840*/  FADD.FTZ R0, R5, R0 ;  /* 0x0000000005007221 */ /* 0x004fca0000010000 */
[----:B------:R-:W2:Y:S02]  /*29850*/  SHFL.BFLY PT, R3, R0, 0x1, 0x1f ;  /* 0x0c201f0000037f89 */ /* 0x000ea400000e0000 */
[----:B--2---:R-:W-:-:S05]  /*29860*/  FADD.FTZ R2, R0, R3 ;  /* 0x0000000300027221 */ /* 0x004fca0000010000 */
[----:B------:R-:W-:Y:S04]  /*29870*/  STL [R1+0x1f0], R2 ;  /* 0x0001f00201007387 */ /* 0x000fe80000100800 */
[----:B------:R-:W2:Y:S04]  /*29880*/  LDL R13, [R1+0x1f0] ;  /* 0x0001f000010d7983 */ /* 0x000ea80000100800 */
[----:B---3--:R-:W0:Y:S02]  /*29890*/  SHFL.BFLY PT, R3, R10, 0x2, 0x1f ;  /* 0x0c401f000a037f89 */ /* 0x008e2400000e0000 */
[----:B01----:R-:W-:-:S05]  /*298a0*/  FADD.FTZ R4, R3, R10 ;  /* 0x0000000a03047221 */ /* 0x003fca0000010000 */
[----:B------:R-:W0:Y:S02]  /*298b0*/  SHFL.BFLY PT, R3, R4, 0x1, 0x1f ;  /* 0x0c201f0004037f89 */ /* 0x000e2400000e0000 */
[----:B0-----:R-:W-:Y:S02]  /*298c0*/  FADD.FTZ R6, R4, R3 ;  /* 0x0000000304067221 */ /* 0x001fe40000010000 */
[----:B------:R-:W3:Y:S03]  /*298d0*/  LDL.64 R2, [R1+0xb8] ;  /* 0x0000b80001027983 */ /* 0x000ee60000100a00 */
[----:B------:R-:W-:-:S13]  /*298e0*/  FSETP.NE.FTZ.AND P2, PT, R6, RZ, PT ;  /* 0x000000ff0600720b */ /* 0x000fda0003f55000 */
[----:B------:R-:W4:Y:S04]  /*298f0*/  @P2 LDL R9, [R1+0x200] ;  /* 0x0002000001092983 */ /* 0x000f280000100800 */
[----:B------:R-:W5:Y:S01]  /*29900*/  @P2 LDL R12, [R1+0x1e4] ;  /* 0x0001e400010c2983 */ /* 0x000f620000100800 */
[----:B--2---:R-:W-:-:S13]  /*29910*/  FSETP.NE.FTZ.AND P1, PT, R13, RZ, PT ;  /* 0x000000ff0d00720b */ /* 0x004fda0003f35000 */
[----:B------:R-:W2:Y:S04]  /*29920*/  @P1 LDL R5, [R1+0x200] ;  /* 0x0002000001051983 */ /* 0x000ea80000100800 */
[----:B------:R-:W3:Y:S01]  /*29930*/  @P1 LDL R8, [R1+0x1e0] ;  /* 0x0001e00001081983 */ /* 0x000ee20000100800 */
[----:B------:R-:W0:Y:S08]  /*29940*/  @P2 MUFU.LG2 R11, R6 ;  /* 0x00000006000b2308 */ /* 0x000e300000000c00 */
[----:B------:R-:W1:Y:S01]  /*29950*/  @P1 MUFU.LG2 R7, R13 ;  /* 0x0000000d00071308 */ /* 0x000e620000000c00 */
[----:B------:R-:W-:-:S02]  /*29960*/  IMAD.MOV.U32 R0, RZ, RZ, -0x800000 ;  /* 0xff800000ff007424 */ /* 0x000fc400078e00ff */
[----:B------:R-:W-:Y:S02]  /*29970*/  IMAD.MOV.U32 R10, RZ, RZ, -0x800000 ;  /* 0xff800000ff0a7424 */ /* 0x000fe400078e00ff */
[----:B0-----:R-:W-:Y:S01]  /*29980*/  @P2 FMUL.FTZ R14, R11, 0.69314718246459960938 ;  /* 0x3f3172180b0e2820 */ /* 0x001fe20000410000 */
[----:B-1----:R-:W-:Y:S01]  /*29990*/  @P1 FMUL.FTZ R4, R7, 0.69314718246459960938 ;  /* 0x3f31721807041820 */ /* 0x002fe20000410000 */
[----:B------:R-:W-:Y:S04]  /*299a0*/  STL [R1+0x1f4], R6 ;  /* 0x0001f40601007387 */ /* 0x000fe80000100800 */
[----:B------:R-:W3:Y:S01]  /*299b0*/  LDL R7, [R1+0x1c8] ;  /* 0x0001c80001077983 */ /* 0x000ee20000100800 */
[----:B----4-:R-:W-:-:S04]  /*299c0*/  @P2 FMUL.FTZ R9, R9, 0.69314718246459960938 ;  /* 0x3f31721809092820 */ /* 0x010fc80000410000 */
[----:B-----5:R-:W-:-:S05]  /*299d0*/  @P2 FFMA.FTZ R10, R9, R12, R14 ;  /* 0x0000000c090a2223 */ /* 0x020fca000001000e */
[----:B------:R-:W-:Y:S01]  /*299e0*/  STL [R1+0x1f4], R10 ;  /* 0x0001f40a01007387 */ /* 0x000fe20000100800 */
[----:B--2---:R-:W-:-:S04]  /*299f0*/  @P1 FMUL.FTZ R5, R5, 0.69314718246459960938 ;  /* 0x3f31721805051820 */ /* 0x004fc80000410000 */
[----:B---3--:R-:W-:-:S05]  /*29a00*/  @P1 FFMA.FTZ R0, R5, R8, R4 ;  /* 0x0000000805001223 */ /* 0x008fca0000010004 */
[----:B------:R0:W-:Y:S04]  /*29a10*/  STL [R1+0x1f0], R0 ;  /* 0x0001f00001007387 */ /* 0x0001e80000100800 */
[----:B------:R-:W2:Y:S02]  /*29a20*/  LD.E R4, desc[UR36][R2.64+0x4] ;  /* 0x0000042402047980 */ /* 0x000ea4000c101900 */
[----:B--2---:R-:W-:-:S13]  /*29a30*/  ISETP.NE.AND P0, PT, R4, RZ, PT ;  /* 0x000000ff0400720c */ /* 0x004fda0003f05270 */
[----:B------:R-:W2:Y:S04]  /*29a40*/  @!P0 LDL.64 R4, [R1+0xc0] ;  /* 0x0000c00001048983 */ /* 0x000ea80000100a00 */
[----:B------:R-:W3:Y:S01]  /*29a50*/  @!P0 LD.E R8, desc[UR36][R2.64] ;  /* 0x0000002402088980 */ /* 0x000ee2000c101900 */
[----:B------:R-:W-:-:S06]  /*29a60*/  IMAD.MOV.U32 R102, RZ, RZ, RZ ;  /* 0x000000ffff667224 */ /* 0x000fcc00078e00ff */
[----:B------:R-:W1:Y:S01]  /*29a70*/  @P1 MUFU.RCP R102, R13 ;  /* 0x0000000d00661308 */ /* 0x000e620000001000 */
[----:B--2---:R-:W2:Y:S01]  /*29a80*/  @!P0 LD.E.64 R4, desc[UR36][R4.64] ;  /* 0x0000002404048980 */ /* 0x004ea2000c101b00 */
[----:B---3--:R-:W-:-:S04]  /*29a90*/  @!P0 IMAD R9, R7, 0x40, R8 ;  /* 0x0000004007098824 */ /* 0x008fc800078e0208 */
[----:B--2---:R-:W-:-:S05]  /*29aa0*/  @!P0 IMAD.WIDE R4, R9, 0x4, R4 ;  /* 0x0000000409048825 */ /* 0x004fca00078e0204 */
[----:B-1----:R1:W-:Y:S04]  /*29ab0*/  @!P0 ST.E desc[UR36][R4.64], R102 ;  /* 0x0000006604008985 */ /* 0x0023e8000c101924 */
[----:B------:R-:W0:Y:S04]  /*29ac0*/  @!P0 LDL.64 R2, [R1+0xb8] ;  /* 0x0000b80001028983 */ /* 0x000e280000100a00 */
[----:B0-----:R-:W2:Y:S02]  /*29ad0*/  @!P0 LD.E R0, desc[UR36][R2.64+0x4] ;  /* 0x0000042402008980 */ /* 0x001ea4000c101900 */
[----:B--2---:R-:W-:-:S13]  /*29ae0*/  @!P0 ISETP.NE.AND P0, PT, R0, RZ, PT ;  /* 0x000000ff0000820c */ /* 0x004fda0003f05270 */
[----:B-1----:R-:W2:Y:S04]  /*29af0*/  @!P0 LDL.64 R4, [R1+0xc0] ;  /* 0x0000c00001048983 */ /* 0x002ea80000100a00 */
[----:B------:R-:W3:Y:S01]  /*29b00*/  @!P0 LD.E R8, desc[UR36][R2.64] ;  /* 0x0000002402088980 */ /* 0x000ee2000c101900 */
[----:B------:R-:W-:-:S06]  /*29b10*/  IMAD.MOV.U32 R0, RZ, RZ, RZ ;  /* 0x000000ffff007224 */ /* 0x000fcc00078e00ff */
[----:B------:R-:W0:Y:S01]  /*29b20*/  @P2 MUFU.RCP R0, R6 ;  /* 0x0000000600002308 */ /* 0x000e220000001000 */
[----:B--2---:R-:W2:Y:S01]  /*29b30*/  @!P0 LD.E.64 R4, desc[UR36][R4.64] ;  /* 0x0000002404048980 */ /* 0x004ea2000c101b00 */
[----:B---3--:R-:W-:-:S04]  /*29b40*/  @!P0 IMAD R8, R7, 0x40, R8 ;  /* 0x0000004007088824 */ /* 0x008fc800078e0208 */
[----:B------:R-:W-:-:S04]  /*29b50*/  @!P0 VIADD R7, R8, 0x8 ;  /* 0x0000000808078836 */ /* 0x000fc80000000000 */
[----:B--2---:R-:W-:-:S05]  /*29b60*/  @!P0 IMAD.WIDE R4, R7, 0x4, R4 ;  /* 0x0000000407048825 */ /* 0x004fca00078e0204 */
[----:B0-----:R0:W-:Y:S04]  /*29b70*/  @!P0 ST.E desc[UR36][R4.64], R0 ;  /* 0x0000000004008985 */ /* 0x0011e8000c101924 */
        /* <DEDUP_REMOVED lines=53> */
[----:B------:R-:W-:Y:S01]  /*29ed0*/  FMUL.FTZ R40, R40, R102 ;  /* 0x0000006628287220 */ /* 0x000fe20000410000 */
[-C--:B----4-:R-:W-:Y:S01]  /*29ee0*/  FMUL.FTZ R39, R39, R0.reuse ;  /* 0x0000000027277220 */ /* 0x090fe20000410000 */
[----:B------:R-:W-:Y:S01]  /*29ef0*/  FMUL.FTZ R38, R38, R0 ;  /* 0x0000000026267220 */ /* 0x000fe20000410000 */
        /* <DEDUP_REMOVED lines=30> */
[----:B------:R-:W-:Y:S04]  /*2a0e0*/  STL.64 [R1+0x400], R40 ;  /* 0x0004002801007387 */ /* 0x000fe80000100a00 */
[----:B------:R0:W-:Y:S04]  /*2a0f0*/  STL.64 [R1+0x408], R38 ;  /* 0x0004082601007387 */ /* 0x0001e80000100a00 */
        /* <DEDUP_REMOVED lines=10> */
[----:B------:R-:W-:Y:S04]  /*2a1a0*/  STL.64 [R1+0x2b0], R10 ;  /* 0x0002b00a01007387 */ /* 0x000fe80000100a00 */
[----:B------:R3:W-:Y:S04]  /*2a1b0*/  STL.64 [R1+0x2c0], R8 ;  /* 0x0002c00801007387 */ /* 0x0007e80000100a00 */
[----:B------:R-:W-:Y:S04]  /*2a1c0*/  STL.64 [R1+0x2d0], R6 ;  /* 0x0002d00601007387 */ /* 0x000fe80000100a00 */
[----:B------:R4:W-:Y:S04]  /*2a1d0*/  STL.64 [R1+0x2e0], R4 ;  /* 0x0002e00401007387 */ /* 0x0009e80000100a00 */
[----:B------:R5:W-:Y:S04]  /*2a1e0*/  STL.64 [R1+0x2f0], R2 ;  /* 0x0002f00201007387 */ /* 0x000be80000100a00 */
[----:B0-----:R-:W5:Y:S04]  /*2a1f0*/  LDL.64 R38, [R1+0x2c8] ;  /* 0x0002c80001267983 */ /* 0x001f680000100a00 */
[----:B------:R-:W5:Y:S04]  /*2a200*/  LDL.64 R40, [R1+0x308] ;  /* 0x0003080001287983 */ /* 0x000f680000100a00 */
[----:B-1----:R-:W5:Y:S04]  /*2a210*/  LDL.64 R28, [R1+0x318] ;  /* 0x00031800011c7983 */ /* 0x002f680000100a00 */
[----:B------:R-:W5:Y:S04]  /*2a220*/  LDL.64 R36, [R1+0x328] ;  /* 0x0003280001247983 */ /* 0x000f680000100a00 */
[----:B------:R-:W5:Y:S04]  /*2a230*/  LDL.64 R34, [R1+0x338] ;  /* 0x0003380001227983 */ /* 0x000f680000100a00 */
[----:B------:R-:W5:Y:S04]  /*2a240*/  LDL.64 R32, [R1+0x348] ;  /* 0x0003480001207983 */ /* 0x000f680000100a00 */
[----:B------:R-:W5:Y:S04]  /*2a250*/  LDL.64 R30, [R1+0x358] ;  /* 0x00035800011e7983 */ /* 0x000f680000100a00 */
[----:B--2---:R-:W2:Y:S04]  /*2a260*/  LDL.64 R12, [R1+0x368] ;  /* 0x00036800010c7983 */ /* 0x004ea80000100a00 */
[----:B------:R-:W2:Y:S04]  /*2a270*/  LDL.64 R26, [R1+0x378] ;  /* 0x00037800011a7983 */ /* 0x000ea80000100a00 */
        /* <DEDUP_REMOVED lines=8> */
[----:B------:R-:W5:Y:S01]  /*2a300*/  @!P0 LDL R105, [R1+0x1cc] ;  /* 0x0001cc0001698983 */ /* 0x000f620000100800 */
        /* <DEDUP_REMOVED lines=94> */
[----:B------:R-:W-:Y:S04]  /*2a8f0*/  STL [R1+0x1d4], R106 ;  /* 0x0001d46a01007387 */ /* 0x000fe80000100800 */
[----:B------:R-:W-:Y:S01]  /*2a900*/  @!P0 STL [R1+0x1c8], RZ ;  /* 0x0001c8ff01008387 */ /* 0x000fe20000100800 */
        /* <DEDUP_REMOVED lines=24> */
[-C--:B---3--:R-:W-:Y:S01]  /*2aa90*/  FMUL.FTZ R9, R9, R0.reuse ;  /* 0x0000000009097220 */ /* 0x088fe20000410000 */
[-C--:B------:R-:W-:Y:S01]  /*2aaa0*/  FMUL.FTZ R8, R8, R0.reuse ;  /* 0x0000000008087220 */ /* 0x080fe20000410000 */
[-C--:B----4-:R-:W-:Y:S01]  /*2aab0*/  FMUL.FTZ R5, R5, R0.reuse ;  /* 0x0000000005057220 */ /* 0x090fe20000410000 */
[-C--:B------:R-:W-:Y:S01]  /*2aac0*/  FMUL.FTZ R4, R4, R0.reuse ;  /* 0x0000000004047220 */ /* 0x080fe20000410000 */
[-C--:B------:R-:W-:Y:S01]  /*2aad0*/  FMUL.FTZ R11, R11, R0.reuse ;  /* 0x000000000b0b7220 */ /* 0x080fe20000410000 */
[-C--:B------:R-:W-:Y:S01]  /*2aae0*/  FMUL.FTZ R10, R10, R0.reuse ;  /* 0x000000000a0a7220 */ /* 0x080fe20000410000 */
[-C--:B-----5:R-:W-:Y:S01]  /*2aaf0*/  FMUL.FTZ R3, R3, R0.reuse ;  /* 0x0000000003037220 */ /* 0x0a0fe20000410000 */
[-C--:B------:R-:W-:Y:S01]  /*2ab00*/  FMUL.FTZ R2, R2, R0.reuse ;  /* 0x0000000002027220 */ /* 0x080fe20000410000 */
[-C--:B------:R-:W-:Y:S01]  /*2ab10*/  FMUL.FTZ R7, R7, R0.reuse ;  /* 0x0000000007077220 */ /* 0x080fe20000410000 */
[----:B------:R-:W-:Y:S01]  /*2ab20*/  FMUL.FTZ R6, R6, R0 ;  /* 0x0000000006067220 */ /* 0x000fe20000410000 */
[----:B------:R-:W-:Y:S01]  /*2ab30*/  @!P0 LOP3.LUT R0, R105, 0x1, RZ, 0x3c, !PT ;  /* 0x0000000169008812 */ /* 0x000fe200078e3cff */
        /* <DEDUP_REMOVED lines=16> */
[----:B------:R-:W-:Y:S04]  /*2ac40*/  @!P0 STL [R1+0x1cc], R0 ;  /* 0x0001cc0001008387 */ /* 0x000fe80000100800 */
[----:B------:R0:W-:Y:S02]  /*2ac50*/  STL.64 [R1+0x3c8], R4 ;  /* 0x0003c80401007387 */ /* 0x0001e40000100a00 */
[----:B0-----:R-:W-:Y:S01]  /*2ac60*/  IMAD.MOV.U32 R4, RZ, RZ, 0x1 ;  /* 0x00000001ff047424 */ /* 0x001fe200078e00ff */
[----:B------:R-:W-:Y:S06]  /*2ac70*/  BAR.ARV 0xe, 0x100 ;  /* 0x0384000000007b1d */ /* 0x000fec0000002000 */
.L_x_3532:
[----:B------:R-:W-:Y:S05]  /*2ac80*/  BSYNC B7 ;  /* 0x0000000000077941 */ /* 0x000fea0003800000 */
.L_x_3520:
[----:B------:R-:W0:Y:S08]  /*2ac90*/  S2UR UR4, SR_CgaCtaId ;  /* 0x00000000000479c3 */ /* 0x000e300000008800 */
[----:B------:R-:W-:Y:S01]  /*2aca0*/  BAR.SYNC.DEFER_BLOCKING 0x5, 0x180 ;  /* 0x0146000000007b1d */ /* 0x000fe20000010000 */
[----:B----4-:R-:W-:Y:S02]  /*2acb0*/  PRMT R0, R4, 0x9910, RZ ;  /* 0x0000991004007816 */ /* 0x010fe400000000ff */
[----:B-1----:R-:W-:-:S02]  /*2acc0*/  MOV R2, 0x400 ;  /* 0x0000040000027802 */ /* 0x002fc40000000f00 */
[----:B------:R-:W-:Y:S01]  /*2acd0*/  ISETP.NE.AND P0, PT, R0, RZ, PT ;  /* 0x000000ff0000720c */ /* 0x000fe20003f05270 */
[----:B------:R-:W-:Y:S01]  /*2ace0*/  BSSY B0, `(.L_x_3682) ;  /* 0x0000509000007945 */ /* 0x000fe20003800000 */
[----:B0-----:R-:W-:-:S05]  /*2acf0*/  IMAD.U32 R155, RZ, RZ, UR4 ;  /* 0x00000004ff9b7e24 */ /* 0x001fca000f8e00ff */
[----:B------:R-:W-:-:S05]  /*2ad00*/  LEA R2, R155, R2, 0x18 ;  /* 0x000000029b027211 */ /* 0x000fca00078ec0ff */
[----:B------:R0:W1:Y:S01]  /*2ad10*/  LDS.128 R84, [R2+0x388d0] ;  /* 0x0388d00002547984 */ /* 0x0000620000000c00 */
[----:B------:R-:W-:Y:S06]  /*2ad20*/  BAR.ARV 0x4, 0x180 ;  /* 0x0106000000007b1d */ /* 0x000fec0000002000 */
[----:B------:R-:W-:Y:S05]  /*2ad30*/  @!P0 BRA `(.L_x_3683) ;  /* 0x0000004000488947 */ /* 0x000fea0003800000 */
[----:B--2---:R-:W2:Y:S04]  /*2ad40*/  LDL.128 R44, [R1+0x210] ;  /* 0x00021000012c7983 */ /* 0x004ea80000100c00 */
[----:B------:R-:W4:Y:S04]  /*2ad50*/  LDL.128 R48, [R1+0x230] ;  /* 0x0002300001307983 */ /* 0x000f280000100c00 */
[----:B-----5:R-:W4:Y:S04]  /*2ad60*/  LDL.128 R32, [R1+0x220] ;  /* 0x0002200001207983 */ /* 0x020f280000100c00 */
[----:B------:R-:W4:Y:S04]  /*2ad70*/  LDL.128 R52, [R1+0x250] ;  /* 0x0002500001347983 */ /* 0x000f280000100c00 */
[----:B------:R-:W4:Y:S04]  /*2ad80*/  LDL.128 R40, [R1+0x240] ;  /* 0x0002400001287983 */ /* 0x000f280000100c00 */
[----:B------:R-:W4:Y:S04]  /*2ad90*/  LDL.128 R36, [R1+0x260] ;  /* 0x0002600001247983 */ /* 0x000f280000100c00 */
[----:B------:R-:W4:Y:S04]  /*2ada0*/  LDL.128 R76, [R1+0x270] ;  /* 0x00027000014c7983 */ /* 0x000f280000100c00 */
[----:B------:R-:W4:Y:S04]  /*2adb0*/  LDL.128 R72, [R1+0x280] ;  /* 0x0002800001487983 */ /* 0x000f280000100c00 */
[----:B------:R-:W4:Y:S04]  /*2adc0*/  LDL.128 R104, [R1+0x290] ;  /* 0x0002900001687983 */ /* 0x000f280000100c00 */
[----:B------:R-:W4:Y:S04]  /*2add0*/  LDL.128 R4, [R1+0x2a0] ;  /* 0x0002a00001047983 */ /* 0x000f280000100c00 */
[----:B---3--:R-:W3:Y:S04]  /*2ade0*/  LDL.128 R8, [R1+0x2b0] ;  /* 0x0002b00001087983 */ /* 0x008ee80000100c00 */
[----:B------:R-:W3:Y:S01]  /*2adf0*/  LDL.128 R12, [R1+0x2c0] ;  /* 0x0002c000010c7983 */ /* 0x000ee20000100c00 */
[----:B------:R-:W-:Y:S01]  /*2ae00*/  IADD3 R21, P2, R160, 0x20, RZ ;  /* 0x00000020a0157810 */ /* 0x000fe20007f5e0ff */
[----:B------:R-:W-:-:S02]  /*2ae10*/  ULDC.64 UR4, c[0x0][0xd08] ;  /* 0x0003420000047ab9 */ /* 0x000fc40000000a00 */
[----:B------:R-:W3:Y:S01]  /*2ae20*/  LDL.128 R24, [R1+0x2d0] ;  /* 0x0002d00001187983 */ /* 0x000ee20000100c00 */
[----:B------:R-:W-:-:S03]  /*2ae30*/  IADD3 R59, P1, R160, 0x40, RZ ;  /* 0x00000040a03b7810 */ /* 0x000fc60007f3e0ff */
[----:B------:R-:W3:Y:S01]  /*2ae40*/  LDL.128 R28, [R1+0x2e0] ;  /* 0x0002e000011c7983 */ /* 0x000ee20000100c00 */
[C---:B------:R-:W-:Y:S02]  /*2ae50*/  LOP3.LUT R57, R160.reuse, 0x380, RZ, 0xc0, !PT ;  /* 0x00000380a0397812 */ /* 0x040fe400078ec0ff */
[----:B------:R-:W-:Y:S01]  /*2ae60*/  IADD3 R60, P0, R160, 0x60, RZ ;  /* 0x00000060a03c7810 */ /* 0x000fe20007f1e0ff */
[----:B------:R-:W3:Y:S01]  /*2ae70*/  LDL.128 R108, [R1+0x2f0] ;  /* 0x0002f000016c7983 */ /* 0x000ee20000100c00 */
[----:B------:R-:W-:Y:S02]  /*2ae80*/  LOP3.LUT R20, R21, 0x380, RZ, 0xc0, !PT ;  /* 0x0000038015147812 */ /* 0x000fe400078ec0ff */
[----:B------:R-:W-:Y:S01]  /*2ae90*/  LOP3.LUT R58, R59, 0x380, RZ, 0xc0, !PT ;  /* 0x000003803b3a7812 */ /* 0x000fe200078ec0ff */
[----:B------:R-:W3:Y:S01]  /*2aea0*/  LDL.128 R88, [R1+0x3d0] ;  /* 0x0003d00001587983 */ /* 0x000ee20000100c00 */
[----:B------:R-:W-:Y:S02]  /*2aeb0*/  SHF.R.U64 R57, R57, 0x3, RZ ;  /* 0x0000000339397819 */ /* 0x000fe400000012ff */
[----:B------:R-:W-:Y:S01]  /*2aec0*/  LOP3.LUT R0, R60, 0x380, RZ, 0xc0, !PT ;  /* 0x000003803c007812 */ /* 0x000fe200078ec0ff */
[----:B------:R-:W3:Y:S01]  /*2aed0*/  LDL.128 R80, [R1+0x3c0] ;  /* 0x0003c00001507983 */ /* 0x000ee20000100c00 */
[----:B------:R-:W-:-:S02]  /*2aee0*/  SHF.R.U64 R20, R20, 0x3, RZ ;  /* 0x0000000314147819 */ /* 0x000fc400000012ff */
[----:B------:R-:W-:Y:S01]  /*2aef0*/  SHF.R.U64 R58, R58, 0x3, RZ ;  /* 0x000000033a3a7819 */ /* 0x000fe200000012ff */
[----:B------:R-:W3:Y:S01]  /*2af00*/  LDL.128 R96, [R1+0x3f0] ;  /* 0x0003f00001607983 */ /* 0x000ee20000100c00 */
[----:B------:R-:W-:Y:S01]  /*2af10*/  LOP3.LUT R56, R57, R160, RZ, 0x3c, !PT ;  /* 0x000000a039387212 */ /* 0x000fe200078e3cff */
[--C-:B------:R-:W-:Y:S01]  /*2af20*/  IMAD.MOV.U32 R57, RZ, RZ, R161.reuse ;  /* 0x000000ffff397224 */ /* 0x100fe200078e00a1 */
[----:B------:R-:W-:Y:S01]  /*2af30*/  SHF.R.U64 R61, R0, 0x3, RZ ;  /* 0x00000003003d7819 */ /* 0x000fe200000012ff */
[----:B------:R-:W3:Y:S01]  /*2af40*/  LDL.128 R92, [R1+0x3e0] ;  /* 0x0003e000015c7983 */ /* 0x000ee20000100c00 */
[----:B------:R-:W-:Y:S01]  /*2af50*/  LOP3.LUT R20, R20, R21, RZ, 0x3c, !PT ;  /* 0x0000001514147212 */ /* 0x000fe200078e3cff */
[--C-:B------:R-:W-:Y:S01]  /*2af60*/  IMAD.X R21, RZ, RZ, R161.reuse, P2 ;  /* 0x000000ffff157224 */ /* 0x100fe200010e06a1 */
[----:B------:R-:W-:Y:S01]  /*2af70*/  LOP3.LUT R58, R58, R59, RZ, 0x3c, !PT ;  /* 0x0000003b3a3a7212 */ /* 0x000fe200078e3cff */
[--C-:B------:R-:W-:Y:S01]  /*2af80*/  IMAD.X R59, RZ, RZ, R161.reuse, P1 ;  /* 0x000000ffff3b7224 */ /* 0x100fe200008e06a1 */
[----:B------:R-:W-:Y:S01]  /*2af90*/  LOP3.LUT R60, R61, R60, RZ, 0x3c, !PT ;  /* 0x0000003c3d3c7212 */ /* 0x000fe200078e3cff */
[----:B------:R-:W-:Y:S01]  /*2afa0*/  IMAD.X R61, RZ, RZ, R161, P0 ;  /* 0x000000ffff3d7224 */ /* 0x000fe200000e06a1 */
[----:B------:R-:W-:Y:S01]  /*2afb0*/  MOV R64, R56 ;  /* 0x0000003800407202 */ /* 0x000fe20000000f00 */
[----:B------:R-:W3:Y:S01]  /*2afc0*/  LDL.128 R100, [R1+0x400] ;  /* 0x0004000001647983 */ /* 0x000ee20000100c00 */
[----:B------:R-:W-:-:S02]  /*2afd0*/  MOV R68, R20 ;  /* 0x0000001400447202 */ /* 0x000fc40000000f00 */
[----:B------:R-:W-:Y:S02]  /*2afe0*/  MOV R3, R58 ;  /* 0x0000003a00037202 */ /* 0x000fe40000000f00 */
[----:B------:R-:W-:Y:S01]  /*2aff0*/  MOV R0, R60 ;  /* 0x0000003c00007202 */ /* 0x000fe20000000f00 */
[----:B------:R-:W3:Y:S04]  /*2b000*/  LDL.128 R56, [R1+0x360] ;  /* 0x0003600001387983 */ /* 0x000ee80000100c00 */
[----:B------:R-:W3:Y:S01]  /*2b010*/  LDL.128 R60, [R1+0x370] ;  /* 0x00037000013c7983 */ /* 0x000ee20000100c00 */
[----:B------:R-:W-:Y:S01]  /*2b020*/  BAR.SYNC.DEFER_BLOCKING 0x1, 0x100 ;  /* 0x0044000000007b1d */ /* 0x000fe20000010000 */
[----:B--2---:R-:W-:Y:S02]  /*2b030*/  F2FP.BF16.F32.PACK_AB R44, R45, R44 ;  /* 0x0000002c2d2c723e */ /* 0x004fe400000010ff */
[----:B------:R-:W-:-:S02]  /*2b040*/  F2FP.BF16.F32.PACK_AB R45, R47, R46 ;  /* 0x0000002e2f2d723e */ /* 0x000fc400000010ff */
[----:B----4-:R-:W-:Y:S02]  /*2b050*/  F2FP.BF16.F32.PACK_AB R48, R49, R48 ;  /* 0x000000303130723e */ /* 0x010fe400000010ff */
[----:B------:R-:W-:Y:S02]  /*2b060*/  F2FP.BF16.F32.PACK_AB R49, R51, R50 ;  /* 0x000000323331723e */ /* 0x000fe400000010ff */
[----:B------:R-:W-:Y:S02]  /*2b070*/  F2FP.BF16.F32.PACK_AB R46, R33, R32 ;  /* 0x00000020212e723e */ /* 0x000fe400000010ff */
[----:B------:R-:W-:Y:S02]  /*2b080*/  F2FP.BF16.F32.PACK_AB R47, R35, R34 ;  /* 0x00000022232f723e */ /* 0x000fe400000010ff */
[----:B------:R-:W-:Y:S01]  /*2b090*/  F2FP.BF16.F32.PACK_AB R52, R53, R52 ;  /* 0x000000343534723e */ /* 0x000fe200000010ff */
[----:B------:R-:W2:Y:S01]  /*2b0a0*/  LDL.128 R32, [R1+0x300] ;  /* 0x0003000001207983 */ /* 0x000ea20000100c00 */
[----:B------:R-:W-:-:S02]  /*2b0b0*/  F2FP.BF16.F32.PACK_AB R53, R55, R54 ;  /* 0x000000363735723e */ /* 0x000fc400000010ff */
[----:B------:R-:W-:Y:S02]  /*2b0c0*/  F2FP.BF16.F32.PACK_AB R50, R41, R40 ;  /* 0x000000282932723e */ /* 0x000fe400000010ff */
[----:B------:R-:W-:Y:S02]  /*2b0d0*/  F2FP.BF16.F32.PACK_AB R51, R43, R42 ;  /* 0x0000002a2b33723e */ /* 0x000fe400000010ff */
[----:B------:R-:W-:Y:S01]  /*2b0e0*/  F2FP.BF16.F32.PACK_AB R54, R37, R36 ;  /* 0x000000242536723e */ /* 0x000fe200000010ff */
[----:B------:R4:W-:Y:S01]  /*2b0f0*/  STSM.16.M88.4 [R64], R44 ;  /* 0x0000002c40007844 */ /* 0x0009e20000000200 */
[----:B------:R-:W-:Y:S02]  /*2b100*/  F2FP.BF16.F32.PACK_AB R55, R39, R38 ;  /* 0x000000262737723e */ /* 0x000fe400000010ff */
[----:B------:R-:W-:Y:S01]  /*2b110*/  F2FP.BF16.F32.PACK_AB R76, R77, R76 ;  /* 0x0000004c4d4c723e */ /* 0x000fe200000010ff */
[----:B------:R-:W2:Y:S01]  /*2b120*/  LDL.128 R36, [R1+0x310] ;  /* 0x0003100001247983 */ /* 0x000ea20000100c00 */
[----:B------:R-:W-:-:S02]  /*2b130*/  F2FP.BF16.F32.PACK_AB R77, R79, R78 ;  /* 0x0000004e4f4d723e */ /* 0x000fc400000010ff */
[----:B------:R-:W-:Y:S01]  /*2b140*/  F2FP.BF16.F32.PACK_AB R78, R73, R72 ;  /* 0x00000048494e723e */ /* 0x000fe200000010ff */
[----:B------:R0:W-:Y:S01]  /*2b150*/  STSM.16.M88.4 [R68], R48 ;  /* 0x0000003044007844 */ /* 0x0001e20000000200 */
[----:B------:R-:W-:-:S03]  /*2b160*/  F2FP.BF16.F32.PACK_AB R79, R75, R74 ;  /* 0x0000004a4b4f723e */ /* 0x000fc600000010ff */
[----:B------:R1:W-:Y:S04]  /*2b170*/  STSM.16.M88.4 [R3], R52 ;  /* 0x0000003403007844 */ /* 0x0003e80000000200 */
[----:B----4-:R-:W4:Y:S04]  /*2b180*/  LDL.128 R44, [R1+0x330] ;  /* 0x00033000012c7983 */ /* 0x010f280000100c00 */
[----:B------:R-:W4:Y:S04]  /*2b190*/  LDL.128 R40, [R1+0x320] ;  /* 0x0003200001287983 */ /* 0x000f280000100c00 */
[----:B0-----:R-:W4:Y:S04]  /*2b1a0*/  LDL.128 R48, [R1+0x340] ;  /* 0x0003400001307983 */ /* 0x001f280000100c00 */
[----:B-1----:R-:W4:Y:S04]  /*2b1b0*/  LDL.128 R52, [R1+0x350] ;  /* 0x0003500001347983 */ /* 0x002f280000100c00 */
[----:B------:R-:W4:Y:S04]  /*2b1c0*/  LDL.128 R68, [R1+0x390] ;  /* 0x0003900001447983 */ /* 0x000f280000100c00 */
[----:B------:R0:W-:Y:S04]  /*2b1d0*/  STSM.16.M88.4 [R0], R76 ;  /* 0x0000004c00007844 */ /* 0x0001e80000000200 */
[----:B------:R-:W4:Y:S04]  /*2b1e0*/  LDL.128 R64, [R1+0x380] ;  /* 0x0003800001407983 */ /* 0x000f280000100c00 */
[----:B------:R-:W4:Y:S04]  /*2b1f0*/  LDL.128 R72, [R1+0x3a0] ;  /* 0x0003a00001487983 */ /* 0x000f280000100c00 */
[----:B0-----:R-:W4:Y:S01]  /*2b200*/  LDL.128 R76, [R1+0x3b0] ;  /* 0x0003b000014c7983 */ /* 0x001f220000100c00 */
[----:B------:R-:W-:-:S04]  /*2b210*/  IADD3 R21, P0, R160, 0x2000, RZ ;  /* 0x00002000a0157810 */ /* 0x000fc80007f1e0ff */
[----:B------:R-:W-:-:S04]  /*2b220*/  LOP3.LUT R20, R21, 0x380, RZ, 0xc0, !PT ;  /* 0x0000038015147812 */ /* 0x000fc800078ec0ff */
[----:B------:R-:W-:Y:S02]  /*2b230*/  SHF.R.U64 R20, R20, 0x3, RZ ;  /* 0x0000000314147819 */ /* 0x000fe400000012ff */
[----:B------:R-:W-:Y:S02]  /*2b240*/  F2FP.BF16.F32.PACK_AB R104, R105, R104 ;  /* 0x000000686968723e */ /* 0x000fe400000010ff */
[----:B------:R-:W-:Y:S01]  /*2b250*/  LOP3.LUT R20, R20, R21, RZ, 0x3c, !PT ;  /* 0x0000001514147212 */ /* 0x000fe200078e3cff */
[----:B------:R-:W-:Y:S01]  /*2b260*/  IMAD.X R21, RZ, RZ, R161, P0 ;  /* 0x000000ffff157224 */ /* 0x000fe200000e06a1 */
[----:B------:R-:W-:Y:S02]  /*2b270*/  F2FP.BF16.F32.PACK_AB R105, R107, R106 ;  /* 0x0000006a6b69723e */ /* 0x000fe400000010ff */
[----:B------:R-:W-:Y:S02]  /*2b280*/  F2FP.BF16.F32.PACK_AB R106, R5, R4 ;  /* 0x00000004056a723e */ /* 0x000fe400000010ff */
[----:B------:R-:W-:-:S04]  /*2b290*/  IADD3 R5, P0, R160, 0x2020, RZ ;  /* 0x00002020a0057810 */ /* 0x000fc80007f1e0ff */
[----:B------:R-:W-:-:S04]  /*2b2a0*/  LOP3.LUT R4, R5, 0x380, RZ, 0xc0, !PT ;  /* 0x0000038005047812 */ /* 0x000fc800078ec0ff */
[----:B------:R-:W-:-:S04]  /*2b2b0*/  SHF.R.U64 R4, R4, 0x3, RZ ;  /* 0x0000000304047819 */ /* 0x000fc800000012ff */
[----:B------:R-:W-:Y:S01]  /*2b2c0*/  LOP3.LUT R4, R4, R5, RZ, 0x3c, !PT ;  /* 0x0000000504047212 */ /* 0x000fe200078e3cff */
[----:B------:R-:W-:-:S05]  /*2b2d0*/  IMAD.X R5, RZ, RZ, R161, P0 ;  /* 0x000000ffff057224 */ /* 0x000fca00000e06a1 */
[----:B------:R-:W-:Y:S02]  /*2b2e0*/  MOV R0, R4 ;  /* 0x0000000400007202 */ /* 0x000fe40000000f00 */
[----:B------:R-:W-:-:S04]  /*2b2f0*/  IADD3 R5, P0, R160, 0x2040, RZ ;  /* 0x00002040a0057810 */ /* 0x000fc80007f1e0ff */
[----:B------:R-:W-:Y:S02]  /*2b300*/  LOP3.LUT R4, R5, 0x380, RZ, 0xc0, !PT ;  /* 0x0000038005047812 */ /* 0x000fe400078ec0ff */
[----:B---3--:R-:W-:Y:S02]  /*2b310*/  F2FP.BF16.F32.PACK_AB R8, R9, R8 ;  /* 0x000000080908723e */ /* 0x008fe400000010ff */
[----:B------:R-:W-:Y:S02]  /*2b320*/  SHF.R.U64 R4, R4, 0x3, RZ ;  /* 0x0000000304047819 */ /* 0x000fe400000012ff */
[----:B------:R-:W-:Y:S02]  /*2b330*/  MOV R20, R20 ;  /* 0x0000001400147202 */ /* 0x000fe40000000f00 */
[----:B------:R-:W-:Y:S02]  /*2b340*/  F2FP.BF16.F32.PACK_AB R107, R7, R6 ;  /* 0x00000006076b723e */ /* 0x000fe400000010ff */
[----:B------:R-:W-:-:S02]  /*2b350*/  F2FP.BF16.F32.PACK_AB R9, R11, R10 ;  /* 0x0000000a0b09723e */ /* 0x000fc400000010ff */
[----:B------:R-:W-:Y:S02]  /*2b360*/  F2FP.BF16.F32.PACK_AB R10, R13, R12 ;  /* 0x0000000c0d0a723e */ /* 0x000fe400000010ff */
[----:B------:R-:W-:Y:S02]  /*2b370*/  F2FP.BF16.F32.PACK_AB R11, R15, R14 ;  /* 0x0000000e0f0b723e */ /* 0x000fe400000010ff */
[----:B------:R-:W-:Y:S01]  /*2b380*/  LOP3.LUT R4, R4, R5, RZ, 0x3c, !PT ;  /* 0x0000000504047212 */ /* 0x000fe200078e3cff */
[----:B------:R-:W-:Y:S01]  /*2b390*/  IMAD.X R5, RZ, RZ, R161, P0 ;  /* 0x000000ffff057224 */ /* 0x000fe200000e06a1 */
[----:B------:R-:W-:Y:S01]  /*2b3a0*/  IADD3 R3, P0, R160, 0x2060, RZ ;  /* 0x00002060a0037810 */ /* 0x000fe20007f1e0ff */
[----:B------:R-:W-:Y:S01]  /*2b3b0*/  STSM.16.M88.4 [R20], R104 ;  /* 0x0000006814007844 */ /* 0x000fe20000000200 */
[----:B------:R-:W-:Y:S02]  /*2b3c0*/  F2FP.BF16.F32.PACK_AB R24, R25, R24 ;  /* 0x000000181918723e */ /* 0x000fe400000010ff */
[----:B------:R-:W-:Y:S01]  /*2b3d0*/  F2FP.BF16.F32.PACK_AB R25, R27, R26 ;  /* 0x0000001a1b19723e */ /* 0x000fe200000010ff */
[----:B------:R0:W-:Y:S01]  /*2b3e0*/  STSM.16.M88.4 [R0], R8 ;  /* 0x0000000800007844 */ /* 0x0001e20000000200 */
[----:B------:R-:W-:-:S02]  /*2b3f0*/  MOV R4, R4 ;  /* 0x0000000400047202 */ /* 0x000fc40000000f00 */
[----:B------:R-:W-:Y:S02]  /*2b400*/  F2FP.BF16.F32.PACK_AB R26, R29, R28 ;  /* 0x0000001c1d1a723e */ /* 0x000fe400000010ff */
[----:B------:R-:W-:Y:S02]  /*2b410*/  F2FP.BF16.F32.PACK_AB R27, R31, R30 ;  /* 0x0000001e1f1b723e */ /* 0x000fe400000010ff */
[----:B------:R-:W-:-:S03]  /*2b420*/  IADD3 R13, P5, R160, 0x4020, RZ ;  /* 0x00004020a00d7810 */ /* 0x000fc60007fbe0ff */
[----:B------:R1:W-:Y:S01]  /*2b430*/  STSM.16.M88.4 [R4], R24 ;  /* 0x0000001804007844 */ /* 0x0003e20000000200 */
[C---:B0-----:R-:W-:Y:S01]  /*2b440*/  IADD3 R11, P6, R160.reuse, 0x4000, RZ ;  /* 0x00004000a00b7810 */ /* 0x041fe20007fde0ff */
[----:B------:R-:W-:Y:S01]  /*2b450*/  IMAD.X R9, RZ, RZ, R161, P0 ;  /* 0x000000ffff097224 */ /* 0x000fe200000e06a1 */
[C---:B------:R-:W-:Y:S02]  /*2b460*/  IADD3 R5, P0, R160.reuse, 0x6040, RZ ;  /* 0x00006040a0057810 */ /* 0x040fe40007f1e0ff */
[----:B------:R-:W-:Y:S02]  /*2b470*/  LOP3.LUT R10, R11, 0x380, RZ, 0xc0, !PT ;  /* 0x000003800b0a7812 */ /* 0x000fe400078ec0ff */
[----:B------:R-:W-:Y:S02]  /*2b480*/  IADD3 R15, P4, R160, 0x4040, RZ ;  /* 0x00004040a00f7810 */ /* 0x000fe40007f9e0ff */
[----:B------:R-:W-:Y:S02]  /*2b490*/  SHF.R.U64 R10, R10, 0x3, RZ ;  /* 0x000000030a0a7819 */ /* 0x000fe400000012ff */
[----:B-1----:R-:W-:-:S02]  /*2b4a0*/  LOP3.LUT R4, R5, 0x380, RZ, 0xc0, !PT ;  /* 0x0000038005047812 */ /* 0x002fc400078ec0ff */
[----:B------:R-:W-:Y:S02]  /*2b4b0*/  IADD3 R21, P3, R160, 0x4060, RZ ;  /* 0x00004060a0157810 */ /* 0x000fe40007f7e0ff */
[----:B------:R-:W-:Y:S02]  /*2b4c0*/  SHF.R.U64 R4, R4, 0x3, RZ ;  /* 0x0000000304047819 */ /* 0x000fe400000012ff */
[----:B------:R-:W-:Y:S02]  /*2b4d0*/  IADD3 R25, P2, R160, 0x6000, RZ ;  /* 0x00006000a0197810 */ /* 0x000fe40007f5e0ff */
[----:B------:R-:W-:Y:S02]  /*2b4e0*/  LOP3.LUT R8, R3, 0x380, RZ, 0xc0, !PT ;  /* 0x0000038003087812 */ /* 0x000fe400078ec0ff */
[----:B------:R-:W-:Y:S02]  /*2b4f0*/  LOP3.LUT R12, R13, 0x380, RZ, 0xc0, !PT ;  /* 0x000003800d0c7812 */ /* 0x000fe400078ec0ff */
[----:B------:R-:W-:Y:S01]  /*2b500*/  LOP3.LUT R10, R10, R11, RZ, 0x3c, !PT ;  /* 0x0000000b0a0a7212 */ /* 0x000fe200078e3cff */
[----:B------:R-:W-:Y:S01]  /*2b510*/  IMAD.X R11, RZ, RZ, R161, P6 ;  /* 0x000000ffff0b7224 */ /* 0x000fe200030e06a1 */
[----:B------:R-:W-:-:S02]  /*2b520*/  IADD3 R27, P1, R160, 0x6020, RZ ;  /* 0x00006020a01b7810 */ /* 0x000fc40007f3e0ff */
[----:B------:R-:W-:Y:S02]  /*2b530*/  LOP3.LUT R14, R15, 0x380, RZ, 0xc0, !PT ;  /* 0x000003800f0e7812 */ /* 0x000fe400078ec0ff */
[----:B------:R-:W-:Y:S02]  /*2b540*/  LOP3.LUT R20, R21, 0x380, RZ, 0xc0, !PT ;  /* 0x0000038015147812 */ /* 0x000fe400078ec0ff */
[----:B------:R-:W-:Y:S02]  /*2b550*/  IADD3 R7, P6, R160, 0x6060, RZ ;  /* 0x00006060a0077810 */ /* 0x000fe40007fde0ff */
[----:B------:R-:W-:Y:S01]  /*2b560*/  LOP3.LUT R4, R4, R5, RZ, 0x3c, !PT ;  /* 0x0000000504047212 */ /* 0x000fe200078e3cff */
[----:B------:R-:W-:Y:S01]  /*2b570*/  IMAD.X R5, RZ, RZ, R161, P0 ;  /* 0x000000ffff057224 */ /* 0x000fe200000e06a1 */
[----:B------:R-:W-:Y:S02]  /*2b580*/  LOP3.LUT R24, R25, 0x380, RZ, 0xc0, !PT ;  /* 0x0000038019187812 */ /* 0x000fe400078ec0ff */
[----:B------:R-:W-:-:S02]  /*2b590*/  SHF.R.U64 R8, R8, 0x3, RZ ;  /* 0x0000000308087819 */ /* 0x000fc400000012ff */
[----:B------:R-:W-:Y:S02]  /*2b5a0*/  SHF.R.U64 R12, R12, 0x3, RZ ;  /* 0x000000030c0c7819 */ /* 0x000fe400000012ff */
[----:B------:R-:W-:Y:S02]  /*2b5b0*/  LOP3.LUT R26, R27, 0x380, RZ, 0xc0, !PT ;  /* 0x000003801b1a7812 */ /* 0x000fe400078ec0ff */
[----:B------:R-:W-:Y:S02]  /*2b5c0*/  ISETP.NE.U32.AND P0, PT, RZ, UR4, PT ;  /* 0x00000004ff007c0c */ /* 0x000fe4000bf05070 */
[----:B------:R-:W-:Y:S02]  /*2b5d0*/  SHF.R.U64 R14, R14, 0x3, RZ ;  /* 0x000000030e0e7819 */ /* 0x000fe400000012ff */
[----:B------:R-:W-:Y:S02]  /*2b5e0*/  SHF.R.U64 R20, R20, 0x3, RZ ;  /* 0x0000000314147819 */ /* 0x000fe400000012ff */
[----:B------:R-:W-:-:S02]  /*2b5f0*/  LOP3.LUT R6, R7, 0x380, RZ, 0xc0, !PT ;  /* 0x0000038007067812 */ /* 0x000fc400078ec0ff */
[----:B------:R-:W-:Y:S02]  /*2b600*/  SHF.R.U64 R24, R24, 0x3, RZ ;  /* 0x0000000318187819 */ /* 0x000fe400000012ff */
[----:B------:R-:W-:Y:S02]  /*2b610*/  LOP3.LUT R8, R8, R3, RZ, 0x3c, !PT ;  /* 0x0000000308087212 */ /* 0x000fe400078e3cff */
[----:B------:R-:W-:Y:S01]  /*2b620*/  LOP3.LUT R12, R12, R13, RZ, 0x3c, !PT ;  /* 0x0000000d0c0c7212 */ /* 0x000fe200078e3cff */
[--C-:B------:R-:W-:Y:S01]  /*2b630*/  IMAD.X R13, RZ, RZ, R161.reuse, P5 ;  /* 0x000000ffff0d7224 */ /* 0x100fe200028e06a1 */
[----:B------:R-:W-:Y:S02]  /*2b640*/  SHF.R.U64 R26, R26, 0x3, RZ ;  /* 0x000000031a1a7819 */ /* 0x000fe400000012ff */
[----:B------:R-:W-:Y:S02]  /*2b650*/  MOV R0, R4 ;  /* 0x0000000400007202 */ /* 0x000fe40000000f00 */
[----:B------:R-:W-:Y:S01]  /*2b660*/  ISETP.NE.AND.EX P0, PT, RZ, UR5, PT, P0 ;  /* 0x00000005ff007c0c */ /* 0x000fe2000bf05300 */
[----:B------:R-:W0:Y:S01]  /*2b670*/  LDC.64 R4, c[0x0][0xd00] ;  /* 0x00034000ff047b82 */ /* 0x000e220000000a00 */
[----:B------:R-:W-:Y:S01]  /*2b680*/  LOP3.LUT R14, R14, R15, RZ, 0x3c, !PT ;  /* 0x0000000f0e0e7212 */ /* 0x000fe200078e3cff */
[--C-:B------:R-:W-:Y:S01]  /*2b690*/  IMAD.X R15, RZ, RZ, R161.reuse, P4 ;  /* 0x000000ffff0f7224 */ /* 0x100fe200020e06a1 */
[----:B------:R-:W-:Y:S01]  /*2b6a0*/  LOP3.LUT R20, R20, R21, RZ, 0x3c, !PT ;  /* 0x0000001514147212 */ /* 0x000fe200078e3cff */
[----:B------:R-:W-:Y:S01]  /*2b6b0*/  IMAD.X R21, RZ, RZ, R161, P3 ;  /* 0x000000ffff157224 */ /* 0x000fe200018e06a1 */
[----:B------:R-:W-:-:S02]  /*2b6c0*/  SHF.R.U64 R6, R6, 0x3, RZ ;  /* 0x0000000306067819 */ /* 0x000fc400000012ff */
[----:B------:R-:W-:Y:S02]  /*2b6d0*/  F2FP.BF16.F32.PACK_AB R108, R109, R108 ;  /* 0x0000006c6d6c723e */ /* 0x000fe400000010ff */
[----:B------:R-:W-:Y:S01]  /*2b6e0*/  LOP3.LUT R24, R24, R25, RZ, 0x3c, !PT ;  /* 0x0000001918187212 */ /* 0x000fe200078e3cff */
[--C-:B------:R-:W-:Y:S01]  /*2b6f0*/  IMAD.X R25, RZ, RZ, R161.reuse, P2 ;  /* 0x000000ffff197224 */ /* 0x100fe200010e06a1 */
[----:B------:R-:W-:Y:S02]  /*2b700*/  F2FP.BF16.F32.PACK_AB R109, R111, R110 ;  /* 0x0000006e6f6d723e */ /* 0x000fe400000010ff */
[----:B------:R-:W-:Y:S01]  /*2b710*/  LOP3.LUT R26, R26, R27, RZ, 0x3c, !PT ;  /* 0x0000001b1a1a7212 */ /* 0x000fe200078e3cff */
[----:B------:R-:W-:Y:S01]  /*2b720*/  IMAD.X R27, RZ, RZ, R161, P1 ;  /* 0x000000ffff1b7224 */ /* 0x000fe200008e06a1 */
[----:B------:R-:W-:Y:S02]  /*2b730*/  MOV R8, R8 ;  /* 0x0000000800087202 */ /* 0x000fe40000000f00 */
[----:B------:R-:W-:-:S02]  /*2b740*/  MOV R10, R10 ;  /* 0x0000000a000a7202 */ /* 0x000fc40000000f00 */
[----:B------:R-:W-:Y:S01]  /*2b750*/  LOP3.LUT R6, R6, R7, RZ, 0x3c, !PT ;  /* 0x0000000706067212 */ /* 0x000fe200078e3cff */
[----:B------:R-:W-:Y:S01]  /*2b760*/  IMAD.X R7, RZ, RZ, R161, P6 ;  /* 0x000000ffff077224 */ /* 0x000fe200030e06a1 */
[----:B------:R-:W-:Y:S02]  /*2b770*/  MOV R12, R12 ;  /* 0x0000000c000c7202 */ /* 0x000fe40000000f00 */
[----:B------:R-:W-:Y:S02]  /*2b780*/  F2FP.BF16.F32.PACK_AB R60, R61, R60 ;  /* 0x0000003c3d3c723e */ /* 0x000fe400000010ff */
[----:B------:R-:W-:Y:S02]  /*2b790*/  MOV R14, R14 ;  /* 0x0000000e000e7202 */ /* 0x000fe40000000f00 */
[----:B------:R-:W-:Y:S02]  /*2b7a0*/  F2FP.BF16.F32.PACK_AB R61, R63, R62 ;  /* 0x0000003e3f3d723e */ /* 0x000fe400000010ff */
[----:B------:R-:W-:-:S02]  /*2b7b0*/  MOV R20, R20 ;  /* 0x0000001400147202 */ /* 0x000fc40000000f00 */
[----:B------:R-:W-:Y:S02]  /*2b7c0*/  MOV R24, R24 ;  /* 0x0000001800187202 */ /* 0x000fe40000000f00 */
[----:B------:R-:W-:Y:S02]  /*2b7d0*/  F2FP.BF16.F32.PACK_AB R88, R89, R88 ;  /* 0x000000585958723e */ /* 0x000fe400000010ff */
[----:B------:R-:W-:Y:S02]  /*2b7e0*/  MOV R26, R26 ;  /* 0x0000001a001a7202 */ /* 0x000fe40000000f00 */
[----:B------:R-:W-:Y:S02]  /*2b7f0*/  F2FP.BF16.F32.PACK_AB R89, R91, R90 ;  /* 0x0000005a5b59723e */ /* 0x000fe400000010ff */
[----:B------:R-:W-:Y:S02]  /*2b800*/  F2FP.BF16.F32.PACK_AB R96, R97, R96 ;  /* 0x000000606160723e */ /* 0x000fe400000010ff */
[----:B------:R-:W-:-:S02]  /*2b810*/  F2FP.BF16.F32.PACK_AB R90, R93, R92 ;  /* 0x0000005c5d5a723e */ /* 0x000fc400000010ff */
[----:B------:R-:W-:Y:S02]  /*2b820*/  F2FP.BF16.F32.PACK_AB R91, R95, R94 ;  /* 0x0000005e5f5b723e */ /* 0x000fe400000010ff */
[----:B------:R-:W-:Y:S02]  /*2b830*/  F2FP.BF16.F32.PACK_AB R97, R99, R98 ;  /* 0x000000626361723e */ /* 0x000fe400000010ff */
[----:B------:R-:W-:Y:S02]  /*2b840*/  MOV R3, R6 ;  /* 0x0000000600037202 */ /* 0x000fe40000000f00 */
[----:B------:R-:W-:Y:S01]  /*2b850*/  F2FP.BF16.F32.PACK_AB R98, R101, R100 ;  /* 0x000000646562723e */ /* 0x000fe200000010ff */
[----:B------:R-:W1:Y:S01]  /*2b860*/  LDC.64 R6, c[0x0][0xd00] ;  /* 0x00034000ff067b82 */ /* 0x000e620000000a00 */
[----:B------:R-:W-:Y:S02]  /*2b870*/  F2FP.BF16.F32.PACK_AB R99, R103, R102 ;  /* 0x000000666763723e */ /* 0x000fe400000010ff */
[----:B0-----:R-:W-:-:S04]  /*2b880*/  ISETP.NE.U32.AND P1, PT, R4, RZ, PT ;  /* 0x000000ff0400720c */ /* 0x001fc80003f25070 */
[----:B------:R-:W-:Y:S01]  /*2b890*/  ISETP.NE.AND.EX P1, PT, R5, RZ, PT, P1 ;  /* 0x000000ff0500720c */ /* 0x000fe20003f25310 */
[----:B------:R-:W-:Y:S01]  /*2b8a0*/  ULDC UR4, c[0x0][0xb88] ;  /* 0x0002e20000047ab9 */ /* 0x000fe20000000800 */
[----:B--2---:R-:W-:Y:S02]  /*2b8b0*/  F2FP.BF16.F32.PACK_AB R110, R33, R32 ;  /* 0x00000020216e723e */ /* 0x004fe400000010ff */
[----:B------:R-:W-:Y:S02]  /*2b8c0*/  F2FP.BF16.F32.PACK_AB R111, R35, R34 ;  /* 0x00000022236f723e */ /* 0x000fe400000010ff */
[----:B------:R-:W-:Y:S02]  /*2b8d0*/  F2FP.BF16.F32.PACK_AB R36, R37, R36 ;  /* 0x000000242524723e */ /* 0x000fe400000010ff */
[----:B------:R-:W-:Y:S01]  /*2b8e0*/  F2FP.BF16.F32.PACK_AB R37, R39, R38 ;  /* 0x000000262725723e */ /* 0x000fe200000010ff */
[----:B------:R0:W-:Y:S01]  /*2b8f0*/  STSM.16.M88.4 [R8], R108 ;  /* 0x0000006c08007844 */ /* 0x0001e20000000200 */
[----:B----4-:R-:W-:-:S02]  /*2b900*/  F2FP.BF16.F32.PACK_AB R44, R45, R44 ;  /* 0x0000002c2d2c723e */ /* 0x010fc400000010ff */
[----:B------:R-:W-:Y:S02]  /*2b910*/  F2FP.BF16.F32.PACK_AB R45, R47, R46 ;  /* 0x0000002e2f2d723e */ /* 0x000fe400000010ff */
[----:B------:R-:W-:Y:S02]  /*2b920*/  F2FP.BF16.F32.PACK_AB R38, R41, R40 ;  /* 0x000000282926723e */ /* 0x000fe400000010ff */
[----:B------:R-:W-:Y:S01]  /*2b930*/  F2FP.BF16.F32.PACK_AB R39, R43, R42 ;  /* 0x0000002a2b27723e */ /* 0x000fe200000010ff */
[----:B0-----:R-:W0:Y:S01]  /*2b940*/  @P0 LDC.64 R8, c[0x0][0xd08] ;  /* 0x00034200ff080b82 */ /* 0x001e220000000a00 */
        /* <DEDUP_REMOVED lines=10> */
[----:B------:R-:W-:Y:S01]  /*2b9f0*/  STSM.16.M88.4 [R10], R36 ;  /* 0x000000240a007844 */ /* 0x000fe20000000200 */
[----:B------:R-:W-:Y:S02]  /*2ba00*/  F2FP.BF16.F32.PACK_AB R70, R73, R72 ;  /* 0x000000484946723e */ /* 0x000fe400000010ff */
[----:B------:R-:W-:Y:S01]  /*2ba10*/  F2FP.BF16.F32.PACK_AB R71, R75, R74 ;  /* 0x0000004a4b47723e */ /* 0x000fe200000010ff */
[----:B------:R-:W-:Y:S01]  /*2ba20*/  STSM.16.M88.4 [R12], R44 ;  /* 0x0000002c0c007844 */ /* 0x000fe20000000200 */
[----:B------:R-:W-:Y:S02]  /*2ba30*/  F2FP.BF16.F32.PACK_AB R76, R77, R76 ;  /* 0x0000004c4d4c723e */ /* 0x000fe400000010ff */
[----:B------:R-:W-:Y:S02]  /*2ba40*/  F2FP.BF16.F32.PACK_AB R77, R79, R78 ;  /* 0x0000004e4f4d723e */ /* 0x000fe400000010ff */
[----:B------:R-:W-:-:S02]  /*2ba50*/  F2FP.BF16.F32.PACK_AB R78, R81, R80 ;  /* 0x00000050514e723e */ /* 0x000fc400000010ff */
[----:B------:R-:W-:Y:S01]  /*2ba60*/  F2FP.BF16.F32.PACK_AB R79, R83, R82 ;  /* 0x00000052534f723e */ /* 0x000fe200000010ff */
[----:B------:R-:W-:Y:S04]  /*2ba70*/  STSM.16.M88.4 [R14], R52 ;  /* 0x000000340e007844 */ /* 0x000fe80000000200 */
[----:B------:R2:W-:Y:S04]  /*2ba80*/  STSM.16.M88.4 [R20], R60 ;  /* 0x0000003c14007844 */ /* 0x0005e80000000200 */
[----:B------:R-:W-:Y:S04]  /*2ba90*/  STSM.16.M88.4 [R24], R68 ;  /* 0x0000004418007844 */ /* 0x000fe80000000200 */
[----:B------:R-:W-:Y:S04]  /*2baa0*/  STSM.16.M88.4 [R26], R76 ;  /* 0x0000004c1a007844 */ /* 0x000fe80000000200 */
[----:B------:R-:W-:Y:S04]  /*2bab0*/  STSM.16.M88.4 [R0], R88 ;  /* 0x0000005800007844 */ /* 0x000fe80000000200 */
[----:B------:R3:W-:Y:S01]  /*2bac0*/  STSM.16.M88.4 [R3], R96 ;  /* 0x0000006003007844 */ /* 0x0007e20000000200 */
[----:B--2---:R-:W-:-:S02]  /*2bad0*/  IMAD.MOV.U32 R20, RZ, RZ, RZ ;  /* 0x000000ffff147224 */ /* 0x004fc400078e00ff */
[C---:B-1----:R-:W-:Y:S01]  /*2bae0*/  IMAD.WIDE R6, R214.reuse, 0x4, R6 ;  /* 0x00000004d6067825 */ /* 0x042fe200078e0206 */
[----:B------:R-:W-:Y:S03]  /*2baf0*/  BAR.SYNC.DEFER_BLOCKING 0x1, 0x100 ;  /* 0x0044000000007b1d */ /* 0x000fe60000010000 */
[----:B0-----:R-:W-:-:S04]  /*2bb00*/  @P0 IMAD.WIDE R8, R214, 0x4, R8 ;  /* 0x00000004d6080825 */ /* 0x001fc800078e0208 */
[----:B---3--:R-:W-:Y:S01]  /*2bb10*/  IMAD.U32 R3, RZ, RZ, UR4 ;  /* 0x00000004ff037e24 */ /* 0x008fe2000f8e00ff */
[C---:B------:R-:W-:Y:S01]  /*2bb20*/  ISETP.NE.AND P2, PT, R213.reuse, RZ, PT ;  /* 0x000000ffd500720c */ /* 0x040fe20003f45270 */
[----:B------:R-:W-:Y:S01]  /*2bb30*/  ULDC UR4, c[0x0][0xbd4] ;  /* 0x0002f50000047ab9 */ /* 0x000fe20000000800 */
[----:B------:R0:W5:Y:S04]  /*2bb40*/  @P1 LDG.E R20, desc[UR36][R6.64] ;  /* 0x0000002406141981 */ /* 0x000168000c1e1900 */
[----:B------:R0:W5:Y:S01]  /*2bb50*/  @P0 LDG.E R3, desc[UR36][R8.64] ;  /* 0x0000002408030981 */ /* 0x000162000c1e1900 */
[----:B------:R-:W-:Y:S01]  /*2bb60*/  SEL R213, R213, UR4, P2 ;  /* 0x00000004d5d57c07 */ /* 0x000fe20009000000 */
[----:B------:R-:W-:Y:S06]  /*2bb70*/  @P0 BRA `(.L_x_3684) ;  /* 0x0000000000100947 */ /* 0x000fec0003800000 */
[----:B------:R-:W-:Y:S05]  /*2bb80*/  @!P1 BRA `(.L_x_3684) ;  /* 0x00000000000c9947 */ /* 0x000fea0003800000 */
[----:B------:R-:W2:Y:S04]  /*2bb90*/  LDG.E R0, desc[UR36][R6.64] ;  /* 0x0000002406007981 */ /* 0x000ea8000c1e1900 */
[----:B-----5:R-:W2:Y:S02]  /*2bba0*/  LDG.E R3, desc[UR36][R6.64+0x4] ;  /* 0x0000042406037981 */ /* 0x020ea4000c1e1900 */
[----:B--2---:R-:W-:-:S07]  /*2bbb0*/  IMAD.IADD R3, R3, 0x1, -R0 ;  /* 0x0000000103037824 */ /* 0x004fce00078e0a00 */
.L_x_3684:
[----:B------:R-:W0:Y:S01]  /*2bbc0*/  S2R R0, SR_TID.X ;  /* 0x0000000000007919 */ /* 0x000e220000002100 */
[----:B------:R-:W-:Y:S02]  /*2bbd0*/  ISETP.NE.U32.AND P0, PT, R4, RZ, PT ;  /* 0x000000ff0400720c */ /* 0x000fe40003f05070 */
[----:B------:R-:W-:Y:S02]  /*2bbe0*/  ISETP.GT.AND P3, PT, R213, 0x1, PT ;  /* 0x00000001d500780c */ /* 0x000fe40003f64270 */
[----:B------:R-:W-:Y:S01]  /*2bbf0*/  ISETP.NE.AND.EX P0, PT, R5, RZ, PT, P0 ;  /* 0x000000ff0500720c */ /* 0x000fe20003f05300 */
[C---:B0-----:R-:W-:Y:S02]  /*2bc00*/  VIADD R6, R0.reuse, 0xffffff80 ;  /* 0xffffff8000067836 */ /* 0x041fe40000000000 */
[----:B------:R-:W-:-:S05]  /*2bc10*/  VIADD R0, R0, 0xffffff80 ;  /* 0xffffff8000007836 */ /* 0x000fca0000000000 */
[----:B------:R-:W-:-:S04]  /*2bc20*/  SHF.R.S32.HI R0, RZ, 0x1f, R0 ;  /* 0x0000001fff007819 */ /* 0x000fc80000011400 */
[----:B------:R-:W-:-:S04]  /*2bc30*/  LEA.HI R0, R0, R6, RZ, 0x7 ;  /* 0x0000000600007211 */ /* 0x000fc800078f38ff */
[----:B------:R-:W-:-:S06]  /*2bc40*/  SHF.R.S32.HI R0, RZ, 0x7, R0 ;  /* 0x00000007ff007819 */ /* 0x000fcc0000011400 */
[----:B------:R-:W0:Y:S02]  /*2bc50*/  SHFL.IDX PT, R0, R0, RZ, 0x1f ;  /* 0x00001fff00007589 */ /* 0x000e2400000e0000 */
[----:B0-----:R-:W-:Y:S02]  /*2bc60*/  ISETP.NE.AND P1, PT, R0, RZ, PT ;  /* 0x000000ff0000720c */ /* 0x001fe40003f25270 */
[----:B-----5:R-:W-:-:S11]  /*2bc70*/  SHF.R.S32.HI R0, RZ, 0x1f, R20 ;  /* 0x0000001fff007819 */ /* 0x020fd60000011414 */
[----:B------:R-:W-:Y:S05]  /*2bc80*/  @P1 BRA `(.L_x_3685) ;  /* 0x0000000400141947 */ /* 0x000fea0003800000 */
[----:B------:R-:W2:Y:S01]  /*2bc90*/  LDL R6, [R1+0x45c] ;  /* 0x00045c0001067983 */ /* 0x000ea20000100800 */
[----:B------:R-:W0:Y:S03]  /*2bca0*/  LDC R26, c[0x0][0xce8] ;  /* 0x00033a00ff1a7b82 */ /* 0x000e260000000800 */
[----:B------:R-:W3:Y:S04]  /*2bcb0*/  LDL R7, [R1+0x460] ;  /* 0x0004600001077983 */ /* 0x000ee80000100800 */
[----:B------:R-:W4:Y:S01]  /*2bcc0*/  LDL R25, [R1+0x454] ;  /* 0x0004540001197983 */ /* 0x000f220000100800 */
[----:B------:R-:W-:Y:S02]  /*2bcd0*/  IMAD.IADD R28, R162, 0x1, R181 ;  /* 0x00000001a21c7824 */ /* 0x000fe400078e02b5 */
[----:B0-----:R-:W-:Y:S01]  /*2bce0*/  IMAD R37, R3, R26, RZ ;  /* 0x0000001a03257224 */ /* 0x001fe200078e02ff */
[----:B------:R-:W-:Y:S01]  /*2bcf0*/  ISETP.GT.AND P5, PT, R213, 0x1, PT ;  /* 0x00000001d500780c */ /* 0x000fe20003fa4270 */
[----:B------:R-:W-:-:S05]  /*2bd00*/  IMAD.MOV.U32 R21, RZ, RZ, 0xab8 ;  /* 0x00000ab8ff157424 */ /* 0x000fca00078e00ff */
[----:B------:R-:W-:-:S04]  /*2bd10*/  SEL R21, R21, 0xa78, P5 ;  /* 0x00000a7815157807 */ /* 0x000fc80002800000 */
[----:B------:R-:W0:Y:S08]  /*2bd20*/  LDC.64 R12, c[0x0][R21+0x220] ;  /* 0x00008800150c7b82 */ /* 0x000e300000000a00 */
[----:B------:R-:W1:Y:S01]  /*2bd30*/  LDC.64 R10, c[0x0][R21+0x218] ;  /* 0x00008600150a7b82 */ /* 0x000e620000000a00 */
[----:B------:R-:W-:-:S07]  /*2bd40*/  ISETP.NE.AND P6, PT, R26, 0x1, PT ;  /* 0x000000011a00780c */ /* 0x000fce0003fc5270 */
[----:B------:R-:W5:Y:S01]  /*2bd50*/  LDC.64 R8, c[0x0][R21+0x228] ;  /* 0x00008a0015087b82 */ /* 0x000f620000000a00 */
[----:B------:R-:W-:-:S07]  /*2bd60*/  ISETP.NE.U32.AND P2, PT, R4, RZ, PT ;  /* 0x000000ff0400720c */ /* 0x000fce0003f45070 */
[----:B------:R-:W0:Y:S01]  /*2bd70*/  @P6 LDC R14, c[0x0][0xcec] ;  /* 0x00033b00ff0e6b82 */ /* 0x000e220000000800 */
[----:B--2---:R-:W-:-:S07]  /*2bd80*/  IMAD.MOV R6, RZ, RZ, -R6 ;  /* 0x000000ffff067224 */ /* 0x004fce00078e0a06 */
[----:B------:R-:W2:Y:S01]  /*2bd90*/  @P6 LDC R24, c[0x0][0xcf0] ;  /* 0x00033c00ff186b82 */ /* 0x000ea20000000800 */
[----:B---3--:R-:W-:-:S04]  /*2bda0*/  ISETP.NE.AND P1, PT, R7, R6, PT ;  /* 0x000000060700720c */ /* 0x008fc80003f25270 */
[----:B------:R-:W-:-:S13]  /*2bdb0*/  ISETP.GE.OR P4, PT, R28, R37, P1 ;  /* 0x000000251c00720c */ /* 0x000fda0000f86670 */
[----:B------:R-:W3:Y:S01]  /*2bdc0*/  @!P4 LDL R29, [R1+0x1f0] ;  /* 0x0001f000011dc983 */ /* 0x000ee20000100800 */
[----:B------:R-:W5:Y:S01]  /*2bdd0*/  LDC.64 R6, c[0x0][R21+0x210] ;  /* 0x0000840015067b82 */ /* 0x000f620000000a00 */
[----:B------:R-:W-:Y:S01]  /*2bde0*/  ISETP.NE.AND.EX P2, PT, R5, RZ, PT, P2 ;  /* 0x000000ff0500720c */ /* 0x000fe20003f45320 */
[----:B----4-:R-:W-:Y:S01]  /*2bdf0*/  IMAD.IADD R35, R25, 0x1, R181 ;  /* 0x0000000119237824 */ /* 0x010fe200078e02b5 */
[----:B------:R-:W-:Y:S01]  /*2be00*/  SHF.R.S32.HI R15, RZ, 0x1f, R214 ;  /* 0x0000001fff0f7819 */ /* 0x000fe200000114d6 */
[----:B------:R-:W-:Y:S01]  /*2be10*/  BSSY B1, `(.L_x_3685) ;  /* 0x000002c000017945 */ /* 0x000fe20003800000 */
[----:B------:R-:W-:Y:S01]  /*2be20*/  SEL R31, R214, RZ, !P2 ;  /* 0x000000ffd61f7207 */ /* 0x000fe20005000000 */
[----:B0-----:R-:W-:Y:S01]  /*2be30*/  @P6 IMAD.HI.U32 R27, R35, R14, RZ ;  /* 0x0000000e231b6227 */ /* 0x001fe200078e00ff */
[----:B------:R-:W-:Y:S01]  /*2be40*/  SEL R33, R15, RZ, !P2 ;  /* 0x000000ff0f217207 */ /* 0x000fe20005000000 */
[----:B------:R-:W0:Y:S02]  /*2be50*/  LDC.64 R4, c[0x0][0xca8] ;  /* 0x00032a00ff047b82 */ /* 0x000e240000000a00 */
[----:B------:R-:W-:-:S02]  /*2be60*/  IMAD R13, R13, R31, RZ ;  /* 0x0000001f0d0d7224 */ /* 0x000fc400078e02ff */
[----:B------:R-:W-:-:S04]  /*2be70*/  IMAD.WIDE.U32 R14, R12, R31, RZ ;  /* 0x0000001f0c0e7225 */ /* 0x000fc800078e00ff */
[----:B------:R-:W-:Y:S02]  /*2be80*/  IMAD R33, R12, R33, R13 ;  /* 0x000000210c217224 */ /* 0x000fe400078e020d */
[-C--:B-1----:R-:W-:Y:S01]  /*2be90*/  IMAD R31, R11, R157.reuse, RZ ;  /* 0x0000009d0b1f7224 */ /* 0x082fe200078e02ff */
[----:B------:R-:W-:Y:S01]  /*2bea0*/  SEL R11, R220, RZ, P5 ;  /* 0x000000ffdc0b7207 */ /* 0x000fe20002800000 */
[----:B------:R-:W-:-:S04]  /*2beb0*/  IMAD.WIDE.U32 R12, R10, R157, RZ ;  /* 0x0000009d0a0c7225 */ /* 0x000fc800078e00ff */
[----:B------:R-:W-:Y:S01]  /*2bec0*/  IMAD.MOV.U32 R25, RZ, RZ, R35 ;  /* 0x000000ffff197224 */ /* 0x000fe200078e0023 */
[----:B--2---:R-:W-:Y:S01]  /*2bed0*/  @P6 SHF.R.U32.HI R25, RZ, R24, R27 ;  /* 0x00000018ff196219 */ /* 0x004fe2000001161b */
[----:B------:R-:W-:Y:S01]  /*2bee0*/  IMAD.IADD R10, R13, 0x1, R31 ;  /* 0x000000010d0a7824 */ /* 0x000fe200078e021f */
[----:B------:R-:W-:Y:S01]  /*2bef0*/  IADD3 R14, P2, P6, R14, R12, R20 ;  /* 0x0000000c0e0e7210 */ /* 0x000fe20007e5e014 */
[----:B------:R-:W-:Y:S02]  /*2bf00*/  IMAD.IADD R33, R15, 0x1, R33 ;  /* 0x000000010f217824 */ /* 0x000fe400078e0221 */
[-C--:B-----5:R-:W-:Y:S01]  /*2bf10*/  IMAD R13, R9, R11.reuse, RZ ;  /* 0x0000000b090d7224 */ /* 0x0a0fe200078e02ff */
[----:B0-----:R-:W0:Y:S01]  /*2bf20*/  @!P5 LDC R4, c[0x0][0xc50] ;  /* 0x00031400ff04db82 */ /* 0x001e220000000800 */
[----:B------:R-:W-:Y:S01]  /*2bf30*/  IMAD.WIDE.U32 R8, R8, R11, RZ ;  /* 0x0000000b08087225 */ /* 0x000fe200078e00ff */
[----:B------:R-:W-:-:S03]  /*2bf40*/  IADD3.X R10, R33, R10, R0, P2, P6 ;  /* 0x0000000a210a7210 */ /* 0x000fc600017ec400 */
[----:B------:R-:W-:Y:S02]  /*2bf50*/  IMAD.MOV R15, RZ, RZ, -R25 ;  /* 0x000000ffff0f7224 */ /* 0x000fe400078e0a19 */
[----:B------:R-:W-:Y:S01]  /*2bf60*/  IMAD.IADD R13, R9, 0x1, R13 ;  /* 0x00000001090d7824 */ /* 0x000fe200078e020d */
[----:B------:R-:W1:Y:S01]  /*2bf70*/  @!P5 LDC R5, c[0x0][0xc54] ;  /* 0x00031500ff05db82 */ /* 0x000e620000000800 */
[----:B------:R-:W-:Y:S01]  /*2bf80*/  IADD3 R8, P2, P5, R25, R14, R8 ;  /* 0x0000000e19087210 */ /* 0x000fe20007d5e008 */
[----:B------:R-:W-:Y:S01]  /*2bf90*/  IMAD R11, R26, R15, R35 ;  /* 0x0000000f1a0b7224 */ /* 0x000fe200078e0223 */
[----:B------:R-:W-:-:S04]  /*2bfa0*/  SHF.R.S32.HI R25, RZ, 0x1f, R25 ;  /* 0x0000001fff197819 */ /* 0x000fc80000011419 */
[----:B------:R-:W-:Y:S01]  /*2bfb0*/  IADD3.X R9, R25, R10, R13, P2, P5 ;  /* 0x0000000a19097210 */ /* 0x000fe200017ea40d */
[-C--:B------:R-:W-:Y:S01]  /*2bfc0*/  IMAD R7, R7, R11.reuse, RZ ;  /* 0x0000000b07077224 */ /* 0x080fe200078e02ff */
[----:B------:R-:W-:Y:S01]  /*2bfd0*/  SHF.R.S32.HI R13, RZ, 0x1f, R11 ;  /* 0x0000001fff0d7819 */ /* 0x000fe2000001140b */
[----:B------:R-:W-:-:S04]  /*2bfe0*/  IMAD.WIDE.U32 R8, R6, R11, R8 ;  /* 0x0000000b06087225 */ /* 0x000fc800078e0008 */
[----:B------:R-:W-:-:S04]  /*2bff0*/  IMAD R7, R6, R13, R7 ;  /* 0x0000000d06077224 */ /* 0x000fc800078e0207 */
[----:B------:R-:W-:Y:S01]  /*2c000*/  IMAD.IADD R6, R9, 0x1, R7 ;  /* 0x0000000109067824 */ /* 0x000fe200078e0207 */
[----:B0-----:R-:W-:-:S04]  /*2c010*/  LEA R9, P2, R8, R4, 0x2 ;  /* 0x0000000408097211 */ /* 0x001fc800078410ff */
[----:B-1----:R-:W-:Y:S01]  /*2c020*/  LEA.HI.X R10, R8, R5, R6, 0x2, P2 ;  /* 0x00000005080a7211 */ /* 0x002fe200010f1406 */
[----:B------:R-:W-:Y:S01]  /*2c030*/  VIADD R8, R28, 0x8 ;  /* 0x000000081c087836 */ /* 0x000fe20000000000 */
[----:B------:R-:W-:Y:S04]  /*2c040*/  SHFL.IDX PT, R6, R9, RZ, 0x1c1f ;  /* 0x001c1fff09067589 */ /* 0x000fe800000e0000 */
[----:B------:R-:W3:Y:S01]  /*2c050*/  SHFL.IDX PT, R7, R10, RZ, 0x1c1f ;  /* 0x001c1fff0a077589 */ /* 0x000ee200000e0000 */
[----:B------:R-:W-:-:S03]  /*2c060*/  ISETP.GE.OR P1, PT, R8, R37, P1 ;  /* 0x000000250800720c */ /* 0x000fc60000f26670 */
[----:B------:R0:W1:Y:S04]  /*2c070*/  SHFL.IDX PT, R4, R9, 0x1, 0x1c1f ;  /* 0x003c1f0009047f89 */ /* 0x00006800000e0000 */
[----:B------:R0:W2:Y:S04]  /*2c080*/  SHFL.IDX PT, R5, R10, 0x1, 0x1c1f ;  /* 0x003c1f000a057f89 */ /* 0x0000a800000e0000 */
[----:B---3--:R0:W-:Y:S02]  /*2c090*/  @!P4 ST.E desc[UR36][R6.64], R29 ;  /* 0x0000001d0600c985 */ /* 0x0081e4000c101924 */
[----:B-12---:R-:W-:Y:S05]  /*2c0a0*/  @P1 BRA `(.L_x_3686) ;  /* 0x0000000000081947 */ /* 0x006fea0003800000 */
[----:B0-----:R-:W2:Y:S04]  /*2c0b0*/  LDL R7, [R1+0x1f4] ;  /* 0x0001f40001077983 */ /* 0x001ea80000100800 */
[----:B--2---:R1:W-:Y:S02]  /*2c0c0*/  ST.E desc[UR36][R4.64], R7 ;  /* 0x0000000704007985 */ /* 0x0043e4000c101924 */
.L_x_3686:
[----:B------:R-:W-:Y:S05]  /*2c0d0*/  BSYNC B1 ;  /* 0x0000000000017941 */ /* 0x000fea0003800000 */
.L_x_3685:
[----:B------:R-:W-:Y:S01]  /*2c0e0*/  SEL R76, R214, RZ, !P0 ;  /* 0x000000ffd64c7207 */ /* 0x000fe20004000000 */
[----:B------:R-:W-:Y:S06]  /*2c0f0*/  @P3 BRA `(.L_x_3687) ;  /* 0x0000001000343947 */ /* 0x000fec0003800000 */
[----:B-1----:R-:W1:Y:S01]  /*2c100*/  S2R R4, SR_TID.X ;  /* 0x0000000000047919 */ /* 0x002e620000002100 */
[----:B------:R-:W-:Y:S01]  /*2c110*/  IMAD.MOV.U32 R5, RZ, RZ, 0x2 ;  /* 0x00000002ff057424 */ /* 0x000fe200078e00ff */
[----:B------:R-:W2:Y:S01]  /*2c120*/  LDC R80, c[0x0][0xce8] ;  /* 0x00033a00ff507b82 */ /* 0x000ea20000000800 */
[----:B------:R-:W-:Y:S01]  /*2c130*/  ULDC.64 UR4, c[0x0][0xba0] ;  /* 0x0002e80000047ab9 */ /* 0x000fe20000000a00 */
[C---:B-1----:R-:W-:Y:S02]  /*2c140*/  VIADD R88, R4.reuse, 0xffffff80 ;  /* 0xffffff8004587836 */ /* 0x042fe40000000000 */
[----:B------:R-:W-:-:S03]  /*2c150*/  VIADD R91, R4, 0xffffff80 ;  /* 0xffffff80045b7836 */ /* 0x000fc60000000000 */
[----:B------:R-:W-:-:S04]  /*2c160*/  SHF.R.S32.HI R88, RZ, 0x1f, R88 ;  /* 0x0000001fff587819 */ /* 0x000fc80000011458 */
[----:B------:R-:W-:-:S04]  /*2c170*/  LEA.HI R88, R88, R91, RZ, 0x3 ;  /* 0x0000005b58587211 */ /* 0x000fc800078f18ff */
[----:B------:R-:W-:-:S05]  /*2c180*/  SHF.R.S32.HI R88, RZ, 0x3, R88 ;  /* 0x00000003ff587819 */ /* 0x000fca0000011458 */
[----:B------:R-:W-:-:S04]  /*2c190*/  IMAD R4, R88, 0x40, R166 ;  /* 0x0000004058047824 */ /* 0x000fc800078e02a6 */
[----:B------:R-:W-:-:S03]  /*2c1a0*/  IMAD.WIDE R4, R4, R5, UR40 ;  /* 0x0000002804047e25 */ /* 0x000fc6000f8e0205 */
[C---:B------:R-:W-:Y:S02]  /*2c1b0*/  IADD3 R41, P2, R4.reuse, 0x7000, RZ ;  /* 0x0000700004297810 */ /* 0x040fe40007f5e0ff */
[----:B------:R-:W-:Y:S02]  /*2c1c0*/  IADD3 R33, P0, R4, 0x5000, RZ ;  /* 0x0000500004217810 */ /* 0x000fe40007f1e0ff */
[----:B------:R-:W-:Y:S01]  /*2c1d0*/  LOP3.LUT R40, R41, 0x380, RZ, 0xc0, !PT ;  /* 0x0000038029287812 */ /* 0x000fe200078ec0ff */
[----:B------:R-:W-:Y:S01]  /*2c1e0*/  IMAD R21, R0, UR4, RZ ;  /* 0x0000000400157c24 */ /* 0x000fe2000f8e02ff */
[----:B------:R-:W-:Y:S01]  /*2c1f0*/  LOP3.LUT R32, R33, 0x380, RZ, 0xc0, !PT ;  /* 0x0000038021207812 */ /* 0x000fe200078ec0ff */
[----:B------:R-:W1:Y:S01]  /*2c200*/  LDC R0, c[0x0][0xbc8] ;  /* 0x0002f200ff007b82 */ /* 0x000e620000000800 */
[----:B------:R-:W-:Y:S02]  /*2c210*/  SHF.R.U64 R40, R40, 0x3, RZ ;  /* 0x0000000328287819 */ /* 0x000fe400000012ff */
[----:B------:R-:W-:-:S02]  /*2c220*/  IADD3 R37, P1, R4, 0x6000, RZ ;  /* 0x0000600004257810 */ /* 0x000fc40007f3e0ff */
[----:B------:R-:W-:Y:S01]  /*2c230*/  LOP3.LUT R40, R40, R41, RZ, 0x3c, !PT ;  /* 0x0000002928287212 */ /* 0x000fe200078e3cff */
[----:B------:R-:W-:Y:S01]  /*2c240*/  IMAD.X R41, RZ, RZ, R5, P2 ;  /* 0x000000ffff297224 */ /* 0x000fe200010e0605 */
[----:B------:R-:W-:Y:S02]  /*2c250*/  IADD3 R69, P2, R4, 0xe000, RZ ;  /* 0x0000e00004457810 */ /* 0x000fe40007f5e0ff */
[----:B------:R-:W-:Y:S02]  /*2c260*/  SHF.R.U64 R32, R32, 0x3, RZ ;  /* 0x0000000320207819 */ /* 0x000fe400000012ff */
[----:B------:R-:W-:Y:S01]  /*2c270*/  LOP3.LUT R68, R69, 0x380, RZ, 0xc0, !PT ;  /* 0x0000038045447812 */ /* 0x000fe200078ec0ff */
[----:B------:R-:W-:Y:S01]  /*2c280*/  IMAD R77, R20, UR5, R21 ;  /* 0x00000005144d7c24 */ /* 0x000fe2000f8e0215 */
[----:B------:R-:W-:Y:S01]  /*2c290*/  LOP3.LUT R36, R37, 0x380, RZ, 0xc0, !PT ;  /* 0x0000038025247812 */ /* 0x000fe200078ec0ff */
[----:B------:R-:W-:Y:S01]  /*2c2a0*/  IMAD R78, R221, 0x20, R88 ;  /* 0x00000020dd4e7824 */ /* 0x000fe200078e0258 */
[----:B------:R-:W-:Y:S01]  /*2c2b0*/  SHF.R.U64 R68, R68, 0x3, RZ ;  /* 0x0000000344447819 */ /* 0x000fe200000012ff */
[----:B------:R-:W-:Y:S01]  /*2c2c0*/  IMAD.WIDE.U32 R20, R20, UR4, RZ ;  /* 0x0000000414147c25 */ /* 0x000fe2000f8e00ff */
[----:B------:R-:W-:Y:S01]  /*2c2d0*/  LOP3.LUT R32, R32, R33, RZ, 0x3c, !PT ;  /* 0x0000002120207212 */ /* 0x000fe200078e3cff */
[----:B------:R-:W-:Y:S01]  /*2c2e0*/  ULDC.64 UR4, c[0x0][0xbe8] ;  /* 0x0002fa0000047ab9 */ /* 0x000fe20000000a00 */
[----:B------:R-:W-:Y:S01]  /*2c2f0*/  LOP3.LUT R68, R68, R69, RZ, 0x3c, !PT ;  /* 0x0000004544447212 */ /* 0x000fe200078e3cff */
[--C-:B------:R-:W-:Y:S01]  /*2c300*/  IMAD.X R69, RZ, RZ, R5.reuse, P2 ;  /* 0x000000ffff457224 */ /* 0x100fe200010e0605 */
[----:B--2---:R-:W-:Y:S01]  /*2c310*/  ISETP.NE.AND P2, PT, R80, 0x1, PT ;  /* 0x000000015000780c */ /* 0x004fe20003f45270 */
[----:B------:R-:W-:Y:S01]  /*2c320*/  IMAD.X R33, RZ, RZ, R5, P0 ;  /* 0x000000ffff217224 */ /* 0x000fe200000e0605 */
[----:B------:R-:W-:Y:S01]  /*2c330*/  SHF.R.U64 R36, R36, 0x3, RZ ;  /* 0x0000000324247819 */ /* 0x000fe200000012ff */
[----:B------:R-:W5:Y:S01]  /*2c340*/  LD.E.128 R40, desc[UR36][R40.64] ;  /* 0x0000002428287980 */ /* 0x000f62000c101d00 */
[C---:B------:R-:W-:Y:S01]  /*2c350*/  IADD3 R61, P0, R4.reuse, 0xc000, RZ ;  /* 0x0000c000043d7810 */ /* 0x040fe20007f1e0ff */
[----:B------:R-:W-:Y:S01]  /*2c360*/  IMAD.IADD R21, R21, 0x1, R77 ;  /* 0x0000000115157824 */ /* 0x000fe200078e024d */
[----:B0-----:R-:W-:-:S02]  /*2c370*/  IADD3 R9, P3, R4, 0x1000, RZ ;  /* 0x0000100004097810 */ /* 0x001fc40007f7e0ff */
[C---:B------:R-:W-:Y:S02]  /*2c380*/  IADD3 R13, P4, R4.reuse, 0x2000, RZ ;  /* 0x00002000040d7810 */ /* 0x040fe40007f9e0ff */
[C---:B------:R-:W-:Y:S02]  /*2c390*/  IADD3 R25, P5, R4.reuse, 0x3000, RZ ;  /* 0x0000300004197810 */ /* 0x040fe40007fbe0ff */
[----:B------:R-:W-:Y:S01]  /*2c3a0*/  IADD3 R29, P6, R4, 0x4000, RZ ;  /* 0x00004000041d7810 */ /* 0x000fe20007fde0ff */
[----:B------:R-:W0:Y:S01]  /*2c3b0*/  @P2 LDC R83, c[0x0][0xcec] ;  /* 0x00033b00ff532b82 */ /* 0x000e220000000800 */
[----:B------:R-:W-:Y:S01]  /*2c3c0*/  LOP3.LUT R36, R36, R37, RZ, 0x3c, !PT ;  /* 0x0000002524247212 */ /* 0x000fe200078e3cff */
[----:B------:R-:W-:Y:S01]  /*2c3d0*/  IMAD.X R37, RZ, RZ, R5, P1 ;  /* 0x000000ffff257224 */ /* 0x000fe200008e0605 */
[----:B------:R-:W-:Y:S01]  /*2c3e0*/  LOP3.LUT R60, R61, 0x380, RZ, 0xc0, !PT ;  /* 0x000003803d3c7812 */ /* 0x000fe200078ec0ff */
[----:B------:R-:W-:Y:S01]  /*2c3f0*/  IMAD.WIDE.U32 R20, R157, UR4, R20 ;  /* 0x000000049d147c25 */ /* 0x000fe2000f8e0014 */
[----:B------:R-:W-:Y:S01]  /*2c400*/  LOP3.LUT R8, R9, 0x380, RZ, 0xc0, !PT ;  /* 0x0000038009087812 */ /* 0x000fe200078ec0ff */
[----:B------:R-:W5:Y:S01]  /*2c410*/  LD.E.128 R32, desc[UR36][R32.64] ;  /* 0x0000002420207980 */ /* 0x000f62000c101d00 */
[----:B------:R-:W-:Y:S01]  /*2c420*/  IADD3 R65, P1, R4, 0xd000, RZ ;  /* 0x0000d00004417810 */ /* 0x000fe20007f3e0ff */
[----:B------:R-:W2:Y:S01]  /*2c430*/  @P2 LDC R89, c[0x0][0xcf0] ;  /* 0x00033c00ff592b82 */ /* 0x000ea20000000800 */
[----:B------:R-:W-:Y:S01]  /*2c440*/  SHF.R.U64 R60, R60, 0x3, RZ ;  /* 0x000000033c3c7819 */ /* 0x000fe200000012ff */
[----:B------:R-:W-:Y:S01]  /*2c450*/  IMAD.IADD R82, R181, 0x1, R78 ;  /* 0x00000001b5527824 */ /* 0x000fe200078e024e */
[----:B------:R-:W-:Y:S01]  /*2c460*/  SHF.R.S32.HI R77, RZ, 0x1f, R76 ;  /* 0x0000001fff4d7819 */ /* 0x000fe2000001144c */
[----:B------:R-:W-:Y:S01]  /*2c470*/  IMAD R21, R157, UR5, R21 ;  /* 0x000000059d157c24 */ /* 0x000fe2000f8e0215 */
[----:B------:R-:W-:Y:S01]  /*2c480*/  SHF.R.U64 R8, R8, 0x3, RZ ;  /* 0x0000000308087819 */ /* 0x000fe200000012ff */
[----:B------:R-:W-:Y:S01]  /*2c490*/  ULDC.64 UR4, c[0x0][0xbf0] ;  /* 0x0002fc0000047ab9 */ /* 0x000fe20000000a00 */
[----:B------:R-:W-:Y:S01]  /*2c4a0*/  LOP3.LUT R64, R65, 0x380, RZ, 0xc0, !PT ;  /* 0x0000038041407812 */ /* 0x000fe200078ec0ff */
[----:B------:R-:W-:Y:S01]  /*2c4b0*/  IMAD R77, R77, UR4, RZ ;  /* 0x000000044d4d7c24 */ /* 0x000fe2000f8e02ff */
[----:B------:R-:W-:Y:S01]  /*2c4c0*/  LOP3.LUT R60, R60, R61, RZ, 0x3c, !PT ;  /* 0x0000003d3c3c7212 */ /* 0x000fe200078e3cff */
[--C-:B------:R-:W-:Y:S01]  /*2c4d0*/  IMAD.X R61, RZ, RZ, R5.reuse, P0 ;  /* 0x000000ffff3d7224 */ /* 0x100fe200000e0605 */
[----:B------:R-:W-:Y:S01]  /*2c4e0*/  LOP3.LUT R8, R8, R9, RZ, 0x3c, !PT ;  /* 0x0000000908087212 */ /* 0x000fe200078e3cff */
[----:B------:R-:W-:Y:S01]  /*2c4f0*/  IMAD.X R9, RZ, RZ, R5, P3 ;  /* 0x000000ffff097224 */ /* 0x000fe200018e0605 */
[----:B------:R-:W-:Y:S01]  /*2c500*/  SHF.R.U64 R64, R64, 0x3, RZ ;  /* 0x0000000340407819 */ /* 0x000fe200000012ff */
[----:B------:R-:W5:Y:S01]  /*2c510*/  LD.E.128 R36, desc[UR36][R36.64] ;  /* 0x0000002424247980 */ /* 0x000f62000c101d00 */
[----:B-1----:R-:W-:-:S02]  /*2c520*/  ISETP.GE.AND P0, PT, R219, R0, PT ;  /* 0x00000000db00720c */ /* 0x002fc40003f06270 */
[----:B------:R-:W-:Y:S01]  /*2c530*/  IADD3 R45, P3, R4, 0x8000, RZ ;  /* 0x00008000042d7810 */ /* 0x000fe20007f7e0ff */
[C---:B------:R-:W-:Y:S01]  /*2c540*/  IMAD R81, R76.reuse, UR5, R77 ;  /* 0x000000054c517c24 */ /* 0x040fe2000f8e024d */
[----:B------:R-:W-:Y:S01]  /*2c550*/  LOP3.LUT R12, R13, 0x380, RZ, 0xc0, !PT ;  /* 0x000003800d0c7812 */ /* 0x000fe200078ec0ff */
[----:B------:R-:W5:Y:S01]  /*2c560*/  LD.E.128 R68, desc[UR36][R68.64] ;  /* 0x0000002444447980 */ /* 0x000f62000c101d00 */
[----:B------:R-:W-:Y:S02]  /*2c570*/  LOP3.LUT R24, R25, 0x380, RZ, 0xc0, !PT ;  /* 0x0000038019187812 */ /* 0x000fe400078ec0ff */
[----:B------:R-:W-:Y:S01]  /*2c580*/  LOP3.LUT R28, R29, 0x380, RZ, 0xc0, !PT ;  /* 0x000003801d1c7812 */ /* 0x000fe200078ec0ff */
[----:B------:R-:W-:Y:S01]  /*2c590*/  IMAD.WIDE.U32 R20, R76, UR4, R20 ;  /* 0x000000044c147c25 */ /* 0x000fe2000f8e0014 */
[----:B------:R-:W-:Y:S01]  /*2c5a0*/  LOP3.LUT R64, R64, R65, RZ, 0x3c, !PT ;  /* 0x0000004140407212 */ /* 0x000fe200078e3cff */
[----:B------:R-:W-:Y:S01]  /*2c5b0*/  ULDC.64 UR4, c[0x0][0xbe0] ;  /* 0x0002f80000047ab9 */ /* 0x000fe20000000a00 */
[----:B------:R-:W-:Y:S01]  /*2c5c0*/  SEL R77, RZ, 0xffffffff, P0 ;  /* 0xffffffffff4d7807 */ /* 0x000fe20000000000 */
[----:B------:R-:W-:Y:S01]  /*2c5d0*/  IMAD.X R65, RZ, RZ, R5, P1 ;  /* 0x000000ffff417224 */ /* 0x000fe200008e0605 */
[----:B------:R-:W-:Y:S01]  /*2c5e0*/  LOP3.LUT R44, R45, 0x380, RZ, 0xc0, !PT ;  /* 0x000003802d2c7812 */ /* 0x000fe200078ec0ff */
[----:B------:R-:W5:Y:S01]  /*2c5f0*/  LD.E.128 R60, desc[UR36][R60.64] ;  /* 0x000000243c3c7980 */ /* 0x000f62000c101d00 */
[----:B------:R-:W-:Y:S01]  /*2c600*/  ISETP.GE.AND P1, PT, R166, R0, PT ;  /* 0x00000000a600720c */ /* 0x000fe20003f26270 */
[----:B------:R-:W-:Y:S01]  /*2c610*/  IMAD.SHL.U32 R77, R77, 0x2, RZ ;  /* 0x000000024d4d7824 */ /* 0x000fe200078e00ff */
[----:B------:R-:W-:-:S02]  /*2c620*/  SHF.R.U64 R12, R12, 0x3, RZ ;  /* 0x000000030c0c7819 */ /* 0x000fc400000012ff */
[----:B------:R-:W-:Y:S02]  /*2c630*/  SHF.R.U64 R24, R24, 0x3, RZ ;  /* 0x0000000318187819 */ /* 0x000fe400000012ff */
[----:B------:R-:W-:Y:S02]  /*2c640*/  SHF.R.U64 R28, R28, 0x3, RZ ;  /* 0x000000031c1c7819 */ /* 0x000fe400000012ff */
[----:B------:R-:W-:Y:S01]  /*2c650*/  LOP3.LUT R11, R4, 0x380, RZ, 0xc0, !PT ;  /* 0x00000380040b7812 */ /* 0x000fe200078ec0ff */
[----:B------:R-:W-:Y:S01]  /*2c660*/  IMAD.IADD R21, R21, 0x1, R81 ;  /* 0x0000000115157824 */ /* 0x000fe200078e0251 */
[----:B------:R-:W-:Y:S01]  /*2c670*/  SHF.R.U64 R44, R44, 0x3, RZ ;  /* 0x000000032c2c7819 */ /* 0x000fe200000012ff */
[----:B------:R-:W5:Y:S01]  /*2c680*/  LD.E.128 R64, desc[UR36][R64.64] ;  /* 0x0000002440407980 */ /* 0x000f62000c101d00 */
[----:B------:R-:W-:Y:S02]  /*2c690*/  ISETP.GE.AND P0, PT, R218, R0, PT ;  /* 0x00000000da00720c */ /* 0x000fe40003f06270 */
[----:B------:R-:W-:-:S02]  /*2c6a0*/  SEL R76, RZ, 0x1, P1 ;  /* 0x00000001ff4c7807 */ /* 0x000fc40000800000 */
        /* <DEDUP_REMOVED lines=11> */
[----:B------:R-:W-:Y:S01]  /*2c760*/  IADD3 R57, P6, R4, 0xb000, RZ ;  /* 0x0000b00004397810 */ /* 0x000fe20007fde0ff */
[----:B------:R-:W5:Y:S01]  /*2c770*/  LD.E.128 R24, desc[UR36][R24.64] ;  /* 0x0000002418187980 */ /* 0x000f62000c101d00 */
[----:B------:R-:W-:Y:S02]  /*2c780*/  SEL R79, RZ, 0xffffffff, P0 ;  /* 0xffffffffff4f7807 */ /* 0x000fe40000000000 */
[----:B------:R-:W-:Y:S01]  /*2c790*/  LOP3.LUT R78, R77, 0x2, R76, 0xe2, !PT ;  /* 0x000000024d4e7812 */ /* 0x000fe200078ee24c */
[----:B0-----:R-:W-:Y:S01]  /*2c7a0*/  @P2 IMAD.HI.U32 R76, R82, R83, RZ ;  /* 0x00000053524c2227 */ /* 0x001fe200078e00ff */
[----:B------:R-:W-:Y:S01]  /*2c7b0*/  IADD3 R7, P3, R4, 0xf000, RZ ;  /* 0x0000f00004077810 */ /* 0x000fe20007f7e0ff */
[----:B------:R-:W5:Y:S01]  /*2c7c0*/  LD.E.128 R28, desc[UR36][R28.64] ;  /* 0x000000241c1c7980 */ /* 0x000f62000c101d00 */
[----:B------:R-:W-:Y:S01]  /*2c7d0*/  LOP3.LUT R48, R49, 0x380, RZ, 0xc0, !PT ;  /* 0x0000038031307812 */ /* 0x000fe200078ec0ff */
[----:B------:R-:W-:Y:S01]  /*2c7e0*/  IMAD.MOV.U32 R77, RZ, RZ, R82 ;  /* 0x000000ffff4d7224 */ /* 0x000fe200078e0052 */
[----:B------:R-:W-:Y:S01]  /*2c7f0*/  LOP3.LUT R52, R53, 0x380, RZ, 0xc0, !PT ;  /* 0x0000038035347812 */ /* 0x000fe200078ec0ff */
[----:B------:R-:W-:Y:S01]  /*2c800*/  IMAD.SHL.U32 R79, R79, 0x4, RZ ;  /* 0x000000044f4f7824 */ /* 0x000fe200078e00ff */
[----:B------:R-:W-:Y:S01]  /*2c810*/  LOP3.LUT R56, R57, 0x380, RZ, 0xc0, !PT ;  /* 0x0000038039387812 */ /* 0x000fe200078ec0ff */
[----:B------:R-:W-:Y:S01]  /*2c820*/  IMAD.X R73, RZ, RZ, R5, P3 ;  /* 0x000000ffff497224 */ /* 0x000fe200018e0605 */
[----:B------:R-:W-:Y:S01]  /*2c830*/  ISETP.GE.AND P1, PT, R217, R0, PT ;  /* 0x00000000d900720c */ /* 0x000fe20003f26270 */
[----:B------:R-:W5:Y:S01]  /*2c840*/  LD.E.128 R44, desc[UR36][R44.64] ;  /* 0x000000242c2c7980 */ /* 0x000f62000c101d00 */
[----:B------:R-:W-:-:S02]  /*2c850*/  LOP3.LUT R6, R7, 0x380, RZ, 0xc0, !PT ;  /* 0x0000038007067812 */ /* 0x000fc400078ec0ff */
[----:B--2---:R-:W-:Y:S02]  /*2c860*/  @P2 SHF.R.U32.HI R77, RZ, R89, R76 ;  /* 0x00000059ff4d2219 */ /* 0x004fe4000001164c */
[----:B------:R-:W-:Y:S02]  /*2c870*/  SHF.R.U64 R48, R48, 0x3, RZ ;  /* 0x0000000330307819 */ /* 0x000fe400000012ff */
[----:B------:R-:W-:Y:S02]  /*2c880*/  SHF.R.U64 R52, R52, 0x3, RZ ;  /* 0x0000000334347819 */ /* 0x000fe400000012ff */
[----:B------:R-:W-:Y:S02]  /*2c890*/  SHF.R.U64 R56, R56, 0x3, RZ ;  /* 0x0000000338387819 */ /* 0x000fe400000012ff */
[----:B------:R-:W-:Y:S02]  /*2c8a0*/  SEL R76, RZ, 0xffffffff, P1 ;  /* 0xffffffffff4c7807 */ /* 0x000fe40000800000 */
[----:B------:R-:W-:-:S02]  /*2c8b0*/  SHF.R.U64 R11, R11, 0x3, RZ ;  /* 0x000000030b0b7819 */ /* 0x000fc400000012ff */
[----:B------:R-:W-:Y:S02]  /*2c8c0*/  SHF.R.U64 R6, R6, 0x3, RZ ;  /* 0x0000000306067819 */ /* 0x000fe400000012ff */
[----:B------:R-:W-:Y:S01]  /*2c8d0*/  LOP3.LUT R78, R79, 0x4, R78, 0xe2, !PT ;  /* 0x000000044f4e7812 */ /* 0x000fe200078ee24e */
[--C-:B------:R-:W-:Y:S01]  /*2c8e0*/  IMAD.MOV R79, RZ, RZ, -R77.reuse ;  /* 0x000000ffff4f7224 */ /* 0x100fe200078e0a4d */
[----:B------:R-:W-:Y:S02]  /*2c8f0*/  ISETP.GE.AND P0, PT, R216, R0, PT ;  /* 0x00000000d800720c */ /* 0x000fe40003f06270 */
[----:B------:R-:W-:Y:S01]  /*2c900*/  SHF.R.S32.HI R81, RZ, 0x1f, R77 ;  /* 0x0000001fff517819 */ /* 0x000fe2000001144d */
[----:B------:R-:W-:Y:S01]  /*2c910*/  IMAD.SHL.U32 R83, R76, 0x8, RZ ;  /* 0x000000084c537824 */ /* 0x000fe200078e00ff */
[----:B------:R-:W-:Y:S01]  /*2c920*/  LOP3.LUT R48, R48, R49, RZ, 0x3c, !PT ;  /* 0x0000003130307212 */ /* 0x000fe200078e3cff */
[--C-:B------:R-:W-:Y:S01]  /*2c930*/  IMAD.X R49, RZ, RZ, R5.reuse, P4 ;  /* 0x000000ffff317224 */ /* 0x100fe200020e0605 */
[----:B------:R-:W-:Y:S01]  /*2c940*/  LOP3.LUT R52, R52, R53, RZ, 0x3c, !PT ;  /* 0x0000003534347212 */ /* 0x000fe200078e3cff */
[--C-:B------:R-:W-:Y:S01]  /*2c950*/  IMAD.X R53, RZ, RZ, R5.reuse, P5 ;  /* 0x000000ffff357224 */ /* 0x100fe200028e0605 */
[----:B------:R-:W-:Y:S01]  /*2c960*/  LOP3.LUT R56, R56, R57, RZ, 0x3c, !PT ;  /* 0x0000003938387212 */ /* 0x000fe200078e3cff */
[----:B------:R-:W-:Y:S01]  /*2c970*/  IMAD.X R57, RZ, RZ, R5, P6 ;  /* 0x000000ffff397224 */ /* 0x000fe200030e0605 */
[----:B------:R-:W-:-:S02]  /*2c980*/  LOP3.LUT R4, R11, R4, RZ, 0x3c, !PT ;  /* 0x000000040b047212 */ /* 0x000fc400078e3cff */
[----:B------:R-:W-:Y:S01]  /*2c990*/  LOP3.LUT R72, R6, R7, RZ, 0x3c, !PT ;  /* 0x0000000706487212 */ /* 0x000fe200078e3cff */
[----:B------:R-:W-:Y:S01]  /*2c9a0*/  IMAD R79, R80, R79, R82 ;  /* 0x0000004f504f7224 */ /* 0x000fe200078e0252 */
[----:B------:R-:W-:Y:S01]  /*2c9b0*/  SEL R76, RZ, 0xffffffff, P0 ;  /* 0xffffffffff4c7807 */ /* 0x000fe20000000000 */
[----:B------:R-:W-:Y:S01]  /*2c9c0*/  IMAD R82, R81, UR4, RZ ;  /* 0x0000000451527c24 */ /* 0x000fe2000f8e02ff */
[----:B------:R-:W-:Y:S01]  /*2c9d0*/  ISETP.GE.AND P0, PT, R215, R0, PT ;  /* 0x00000000d700720c */ /* 0x000fe20003f06270 */
[----:B------:R-:W5:Y:S01]  /*2c9e0*/  LD.E.128 R4, desc[UR36][R4.64] ;  /* 0x0000002404047980 */ /* 0x000f62000c101d00 */
[----:B------:R-:W-:Y:S01]  /*2c9f0*/  LOP3.LUT R78, R83, 0x8, R78, 0xe2, !PT ;  /* 0x00000008534e7812 */ /* 0x000fe200078ee24e */
[----:B------:R-:W-:Y:S01]  /*2ca00*/  IMAD.SHL.U32 R83, R76, 0x10, RZ ;  /* 0x000000104c537824 */ /* 0x000fe200078e00ff */
[----:B------:R-:W-:Y:S01]  /*2ca10*/  SEL R76, RZ, 0xffffffff, P0 ;  /* 0xffffffffff4c7807 */ /* 0x000fe20000000000 */
[----:B------:R-:W5:Y:S01]  /*2ca20*/  LD.E.128 R8, desc[UR36][R8.64] ;  /* 0x0000002408087980 */ /* 0x000f62000c101d00 */
[----:B------:R-:W-:-:S02]  /*2ca30*/  IMAD R81, R77, UR5, R82 ;  /* 0x000000054d517c24 */ /* 0x000fc4000f8e0252 */
[----:B------:R-:W-:Y:S01]  /*2ca40*/  IMAD.WIDE.U32 R20, R77, UR4, R20 ;  /* 0x000000044d147c25 */ /* 0x000fe2000f8e0014 */
[----:B------:R-:W5:Y:S01]  /*2ca50*/  LD.E.128 R48, desc[UR36][R48.64] ;  /* 0x0000002430307980 */ /* 0x000f62000c101d00 */
[----:B------:R-:W-:Y:S01]  /*2ca60*/  SHF.R.S32.HI R77, RZ, 0x1f, R79 ;  /* 0x0000001fff4d7819 */ /* 0x000fe2000001144f */
[----:B------:R-:W-:Y:S02]  /*2ca70*/  ULDC.64 UR4, c[0x0][0xbd8] ;  /* 0x0002f60000047ab9 */ /* 0x000fe40000000a00 */
[----:B------:R-:W5:Y:S04]  /*2ca80*/  LD.E.128 R52, desc[UR36][R52.64] ;  /* 0x0000002434347980 */ /* 0x000f68000c101d00 */
        /* <DEDUP_REMOVED lines=9> */
[----:B------:R-:W-:-:S02]  /*2cb20*/  IMAD.SHL.U32 R83, R76, 0x20, RZ ;  /* 0x000000204c537824 */ /* 0x000fc400078e00ff */
[----:B------:R-:W-:Y:S02]  /*2cb30*/  IMAD.IADD R21, R21, 0x1, R81 ;  /* 0x0000000115157824 */ /* 0x000fe400078e0251 */
[----:B------:R-:W-:Y:S02]  /*2cb40*/  IMAD R76, R77, UR4, RZ ;  /* 0x000000044d4c7c24 */ /* 0x000fe4000f8e02ff */
[----:B------:R-:W-:Y:S02]  /*2cb50*/  IMAD R80, R3, R80, RZ ;  /* 0x0000005003507224 */ /* 0x000fe400078e02ff */
[----:B------:R-:W-:Y:S02]  /*2cb60*/  IMAD.IADD R181, R88, 0x1, R181 ;  /* 0x0000000158b57824 */ /* 0x000fe400078e02b5 */
[----:B------:R-:W-:Y:S02]  /*2cb70*/  VIADD R90, R166, 0x180 ;  /* 0x00000180a65a7836 */ /* 0x000fe40000000000 */
[----:B------:R-:W-:-:S02]  /*2cb80*/  IMAD R77, R79, UR5, R76 ;  /* 0x000000054f4d7c24 */ /* 0x000fc4000f8e024c */
[----:B------:R-:W-:Y:S01]  /*2cb90*/  IMAD.WIDE.U32 R20, R79, UR4, R20 ;  /* 0x000000044f147c25 */ /* 0x000fe2000f8e0014 */
[----:B------:R-:W-:Y:S01]  /*2cba0*/  ISETP.GE.AND P1, PT, R181, R80, PT ;  /* 0x00000050b500720c */ /* 0x000fe20003f26270 */
[----:B------:R-:W-:Y:S01]  /*2cbb0*/  ULDC.64 UR4, c[0x0][0xb80] ;  /* 0x0002e00000047ab9 */ /* 0x000fe20000000a00 */
[----:B------:R-:W-:Y:S01]  /*2cbc0*/  ISETP.GE.AND P0, PT, R90, R0, PT ;  /* 0x000000005a00720c */ /* 0x000fe20003f06270 */
[----:B------:R-:W-:Y:S01]  /*2cbd0*/  VIADD R84, R166, 0x1c0 ;  /* 0x000001c0a6547836 */ /* 0x000fe20000000000 */
[----:B------:R-:W-:Y:S01]  /*2cbe0*/  LEA R82, P2, R20, UR4, 0x1 ;  /* 0x0000000414527c11 */ /* 0x000fe2000f8408ff */
[----:B------:R-:W-:Y:S02]  /*2cbf0*/  IMAD.IADD R21, R21, 0x1, R77 ;  /* 0x0000000115157824 */ /* 0x000fe400078e024d */
[----:B------:R-:W-:Y:S01]  /*2cc00*/  VIADD R3, R2, 0x38820 ;  /* 0x0003882002037836 */ /* 0x000fe20000000000 */
[----:B------:R-:W-:Y:S02]  /*2cc10*/  LOP3.LUT R78, R83, 0x20, R78, 0xe2, !PT ;  /* 0x00000020534e7812 */ /* 0x000fe400078ee24e */
[----:B------:R-:W-:-:S02]  /*2cc20*/  SEL R81, RZ, 0x40, P0 ;  /* 0x00000040ff517807 */ /* 0x000fc40000000000 */
[----:B------:R-:W-:Y:S02]  /*2cc30*/  ISETP.GE.AND P0, PT, R84, R0, PT ;  /* 0x000000005400720c */ /* 0x000fe40003f06270 */
[----:B------:R-:W-:Y:S02]  /*2cc40*/  LEA.HI.X R83, R20, UR5, R21, 0x1, P2 ;  /* 0x0000000514537c11 */ /* 0x000fe400090f0c15 */
[----:B------:R-:W-:Y:S01]  /*2cc50*/  PRMT R3, RZ, 0x654, R3 ;  /* 0x00000654ff037816 */ /* 0x000fe20000000003 */
[----:B------:R-:W-:Y:S01]  /*2cc60*/  VIADD R88, R166, 0x1c0 ;  /* 0x000001c0a6587836 */ /* 0x000fe20000000000 */
[----:B------:R-:W-:Y:S01]  /*2cc70*/  LOP3.LUT R81, R78, R81, RZ, 0xfc, !PT ;  /* 0x000000514e517212 */ /* 0x000fe200078efcff */
[----:B------:R-:W-:Y:S01]  /*2cc80*/  VIADD R89, R166, 0x180 ;  /* 0x00000180a6597836 */ /* 0x000fe20000000000 */
[----:B------:R-:W-:Y:S01]  /*2cc90*/  SEL R76, RZ, 0x80, P0 ;  /* 0x00000080ff4c7807 */ /* 0x000fe20000000000 */
[----:B0-----:R0:W-:Y:S01]  /*2cca0*/  SYNCS.ARRIVE.TRANS64.RED.A1T0 RZ, [R3+URZ], RZ ;  /* 0x000000ff03ff79a7 */ /* 0x0011e2000810043f */
[----:B------:R1:W2:Y:S01]  /*2ccb0*/  SHFL.IDX PT, R20, R82, RZ, 0x181f ;  /* 0x00181fff52147589 */ /* 0x0002a200000e0000 */
[----:B------:R-:W-:Y:S03]  /*2ccc0*/  BSSY B1, `(.L_x_3688) ;  /* 0x000002a000017945 */ /* 0x000fe60003800000 */
[----:B------:R1:W3:Y:S01]  /*2ccd0*/  SHFL.IDX PT, R21, R83, RZ, 0x181f ;  /* 0x00181fff53157589 */ /* 0x0002e200000e0000 */
[----:B------:R-:W-:-:S02]  /*2cce0*/  SHF.R.S32.HI R88, RZ, 0x1f, R88 ;  /* 0x0000001fff587819 */ /* 0x000fc40000011458 */
[----:B0-----:R-:W-:Y:S02]  /*2ccf0*/  LOP3.LUT R3, R81, R76, RZ, 0xfc, !PT ;  /* 0x0000004c51037212 */ /* 0x001fe400078efcff */
[----:B------:R-:W-:Y:S02]  /*2cd00*/  SHF.R.S32.HI R89, RZ, 0x1f, R89 ;  /* 0x0000001fff597819 */ /* 0x000fe40000011459 */
[----:B------:R-:W-:Y:S02]  /*2cd10*/  SHF.R.S32.HI R91, RZ, 0x1f, R215 ;  /* 0x0000001fff5b7819 */ /* 0x000fe400000114d7 */
[----:B------:R-:W-:Y:S02]  /*2cd20*/  SHF.R.S32.HI R92, RZ, 0x1f, R216 ;  /* 0x0000001fff5c7819 */ /* 0x000fe400000114d8 */
[----:B------:R-:W-:Y:S02]  /*2cd30*/  SHF.R.S32.HI R93, RZ, 0x1f, R217 ;  /* 0x0000001fff5d7819 */ /* 0x000fe400000114d9 */
[----:B------:R-:W-:-:S02]  /*2cd40*/  SHF.R.S32.HI R94, RZ, 0x1f, R218 ;  /* 0x0000001fff5e7819 */ /* 0x000fc400000114da */
[----:B------:R-:W-:Y:S01]  /*2cd50*/  SHF.R.S32.HI R95, RZ, 0x1f, R219 ;  /* 0x0000001fff5f7819 */ /* 0x000fe200000114db */
[----:B-1----:R-:W-:Y:S06]  /*2cd60*/  @P1 BRA `(.L_x_3689) ;  /* 0x00000000007c1947 */ /* 0x002fec0003800000 */
[-C--:B------:R-:W-:Y:S02]  /*2cd70*/  ISETP.GE.AND P1, PT, R219, R0.reuse, PT ;  /* 0x00000000db00720c */ /* 0x080fe40003f26270 */
[-C--:B------:R-:W-:Y:S02]  /*2cd80*/  ISETP.GE.AND P0, PT, R166, R0.reuse, PT ;  /* 0x00000000a600720c */ /* 0x080fe40003f06270 */
[-C--:B------:R-:W-:Y:S02]  /*2cd90*/  ISETP.GE.AND P5, PT, R218, R0.reuse, PT ;  /* 0x00000000da00720c */ /* 0x080fe40003fa6270 */
[----:B------:R-:W-:-:S07]  /*2cda0*/  ISETP.GE.AND P3, PT, R217, R0, PT ;  /* 0x00000000d900720c */ /* 0x000fce0003f66270 */
[C---:B--2---:R-:W-:Y:S02]  /*2cdb0*/  @!P1 LEA R76, P2, R219.reuse, R20, 0x1 ;  /* 0x00000014db4c9211 */ /* 0x044fe400078408ff */
[----:B---3--:R-:W-:Y:S02]  /*2cdc0*/  @!P0 IMAD.WIDE R78, R166, 0x2, R20 ;  /* 0x00000002a64e8825 */ /* 0x008fe400078e0214 */
[----:B------:R-:W-:Y:S02]  /*2cdd0*/  @!P1 LEA.HI.X R77, R219, R21, R95, 0x1, P2 ;  /* 0x00000015db4d9211 */ /* 0x000fe400010f0c5f */
[----:B------:R-:W-:Y:S01]  /*2cde0*/  ISETP.GE.AND P2, PT, R216, R0, PT ;  /* 0x00000000d800720c */ /* 0x000fe20003f46270 */
[----:B-----5:R0:W-:Y:S01]  /*2cdf0*/  @!P0 ST.E.128 desc[UR36][R78.64], R4 ;  /* 0x000000044e008985 */ /* 0x0201e2000c101d24 */
[----:B------:R-:W-:-:S03]  /*2ce00*/  LOP3.LUT P0, RZ, R81, 0x40, RZ, 0xc0, !PT ;  /* 0x0000004051ff7812 */ /* 0x000fc6000780c0ff */
[----:B------:R1:W-:Y:S01]  /*2ce10*/  @!P1 ST.E.128 desc[UR36][R76.64], R12 ;  /* 0x0000000c4c009985 */ /* 0x0003e2000c101d24 */
[----:B------:R-:W-:Y:S02]  /*2ce20*/  ISETP.GE.AND P1, PT, R215, R0, PT ;  /* 0x00000000d700720c */ /* 0x000fe40003f26270 */
[CC--:B0-----:R-:W-:Y:S02]  /*2ce30*/  @!P5 LEA R4, P4, R218.reuse, R20.reuse, 0x1 ;  /* 0x00000014da04d211 */ /* 0x0c1fe400078808ff */
[-C--:B------:R-:W-:Y:S02]  /*2ce40*/  @!P3 LEA R6, P6, R217, R20.reuse, 0x1 ;  /* 0x00000014d906b211 */ /* 0x080fe400078c08ff */
[-C--:B------:R-:W-:Y:S02]  /*2ce50*/  @!P5 LEA.HI.X R5, R218, R21.reuse, R94, 0x1, P4 ;  /* 0x00000015da05d211 */ /* 0x080fe400020f0c5e */
[----:B------:R-:W-:Y:S02]  /*2ce60*/  LOP3.LUT P4, RZ, R3, 0x80, RZ, 0xc0, !PT ;  /* 0x0000008003ff7812 */ /* 0x000fe4000788c0ff */
[----:B------:R-:W-:Y:S01]  /*2ce70*/  @!P3 LEA.HI.X R7, R217, R21, R93, 0x1, P6 ;  /* 0x00000015d907b211 */ /* 0x000fe200030f0c5d */
[----:B------:R0:W-:Y:S02]  /*2ce80*/  @!P5 ST.E.128 desc[UR36][R4.64], R28 ;  /* 0x0000001c0400d985 */ /* 0x0001e4000c101d24 */
[----:B-1----:R-:W-:-:S02]  /*2ce90*/  @!P1 LEA R12, P6, R215, R20, 0x1 ;  /* 0x00000014d70c9211 */ /* 0x002fc400078c08ff */
[----:B------:R1:W-:Y:S02]  /*2cea0*/  @!P3 ST.E.128 desc[UR36][R6.64], R36 ;  /* 0x000000240600b985 */ /* 0x0003e4000c101d24 */
[-C--:B------:R-:W-:Y:S02]  /*2ceb0*/  @!P1 LEA.HI.X R13, R215, R21.reuse, R91, 0x1, P6 ;  /* 0x00000015d70d9211 */ /* 0x080fe400030f0c5b */
        /* <DEDUP_REMOVED lines=10> */
.L_x_3689:
[----:B------:R-:W-:Y:S05]  /*2cf60*/  BSYNC B1 ;  /* 0x0000000000017941 */ /* 0x000fea0003800000 */
.L_x_3688:
[----:B0----5:R-:W-:Y:S01]  /*2cf70*/  VIADD R7, R181, 0x20 ;  /* 0x00000020b5077836 */ /* 0x021fe20000000000 */
[----:B------:R0:W1:Y:S04]  /*2cf80*/  SHFL.IDX PT, R5, R83, 0x1, 0x181f ;  /* 0x00381f0053057f89 */ /* 0x00006800000e0000 */
        /* <DEDUP_REMOVED lines=11> */
[----:B------:R0:W-:Y:S01]  /*2d040*/  @!P6 ST.E.128 desc[UR36][R6.64], R8 ;  /* 0x000000080600e985 */ /* 0x0001e2000c101d24 */
[----:B------:R-:W-:Y:S02]  /*2d050*/  @!P5 LEA.HI.X R13, R219, R5, R95, 0x1, P4 ;  /* 0x00000005db0dd211 */ /* 0x000fe400020f0c5f */
[----:B------:R-:W-:-:S03]  /*2d060*/  LOP3.LUT P4, RZ, R81, 0x40, RZ, 0xc0, !PT ;  /* 0x0000004051ff7812 */ /* 0x000fc6000788c0ff */
[----:B------:R1:W-:Y:S01]  /*2d070*/  @!P5 ST.E.128 desc[UR36][R12.64], R24 ;  /* 0x000000180c00d985 */ /* 0x0003e2000c101d24 */
[CC--:B0-----:R-:W-:Y:S02]  /*2d080*/  @!P3 LEA R6, P6, R218.reuse, R4.reuse, 0x1 ;  /* 0x00000004da06b211 */ /* 0x0c1fe400078c08ff */
[C---:B------:R-:W-:Y:S02]  /*2d090*/  @!P2 LEA R8, P5, R217.reuse, R4, 0x1 ;  /* 0x00000004d908a211 */ /* 0x040fe400078a08ff */
[-C--:B------:R-:W-:Y:S02]  /*2d0a0*/  @!P3 LEA.HI.X R7, R218, R5.reuse, R94, 0x1, P6 ;  /* 0x00000005da07b211 */ /* 0x080fe400030f0c5e */
[----:B------:R-:W-:-:S03]  /*2d0b0*/  @!P2 LEA.HI.X R9, R217, R5, R93, 0x1, P5 ;  /* 0x00000005d909a211 */ /* 0x000fc600028f0c5d */
[CC--:B-1----:R-:W-:Y:S01]  /*2d0c0*/  @P4 LEA R12, P5, R90.reuse, R4.reuse, 0x1 ;  /* 0x000000045a0c4211 */ /* 0x0c2fe200078a08ff */
[----:B------:R0:W-:Y:S01]  /*2d0d0*/  @!P3 ST.E.128 desc[UR36][R6.64], R32 ;  /* 0x000000200600b985 */ /* 0x0001e2000c101d24 */
[CC--:B------:R-:W-:Y:S02]  /*2d0e0*/  @!P0 LEA R10, P3, R215.reuse, R4.reuse, 0x1 ;  /* 0x00000004d70a8211 */ /* 0x0c0fe400078608ff */
[-C--:B------:R-:W-:Y:S01]  /*2d0f0*/  @P4 LEA.HI.X R13, R90, R5.reuse, R89, 0x1, P5 ;  /* 0x000000055a0d4211 */ /* 0x080fe200028f0c59 */
[----:B------:R1:W-:Y:S01]  /*2d100*/  @!P2 ST.E.128 desc[UR36][R8.64], R40 ;  /* 0x000000280800a985 */ /* 0x0003e2000c101d24 */
[----:B------:R-:W-:Y:S02]  /*2d110*/  @!P0 LEA.HI.X R11, R215, R5, R91, 0x1, P3 ;  /* 0x00000005d70b8211 */ /* 0x000fe400018f0c5b */
        /* <DEDUP_REMOVED lines=11> */
.L_x_3687:
[----:B0-----:R-:W2:Y:S01]  /*2d1d0*/  LDL R6, [R1+0x454] ;  /* 0x0004540001067983 */ /* 0x001ea20000100800 */
[----:B------:R-:W0:Y:S01]  /*2d1e0*/  LDC R10, c[0x0][0xce8] ;  /* 0x00033a00ff0a7b82 */ /* 0x000e220000000800 */
[----:B------:R-:W-:Y:S01]  /*2d1f0*/  ULDC.64 UR4, c[0x0][0xc08] ;  /* 0x0003020000047ab9 */ /* 0x000fe20000000a00 */
[----:B------:R-:W-:Y:S01]  /*2d200*/  ULDC.64 UR6, c[0x0][0xc30] ;  /* 0x00030c0000067ab9 */ /* 0x000fe20000000a00 */
[----:B-1----:R-:W-:Y:S01]  /*2d210*/  IMAD R7, R0, UR4, RZ ;  /* 0x0000000400077c24 */ /* 0x002fe2000f8e02ff */
[----:B------:R-:W-:Y:S01]  /*2d220*/  BSSY B1, `(.L_x_3691) ;  /* 0x0000117000017945 */ /* 0x000fe20003800000 */
[C---:B------:R-:W-:Y:S01]  /*2d230*/  IMAD.WIDE.U32 R4, R20.reuse, UR4, RZ ;  /* 0x0000000414047c25 */ /* 0x040fe2000f8e00ff */
[----:B------:R-:W-:Y:S02]  /*2d240*/  SHF.R.S32.HI R34, RZ, 0x1f, R223 ;  /* 0x0000001fff227819 */ /* 0x000fe400000114df */
[----:B------:R-:W-:Y:S01]  /*2d250*/  SHF.R.S32.HI R35, RZ, 0x1f, R224 ;  /* 0x0000001fff237819 */ /* 0x000fe200000114e0 */
[----:B------:R-:W-:Y:S01]  /*2d260*/  IMAD R7, R20, UR5, R7 ;  /* 0x0000000514077c24 */ /* 0x000fe2000f8e0207 */
[----:B------:R-:W-:Y:S01]  /*2d270*/  ULDC.64 UR4, c[0x0][0xc38] ;  /* 0x00030e0000047ab9 */ /* 0x000fe20000000a00 */
[----:B------:R-:W-:Y:S01]  /*2d280*/  VIADD R12, R163, 0x18 ;  /* 0x00000018a30c7836 */ /* 0x000fe20000000000 */
[----:B------:R-:W-:Y:S01]  /*2d290*/  SHF.R.S32.HI R36, RZ, 0x1f, R225 ;  /* 0x0000001fff247819 */ /* 0x000fe200000114e1 */
[----:B------:R-:W-:Y:S01]  /*2d2a0*/  IMAD.IADD R5, R5, 0x1, R7 ;  /* 0x0000000105057824 */ /* 0x000fe200078e0207 */
[----:B------:R-:W-:Y:S01]  /*2d2b0*/  SHF.R.S32.HI R7, RZ, 0x1f, R76 ;  /* 0x0000001fff077819 */ /* 0x000fe2000001144c */
[----:B------:R-:W-:Y:S01]  /*2d2c0*/  VIADD R14, R163, 0x28 ;  /* 0x00000028a30e7836 */ /* 0x000fe20000000000 */
[----:B------:R-:W-:Y:S01]  /*2d2d0*/  SHF.R.S32.HI R26, RZ, 0x1f, R12 ;  /* 0x0000001fff1a7819 */ /* 0x000fe2000001140c */
[----:B------:R-:W-:Y:S01]  /*2d2e0*/  IMAD.WIDE.U32 R4, R157, UR4, R4 ;  /* 0x000000049d047c25 */ /* 0x000fe2000f8e0004 */
[----:B------:R-:W-:-:S02]  /*2d2f0*/  SHF.R.S32.HI R37, RZ, 0x1f, R226 ;  /* 0x0000001fff257819 */ /* 0x000fc400000114e2 */
[----:B------:R-:W-:Y:S01]  /*2d300*/  SHF.R.S32.HI R28, RZ, 0x1f, R14 ;  /* 0x0000001fff1c7819 */ /* 0x000fe2000001140e */
[----:B------:R-:W-:Y:S01]  /*2d310*/  IMAD R5, R157, UR5, R5 ;  /* 0x000000059d057c24 */ /* 0x000fe2000f8e0205 */
[----:B------:R-:W-:Y:S01]  /*2d320*/  ULDC.64 UR4, c[0x0][0xc40] ;  /* 0x0003100000047ab9 */ /* 0x000fe20000000a00 */
[----:B------:R-:W-:Y:S01]  /*2d330*/  VIADD R15, R163, 0x30 ;  /* 0x00000030a30f7836 */ /* 0x000fe20000000000 */
[----:B0-----:R-:W-:Y:S01]  /*2d340*/  ISETP.NE.AND P0, PT, R10, 0x1, PT ;  /* 0x000000010a00780c */ /* 0x001fe20003f05270 */
[----:B------:R-:W-:Y:S01]  /*2d350*/  IMAD R7, R7, UR4, RZ ;  /* 0x0000000407077c24 */ /* 0x000fe2000f8e02ff */
[----:B------:R-:W-:Y:S01]  /*2d360*/  SHF.R.S32.HI R38, RZ, 0x1f, R227 ;  /* 0x0000001fff267819 */ /* 0x000fe200000114e3 */
[C---:B------:R-:W-:Y:S01]  /*2d370*/  IMAD.WIDE.U32 R4, R76.reuse, UR4, R4 ;  /* 0x000000044c047c25 */ /* 0x040fe2000f8e0004 */
[----:B------:R-:W-:Y:S02]  /*2d380*/  SHF.R.S32.HI R29, RZ, 0x1f, R15 ;  /* 0x0000001fff1d7819 */ /* 0x000fe4000001140f */
[----:B------:R-:W-:Y:S01]  /*2d390*/  SHF.R.S32.HI R39, RZ, 0x1f, R228 ;  /* 0x0000001fff277819 */ /* 0x000fe200000114e4 */
[----:B------:R-:W-:Y:S01]  /*2d3a0*/  IMAD R9, R76, UR5, R7 ;  /* 0x000000054c097c24 */ /* 0x000fe2000f8e0207 */
[----:B------:R-:W-:Y:S01]  /*2d3b0*/  ULDC.64 UR4, c[0x0][0xc48] ;  /* 0x0003120000047ab9 */ /* 0x000fe20000000a00 */
[----:B------:R-:W-:Y:S01]  /*2d3c0*/  IMAD R3, R3, R10, RZ ;  /* 0x0000000a03037224 */ /* 0x000fe200078e02ff */
[----:B------:R-:W-:Y:S01]  /*2d3d0*/  SHF.R.S32.HI R40, RZ, 0x1f, R229 ;  /* 0x0000001fff287819 */ /* 0x000fe200000114e5 */
[----:B------:R-:W-:-:S02]  /*2d3e0*/  IMAD.IADD R5, R5, 0x1, R9 ;  /* 0x0000000105057824 */ /* 0x000fc400078e0209 */
[----:B------:R-:W0:Y:S01]  /*2d3f0*/  @P0 LDC R11, c[0x0][0xcec] ;  /* 0x00033b00ff0b0b82 */ /* 0x000e220000000800 */
[----:B------:R-:W-:Y:S02]  /*2d400*/  VIADD R20, R163, 0x38 ;  /* 0x00000038a3147836 */ /* 0x000fe40000000000 */
[----:B------:R-:W-:-:S03]  /*2d410*/  IMAD.WIDE.U32 R4, R220, UR4, R4 ;  /* 0x00000004dc047c25 */ /* 0x000fc6000f8e0004 */
[----:B------:R-:W-:Y:S01]  /*2d420*/  SHF.R.S32.HI R30, RZ, 0x1f, R20 ;  /* 0x0000001fff1e7819 */ /* 0x000fe20000011414 */
[----:B------:R-:W-:Y:S01]  /*2d430*/  IMAD R5, R220, UR5, R5 ;  /* 0x00000005dc057c24 */ /* 0x000fe2000f8e0205 */
[----:B------:R-:W1:Y:S01]  /*2d440*/  @P0 LDC R13, c[0x0][0xcf0] ;  /* 0x00033c00ff0d0b82 */ /* 0x000e620000000800 */
[----:B------:R-:W-:Y:S01]  /*2d450*/  ULDC.64 UR4, c[0x0][0xc28] ;  /* 0x00030a0000047ab9 */ /* 0x000fe20000000a00 */
        /* <DEDUP_REMOVED lines=47> */
[--C-:B--2---:R-:W-:Y:S02]  /*2d750*/  IMAD.IADD R6, R6, 0x1, R181.reuse ;  /* 0x0000000106067824 */ /* 0x104fe400078e02b5 */
[----:B------:R-:W-:Y:S02]  /*2d760*/  IMAD.IADD R181, R162, 0x1, R181 ;  /* 0x00000001a2b57824 */ /* 0x000fe400078e02b5 */
[----:B0-----:R-:W-:-:S04]  /*2d770*/  @P0 IMAD.HI.U32 R0, R6, R11, RZ ;  /* 0x0000000b06000227 */ /* 0x001fc800078e00ff */
[----:B------:R-:W-:Y:S01]  /*2d780*/  IMAD.MOV.U32 R7, RZ, RZ, R6 ;  /* 0x000000ffff077224 */ /* 0x000fe200078e0006 */
[----:B-1----:R-:W-:Y:S01]  /*2d790*/  @P0 SHF.R.U32.HI R7, RZ, R13, R0 ;  /* 0x0000000dff070219 */ /* 0x002fe20000011600 */
[----:B------:R-:W-:-:S03]  /*2d7a0*/  VIADD R13, R163, 0x20 ;  /* 0x00000020a30d7836 */ /* 0x000fc60000000000 */
[--C-:B------:R-:W-:Y:S01]  /*2d7b0*/  SHF.R.S32.HI R0, RZ, 0x1f, R7.reuse ;  /* 0x0000001fff007819 */ /* 0x100fe20000011407 */
[----:B------:R-:W-:Y:S01]  /*2d7c0*/  IMAD.MOV R9, RZ, RZ, -R7 ;  /* 0x000000ffff097224 */ /* 0x000fe200078e0a07 */
[----:B------:R-:W-:Y:S01]  /*2d7d0*/  SHF.R.S32.HI R27, RZ, 0x1f, R13 ;  /* 0x0000001fff1b7819 */ /* 0x000fe2000001140d */
[----:B------:R-:W-:-:S04]  /*2d7e0*/  IMAD.WIDE.U32 R4, R7, UR6, R4 ;  /* 0x0000000607047c25 */ /* 0x000fc8000f8e0004 */
[----:B------:R-:W-:Y:S02]  /*2d7f0*/  IMAD R9, R10, R9, R6 ;  /* 0x000000090a097224 */ /* 0x000fe400078e0206 */
[----:B------:R-:W-:Y:S02]  /*2d800*/  IMAD R0, R0, UR6, RZ ;  /* 0x0000000600007c24 */ /* 0x000fe4000f8e02ff */
[----:B------:R-:W-:Y:S02]  /*2d810*/  VIADD R6, R2, 0x38820 ;  /* 0x0003882002067836 */ /* 0x000fe40000000000 */
[----:B------:R-:W-:Y:S01]  /*2d820*/  IMAD R11, R7, UR7, R0 ;  /* 0x00000007070b7c24 */ /* 0x000fe2000f8e0200 */
[----:B------:R-:W-:Y:S01]  /*2d830*/  SHF.R.S32.HI R0, RZ, 0x1f, R9 ;  /* 0x0000001fff007819 */ /* 0x000fe20000011409 */
[----:B------:R-:W-:Y:S01]  /*2d840*/  VIADD R10, R163, 0x8 ;  /* 0x00000008a30a7836 */ /* 0x000fe20000000000 */
[----:B------:R-:W-:Y:S01]  /*2d850*/  PRMT R6, RZ, 0x654, R6 ;  /* 0x00000654ff067816 */ /* 0x000fe20000000006 */
[----:B------:R-:W-:-:S02]  /*2d860*/  IMAD.IADD R5, R5, 0x1, R11 ;  /* 0x0000000105057824 */ /* 0x000fc400078e020b */
[----:B------:R-:W-:Y:S01]  /*2d870*/  IMAD R0, R0, UR4, RZ ;  /* 0x0000000400007c24 */ /* 0x000fe2000f8e02ff */
[----:B------:R0:W-:Y:S01]  /*2d880*/  SYNCS.ARRIVE.TRANS64.RED.A1T0 RZ, [R6+URZ], RZ ;  /* 0x000000ff06ff79a7 */ /* 0x0001e2000810043f */
[----:B------:R-:W-:Y:S01]  /*2d890*/  IMAD.WIDE.U32 R4, R9, UR4, R4 ;  /* 0x0000000409047c25 */ /* 0x000fe2000f8e0004 */
[----:B------:R-:W-:-:S03]  /*2d8a0*/  SHF.R.S32.HI R24, RZ, 0x1f, R10 ;  /* 0x0000001fff187819 */ /* 0x000fc6000001140a */
[----:B------:R-:W-:Y:S01]  /*2d8b0*/  IMAD R7, R9, UR5, R0 ;  /* 0x0000000509077c24 */ /* 0x000fe2000f8e0200 */
[----:B------:R-:W-:Y:S01]  /*2d8c0*/  ULDC.64 UR4, c[0x0][0xc00] ;  /* 0x0003000000047ab9 */ /* 0x000fe20000000a00 */
[----:B------:R-:W-:Y:S01]  /*2d8d0*/  VIADD R11, R163, 0x10 ;  /* 0x00000010a30b7836 */ /* 0x000fe20000000000 */
[C---:B------:R-:W-:Y:S01]  /*2d8e0*/  LEA R8, P0, R4.reuse, UR4, 0x2 ;  /* 0x0000000404087c11 */ /* 0x040fe2000f8010ff */
[----:B------:R-:W-:Y:S01]  /*2d8f0*/  IMAD.IADD R5, R5, 0x1, R7 ;  /* 0x0000000105057824 */ /* 0x000fe200078e0207 */
[----:B------:R-:W-:Y:S02]  /*2d900*/  SHF.R.S32.HI R9, RZ, 0x1f, R163 ;  /* 0x0000001fff097819 */ /* 0x000fe400000114a3 */
[----:B------:R-:W-:Y:S01]  /*2d910*/  SHF.R.S32.HI R25, RZ, 0x1f, R11 ;  /* 0x0000001fff197819 */ /* 0x000fe2000001140b */
[----:B------:R0:W1:Y:S01]  /*2d920*/  SHFL.IDX PT, R32, R8, RZ, 0x1c1f ;  /* 0x001c1fff08207589 */ /* 0x00006200000e0000 */
[----:B------:R-:W-:Y:S02]  /*2d930*/  LEA.HI.X R0, R4, UR5, R5, 0x2, P0 ;  /* 0x0000000504007c11 */ /* 0x000fe400080f1405 */
[----:B------:R-:W-:-:S03]  /*2d940*/  ISETP.GE.AND P0, PT, R181, R3, PT ;  /* 0x00000003b500720c */ /* 0x000fc60003f06270 */
[----:B------:R0:W2:Y:S10]  /*2d950*/  SHFL.IDX PT, R33, R0, RZ, 0x1c1f ;  /* 0x001c1fff00217589 */ /* 0x0000b400000e0000 */
[----:B0-----:R-:W-:Y:S05]  /*2d960*/  @P0 BRA `(.L_x_3692) ;  /* 0x0000000800880947 */ /* 0x001fea0003800000 */
[----:B------:R-:W-:Y:S02]  /*2d970*/  ULDC UR4, c[0x0][0xbc8] ;  /* 0x0002f20000047ab9 */ /* 0x000fe40000000800 */
[----:B------:R-:W-:-:S13]  /*2d980*/  ISETP.GE.AND P0, PT, R163, UR4, PT ;  /* 0x00000004a3007c0c */ /* 0x000fda000bf06270 */
[----:B------:R-:W3:Y:S01]  /*2d990*/  @!P0 LDL.64 R6, [R1+0x210] ;  /* 0x0002100001068983 */ /* 0x000ee20000100a00 */
[----:B------:R-:W-:Y:S02]  /*2d9a0*/  ISETP.GE.AND P1, PT, R10, UR4, PT ;  /* 0x000000040a007c0c */ /* 0x000fe4000bf26270 */
[----:B-1----:R-:W-:-:S04]  /*2d9b0*/  @!P0 LEA R4, P2, R163, R32, 0x2 ;  /* 0x00000020a3048211 */ /* 0x002fc800078410ff */
[----:B--2---:R-:W-:-:S05]  /*2d9c0*/  @!P0 LEA.HI.X R5, R163, R33, R9, 0x2, P2 ;  /* 0x00000021a3058211 */ /* 0x004fca00010f1409 */
[----:B---3--:R0:W-:Y:S04]  /*2d9d0*/  @!P0 ST.E.64 desc[UR36][R4.64], R6 ;  /* 0x0000000604008985 */ /* 0x0081e8000c101b24 */
[----:B0-----:R-:W2:Y:S01]  /*2d9e0*/  @!P1 LDL.64 R4, [R1+0x220] ;  /* 0x0002200001049983 */ /* 0x001ea20000100a00 */
[----:B------:R-:W-:Y:S02]  /*2d9f0*/  ISETP.GE.AND P0, PT, R11, UR4, PT ;  /* 0x000000040b007c0c */ /* 0x000fe4000bf06270 */
[----:B------:R-:W-:-:S04]  /*2da00*/  @!P1 LEA R6, P2, R10, R32, 0x2 ;  /* 0x000000200a069211 */ /* 0x000fc800078410ff */
[----:B------:R-:W-:-:S05]  /*2da10*/  @!P1 LEA.HI.X R7, R10, R33, R24, 0x2, P2 ;  /* 0x000000210a079211 */ /* 0x000fca00010f1418 */
[----:B--2---:R0:W-:Y:S04]  /*2da20*/  @!P1 ST.E.64 desc[UR36][R6.64], R4 ;  /* 0x0000000406009985 */ /* 0x0041e8000c101b24 */
        /* <DEDUP_REMOVED lines=142> */
[C---:B------:R-:W-:Y:S02]  /*2e310*/  @!P0 LEA R6, P2, R223.reuse, R32, 0x2 ;  /* 0x00000020df068211 */ /* 0x040fe400078410ff */
[----:B------:R-:W-:Y:S02]  /*2e320*/  SHF.R.S32.HI R71, RZ, 0x1f, R222 ;  /* 0x0000001fff477819 */ /* 0x000fe400000114de */
[----:B------:R-:W-:-:S05]  /*2e330*/  @!P0 LEA.HI.X R7, R223, R33, R34, 0x2, P2 ;  /* 0x00000021df078211 */ /* 0x000fca00010f1422 */
[----:B--2---:R0:W-:Y:S04]  /*2e340*/  @!P0 ST.E.64 desc[UR36][R6.64], R4 ;  /* 0x0000000406008985 */ /* 0x0041e8000c101b24 */
[----:B0-----:R-:W2:Y:S01]  /*2e350*/  @!P1 LDL.64 R4, [R1+0x400] ;  /* 0x0004000001049983 */ /* 0x001ea20000100a00 */
[----:B------:R-:W-:-:S04]  /*2e360*/  @!P1 LEA R32, P0, R222, R32, 0x2 ;  /* 0x00000020de209211 */ /* 0x000fc800078010ff */
[----:B------:R-:W-:-:S05]  /*2e370*/  @!P1 LEA.HI.X R33, R222, R33, R71, 0x2, P0 ;  /* 0x00000021de219211 */ /* 0x000fca00000f1447 */
[----:B--2---:R0:W-:Y:S04]  /*2e380*/  @!P1 ST.E.64 desc[UR36][R32.64], R4 ;  /* 0x0000000420009985 */ /* 0x0041e8000c101b24 */
.L_x_3692:
[----:B------:R-:W-:Y:S05]  /*2e390*/  BSYNC B1 ;  /* 0x0000000000017941 */ /* 0x000fea0003800000 */
.L_x_3691:
[----:B0-----:R-:W-:Y:S01]  /*2e3a0*/  VIADD R4, R181, 0x8 ;  /* 0x00000008b5047836 */ /* 0x001fe20000000000 */
[----:B------:R-:W0:Y:S04]  /*2e3b0*/  SHFL.IDX PT, R0, R0, 0x1, 0x1c1f ;  /* 0x003c1f0000007f89 */ /* 0x000e2800000e0000 */
[----:B------:R-:W-:Y:S01]  /*2e3c0*/  ISETP.GE.AND P0, PT, R4, R3, PT ;  /* 0x000000030400720c */ /* 0x000fe20003f06270 */
[----:B------:R-:W3:-:S12]  /*2e3d0*/  SHFL.IDX PT, R8, R8, 0x1, 0x1c1f ;  /* 0x003c1f0008087f89 */ /* 0x000ed800000e0000 */
[----:B------:R-:W-:Y:S05]  /*2e3e0*/  @P0 BRA `(.L_x_3690) ;  /* 0x0000001800600947 */ /* 0x000fea0003800000 */
[----:B------:R-:W4:Y:S02]  /*2e3f0*/  LDC R3, c[0x0][0xbc8] ;  /* 0x0002f200ff037b82 */ /* 0x000f240000000800 */
[----:B----4-:R-:W-:-:S13]  /*2e400*/  ISETP.GE.AND P1, PT, R163, R3, PT ;  /* 0x00000003a300720c */ /* 0x010fda0003f26270 */
[----:B------:R-:W4:Y:S01]  /*2e410*/  @!P1 LDL.64 R6, [R1+0x218] ;  /* 0x0002180001069983 */ /* 0x000f220000100a00 */
[----:B------:R-:W-:Y:S02]  /*2e420*/  ISETP.GE.AND P2, PT, R10, R3, PT ;  /* 0x000000030a00720c */ /* 0x000fe40003f46270 */
[----:B---3--:R-:W-:-:S04]  /*2e430*/  @!P1 LEA R4, P0, R163, R8, 0x2 ;  /* 0x00000008a3049211 */ /* 0x008fc800078010ff */
[----:B0-----:R-:W-:-:S05]  /*2e440*/  @!P1 LEA.HI.X R5, R163, R0, R9, 0x2, P0 ;  /* 0x00000000a3059211 */ /* 0x001fca00000f1409 */
[----:B----4-:R0:W-:Y:S04]  /*2e450*/  @!P1 ST.E.64 desc[UR36][R4.64], R6 ;  /* 0x0000000604009985 */ /* 0x0101e8000c101b24 */
[----:B0-----:R-:W3:Y:S01]  /*2e460*/  @!P2 LDL.64 R4, [R1+0x228] ;  /* 0x000228000104a983 */ /* 0x001ee20000100a00 */
[----:B------:R-:W-:Y:S02]  /*2e470*/  ISETP.GE.AND P1, PT, R11, R3, PT ;  /* 0x000000030b00720c */ /* 0x000fe40003f26270 */
[----:B------:R-:W-:-:S04]  /*2e480*/  @!P2 LEA R6, P0, R10, R8, 0x2 ;  /* 0x000000080a06a211 */ /* 0x000fc800078010ff */
[----:B------:R-:W-:-:S05]  /*2e490*/  @!P2 LEA.HI.X R7, R10, R0, R24, 0x2, P0 ;  /* 0x000000000a07a211 */ /* 0x000fca00000f1418 */
[----:B---3--:R0:W-:Y:S04]  /*2e4a0*/  @!P2 ST.E.64 desc[UR36][R6.64], R4 ;  /* 0x000000040600a985 */ /* 0x0081e8000c101b24 */
        /* <DEDUP_REMOVED lines=136> */
[----:B------:R-:W-:Y:S01]  /*2ed30*/  @!P2 LEA R6, P0, R224, R8, 0x2 ;  /* 0x00000008e006a211 */ /* 0x000fe200078010ff */
[----:B------:R-:W-:Y:S01]  /*2ed40*/  BSSY B1, `(.L_x_3693) ;  /* 0x000000a000017945 */ /* 0x000fe20003800000 */
[-C--:B------:R-:W-:Y:S02]  /*2ed50*/  ISETP.GE.AND P1, PT, R222, R3.reuse, PT ;  /* 0x00000003de00720c */ /* 0x080fe40003f26270 */
[----:B------:R-:W-:Y:S02]  /*2ed60*/  @!P2 LEA.HI.X R7, R224, R0, R35, 0x2, P0 ;  /* 0x00000000e007a211 */ /* 0x000fe400000f1423 */
[----:B------:R-:W-:-:S03]  /*2ed70*/  ISETP.GE.AND P0, PT, R223, R3, PT ;  /* 0x00000003df00720c */ /* 0x000fc60003f06270 */
[----:B---3--:R0:W-:Y:S10]  /*2ed80*/  @!P2 ST.E.64 desc[UR36][R6.64], R4 ;  /* 0x000000040600a985 */ /* 0x0081f4000c101b24 */
[----:B------:R-:W-:Y:S05]  /*2ed90*/  @P0 BRA `(.L_x_3694) ;  /* 0x0000000000100947 */ /* 0x000fea0003800000 */
[----:B0-----:R-:W3:Y:S01]  /*2eda0*/  LDL.64 R6, [R1+0x3f8] ;  /* 0x0003f80001067983 */ /* 0x001ee20000100a00 */
[----:B------:R-:W-:-:S04]  /*2edb0*/  LEA R4, P0, R223, R8, 0x2 ;  /* 0x00000008df047211 */ /* 0x000fc800078010ff */
[----:B------:R-:W-:-:S05]  /*2edc0*/  LEA.HI.X R5, R223, R0, R34, 0x2, P0 ;  /* 0x00000000df057211 */ /* 0x000fca00000f1422 */
[----:B---3--:R3:W-:Y:S04]  /*2edd0*/  ST.E.64 desc[UR36][R4.64], R6 ;  /* 0x0000000604007985 */ /* 0x0087e8000c101b24 */
.L_x_3694:
[----:B------:R-:W-:Y:S05]  /*2ede0*/  BSYNC B1 ;  /* 0x0000000000017941 */ /* 0x000fea0003800000 */
.L_x_3693:
[----:B------:R-:W-:Y:S05]  /*2edf0*/  @P1 BRA `(.L_x_3690) ;  /* 0x0000000c00dc1947 */ /* 0x000fea0003800000 */
[----:B0--3--:R-:W3:Y:S01]  /*2ee00*/  LDL.64 R4, [R1+0x408] ;  /* 0x0004080001047983 */ /* 0x009ee20000100a00 */
[----:B------:R-:W-:Y:S02]  /*2ee10*/  SHF.R.S32.HI R3, RZ, 0x1f, R222 ;  /* 0x0000001fff037819 */ /* 0x000fe400000114de */
[----:B------:R-:W-:-:S04]  /*2ee20*/  LEA R8, P0, R222, R8, 0x2 ;  /* 0x00000008de087211 */ /* 0x000fc800078010ff */
[----:B------:R-:W-:-:S05]  /*2ee30*/  LEA.HI.X R9, R222, R0, R3, 0x2, P0 ;  /* 0x00000000de097211 */ /* 0x000fca00000f1403 */
[----:B---3--:R0:W-:Y:S01]  /*2ee40*/  ST.E.64 desc[UR36][R8.64], R4 ;  /* 0x0000000408007985 */ /* 0x0081e2000c101b24 */
[----:B------:R-:W-:Y:S05]  /*2ee50*/  BRA `(.L_x_3690) ;  /* 0x0000000c00c47947 */ /* 0x000fea0003800000 */
.L_x_3683:
[----:B------:R-:W-:Y:S01]  /*2ee60*/  ULDC.64 UR4, c[0x0][0xd08] ;  /* 0x0003420000047ab9 */ /* 0x000fe20000000a00 */
[----:B------:R-:W4:Y:S01]  /*2ee70*/  LDC.64 R6, c[0x0][0xd00] ;  /* 0x00034000ff067b82 */ /* 0x000f220000000a00 */
[----:B------:R-:W-:Y:S01]  /*2ee80*/  ISETP.NE.U32.AND P0, PT, RZ, UR4, PT ;  /* 0x00000004ff007c0c */ /* 0x000fe2000bf05070 */
[----:B------:R-:W-:-:S03]  /*2ee90*/  IMAD.MOV.U32 R3, RZ, RZ, RZ ;  /* 0x000000ffff037224 */ /* 0x000fc600078e00ff */
[----:B------:R-:W-:Y:S01]  /*2eea0*/  ISETP.NE.AND.EX P1, PT, RZ, UR5, PT, P0 ;  /* 0x00000005ff007c0c */ /* 0x000fe2000bf25300 */
[----:B------:R-:W-:Y:S02]  /*2eeb0*/  ULDC.64 UR4, c[0x0][0xd00] ;  /* 0x0003400000047ab9 */ /* 0x000fe40000000a00 */
[----:B------:R-:W-:-:S04]  /*2eec0*/  ISETP.NE.U32.AND P0, PT, RZ, UR4, PT ;  /* 0x00000004ff007c0c */ /* 0x000fc8000bf05070 */
[----:B------:R-:W-:-:S06]  /*2eed0*/  ISETP.NE.AND.EX P0, PT, RZ, UR5, PT, P0 ;  /* 0x00000005ff007c0c */ /* 0x000fcc000bf05300 */
[----:B------:R-:W2:Y:S01]  /*2eee0*/  @P1 LDC.64 R4, c[0x0][0xd08] ;  /* 0x00034200ff041b82 */ /* 0x000ea20000000a00 */
[----:B------:R-:W-:Y:S02]  /*2eef0*/  ULDC UR4, c[0x0][0xb88] ;  /* 0x0002e20000047ab9 */ /* 0x000fe40000000800 */
[----:B------:R-:W-:Y:S02]  /*2ef00*/  IMAD.U32 R0, RZ, RZ, UR4 ;  /* 0x00000004ff007e24 */ /* 0x000fe4000f8e00ff */
[----:B----4-:R-:W-:-:S05]  /*2ef10*/  IMAD.WIDE R6, R214, 0x4, R6 ;  /* 0x00000004d6067825 */ /* 0x010fca00078e0206 */
[----:B------:R4:W5:Y:S01]  /*2ef20*/  @P0 LDG.E R3, desc[UR36][R6.64] ;  /* 0x0000002406030981 */ /* 0x000962000c1e1900 */
[----:B------:R-:W3:Y:S01]  /*2ef30*/  S2R R30, SR_TID.X ;  /* 0x00000000001e7919 */ /* 0x000ee20000002100 */
[----:B--2---:R-:W-:-:S05]  /*2ef40*/  @P1 IMAD.WIDE R4, R214, 0x4, R4 ;  /* 0x00000004d6041825 */ /* 0x004fca00078e0204 */
[----:B------:R4:W5:Y:S01]  /*2ef50*/  @P1 LDG.E R0, desc[UR36][R4.64] ;  /* 0x0000002404001981 */ /* 0x000962000c1e1900 */
[----:B------:R-:W-:Y:S02]  /*2ef60*/  ISETP.NE.AND P2, PT, R213, RZ, PT ;  /* 0x000000ffd500720c */ /* 0x000fe40003f45270 */
[----:B------:R-:W-:-:S11]  /*2ef70*/  SHF.R.S32.HI R28, RZ, 0x1f, R214 ;  /* 0x0000001fff1c7819 */ /* 0x000fd600000114d6 */
[----:B------:R-:W2:Y:S01]  /*2ef80*/  @!P2 LDC R213, c[0x0][0xbd4] ;  /* 0x0002f500ffd5ab82 */ /* 0x000ea20000000800 */
[----:B---3--:R-:W-:-:S05]  /*2ef90*/  VIADD R8, R30, 0xffffff80 ;  /* 0xffffff801e087836 */ /* 0x008fca0000000000 */
[----:B------:R-:W-:Y:S02]  /*2efa0*/  ISETP.GT.AND P3, PT, R8, 0x3f, PT ;  /* 0x0000003f0800780c */ /* 0x000fe40003f64270 */
[----:B--2---:R-:W-:Y:S01]  /*2efb0*/  ISETP.GT.AND P2, PT, R213, 0x1, PT ;  /* 0x00000001d500780c */ /* 0x004fe20003f44270 */
[----:B----4-:R-:W-:-:S12]  /*2efc0*/  @P1 BRA `(.L_x_3695) ;  /* 0x0000000000101947 */ /* 0x010fd80003800000 */
[----:B------:R-:W-:Y:S05]  /*2efd0*/  @!P0 BRA `(.L_x_3695) ;  /* 0x00000000000c8947 */ /* 0x000fea0003800000 */
[----:B------:R-:W2:Y:S04]  /*2efe0*/  LDG.E R5, desc[UR36][R6.64] ;  /* 0x0000002406057981 */ /* 0x000ea8000c1e1900 */
[----:B-----5:R-:W2:Y:S02]  /*2eff0*/  LDG.E R0, desc[UR36][R6.64+0x4] ;  /* 0x0000042406007981 */ /* 0x020ea4000c1e1900 */
[----:B--2---:R-:W-:-:S07]  /*2f000*/  IMAD.IADD R0, R0, 0x1, -R5 ;  /* 0x0000000100007824 */ /* 0x004fce00078e0a05 */
.L_x_3695:
[----:B------:R-:W-:Y:S01]  /*2f010*/  BSSY B1, `(.L_x_3696) ;  /* 0x0000035000017945 */ /* 0x000fe20003800000 */
[----:B------:R-:W-:Y:S02]  /*2f020*/  SEL R29, R214, RZ, !P0 ;  /* 0x000000ffd61d7207 */ /* 0x000fe40004000000 */
[----:B------:R-:W-:Y:S02]  /*2f030*/  SEL R28, R28, RZ, !P0 ;  /* 0x000000ff1c1c7207 */ /* 0x000fe40004000000 */
[----:B-----5:R-:W-:Y:S01]  /*2f040*/  SHF.R.S32.HI R26, RZ, 0x1f, R3 ;  /* 0x0000001fff1a7819 */ /* 0x020fe20000011403 */
[----:B------:R-:W-:Y:S06]  /*2f050*/  @P3 BRA `(.L_x_3697) ;  /* 0x0000000000c03947 */ /* 0x000fec0003800000 */
[----:B------:R-:W2:Y:S01]  /*2f060*/  LDC R33, c[0x0][0xce8] ;  /* 0x00033a00ff217b82 */ /* 0x000ea20000000800 */
[----:B------:R-:W-:Y:S01]  /*2f070*/  IADD3 R31, R181, -0x80, R30 ;  /* 0xffffff80b51f7810 */ /* 0x000fe20007ffe01e */
[----:B--2---:R-:W-:-:S05]  /*2f080*/  IMAD R4, R0, R33, RZ ;  /* 0x0000002100047224 */ /* 0x004fca00078e02ff */
[----:B------:R-:W-:-:S13]  /*2f090*/  ISETP.GE.AND P0, PT, R31, R4, PT ;  /* 0x000000041f00720c */ /* 0x000fda0003f06270 */
[----:B------:R-:W-:Y:S05]  /*2f0a0*/  @P0 BRA `(.L_x_3697) ;  /* 0x0000000000ac0947 */ /* 0x000fea0003800000 */
[----:B------:R-:W-:Y:S01]  /*2f0b0*/  IMAD.MOV.U32 R24, RZ, RZ, 0xab8 ;  /* 0x00000ab8ff187424 */ /* 0x000fe200078e00ff */
[----:B------:R-:W-:Y:S01]  /*2f0c0*/  ISETP.GT.AND P0, PT, R213, 0x1, PT ;  /* 0x00000001d500780c */ /* 0x000fe20003f04270 */
[----:B------:R-:W2:Y:S01]  /*2f0d0*/  LDC.64 R10, c[0x0][0xca8] ;  /* 0x00032a00ff0a7b82 */ /* 0x000ea20000000a00 */
[----:B------:R-:W-:Y:S01]  /*2f0e0*/  ISETP.NE.AND P1, PT, R33, 0x1, PT ;  /* 0x000000012100780c */ /* 0x000fe20003f25270 */
[----:B------:R-:W-:Y:S01]  /*2f0f0*/  IMAD.MOV.U32 R21, RZ, RZ, R31 ;  /* 0x000000ffff157224 */ /* 0x000fe200078e001f */
[----:B------:R-:W-:-:S05]  /*2f100*/  SEL R24, R24, 0xa78, P0 ;  /* 0x00000a7818187807 */ /* 0x000fca0000000000 */
[----:B------:R-:W3:Y:S08]  /*2f110*/  LDC.64 R4, c[0x0][R24+0x220] ;  /* 0x0000880018047b82 */ /* 0x000ef00000000a00 */
[----:B------:R-:W4:Y:S08]  /*2f120*/  LDC.64 R12, c[0x0][R24+0x218] ;  /* 0x00008600180c7b82 */ /* 0x000f300000000a00 */
[----:B------:R-:W5:Y:S08]  /*2f130*/  LDC.64 R6, c[0x0][R24+0x228] ;  /* 0x00008a0018067b82 */ /* 0x000f700000000a00 */
[----:B------:R-:W0:Y:S08]  /*2f140*/  @P1 LDC R20, c[0x0][0xcec] ;  /* 0x00033b00ff141b82 */ /* 0x000e300000000800 */
[----:B------:R-:W1:Y:S08]  /*2f150*/  LDC.64 R8, c[0x0][R24+0x210] ;  /* 0x0000840018087b82 */ /* 0x000e700000000a00 */
[----:B------:R-:W5:Y:S01]  /*2f160*/  @P1 LDC R27, c[0x0][0xcf0] ;  /* 0x00033c00ff1b1b82 */ /* 0x000f620000000800 */
[----:B0-----:R-:W-:-:S07]  /*2f170*/  @P1 IMAD.HI.U32 R20, R31, R20, RZ ;  /* 0x000000141f141227 */ /* 0x001fce00078e00ff */
[----:B--2---:R-:W0:Y:S01]  /*2f180*/  @!P0 LDC R10, c[0x0][0xc50] ;  /* 0x00031400ff0a8b82 */ /* 0x004e220000000800 */
[-C--:B---3--:R-:W-:Y:S02]  /*2f190*/  IMAD R5, R5, R29.reuse, RZ ;  /* 0x0000001d05057224 */ /* 0x088fe400078e02ff */
[----:B------:R-:W-:-:S05]  /*2f1a0*/  IMAD.WIDE.U32 R14, R4, R29, RZ ;  /* 0x0000001d040e7225 */ /* 0x000fca00078e00ff */
[----:B------:R-:W2:Y:S01]  /*2f1b0*/  @!P0 LDC R11, c[0x0][0xc54] ;  /* 0x00031500ff0b8b82 */ /* 0x000ea20000000800 */
[-C--:B----4-:R-:W-:Y:S02]  /*2f1c0*/  IMAD R25, R13, R157.reuse, RZ ;  /* 0x0000009d0d197224 */ /* 0x090fe400078e02ff */
[----:B------:R-:W-:Y:S01]  /*2f1d0*/  IMAD.WIDE.U32 R12, R12, R157, RZ ;  /* 0x0000009d0c0c7225 */ /* 0x000fe200078e00ff */
[----:B-----5:R-:W-:-:S03]  /*2f1e0*/  @P1 SHF.R.U32.HI R21, RZ, R27, R20 ;  /* 0x0000001bff151219 */ /* 0x020fc60000011614 */
[----:B------:R-:W-:Y:S01]  /*2f1f0*/  IMAD R27, R4, R28, R5 ;  /* 0x0000001c041b7224 */ /* 0x000fe200078e0205 */
[----:B------:R-:W-:Y:S01]  /*2f200*/  SEL R5, R220, RZ, P0 ;  /* 0x000000ffdc057207 */ /* 0x000fe20000000000 */
[----:B------:R-:W-:Y:S01]  /*2f210*/  IMAD.IADD R25, R13, 0x1, R25 ;  /* 0x000000010d197824 */ /* 0x000fe200078e0219 */
[----:B------:R-:W-:Y:S01]  /*2f220*/  IADD3 R12, P1, P3, R14, R12, R3 ;  /* 0x0000000c0e0c7210 */ /* 0x000fe20007b3e003 */
[----:B------:R-:W-:Y:S02]  /*2f230*/  IMAD.MOV R4, RZ, RZ, -R21 ;  /* 0x000000ffff047224 */ /* 0x000fe400078e0a15 */
[----:B------:R-:W-:Y:S02]  /*2f240*/  IMAD.IADD R27, R15, 0x1, R27 ;  /* 0x000000010f1b7824 */ /* 0x000fe400078e021b */
        /* <DEDUP_REMOVED lines=8> */
[-C--:B-1----:R-:W-:Y:S01]  /*2f2d0*/  IMAD R4, R9, R5.reuse, RZ ;  /* 0x0000000509047224 */ /* 0x082fe200078e02ff */
[----:B------:R-:W-:Y:S01]  /*2f2e0*/  SHF.R.S32.HI R13, RZ, 0x1f, R5 ;  /* 0x0000001fff0d7819 */ /* 0x000fe20000011405 */
[----:B------:R-:W-:-:S04]  /*2f2f0*/  IMAD.WIDE.U32 R6, R8, R5, R6 ;  /* 0x0000000508067225 */ /* 0x000fc800078e0006 */
[----:B------:R-:W-:Y:S01]  /*2f300*/  IMAD R13, R8, R13, R4 ;  /* 0x0000000d080d7224 */ /* 0x000fe200078e0204 */
[----:B0-----:R-:W-:Y:S01]  /*2f310*/  LEA R10, P0, R6, R10, 0x2 ;  /* 0x0000000a060a7211 */ /* 0x001fe200078010ff */
[----:B------:R-:W-:Y:S02]  /*2f320*/  IMAD.MOV.U32 R5, RZ, RZ, -0x800000 ;  /* 0xff800000ff057424 */ /* 0x000fe400078e00ff */
[----:B------:R-:W-:-:S05]  /*2f330*/  IMAD.IADD R4, R7, 0x1, R13 ;  /* 0x0000000107047824 */ /* 0x000fca00078e020d */
[----:B--2---:R-:W-:-:S05]  /*2f340*/  LEA.HI.X R11, R6, R11, R4, 0x2, P0 ;  /* 0x0000000b060b7211 */ /* 0x004fca00000f1404 */
[----:B------:R2:W-:Y:S02]  /*2f350*/  STG.E desc[UR36][R10.64], R5 ;  /* 0x000000050a007986 */ /* 0x0005e4000c101924 */
.L_x_3697:
[----:B------:R-:W-:Y:S05]  /*2f360*/  BSYNC B1 ;  /* 0x0000000000017941 */ /* 0x000fea0003800000 */
.L_x_3696:
[----:B------:R-:W-:Y:S05]  /*2f370*/  @P2 BRA `(.L_x_3690) ;  /* 0x00000008007c2947 */ /* 0x000fea0003800000 */
[----:B--2---:R-:W2:Y:S01]  /*2f380*/  LDC R11, c[0x0][0xce8] ;  /* 0x00033a00ff0b7b82 */ /* 0x004ea20000000800 */
[----:B------:R-:W-:Y:S01]  /*2f390*/  ULDC.64 UR4, c[0x0][0xba0] ;  /* 0x0002e80000047ab9 */ /* 0x000fe20000000a00 */
[----:B------:R-:W-:Y:S01]  /*2f3a0*/  VIADD R14, R30, 0xffffff80 ;  /* 0xffffff801e0e7836 */ /* 0x000fe20000000000 */
[----:B------:R-:W-:Y:S01]  /*2f3b0*/  BSSY B1, `(.L_x_3698) ;  /* 0x0000077000017945 */ /* 0x000fe20003800000 */
[----:B------:R-:W-:Y:S01]  /*2f3c0*/  IMAD R6, R26, UR4, RZ ;  /* 0x000000041a067c24 */ /* 0x000fe2000f8e02ff */
[----:B------:R-:W-:Y:S01]  /*2f3d0*/  SHF.R.S32.HI R31, RZ, 0x1f, R216 ;  /* 0x0000001fff1f7819 */ /* 0x000fe200000114d8 */
[----:B------:R-:W-:Y:S01]  /*2f3e0*/  VIADD R24, R30, 0xffffff80 ;  /* 0xffffff801e187836 */ /* 0x000fe20000000000 */
[----:B------:R-:W-:Y:S01]  /*2f3f0*/  SHF.R.S32.HI R14, RZ, 0x1f, R14 ;  /* 0x0000001fff0e7819 */ /* 0x000fe2000001140e */
[----:B------:R-:W3:Y:S01]  /*2f400*/  LDC R13, c[0x0][0xbc8] ;  /* 0x0002f200ff0d7b82 */ /* 0x000ee20000000800 */
[----:B------:R-:W-:Y:S01]  /*2f410*/  IMAD.WIDE.U32 R4, R3, UR4, RZ ;  /* 0x0000000403047c25 */ /* 0x000fe2000f8e00ff */
[----:B------:R-:W-:-:S02]  /*2f420*/  SHF.R.S32.HI R30, RZ, 0x1f, R215 ;  /* 0x0000001fff1e7819 */ /* 0x000fc400000114d7 */
[----:B------:R-:W-:Y:S01]  /*2f430*/  LEA.HI R14, R14, R24, RZ, 0x3 ;  /* 0x000000180e0e7211 */ /* 0x000fe200078f18ff */
[----:B------:R-:W-:Y:S01]  /*2f440*/  IMAD R3, R3, UR5, R6 ;  /* 0x0000000503037c24 */ /* 0x000fe2000f8e0206 */
[----:B------:R-:W-:Y:S01]  /*2f450*/  ULDC.64 UR4, c[0x0][0xbe8] ;  /* 0x0002fa0000047ab9 */ /* 0x000fe20000000a00 */
[C---:B------:R-:W-:Y:S01]  /*2f460*/  VIADD R25, R166.reuse, 0x180 ;  /* 0x00000180a6197836 */ /* 0x040fe20000000000 */
[----:B------:R-:W-:Y:S01]  /*2f470*/  SHF.R.S32.HI R14, RZ, 0x3, R14 ;  /* 0x00000003ff0e7819 */ /* 0x000fe2000001140e */
[----:B------:R-:W-:Y:S01]  /*2f480*/  IMAD.IADD R5, R5, 0x1, R3 ;  /* 0x0000000105057824 */ /* 0x000fe200078e0203 */
[----:B------:R-:W-:Y:S01]  /*2f490*/  SHF.R.S32.HI R32, RZ, 0x1f, R217 ;  /* 0x0000001fff207819 */ /* 0x000fe200000114d9 */
[----:B------:R-:W-:Y:S01]  /*2f4a0*/  VIADD R20, R166, 0x1c0 ;  /* 0x000001c0a6147836 */ /* 0x000fe20000000000 */
[----:B------:R-:W-:Y:S01]  /*2f4b0*/  SHF.R.S32.HI R33, RZ, 0x1f, R218 ;  /* 0x0000001fff217819 */ /* 0x000fe200000114da */
[----:B------:R-:W-:Y:S01]  /*2f4c0*/  IMAD.WIDE.U32 R4, R157, UR4, R4 ;  /* 0x000000049d047c25 */ /* 0x000fe2000f8e0004 */
[----:B------:R-:W-:-:S02]  /*2f4d0*/  SHF.R.S32.HI R34, RZ, 0x1f, R219 ;  /* 0x0000001fff227819 */ /* 0x000fc400000114db */
[----:B--2---:R-:W-:Y:S01]  /*2f4e0*/  ISETP.NE.AND P0, PT, R11, 0x1, PT ;  /* 0x000000010b00780c */ /* 0x004fe20003f05270 */
[----:B------:R-:W-:Y:S01]  /*2f4f0*/  IMAD R5, R157, UR5, R5 ;  /* 0x000000059d057c24 */ /* 0x000fe2000f8e0205 */
[----:B------:R-:W-:Y:S01]  /*2f500*/  ULDC.64 UR4, c[0x0][0xbf0] ;  /* 0x0002fc0000047ab9 */ /* 0x000fe20000000a00 */
[----:B------:R-:W-:Y:S02]  /*2f510*/  IMAD R6, R221, 0x20, R14 ;  /* 0x00000020dd067824 */ /* 0x000fe400078e020e */
[----:B------:R-:W-:Y:S02]  /*2f520*/  IMAD R3, R28, UR4, RZ ;  /* 0x000000041c037c24 */ /* 0x000fe4000f8e02ff */
[----:B------:R-:W-:Y:S01]  /*2f530*/  IMAD.IADD R8, R181, 0x1, R6 ;  /* 0x00000001b5087824 */ /* 0x000fe200078e0206 */
[-C--:B---3--:R-:W-:Y:S01]  /*2f540*/  ISETP.GE.AND P1, PT, R219, R13.reuse, PT ;  /* 0x0000000ddb00720c */ /* 0x088fe20003f26270 */
[C---:B------:R-:W-:Y:S01]  /*2f550*/  IMAD R3, R29.reuse, UR5, R3 ;  /* 0x000000051d037c24 */ /* 0x040fe2000f8e0203 */
[-C--:B------:R-:W-:Y:S01]  /*2f560*/  ISETP.GE.AND P2, PT, R166, R13.reuse, PT ;  /* 0x0000000da600720c */ /* 0x080fe20003f46270 */
[----:B------:R-:W-:Y:S01]  /*2f570*/  IMAD.WIDE.U32 R4, R29, UR4, R4 ;  /* 0x000000041d047c25 */ /* 0x000fe2000f8e0004 */
[----:B------:R-:W-:Y:S01]  /*2f580*/  SEL R10, RZ, 0xffffffff, P1 ;  /* 0xffffffffff0a7807 */ /* 0x000fe20000800000 */
[----:B------:R-:W2:Y:S01]  /*2f590*/  @P0 LDC R7, c[0x0][0xcec] ;  /* 0x00033b00ff070b82 */ /* 0x000ea20000000800 */
[----:B------:R-:W-:Y:S01]  /*2f5a0*/  ISETP.GE.AND P1, PT, R218, R13, PT ;  /* 0x0000000dda00720c */ /* 0x000fe20003f26270 */
[----:B------:R-:W-:Y:S01]  /*2f5b0*/  IMAD.IADD R5, R5, 0x1, R3 ;  /* 0x0000000105057824 */ /* 0x000fe200078e0203 */
[----:B------:R-:W-:Y:S01]  /*2f5c0*/  ULDC.64 UR4, c[0x0][0xbe0] ;  /* 0x0002f80000047ab9 */ /* 0x000fe20000000a00 */
[----:B------:R-:W-:-:S02]  /*2f5d0*/  IMAD.SHL.U32 R10, R10, 0x2, RZ ;  /* 0x000000020a0a7824 */ /* 0x000fc400078e00ff */
[----:B------:R-:W-:Y:S02]  /*2f5e0*/  IMAD.MOV.U32 R3, RZ, RZ, R8 ;  /* 0x000000ffff037224 */ /* 0x000fe400078e0008 */
[----:B------:R-:W3:Y:S01]  /*2f5f0*/  @P0 LDC R9, c[0x0][0xcf0] ;  /* 0x00033c00ff090b82 */ /* 0x000ee20000000800 */
[----:B------:R-:W-:Y:S02]  /*2f600*/  IMAD R21, R0, R11, RZ ;  /* 0x0000000b00157224 */ /* 0x000fe400078e02ff */
[C---:B------:R-:W-:Y:S02]  /*2f610*/  VIADD R24, R166.reuse, 0x1c0 ;  /* 0x000001c0a6187836 */ /* 0x040fe40000000000 */
[----:B------:R-:W-:-:S03]  /*2f620*/  VIADD R27, R166, 0x180 ;  /* 0x00000180a61b7836 */ /* 0x000fc60000000000 */
[----:B------:R-:W-:Y:S02]  /*2f630*/  SHF.R.S32.HI R24, RZ, 0x1f, R24 ;  /* 0x0000001fff187819 */ /* 0x000fe40000011418 */
[----:B------:R-:W-:Y:S01]  /*2f640*/  SHF.R.S32.HI R27, RZ, 0x1f, R27 ;  /* 0x0000001fff1b7819 */ /* 0x000fe2000001141b */
[----:B--2---:R-:W-:Y:S01]  /*2f650*/  @P0 IMAD.HI.U32 R6, R8, R7, RZ ;  /* 0x0000000708060227 */ /* 0x004fe200078e00ff */
[----:B------:R-:W-:Y:S02]  /*2f660*/  SEL R7, RZ, 0x1, P2 ;  /* 0x00000001ff077807 */ /* 0x000fe40001000000 */
[----:B------:R-:W-:Y:S02]  /*2f670*/  ISETP.GE.AND P2, PT, R20, R13, PT ;  /* 0x0000000d1400720c */ /* 0x000fe40003f46270 */
[----:B---3--:R-:W-:Y:S02]  /*2f680*/  @P0 SHF.R.U32.HI R3, RZ, R9, R6 ;  /* 0x00000009ff030219 */ /* 0x008fe40000011606 */
[----:B------:R-:W-:-:S02]  /*2f690*/  LOP3.LUT R9, R10, 0x2, R7, 0xe2, !PT ;  /* 0x000000020a097812 */ /* 0x000fc400078ee207 */
[----:B------:R-:W-:Y:S01]  /*2f6a0*/  SEL R10, RZ, 0xffffffff, P1 ;  /* 0xffffffffff0a7807 */ /* 0x000fe20000800000 */
[--C-:B------:R-:W-:Y:S01]  /*2f6b0*/  IMAD.MOV R7, RZ, RZ, -R3.reuse ;  /* 0x000000ffff077224 */ /* 0x100fe200078e0a03 */
[----:B------:R-:W-:Y:S01]  /*2f6c0*/  SHF.R.S32.HI R6, RZ, 0x1f, R3 ;  /* 0x0000001fff067819 */ /* 0x000fe20000011403 */
[----:B------:R-:W-:Y:S01]  /*2f6d0*/  IMAD.WIDE.U32 R4, R3, UR4, R4 ;  /* 0x0000000403047c25 */ /* 0x000fe2000f8e0004 */
[-C--:B------:R-:W-:Y:S02]  /*2f6e0*/  ISETP.GE.AND P0, PT, R217, R13.reuse, PT ;  /* 0x0000000dd900720c */ /* 0x080fe40003f06270 */
[----:B------:R-:W-:Y:S01]  /*2f6f0*/  ISETP.GE.AND P1, PT, R216, R13, PT ;  /* 0x0000000dd800720c */ /* 0x000fe20003f26270 */
[----:B------:R-:W-:Y:S01]  /*2f700*/  IMAD.SHL.U32 R12, R10, 0x4, RZ ;  /* 0x000000040a0c7824 */ /* 0x000fe200078e00ff */
[----:B------:R-:W-:Y:S01]  /*2f710*/  SEL R10, RZ, 0xffffffff, P0 ;  /* 0xffffffffff0a7807 */ /* 0x000fe20000000000 */
[----:B------:R-:W-:Y:S01]  /*2f720*/  IMAD R7, R11, R7, R8 ;  /* 0x000000070b077224 */ /* 0x000fe200078e0208 */
[-C--:B------:R-:W-:Y:S01]  /*2f730*/  ISETP.GE.AND P0, PT, R215, R13.reuse, PT ;  /* 0x0000000dd700720c */ /* 0x080fe20003f06270 */
[----:B------:R-:W-:Y:S01]  /*2f740*/  IMAD R6, R6, UR4, RZ ;  /* 0x0000000406067c24 */ /* 0x000fe2000f8e02ff */
[----:B------:R-:W-:Y:S01]  /*2f750*/  LOP3.LUT R8, R12, 0x4, R9, 0xe2, !PT ;  /* 0x000000040c087812 */ /* 0x000fe200078ee209 */
[----:B------:R-:W-:Y:S01]  /*2f760*/  IMAD.SHL.U32 R15, R10, 0x8, RZ ;  /* 0x000000080a0f7824 */ /* 0x000fe200078e00ff */
[----:B------:R-:W-:Y:S01]  /*2f770*/  SEL R10, RZ, 0xffffffff, P0 ;  /* 0xffffffffff0a7807 */ /* 0x000fe20000000000 */
[----:B------:R-:W-:Y:S01]  /*2f780*/  IMAD R9, R3, UR5, R6 ;  /* 0x0000000503097c24 */ /* 0x000fe2000f8e0206 */
[----:B------:R-:W-:Y:S01]  /*2f790*/  SHF.R.S32.HI R3, RZ, 0x1f, R7 ;  /* 0x0000001fff037819 */ /* 0x000fe20000011407 */
[----:B------:R-:W-:Y:S01]  /*2f7a0*/  ULDC.64 UR4, c[0x0][0xbd8] ;  /* 0x0002f60000047ab9 */ /* 0x000fe20000000a00 */
[----:B------:R-:W-:Y:S01]  /*2f7b0*/  SEL R6, RZ, 0xffffffff, P1 ;  /* 0xffffffffff067807 */ /* 0x000fe20000800000 */
[----:B------:R-:W-:Y:S01]  /*2f7c0*/  IMAD.IADD R5, R5, 0x1, R9 ;  /* 0x0000000105057824 */ /* 0x000fe200078e0209 */
[----:B------:R-:W-:Y:S01]  /*2f7d0*/  ISETP.GE.AND P0, PT, R25, R13, PT ;  /* 0x0000000d1900720c */ /* 0x000fe20003f06270 */
[----:B------:R-:W-:Y:S01]  /*2f7e0*/  IMAD R0, R3, UR4, RZ ;  /* 0x0000000403007c24 */ /* 0x000fe2000f8e02ff */
[----:B------:R-:W-:Y:S01]  /*2f7f0*/  LOP3.LUT R8, R15, 0x8, R8, 0xe2, !PT ;  /* 0x000000080f087812 */ /* 0x000fe200078ee208 */
[----:B------:R-:W-:-:S02]  /*2f800*/  IMAD.SHL.U32 R15, R6, 0x10, RZ ;  /* 0x00000010060f7824 */ /* 0x000fc400078e00ff */
[----:B------:R-:W-:Y:S02]  /*2f810*/  IMAD R3, R7, UR5, R0 ;  /* 0x0000000507037c24 */ /* 0x000fe4000f8e0200 */
[----:B------:R-:W-:Y:S01]  /*2f820*/  IMAD.IADD R0, R14, 0x1, R181 ;  /* 0x000000010e007824 */ /* 0x000fe200078e02b5 */
[----:B------:R-:W-:Y:S01]  /*2f830*/  LOP3.LUT R8, R15, 0x10, R8, 0xe2, !PT ;  /* 0x000000100f087812 */ /* 0x000fe200078ee208 */
[----:B------:R-:W-:Y:S01]  /*2f840*/  IMAD.WIDE.U32 R4, R7, UR4, R4 ;  /* 0x0000000407047c25 */ /* 0x000fe2000f8e0004 */
[----:B------:R-:W-:Y:S01]  /*2f850*/  SEL R7, RZ, 0x40, P0 ;  /* 0x00000040ff077807 */ /* 0x000fe20000000000 */
[----:B------:R-:W-:Y:S01]  /*2f860*/  ULDC.64 UR4, c[0x0][0xb80] ;  /* 0x0002e00000047ab9 */ /* 0x000fe20000000a00 */
[----:B------:R-:W-:Y:S01]  /*2f870*/  ISETP.GE.AND P0, PT, R0, R21, PT ;  /* 0x000000150000720c */ /* 0x000fe20003f06270 */
[----:B------:R-:W-:Y:S01]  /*2f880*/  IMAD.SHL.U32 R9, R10, 0x20, RZ ;  /* 0x000000200a097824 */ /* 0x000fe200078e00ff */
[----:B------:R-:W-:Y:S01]  /*2f890*/  LEA R12, P1, R4, UR4, 0x1 ;  /* 0x00000004040c7c11 */ /* 0x000fe2000f8208ff */
[----:B------:R-:W-:Y:S01]  /*2f8a0*/  IMAD.IADD R3, R5, 0x1, R3 ;  /* 0x0000000105037824 */ /* 0x000fe200078e0203 */
[----:B------:R-:W-:-:S02]  /*2f8b0*/  SEL R5, RZ, 0x80, P2 ;  /* 0x00000080ff057807 */ /* 0x000fc40001000000 */
[----:B------:R-:W-:Y:S01]  /*2f8c0*/  LOP3.LUT R8, R9, 0x20, R8, 0xe2, !PT ;  /* 0x0000002009087812 */ /* 0x000fe200078ee208 */
[----:B------:R2:W3:Y:S01]  /*2f8d0*/  SHFL.IDX PT, R10, R12, RZ, 0x181f ;  /* 0x00181fff0c0a7589 */ /* 0x0004e200000e0000 */
[----:B------:R-:W-:Y:S02]  /*2f8e0*/  LEA.HI.X R3, R4, UR5, R3, 0x1, P1 ;  /* 0x0000000504037c11 */ /* 0x000fe400088f0c03 */
[----:B------:R-:W-:-:S03]  /*2f8f0*/  LOP3.LUT R14, R8, R7, RZ, 0xfc, !PT ;  /* 0x00000007080e7212 */ /* 0x000fc600078efcff */
[----:B------:R2:W4:Y:S01]  /*2f900*/  SHFL.IDX PT, R11, R3, RZ, 0x181f ;  /* 0x00181fff030b7589 */ /* 0x00052200000e0000 */
[----:B------:R-:W-:Y:S01]  /*2f910*/  LOP3.LUT R15, R14, R5, RZ, 0xfc, !PT ;  /* 0x000000050e0f7212 */ /* 0x000fe200078efcff */
[----:B------:R-:W-:Y:S06]  /*2f920*/  @P0 BRA `(.L_x_3699) ;  /* 0x00000000007c0947 */ /* 0x000fec0003800000 */
[-C--:B------:R-:W-:Y:S02]  /*2f930*/  ISETP.GE.AND P2, PT, R219, R13.reuse, PT ;  /* 0x0000000ddb00720c */ /* 0x080fe40003f46270 */
[-C--:B------:R-:W-:Y:S02]  /*2f940*/  ISETP.GE.AND P1, PT, R166, R13.reuse, PT ;  /* 0x0000000da600720c */ /* 0x080fe40003f26270 */
[-C--:B------:R-:W-:Y:S02]  /*2f950*/  ISETP.GE.AND P5, PT, R218, R13.reuse, PT ;  /* 0x0000000dda00720c */ /* 0x080fe40003fa6270 */
[----:B------:R-:W-:-:S07]  /*2f960*/  ISETP.GE.AND P3, PT, R217, R13, PT ;  /* 0x0000000dd900720c */ /* 0x000fce0003f66270 */
[C---:B---3--:R-:W-:Y:S02]  /*2f970*/  @!P2 LEA R4, P0, R219.reuse, R10, 0x1 ;  /* 0x0000000adb04a211 */ /* 0x048fe400078008ff */
[----:B----4-:R-:W-:Y:S02]  /*2f980*/  @!P1 IMAD.WIDE R6, R166, 0x2, R10 ;  /* 0x00000002a6069825 */ /* 0x010fe400078e020a */
[----:B------:R-:W-:Y:S02]  /*2f990*/  @!P2 LEA.HI.X R5, R219, R11, R34, 0x1, P0 ;  /* 0x0000000bdb05a211 */ /* 0x000fe400000f0c22 */
[----:B------:R-:W-:Y:S01]  /*2f9a0*/  LOP3.LUT P0, RZ, R14, 0x40, RZ, 0xc0, !PT ;  /* 0x000000400eff7812 */ /* 0x000fe2000780c0ff */
[----:B------:R3:W-:Y:S01]  /*2f9b0*/  @!P1 ST.E.128 desc[UR36][R6.64], RZ ;  /* 0x000000ff06009985 */ /* 0x0007e2000c101d24 */
[----:B------:R-:W-:-:S03]  /*2f9c0*/  ISETP.GE.AND P1, PT, R215, R13, PT ;  /* 0x0000000dd700720c */ /* 0x000fc60003f26270 */
[----:B------:R4:W-:Y:S01]  /*2f9d0*/  @!P2 ST.E.128 desc[UR36][R4.64], RZ ;  /* 0x000000ff0400a985 */ /* 0x0009e2000c101d24 */
[----:B------:R-:W-:Y:S02]  /*2f9e0*/  ISETP.GE.AND P2, PT, R216, R13, PT ;  /* 0x0000000dd800720c */ /* 0x000fe40003f46270 */
[----:B---3--:R-:W-:-:S04]  /*2f9f0*/  @!P5 LEA R6, P4, R218, R10, 0x1 ;  /* 0x0000000ada06d211 */ /* 0x008fc800078808ff */
[-C--:B------:R-:W-:Y:S02]  /*2fa00*/  @!P5 LEA.HI.X R7, R218, R11.reuse, R33, 0x1, P4 ;  /* 0x0000000bda07d211 */ /* 0x080fe400020f0c21 */
[----:B------:R-:W-:Y:S02]  /*2fa10*/  LOP3.LUT P4, RZ, R15, 0x80, RZ, 0xc0, !PT ;  /* 0x000000800fff7812 */ /* 0x000fe4000788c0ff */
[CC--:B----4-:R-:W-:Y:S01]  /*2fa20*/  @!P3 LEA R4, P6, R217.reuse, R10.reuse, 0x1 ;  /* 0x0000000ad904b211 */ /* 0x0d0fe200078c08ff */
[----:B------:R3:W-:Y:S02]  /*2fa30*/  @!P5 ST.E.128 desc[UR36][R6.64], RZ ;  /* 0x000000ff0600d985 */ /* 0x0007e4000c101d24 */
[C---:B------:R-:W-:Y:S02]  /*2fa40*/  @!P2 LEA R8, P5, R216.reuse, R10, 0x1 ;  /* 0x0000000ad808a211 */ /* 0x040fe400078a08ff */
[-C--:B------:R-:W-:Y:S02]  /*2fa50*/  @!P3 LEA.HI.X R5, R217, R11.reuse, R32, 0x1, P6 ;  /* 0x0000000bd905b211 */ /* 0x080fe400030f0c20 */
[----:B------:R-:W-:-:S03]  /*2fa60*/  @!P2 LEA.HI.X R9, R216, R11, R31, 0x1, P5 ;  /* 0x0000000bd809a211 */ /* 0x000fc600028f0c1f */
[----:B------:R4:W-:Y:S01]  /*2fa70*/  @!P3 ST.E.128 desc[UR36][R4.64], RZ ;  /* 0x000000ff0400b985 */ /* 0x0009e2000c101d24 */
[----:B---3--:R-:W-:-:S03]  /*2fa80*/  @!P1 LEA R6, P6, R215, R10, 0x1 ;  /* 0x0000000ad7069211 */ /* 0x008fc600078c08ff */
[----:B------:R3:W-:Y:S01]  /*2fa90*/  @!P2 ST.E.128 desc[UR36][R8.64], RZ ;  /* 0x000000ff0800a985 */ /* 0x0007e2000c101d24 */
[----:B------:R-:W-:Y:S02]  /*2faa0*/  @!P1 LEA.HI.X R7, R215, R11, R30, 0x1, P6 ;  /* 0x0000000bd7079211 */ /* 0x000fe400030f0c1e */
[----:B----4-:R-:W-:-:S03]  /*2fab0*/  @P0 LEA R4, P3, R25, R10, 0x1 ;  /* 0x0000000a19040211 */ /* 0x010fc600078608ff */
[----:B------:R3:W-:Y:S01]  /*2fac0*/  @!P1 ST.E.128 desc[UR36][R6.64], RZ ;  /* 0x000000ff06009985 */ /* 0x0007e2000c101d24 */
[C---:B------:R-:W-:Y:S02]  /*2fad0*/  @P4 LEA R10, P5, R20.reuse, R10, 0x1 ;  /* 0x0000000a140a4211 */ /* 0x040fe400078a08ff */
[-C--:B------:R-:W-:Y:S02]  /*2fae0*/  @P0 LEA.HI.X R5, R25, R11.reuse, R27, 0x1, P3 ;  /* 0x0000000b19050211 */ /* 0x080fe400018f0c1b */
[----:B------:R-:W-:-:S03]  /*2faf0*/  @P4 LEA.HI.X R11, R20, R11, R24, 0x1, P5 ;  /* 0x0000000b140b4211 */ /* 0x000fc600028f0c18 */
[----:B------:R3:W-:Y:S04]  /*2fb00*/  @P0 ST.E.128 desc[UR36][R4.64], RZ ;  /* 0x000000ff04000985 */ /* 0x0007e8000c101d24 */
[----:B------:R3:W-:Y:S02]  /*2fb10*/  @P4 ST.E.128 desc[UR36][R10.64], RZ ;  /* 0x000000ff0a004985 */ /* 0x0007e4000c101d24 */
.L_x_3699:
[----:B------:R-:W-:Y:S05]  /*2fb20*/  BSYNC B1 ;  /* 0x0000000000017941 */ /* 0x000fea0003800000 */
.L_x_3698:
[----:B------:R-:W-:Y:S01]  /*2fb30*/  VIADD R0, R0, 0x20 ;  /* 0x0000002000007836 */ /* 0x000fe20000000000 */
[----:B---34-:R3:W4:Y:S04]  /*2fb40*/  SHFL.IDX PT, R11, R3, 0x1, 0x181f ;  /* 0x00381f00030b7f89 */ /* 0x01872800000e0000 */
[----:B------:R-:W-:Y:S01]  /*2fb50*/  ISETP.GE.AND P0, PT, R0, R21, PT ;  /* 0x000000150000720c */ /* 0x000fe20003f06270 */
[----:B------:R3:W0:-:S12]  /*2fb60*/  SHFL.IDX PT, R10, R12, 0x1, 0x181f ;  /* 0x00381f000c0a7f89 */ /* 0x00061800000e0000 */
[----:B---3--:R-:W-:Y:S05]  /*2fb70*/  @P0 BRA `(.L_x_3690) ;  /* 0x00000000007c0947 */ /* 0x008fea0003800000 */
[-C--:B------:R-:W-:Y:S02]  /*2fb80*/  ISETP.GE.AND P6, PT, R166, R13.reuse, PT ;  /* 0x0000000da600720c */ /* 0x080fe40003fc6270 */
[-C--:B------:R-:W-:Y:S02]  /*2fb90*/  ISETP.GE.AND P5, PT, R219, R13.reuse, PT ;  /* 0x0000000ddb00720c */ /* 0x080fe40003fa6270 */
[-C--:B------:R-:W-:Y:S02]  /*2fba0*/  ISETP.GE.AND P4, PT, R218, R13.reuse, PT ;  /* 0x0000000dda00720c */ /* 0x080fe40003f86270 */
[-C--:B------:R-:W-:Y:S02]  /*2fbb0*/  ISETP.GE.AND P3, PT, R217, R13.reuse, PT ;  /* 0x0000000dd900720c */ /* 0x080fe40003f66270 */
[-C--:B------:R-:W-:Y:S02]  /*2fbc0*/  ISETP.GE.AND P2, PT, R216, R13.reuse, PT ;  /* 0x0000000dd800720c */ /* 0x080fe40003f46270 */
[----:B------:R-:W-:-:S03]  /*2fbd0*/  ISETP.GE.AND P1, PT, R215, R13, PT ;  /* 0x0000000dd700720c */ /* 0x000fc60003f26270 */
[----:B0---4-:R-:W-:Y:S02]  /*2fbe0*/  @!P6 IMAD.WIDE R6, R166, 0x2, R10 ;  /* 0x00000002a606e825 */ /* 0x011fe400078e020a */
[----:B------:R-:W-:-:S03]  /*2fbf0*/  @!P5 LEA R4, P0, R219, R10, 0x1 ;  /* 0x0000000adb04d211 */ /* 0x000fc600078008ff */
[----:B------:R0:W-:Y:S01]  /*2fc00*/  @!P6 ST.E.128 desc[UR36][R6.64], RZ ;  /* 0x000000ff0600e985 */ /* 0x0001e2000c101d24 */
[----:B------:R-:W-:Y:S02]  /*2fc10*/  @!P5 LEA.HI.X R5, R219, R11, R34, 0x1, P0 ;  /* 0x0000000bdb05d211 */ /* 0x000fe400000f0c22 */
[----:B------:R-:W-:-:S03]  /*2fc20*/  LOP3.LUT P0, RZ, R14, 0x40, RZ, 0xc0, !PT ;  /* 0x000000400eff7812 */ /* 0x000fc6000780c0ff */
[----:B------:R3:W-:Y:S01]  /*2fc30*/  @!P5 ST.E.128 desc[UR36][R4.64], RZ ;  /* 0x000000ff0400d985 */ /* 0x0007e2000c101d24 */
[----:B0-----:R-:W-:-:S04]  /*2fc40*/  @!P4 LEA R6, P6, R218, R10, 0x1 ;  /* 0x0000000ada06c211 */ /* 0x001fc800078c08ff */
[-C--:B------:R-:W-:Y:S02]  /*2fc50*/  @!P4 LEA.HI.X R7, R218, R11.reuse, R33, 0x1, P6 ;  /* 0x0000000bda07c211 */ /* 0x080fe400030f0c21 */
[----:B------:R-:W-:Y:S02]  /*2fc60*/  LOP3.LUT P6, RZ, R15, 0x80, RZ, 0xc0, !PT ;  /* 0x000000800fff7812 */ /* 0x000fe400078cc0ff */
[CC--:B---3--:R-:W-:Y:S01]  /*2fc70*/  @!P3 LEA R4, P5, R217.reuse, R10.reuse, 0x1 ;  /* 0x0000000ad904b211 */ /* 0x0c8fe200078a08ff */
[----:B------:R0:W-:Y:S01]  /*2fc80*/  @!P4 ST.E.128 desc[UR36][R6.64], RZ ;  /* 0x000000ff0600c985 */ /* 0x0001e2000c101d24 */
[C---:B------:R-:W-:Y:S02]  /*2fc90*/  @!P2 LEA R8, P4, R216.reuse, R10, 0x1 ;  /* 0x0000000ad808a211 */ /* 0x040fe400078808ff */
[-C--:B------:R-:W-:Y:S02]  /*2fca0*/  @!P3 LEA.HI.X R5, R217, R11.reuse, R32, 0x1, P5 ;  /* 0x0000000bd905b211 */ /* 0x080fe400028f0c20 */
[----:B------:R-:W-:-:S03]  /*2fcb0*/  @!P2 LEA.HI.X R9, R216, R11, R31, 0x1, P4 ;  /* 0x0000000bd809a211 */ /* 0x000fc600020f0c1f */
[----:B------:R3:W-:Y:S01]  /*2fcc0*/  @!P3 ST.E.128 desc[UR36][R4.64], RZ ;  /* 0x000000ff0400b985 */ /* 0x0007e2000c101d24 */
[----:B0-----:R-:W-:-:S03]  /*2fcd0*/  @!P1 LEA R6, P5, R215, R10, 0x1 ;  /* 0x0000000ad7069211 */ /* 0x001fc600078a08ff */
        /* <DEDUP_REMOVED lines=9> */
.L_x_3690:
[----:B------:R-:W-:Y:S05]  /*2fd70*/  BSYNC B0 ;  /* 0x0000000000007941 */ /* 0x000fea0003800000 */
.L_x_3682:
[----:B------:R-:W-:Y:S02]  /*2fd80*/  ULDC UR4, c[0x0][0xd3c] ;  /* 0x00034f0000047ab9 */ /* 0x000fe40000000800 */
[----:B-1----:R-:W-:-:S13]  /*2fd90*/  ISETP.GE.AND P0, PT, R87, UR4, PT ;  /* 0x0000000457007c0c */ /* 0x002fda000bf06270 */
[----:B------:R-:W-:Y:S05]  /*2fda0*/  @!P0 BRA `(.L_x_3700) ;  /* 0xfffffd1800708947 */ /* 0x000fea000383ffff */
[----:B------:R-:W-:Y:S05]  /*2fdb0*/  BRA `(.L_x_3466) ;  /* 0x0000009400e47947 */ /* 0x000fea0003800000 */
.L_x_3464:
[----:B------:R-:W-:-:S08]  /*2fdc0*/  NOP ;  /* 0x0000000000007918 */ /* 0x000fd00000000000 */
[----:B------:R-:W0:-:S00]  /*2fdd0*/  USETMAXREG.DEALLOC.CTAPOOL 0x28 ;  /* 0x00000028000079c8 */ /* 0x000e0000080e0500 */
        /* <DEDUP_REMOVED lines=14> */
.L_x_3701:
        /* <DEDUP_REMOVED lines=44> */
.L_x_3705:
[----:B------:R-:W0:Y:S01]  /*30180*/  LDC R0, c[0x0][0xd3c] ;  /* 0x00034f00ff007b82 */ /* 0x000e220000000800 */
[----:B------:R-:W-:Y:S01]  /*30190*/  UIADD3 UR4, UR4, 0x1f, URZ ;  /* 0x0000001f04047890 */ /* 0x000fe2000fffe03f */
[----:B------:R-:W-:Y:S02]  /*301a0*/  ULDC UR7, c[0x0][0xd3c] ;  /* 0x00034f0000077ab9 */ /* 0x000fe40000000800 */
[----:B------:R-:W-:-:S03]  /*301b0*/  IMAD.U32 R27, RZ, RZ, UR7 ;  /* 0x00000007ff1b7e24 */ /* 0x000fc6000f8e00ff */
        /* <DEDUP_REMOVED lines=33> */
.L_x_3703:
        /* <DEDUP_REMOVED lines=13> */
.L_x_3706:
        /* <DEDUP_REMOVED lines=62> */
.L_x_3707:
        /* <DEDUP_REMOVED lines=61> */
.L_x_3708:
[----:B------:R-:W-:-:S05]  /*30c50*/  LOP3.LUT R25, RZ, R2, RZ, 0x33, !PT ;  /* 0x00000002ff197212 */ /* 0x000fca00078e33ff */
[----:B------:R-:W-:Y:S01]  /*30c60*/  IMAD.IADD R25, R0, 0x1, R25 ;  /* 0x0000000100197824 */ /* 0x000fe200078e0219 */
[----:B------:R-:W-:Y:S06]  /*30c70*/  BRA `(.L_x_3709) ;  /* 0x00000000000c7947 */ /* 0x000fec0003800000 */
.L_x_3704:
[----:B------:R-:W-:Y:S02]  /*30c80*/  IMAD.MOV.U32 R25, RZ, RZ, RZ ;  /* 0x000000ffff197224 */ /* 0x000fe400078e00ff */
[----:B------:R-:W-:Y:S02]  /*30c90*/  IMAD.U32 R24, RZ, RZ, UR6 ;  /* 0x00000006ff187e24 */ /* 0x000fe4000f8e00ff */
[----:B------:R-:W-:-:S07]  /*30ca0*/  IMAD.MOV.U32 R26, RZ, RZ, RZ ;  /* 0x000000ffff1a7224 */ /* 0x000fce00078e00ff */
.L_x_3709:
[----:B------:R-:W-:-:S13]  /*30cb0*/  ISETP.NE.AND P0, PT, R7, RZ, PT ;  /* 0x000000ff0700720c */ /* 0x000fda0003f05270 */
[----:B------:R-:W0:Y:S01]  /*30cc0*/  @!P0 S2R R3, SR_CgaCtaId ;  /* 0x0000000000038919 */ /* 0x000e220000008800 */
[----:B------:R-:W-:-:S04]  /*30cd0*/  @!P0 MOV R0, 0x400 ;  /* 0x0000040000008802 */ /* 0x000fc80000000f00 */
[----:B0-----:R-:W-:-:S05]  /*30ce0*/  @!P0 LEA R0, R3, R0, 0x18 ;  /* 0x0000000003008211 */ /* 0x001fca00078ec0ff */
[----:B------:R1:W-:Y:S01]  /*30cf0*/  @!P0 STS.128 [R0+0x388d0], R24 ;  /* 0x0388d01800008388 */ /* 0x0003e20000000c00 */
[----:B------:R-:W-:Y:S06]  /*30d00*/  BAR.ARV 0x5, 0x180 ;  /* 0x0146000000007b1d */ /* 0x000fec0000002000 */
.L_x_3702:
[----:B------:R2:W-:Y:S01]  /*30d10*/  STL [R1+0x43c], RZ ;  /* 0x00043cff01007387 */ /* 0x0005e20000100800 */
[----:B------:R-:W-:Y:S01]  /*30d20*/  ULDC UR4, c[0x0][0xd3c] ;  /* 0x00034f0000047ab9 */ /* 0x000fe20000000800 */
[----:B------:R-:W-:Y:S01]  /*30d30*/  IMAD.MOV.U32 R28, RZ, RZ, 0x1 ;  /* 0x00000001ff1c7424 */ /* 0x000fe200078e00ff */
[----:B0-----:R-:W-:Y:S01]  /*30d40*/  ISETP.GE.AND P0, PT, R27, UR4, PT ;  /* 0x000000041b007c0c */ /* 0x001fe2000bf06270 */
[----:B------:R-:W-:-:S12]  /*30d50*/  IMAD.MOV.U32 R22, RZ, RZ, RZ ;  /* 0x000000ffff167224 */ /* 0x000fd800078e00ff */
[----:B--2---:R-:W-:Y:S05]  /*30d60*/  @P0 BRA `(.L_x_3710) ;  /* 0x00000084001c0947 */ /* 0x004fea0003800000 */
[----:B------:R-:W0:Y:S01]  /*30d70*/  S2R R5, SR_TID.X ;  /* 0x0000000000057919 */ /* 0x000e220000002100 */
[----:B------:R-:W2:Y:S01]  /*30d80*/  S2UR UR5, SR_CgaCtaId ;  /* 0x00000000000579c3 */ /* 0x000ea20000008800 */
[----:B------:R-:W-:Y:S01]  /*30d90*/  UMOV UR4, 0x400 ;  /* 0x0000040000047882 */ /* 0x000fe20000000000 */
[----:B------:R-:W-:Y:S01]  /*30da0*/  BSSY B8, `(.L_x_3710) ;  /* 0x0000843000087945 */ /* 0x000fe20003800000 */
[----:B------:R3:W-:Y:S01]  /*30db0*/  STL [R1+0x43c], RZ ;  /* 0x00043cff01007387 */ /* 0x0007e20000100800 */
[----:B------:R-:W-:Y:S01]  /*30dc0*/  IMAD.MOV.U32 R29, RZ, RZ, 0x1 ;  /* 0x00000001ff1d7424 */ /* 0x000fe200078e00ff */
[----:B------:R-:W-:Y:S01]  /*30dd0*/  ULDC.64 UR40, c[0x0][0x198] ;  /* 0x0000660000287ab9 */ /* 0x000fe20000000a00 */
[----:B------:R-:W-:Y:S01]  /*30de0*/  IMAD.MOV.U32 R19, RZ, RZ, RZ ;  /* 0x000000ffff137224 */ /* 0x000fe200078e00ff */
[----:B------:R-:W-:Y:S01]  /*30df0*/  ULOP3.LUT UR44, UR60, 0x2, URZ, 0xfc, !UPT ;  /* 0x000000023c2c7892 */ /* 0x000fe2000f8efc3f */
[----:B------:R-:W-:Y:S01]  /*30e00*/  IMAD.MOV.U32 R22, RZ, RZ, RZ ;  /* 0x000000ffff167224 */ /* 0x000fe200078e00ff */
[----:B------:R-:W-:Y:S01]  /*30e10*/  ULDC UR43, c[0x0][0xc] ;  /* 0x00000300002b7ab9 */ /* 0x000fe20000000800 */
[----:B------:R-:W-:Y:S01]  /*30e20*/  IMAD.MOV.U32 R28, RZ, RZ, 0x1 ;  /* 0x00000001ff1c7424 */ /* 0x000fe200078e00ff */
[----:B--2---:R-:W-:-:S06]  /*30e30*/  ULEA UR4, UR5, UR4, 0x18 ;  /* 0x0000000405047291 */ /* 0x004fcc000f8ec03f */
[----:B------:R-:W-:Y:S01]  /*30e40*/  IMAD.U32 R18, RZ, RZ, UR4 ;  /* 0x00000004ff127e24 */ /* 0x000fe2000f8e00ff */
[C---:B0-----:R-:W-:Y:S01]  /*30e50*/  LOP3.LUT R4, R5.reuse, 0x7f, RZ, 0xc0, !PT ;  /* 0x0000007f05047812 */ /* 0x041fe200078ec0ff */
[----:B-1----:R-:W-:-:S04]  /*30e60*/  IMAD.SHL.U32 R0, R5, 0x8, RZ ;  /* 0x0000000805007824 */ /* 0x002fc800078e00ff */
[----:B------:R-:W-:Y:S01]  /*30e70*/  IMAD.SHL.U32 R36, R4, 0x8, RZ ;  /* 0x0000000804247824 */ /* 0x000fe200078e00ff */
[C---:B------:R-:W-:Y:S02]  /*30e80*/  LOP3.LUT R2, R0.reuse, 0x1f8, RZ, 0xc0, !PT ;  /* 0x000001f800027812 */ /* 0x040fe400078ec0ff */
[----:B------:R-:W-:Y:S02]  /*30e90*/  LOP3.LUT R0, R0, 0x38, RZ, 0xc0, !PT ;  /* 0x0000003800007812 */ /* 0x000fe400078ec0ff */
[----:B------:R-:W-:Y:S01]  /*30ea0*/  LOP3.LUT R3, R2, 0x38, R5, 0x78, !PT ;  /* 0x0000003802037812 */ /* 0x000fe200078e7805 */
[----:B------:R-:W-:-:S03]  /*30eb0*/  IMAD.SHL.U32 R2, R5, 0x10, RZ ;  /* 0x0000001005027824 */ /* 0x000fc600078e00ff */
[----:B------:R-:W-:Y:S02]  /*30ec0*/  LOP3.LUT R36, R3, 0x200, R36, 0xf8, !PT ;  /* 0x0000020003247812 */ /* 0x000fe400078ef824 */
[----:B------:R-:W-:Y:S02]  /*30ed0*/  SHF.R.U32.HI R3, RZ, 0x3, R4 ;  /* 0x00000003ff037819 */ /* 0x000fe40000011604 */
[----:B------:R-:W-:Y:S01]  /*30ee0*/  LOP3.LUT R4, R0, 0x80, RZ, 0xfc, !PT ;  /* 0x0000008000047812 */ /* 0x000fe200078efcff */
[----:B------:R-:W-:Y:S01]  /*30ef0*/  IMAD R23, R36, 0x2, R18 ;  /* 0x0000000224177824 */ /* 0x000fe200078e0212 */
[----:B------:R-:W-:Y:S02]  /*30f00*/  LOP3.LUT R3, R3, 0x70, R2, 0xf8, !PT ;  /* 0x0000007003037812 */ /* 0x000fe400078ef802 */
[C---:B------:R-:W-:Y:S02]  /*30f10*/  LOP3.LUT R2, R0.reuse, 0x40, RZ, 0xfc, !PT ;  /* 0x0000004000027812 */ /* 0x040fe400078efcff */
[----:B------:R-:W-:-:S02]  /*30f20*/  LOP3.LUT R3, R0, 0xc0, RZ, 0xfc, !PT ;  /* 0x000000c000037812 */ /* 0x000fc400078efcff */
[C---:B------:R-:W-:Y:S02]  /*30f30*/  LOP3.LUT R2, R0.reuse, 0x100, RZ, 0xfc, !PT ;  /* 0x0000010000027812 */ /* 0x040fe400078efcff */
[C---:B------:R-:W-:Y:S02]  /*30f40*/  LOP3.LUT R3, R0.reuse, 0x140, RZ, 0xfc, !PT ;  /* 0x0000014000037812 */ /* 0x040fe400078efcff */
[C---:B------:R-:W-:Y:S02]  /*30f50*/  LOP3.LUT R2, R0.reuse, 0x180, RZ, 0xfc, !PT ;  /* 0x0000018000027812 */ /* 0x040fe400078efcff */
[----:B---3--:R-:W-:-:S07]  /*30f60*/  LOP3.LUT R0, R0, 0x1c0, RZ, 0xfc, !PT ;  /* 0x000001c000007812 */ /* 0x008fce00078efcff */
.L_x_3843:
[----:B------:R-:W-:Y:S05]  /*30f70*/  YIELD ;  /* 0x0000000000007946 */ /* 0x000fea0003800000 */
[----:B------:R-:W-:Y:S01]  /*30f80*/  ULDC.64 UR4, c[0x0][0xb20] ;  /* 0x0002c80000047ab9 */ /* 0x000fe20000000a00 */
[----:B------:R-:W-:Y:S01]  /*30f90*/  IMAD.MOV.U32 R34, RZ, RZ, RZ ;  /* 0x000000ffff227224 */ /* 0x000fe200078e00ff */
[----:B------:R-:W-:Y:S01]  /*30fa0*/  ISETP.NE.U32.AND P0, PT, RZ, UR4, PT ;  /* 0x00000004ff007c0c */ /* 0x000fe2000bf05070 */
[----:B0-----:R-:W0:Y:S01]  /*30fb0*/  LDC.64 R4, c[0x0][0xaf8] ;  /* 0x0002be00ff047b82 */ /* 0x001e220000000a00 */
[----:B------:R-:W-:Y:S01]  /*30fc0*/  IMAD.MOV.U32 R0, RZ, RZ, RZ ;  /* 0x000000ffff007224 */ /* 0x000fe200078e00ff */
[----:B------:R-:W-:Y:S01]  /*30fd0*/  ULDC.64 UR6, c[0x0][0xb08] ;  /* 0x0002c20000067ab9 */ /* 0x000fe20000000a00 */
[----:B------:R-:W-:Y:S01]  /*30fe0*/  ISETP.NE.AND.EX P0, PT, RZ, UR5, PT, P0 ;  /* 0x00000005ff007c0c */ /* 0x000fe2000bf05300 */
[----:B------:R-:W-:-:S12]  /*30ff0*/  ULDC.64 UR4, c[0x0][0xb10] ;  /* 0x0002c40000047ab9 */ /* 0x000fd80000000a00 */
[----:B-1----:R-:W1:Y:S02]  /*31000*/  @P0 LDC.64 R2, c[0x0][0xb20] ;  /* 0x0002c800ff020b82 */ /* 0x002e640000000a00 */
[----:B-1----:R-:W-:-:S05]  /*31010*/  @P0 IMAD.WIDE R2, R27, 0x4, R2 ;  /* 0x000000041b020825 */ /* 0x002fca00078e0202 */
[----:B------:R1:W5:Y:S01]  /*31020*/  @P0 LDG.E R34, desc[UR36][R2.64] ;  /* 0x0000002402220981 */ /* 0x000362000c1e1900 */
[----:B------:R-:W-:Y:S01]  /*31030*/  ISETP.NE.U32.AND P0, PT, RZ, UR4, PT ;  /* 0x00000004ff007c0c */ /* 0x000fe2000bf05070 */
[----:B0-----:R-:W-:Y:S01]  /*31040*/  IMAD.WIDE R4, R27, 0x4, R4 ;  /* 0x000000041b047825 */ /* 0x001fe200078e0204 */
[----:B------:R-:W-:Y:S02]  /*31050*/  ISETP.NE.U32.AND P1, PT, RZ, UR6, PT ;  /* 0x00000006ff007c0c */ /* 0x000fe4000bf25070 */
[----:B------:R-:W-:Y:S01]  /*31060*/  ISETP.NE.AND.EX P2, PT, RZ, UR5, PT, P0 ;  /* 0x00000005ff007c0c */ /* 0x000fe2000bf45300 */
[----:B------:R-:W-:Y:S01]  /*31070*/  ULDC.64 UR4, c[0x0][0xaf8] ;  /* 0x0002be0000047ab9 */ /* 0x000fe20000000a00 */
[----:B------:R-:W-:Y:S01]  /*31080*/  ISETP.NE.AND.EX P1, PT, RZ, UR7, PT, P1 ;  /* 0x00000007ff007c0c */ /* 0x000fe2000bf25310 */
[----:B---3--:R-:W-:Y:S01]  /*31090*/  IMAD.MOV.U32 R6, RZ, RZ, RZ ;  /* 0x000000ffff067224 */ /* 0x008fe200078e00ff */
[----:B------:R-:W-:Y:S01]  /*310a0*/  ISETP.NE.U32.AND P0, PT, RZ, UR4, PT ;  /* 0x00000004ff007c0c */ /* 0x000fe2000bf05070 */
[----:B-1----:R-:W0:Y:S03]  /*310b0*/  LDC.64 R2, c[0x0][0xb08] ;  /* 0x0002c200ff027b82 */ /* 0x002e260000000a00 */
[----:B------:R-:W-:-:S05]  /*310c0*/  ISETP.NE.AND.EX P0, PT, RZ, UR5, PT, P0 ;  /* 0x00000005ff007c0c */ /* 0x000fca000bf05300 */
[----:B------:R-:W1:Y:S08]  /*310d0*/  @P2 LDC.64 R8, c[0x0][0xb10] ;  /* 0x0002c400ff082b82 */ /* 0x000e700000000a00 */
[----:B--2---:R-:W2:Y:S01]  /*310e0*/  @P0 LDG.E R0, desc[UR36][R4.64] ;  /* 0x0000002404000981 */ /* 0x004ea2000c1e1900 */
[----:B------:R-:W-:Y:S01]  /*310f0*/  ULDC UR4, c[0x0][0x288] ;  /* 0x0000a20000047ab9 */ /* 0x000fe20000000800 */
[----:B0-----:R-:W-:-:S05]  /*31100*/  IMAD.WIDE R2, R27, 0x4, R2 ;  /* 0x000000041b027825 */ /* 0x001fca00078e0202 */
[----:B------:R0:W5:Y:S01]  /*31110*/  @P1 LDG.E R6, desc[UR36][R2.64] ;  /* 0x0000002402061981 */ /* 0x000162000c1e1900 */
[----:B-1----:R-:W-:-:S03]  /*31120*/  @P2 IMAD.WIDE R8, R27, 0x4, R8 ;  /* 0x000000041b082825 */ /* 0x002fc600078e0208 */
[----:B--2---:R1:W-:Y:S02]  /*31130*/  STL [R1+0x418], R0 ;  /* 0x0004180001007387 */ /* 0x0043e40000100800 */
[----:B-1----:R-:W-:Y:S01]  /*31140*/  IMAD.U32 R0, RZ, RZ, UR4 ;  /* 0x00000004ff007e24 */ /* 0x002fe2000f8e00ff */
[----:B------:R-:W-:-:S05]  /*31150*/  ULDC.64 UR4, c[0x0][0x418] ;  /* 0x0001060000047ab9 */ /* 0x000fca0000000a00 */
[----:B------:R-:W2:Y:S01]  /*31160*/  @P2 LDG.E R0, desc[UR36][R8.64] ;  /* 0x0000002408002981 */ /* 0x000ea2000c1e1900 */
[----:B------:R-:W-:-:S03]  /*31170*/  UISETP.NE.U32.AND UP0, UPT, UR4, URZ, UPT ;  /* 0x0000003f0400728c */ /* 0x000fc6000bf05070 */
[----:B------:R-:W-:Y:S01]  /*31180*/  ULDC UR4, c[0x0][0x424] ;  /* 0x0001090000047ab9 */ /* 0x000fe20000000800 */
[----:B------:R-:W-:-:S03]  /*31190*/  UISETP.NE.AND.EX UP0, UPT, UR5, URZ, UPT, UP0 ;  /* 0x0000003f0500728c */ /* 0x000fc6000bf05300 */
[----:B------:R-:W-:Y:S01]  /*311a0*/  ULDC UR5, c[0x0][0x2f0] ;  /* 0x0000bc0000057ab9 */ /* 0x000fe20000000800 */
[----:B------:R-:W-:-:S04]  /*311b0*/  USEL UR4, UR4, 0x1, UP0 ;  /* 0x0000000104047887 */ /* 0x000fc80008000000 */
[----:B------:R-:W-:-:S03]  /*311c0*/  UIMAD UR4, UR4, UR5, URZ ;  /* 0x00000005040472a4 */ /* 0x000fc6000f8e023f */
[----:B------:R-:W-:Y:S02]  /*311d0*/  ULDC UR5, c[0x0][0x348] ;  /* 0x0000d20000057ab9 */ /* 0x000fe40000000800 */
[----:B------:R-:W-:Y:S02]  /*311e0*/  IMAD.U32 R7, RZ, RZ, UR5 ;  /* 0x00000005ff077e24 */ /* 0x000fe4000f8e00ff */
[----:B------:R-:W-:Y:S01]  /*311f0*/  IMAD.U32 R10, RZ, RZ, UR4 ;  /* 0x00000004ff0a7e24 */ /* 0x000fe2000f8e00ff */
[----:B--2---:R0:W-:Y:S01]  /*31200*/  STL [R1+0x410], R0 ;  /* 0x0004100001007387 */ /* 0x0041e20000100800 */
[----:B------:R-:W-:Y:S01]  /*31210*/  IMAD.MOV.U32 R12, RZ, RZ, R0 ;  /* 0x000000ffff0c7224 */ /* 0x000fe200078e0000 */
[----:B------:R-:W-:Y:S06]  /*31220*/  @P2 BRA `(.L_x_3711) ;  /* 0x0000000000142947 */ /* 0x000fec0003800000 */
[----:B------:R-:W-:Y:S05]  /*31230*/  @!P0 BRA `(.L_x_3711) ;  /* 0x0000000000108947 */ /* 0x000fea0003800000 */
[----:B------:R-:W2:Y:S04]  /*31240*/  LDG.E R9, desc[UR36][R4.64] ;  /* 0x0000002404097981 */ /* 0x000ea8000c1e1900 */
[----:B0-----:R-:W2:Y:S02]  /*31250*/  LDG.E R0, desc[UR36][R4.64+0x4] ;  /* 0x0000042404007981 */ /* 0x001ea4000c1e1900 */
[----:B--2---:R-:W-:-:S05]  /*31260*/  IMAD.IADD R12, R0, 0x1, -R9 ;  /* 0x00000001000c7824 */ /* 0x004fca00078e0a09 */
[----:B------:R1:W-:Y:S02]  /*31270*/  STL [R1+0x410], R12 ;  /* 0x0004100c01007387 */ /* 0x0003e40000100800 */
.L_x_3711:
[----:B------:R-:W-:Y:S01]  /*31280*/  ULDC.64 UR4, c[0x0][0xb18] ;  /* 0x0002c60000047ab9 */ /* 0x000fe20000000a00 */
[C---:B0-----:R-:W-:Y:S02]  /*31290*/  LOP3.LUT R0, R26.reuse, 0xff000000, RZ, 0xc0, !PT ;  /* 0xff0000001a007812 */ /* 0x041fe400078ec0ff */
[----:B------:R-:W-:Y:S02]  /*312a0*/  ISETP.NE.U32.AND P0, PT, RZ, UR4, PT ;  /* 0x00000004ff007c0c */ /* 0x000fe4000bf05070 */
[----:B------:R-:W-:Y:S02]  /*312b0*/  SHF.R.U32.HI R5, RZ, 0x8, R0 ;  /* 0x00000008ff057819 */ /* 0x000fe40000011600 */
[----:B------:R-:W-:Y:S02]  /*312c0*/  ISETP.NE.AND.EX P0, PT, RZ, UR5, PT, P0 ;  /* 0x00000005ff007c0c */ /* 0x000fe4000bf05300 */
[C---:B------:R-:W-:Y:S02]  /*312d0*/  LOP3.LUT R0, R26.reuse, 0xff0000, RZ, 0xc0, !PT ;  /* 0x00ff00001a007812 */ /* 0x040fe400078ec0ff */
[----:B------:R-:W-:-:S02]  /*312e0*/  LOP3.LUT R16, R26, 0xffff, RZ, 0xc0, !PT ;  /* 0x0000ffff1a107812 */ /* 0x000fc400078ec0ff */
[----:B------:R-:W-:-:S07]  /*312f0*/  LEA.HI R0, R0, R5, RZ, 0x10 ;  /* 0x0000000500007211 */ /* 0x000fce00078f80ff */
[----:B------:R-:W-:Y:S05]  /*31300*/  @!P0 BRA `(.L_x_3712) ;  /* 0x0000000000108947 */ /* 0x000fea0003800000 */
[----:B------:R-:W0:Y:S02]  /*31310*/  LDC.64 R4, c[0x0][0xb18] ;  /* 0x0002c600ff047b82 */ /* 0x000e240000000a00 */
[----:B0-----:R-:W-:-:S05]  /*31320*/  IMAD.WIDE R4, R27, 0x4, R4 ;  /* 0x000000041b047825 */ /* 0x001fca00078e0204 */
[----:B------:R0:W5:Y:S01]  /*31330*/  LDG.E R10, desc[UR36][R4.64] ;  /* 0x00000024040a7981 */ /* 0x000162000c1e1900 */
[----:B------:R-:W-:Y:S05]  /*31340*/  BRA `(.L_x_3713) ;  /* 0x0000000000247947 */ /* 0x000fea0003800000 */
.L_x_3712:
        /* <DEDUP_REMOVED lines=9> */
.L_x_3713:
[----:B0-----:R-:W2:Y:S01]  /*313e0*/  @P1 LDG.E R4, desc[UR36][R2.64] ;  /* 0x0000002402041981 */ /* 0x001ea2000c1e1900 */
[----:B------:R-:W0:Y:S03]  /*313f0*/  LDC R5, c[0x0][0x448] ;  /* 0x00011200ff057b82 */ /* 0x000e260000000800 */
[----:B------:R-:W2:Y:S01]  /*31400*/  @P1 LDG.E R9, desc[UR36][R2.64+0x4] ;  /* 0x0000042402091981 */ /* 0x000ea2000c1e1900 */
[----:B-----5:R-:W-:Y:S02]  /*31410*/  IMAD.IADD R10, R10, 0x1, -R34 ;  /* 0x000000010a0a7824 */ /* 0x020fe400078e0a22 */
[----:B------:R-:W-:Y:S01]  /*31420*/  IMAD.SHL.U32 R32, R25, 0x40, RZ ;  /* 0x0000004019207824 */ /* 0x000fe200078e00ff */
[----:B0-----:R-:W-:-:S13]  /*31430*/  ISETP.NE.AND P2, PT, R5, 0x1, PT ;  /* 0x000000010500780c */ /* 0x001fda0003f45270 */
[----:B------:R-:W0:Y:S08]  /*31440*/  @P2 LDC R8, c[0x0][0x44c] ;  /* 0x00011300ff082b82 */ /* 0x000e300000000800 */
[----:B------:R-:W3:Y:S01]  /*31450*/  @P2 LDC R5, c[0x0][0x450] ;  /* 0x00011400ff052b82 */ /* 0x000ee20000000800 */
[----:B--2---:R-:W-:Y:S02]  /*31460*/  @P1 IMAD.IADD R7, R9, 0x1, -R4 ;  /* 0x0000000109071824 */ /* 0x004fe400078e0a04 */
[----:B------:R-:W-:-:S02]  /*31470*/  VIADD R9, R32, 0x3f ;  /* 0x0000003f20097836 */ /* 0x000fc40000000000 */
[----:B------:R-:W-:Y:S02]  /*31480*/  IMAD.IADD R26, R10, 0x1, R7 ;  /* 0x000000010a1a7824 */ /* 0x000fe400078e0207 */
[----:B0-----:R-:W-:-:S04]  /*31490*/  @P2 IMAD.HI.U32 R8, R9, R8, RZ ;  /* 0x0000000809082227 */ /* 0x001fc800078e00ff */
[C---:B------:R-:W-:Y:S01]  /*314a0*/  VIADD R20, R26.reuse, 0x3f ;  /* 0x0000003f1a147836 */ /* 0x040fe20000000000 */
[----:B---3--:R-:W-:Y:S02]  /*314b0*/  @P2 SHF.R.U32.HI R9, RZ, R5, R8 ;  /* 0x00000005ff092219 */ /* 0x008fe40000011608 */
[----:B------:R-:W-:Y:S02]  /*314c0*/  IADD3 R8, R26, 0x1, -R12 ;  /* 0x000000011a087810 */ /* 0x000fe40007ffe80c */
[----:B------:R-:W-:-:S03]  /*314d0*/  SHF.R.S32.HI R3, RZ, 0x1f, R20 ;  /* 0x0000001fff037819 */ /* 0x000fc60000011414 */
[----:B------:R-:W-:Y:S01]  /*314e0*/  IMAD.IADD R9, R8, 0x1, R9 ;  /* 0x0000000108097824 */ /* 0x000fe200078e0209 */
        /* <DEDUP_REMOVED lines=17> */
.L_x_3716:
[----:B------:R-:W-:-:S13]  /*31600*/  ISETP.NE.AND P0, PT, R3, 0x1, PT ;  /* 0x000000010300780c */ /* 0x000fda0003f05270 */
[----:B------:R-:W0:Y:S02]  /*31610*/  @P0 LDC.64 R4, c[0x0][0xae0] ;  /* 0x0002b800ff040b82 */ /* 0x000e240000000a00 */
[----:B0-----:R-:W-:-:S05]  /*31620*/  @P0 IMAD.HI.U32 R4, R11, R4, RZ ;  /* 0x000000040b040227 */ /* 0x001fca00078e00ff */
[----:B------:R-:W-:-:S07]  /*31630*/  @P0 SHF.R.U32.HI R11, RZ, R5, R4 ;  /* 0x00000005ff0b0219 */ /* 0x000fce0000011604 */
.L_x_3717:
[----:B------:R-:W-:Y:S05]  /*31640*/  BSYNC B0 ;  /* 0x0000000000007941 */ /* 0x000fea0003800000 */
.L_x_3715:
[----:B------:R-:W-:-:S05]  /*31650*/  IMAD R11, R11, R3, R3 ;  /* 0x000000030b0b7224 */ /* 0x000fca00078e0203 */
[----:B------:R-:W-:-:S07]  /*31660*/  VIMNMX R2, R2, R11, PT ;  /* 0x0000000b02027248 */ /* 0x000fce0003fe0100 */
.L_x_3714:
        /* <DEDUP_REMOVED lines=9> */
[----:B-1----:R-:W-:Y:S01]  /*31700*/  IMAD.IADD R12, R9, 0x1, R4 ;  /* 0x00000001090c7824 */ /* 0x002fe200078e0204 */
        /* <DEDUP_REMOVED lines=15> */
.L_x_3720:
[----:B------:R-:W-:-:S13]  /*31800*/  ISETP.NE.AND P0, PT, R3, 0x1, PT ;  /* 0x000000010300780c */ /* 0x000fda0003f05270 */
[----:B------:R-:W0:Y:S02]  /*31810*/  @P0 LDC.64 R4, c[0x0][0xae0] ;  /* 0x0002b800ff040b82 */ /* 0x000e240000000a00 */
[----:B0-----:R-:W-:-:S05]  /*31820*/  @P0 IMAD.HI.U32 R4, R12, R4, RZ ;  /* 0x000000040c040227 */ /* 0x001fca00078e00ff */
[----:B------:R-:W-:-:S07]  /*31830*/  @P0 SHF.R.U32.HI R12, RZ, R5, R4 ;  /* 0x00000005ff0c0219 */ /* 0x000fce0000011604 */
.L_x_3721:
[----:B------:R-:W-:Y:S05]  /*31840*/  BSYNC B0 ;  /* 0x0000000000007941 */ /* 0x000fea0003800000 */
.L_x_3719:
[----:B------:R-:W-:-:S05]  /*31850*/  IMAD R3, R12, R3, RZ ;  /* 0x000000030c037224 */ /* 0x000fca00078e02ff */
[----:B------:R-:W-:-:S07]  /*31860*/  VIMNMX R2, R2, R3, !PT ;  /* 0x0000000302027248 */ /* 0x000fce0007fe0100 */
.L_x_3718:
        /* <DEDUP_REMOVED lines=13> */
[----:B------:R-:W-:Y:S02]  /*31940*/  IABS R13, R5 ;  /* 0x00000005000d7213 */ /* 0x000fe40000000000 */
        /* <DEDUP_REMOVED lines=25> */
.L_x_3723:
[----:B------:R-:W-:Y:S05]  /*31ae0*/  BSYNC B0 ;  /* 0x0000000000007941 */ /* 0x000fea0003800000 */
.L_x_3722:
        /* <DEDUP_REMOVED lines=8> */
[----:B------:R-:W-:-:S13]  /*31b70*/  ISETP.GT.AND P0, PT, R11, R4, PT ;  /* 0x000000040b00720c */ /* 0x000fda0003f04270 */
        /* <DEDUP_REMOVED lines=15> */
.L_x_3897:
[----:B-1----:R-:W-:Y:S02]  /*31c70*/  ISETP.NE.AND P0, PT, R14, RZ, PT ;  /* 0x000000ff0e00720c */ /* 0x002fe40003f05270 */
[----:B------:R-:W-:-:S11]  /*31c80*/  PLOP3.LUT P6, PT, PT, PT, PT, 0x8, 0x0 ;  /* 0x000000000000781c */ /* 0x000fd60003fce170 */
[----:B------:R-:W-:Y:S05]  /*31c90*/  @P0 BRA `(.L_x_3727) ;  /* 0x00000000000c0947 */ /* 0x000fea0003800000 */
[----:B------:R-:W-:-:S03]  /*31ca0*/  UMOV UR4, 0xffffffff ;  /* 0xffffffff00047882 */ /* 0x000fc60000000000 */
[----:B------:R-:W-:Y:S05]  /*31cb0*/  BRA.DIV UR4, `(.L_x_3728) ;  /* 0x0000008a047c7947 */ /* 0x000fea000b800000 */
[----:B------:R-:W-:-:S13]  /*31cc0*/  ELECT P6, URZ, PT ;  /* 0x00000000003f782f */ /* 0x000fda00038c0000 */
.L_x_3727:
        /* <DEDUP_REMOVED lines=9> */
.L_x_3900:
[----:B------:R-:W-:Y:S05]  /*31d60*/  BSYNC B1 ;  /* 0x0000000000017941 */ /* 0x000fea0003800000 */
.L_x_3729:
[----:B------:R-:W-:Y:S04]  /*31d70*/  BSSY B1, `(.L_x_3731) ;  /* 0x00000b7000017945 */ /* 0x000fe80003800000 */
[----:B------:R-:W-:Y:S05]  /*31d80*/  @!P6 BRA `(.L_x_3732) ;  /* 0x0000000800d4e947 */ /* 0x000fea0003800000 */
[----:B------:R-:W1:Y:S01]  /*31d90*/  S2R R7, SR_TID.X ;  /* 0x0000000000077919 */ /* 0x000e620000002100 */
[----:B0-----:R-:W-:Y:S01]  /*31da0*/  IMAD R3, R19, 0x8, R18 ;  /* 0x0000000813037824 */ /* 0x001fe200078e0212 */
[----:B------:R-:W-:Y:S01]  /*31db0*/  BSSY B2, `(.L_x_3733) ;  /* 0x0000006000027945 */ /* 0x000fe20003800000 */
[----:B-1----:R-:W-:Y:S02]  /*31dc0*/  LOP3.LUT R10, R7, 0x7f, RZ, 0xc0, !PT ;  /* 0x0000007f070a7812 */ /* 0x002fe400078ec0ff */
[----:B------:R-:W-:Y:S02]  /*31dd0*/  SHF.L.U32 R7, R29, 0x1f, RZ ;  /* 0x0000001f1d077819 */ /* 0x000fe400000006ff */
[----:B------:R-:W-:Y:S02]  /*31de0*/  ISETP.NE.AND P1, PT, R10, RZ, PT ;  /* 0x000000ff0a00720c */ /* 0x000fe40003f25270 */
[----:B------:R-:W0:Y:S02]  /*31df0*/  SYNCS.PHASECHK.TRANS64.TRYWAIT P0, [R3+URZ+0x388a0], R7 ;  /* 0x0388a007030075a7 */ /* 0x000e24000800017f */
[----:B0-----:R-:W-:Y:S09]  /*31e00*/  @!P0 BRA `(.L_x_3734) ;  /* 0x00000088005c8947 */ /* 0x001ff20003800000 */
.L_x_3901:
[----:B------:R-:W-:Y:S05]  /*31e10*/  BSYNC B2 ;  /* 0x0000000000027941 */ /* 0x000fea0003800000 */
.L_x_3733:
[----:B------:R-:W-:Y:S04]  /*31e20*/  BSSY B2, `(.L_x_3735) ;  /* 0x0000009000027945 */ /* 0x000fe80003800000 */
[----:B------:R-:W-:Y:S05]  /*31e30*/  @P1 BRA `(.L_x_3736) ;  /* 0x00000000001c1947 */ /* 0x000fea0003800000 */
[----:B------:R-:W1:Y:S02]  /*31e40*/  S2R R10, SR_TID.X ;  /* 0x00000000000a7919 */ /* 0x000e640000002100 */
[----:B-1----:R-:W-:Y:S01]  /*31e50*/  LOP3.LUT R11, R10, 0x1f, RZ, 0xc0, !PT ;  /* 0x0000001f0a0b7812 */ /* 0x002fe200078ec0ff */
[----:B------:R-:W-:-:S03]  /*31e60*/  IMAD.MOV.U32 R10, RZ, RZ, 0x2000 ;  /* 0x00002000ff0a7424 */ /* 0x000fc600078e00ff */
[----:B------:R-:W-:Y:S01]  /*31e70*/  ISETP.NE.AND P0, PT, R11, RZ, PT ;  /* 0x000000ff0b00720c */ /* 0x000fe20003f05270 */
[----:B------:R1:W-:-:S12]  /*31e80*/  SYNCS.ARRIVE.TRANS64 RZ, [R3+URZ+0x38890], R10 ;  /* 0x0388900a03ff79a7 */ /* 0x0003d8000800003f */
[----:B-1----:R-:W-:Y:S05]  /*31e90*/  @!P0 BRA `(.L_x_3736) ;  /* 0x0000000000048947 */ /* 0x002fea0003800000 */
[----:B------:R-:W-:Y:S01]  /*31ea0*/  BPT.TRAP 0x1 ;  /* 0x000000040000795c */ /* 0x000fe20000300000 */
.L_x_3736:
[----:B------:R-:W-:Y:S05]  /*31eb0*/  BSYNC B2 ;  /* 0x0000000000027941 */ /* 0x000fea0003800000 */
.L_x_3735:
        /* <DEDUP_REMOVED lines=12> */
.L_x_3737:
        /* <DEDUP_REMOVED lines=13> */
.L_x_3902:
[----:B------:R-:W-:Y:S05]  /*32050*/  BSYNC B2 ;  /* 0x0000000000027941 */ /* 0x000fea0003800000 */
.L_x_3738:
        /* <DEDUP_REMOVED lines=11> */
.L_x_3741:
[----:B------:R-:W-:Y:S05]  /*32110*/  BSYNC B2 ;  /* 0x0000000000027941 */ /* 0x000fea0003800000 */
.L_x_3740:
        /* <DEDUP_REMOVED lines=9> */
.L_x_3742:
        /* <DEDUP_REMOVED lines=15> */
.L_x_3743:
        /* <DEDUP_REMOVED lines=15> */
.L_x_3744:
        /* <DEDUP_REMOVED lines=15> */
.L_x_3745:
        /* <DEDUP_REMOVED lines=15> */
.L_x_3746:
        /* <DEDUP_REMOVED lines=15> */
.L_x_3747:
        /* <DEDUP_REMOVED lines=15> */
.L_x_3748:
        /* <DEDUP_REMOVED lines=15> */
.L_x_3749:
        /* <DEDUP_REMOVED lines=10> */
.L_x_3732:
[----:B------:R-:W-:Y:S05]  /*328e0*/  BSYNC B1 ;  /* 0x0000000000017941 */ /* 0x000fea0003800000 */
.L_x_3731:
        /* <DEDUP_REMOVED lines=9> */
.L_x_3769:
[----:B------:R-:W-:Y:S05]  /*32980*/  YIELD ;  /* 0x0000000000007946 */ /* 0x000fea0003800000 */
[----:B------:R-:W-:Y:S04]  /*32990*/  BSSY B1, `(.L_x_3750) ;  /* 0x00000b6000017945 */ /* 0x000fe80003800000 */
[----:B------:R-:W-:Y:S05]  /*329a0*/  @!P6 BRA `(.L_x_3751) ;  /* 0x0000000800d0e947 */ /* 0x000fea0003800000 */
[----:B------:R-:W0:Y:S01]  /*329b0*/  S2R R2, SR_TID.X ;  /* 0x0000000000027919 */ /* 0x000e220000002100 */
[----:B------:R-:W-:Y:S01]  /*329c0*/  IMAD R10, R19, 0x8, R18 ;  /* 0x00000008130a7824 */ /* 0x000fe200078e0212 */
[----:B------:R-:W-:Y:S01]  /*329d0*/  BSSY B2, `(.L_x_3752) ;  /* 0x0000006000027945 */ /* 0x000fe20003800000 */
[----:B0-----:R-:W-:Y:S02]  /*329e0*/  LOP3.LUT R3, R2, 0x7f, RZ, 0xc0, !PT ;  /* 0x0000007f02037812 */ /* 0x001fe400078ec0ff */
[----:B------:R-:W-:Y:S02]  /*329f0*/  SHF.L.U32 R2, R29, 0x1f, RZ ;  /* 0x0000001f1d027819 */ /* 0x000fe400000006ff */
[----:B------:R-:W-:Y:S02]  /*32a00*/  ISETP.NE.AND P2, PT, R3, RZ, PT ;  /* 0x000000ff0300720c */ /* 0x000fe40003f45270 */
[----:B------:R-:W0:Y:S02]  /*32a10*/  SYNCS.PHASECHK.TRANS64.TRYWAIT P1, [R10+URZ+0x388a0], R2 ;  /* 0x0388a0020a0075a7 */ /* 0x000e24000802017f */
[----:B0-----:R-:W-:Y:S09]  /*32a20*/  @!P1 BRA `(.L_x_3753) ;  /* 0x0000007c007c9947 */ /* 0x001ff20003800000 */
.L_x_3903:
[----:B------:R-:W-:Y:S05]  /*32a30*/  BSYNC B2 ;  /* 0x0000000000027941 */ /* 0x000fea0003800000 */
.L_x_3752:
        /* <DEDUP_REMOVED lines=9> */
.L_x_3755:
[----:B------:R-:W-:Y:S05]  /*32ad0*/  BSYNC B2 ;  /* 0x0000000000027941 */ /* 0x000fea0003800000 */
.L_x_3754:
        /* <DEDUP_REMOVED lines=11> */
.L_x_3756:
        /* <DEDUP_REMOVED lines=13> */
.L_x_3904:
[----:B------:R-:W-:Y:S05]  /*32c60*/  BSYNC B2 ;  /* 0x0000000000027941 */ /* 0x000fea0003800000 */
.L_x_3757:
[----:B------:R-:W-:Y:S01]  /*32c70*/  BSSY B2, `(.L_x_3759) ;  /* 0x000000b000027945 */ /* 0x000fe20003800000 */
[----:B01----:R-:W-:Y:S02]  /*32c80*/  IMAD.MOV.U32 R2, RZ, RZ, 0x0 ;  /* 0x00000000ff027424 */ /* 0x003fe400078e00ff */
[----:B------:R-:W-:Y:S01]  /*32c90*/  IMAD.MOV.U32 R3, RZ, RZ, 0x12f00000 ;  /* 0x12f00000ff037424 */ /* 0x000fe200078e00ff */
[----:B------:R-:W-:Y:S06]  /*32ca0*/  @P2 BRA `(.L_x_3760) ;  /* 0x00000000001c2947 */ /* 0x000fec0003800000 */
[----:B------:R-:W0:Y:S02]  /*32cb0*/  S2R R13, SR_TID.X ;  /* 0x00000000000d7919 */ /* 0x000e240000002100 */
[----:B0-----:R-:W-:Y:S01]  /*32cc0*/  LOP3.LUT R14, R13, 0x1f, RZ, 0xc0, !PT ;  /* 0x0000001f0d0e7812 */ /* 0x001fe200078ec0ff */
[----:B------:R-:W-:-:S03]  /*32cd0*/  IMAD.MOV.U32 R13, RZ, RZ, 0x10000 ;  /* 0x00010000ff0d7424 */ /* 0x000fc600078e00ff */
[----:B------:R-:W-:Y:S01]  /*32ce0*/  ISETP.NE.AND P1, PT, R14, RZ, PT ;  /* 0x000000ff0e00720c */ /* 0x000fe20003f25270 */
[----:B------:R0:W-:-:S12]  /*32cf0*/  SYNCS.ARRIVE.TRANS64 RZ, [R10+URZ+0x388b0], R13 ;  /* 0x0388b00d0aff79a7 */ /* 0x0001d8000800003f */
[----:B0-----:R-:W-:Y:S05]  /*32d00*/  @!P1 BRA `(.L_x_3760) ;  /* 0x0000000000049947 */ /* 0x001fea0003800000 */
[----:B------:R-:W-:Y:S01]  /*32d10*/  BPT.TRAP 0x1 ;  /* 0x000000040000795c */ /* 0x000fe20000300000 */
.L_x_3760:
[----:B------:R-:W-:Y:S05]  /*32d20*/  BSYNC B2 ;  /* 0x0000000000027941 */ /* 0x000fea0003800000 */
.L_x_3759:
        /* <DEDUP_REMOVED lines=9> */
.L_x_3761:
        /* <DEDUP_REMOVED lines=15> */
.L_x_3762:
        /* <DEDUP_REMOVED lines=15> */
.L_x_3763:
        /* <DEDUP_REMOVED lines=15> */
.L_x_3764:
        /* <DEDUP_REMOVED lines=15> */
.L_x_3765:
        /* <DEDUP_REMOVED lines=15> */
.L_x_3766:
        /* <DEDUP_REMOVED lines=15> */
.L_x_3767:
        /* <DEDUP_REMOVED lines=15> */
.L_x_3768:
        /* <DEDUP_REMOVED lines=10> */
.L_x_3751:
[----:B------:R-:W-:Y:S05]  /*334f0*/  BSYNC B1 ;  /* 0x0000000000017941 */ /* 0x000fea0003800000 */
.L_x_3750:
        /* <DEDUP_REMOVED lines=8> */
.L_x_3725:
[----:B------:R-:W-:Y:S05]  /*33580*/  BSYNC B0 ;  /* 0x0000000000007941 */ /* 0x000fea0003800000 */
.L_x_3724:
[----:B------:R-:W1:Y:S01]  /*33590*/  LDC R2, c[0x0][0x448] ;  /* 0x00011200ff027b82 */ /* 0x000e620000000800 */
[----:B0-----:R-:W-:Y:S01]  /*335a0*/  VIADD R3, R32, 0x3f ;  /* 0x0000003f20037836 */ /* 0x001fe20000000000 */
[----:B------:R-:W-:Y:S06]  /*335b0*/  @!P0 WARPSYNC.ALL ;  /* 0x0000000000008948 */ /* 0x000fec0003800000 */
[----:B------:R-:W-:Y:S01]  /*335c0*/  @!P0 BAR.SYNC.DEFER_BLOCKING 0xc, 0x180 ;  /* 0x0306000000008b1d */ /* 0x000fe20000010000 */
[----:B-1----:R-:W-:-:S13]  /*335d0*/  ISETP.NE.AND P1, PT, R2, 0x1, PT ;  /* 0x000000010200780c */ /* 0x002fda0003f25270 */
[----:B------:R-:W0:Y:S08]  /*335e0*/  @P1 LDC R4, c[0x0][0x44c] ;  /* 0x00011300ff041b82 */ /* 0x000e300000000800 */
[----:B------:R-:W1:Y:S01]  /*335f0*/  @P1 LDC R2, c[0x0][0x450] ;  /* 0x00011400ff021b82 */ /* 0x000e620000000800 */
[----:B0-----:R-:W-:-:S05]  /*33600*/  @P1 IMAD.HI.U32 R4, R3, R4, RZ ;  /* 0x0000000403041227 */ /* 0x001fca00078e00ff */
[----:B-1----:R-:W-:-:S05]  /*33610*/  @P1 SHF.R.U32.HI R3, RZ, R2, R4 ;  /* 0x00000002ff031219 */ /* 0x002fca0000011604 */
        /* <DEDUP_REMOVED lines=16> */
.L_x_3772:
[----:B------:R-:W-:-:S13]  /*33720*/  ISETP.NE.AND P0, PT, R3, 0x1, PT ;  /* 0x000000010300780c */ /* 0x000fda0003f05270 */
[----:B------:R-:W0:Y:S02]  /*33730*/  @P0 LDC.64 R4, c[0x0][0xae0] ;  /* 0x0002b800ff040b82 */ /* 0x000e240000000a00 */
[----:B0-----:R-:W-:-:S05]  /*33740*/  @P0 IMAD.HI.U32 R4, R6, R4, RZ ;  /* 0x0000000406040227 */ /* 0x001fca00078e00ff */
[----:B------:R-:W-:-:S07]  /*33750*/  @P0 SHF.R.U32.HI R6, RZ, R5, R4 ;  /* 0x00000005ff060219 */ /* 0x000fce0000011604 */
.L_x_3773:
[----:B------:R-:W-:Y:S05]  /*33760*/  BSYNC B0 ;  /* 0x0000000000007941 */ /* 0x000fea0003800000 */
.L_x_3771:
[----:B------:R-:W-:-:S05]  /*33770*/  IMAD R5, R6, R3, R3 ;  /* 0x0000000306057224 */ /* 0x000fca00078e0203 */
[----:B------:R-:W-:-:S07]  /*33780*/  VIMNMX R2, R2, R5, PT ;  /* 0x0000000502027248 */ /* 0x000fce0003fe0100 */
.L_x_3770:
[----:B------:R-:W-:Y:S01]  /*33790*/  VIADD R2, R2, 0x3f ;  /* 0x0000003f02027836 */ /* 0x000fe20000000000 */
[----:B------:R-:W-:-:S04]  /*337a0*/  ULDC UR4, c[0x0][0xad4] ;  /* 0x0002b50000047ab9 */ /* 0x000fc80000000800 */
[----:B------:R-:W-:-:S04]  /*337b0*/  SHF.R.S32.HI R5, RZ, 0x1f, R2 ;  /* 0x0000001fff057819 */ /* 0x000fc80000011402 */
[----:B------:R-:W-:Y:S02]  /*337c0*/  LEA.HI R5, R5, R2, RZ, 0x6 ;  /* 0x0000000205057211 */ /* 0x000fe400078f30ff */
[----:B------:R-:W0:Y:S02]  /*337d0*/  @P1 LDC R2, c[0x0][0x450] ;  /* 0x00011400ff021b82 */ /* 0x000e240000000800 */
[----:B------:R-:W-:-:S04]  /*337e0*/  SHF.R.S32.HI R5, RZ, 0x6, R5 ;  /* 0x00000006ff057819 */ /* 0x000fc80000011405 */
[----:B------:R-:W-:Y:S02]  /*337f0*/  VIMNMX R20, R20, R5, PT ;  /* 0x0000000514147248 */ /* 0x000fe40003fe0100 */
[----:B------:R-:W1:Y:S02]  /*33800*/  @P1 LDC R5, c[0x0][0x44c] ;  /* 0x00011300ff051b82 */ /* 0x000e640000000800 */
[----:B-1----:R-:W-:-:S04]  /*33810*/  @P1 IMAD.HI.U32 R4, R32, R5, RZ ;  /* 0x0000000520041227 */ /* 0x002fc800078e00ff */
[----:B------:R-:W-:Y:S01]  /*33820*/  IMAD.MOV.U32 R5, RZ, RZ, R32 ;  /* 0x000000ffff057224 */ /* 0x000fe200078e0020 */
        /* <DEDUP_REMOVED lines=14> */
.L_x_3776:
[----:B------:R-:W-:-:S13]  /*33910*/  ISETP.NE.AND P0, PT, R3, 0x1, PT ;  /* 0x000000010300780c */ /* 0x000fda0003f05270 */
[----:B------:R-:W0:Y:S02]  /*33920*/  @P0 LDC.64 R4, c[0x0][0xae0] ;  /* 0x0002b800ff040b82 */ /* 0x000e240000000a00 */
[----:B0-----:R-:W-:-:S05]  /*33930*/  @P0 IMAD.HI.U32 R4, R6, R4, RZ ;  /* 0x0000000406040227 */ /* 0x001fca00078e00ff */
[----:B------:R-:W-:-:S07]  /*33940*/  @P0 SHF.R.U32.HI R6, RZ, R5, R4 ;  /* 0x00000005ff060219 */ /* 0x000fce0000011604 */
.L_x_3777:
[----:B------:R-:W-:Y:S05]  /*33950*/  BSYNC B0 ;  /* 0x0000000000007941 */ /* 0x000fea0003800000 */
.L_x_3775:
[----:B------:R-:W-:-:S05]  /*33960*/  IMAD R3, R6, R3, RZ ;  /* 0x0000000306037224 */ /* 0x000fca00078e02ff */
[----:B------:R-:W-:-:S07]  /*33970*/  VIMNMX R2, R2, R3, !PT ;  /* 0x0000000302027248 */ /* 0x000fce0007fe0100 */
.L_x_3774:
[----:B------:R-:W-:Y:S01]  /*33980*/  ISETP.NE.AND P1, PT, R0, RZ, PT ;  /* 0x000000ff0000720c */ /* 0x000fe20003f25270 */
[----:B------:R-:W-:Y:S01]  /*33990*/  BSSY B0, `(.L_x_3778) ;  /* 0x0000024000007945 */ /* 0x000fe20003800000 */
[----:B------:R-:W-:-:S04]  /*339a0*/  SHF.R.S32.HI R3, RZ, 0x1f, R2 ;  /* 0x0000001fff037819 */ /* 0x000fc80000011402 */
[----:B------:R-:W-:Y:S01]  /*339b0*/  LEA.HI R3, R3, R2, RZ, 0x6 ;  /* 0x0000000203037211 */ /* 0x000fe200078f30ff */
[----:B------:R-:W-:-:S03]  /*339c0*/  IMAD.MOV.U32 R2, RZ, RZ, RZ ;  /* 0x000000ffff027224 */ /* 0x000fc600078e00ff */
[----:B------:R-:W-:-:S03]  /*339d0*/  SHF.R.S32.HI R3, RZ, 0x6, R3 ;  /* 0x00000006ff037819 */ /* 0x000fc60000011403 */
        /* <DEDUP_REMOVED lines=31> */
.L_x_3779:
[----:B------:R-:W-:Y:S05]  /*33bd0*/  BSYNC B0 ;  /* 0x0000000000007941 */ /* 0x000fea0003800000 */
.L_x_3778:
[-C--:B------:R-:W-:Y:S01]  /*33be0*/  IMAD R33, R33, R2.reuse, R4 ;  /* 0x0000000221217224 */ /* 0x080fe200078e0204 */
[----:B------:R-:W-:Y:S04]  /*33bf0*/  BSSY B7, `(.L_x_3780) ;  /* 0x000045a000077945 */ /* 0x000fe80003800000 */
[----:B------:R-:W-:-:S04]  /*33c00*/  VIADDMNMX R31, R33, R2, R20, PT ;  /* 0x00000002211f7246 */ /* 0x000fc80003800114 */
[----:B------:R-:W-:Y:S01]  /*33c10*/  ISETP.GT.AND P0, PT, R31, R33, PT ;  /* 0x000000211f00720c */ /* 0x000fe20003f04270 */
[----:B------:R1:W-:-:S12]  /*33c20*/  STL [R1+0x430], R31 ;  /* 0x0004301f01007387 */ /* 0x0003d80000100800 */
[----:B-1----:R-:W-:Y:S05]  /*33c30*/  @P0 BRA `(.L_x_3781) ;  /* 0x0000000000440947 */ /* 0x002fea0003800000 */
[----:B0-----:R-:W0:Y:S02]  /*33c40*/  S2R R0, SR_TID.X ;  /* 0x0000000000007919 */ /* 0x001e240000002100 */
        /* <DEDUP_REMOVED lines=16> */
.L_x_3781:
[----:B0-----:R-:W-:Y:S01]  /*33d50*/  VIADD R0, R18, 0x22400 ;  /* 0x0002240012007836 */ /* 0x001fe20000000000 */
        /* <DEDUP_REMOVED lines=19> */
.L_x_3784:
[----:B------:R-:W-:Y:S05]  /*33e90*/  BSYNC B6 ;  /* 0x0000000000067941 */ /* 0x000fea0003800000 */
.L_x_3783:
        /* <DEDUP_REMOVED lines=20> */
.L_x_3787:
        /* <DEDUP_REMOVED lines=15> */
.L_x_3786:
[----:B------:R-:W-:Y:S05]  /*340d0*/  BSYNC B6 ;  /* 0x0000000000067941 */ /* 0x000fea0003800000 */
.L_x_3785:
[----:B------:R-:W-:Y:S01]  /*340e0*/  ULDC.64 UR4, c[0x0][0xaf0] ;  /* 0x0002bc0000047ab9 */ /* 0x000fe20000000a00 */
[----:B------:R-:W-:Y:S01]  /*340f0*/  IMAD.MOV.U32 R30, RZ, RZ, R27 ;  /* 0x000000ffff1e7224 */ /* 0x000fe200078e001b */
[----:B------:R-:W-:Y:S01]  /*34100*/  ISETP.NE.U32.AND P0, PT, RZ, UR4, PT ;  /* 0x00000004ff007c0c */ /* 0x000fe2000bf05070 */
[----:B------:R-:W0:Y:S01]  /*34110*/  S2R R20, SR_TID.X ;  /* 0x0000000000147919 */ /* 0x000e220000002100 */
[----:B------:R-:W1:Y:S01]  /*34120*/  LDC R10, c[0x0][0x430] ;  /* 0x00010c00ff0a7b82 */ /* 0x000e620000000800 */
[----:B------:R-:W2:Y:S01]  /*34130*/  S2R R21, SR_TID.X ;  /* 0x0000000000157919 */ /* 0x000ea20000002100 */
[----:B------:R-:W-:Y:S01]  /*34140*/  ISETP.NE.AND.EX P0, PT, RZ, UR5, PT, P0 ;  /* 0x00000005ff007c0c */ /* 0x000fe2000bf05300 */
[----:B------:R-:W-:-:S12]  /*34150*/  ULDC UR4, c[0x0][0x320] ;  /* 0x0000c80000047ab9 */ /* 0x000fd80000000800 */
[----:B------:R-:W3:Y:S01]  /*34160*/  @P0 LDC.64 R2, c[0x0][0xaf0] ;  /* 0x0002bc00ff020b82 */ /* 0x000ee20000000a00 */
[----:B0-----:R-:W-:Y:S01]  /*34170*/  LOP3.LUT R20, R20, 0x7f, RZ, 0xc0, !PT ;  /* 0x0000007f14147812 */ /* 0x001fe200078ec0ff */
[----:B---3--:R-:W-:-:S05]  /*34180*/  @P0 IMAD.WIDE R2, R27, 0x4, R2 ;  /* 0x000000041b020825 */ /* 0x008fca00078e0202 */
[----:B------:R0:W3:Y:S01]  /*34190*/  @P0 LDG.E R30, desc[UR36][R2.64] ;  /* 0x00000024021e0981 */ /* 0x0000e2000c1e1900 */
[----:B------:R-:W-:Y:S01]  /*341a0*/  SHF.R.U32.HI R25, RZ, 0x3, R20 ;  /* 0x00000003ff197819 */ /* 0x000fe20000011614 */
[----:B--2---:R-:W-:Y:S01]  /*341b0*/  IMAD.SHL.U32 R20, R21, 0x10, RZ ;  /* 0x0000001015147824 */ /* 0x004fe200078e00ff */
[----:B-1----:R-:W-:Y:S01]  /*341c0*/  ISETP.NE.AND P1, PT, R10, 0x1, PT ;  /* 0x000000010a00780c */ /* 0x002fe20003f25270 */
[----:B------:R-:W-:Y:S01]  /*341d0*/  IMAD.MOV.U32 R12, RZ, RZ, RZ ;  /* 0x000000ffff0c7224 */ /* 0x000fe200078e00ff */
[----:B------:R-:W-:Y:S02]  /*341e0*/  LEA R0, R31, 0xffffffc0, 0x6 ;  /* 0xffffffc01f007811 */ /* 0x000fe400078e30ff */
[----:B------:R-:W-:Y:S01]  /*341f0*/  LOP3.LUT R20, R25, 0x70, R20, 0xf8, !PT ;  /* 0x0000007019147812 */ /* 0x000fe200078ef814 */
[----:B------:R-:W1:Y:S01]  /*34200*/  S2R R31, SR_TID.X ;  /* 0x00000000001f7919 */ /* 0x000e620000002100 */
[----:B------:R-:W-:Y:S01]  /*34210*/  LOP3.LUT R17, R17, 0xffffffbf, RZ, 0xc0, !PT ;  /* 0xffffffbf11117812 */ /* 0x000fe200078ec0ff */
[----:B------:R-:W2:Y:S02]  /*34220*/  S2R R25, SR_TID.X ;  /* 0x0000000000197919 */ /* 0x000ea40000002100 */
[----:B------:R-:W-:-:S04]  /*34230*/  IMAD.IADD R7, R20, 0x1, R0 ;  /* 0x0000000114077824 */ /* 0x000fc800078e0200 */
[----:B0-----:R-:W0:Y:S01]  /*34240*/  @P1 LDC R3, c[0x0][0x434] ;  /* 0x00010d00ff031b82 */ /* 0x001e220000000800 */
[C---:B------:R-:W-:Y:S01]  /*34250*/  ISETP.GE.AND P0, PT, R7.reuse, R26, PT ;  /* 0x0000001a0700720c */ /* 0x040fe20003f06270 */
[----:B------:R-:W-:-:S03]  /*34260*/  IMAD.IADD R7, R7, 0x1, R34 ;  /* 0x0000000107077824 */ /* 0x000fc600078e0222 */
[----:B------:R-:W-:Y:S01]  /*34270*/  ISETP.GT.U32.OR P0, PT, R20, 0x3f, P0 ;  /* 0x0000003f1400780c */ /* 0x000fe20000704470 */
[----:B------:R-:W-:Y:S02]  /*34280*/  IMAD.MOV.U32 R6, RZ, RZ, R7 ;  /* 0x000000ffff067224 */ /* 0x000fe400078e0007 */
[----:B------:R-:W4:Y:S01]  /*34290*/  @P1 LDC R2, c[0x0][0x438] ;  /* 0x00010e00ff021b82 */ /* 0x000f220000000800 */
[----:B0-----:R-:W-:-:S04]  /*342a0*/  @P1 IMAD.HI.U32 R3, R7, R3, RZ ;  /* 0x0000000307031227 */ /* 0x001fc800078e00ff */
[----:B--2---:R-:W-:Y:S02]  /*342b0*/  IMAD.SHL.U32 R35, R25, 0x8, RZ ;  /* 0x0000000819237824 */ /* 0x004fe400078e00ff */
[C---:B-1----:R-:W-:Y:S01]  /*342c0*/  IMAD.SHL.U32 R25, R31.reuse, 0x8, RZ ;  /* 0x000000081f197824 */ /* 0x042fe200078e00ff */
[----:B----4-:R-:W-:Y:S01]  /*342d0*/  @P1 SHF.R.U32.HI R6, RZ, R2, R3 ;  /* 0x00000002ff061219 */ /* 0x010fe20000011603 */
[----:B------:R-:W-:Y:S01]  /*342e0*/  IMAD.SHL.U32 R31, R31, 0x8, RZ ;  /* 0x000000081f1f7824 */ /* 0x000fe200078e00ff */
[----:B------:R-:W-:Y:S01]  /*342f0*/  LOP3.LUT R35, R35, 0x38, RZ, 0xc0, !PT ;  /* 0x0000003823237812 */ /* 0x000fe200078ec0ff */
[----:B------:R-:W0:Y:S01]  /*34300*/  @!P0 LDC.64 R2, c[0x0][0x428] ;  /* 0x00010a00ff028b82 */ /* 0x000e220000000a00 */
[----:B------:R-:W-:Y:S02]  /*34310*/  LOP3.LUT R25, R25, 0x38, RZ, 0xc0, !PT ;  /* 0x0000003819197812 */ /* 0x000fe400078ec0ff */
[----:B------:R-:W-:Y:S02]  /*34320*/  LOP3.LUT R4, R35, 0x40, RZ, 0xfc, !PT ;  /* 0x0000004023047812 */ /* 0x000fe400078efcff */
[----:B------:R-:W1:Y:S01]  /*34330*/  S2R R35, SR_TID.X ;  /* 0x0000000000237919 */ /* 0x000e620000002100 */
[----:B------:R-:W-:-:S02]  /*34340*/  ISETP.GE.AND P3, PT, R25, UR4, PT ;  /* 0x0000000419007c0c */ /* 0x000fc4000bf66270 */
[----:B------:R-:W-:Y:S02]  /*34350*/  ISETP.GE.AND P2, PT, R4, UR4, PT ;  /* 0x0000000404007c0c */ /* 0x000fe4000bf46270 */
[----:B------:R-:W-:Y:S02]  /*34360*/  LOP3.LUT R31, R31, 0x38, RZ, 0xc0, !PT ;  /* 0x000000381f1f7812 */ /* 0x000fe400078ec0ff */
[----:B------:R-:W-:Y:S02]  /*34370*/  SEL R8, RZ, 0xffffffff, P2 ;  /* 0xffffffffff087807 */ /* 0x000fe40001000000 */
[----:B------:R-:W-:-:S03]  /*34380*/  LOP3.LUT R11, R31, 0x180, RZ, 0xfc, !PT ;  /* 0x000001801f0b7812 */ /* 0x000fc600078efcff */
[----:B------:R-:W-:-:S04]  /*34390*/  IMAD.SHL.U32 R8, R8, 0x2, RZ ;  /* 0x0000000208087824 */ /* 0x000fc800078e00ff */
[----:B------:R-:W-:-:S04]  /*343a0*/  @P2 LOP3.LUT R17, R17, 0x40, RZ, 0xfc, !PT ;  /* 0x0000004011112812 */ /* 0x000fc800078efcff */
[----:B------:R-:W-:-:S04]  /*343b0*/  LOP3.LUT R17, R17, 0xffffff7f, RZ, 0xc0, !PT ;  /* 0xffffff7f11117812 */ /* 0x000fc800078ec0ff */
[----:B------:R-:W-:-:S04]  /*343c0*/  @P3 LOP3.LUT R17, R17, 0x80, RZ, 0xfc, !PT ;  /* 0x0000008011113812 */ /* 0x000fc800078efcff */
[----:B------:R-:W-:Y:S01]  /*343d0*/  LOP3.LUT R17, R17, 0xffffffdf, RZ, 0xc0, !PT ;  /* 0xffffffdf11117812 */ /* 0x000fe200078ec0ff */
[C---:B-1----:R-:W-:Y:S02]  /*343e0*/  IMAD.SHL.U32 R4, R35.reuse, 0x8, RZ ;  /* 0x0000000823047824 */ /* 0x042fe400078e00ff */
[----:B------:R-:W-:-:S03]  /*343f0*/  IMAD.SHL.U32 R35, R35, 0x8, RZ ;  /* 0x0000000823237824 */ /* 0x000fc600078e00ff */
[----:B------:R-:W-:Y:S02]  /*34400*/  LOP3.LUT R4, R4, 0x38, RZ, 0xc0, !PT ;  /* 0x0000003804047812 */ /* 0x000fe400078ec0ff */
[----:B------:R-:W-:Y:S02]  /*34410*/  LOP3.LUT R35, R35, 0x38, RZ, 0xc0, !PT ;  /* 0x0000003823237812 */ /* 0x000fe400078ec0ff */
[----:B------:R-:W-:Y:S02]  /*34420*/  LOP3.LUT R4, R4, 0x80, RZ, 0xfc, !PT ;  /* 0x0000008004047812 */ /* 0x000fe400078efcff */
[----:B------:R-:W-:Y:S02]  /*34430*/  LOP3.LUT R35, R35, 0xc0, RZ, 0xfc, !PT ;  /* 0x000000c023237812 */ /* 0x000fe400078efcff */
[----:B------:R-:W-:Y:S02]  /*34440*/  ISETP.GE.AND P2, PT, R4, UR4, PT ;  /* 0x0000000404007c0c */ /* 0x000fe4000bf46270 */
[----:B------:R-:W-:-:S02]  /*34450*/  SEL R4, RZ, 0x1, P3 ;  /* 0x00000001ff047807 */ /* 0x000fc40001800000 */
[----:B------:R-:W-:Y:S02]  /*34460*/  ISETP.GE.AND P1, PT, R35, UR4, PT ;  /* 0x0000000423007c0c */ /* 0x000fe4000bf26270 */
[----:B------:R-:W-:Y:S02]  /*34470*/  LOP3.LUT R8, R8, 0x2, R4, 0xe2, !PT ;  /* 0x0000000208087812 */ /* 0x000fe400078ee204 */
[----:B------:R-:W-:Y:S02]  /*34480*/  SEL R4, RZ, 0x4, P2 ;  /* 0x00000004ff047807 */ /* 0x000fe40001000000 */
[----:B------:R-:W-:-:S03]  /*34490*/  SEL R5, RZ, 0x8, P1 ;  /* 0x00000008ff057807 */ /* 0x000fc60000800000 */
[----:B------:R-:W-:Y:S02]  /*344a0*/  @P2 LOP3.LUT R17, R17, 0x20, RZ, 0xfc, !PT ;  /* 0x0000002011112812 */ /* 0x000fe400078efcff */
[----:B------:R-:W-:Y:S01]  /*344b0*/  LOP3.LUT R8, R5, R8, R4, 0xfe, !PT ;  /* 0x0000000805087212 */ /* 0x000fe200078efe04 */
[--C-:B------:R-:W-:Y:S01]  /*344c0*/  @!P0 IMAD.MOV.U32 R4, RZ, RZ, R6.reuse ;  /* 0x000000ffff048224 */ /* 0x100fe200078e0006 */
[----:B------:R-:W-:Y:S02]  /*344d0*/  @!P0 SHF.R.S32.HI R5, RZ, 0x1f, R6 ;  /* 0x0000001fff058819 */ /* 0x000fe40000011406 */
[----:B------:R-:W-:-:S04]  /*344e0*/  LOP3.LUT R17, R17, 0xffffffef, RZ, 0xc0, !PT ;  /* 0xffffffef11117812 */ /* 0x000fc800078ec0ff */
[----:B------:R-:W-:Y:S02]  /*344f0*/  @P1 LOP3.LUT R17, R17, 0x10, RZ, 0xfc, !PT ;  /* 0x0000001011111812 */ /* 0x000fe400078efcff */
[----:B---3--:R-:W-:Y:S01]  /*34500*/  SHF.R.S32.HI R35, RZ, 0x1f, R30 ;  /* 0x0000001fff237819 */ /* 0x008fe2000001141e */
[----:B0-----:R-:W-:-:S04]  /*34510*/  @!P0 IMAD.WIDE.U32 R4, R30, R2, R4 ;  /* 0x000000021e048225 */ /* 0x001fc800078e0004 */
[----:B------:R-:W-:-:S04]  /*34520*/  @!P0 IMAD R9, R35, R2, RZ ;  /* 0x0000000223098224 */ /* 0x000fc800078e02ff */
[----:B------:R-:W-:Y:S02]  /*34530*/  @!P0 IMAD R9, R30, R3, R9 ;  /* 0x000000031e098224 */ /* 0x000fe400078e0209 */
[----:B------:R-:W0:Y:S02]  /*34540*/  @!P0 LDC.64 R2, c[0x0][0x418] ;  /* 0x00010600ff028b82 */ /* 0x000e240000000a00 */
[----:B------:R-:W-:Y:S01]  /*34550*/  @!P0 IMAD.IADD R9, R5, 0x1, R9 ;  /* 0x0000000105098824 */ /* 0x000fe200078e0209 */
[----:B0-----:R-:W-:-:S04]  /*34560*/  @!P0 LEA R2, P1, R4, R2, 0x2 ;  /* 0x0000000204028211 */ /* 0x001fc800078210ff */
[----:B------:R-:W-:-:S05]  /*34570*/  @!P0 LEA.HI.X R3, R4, R3, R9, 0x2, P1 ;  /* 0x0000000304038211 */ /* 0x000fca00008f1409 */
[----:B------:R0:W2:Y:S01]  /*34580*/  @!P0 LDG.E R12, desc[UR36][R2.64] ;  /* 0x00000024020c8981 */ /* 0x0000a2000c1e1900 */
[----:B------:R-:W-:Y:S02]  /*34590*/  ISETP.GE.AND P0, PT, R11, UR4, PT ;  /* 0x000000040b007c0c */ /* 0x000fe4000bf06270 */
[----:B------:R-:W-:Y:S02]  /*345a0*/  LOP3.LUT R11, R25, 0x140, RZ, 0xfc, !PT ;  /* 0x00000140190b7812 */ /* 0x000fe400078efcff */
[----:B------:R-:W-:Y:S02]  /*345b0*/  LOP3.LUT R17, R17, 0xfffffff7, RZ, 0xc0, !PT ;  /* 0xfffffff711117812 */ /* 0x000fe400078ec0ff */
[----:B------:R-:W-:Y:S02]  /*345c0*/  ISETP.GE.AND P2, PT, R11, UR4, PT ;  /* 0x000000040b007c0c */ /* 0x000fe4000bf46270 */
[----:B------:R-:W-:Y:S02]  /*345d0*/  LOP3.LUT R13, R25, 0x1c0, RZ, 0xfc, !PT ;  /* 0x000001c0190d7812 */ /* 0x000fe400078efcff */
[----:B------:R-:W-:-:S02]  /*345e0*/  SEL R4, RZ, 0x20, P2 ;  /* 0x00000020ff047807 */ /* 0x000fc40001000000 */
[----:B0-----:R-:W-:Y:S02]  /*345f0*/  SEL R2, RZ, 0x40, P0 ;  /* 0x00000040ff027807 */ /* 0x001fe40000000000 */
[----:B------:R-:W-:-:S04]  /*34600*/  ISETP.GE.AND P0, PT, R13, UR4, PT ;  /* 0x000000040d007c0c */ /* 0x000fc8000bf06270 */
[----:B------:R-:W-:Y:S01]  /*34610*/  SEL R31, RZ, 0x80, P0 ;  /* 0x00000080ff1f7807 */ /* 0x000fe20000000000 */
[----:B--2---:R0:W-:Y:S02]  /*34620*/  STL [R1+0x414], R12 ;  /* 0x0004140c01007387 */ /* 0x0041e40000100800 */
[----:B0-----:R-:W-:-:S04]  /*34630*/  LOP3.LUT R12, R25, 0x100, RZ, 0xfc, !PT ;  /* 0x00000100190c7812 */ /* 0x001fc800078efcff */
[----:B------:R-:W-:Y:S01]  /*34640*/  ISETP.GE.AND P3, PT, R12, UR4, PT ;  /* 0x000000040c007c0c */ /* 0x000fe2000bf66270 */
[----:B------:R-:W-:-:S03]  /*34650*/  UMOV UR4, 0xffffffff ;  /* 0xffffffff00047882 */ /* 0x000fc60000000000 */
[----:B------:R-:W-:-:S04]  /*34660*/  SEL R3, RZ, 0x10, P3 ;  /* 0x00000010ff037807 */ /* 0x000fc80001800000 */
[----:B------:R-:W-:-:S04]  /*34670*/  LOP3.LUT R3, R4, R8, R3, 0xfe, !PT ;  /* 0x0000000804037212 */ /* 0x000fc800078efe03 */
[----:B------:R-:W-:Y:S01]  /*34680*/  LOP3.LUT R5, R3, R2, RZ, 0xfc, !PT ;  /* 0x0000000203057212 */ /* 0x000fe200078efcff */
[----:B------:R-:W-:Y:S01]  /*34690*/  IMAD.MOV R2, RZ, RZ, -R6 ;  /* 0x000000ffff027224 */ /* 0x000fe200078e0a06 */
[----:B------:R-:W-:-:S03]  /*346a0*/  @P3 LOP3.LUT R17, R17, 0x8, RZ, 0xfc, !PT ;  /* 0x0000000811113812 */ /* 0x000fc600078efcff */
[----:B------:R-:W-:Y:S01]  /*346b0*/  STL [R1+0x448], R5 ;  /* 0x0004480501007387 */ /* 0x000fe20000100800 */
[----:B------:R-:W-:Y:S01]  /*346c0*/  IMAD R2, R10, R2, R7 ;  /* 0x000000020a027224 */ /* 0x000fe200078e0207 */
[----:B------:R-:W-:-:S04]  /*346d0*/  LOP3.LUT R17, R17, 0xfffffffb, RZ, 0xc0, !PT ;  /* 0xfffffffb11117812 */ /* 0x000fc800078ec0ff */
[----:B------:R0:W-:Y:S01]  /*346e0*/  STL [R1+0x41c], R2 ;  /* 0x00041c0201007387 */ /* 0x0001e20000100800 */
[----:B------:R-:W-:Y:S01]  /*346f0*/  @P2 LOP3.LUT R17, R17, 0x4, RZ, 0xfc, !PT ;  /* 0x0000000411112812 */ /* 0x000fe200078efcff */
[----:B0-----:R-:W-:Y:S01]  /*34700*/  IMAD.U32 R2, RZ, RZ, UR44 ;  /* 0x0000002cff027e24 */ /* 0x001fe2000f8e00ff */
[----:B------:R-:W-:Y:S06]  /*34710*/  BRA.DIV UR4, `(.L_x_3788) ;  /* 0x0000006204687947 */ /* 0x000fec000b800000 */
.L_x_3907:
        /* <DEDUP_REMOVED lines=9> */
.L_x_3789:
        /* <DEDUP_REMOVED lines=9> */
.L_x_3908:
[----:B------:R-:W-:Y:S05]  /*34840*/  BSYNC B0 ;  /* 0x0000000000007941 */ /* 0x000fea0003800000 */
.L_x_3790:
[----:B------:R-:W0:Y:S01]  /*34850*/  LDL R2, [R1+0x41c] ;  /* 0x00041c0001027983 */ /* 0x000e220000100800 */
[----:B------:R-:W-:Y:S01]  /*34860*/  ULDC.64 UR4, c[0x0][0x300] ;  /* 0x0000c00000047ab9 */ /* 0x000fe20000000a00 */
[----:B------:R-:W-:Y:S02]  /*34870*/  ULDC.64 UR6, c[0x0][0x2e8] ;  /* 0x0000ba0000067ab9 */ /* 0x000fe40000000a00 */
[----:B------:R-:W2:Y:S01]  /*34880*/  LDL R4, [R1+0x414] ;  /* 0x0004140001047983 */ /* 0x000ea20000100800 */
        /* <DEDUP_REMOVED lines=11> */
[----:B-1----:R-:W0:Y:S01]  /*34940*/  S2R R5, SR_TID.X ;  /* 0x0000000000057919 */ /* 0x002e220000002100 */
        /* <DEDUP_REMOVED lines=49> */
.L_x_3918:
        /* <DEDUP_REMOVED lines=10> */
.L_x_3793:
        /* <DEDUP_REMOVED lines=10> */
.L_x_3794:
[----:B0-----:R0:W5:Y:S01]  /*34da0*/  LDL R2, [R1+0x418] ;  /* 0x0004180001027983 */ /* 0x0011620000100800 */
[----:B------:R0:W-:Y:S02]  /*34db0*/  SYNCS.ARRIVE.TRANS64.A1T0 RZ, [R25+URZ+0x38830], RZ ;  /* 0x038830ff19ff79a7 */ /* 0x0001e4000810003f */
[----:B------:R-:W-:Y:S05]  /*34dc0*/  WARPSYNC.ALL ;  /* 0x0000000000007948 */ /* 0x000fea0003800000 */
[----:B------:R-:W-:Y:S01]  /*34dd0*/  ULDC.64 UR4, c[0x0][0xaf8] ;  /* 0x0002be0000047ab9 */ /* 0x000fe20000000a00 */
[----:B------:R-:W-:Y:S01]  /*34de0*/  VIADD R0, R18, 0x20400 ;  /* 0x0002040012007836 */ /* 0x000fe20000000000 */
[----:B------:R-:W-:Y:S01]  /*34df0*/  BAR.SYNC.DEFER_BLOCKING 0x8, 0x100 ;  /* 0x0204000000007b1d */ /* 0x000fe20000010000 */
[----:B------:R-:W-:-:S03]  /*34e00*/  ISETP.NE.U32.AND P0, PT, RZ, UR4, PT ;  /* 0x00000004ff007c0c */ /* 0x000fc6000bf05070 */
[----:B------:R-:W-:Y:S02]  /*34e10*/  LOP3.LUT P1, RZ, R0, 0x3ff, RZ, 0xc0, !PT ;  /* 0x000003ff00ff7812 */ /* 0x000fe4000782c0ff */
[----:B------:R-:W-:Y:S01]  /*34e20*/  ISETP.NE.AND.EX P0, PT, RZ, UR5, PT, P0 ;  /* 0x00000005ff007c0c */ /* 0x000fe2000bf05300 */
[----:B------:R-:W-:Y:S01]  /*34e30*/  BSSY B6, `(.L_x_3795) ;  /* 0x0000019000067945 */ /* 0x000fe20003800000 */
[----:B------:R-:W-:Y:S02]  /*34e40*/  SHF.R.S32.HI R0, RZ, 0x1f, R27 ;  /* 0x0000001fff007819 */ /* 0x000fe4000001141b */
[----:B------:R-:W-:Y:S02]  /*34e50*/  SEL R3, R27, RZ, !P0 ;  /* 0x000000ff1b037207 */ /* 0x000fe40004000000 */
[----:B------:R-:W-:-:S03]  /*34e60*/  SEL R0, R0, RZ, !P0 ;  /* 0x000000ff00007207 */ /* 0x000fc60004000000 */
[----:B------:R-:W-:Y:S04]  /*34e70*/  STL [R1+0x420], R3 ;  /* 0x0004200301007387 */ /* 0x000fe80000100800 */
[----:B------:R1:W-:Y:S02]  /*34e80*/  STL [R1+0x434], R0 ;  /* 0x0004340001007387 */ /* 0x0003e40000100800 */
[----:B-1---5:R-:W-:-:S05]  /*34e90*/  SHF.R.S32.HI R0, RZ, 0x1f, R2 ;  /* 0x0000001fff007819 */ /* 0x022fca0000011402 */
[----:B------:R1:W-:Y:S01]  /*34ea0*/  STL [R1+0x42c], R0 ;  /* 0x00042c0001007387 */ /* 0x0003e20000100800 */
[----:B------:R-:W-:Y:S05]  /*34eb0*/  @!P1 BRA `(.L_x_3796) ;  /* 0x0000000000409947 */ /* 0x000fea0003800000 */
[----:B------:R-:W-:Y:S01]  /*34ec0*/  MOV R2, 0x0 ;  /* 0x0000000000027802 */ /* 0x000fe20000000f00 */
[----:B------:R-:W-:Y:S01]  /*34ed0*/  ULDC.64 UR4, c[0x4][0x90] ;  /* 0x0100240000047ab9 */ /* 0x000fe20000000a00 */
[----:B------:R-:W-:Y:S01]  /*34ee0*/  ULDC.64 UR6, c[0x4][0x98] ;  /* 0x0100260000067ab9 */ /* 0x000fe20000000a00 */
[----:B------:R-:W-:Y:S01]  /*34ef0*/  ULDC.64 UR8, c[0x4][0x20] ;  /* 0x0100080000087ab9 */ /* 0x000fe20000000a00 */
[----:B------:R-:W-:Y:S02]  /*34f00*/  IMAD.U32 R4, RZ, RZ, UR4 ;  /* 0x00000004ff047e24 */ /* 0x000fe4000f8e00ff */
[----:B------:R-:W2:Y:S01]  /*34f10*/  LDC.64 R2, c[0x4][R2] ;  /* 0x0100000002027b82 */ /* 0x000ea20000000a00 */
        /* <DEDUP_REMOVED lines=10> */
.L_x_3796:
[----:B------:R-:W-:Y:S05]  /*34fc0*/  BSYNC B6 ;  /* 0x0000000000067941 */ /* 0x000fea0003800000 */
.L_x_3795:
[----:B------:R-:W2:Y:S01]  /*34fd0*/  LDL R21, [R1+0x418] ;  /* 0x0004180001157983 */ /* 0x000ea20000100800 */
[----:B------:R-:W3:Y:S01]  /*34fe0*/  LDC R6, c[0x0][0x448] ;  /* 0x00011200ff067b82 */ /* 0x000ee20000000800 */
[----:B------:R-:W-:Y:S02]  /*34ff0*/  ULDC.64 UR4, c[0x0][0x298] ;  /* 0x0000a60000047ab9 */ /* 0x000fe40000000a00 */
[----:B------:R-:W4:Y:S04]  /*35000*/  LDL R20, [R1+0x434] ;  /* 0x0004340001147983 */ /* 0x000f280000100800 */
[----:B-1----:R-:W4:Y:S04]  /*35010*/  LDL R0, [R1+0x42c] ;  /* 0x00042c0001007983 */ /* 0x002f280000100800 */
[----:B------:R1:W5:Y:S01]  /*35020*/  LDL R9, [R1+0x410] ;  /* 0x0004100001097983 */ /* 0x0003620000100800 */
[----:B------:R-:W0:Y:S01]  /*35030*/  S2R R2, SR_TID.X ;  /* 0x0000000000027919 */ /* 0x000e220000002100 */
[----:B---3--:R-:W-:-:S13]  /*35040*/  ISETP.NE.AND P0, PT, R6, 0x1, PT ;  /* 0x000000010600780c */ /* 0x008fda0003f05270 */
[----:B------:R-:W3:Y:S01]  /*35050*/  @P0 LDC R3, c[0x0][0x450] ;  /* 0x00011400ff030b82 */ /* 0x000ee20000000800 */
[----:B0-----:R-:W-:-:S04]  /*35060*/  LOP3.LUT R2, R2, 0x7f, RZ, 0xc0, !PT ;  /* 0x0000007f02027812 */ /* 0x001fc800078ec0ff */
[----:B------:R-:W-:Y:S01]  /*35070*/  SHF.R.U32.HI R2, RZ, 0x3, R2 ;  /* 0x00000003ff027819 */ /* 0x000fe20000011602 */
[----:B--2---:R-:W-:Y:S02]  /*35080*/  IMAD.MOV.U32 R5, RZ, RZ, R21 ;  /* 0x000000ffff057224 */ /* 0x004fe400078e0015 */
[----:B----4-:R-:W-:Y:S02]  /*35090*/  IMAD.MOV.U32 R21, RZ, RZ, R20 ;  /* 0x000000ffff157224 */ /* 0x010fe400078e0014 */
[----:B------:R-:W2:Y:S01]  /*350a0*/  LDL R20, [R1+0x420] ;  /* 0x0004200001147983 */ /* 0x000ea20000100800 */
[----:B------:R-:W-:Y:S02]  /*350b0*/  IMAD.MOV.U32 R4, RZ, RZ, R0 ;  /* 0x000000ffff047224 */ /* 0x000fe400078e0000 */
[----:B------:R-:W0:Y:S02]  /*350c0*/  S2R R0, SR_TID.X ;  /* 0x0000000000007919 */ /* 0x000e240000002100 */
[----:B0-----:R-:W-:-:S05]  /*350d0*/  IMAD.SHL.U32 R0, R0, 0x10, RZ ;  /* 0x0000001000007824 */ /* 0x001fca00078e00ff */
[----:B------:R-:W-:Y:S02]  /*350e0*/  LOP3.LUT R0, R2, 0x70, R0, 0xf8, !PT ;  /* 0x0000007002007812 */ /* 0x000fe400078ef800 */
[----:B------:R-:W0:Y:S03]  /*350f0*/  @P0 LDC R2, c[0x0][0x44c] ;  /* 0x00011300ff020b82 */ /* 0x000e260000000800 */
[----:B------:R-:W-:Y:S02]  /*35100*/  IMAD.IADD R37, R0, 0x1, R32 ;  /* 0x0000000100257824 */ /* 0x000fe400078e0220 */
[----:B------:R-:W-:Y:S02]  /*35110*/  IMAD R4, R4, UR4, RZ ;  /* 0x0000000404047c24 */ /* 0x000fe4000f8e02ff */
[----:B------:R-:W-:Y:S02]  /*35120*/  IMAD.MOV.U32 R0, RZ, RZ, R37 ;  /* 0x000000ffff007224 */ /* 0x000fe400078e0025 */
[----:B------:R-:W-:-:S02]  /*35130*/  IMAD R4, R5, UR5, R4 ;  /* 0x0000000505047c24 */ /* 0x000fc4000f8e0204 */
        /* <DEDUP_REMOVED lines=37> */
[----:B-1----:R-:W-:Y:S10]  /*35390*/  BRA.DIV UR5, `(.L_x_3797) ;  /* 0x0000005a05dc7947 */ /* 0x002ff4000b800000 */
[----:B------:R-:W0:Y:S01]  /*353a0*/  SHFL.IDX PT, R4, R0, RZ, 0x181f ;  /* 0x00181fff00047589 */ /* 0x000e2200000e0000 */
[----:B-----5:R-:W-:Y:S02]  /*353b0*/  IMAD R3, R9, R6, RZ ;  /* 0x0000000609037224 */ /* 0x020fe400078e02ff */
[----:B------:R-:W-:Y:S01]  /*353c0*/  IMAD.IADD R32, R8, 0x1, R32 ;  /* 0x0000000108207824 */ /* 0x000fe200078e0220 */
        /* <DEDUP_REMOVED lines=30> */
.L_x_3927:
        /* <DEDUP_REMOVED lines=11> */
.L_x_3798:
        /* <DEDUP_REMOVED lines=28> */
.L_x_3800:
[----:B------:R-:W-:Y:S05]  /*35820*/  BSYNC B6 ;  /* 0x0000000000067941 */ /* 0x000fea0003800000 */
.L_x_3799:
[----:B------:R-:W2:Y:S01]  /*35830*/  LDL.LU R0, [R1+0x42c] ;  /* 0x00042c0001007983 */ /* 0x000ea20000300800 */
[----:B------:R-:W1:Y:S01]  /*35840*/  LDC R7, c[0x0][0x448] ;  /* 0x00011200ff077b82 */ /* 0x000e620000000800 */
[----:B------:R-:W-:Y:S02]  /*35850*/  ULDC.64 UR4, c[0x0][0x398] ;  /* 0x0000e60000047ab9 */ /* 0x000fe40000000a00 */
[----:B0-----:R-:W3:Y:S04]  /*35860*/  LDL.LU R2, [R1+0x418] ;  /* 0x0004180001027983 */ /* 0x001ee80000300800 */
[----:B------:R-:W4:Y:S04]  /*35870*/  LDL.LU R21, [R1+0x434] ;  /* 0x0004340001157983 */ /* 0x000f280000300800 */
[----:B------:R-:W5:Y:S01]  /*35880*/  LDL.LU R20, [R1+0x420] ;  /* 0x0004200001147983 */ /* 0x000f620000300800 */
[----:B------:R-:W-:Y:S01]  /*35890*/  IMAD.MOV.U32 R4, RZ, RZ, R37 ;  /* 0x000000ffff047224 */ /* 0x000fe200078e0025 */
[----:B------:R-:W-:Y:S01]  /*358a0*/  LOP3.LUT R17, R17, 0xfffff7ff, RZ, 0xc0, !PT ;  /* 0xfffff7ff11117812 */ /* 0x000fe200078ec0ff */
[----:B------:R-:W0:Y:S01]  /*358b0*/  S2R R10, SR_TID.X ;  /* 0x00000000000a7919 */ /* 0x000e220000002100 */
[----:B------:R-:W0:Y:S01]  /*358c0*/  S2R R8, SR_TID.X ;  /* 0x0000000000087919 */ /* 0x000e220000002100 */
[----:B------:R-:W0:Y:S01]  /*358d0*/  S2R R9, SR_TID.X ;  /* 0x0000000000097919 */ /* 0x000e220000002100 */
[----:B-1----:R-:W-:-:S13]  /*358e0*/  ISETP.NE.AND P0, PT, R7, 0x1, PT ;  /* 0x000000010700780c */ /* 0x002fda0003f05270 */
[----:B------:R-:W1:Y:S01]  /*358f0*/  @P0 LDC R5, c[0x0][0x450] ;  /* 0x00011400ff050b82 */ /* 0x000e620000000800 */
        /* <DEDUP_REMOVED lines=9> */
[----:B-----5:R-:W-:-:S04]  /*35990*/  IMAD.WIDE.U32 R2, R20, UR4, R2 ;  /* 0x0000000414027c25 */ /* 0x020fc8000f8e0002 */
[----:B------:R-:W-:Y:S01]  /*359a0*/  IMAD R0, R20, UR5, R0 ;  /* 0x0000000514007c24 */ /* 0x000fe2000f8e0200 */
[----:B------:R-:W-:Y:S01]  /*359b0*/  ULDC.64 UR4, c[0x0][0x3d0] ;  /* 0x0000f40000047ab9 */ /* 0x000fe20000000a00 */
[----:B0-----:R-:W-:Y:S02]  /*359c0*/  IMAD.SHL.U32 R20, R10, 0x8, RZ ;  /* 0x000000080a147824 */ /* 0x001fe400078e00ff */
[----:B------:R-:W-:Y:S02]  /*359d0*/  IMAD.IADD R3, R3, 0x1, R0 ;  /* 0x0000000103037824 */ /* 0x000fe400078e0200 */
[----:B------:R-:W0:Y:S01]  /*359e0*/  @P0 LDC R0, c[0x0][0x44c] ;  /* 0x00011300ff000b82 */ /* 0x000e220000000800 */
[----:B------:R-:W-:Y:S01]  /*359f0*/  IMAD.SHL.U32 R21, R8, 0x8, RZ ;  /* 0x0000000808157824 */ /* 0x000fe200078e00ff */
[----:B------:R-:W-:-:S04]  /*35a00*/  LOP3.LUT R20, R20, 0x38, RZ, 0xc0, !PT ;  /* 0x0000003814147812 */ /* 0x000fc800078ec0ff */
[----:B------:R-:W-:-:S04]  /*35a10*/  LOP3.LUT R21, R21, 0x38, RZ, 0xc0, !PT ;  /* 0x0000003815157812 */ /* 0x000fc800078ec0ff */
[----:B------:R-:W-:Y:S01]  /*35a20*/  LOP3.LUT R8, R21, 0x80, RZ, 0xfc, !PT ;  /* 0x0000008015087812 */ /* 0x000fe200078efcff */
[----:B------:R-:W-:-:S05]  /*35a30*/  IMAD.SHL.U32 R21, R9, 0x8, RZ ;  /* 0x0000000809157824 */ /* 0x000fca00078e00ff */
[----:B------:R-:W-:-:S04]  /*35a40*/  LOP3.LUT R21, R21, 0x38, RZ, 0xc0, !PT ;  /* 0x0000003815157812 */ /* 0x000fc800078ec0ff */
[----:B------:R-:W-:Y:S01]  /*35a50*/  LOP3.LUT R9, R21, 0x40, RZ, 0xfc, !PT ;  /* 0x0000004015097812 */ /* 0x000fe200078efcff */
[----:B0-----:R-:W-:-:S05]  /*35a60*/  @P0 IMAD.HI.U32 R0, R37, R0, RZ ;  /* 0x0000000025000227 */ /* 0x001fca00078e00ff */
[----:B-1----:R-:W-:-:S04]  /*35a70*/  @P0 SHF.R.U32.HI R4, RZ, R5, R0 ;  /* 0x00000005ff040219 */ /* 0x002fc80000011600 */
[--C-:B------:R-:W-:Y:S01]  /*35a80*/  SHF.R.S32.HI R5, RZ, 0x1f, R4.reuse ;  /* 0x0000001fff057819 */ /* 0x100fe20000011404 */
[----:B------:R-:W-:Y:S02]  /*35a90*/  IMAD.MOV R0, RZ, RZ, -R4 ;  /* 0x000000ffff007224 */ /* 0x000fe400078e0a04 */
[----:B------:R-:W-:-:S04]  /*35aa0*/  IMAD.WIDE.U32 R2, R4, UR4, R2 ;  /* 0x0000000404027c25 */ /* 0x000fc8000f8e0002 */
        /* <DEDUP_REMOVED lines=13> */
[----:B------:R-:W-:-:S04]  /*35b80*/  ISETP.GE.AND P1, PT, R20, UR4, PT ;  /* 0x0000000414007c0c */ /* 0x000fc8000bf26270 */
[----:B------:R-:W-:Y:S02]  /*35b90*/  LEA.HI.X R6, R2, UR5, R6, 0x1, P0 ;  /* 0x0000000502067c11 */ /* 0x000fe400080f0c06 */
[----:B------:R-:W-:Y:S02]  /*35ba0*/  ISETP.GE.AND P0, PT, R8, UR4, PT ;  /* 0x0000000408007c0c */ /* 0x000fe4000bf06270 */
[----:B------:R-:W0:Y:S01]  /*35bb0*/  S2R R8, SR_TID.X ;  /* 0x0000000000087919 */ /* 0x000e220000002100 */
[----:B------:R-:W-:Y:S02]  /*35bc0*/  SEL R0, RZ, 0x1, P1 ;  /* 0x00000001ff007807 */ /* 0x000fe40000800000 */
[----:B------:R-:W-:Y:S02]  /*35bd0*/  SEL R2, RZ, 0x4, P0 ;  /* 0x00000004ff027807 */ /* 0x000fe40000000000 */
[----:B------:R-:W-:-:S04]  /*35be0*/  @P1 LOP3.LUT R17, R17, 0x800, RZ, 0xfc, !PT ;  /* 0x0000080011111812 */ /* 0x000fc800078efcff */
[----:B------:R-:W-:-:S04]  /*35bf0*/  LOP3.LUT R17, R17, 0xfffffdff, RZ, 0xc0, !PT ;  /* 0xfffffdff11117812 */ /* 0x000fc800078ec0ff */
[----:B------:R-:W-:Y:S02]  /*35c00*/  @P0 LOP3.LUT R17, R17, 0x200, RZ, 0xfc, !PT ;  /* 0x0000020011110812 */ /* 0x000fe400078efcff */
[----:B------:R-:W-:Y:S02]  /*35c10*/  ISETP.GE.AND P0, PT, R9, UR4, PT ;  /* 0x0000000409007c0c */ /* 0x000fe4000bf06270 */
[----:B------:R-:W1:Y:S01]  /*35c20*/  S2R R9, SR_TID.X ;  /* 0x0000000000097919 */ /* 0x000e620000002100 */
[----:B------:R-:W-:Y:S02]  /*35c30*/  LOP3.LUT R17, R17, 0xfffffbff, RZ, 0xc0, !PT ;  /* 0xfffffbff11117812 */ /* 0x000fe400078ec0ff */
[----:B------:R-:W-:-:S04]  /*35c40*/  SEL R3, RZ, 0x2, P0 ;  /* 0x00000002ff037807 */ /* 0x000fc80000000000 */
[----:B------:R-:W-:-:S04]  /*35c50*/  IADD3 R0, R2, R3, R0 ;  /* 0x0000000302007210 */ /* 0x000fc80007ffe000 */
[----:B------:R-:W-:Y:S01]  /*35c60*/  @P0 LOP3.LUT R17, R17, 0x400, RZ, 0xfc, !PT ;  /* 0x0000040011110812 */ /* 0x000fe200078efcff */
[----:B0-----:R-:W-:-:S05]  /*35c70*/  IMAD.SHL.U32 R21, R8, 0x8, RZ ;  /* 0x0000000808157824 */ /* 0x001fca00078e00ff */
[----:B------:R-:W-:-:S04]  /*35c80*/  LOP3.LUT R21, R21, 0x38, RZ, 0xc0, !PT ;  /* 0x0000003815157812 */ /* 0x000fc800078ec0ff */
[----:B------:R-:W-:-:S04]  /*35c90*/  LOP3.LUT R8, R21, 0x100, RZ, 0xfc, !PT ;  /* 0x0000010015087812 */ /* 0x000fc800078efcff */
[----:B------:R-:W-:Y:S01]  /*35ca0*/  ISETP.GE.AND P4, PT, R8, UR4, PT ;  /* 0x0000000408007c0c */ /* 0x000fe2000bf86270 */
[----:B------:R-:W-:Y:S02]  /*35cb0*/  IMAD.SHL.U32 R8, R10, 0x8, RZ ;  /* 0x000000080a087824 */ /* 0x000fe400078e00ff */
[----:B-1----:R-:W-:Y:S01]  /*35cc0*/  IMAD.SHL.U32 R21, R9, 0x8, RZ ;  /* 0x0000000809157824 */ /* 0x002fe200078e00ff */
[----:B------:R-:W-:Y:S02]  /*35cd0*/  SEL R2, RZ, 0x10, P4 ;  /* 0x00000010ff027807 */ /* 0x000fe40002000000 */
[----:B------:R-:W-:Y:S02]  /*35ce0*/  LOP3.LUT R8, R8, 0x38, RZ, 0xc0, !PT ;  /* 0x0000003808087812 */ /* 0x000fe400078ec0ff */
[----:B------:R-:W-:Y:S02]  /*35cf0*/  LOP3.LUT R21, R21, 0x38, RZ, 0xc0, !PT ;  /* 0x0000003815157812 */ /* 0x000fe400078ec0ff */
[----:B------:R-:W-:-:S02]  /*35d00*/  LOP3.LUT R8, R8, 0x180, RZ, 0xfc, !PT ;  /* 0x0000018008087812 */ /* 0x000fc400078efcff */
[----:B------:R-:W-:Y:S01]  /*35d10*/  LOP3.LUT R9, R21, 0xc0, RZ, 0xfc, !PT ;  /* 0x000000c015097812 */ /* 0x000fe200078efcff */
[----:B------:R-:W-:Y:S01]  /*35d20*/  IMAD.SHL.U32 R21, R10, 0x8, RZ ;  /* 0x000000080a157824 */ /* 0x000fe200078e00ff */
[----:B------:R-:W-:Y:S02]  /*35d30*/  ISETP.GE.AND P0, PT, R8, UR4, PT ;  /* 0x0000000408007c0c */ /* 0x000fe4000bf06270 */
[----:B------:R-:W-:Y:S02]  /*35d40*/  ISETP.GE.AND P5, PT, R9, UR4, PT ;  /* 0x0000000409007c0c */ /* 0x000fe4000bfa6270 */
[----:B------:R-:W-:Y:S02]  /*35d50*/  LOP3.LUT R21, R21, 0x38, RZ, 0xc0, !PT ;  /* 0x0000003815157812 */ /* 0x000fe400078ec0ff */
[----:B------:R-:W-:Y:S02]  /*35d60*/  SEL R3, RZ, 0x8, P5 ;  /* 0x00000008ff037807 */ /* 0x000fe40002800000 */
[----:B------:R-:W-:-:S02]  /*35d70*/  LOP3.LUT R9, R21, 0x140, RZ, 0xfc, !PT ;  /* 0x0000014015097812 */ /* 0x000fc400078efcff */
[----:B------:R-:W-:Y:S02]  /*35d80*/  LOP3.LUT R8, R21, 0x1c0, RZ, 0xfc, !PT ;  /* 0x000001c015087812 */ /* 0x000fe400078efcff */
        /* <DEDUP_REMOVED lines=21> */
[----:B---3--:R-:W-:-:S03]  /*35ee0*/  IMAD.MOV.U32 R9, RZ, RZ, R3 ;  /* 0x000000ffff097224 */ /* 0x008fc600078e0003 */
[----:B------:R-:W-:Y:S01]  /*35ef0*/  ISETP.GE.AND P0, PT, R32, R7, PT ;  /* 0x000000072000720c */ /* 0x000fe20003f06270 */
[----:B------:R-:W0:-:S12]  /*35f00*/  SHFL.IDX PT, R3, R5, RZ, 0x181f ;  /* 0x00181fff05037589 */ /* 0x000e1800000e0000 */
        /* <DEDUP_REMOVED lines=38> */
[----:B------:R-:W-:-:S04]  /*36170*/  @P2 LOP3.LUT R17, R17, 0x8000, RZ, 0xfc, !PT ;  /* 0x0000800011112812 */ /* 0x000fc800078efcff */
        /* <DEDUP_REMOVED lines=37> */
[----:B------:R-:W-:-:S13]  /*363d0*/  @!P0 ISETP.NE.U32.AND P1, PT, R8, RZ, PT ;  /* 0x000000ff0800820c */ /* 0x000fda0003f25070 */
[----:B------:R0:W-:Y:S04]  /*363e0*/  @!P0 LDGSTS.E.BYPASS.LTC128B.128 [R23+0x35400], desc[UR36][R2.64+0x380], P1 ;  /* 0x3540038002178fae */ /* 0x0001e80008901d64 */
[----:B0-2---:R0:W1:Y:S02]  /*363f0*/  SHFL.IDX PT, R2, R5, 0x3, 0x181f ;  /* 0x00781f0005027f89 */ /* 0x00506400000e0000 */
.L_x_3937:
[----:B------:R-:W2:Y:S01]  /*36400*/  LDL.LU R3, [R1+0x438] ;  /* 0x0004380001037983 */ /* 0x000ea20000300800 */
[----:B------:R-:W-:Y:S01]  /*36410*/  BSSY B0, `(.L_x_3802) ;  /* 0x0000019000007945 */ /* 0x000fe20003800000 */
[----:B--2---:R-:W-:-:S13]  /*36420*/  ISETP.GE.AND P0, PT, R3, R7, PT ;  /* 0x000000070300720c */ /* 0x004fda0003f06270 */
[----:B------:R-:W-:Y:S05]  /*36430*/  @P0 BRA `(.L_x_3803) ;  /* 0x0000000000580947 */ /* 0x000fea0003800000 */
[----:B------:R-:W-:Y:S02]  /*36440*/  LOP3.LUT R0, R0, 0x40, RZ, 0xc0, !PT ;  /* 0x0000004000007812 */ /* 0x000fe400078ec0ff */
[C---:B------:R-:W-:Y:S02]  /*36450*/  LOP3.LUT P6, RZ, R17.reuse, 0x800, RZ, 0xc0, !PT ;  /* 0x0000080011ff7812 */ /* 0x040fe400078cc0ff */
[----:B-1----:R-:W-:Y:S02]  /*36460*/  LEA R2, P0, R20, R2, 0x1 ;  /* 0x0000000214027211 */ /* 0x002fe400078008ff */
        /* <DEDUP_REMOVED lines=19> */
.L_x_3803:
[----:B------:R-:W-:Y:S05]  /*365a0*/  BSYNC B0 ;  /* 0x0000000000007941 */ /* 0x000fea0003800000 */
.L_x_3802:
[----:B------:R-:W-:Y:S01]  /*365b0*/  NOP ;  /* 0x0000000000007918 */ /* 0x000fe20000000000 */
[----:B------:R-:W-:-:S13]  /*365c0*/  PLOP3.LUT P0, PT, PT, PT, PT, 0x80, 0x0 ;  /* 0x000000000000781c */ /* 0x000fda0003f0f070 */
.L_x_3804:
[----:B------:R-:W-:Y:S02]  /*365d0*/  PLOP3.LUT P1, PT, P1, P0, PT, 0xa2, 0x0 ;  /* 0x000000000000781c */ /* 0x000fe40000f21472 */
[----:B------:R-:W-:-:S08]  /*365e0*/  @P0 R2UR P1, UR4, R18 ;  /* 0x00000000120402ca */ /* 0x000fd00000020000 */
[----:B------:R-:W-:-:S05]  /*365f0*/  @P0 PLOP3.LUT P0, PT, P1, PT, PT, 0x80, 0x0 ;  /* 0x000000000000081c */ /* 0x000fca0000f0f070 */
[----:B------:R-:W-:Y:S01]  /*36600*/  @!P1 SYNCS.ARRIVE.TRANS64.RED.A0T1 RZ, [UR4+0x38810], RZ ;  /* 0x038810ffffff99a7 */ /* 0x000fe20008200404 */
[----:B------:R-:W-:Y:S07]  /*36610*/  @!P1 ARRIVES.LDGSTSBAR.64.TRANSCNT [UR4+0x38810] ;  /* 0x03881000ff0099b0 */ /* 0x000fee0008000a84 */
[----:B------:R-:W-:Y:S05]  /*36620*/  @P0 BRA.U.ANY `(.L_x_3804) ;  /* 0xfffffffd00e80947 */ /* 0x000fea000393ffff */
[----:B-12---:R-:W2:Y:S02]  /*36630*/  LDL.LU R2, [R1+0x43c] ;  /* 0x00043c0001027983 */ /* 0x006ea40000300800 */
        /* <DEDUP_REMOVED lines=10> */
[----:B-12---:R-:W-:Y:S05]  /*366e0*/  @!P0 BRA `(.L_x_3806) ;  /* 0x0000005800088947 */ /* 0x006fea0003800000 */
.L_x_3938:
[----:B------:R-:W-:Y:S05]  /*366f0*/  BSYNC B0 ;  /* 0x0000000000007941 */ /* 0x000fea0003800000 */
.L_x_3805:
[----:B------:R-:W-:-:S13]  /*36700*/  LOP3.LUT P0, RZ, R17, 0x100, RZ, 0xc0, !PT ;  /* 0x0000010011ff7812 */ /* 0x000fda000780c0ff */
[----:B------:R-:W-:Y:S05]  /*36710*/  @!P0 BRA `(.L_x_3807) ;  /* 0x0000000000048947 */ /* 0x000fea0003800000 */
[----:B------:R-:W-:Y:S01]  /*36720*/  BPT.TRAP 0x1 ;  /* 0x000000040000795c */ /* 0x000fe20000300000 */
.L_x_3807:
[----:B-1----:R-:W-:Y:S01]  /*36730*/  SHF.L.U32 R0, R28, 0x1f, RZ ;  /* 0x0000001f1c007819 */ /* 0x002fe200000006ff */
[----:B------:R-:W-:Y:S03]  /*36740*/  BSSY B0, `(.L_x_3808) ;  /* 0x0000003000007945 */ /* 0x000fe60003800000 */
[----:B------:R-:W1:Y:S02]  /*36750*/  SYNCS.PHASECHK.TRANS64.TRYWAIT P0, [R25+URZ+0x38860], R0 ;  /* 0x03886000190075a7 */ /* 0x000e64000800017f */
[----:B-1----:R-:W-:Y:S05]  /*36760*/  @!P0 BRA `(.L_x_3809) ;  /* 0x0000005400fc8947 */ /* 0x002fea0003800000 */
.L_x_3939:
[----:B------:R-:W-:Y:S05]  /*36770*/  BSYNC B0 ;  /* 0x0000000000007941 */ /* 0x000fea0003800000 */
.L_x_3808:
[----:B------:R-:W1:Y:S01]  /*36780*/  LDL.LU R3, [R1+0x440] ;  /* 0x0004400001037983 */ /* 0x000e620000300800 */
[----:B------:R-:W-:Y:S01]  /*36790*/  ULDC.64 UR4, c[0x0][0x328] ;  /* 0x0000ca0000047ab9 */ /* 0x000fe20000000a00 */
[----:B------:R-:W-:Y:S02]  /*367a0*/  ULDC.64 UR6, c[0x0][0x318] ;  /* 0x0000c60000067ab9 */ /* 0x000fe40000000a00 */
[----:B------:R-:W2:Y:S04]  /*367b0*/  LDL.LU R2, [R1+0x41c] ;  /* 0x00041c0001027983 */ /* 0x000ea80000300800 */
[----:B0-----:R-:W3:Y:S04]  /*367c0*/  LDL.LU R5, [R1+0x444] ;  /* 0x0004440001057983 */ /* 0x001ee80000300800 */
[----:B------:R-:W4:Y:S01]  /*367d0*/  LDL.LU R4, [R1+0x414] ;  /* 0x0004140001047983 */ /* 0x000f220000300800 */
[----:B-1----:R-:W-:-:S04]  /*367e0*/  IMAD R0, R3, UR4, RZ ;  /* 0x0000000403007c24 */ /* 0x002fc8000f8e02ff */
        /* <DEDUP_REMOVED lines=102> */
.L_x_3949:
        /* <DEDUP_REMOVED lines=34> */
.L_x_3811:
        /* <DEDUP_REMOVED lines=10> */
.L_x_3812:
        /* <DEDUP_REMOVED lines=11> */
.L_x_3827:
[----:B0-----:R-:W0:Y:S01]  /*371c0*/  LDC R5, c[0x0][0x430] ;  /* 0x00010c00ff057b82 */ /* 0x001e220000000800 */
[----:B-1----:R-:W1:Y:S01]  /*371d0*/  S2R R2, SR_TID.X ;  /* 0x0000000000027919 */ /* 0x002e620000002100 */
[----:B------:R-:W-:Y:S01]  /*371e0*/  IMAD R4, R7, 0x40, R34 ;  /* 0x0000004007047824 */ /* 0x000fe200078e0222 */
[----:B------:R-:W-:Y:S01]  /*371f0*/  LOP3.LUT P1, RZ, R17, 0x100, RZ, 0xc0, !PT ;  /* 0x0000010011ff7812 */ /* 0x000fe2000782c0ff */
[----:B------:R-:W-:Y:S01]  /*37200*/  VIADD R22, R22, 0x1 ;  /* 0x0000000116167836 */ /* 0x000fe20000000000 */
[----:B------:R-:W2:Y:S01]  /*37210*/  S2R R3, SR_TID.X ;  /* 0x0000000000037919 */ /* 0x000ea20000002100 */
[----:B0-----:R-:W-:Y:S02]  /*37220*/  ISETP.NE.AND P0, PT, R5, 0x1, PT ;  /* 0x000000010500780c */ /* 0x001fe40003f05270 */
[----:B-1----:R-:W-:-:S11]  /*37230*/  LOP3.LUT R2, R2, 0x7f, RZ, 0xc0, !PT ;  /* 0x0000007f02027812 */ /* 0x002fd600078ec0ff */
[----:B------:R-:W0:Y:S01]  /*37240*/  @P0 LDC R9, c[0x0][0x434] ;  /* 0x00010d00ff090b82 */ /* 0x000e220000000800 */
[----:B--2---:R-:W-:Y:S01]  /*37250*/  IMAD.SHL.U32 R8, R3, 0x10, RZ ;  /* 0x0000001003087824 */ /* 0x004fe200078e00ff */
[----:B------:R-:W-:-:S04]  /*37260*/  SHF.R.U32.HI R2, RZ, 0x3, R2 ;  /* 0x00000003ff027819 */ /* 0x000fc80000011602 */
[----:B------:R-:W-:Y:S02]  /*37270*/  LOP3.LUT R8, R2, 0x70, R8, 0xf8, !PT ;  /* 0x0000007002087812 */ /* 0x000fe400078ef808 */
[----:B------:R-:W1:Y:S02]  /*37280*/  @P0 LDC R3, c[0x0][0x438] ;  /* 0x00010e00ff030b82 */ /* 0x000e640000000800 */
[C---:B------:R-:W-:Y:S01]  /*37290*/  ISETP.GT.U32.AND P2, PT, R8.reuse, 0x3f, PT ;  /* 0x0000003f0800780c */ /* 0x040fe20003f44070 */
[----:B------:R-:W-:-:S04]  /*372a0*/  IMAD.IADD R4, R8, 0x1, R4 ;  /* 0x0000000108047824 */ /* 0x000fc800078e0204 */
[----:B------:R-:W-:Y:S02]  /*372b0*/  IMAD.MOV.U32 R2, RZ, RZ, R4 ;  /* 0x000000ffff027224 */ /* 0x000fe400078e0004 */
[----:B0--34-:R-:W-:-:S06]  /*372c0*/  @P0 IMAD.HI.U32 R6, R4, R9, RZ ;  /* 0x0000000904060227 */ /* 0x019fcc00078e00ff */
[----:B------:R-:W0:Y:S01]  /*372d0*/  @!P2 LDC.64 R8, c[0x0][0x428] ;  /* 0x00010a00ff08ab82 */ /* 0x000e220000000a00 */
[----:B-1----:R-:W-:-:S05]  /*372e0*/  @P0 SHF.R.U32.HI R2, RZ, R3, R6 ;  /* 0x00000003ff020219 */ /* 0x002fca0000011606 */
[----:B------:R-:W-:-:S04]  /*372f0*/  IMAD.MOV R3, RZ, RZ, -R2 ;  /* 0x000000ffff037224 */ /* 0x000fc800078e0a02 */
[----:B------:R-:W-:Y:S01]  /*37300*/  IMAD R5, R5, R3, R4 ;  /* 0x0000000305057224 */ /* 0x000fe200078e0204 */
[--C-:B------:R-:W-:Y:S01]  /*37310*/  @!P2 SHF.R.S32.HI R3, RZ, 0x1f, R2.reuse ;  /* 0x0000001fff03a819 */ /* 0x100fe20000011402 */
[-C--:B0-----:R-:W-:Y:S02]  /*37320*/  @!P2 IMAD R4, R35, R8.reuse, RZ ;  /* 0x000000082304a224 */ /* 0x081fe400078e02ff */
        /* <DEDUP_REMOVED lines=18> */
.L_x_3815:
[----:B------:R-:W-:Y:S01]  /*37450*/  IMAD R6, R22, 0x8, R18 ;  /* 0x0000000816067824 */ /* 0x000fe200078e0212 */
[----:B------:R-:W-:Y:S01]  /*37460*/  SHF.L.U32 R25, R28, 0x1f, RZ ;  /* 0x0000001f1c197819 */ /* 0x000fe200000006ff */
[----:B------:R-:W-:Y:S01]  /*37470*/  BSSY B1, `(.L_x_3816) ;  /* 0x0000004000017945 */ /* 0x000fe20003800000 */
[----:B------:R-:W-:Y:S02]  /*37480*/  SHF.R.S32.HI R9, RZ, 0x1f, R5 ;  /* 0x0000001fff097819 */ /* 0x000fe40000011405 */
[----:B------:R-:W0:Y:S02]  /*37490*/  SYNCS.PHASECHK.TRANS64.TRYWAIT P0, [R6+URZ+0x38840], R25 ;  /* 0x03884019060075a7 */ /* 0x000e24000800017f */
[----:B0-----:R-:W-:Y:S05]  /*374a0*/  @!P0 BRA `(.L_x_3817) ;  /* 0x0000005000e88947 */ /* 0x001fea0003800000 */
.L_x_3950:
[----:B------:R-:W-:Y:S05]  /*374b0*/  BSYNC B1 ;  /* 0x0000000000017941 */ /* 0x000fea0003800000 */
.L_x_3816:
        /* <DEDUP_REMOVED lines=40> */
.L_x_3960:
        /* <DEDUP_REMOVED lines=8> */
.L_x_3819:
        /* <DEDUP_REMOVED lines=10> */
.L_x_3820:
[----:B------:R3:W-:Y:S01]  /*37860*/  SYNCS.ARRIVE.TRANS64.A1T0 RZ, [R6+URZ+0x38830], RZ ;  /* 0x038830ff06ff79a7 */ /* 0x0007e2000810003f */
[----:B------:R-:W-:Y:S05]  /*37870*/  @!P2 BRA `(.L_x_3821) ;  /* 0x000000000004a947 */ /* 0x000fea0003800000 */
[----:B------:R-:W-:Y:S01]  /*37880*/  BPT.TRAP 0x1 ;  /* 0x000000040000795c */ /* 0x000fe20000300000 */
.L_x_3821:
[----:B------:R-:W4:Y:S01]  /*37890*/  SYNCS.PHASECHK.TRANS64.TRYWAIT P0, [R6+URZ+0x38860], R25 ;  /* 0x03886019060075a7 */ /* 0x000f22000800017f */
[----:B------:R-:W-:Y:S04]  /*378a0*/  BSSY B1, `(.L_x_3822) ;  /* 0x0000002000017945 */ /* 0x000fe80003800000 */
[----:B----4-:R-:W-:Y:S05]  /*378b0*/  @!P0 BRA `(.L_x_3823) ;  /* 0x0000005400148947 */ /* 0x010fea0003800000 */
.L_x_3961:
[----:B------:R-:W-:Y:S05]  /*378c0*/  BSYNC B1 ;  /* 0x0000000000017941 */ /* 0x000fea0003800000 */
.L_x_3822:
[----:B------:R-:W-:Y:S01]  /*378d0*/  ULDC.64 UR4, c[0x0][0x328] ;  /* 0x0000ca0000047ab9 */ /* 0x000fe20000000a00 */
[----:B------:R-:W-:Y:S01]  /*378e0*/  ULDC.64 UR6, c[0x0][0x318] ;  /* 0x0000c60000067ab9 */ /* 0x000fe20000000a00 */
[----:B------:R-:W-:Y:S01]  /*378f0*/  IMAD R9, R9, UR4, RZ ;  /* 0x0000000409097c24 */ /* 0x000fe2000f8e02ff */
[----:B------:R-:W-:Y:S01]  /*37900*/  LOP3.LUT P5, RZ, R17, 0x8, RZ, 0xc0, !PT ;  /* 0x0000000811ff7812 */ /* 0x000fe200078ac0ff */
[----:B--2---:R-:W-:Y:S01]  /*37910*/  IMAD.WIDE.U32 R2, R5, UR4, RZ ;  /* 0x0000000405027c25 */ /* 0x004fe2000f8e00ff */
        /* <DEDUP_REMOVED lines=16> */
[----:B------:R-:W2:Y:S01]  /*37a20*/  SHFL.IDX PT, R2, R9, RZ, 0x181f ;  /* 0x00181fff09027589 */ /* 0x000ea200000e0000 */
[----:B------:R-:W-:Y:S01]  /*37a30*/  LOP3.LUT P1, RZ, R17, 0x80, RZ, 0xc0, !PT ;  /* 0x0000008011ff7812 */ /* 0x000fe2000782c0ff */
        /* <DEDUP_REMOVED lines=12> */
[----:B--2---:R-:W-:-:S05]  /*37b00*/  IADD3 R2, P0, R2, R0, RZ ;  /* 0x0000000002027210 */ /* 0x004fca0007f1e0ff */
        /* <DEDUP_REMOVED lines=43> */
.L_x_3971:
        /* <DEDUP_REMOVED lines=25> */
.L_x_3825:
        /* <DEDUP_REMOVED lines=10> */
.L_x_3826:
[----:B------:R1:W-:Y:S01]  /*37ff0*/  SYNCS.ARRIVE.TRANS64.A1T0 RZ, [R6+URZ+0x38850], RZ ;  /* 0x038850ff06ff79a7 */ /* 0x0003e2000810003f */
[----:B------:R-:W-:Y:S05]  /*38000*/  @P3 BRA `(.L_x_3827) ;  /* 0xfffffff0006c3947 */ /* 0x000fea000383ffff */
.L_x_3814:
[----:B------:R-:W-:Y:S05]  /*38010*/  BSYNC B0 ;  /* 0x0000000000007941 */ /* 0x000fea0003800000 */
.L_x_3813:
        /* <DEDUP_REMOVED lines=21> */
.L_x_3829:
[----:B------:R-:W-:Y:S05]  /*38170*/  BSYNC B0 ;  /* 0x0000000000007941 */ /* 0x000fea0003800000 */
.L_x_3828:
[----:B------:R-:W-:-:S07]  /*38180*/  SEL R22, R22, RZ, P0 ;  /* 0x000000ff16167207 */ /* 0x000fce0000000000 */
.L_x_3782:
[----:B------:R-:W-:Y:S05]  /*38190*/  BSYNC B7 ;  /* 0x0000000000077941 */ /* 0x000fea0003800000 */
.L_x_3780:
        /* <DEDUP_REMOVED lines=8> */
[----:B----4-:R2:W4:Y:S01]  /*38220*/  LDS.128 R24, [R18+0x388d0] ;  /* 0x0388d00012187984 */ /* 0x0105220000000c00 */
[----:B------:R-:W-:Y:S06]  /*38230*/  BAR.ARV 0x4, 0x180 ;  /* 0x0106000000007b1d */ /* 0x000fec0000002000 */
[----:B------:R-:W-:Y:S05]  /*38240*/  BRA `(.L_x_3831) ;  /* 0x0000000c00d47947 */ /* 0x000fea0003800000 */
.L_x_3830:
        /* <DEDUP_REMOVED lines=14> */
[----:B----4-:R-:W-:Y:S01]  /*38330*/  IMAD.MOV.U32 R25, RZ, RZ, RZ ;  /* 0x000000ffff197224 */ /* 0x010fe200078e00ff */
[C---:B------:R-:W-:Y:S01]  /*38340*/  ISETP.GE.U32.AND P2, PT, R8.reuse, 0x2, PT ;  /* 0x000000020800780c */ /* 0x040fe20003f46070 */
[----:B------:R-:W-:Y:S01]  /*38350*/  IMAD.MOV.U32 R5, RZ, RZ, RZ ;  /* 0x000000ffff057224 */ /* 0x000fe200078e00ff */
[C---:B------:R-:W-:Y:S01]  /*38360*/  ISETP.GE.U32.AND P3, PT, R8.reuse, 0x4, PT ;  /* 0x000000040800780c */ /* 0x040fe20003f66070 */
[----:B------:R-:W-:Y:S01]  /*38370*/  SHFL.IDX PT, R0, R24, RZ, 0x1f ;  /* 0x00001fff18007589 */ /* 0x000fe200000e0000 */
[C---:B------:R-:W-:Y:S02]  /*38380*/  ISETP.GE.U32.AND P4, PT, R8.reuse, 0x8, PT ;  /* 0x000000080800780c */ /* 0x040fe40003f86070 */
[----:B------:R-:W-:Y:S01]  /*38390*/  ISETP.GE.U32.AND P5, PT, R8, 0x10, PT ;  /* 0x000000100800780c */ /* 0x000fe20003fa6070 */
[----:B-1-3--:R0:W-:Y:S02]  /*383a0*/  SHFL.IDX PT, R6, R24, 0x1, 0x1f ;  /* 0x00201f0018067f89 */ /* 0x00a1e400000e0000 */
        /* <DEDUP_REMOVED lines=21> */
.L_x_3981:
[----:B------:R-:W-:Y:S02]  /*38500*/  ULDC UR4, c[0x0][0xd38] ;  /* 0x00034e0000047ab9 */ /* 0x000fe40000000800 */
[----:B------:R-:W-:-:S04]  /*38510*/  IMAD.U32 R4, RZ, RZ, UR4 ;  /* 0x00000004ff047e24 */ /* 0x000fc8000f8e00ff */
[----:B-1----:R-:W-:-:S04]  /*38520*/  IMAD R3, R14, R4, RZ ;  /* 0x000000040e037224 */ /* 0x002fc800078e02ff */
[----:B------:R-:W-:-:S05]  /*38530*/  IMAD.IADD R6, R6, 0x1, R3 ;  /* 0x0000000106067824 */ /* 0x000fca00078e0203 */
[----:B------:R-:W-:-:S13]  /*38540*/  ISETP.GT.AND P6, PT, R6, R0, PT ;  /* 0x000000000600720c */ /* 0x000fda0003fc4270 */
[----:B------:R-:W-:Y:S05]  /*38550*/  @P6 BRA `(.L_x_3833) ;  /* 0x0000000000a46947 */ /* 0x000fea0003800000 */
.L_x_3836:
        /* <DEDUP_REMOVED lines=35> */
.L_x_3989:
[----:B------:R-:W-:Y:S02]  /*38790*/  ULDC UR4, c[0x0][0xd38] ;  /* 0x00034e0000047ab9 */ /* 0x000fe40000000800 */
[----:B------:R-:W-:-:S04]  /*387a0*/  IMAD.U32 R4, RZ, RZ, UR4 ;  /* 0x00000004ff047e24 */ /* 0x000fc8000f8e00ff */
[----:B-1----:R-:W-:-:S04]  /*387b0*/  IMAD R3, R14, R4, RZ ;  /* 0x000000040e037224 */ /* 0x002fc800078e02ff */
[----:B------:R-:W-:-:S05]  /*387c0*/  IMAD.IADD R6, R3, 0x1, R6 ;  /* 0x0000000103067824 */ /* 0x000fca00078e0206 */
[----:B------:R-:W-:-:S13]  /*387d0*/  ISETP.GT.AND P6, PT, R6, R0, PT ;  /* 0x000000000600720c */ /* 0x000fda0003fc4270 */
[----:B------:R-:W-:Y:S05]  /*387e0*/  @!P6 BRA `(.L_x_3836) ;  /* 0xfffffffc005ce947 */ /* 0x000fea000383ffff */
.L_x_3833:
        /* <DEDUP_REMOVED lines=10> */
.L_x_3994:
[----:B------:R-:W-:-:S13]  /*38890*/  ISETP.NE.AND P0, PT, R3, RZ, PT ;  /* 0x000000ff0300720c */ /* 0x000fda0003f05270 */
[----:B------:R-:W-:Y:S05]  /*388a0*/  @!P0 BRA `(.L_x_3838) ;  /* 0x0000000000108947 */ /* 0x000fea0003800000 */
[----:B------:R-:W-:Y:S01]  /*388b0*/  UMOV UR4, 0xffffffff ;  /* 0xffffffff00047882 */ /* 0x000fe20000000000 */
[----:B------:R-:W-:Y:S02]  /*388c0*/  VIADD R12, R7, 0xffffffff ;  /* 0xffffffff070c7836 */ /* 0x000fe40000000000 */
[----:B------:R-:W-:Y:S05]  /*388d0*/  BRA.DIV UR4, `(.L_x_3839) ;  /* 0x00000056044c7947 */ /* 0x000fea000b800000 */
[----:B------:R4:W0:Y:S02]  /*388e0*/  SHFL.IDX PT, R24, R2, R12, 0x1f ;  /* 0x00001f0c02187589 */ /* 0x00082400000e0000 */
.L_x_3838:
        /* <DEDUP_REMOVED lines=59> */
.L_x_3840:
        /* <DEDUP_REMOVED lines=60> */
.L_x_3841:
[----:B------:R-:W-:-:S05]  /*39060*/  LOP3.LUT R0, RZ, R3, RZ, 0x33, !PT ;  /* 0x00000003ff007212 */ /* 0x000fca00078e33ff */
[----:B------:R-:W-:Y:S01]  /*39070*/  IMAD.IADD R25, R25, 0x1, R0 ;  /* 0x0000000119197824 */ /* 0x000fe200078e0200 */
[----:B------:R-:W-:Y:S06]  /*39080*/  BRA `(.L_x_3842) ;  /* 0x00000000001c7947 */ /* 0x000fec0003800000 */
.L_x_3834:
[----:B------:R-:W-:Y:S01]  /*39090*/  UMOV UR4, URZ ;  /* 0x0000003f00047c82 */ /* 0x000fe20008000000 */
[----:B------:R-:W-:Y:S01]  /*390a0*/  UMOV UR5, URZ ;  /* 0x0000003f00057c82 */ /* 0x000fe20008000000 */
[----:B------:R-:W-:Y:S01]  /*390b0*/  ULDC UR6, c[0x0][0xd3c] ;  /* 0x00034f0000067ab9 */ /* 0x000fe20000000800 */
[----:B------:R-:W-:Y:S02]  /*390c0*/  IMAD.MOV.U32 R24, RZ, RZ, R0 ;  /* 0x000000ffff187224 */ /* 0x000fe400078e0000 */
[----:B------:R-:W-:Y:S02]  /*390d0*/  IMAD.U32 R25, RZ, RZ, UR4 ;  /* 0x00000004ff197e24 */ /* 0x000fe4000f8e00ff */
[----:B------:R-:W-:Y:S02]  /*390e0*/  IMAD.U32 R26, RZ, RZ, UR5 ;  /* 0x00000005ff1a7e24 */ /* 0x000fe4000f8e00ff */
[----:B------:R-:W-:-:S07]  /*390f0*/  IMAD.U32 R27, RZ, RZ, UR6 ;  /* 0x00000006ff1b7e24 */ /* 0x000fce000f8e00ff */
.L_x_3842:
        /* <DEDUP_REMOVED lines=10> */
.L_x_3831:
[----:B------:R-:W-:Y:S02]  /*391a0*/  ULDC UR4, c[0x0][0xd3c] ;  /* 0x00034f0000047ab9 */ /* 0x000fe40000000800 */
[----:B----4-:R-:W-:-:S13]  /*391b0*/  ISETP.GE.AND P0, PT, R27, UR4, PT ;  /* 0x000000041b007c0c */ /* 0x010fda000bf06270 */
[----:B------:R-:W-:Y:S05]  /*391c0*/  @!P0 BRA `(.L_x_3843) ;  /* 0xffffff7c00688947 */ /* 0x000fea000383ffff */
[----:B------:R-:W-:Y:S05]  /*391d0*/  BSYNC B8 ;  /* 0x0000000000087941 */ /* 0x000fea0003800000 */
.L_x_3710:
[----:B-1----:R-:W4:Y:S01]  /*391e0*/  LDL.LU R0, [R1+0x43c] ;  /* 0x00043c0001007983 */ /* 0x002f220000300800 */
[----:B------:R-:W-:Y:S01]  /*391f0*/  BSSY B0, `(.L_x_3844) ;  /* 0x000000b000007945 */ /* 0x000fe20003800000 */
[----:B------:R-:W1:Y:S01]  /*39200*/  S2R R5, SR_CgaCtaId ;  /* 0x0000000000057919 */ /* 0x000e620000008800 */
        /* <DEDUP_REMOVED lines=9> */
.L_x_3997:
[----:B------:R-:W-:Y:S05]  /*392a0*/  BSYNC B0 ;  /* 0x0000000000007941 */ /* 0x000fea0003800000 */
.L_x_3844:
[----:B------:R-:W-:-:S03]  /*392b0*/  UMOV UR4, 0xffffffff ;  /* 0xffffffff00047882 */ /* 0x000fc60000000000 */
[----:B------:R-:W-:Y:S05]  /*392c0*/  BRA.DIV UR4, `(.L_x_3846) ;  /* 0x0000004e040c7947 */ /* 0x000fea000b800000 */
[----:B-1----:R-:W1:Y:S02]  /*392d0*/  S2R R0, SR_TID.X ;  /* 0x0000000000007919 */ /* 0x002e640000002100 */
[----:B-1----:R-:W-:-:S04]  /*392e0*/  SHF.R.U32.HI R0, RZ, 0x5, R0 ;  /* 0x00000005ff007819 */ /* 0x002fc80000011600 */
[----:B------:R-:W-:-:S05]  /*392f0*/  LOP3.LUT R0, R0, 0x3, RZ, 0xc0, !PT ;  /* 0x0000000300007812 */ /* 0x000fca00078ec0ff */
[----:B------:R1:W4:Y:S02]  /*39300*/  SHFL.IDX PT, R14, R0, RZ, 0x1f ;  /* 0x00001fff000e7589 */ /* 0x00032400000e0000 */
.L_x_4000:
[----:B----4-:R-:W-:-:S13]  /*39310*/  ISETP.NE.AND P0, PT, R14, RZ, PT ;  /* 0x000000ff0e00720c */ /* 0x010fda0003f05270 */
[----:B------:R-:W-:Y:S05]  /*39320*/  @P0 BRA `(.L_x_3466) ;  /* 0x0000000000880947 */ /* 0x000fea0003800000 */
[----:B------:R-:W-:-:S03]  /*39330*/  UMOV UR4, 0xffffffff ;  /* 0xffffffff00047882 */ /* 0x000fc60000000000 */
[----:B------:R-:W-:Y:S05]  /*39340*/  BRA.DIV UR4, `(.L_x_3847) ;  /* 0x0000004e04207947 */ /* 0x000fea000b800000 */
[----:B------:R-:W-:-:S13]  /*39350*/  ELECT P6, URZ, PT ;  /* 0x00000000003f782f */ /* 0x000fda00038c0000 */
.L_x_4003:
[----:B------:R-:W-:Y:S05]  /*39360*/  @!P6 BRA `(.L_x_3466) ;  /* 0x000000000078e947 */ /* 0x000fea0003800000 */
[----:B------:R-:W-:-:S06]  /*39370*/  ULOP3.LUT UR4, UR60, 0x2, URZ, 0xfc, !UPT ;  /* 0x000000023c047892 */ /* 0x000fcc000f8efc3f */
[----:B-1----:R-:W-:-:S05]  /*39380*/  IMAD.U32 R0, RZ, RZ, UR4 ;  /* 0x00000004ff007e24 */ /* 0x002fca000f8e00ff */
[----:B------:R-:W-:-:S13]  /*39390*/  ISETP.NE.AND P0, PT, R0, 0x3, PT ;  /* 0x000000030000780c */ /* 0x000fda0003f05270 */
[----:B------:R-:W-:Y:S05]  /*393a0*/  @!P0 BRA `(.L_x_3848) ;  /* 0x0000000000048947 */ /* 0x000fea0003800000 */
[----:B------:R-:W-:Y:S01]  /*393b0*/  BPT.TRAP 0x1 ;  /* 0x000000040000795c */ /* 0x000fe20000300000 */
.L_x_3848:
[----:B------:R-:W-:Y:S01]  /*393c0*/  IMAD R5, R22, 0x8, R7 ;  /* 0x0000000816057824 */ /* 0x000fe200078e0207 */
[----:B------:R-:W-:Y:S01]  /*393d0*/  SHF.L.U32 R0, R28, 0x1f, RZ ;  /* 0x0000001f1c007819 */ /* 0x000fe200000006ff */
[----:B------:R-:W-:-:S03]  /*393e0*/  VIADD R22, R22, 0x1 ;  /* 0x0000000116167836 */ /* 0x000fc60000000000 */
[----:B------:R-:W1:Y:S02]  /*393f0*/  SYNCS.PHASECHK.TRANS64.TRYWAIT P1, [R5+URZ+0x38840], R0 ;  /* 0x03884000050075a7 */ /* 0x000e64000802017f */
[----:B------:R-:W-:-:S04]  /*39400*/  ISETP.NE.AND P2, PT, R22, 0x2, PT ;  /* 0x000000021600780c */ /* 0x000fc80003f45270 */
[----:B------:R-:W-:Y:S01]  /*39410*/  SEL R3, RZ, 0x1, P2 ;  /* 0x00000001ff037807 */ /* 0x000fe20001000000 */
[----:B-1----:R-:W-:Y:S08]  /*39420*/  @!P1 BRA `(.L_x_3849) ;  /* 0x0000004c00089947 */ /* 0x002ff00003800000 */
.L_x_4004:
[----:B------:R-:W-:Y:S02]  /*39430*/  SEL R22, R22, RZ, P2 ;  /* 0x000000ff16167207 */ /* 0x000fe40001000000 */
[----:B------:R-:W-:Y:S01]  /*39440*/  LOP3.LUT R2, R28, R3, RZ, 0x3c, !PT ;  /* 0x000000031c027212 */ /* 0x000fe200078e3cff */
[----:B------:R-:W-:Y:S06]  /*39450*/  @!P0 BRA `(.L_x_3850) ;  /* 0x0000000000048947 */ /* 0x000fec0003800000 */
[----:B------:R-:W-:Y:S01]  /*39460*/  BPT.TRAP 0x1 ;  /* 0x000000040000795c */ /* 0x000fe20000300000 */
.L_x_3850:
[----:B------:R-:W-:Y:S01]  /*39470*/  IMAD R3, R22, 0x8, R7 ;  /* 0x0000000816037824 */ /* 0x000fe200078e0207 */
[----:B------:R-:W-:-:S04]  /*39480*/  SHF.L.U32 R2, R2, 0x1f, RZ ;  /* 0x0000001f02027819 */ /* 0x000fc800000006ff */
[----:B------:R-:W4:Y:S02]  /*39490*/  SYNCS.PHASECHK.TRANS64.TRYWAIT P1, [R3+URZ+0x38840], R2 ;  /* 0x03884002030075a7 */ /* 0x000f24000802017f */
[----:B----4-:R-:W-:Y:S05]  /*394a0*/  @!P1 BRA `(.L_x_3851) ;  /* 0x0000004800fc9947 */ /* 0x010fea0003800000 */
.L_x_4005:
[----:B------:R-:W-:Y:S05]  /*394b0*/  @!P0 BRA `(.L_x_3852) ;  /* 0x0000000000048947 */ /* 0x000fea0003800000 */
[----:B------:R-:W-:Y:S01]  /*394c0*/  BPT.TRAP 0x1 ;  /* 0x000000040000795c */ /* 0x000fe20000300000 */
.L_x_3852:
[----:B------:R-:W5:Y:S02]  /*394d0*/  SYNCS.PHASECHK.TRANS64.TRYWAIT P1, [R5+URZ+0x38860], R0 ;  /* 0x03886000050075a7 */ /* 0x000f64000802017f */
[----:B-----5:R-:W-:Y:S05]  /*394e0*/  @!P1 BRA `(.L_x_3853) ;  /* 0x0000004c00009947 */ /* 0x020fea0003800000 */
.L_x_4006:
[----:B------:R-:W-:Y:S05]  /*394f0*/  @!P0 BRA `(.L_x_3854) ;  /* 0x0000000000048947 */ /* 0x000fea0003800000 */
[----:B------:R-:W-:Y:S01]  /*39500*/  BPT.TRAP 0x1 ;  /* 0x000000040000795c */ /* 0x000fe20000300000 */
.L_x_3854:
[----:B------:R0:W0:Y:S02]  /*39510*/  SYNCS.PHASECHK.TRANS64.TRYWAIT P0, [R3+URZ+0x38860], R2 ;  /* 0x03886002030075a7 */ /* 0x000024000800017f */
[----:B0-----:R-:W-:Y:S05]  /*39520*/  @!P0 NANOSLEEP.SYNCS 0x989680 ;  /* 0x009896800000895d */ /* 0x001fea0003900000 */
[----:B------:R-:W0:Y:S02]  /*39530*/  @!P0 SYNCS.PHASECHK.TRANS64 P0, [R3+URZ+0x38860], R2 ;  /* 0x03886002030085a7 */ /* 0x000e24000800007f */
[----:B0-----:R-:W-:Y:S05]  /*39540*/  @!P0 BRA `(.L_x_3854) ;  /* 0xfffffffc00f08947 */ /* 0x001fea000383ffff */
.L_x_3466:
[----:B------:R-:W-:Y:S05]  /*39550*/  BSYNC B9 ;  /* 0x0000000000097941 */ /* 0x000fea0003800000 */
.L_x_3463:
[----:B------:R-:W-:Y:S05]  /*39560*/  EXIT ;  /* 0x000000000000794d */ /* 0x000fea0003800000 */
.L_x_3492:
[----:B0-----:R0:W1:Y:S02]  /*39570*/  SYNCS.PHASECHK.TRANS64.TRYWAIT P4, [R40+URZ+0x38890], R51 ;  /* 0x03889033280075a7 */ /* 0x001064000808017f */
[----:B-1----:R-:W-:Y:S05]  /*39580*/  @!P4 NANOSLEEP.SYNCS 0x989680 ;  /* 0x009896800000c95d */ /* 0x002fea0003900000 */
[----:B------:R-:W1:Y:S02]  /*39590*/  @!P4 SYNCS.PHASECHK.TRANS64 P4, [R40+URZ+0x38890], R51 ;  /* 0x038890332800c5a7 */ /* 0x000e64000808007f */
[----:B-1----:R-:W-:Y:S05]  /*395a0*/  @!P4 BRA `(.L_x_3492) ;  /* 0xfffffffc00f0c947 */ /* 0x002fea000383ffff */
[----:B------:R-:W-:Y:S05]  /*395b0*/  BRA `(.L_x_3855) ;  /* 0xfffffc9800cc7947 */ /* 0x000fea000383ffff */
.L_x_3493:
        /* <DEDUP_REMOVED lines=8> */
.L_x_3857:
[----:B------:R-:W-:Y:S05]  /*39640*/  BSYNC B1 ;  /* 0x0000000000017941 */ /* 0x000fea0003800000 */
.L_x_3856:
        /* <DEDUP_REMOVED lines=8> */
.L_x_3858:
[----:B------:R-:W-:Y:S05]  /*396d0*/  BRA `(.L_x_3859) ;  /* 0xfffffc9800987947 */ /* 0x000fea000383ffff */
.L_x_3503:
[----:B0-----:R0:W1:Y:S02]  /*396e0*/  SYNCS.PHASECHK.TRANS64.TRYWAIT P5, [R40+URZ+0x38890], R51 ;  /* 0x03889033280075a7 */ /* 0x00106400080a017f */
[----:B-1----:R-:W-:Y:S05]  /*396f0*/  @!P5 NANOSLEEP.SYNCS 0x989680 ;  /* 0x009896800000d95d */ /* 0x002fea0003900000 */
[----:B------:R-:W1:Y:S02]  /*39700*/  @!P5 SYNCS.PHASECHK.TRANS64 P5, [R40+URZ+0x38890], R51 ;  /* 0x038890332800d5a7 */ /* 0x000e6400080a007f */
[----:B-1----:R-:W-:Y:S05]  /*39710*/  @!P5 BRA `(.L_x_3503) ;  /* 0xfffffffc00f0d947 */ /* 0x002fea000383ffff */
[----:B------:R-:W-:Y:S05]  /*39720*/  BRA `(.L_x_3860) ;  /* 0xfffffca4007c7947 */ /* 0x000fea000383ffff */
.L_x_3504:
        /* <DEDUP_REMOVED lines=8> */
.L_x_3862:
[----:B------:R-:W-:Y:S05]  /*397b0*/  BSYNC B1 ;  /* 0x0000000000017941 */ /* 0x000fea0003800000 */
.L_x_3861:
        /* <DEDUP_REMOVED lines=8> */
.L_x_3863:
[----:B------:R-:W-:Y:S01]  /*39840*/  IMAD.MOV.U32 R20, RZ, RZ, R14 ;  /* 0x000000ffff147224 */ /* 0x000fe200078e000e */
[----:B------:R-:W-:Y:S06]  /*39850*/  BRA `(.L_x_3864) ;  /* 0xfffffca400447947 */ /* 0x000fec000383ffff */
.L_x_3509:
[----:B0-----:R0:W1:Y:S02]  /*39860*/  SYNCS.PHASECHK.TRANS64.TRYWAIT P0, [R40+URZ+0x38890], R51 ;  /* 0x03889033280075a7 */ /* 0x001064000800017f */
[----:B-1----:R-:W-:Y:S05]  /*39870*/  @!P0 NANOSLEEP.SYNCS 0x989680 ;  /* 0x009896800000895d */ /* 0x002fea0003900000 */
[----:B------:R-:W1:Y:S02]  /*39880*/  @!P0 SYNCS.PHASECHK.TRANS64 P0, [R40+URZ+0x38890], R51 ;  /* 0x03889033280085a7 */ /* 0x000e64000800007f */
[----:B-1----:R-:W-:Y:S05]  /*39890*/  @!P0 BRA `(.L_x_3509) ;  /* 0xfffffffc00f08947 */ /* 0x002fea000383ffff */
[----:B------:R-:W-:Y:S05]  /*398a0*/  BRA `(.L_x_3865) ;  /* 0xfffffcac00407947 */ /* 0x000fea000383ffff */
.L_x_3510:
[----:B------:R-:W-:Y:S01]  /*398b0*/  BSSY B1, `(.L_x_3866) ;  /* 0x0000007000017945 */ /* 0x000fe20003800000 */
[----:B------:R-:W-:Y:S02]  /*398c0*/  IMAD.MOV.U32 R12, RZ, RZ, RZ ;  /* 0x000000ffff0c7224 */ /* 0x000fe400078e00ff */
[----:B------:R-:W-:Y:S02]  /*398d0*/  IMAD.MOV.U32 R11, RZ, RZ, 0x1c1f ;  /* 0x00001c1fff0b7424 */ /* 0x000fe400078e00ff */
[----:B------:R-:W-:-:S07]  /*398e0*/  IMAD.MOV.U32 R15, RZ, RZ, -0x1 ;  /* 0xffffffffff0f7424 */ /* 0x000fce00078e00ff */
[----:B0-----:R-:W-:Y:S05]  /*398f0*/  WARPSYNC.COLLECTIVE R15, `(.L_x_3867) ;  /* 0x000000000f087348 */ /* 0x001fea0003c00000 */
[----:B------:R1:W2:Y:S02]  /*39900*/  SHFL.IDX P6, R14, R13, R12, R11 ;  /* 0x0000000c0d0e7389 */ /* 0x0002a400000c000b */
[----:B012---:R-:W-:Y:S01]  /*39910*/  ENDCOLLECTIVE ;  /* 0x000000000000791b */ /* 0x007fe20003800000 */
.L_x_3867:
[----:B------:R-:W-:Y:S05]  /*39920*/  BSYNC B1 ;  /* 0x0000000000017941 */ /* 0x000fea0003800000 */
.L_x_3866:
        /* <DEDUP_REMOVED lines=8> */
.L_x_3868:
[----:B------:R-:W-:Y:S05]  /*399b0*/  BRA `(.L_x_3869) ;  /* 0xfffffcac00607947 */ /* 0x000fea000383ffff */
.L_x_3514:
[----:B----4-:R4:W0:Y:S02]  /*399c0*/  SYNCS.PHASECHK.TRANS64.TRYWAIT P3, [R40+URZ+0x388b0], R51 ;  /* 0x0388b033280075a7 */ /* 0x010824000806017f */
[----:B0-----:R-:W-:Y:S05]  /*399d0*/  @!P3 NANOSLEEP.SYNCS 0x989680 ;  /* 0x009896800000b95d */ /* 0x001fea0003900000 */
[----:B------:R-:W0:Y:S02]  /*399e0*/  @!P3 SYNCS.PHASECHK.TRANS64 P3, [R40+URZ+0x388b0], R51 ;  /* 0x0388b0332800b5a7 */ /* 0x000e24000806007f */
[----:B0-----:R-:W-:Y:S05]  /*399f0*/  @!P3 BRA `(.L_x_3514) ;  /* 0xfffffffc00f0b947 */ /* 0x001fea000383ffff */
[----:B------:R-:W-:Y:S05]  /*39a00*/  BRA `(.L_x_3870) ;  /* 0xfffffcac00f07947 */ /* 0x000fea000383ffff */
.L_x_3560:
        /* <DEDUP_REMOVED lines=8> */
.L_x_3872:
[----:B------:R-:W-:Y:S05]  /*39a90*/  BSYNC B1 ;  /* 0x0000000000017941 */ /* 0x000fea0003800000 */
.L_x_3871:
        /* <DEDUP_REMOVED lines=8> */
.L_x_3873:
[----:B------:R-:W-:Y:S02]  /*39b20*/  IMAD.MOV.U32 R13, RZ, RZ, R34 ;  /* 0x000000ffff0d7224 */ /* 0x000fe400078e0022 */
[----:B------:R-:W-:-:S07]  /*39b30*/  IMAD.MOV.U32 R6, RZ, RZ, R14 ;  /* 0x000000ffff067224 */ /* 0x000fce00078e000e */
[----:B------:R-:W-:Y:S05]  /*39b40*/  WARPSYNC.COLLECTIVE R15, `(.L_x_3874) ;  /* 0x000000000f087348 */ /* 0x000fea0003c00000 */
[----:B------:R0:W1:Y:S02]  /*39b50*/  SHFL.IDX P6, R14, R13, R12, R11 ;  /* 0x0000000c0d0e7389 */ /* 0x00006400000c000b */
[----:B01----:R-:W-:Y:S01]  /*39b60*/  ENDCOLLECTIVE ;  /* 0x000000000000791b */ /* 0x003fe20003800000 */
.L_x_3874:
[----:B------:R-:W-:Y:S02]  /*39b70*/  IMAD.MOV.U32 R13, RZ, RZ, R3 ;  /* 0x000000ffff0d7224 */ /* 0x000fe400078e0003 */
[----:B------:R-:W-:-:S07]  /*39b80*/  IMAD.MOV.U32 R20, RZ, RZ, R14 ;  /* 0x000000ffff147224 */ /* 0x000fce00078e000e */
[----:B------:R-:W-:Y:S05]  /*39b90*/  WARPSYNC.COLLECTIVE R15, `(.L_x_3875) ;  /* 0x000000000f087348 */ /* 0x000fea0003c00000 */
[----:B------:R0:W1:Y:S02]  /*39ba0*/  SHFL.IDX P6, R14, R13, R12, R11 ;  /* 0x0000000c0d0e7389 */ /* 0x00006400000c000b */
[----:B01----:R-:W-:Y:S01]  /*39bb0*/  ENDCOLLECTIVE ;  /* 0x000000000000791b */ /* 0x003fe20003800000 */
.L_x_3875:
[----:B------:R-:W-:Y:S01]  /*39bc0*/  IMAD.MOV.U32 R8, RZ, RZ, R14 ;  /* 0x000000ffff087224 */ /* 0x000fe200078e000e */
[----:B------:R-:W-:Y:S06]  /*39bd0*/  BRA `(.L_x_3876) ;  /* 0xfffffd5800107947 */ /* 0x000fec000383ffff */
.L_x_3563:
[----:B------:R-:W-:Y:S01]  /*39be0*/  BSSY B1, `(.L_x_3877) ;  /* 0x0000008000017945 */ /* 0x000fe20003800000 */
[----:B------:R-:W-:Y:S02]  /*39bf0*/  IMAD.MOV.U32 R13, RZ, RZ, R64 ;  /* 0x000000ffff0d7224 */ /* 0x000fe400078e0040 */
[----:B------:R-:W-:Y:S02]  /*39c00*/  IMAD.MOV.U32 R12, RZ, RZ, 0x1 ;  /* 0x00000001ff0c7424 */ /* 0x000fe400078e00ff */
[----:B------:R-:W-:Y:S02]  /*39c10*/  IMAD.MOV.U32 R11, RZ, RZ, 0x1c1f ;  /* 0x00001c1fff0b7424 */ /* 0x000fe400078e00ff */
[----:B------:R-:W-:-:S07]  /*39c20*/  IMAD.MOV.U32 R15, RZ, RZ, -0x1 ;  /* 0xffffffffff0f7424 */ /* 0x000fce00078e00ff */
[----:B0---4-:R-:W-:Y:S05]  /*39c30*/  WARPSYNC.COLLECTIVE R15, `(.L_x_3878) ;  /* 0x000000000f087348 */ /* 0x011fea0003c00000 */
[----:B------:R1:W2:Y:S02]  /*39c40*/  SHFL.IDX P6, R14, R13, R12, R11 ;  /* 0x0000000c0d0e7389 */ /* 0x0002a400000c000b */
[----:B012-4-:R-:W-:Y:S01]  /*39c50*/  ENDCOLLECTIVE ;  /* 0x000000000000791b */ /* 0x017fe20003800000 */
.L_x_3878:
[----:B------:R-:W-:Y:S05]  /*39c60*/  BSYNC B1 ;  /* 0x0000000000017941 */ /* 0x000fea0003800000 */
.L_x_3877:
        /* <DEDUP_REMOVED lines=8> */
.L_x_3879:
[----:B------:R-:W-:Y:S02]  /*39cf0*/  IMAD.MOV.U32 R13, RZ, RZ, R34 ;  /* 0x000000ffff0d7224 */ /* 0x000fe400078e0022 */
[----:B------:R-:W-:-:S07]  /*39d00*/  IMAD.MOV.U32 R6, RZ, RZ, R14 ;  /* 0x000000ffff067224 */ /* 0x000fce00078e000e */
[----:B------:R-:W-:Y:S05]  /*39d10*/  WARPSYNC.COLLECTIVE R15, `(.L_x_3880) ;  /* 0x000000000f087348 */ /* 0x000fea0003c00000 */
[----:B------:R0:W1:Y:S02]  /*39d20*/  SHFL.IDX P6, R14, R13, R12, R11 ;  /* 0x0000000c0d0e7389 */ /* 0x00006400000c000b */
[----:B01----:R-:W-:Y:S01]  /*39d30*/  ENDCOLLECTIVE ;  /* 0x000000000000791b */ /* 0x003fe20003800000 */
.L_x_3880:
[----:B------:R-:W-:Y:S02]  /*39d40*/  IMAD.MOV.U32 R13, RZ, RZ, R3 ;  /* 0x000000ffff0d7224 */ /* 0x000fe400078e0003 */
[----:B------:R-:W-:-:S07]  /*39d50*/  IMAD.MOV.U32 R34, RZ, RZ, R14 ;  /* 0x000000ffff227224 */ /* 0x000fce00078e000e */
[----:B------:R-:W-:Y:S05]  /*39d60*/  WARPSYNC.COLLECTIVE R15, `(.L_x_3881) ;  /* 0x000000000f087348 */ /* 0x000fea0003c00000 */
[----:B------:R0:W1:Y:S02]  /*39d70*/  SHFL.IDX P6, R14, R13, R12, R11 ;  /* 0x0000000c0d0e7389 */ /* 0x00006400000c000b */
[----:B01----:R-:W-:Y:S01]  /*39d80*/  ENDCOLLECTIVE ;  /* 0x000000000000791b */ /* 0x003fe20003800000 */
.L_x_3881:
[----:B------:R-:W-:Y:S05]  /*39d90*/  BRA `(.L_x_3882) ;  /* 0xfffffd5800787947 */ /* 0x000fea000383ffff */
.L_x_3567:
[----:B----4-:R4:W0:Y:S02]  /*39da0*/  SYNCS.PHASECHK.TRANS64.TRYWAIT P0, [R2+URZ+0x38800], R3 ;  /* 0x03880003020075a7 */ /* 0x010824000800017f */
[----:B0-----:R-:W-:Y:S05]  /*39db0*/  @!P0 NANOSLEEP.SYNCS 0x989680 ;  /* 0x009896800000895d */ /* 0x001fea0003900000 */
[----:B------:R-:W0:Y:S02]  /*39dc0*/  @!P0 SYNCS.PHASECHK.TRANS64 P0, [R2+URZ+0x38800], R3 ;  /* 0x03880003020085a7 */ /* 0x000e24000800007f */
[----:B0-----:R-:W-:Y:S05]  /*39dd0*/  @!P0 BRA `(.L_x_3567) ;  /* 0xfffffffc00f08947 */ /* 0x001fea000383ffff */
[----:B------:R-:W-:Y:S05]  /*39de0*/  BRA `(.L_x_3883) ;  /* 0xfffffd5c00047947 */ /* 0x000fea000383ffff */
.L_x_3575:
[----:B------:R-:W0:Y:S01]  /*39df0*/  LDC R69, c[0x0][0x3f4] ;  /* 0x0000fd00ff457b82 */ /* 0x000e220000000800 */
        /* <DEDUP_REMOVED lines=8> */
.L_x_3885:
[----:B------:R-:W-:Y:S05]  /*39e80*/  BSYNC B1 ;  /* 0x0000000000017941 */ /* 0x000fea0003800000 */
.L_x_3884:
        /* <DEDUP_REMOVED lines=10> */
.L_x_3886:
        /* <DEDUP_REMOVED lines=8> */
.L_x_3887:
[----:B------:R-:W-:-:S05]  /*39fb0*/  @!P1 IADD3 R6, P2, R5, R9, RZ ;  /* 0x0000000905069210 */ /* 0x000fca0007f5e0ff */
[----:B------:R-:W-:Y:S02]  /*39fc0*/  @!P1 IMAD.X R5, R4, 0x1, R21, P2 ;  /* 0x0000000104059824 */ /* 0x000fe400010e0615 */
[----:B------:R-:W-:Y:S02]  /*39fd0*/  @!P1 IMAD.MOV.U32 R4, RZ, RZ, R6 ;  /* 0x000000ffff049224 */ /* 0x000fe400078e0006 */
[----:B------:R-:W-:-:S04]  /*39fe0*/  IMAD.MOV.U32 R13, RZ, RZ, R70 ;  /* 0x000000ffff0d7224 */ /* 0x000fc800078e0046 */
[----:B------:R-:W5:Y:S01]  /*39ff0*/  @!P1 LD.E.128 R4, desc[UR36][R4.64] ;  /* 0x0000002404049980 */ /* 0x000f62000c101d00 */
[----:B------:R-:W-:-:S07]  /*3a000*/  IMAD.MOV.U32 R8, RZ, RZ, R14 ;  /* 0x000000ffff087224 */ /* 0x000fce00078e000e */
[----:B-----5:R-:W-:Y:S05]  /*3a010*/  WARPSYNC.COLLECTIVE R15, `(.L_x_3888) ;  /* 0x000000000f087348 */ /* 0x020fea0003c00000 */
[----:B------:R0:W1:Y:S02]  /*3a020*/  SHFL.IDX P6, R14, R13, R12, R11 ;  /* 0x0000000c0d0e7389 */ /* 0x00006400000c000b */
[----:B01---5:R-:W-:Y:S01]  /*3a030*/  ENDCOLLECTIVE ;  /* 0x000000000000791b */ /* 0x023fe20003800000 */
.L_x_3888:
[----:B------:R-:W-:-:S05]  /*3a040*/  @!P1 IADD3 R14, P2, R14, R9, RZ ;  /* 0x000000090e0e9210 */ /* 0x000fca0007f5e0ff */
[----:B------:R-:W-:Y:S02]  /*3a050*/  @!P1 IMAD.X R9, R8, 0x1, R21, P2 ;  /* 0x0000000108099824 */ /* 0x000fe400010e0615 */
[----:B------:R-:W-:-:S06]  /*3a060*/  @!P1 IMAD.MOV.U32 R8, RZ, RZ, R14 ;  /* 0x000000ffff089224 */ /* 0x000fcc00078e000e */
[----:B------:R-:W2:Y:S01]  /*3a070*/  @!P1 LD.E.128 R8, desc[UR36][R8.64] ;  /* 0x0000002408089980 */ /* 0x000ea2000c101d00 */
[----:B------:R-:W-:Y:S01]  /*3a080*/  CS2R R64, SRZ ;  /* 0x0000000000407805 */ /* 0x000fe2000001ff00 */
[----:B------:R-:W-:Y:S02]  /*3a090*/  IMAD.MOV.U32 R13, RZ, RZ, R27 ;  /* 0x000000ffff0d7224 */ /* 0x000fe400078e001b */
[----:B------:R-:W-:Y:S01]  /*3a0a0*/  IMAD.MOV.U32 R12, RZ, RZ, 0x1 ;  /* 0x00000001ff0c7424 */ /* 0x000fe200078e00ff */
[----:B------:R-:W-:Y:S02]  /*3a0b0*/  CS2R R20, SRZ ;  /* 0x0000000000147805 */ /* 0x000fe4000001ff00 */
[----:B------:R-:W-:Y:S02]  /*3a0c0*/  CS2R R60, SRZ ;  /* 0x00000000003c7805 */ /* 0x000fe4000001ff00 */
[----:B------:R-:W-:Y:S01]  /*3a0d0*/  CS2R R62, SRZ ;  /* 0x00000000003e7805 */ /* 0x000fe2000001ff00 */
[----:B--2---:R-:W-:-:S02]  /*3a0e0*/  @!P1 IMAD.MOV.U32 R65, RZ, RZ, R11 ;  /* 0x000000ffff419224 */ /* 0x004fc400078e000b */
[----:B------:R-:W-:-:S07]  /*3a0f0*/  IMAD.MOV.U32 R11, RZ, RZ, 0x1c1f ;  /* 0x00001c1fff0b7424 */ /* 0x000fce00078e00ff */
[----:B------:R-:W-:Y:S05]  /*3a100*/  WARPSYNC.COLLECTIVE R15, `(.L_x_3889) ;  /* 0x000000000f087348 */ /* 0x000fea0003c00000 */
[----:B------:R0:W1:Y:S02]  /*3a110*/  SHFL.IDX P6, R14, R13, R12, R11 ;  /* 0x0000000c0d0e7389 */ /* 0x00006400000c000b */
[----:B01----:R-:W-:Y:S01]  /*3a120*/  ENDCOLLECTIVE ;  /* 0x000000000000791b */ /* 0x003fe20003800000 */
.L_x_3889:
[----:B------:R-:W-:Y:S02]  /*3a130*/  IMAD.MOV.U32 R13, RZ, RZ, R34 ;  /* 0x000000ffff0d7224 */ /* 0x000fe400078e0022 */
[----:B------:R-:W-:-:S07]  /*3a140*/  IMAD.MOV.U32 R24, RZ, RZ, R14 ;  /* 0x000000ffff187224 */ /* 0x000fce00078e000e */
[----:B------:R-:W-:Y:S05]  /*3a150*/  WARPSYNC.COLLECTIVE R15, `(.L_x_3890) ;  /* 0x000000000f087348 */ /* 0x000fea0003c00000 */
[----:B------:R0:W1:Y:S02]  /*3a160*/  SHFL.IDX P6, R14, R13, R12, R11 ;  /* 0x0000000c0d0e7389 */ /* 0x00006400000c000b */
[----:B01----:R-:W-:Y:S01]  /*3a170*/  ENDCOLLECTIVE ;  /* 0x000000000000791b */ /* 0x003fe20003800000 */
.L_x_3890:
[----:B------:R-:W-:Y:S02]  /*3a180*/  IMAD.MOV.U32 R13, RZ, RZ, R25 ;  /* 0x000000ffff0d7224 */ /* 0x000fe400078e0019 */
[----:B------:R-:W-:-:S07]  /*3a190*/  IMAD.MOV.U32 R26, RZ, RZ, R14 ;  /* 0x000000ffff1a7224 */ /* 0x000fce00078e000e */
[----:B------:R-:W-:Y:S05]  /*3a1a0*/  WARPSYNC.COLLECTIVE R15, `(.L_x_3891) ;  /* 0x000000000f087348 */ /* 0x000fea0003c00000 */
[----:B------:R0:W1:Y:S02]  /*3a1b0*/  SHFL.IDX P6, R14, R13, R12, R11 ;  /* 0x0000000c0d0e7389 */ /* 0x00006400000c000b */
[----:B01----:R-:W-:Y:S01]  /*3a1c0*/  ENDCOLLECTIVE ;  /* 0x000000000000791b */ /* 0x003fe20003800000 */
.L_x_3891:
[----:B------:R-:W-:Y:S02]  /*3a1d0*/  @!P1 IMAD.MOV.U32 R20, RZ, RZ, R4 ;  /* 0x000000ffff149224 */ /* 0x000fe400078e0004 */
[----:B------:R-:W-:Y:S02]  /*3a1e0*/  @!P1 IMAD.MOV.U32 R21, RZ, RZ, R5 ;  /* 0x000000ffff159224 */ /* 0x000fe400078e0005 */
[----:B------:R-:W-:Y:S02]  /*3a1f0*/  IMAD.MOV.U32 R4, RZ, RZ, R20 ;  /* 0x000000ffff047224 */ /* 0x000fe400078e0014 */
[----:B------:R-:W-:Y:S02]  /*3a200*/  IMAD.MOV.U32 R5, RZ, RZ, R21 ;  /* 0x000000ffff057224 */ /* 0x000fe400078e0015 */
[----:B------:R-:W-:Y:S02]  /*3a210*/  @!P1 IMAD.MOV.U32 R60, RZ, RZ, R6 ;  /* 0x000000ffff3c9224 */ /* 0x000fe400078e0006 */
[----:B------:R-:W-:-:S02]  /*3a220*/  IMAD.MOV.U32 R13, RZ, RZ, R70 ;  /* 0x000000ffff0d7224 */ /* 0x000fc400078e0046 */
[----:B------:R-:W-:Y:S01]  /*3a230*/  @!P1 IMAD.MOV.U32 R61, RZ, RZ, R7 ;  /* 0x000000ffff3d9224 */ /* 0x000fe200078e0007 */
[----:B------:R-:W-:Y:S01]  /*3a240*/  PRMT R71, R71, 0x5410, R4 ;  /* 0x0000541047477816 */ /* 0x000fe20000000004 */
[----:B------:R-:W-:Y:S01]  /*3a250*/  IMAD.MOV.U32 R4, RZ, RZ, R60 ;  /* 0x000000ffff047224 */ /* 0x000fe200078e003c */
[----:B------:R-:W-:Y:S01]  /*3a260*/  PRMT R72, R72, 0x5410, R5 ;  /* 0x0000541048487816 */ /* 0x000fe20000000005 */
[----:B------:R-:W-:Y:S02]  /*3a270*/  IMAD.MOV.U32 R5, RZ, RZ, R61 ;  /* 0x000000ffff057224 */ /* 0x000fe400078e003d */
[----:B------:R-:W-:-:S07]  /*3a280*/  IMAD.MOV.U32 R25, RZ, RZ, R14 ;  /* 0x000000ffff197224 */ /* 0x000fce00078e000e */
[----:B------:R-:W-:Y:S05]  /*3a290*/  WARPSYNC.COLLECTIVE R15, `(.L_x_3892) ;  /* 0x000000000f087348 */ /* 0x000fea0003c00000 */
[----:B------:R0:W1:Y:S02]  /*3a2a0*/  SHFL.IDX P6, R14, R13, R12, R11 ;  /* 0x0000000c0d0e7389 */ /* 0x00006400000c000b */
[----:B01----:R-:W-:Y:S01]  /*3a2b0*/  ENDCOLLECTIVE ;  /* 0x000000000000791b */ /* 0x003fe20003800000 */
.L_x_3892:
[----:B------:R-:W-:Y:S02]  /*3a2c0*/  @!P1 IMAD.MOV.U32 R62, RZ, RZ, R8 ;  /* 0x000000ffff3e9224 */ /* 0x000fe400078e0008 */
[----:B------:R-:W-:Y:S01]  /*3a2d0*/  @!P1 IMAD.MOV.U32 R63, RZ, RZ, R9 ;  /* 0x000000ffff3f9224 */ /* 0x000fe200078e0009 */
[----:B------:R-:W-:Y:S01]  /*3a2e0*/  PRMT R71, R4, 0x7610, R71 ;  /* 0x0000761004477816 */ /* 0x000fe20000000047 */
[----:B------:R-:W-:Y:S01]  /*3a2f0*/  IMAD.MOV.U32 R4, RZ, RZ, R62 ;  /* 0x000000ffff047224 */ /* 0x000fe200078e003e */
[----:B------:R-:W-:Y:S01]  /*3a300*/  PRMT R72, R5, 0x7610, R72 ;  /* 0x0000761005487816 */ /* 0x000fe20000000048 */
[----:B------:R-:W-:Y:S02]  /*3a310*/  IMAD.MOV.U32 R5, RZ, RZ, R63 ;  /* 0x000000ffff057224 */ /* 0x000fe400078e003f */
[----:B------:R-:W-:Y:S01]  /*3a320*/  @!P1 IMAD.MOV.U32 R64, RZ, RZ, R10 ;  /* 0x000000ffff409224 */ /* 0x000fe200078e000a */
[----:B------:R-:W-:Y:S02]  /*3a330*/  PRMT R34, R4, 0x7610, R34 ;  /* 0x0000761004227816 */ /* 0x000fe40000000022 */
[----:B------:R-:W-:Y:S01]  /*3a340*/  PRMT R70, R5, 0x7610, R70 ;  /* 0x0000761005467816 */ /* 0x000fe20000000046 */
[----:B------:R-:W-:-:S02]  /*3a350*/  IMAD.MOV.U32 R4, RZ, RZ, R64 ;  /* 0x000000ffff047224 */ /* 0x000fc400078e0040 */
[----:B------:R-:W-:Y:S01]  /*3a360*/  IMAD.MOV.U32 R5, RZ, RZ, R65 ;  /* 0x000000ffff057224 */ /* 0x000fe200078e0041 */
[----:B------:R-:W-:Y:S02]  /*3a370*/  CS2R R8, SRZ ;  /* 0x0000000000087805 */ /* 0x000fe4000001ff00 */
[----:B------:R-:W-:Y:S02]  /*3a380*/  PRMT R85, R4, 0x7610, R85 ;  /* 0x0000761004557816 */ /* 0x000fe40000000055 */
[----:B------:R-:W-:Y:S01]  /*3a390*/  PRMT R34, R34, 0x5410, R5 ;  /* 0x0000541022227816 */ /* 0x000fe20000000005 */
[----:B------:R-:W-:Y:S06]  /*3a3a0*/  BRA `(.L_x_3893) ;  /* 0xfffffd6800807947 */ /* 0x000fec000383ffff */
.L_x_3579:
[----:B0-----:R0:W1:Y:S02]  /*3a3b0*/  SYNCS.PHASECHK.TRANS64.TRYWAIT P1, [R2+URZ+0x38800], R13 ;  /* 0x0388000d020075a7 */ /* 0x001064000802017f */
[----:B-1----:R-:W-:Y:S05]  /*3a3c0*/  @!P1 NANOSLEEP.SYNCS 0x989680 ;  /* 0x009896800000995d */ /* 0x002fea0003900000 */
[----:B------:R-:W1:Y:S02]  /*3a3d0*/  @!P1 SYNCS.PHASECHK.TRANS64 P1, [R2+URZ+0x38800], R13 ;  /* 0x0388000d020095a7 */ /* 0x000e64000802007f */
[----:B-1----:R-:W-:Y:S05]  /*3a3e0*/  @!P1 BRA `(.L_x_3579) ;  /* 0xfffffffc00f09947 */ /* 0x002fea000383ffff */
[----:B------:R-:W-:Y:S05]  /*3a3f0*/  BRA `(.L_x_3894) ;  /* 0xfffffd6800dc7947 */ /* 0x000fea000383ffff */
.L_x_3593:
[----:B-1----:R1:W2:Y:S02]  /*3a400*/  SYNCS.PHASECHK.TRANS64.TRYWAIT P0, [R2+URZ], R3 ;  /* 0x00000003020075a7 */ /* 0x0022a4000800017f */
[----:B--2---:R-:W-:Y:S05]  /*3a410*/  @!P0 NANOSLEEP.SYNCS 0x989680 ;  /* 0x009896800000895d */ /* 0x004fea0003900000 */
[----:B------:R-:W2:Y:S02]  /*3a420*/  @!P0 SYNCS.PHASECHK.TRANS64 P0, [R2+URZ], R3 ;  /* 0x00000003020085a7 */ /* 0x000ea4000800007f */
[----:B--2---:R-:W-:Y:S05]  /*3a430*/  @!P0 BRA `(.L_x_3593) ;  /* 0xfffffffc00f08947 */ /* 0x004fea000383ffff */
[----:B------:R-:W-:Y:S05]  /*3a440*/  BRA `(.L_x_3592) ;  /* 0xfffffd8000cc7947 */ /* 0x000fea000383ffff */
.L_x_3600:
[----:B-1----:R1:W2:Y:S02]  /*3a450*/  SYNCS.PHASECHK.TRANS64.TRYWAIT P0, [R2+URZ], R3 ;  /* 0x00000003020075a7 */ /* 0x0022a4000800017f */
[----:B--2---:R-:W-:Y:S05]  /*3a460*/  @!P0 NANOSLEEP.SYNCS 0x989680 ;  /* 0x009896800000895d */ /* 0x004fea0003900000 */
[----:B------:R-:W2:Y:S02]  /*3a470*/  @!P0 SYNCS.PHASECHK.TRANS64 P0, [R2+URZ], R3 ;  /* 0x00000003020085a7 */ /* 0x000ea4000800007f */
[----:B--2---:R-:W-:Y:S05]  /*3a480*/  @!P0 BRA `(.L_x_3600) ;  /* 0xfffffffc00f08947 */ /* 0x004fea000383ffff */
[----:B------:R-:W-:Y:S05]  /*3a490*/  BRA `(.L_x_3599) ;  /* 0xfffffd8400d87947 */ /* 0x000fea000383ffff */
.L_x_3631:
[----:B-1----:R1:W2:Y:S02]  /*3a4a0*/  SYNCS.PHASECHK.TRANS64.TRYWAIT P0, [R2+URZ], R3 ;  /* 0x00000003020075a7 */ /* 0x0022a4000800017f */
[----:B--2---:R-:W-:Y:S05]  /*3a4b0*/  @!P0 NANOSLEEP.SYNCS 0x989680 ;  /* 0x009896800000895d */ /* 0x004fea0003900000 */
[----:B------:R-:W2:Y:S02]  /*3a4c0*/  @!P0 SYNCS.PHASECHK.TRANS64 P0, [R2+URZ], R3 ;  /* 0x00000003020085a7 */ /* 0x000ea4000800007f */
[----:B--2---:R-:W-:Y:S05]  /*3a4d0*/  @!P0 BRA `(.L_x_3631) ;  /* 0xfffffffc00f08947 */ /* 0x004fea000383ffff */
[----:B------:R-:W-:Y:S05]  /*3a4e0*/  BRA `(.L_x_3630) ;  /* 0xfffffe0400247947 */ /* 0x000fea000383ffff */
.L_x_3638:
[----:B-1----:R1:W2:Y:S02]  /*3a4f0*/  SYNCS.PHASECHK.TRANS64.TRYWAIT P0, [R2+URZ], R3 ;  /* 0x00000003020075a7 */ /* 0x0022a4000800017f */
[----:B--2---:R-:W-:Y:S05]  /*3a500*/  @!P0 NANOSLEEP.SYNCS 0x989680 ;  /* 0x009896800000895d */ /* 0x004fea0003900000 */
[----:B------:R-:W2:Y:S02]  /*3a510*/  @!P0 SYNCS.PHASECHK.TRANS64 P0, [R2+URZ], R3 ;  /* 0x00000003020085a7 */ /* 0x000ea4000800007f */
[----:B--2---:R-:W-:Y:S05]  /*3a520*/  @!P0 BRA `(.L_x_3638) ;  /* 0xfffffffc00f08947 */ /* 0x004fea000383ffff */
[----:B------:R-:W-:Y:S05]  /*3a530*/  BRA `(.L_x_3637) ;  /* 0xfffffe0800307947 */ /* 0x000fea000383ffff */
.L_x_3655:
[----:B-1----:R1:W2:Y:S02]  /*3a540*/  SYNCS.PHASECHK.TRANS64.TRYWAIT P0, [R2+URZ], R3 ;  /* 0x00000003020075a7 */ /* 0x0022a4000800017f */
[----:B--2---:R-:W-:Y:S05]  /*3a550*/  @!P0 NANOSLEEP.SYNCS 0x989680 ;  /* 0x009896800000895d */ /* 0x004fea0003900000 */
[----:B------:R-:W2:Y:S02]  /*3a560*/  @!P0 SYNCS.PHASECHK.TRANS64 P0, [R2+URZ], R3 ;  /* 0x00000003020085a7 */ /* 0x000ea4000800007f */
[----:B--2---:R-:W-:Y:S05]  /*3a570*/  @!P0 BRA `(.L_x_3655) ;  /* 0xfffffffc00f08947 */ /* 0x004fea000383ffff */
[----:B------:R-:W-:Y:S05]  /*3a580*/  BRA `(.L_x_3654) ;  /* 0xfffffe7400487947 */ /* 0x000fea000383ffff */
.L_x_3662:
[----:B-1----:R1:W2:Y:S02]  /*3a590*/  SYNCS.PHASECHK.TRANS64.TRYWAIT P0, [R2+URZ], R3 ;  /* 0x00000003020075a7 */ /* 0x0022a4000800017f */
[----:B--2---:R-:W-:Y:S05]  /*3a5a0*/  @!P0 NANOSLEEP.SYNCS 0x989680 ;  /* 0x009896800000895d */ /* 0x004fea0003900000 */
[----:B------:R-:W2:Y:S02]  /*3a5b0*/  @!P0 SYNCS.PHASECHK.TRANS64 P0, [R2+URZ], R3 ;  /* 0x00000003020085a7 */ /* 0x000ea4000800007f */
[----:B--2---:R-:W-:Y:S05]  /*3a5c0*/  @!P0 BRA `(.L_x_3662) ;  /* 0xfffffffc00f08947 */ /* 0x004fea000383ffff */
[----:B------:R-:W-:Y:S05]  /*3a5d0*/  BRA `(.L_x_3661) ;  /* 0xfffffe7800547947 */ /* 0x000fea000383ffff */
.L_x_3726:
[----:B------:R-:W0:Y:S01]  /*3a5e0*/  S2R R12, SR_TID.X ;  /* 0x00000000000c7919 */ /* 0x000e220000002100 */
[----:B------:R-:W-:Y:S01]  /*3a5f0*/  BSSY B1, `(.L_x_3895) ;  /* 0x000000a000017945 */ /* 0x000fe20003800000 */
[----:B------:R-:W-:Y:S02]  /*3a600*/  IMAD.MOV.U32 R11, RZ, RZ, 0x1f ;  /* 0x0000001fff0b7424 */ /* 0x000fe400078e00ff */
[----:B------:R-:W-:Y:S01]  /*3a610*/  IMAD.MOV.U32 R15, RZ, RZ, -0x1 ;  /* 0xffffffffff0f7424 */ /* 0x000fe200078e00ff */
[----:B0-----:R-:W-:-:S04]  /*3a620*/  SHF.R.U32.HI R12, RZ, 0x5, R12 ;  /* 0x00000005ff0c7819 */ /* 0x001fc8000001160c */
[----:B------:R-:W-:-:S05]  /*3a630*/  LOP3.LUT R12, R12, 0x3, RZ, 0xc0, !PT ;  /* 0x000000030c0c7812 */ /* 0x000fca00078ec0ff */
[----:B------:R-:W-:Y:S02]  /*3a640*/  IMAD.MOV.U32 R13, RZ, RZ, R12 ;  /* 0x000000ffff0d7224 */ /* 0x000fe400078e000c */
[----:B------:R-:W-:-:S07]  /*3a650*/  IMAD.MOV.U32 R12, RZ, RZ, RZ ;  /* 0x000000ffff0c7224 */ /* 0x000fce00078e00ff */
[----:B------:R-:W-:Y:S05]  /*3a660*/  WARPSYNC.COLLECTIVE R15, `(.L_x_3896) ;  /* 0x000000000f087348 */ /* 0x000fea0003c00000 */
[----:B------:R0:W1:Y:S02]  /*3a670*/  SHFL.IDX P6, R14, R13, R12, R11 ;  /* 0x0000000c0d0e7389 */ /* 0x00006400000c000b */
[----:B01----:R-:W-:Y:S01]  /*3a680*/  ENDCOLLECTIVE ;  /* 0x000000000000791b */ /* 0x003fe20003800000 */
.L_x_3896:
[----:B------:R-:W-:Y:S05]  /*3a690*/  BSYNC B1 ;  /* 0x0000000000017941 */ /* 0x000fea0003800000 */
.L_x_3895:
[----:B------:R-:W-:Y:S05]  /*3a6a0*/  BRA `(.L_x_3897) ;  /* 0xffffff7400707947 */ /* 0x000fea000383ffff */
.L_x_3728:
[----:B------:R-:W-:Y:S01]  /*3a6b0*/  BSSY B1, `(.L_x_3898) ;  /* 0x0000006000017945 */ /* 0x000fe20003800000 */
[----:B------:R-:W-:-:S07]  /*3a6c0*/  IMAD.MOV.U32 R15, RZ, RZ, -0x1 ;  /* 0xffffffffff0f7424 */ /* 0x000fce00078e00ff */
[----:B0-----:R-:W-:Y:S05]  /*3a6d0*/  WARPSYNC.COLLECTIVE R15, `(.L_x_3899) ;  /* 0x000000000f0c7348 */ /* 0x001fea0003c00000 */
[----:B------:R-:W-:Y:S02]  /*3a6e0*/  ELECT P6, UR62, PT ;  /* 0x00000000003e782f */ /* 0x000fe400038c0000 */
[----:B------:R-:W-:Y:S01]  /*3a6f0*/  MOV R14, UR62 ;  /* 0x0000003e000e7c02 */ /* 0x000fe20008000f00 */
[----:B0-----:R-:W-:Y:S10]  /*3a700*/  ENDCOLLECTIVE ;  /* 0x000000000000791b */ /* 0x001ff40003800000 */
.L_x_3899:
[----:B------:R-:W-:Y:S05]  /*3a710*/  BSYNC B1 ;  /* 0x0000000000017941 */ /* 0x000fea0003800000 */
.L_x_3898:
[----:B------:R-:W-:Y:S05]  /*3a720*/  BRA `(.L_x_3727) ;  /* 0xffffff7400687947 */ /* 0x000fea000383ffff */
.L_x_3730:
[----:B0-----:R0:W1:Y:S02]  /*3a730*/  SYNCS.PHASECHK.TRANS64.TRYWAIT P0, [R18+URZ+0x38820], R3 ;  /* 0x03882003120075a7 */ /* 0x001064000800017f */
[----:B-1----:R-:W-:Y:S05]  /*3a740*/  @!P0 NANOSLEEP.SYNCS 0x989680 ;  /* 0x009896800000895d */ /* 0x002fea0003900000 */
[----:B------:R-:W1:Y:S02]  /*3a750*/  @!P0 SYNCS.PHASECHK.TRANS64 P0, [R18+URZ+0x38820], R3 ;  /* 0x03882003120085a7 */ /* 0x000e64000800007f */
[----:B-1----:R-:W-:Y:S05]  /*3a760*/  @!P0 BRA `(.L_x_3730) ;  /* 0xfffffffc00f08947 */ /* 0x002fea000383ffff */
[----:B------:R-:W-:Y:S05]  /*3a770*/  BRA `(.L_x_3900) ;  /* 0xffffff7400787947 */ /* 0x000fea000383ffff */
.L_x_3734:
[----:B0-----:R0:W1:Y:S02]  /*3a780*/  SYNCS.PHASECHK.TRANS64.TRYWAIT P0, [R3+URZ+0x388a0], R7 ;  /* 0x0388a007030075a7 */ /* 0x001064000800017f */
[----:B-1----:R-:W-:Y:S05]  /*3a790*/  @!P0 NANOSLEEP.SYNCS 0x989680 ;  /* 0x009896800000895d */ /* 0x002fea0003900000 */
[----:B------:R-:W1:Y:S02]  /*3a7a0*/  @!P0 SYNCS.PHASECHK.TRANS64 P0, [R3+URZ+0x388a0], R7 ;  /* 0x0388a007030085a7 */ /* 0x000e64000800007f */
[----:B-1----:R-:W-:Y:S05]  /*3a7b0*/  @!P0 BRA `(.L_x_3734) ;  /* 0xfffffffc00f08947 */ /* 0x002fea000383ffff */
[----:B------:R-:W-:Y:S05]  /*3a7c0*/  BRA `(.L_x_3901) ;  /* 0xffffff7400907947 */ /* 0x000fea000383ffff */
.L_x_3739:
[----:B-1----:R1:W2:Y:S02]  /*3a7d0*/  SYNCS.PHASECHK.TRANS64.TRYWAIT P0, [R3+URZ+0x388c0], R7 ;  /* 0x0388c007030075a7 */ /* 0x0022a4000800017f */
[----:B--2---:R-:W-:Y:S05]  /*3a7e0*/  @!P0 NANOSLEEP.SYNCS 0x989680 ;  /* 0x009896800000895d */ /* 0x004fea0003900000 */
[----:B------:R-:W2:Y:S02]  /*3a7f0*/  @!P0 SYNCS.PHASECHK.TRANS64 P0, [R3+URZ+0x388c0], R7 ;  /* 0x0388c007030085a7 */ /* 0x000ea4000800007f */
[----:B--2---:R-:W-:Y:S05]  /*3a800*/  @!P0 BRA `(.L_x_3739) ;  /* 0xfffffffc00f08947 */ /* 0x004fea000383ffff */
[----:B------:R-:W-:Y:S05]  /*3a810*/  BRA `(.L_x_3902) ;  /* 0xffffff78000c7947 */ /* 0x000fea000383ffff */
.L_x_3753:
[----:B0-----:R0:W1:Y:S02]  /*3a820*/  SYNCS.PHASECHK.TRANS64.TRYWAIT P1, [R10+URZ+0x388a0], R2 ;  /* 0x0388a0020a0075a7 */ /* 0x001064000802017f */
[----:B-1----:R-:W-:Y:S05]  /*3a830*/  @!P1 NANOSLEEP.SYNCS 0x989680 ;  /* 0x009896800000995d */ /* 0x002fea0003900000 */
[----:B------:R-:W1:Y:S02]  /*3a840*/  @!P1 SYNCS.PHASECHK.TRANS64 P1, [R10+URZ+0x388a0], R2 ;  /* 0x0388a0020a0095a7 */ /* 0x000e64000802007f */
[----:B-1----:R-:W-:Y:S05]  /*3a850*/  @!P1 BRA `(.L_x_3753) ;  /* 0xfffffffc00f09947 */ /* 0x002fea000383ffff */
[----:B------:R-:W-:Y:S05]  /*3a860*/  BRA `(.L_x_3903) ;  /* 0xffffff8000707947 */ /* 0x000fea000383ffff */
.L_x_3758:
[----:B-1----:R1:W2:Y:S02]  /*3a870*/  SYNCS.PHASECHK.TRANS64.TRYWAIT P1, [R10+URZ+0x388c0], R2 ;  /* 0x0388c0020a0075a7 */ /* 0x0022a4000802017f */
[----:B--2---:R-:W-:Y:S05]  /*3a880*/  @!P1 NANOSLEEP.SYNCS 0x989680 ;  /* 0x009896800000995d */ /* 0x004fea0003900000 */
[----:B------:R-:W2:Y:S02]  /*3a890*/  @!P1 SYNCS.PHASECHK.TRANS64 P1, [R10+URZ+0x388c0], R2 ;  /* 0x0388c0020a0095a7 */ /* 0x000ea4000802007f */
[----:B--2---:R-:W-:Y:S05]  /*3a8a0*/  @!P1 BRA `(.L_x_3758) ;  /* 0xfffffffc00f09947 */ /* 0x004fea000383ffff */
[----:B------:R-:W-:Y:S05]  /*3a8b0*/  BRA `(.L_x_3904) ;  /* 0xffffff8000e87947 */ /* 0x000fea000383ffff */
.L_x_3788:
[----:B------:R-:W-:Y:S01]  /*3a8c0*/  SHF.R.U32.HI R11, RZ, 0x5, R21 ;  /* 0x00000005ff0b7819 */ /* 0x000fe20000011615 */
[----:B------:R-:W-:Y:S01]  /*3a8d0*/  BSSY B0, `(.L_x_3905) ;  /* 0x0000009000007945 */ /* 0x000fe20003800000 */
[----:B------:R-:W-:Y:S02]  /*3a8e0*/  IMAD.MOV.U32 R12, RZ, RZ, RZ ;  /* 0x000000ffff0c7224 */ /* 0x000fe400078e00ff */
[----:B------:R-:W-:Y:S01]  /*3a8f0*/  LOP3.LUT R11, R11, 0x3, RZ, 0xc0, !PT ;  /* 0x000000030b0b7812 */ /* 0x000fe200078ec0ff */
[----:B------:R-:W-:-:S04]  /*3a900*/  IMAD.MOV.U32 R15, RZ, RZ, -0x1 ;  /* 0xffffffffff0f7424 */ /* 0x000fc800078e00ff */
[----:B------:R-:W-:Y:S02]  /*3a910*/  IMAD.MOV.U32 R13, RZ, RZ, R11 ;  /* 0x000000ffff0d7224 */ /* 0x000fe400078e000b */
[----:B------:R-:W-:-:S07]  /*3a920*/  IMAD.MOV.U32 R11, RZ, RZ, 0x1f ;  /* 0x0000001fff0b7424 */ /* 0x000fce00078e00ff */
[----:B------:R-:W-:Y:S05]  /*3a930*/  WARPSYNC.COLLECTIVE R15, `(.L_x_3906) ;  /* 0x000000000f087348 */ /* 0x000fea0003c00000 */
[----:B------:R0:W1:Y:S02]  /*3a940*/  SHFL.IDX P6, R14, R13, R12, R11 ;  /* 0x0000000c0d0e7389 */ /* 0x00006400000c000b */
[----:B01----:R-:W-:Y:S01]  /*3a950*/  ENDCOLLECTIVE ;  /* 0x000000000000791b */ /* 0x003fe20003800000 */
.L_x_3906:
[----:B------:R-:W-:Y:S05]  /*3a960*/  BSYNC B0 ;  /* 0x0000000000007941 */ /* 0x000fea0003800000 */
.L_x_3905:
[----:B------:R-:W-:Y:S05]  /*3a970*/  BRA `(.L_x_3907) ;  /* 0xffffff9c00687947 */ /* 0x000fea000383ffff */
.L_x_3791:
[----:B0-----:R0:W1:Y:S02]  /*3a980*/  SYNCS.PHASECHK.TRANS64.TRYWAIT P0, [R25+URZ+0x38840], R0 ;  /* 0x03884000190075a7 */ /* 0x001064000800017f */
[----:B-1----:R-:W-:Y:S05]  /*3a990*/  @!P0 NANOSLEEP.SYNCS 0x989680 ;  /* 0x009896800000895d */ /* 0x002fea0003900000 */
[----:B------:R-:W1:Y:S02]  /*3a9a0*/  @!P0 SYNCS.PHASECHK.TRANS64 P0, [R25+URZ+0x38840], R0 ;  /* 0x03884000190085a7 */ /* 0x000e64000800007f */
[----:B-1----:R-:W-:Y:S05]  /*3a9b0*/  @!P0 BRA `(.L_x_3791) ;  /* 0xfffffffc00f08947 */ /* 0x002fea000383ffff */
[----:B------:R-:W-:Y:S05]  /*3a9c0*/  BRA `(.L_x_3908) ;  /* 0xffffff9c009c7947 */ /* 0x000fea000383ffff */
.L_x_3792:
        /* <DEDUP_REMOVED lines=8> */
.L_x_3910:
[----:B------:R-:W-:Y:S05]  /*3aa50*/  BSYNC B0 ;  /* 0x0000000000007941 */ /* 0x000fea0003800000 */
.L_x_3909:
        /* <DEDUP_REMOVED lines=9> */
.L_x_3911:
[----:B------:R-:W-:Y:S02]  /*3aaf0*/  IMAD.MOV.U32 R13, RZ, RZ, R4 ;  /* 0x000000ffff0d7224 */ /* 0x000fe400078e0004 */
[----:B------:R-:W-:Y:S02]  /*3ab00*/  IMAD.MOV.U32 R12, RZ, RZ, 0x1 ;  /* 0x00000001ff0c7424 */ /* 0x000fe400078e00ff */
[----:B------:R-:W-:-:S07]  /*3ab10*/  IMAD.MOV.U32 R3, RZ, RZ, R14 ;  /* 0x000000ffff037224 */ /* 0x000fce00078e000e */
[----:B------:R-:W-:Y:S05]  /*3ab20*/  WARPSYNC.COLLECTIVE R15, `(.L_x_3912) ;  /* 0x000000000f087348 */ /* 0x000fea0003c00000 */
[----:B------:R0:W1:Y:S02]  /*3ab30*/  SHFL.IDX P6, R14, R13, R12, R11 ;  /* 0x0000000c0d0e7389 */ /* 0x00006400000c000b */
[----:B01----:R-:W-:Y:S01]  /*3ab40*/  ENDCOLLECTIVE ;  /* 0x000000000000791b */ /* 0x003fe20003800000 */
.L_x_3912:
        /* <DEDUP_REMOVED lines=15> */
.L_x_3913:
[----:B------:R-:W-:Y:S02]  /*3ac40*/  @P0 IMAD R6, R5, 0x2, R18 ;  /* 0x0000000205060824 */ /* 0x000fe400078e0212 */
[----:B------:R-:W-:Y:S02]  /*3ac50*/  IMAD.MOV.U32 R13, RZ, RZ, R4 ;  /* 0x000000ffff0d7224 */ /* 0x000fe400078e0004 */
[----:B------:R-:W-:Y:S02]  /*3ac60*/  IMAD.MOV.U32 R12, RZ, RZ, 0x2 ;  /* 0x00000002ff0c7424 */ /* 0x000fe400078e00ff */
[----:B------:R-:W-:-:S07]  /*3ac70*/  IMAD.MOV.U32 R3, RZ, RZ, R14 ;  /* 0x000000ffff037224 */ /* 0x000fce00078e000e */
[----:B------:R-:W-:Y:S05]  /*3ac80*/  WARPSYNC.COLLECTIVE R15, `(.L_x_3914) ;  /* 0x000000000f087348 */ /* 0x000fea0003c00000 */
[----:B------:R0:W1:Y:S02]  /*3ac90*/  SHFL.IDX P6, R14, R13, R12, R11 ;  /* 0x0000000c0d0e7389 */ /* 0x00006400000c000b */
[----:B01----:R-:W-:Y:S01]  /*3aca0*/  ENDCOLLECTIVE ;  /* 0x000000000000791b */ /* 0x003fe20003800000 */
.L_x_3914:
        /* <DEDUP_REMOVED lines=15> */
.L_x_3915:
[----:B------:R-:W-:Y:S02]  /*3ada0*/  @P0 IMAD R6, R5, 0x2, R18 ;  /* 0x0000000205060824 */ /* 0x000fe400078e0212 */
[----:B------:R-:W-:Y:S02]  /*3adb0*/  IMAD.MOV.U32 R13, RZ, RZ, R4 ;  /* 0x000000ffff0d7224 */ /* 0x000fe400078e0004 */
[----:B------:R-:W-:Y:S02]  /*3adc0*/  IMAD.MOV.U32 R12, RZ, RZ, 0x3 ;  /* 0x00000003ff0c7424 */ /* 0x000fe400078e00ff */
[----:B------:R-:W-:-:S07]  /*3add0*/  IMAD.MOV.U32 R3, RZ, RZ, R14 ;  /* 0x000000ffff037224 */ /* 0x000fce00078e000e */
[----:B------:R-:W-:Y:S05]  /*3ade0*/  WARPSYNC.COLLECTIVE R15, `(.L_x_3916) ;  /* 0x000000000f087348 */ /* 0x000fea0003c00000 */
[----:B------:R0:W1:Y:S02]  /*3adf0*/  SHFL.IDX P6, R14, R13, R12, R11 ;  /* 0x0000000c0d0e7389 */ /* 0x00006400000c000b */
[----:B01----:R-:W-:Y:S01]  /*3ae00*/  ENDCOLLECTIVE ;  /* 0x000000000000791b */ /* 0x003fe20003800000 */
.L_x_3916:
        /* <DEDUP_REMOVED lines=10> */
.L_x_3917:
[----:B------:R-:W-:Y:S01]  /*3aeb0*/  @!PT LDS RZ, [RZ] ;  /* 0x00000000fffff984 */ /* 0x000fe20000000800 */
[----:B------:R-:W-:Y:S01]  /*3aec0*/  @!PT LDS RZ, [RZ] ;  /* 0x00000000fffff984 */ /* 0x000fe20000000800 */
[----:B------:R-:W-:Y:S01]  /*3aed0*/  @!PT LDS RZ, [RZ] ;  /* 0x00000000fffff984 */ /* 0x000fe20000000800 */
[----:B------:R0:W-:Y:S01]  /*3aee0*/  @P0 LDGSTS.E.BYPASS.LTC128B.128 [R6+0x23400], desc[UR36][R2.64], !P2 ;  /* 0x2340000002060fae */ /* 0x0001e2000d101d64 */
[----:B------:R-:W-:Y:S01]  /*3aef0*/  IMAD.MOV.U32 R0, RZ, RZ, R14 ;  /* 0x000000ffff007224 */ /* 0x000fe200078e000e */
[----:B------:R-:W-:Y:S06]  /*3af00*/  BRA `(.L_x_3918) ;  /* 0xffffff9c00547947 */ /* 0x000fec000383ffff */
.L_x_3797:
        /* <DEDUP_REMOVED lines=9> */
.L_x_3919:
        /* <DEDUP_REMOVED lines=10> */
.L_x_3920:
[----:B------:R-:W-:Y:S02]  /*3b040*/  IMAD.MOV.U32 R13, RZ, RZ, R2 ;  /* 0x000000ffff0d7224 */ /* 0x000fe400078e0002 */
[----:B------:R-:W-:Y:S02]  /*3b050*/  IMAD.MOV.U32 R12, RZ, RZ, 0x1 ;  /* 0x00000001ff0c7424 */ /* 0x000fe400078e00ff */
[----:B------:R-:W-:-:S07]  /*3b060*/  IMAD.MOV.U32 R4, RZ, RZ, R14 ;  /* 0x000000ffff047224 */ /* 0x000fce00078e000e */
[----:B------:R-:W-:Y:S05]  /*3b070*/  WARPSYNC.COLLECTIVE R15, `(.L_x_3921) ;  /* 0x000000000f087348 */ /* 0x000fea0003c00000 */
[----:B------:R0:W1:Y:S02]  /*3b080*/  SHFL.IDX P6, R14, R13, R12, R11 ;  /* 0x0000000c0d0e7389 */ /* 0x00006400000c000b */
[----:B01----:R-:W-:Y:S01]  /*3b090*/  ENDCOLLECTIVE ;  /* 0x000000000000791b */ /* 0x003fe20003800000 */
.L_x_3921:
        /* <DEDUP_REMOVED lines=12> */
.L_x_3922:
[----:B------:R-:W-:Y:S02]  /*3b160*/  IMAD.MOV.U32 R13, RZ, RZ, R2 ;  /* 0x000000ffff0d7224 */ /* 0x000fe400078e0002 */
[----:B------:R-:W-:Y:S02]  /*3b170*/  IMAD.MOV.U32 R12, RZ, RZ, 0x2 ;  /* 0x00000002ff0c7424 */ /* 0x000fe400078e00ff */
[----:B------:R-:W-:-:S07]  /*3b180*/  IMAD.MOV.U32 R5, RZ, RZ, R14 ;  /* 0x000000ffff057224 */ /* 0x000fce00078e000e */
[----:B------:R-:W-:Y:S05]  /*3b190*/  WARPSYNC.COLLECTIVE R15, `(.L_x_3923) ;  /* 0x000000000f087348 */ /* 0x000fea0003c00000 */
[----:B------:R0:W1:Y:S02]  /*3b1a0*/  SHFL.IDX P6, R14, R13, R12, R11 ;  /* 0x0000000c0d0e7389 */ /* 0x00006400000c000b */
[----:B01----:R-:W-:Y:S01]  /*3b1b0*/  ENDCOLLECTIVE ;  /* 0x000000000000791b */ /* 0x003fe20003800000 */
.L_x_3923:
        /* <DEDUP_REMOVED lines=10> */
.L_x_3924:
        /* <DEDUP_REMOVED lines=11> */
.L_x_3925:
        /* <DEDUP_REMOVED lines=14> */
.L_x_3926:
[----:B------:R-:W-:Y:S01]  /*3b3f0*/  IMAD.MOV.U32 R0, RZ, RZ, R14 ;  /* 0x000000ffff007224 */ /* 0x000fe200078e000e */
[----:B------:R-:W-:Y:S06]  /*3b400*/  BRA `(.L_x_3927) ;  /* 0xffffffa000687947 */ /* 0x000fec000383ffff */
.L_x_3801:
        /* <DEDUP_REMOVED lines=45> */
.L_x_3929:
[----:B------:R-:W-:Y:S05]  /*3b6e0*/  BSYNC B0 ;  /* 0x0000000000007941 */ /* 0x000fea0003800000 */
.L_x_3928:
        /* <DEDUP_REMOVED lines=11> */
.L_x_3930:
        /* <DEDUP_REMOVED lines=39> */
.L_x_3931:
        /* <DEDUP_REMOVED lines=8> */
.L_x_3932:
        /* <DEDUP_REMOVED lines=33> */
.L_x_3933:
[----:B------:R-:W-:Y:S02]  /*3bca0*/  IMAD.MOV.U32 R13, RZ, RZ, R5 ;  /* 0x000000ffff0d7224 */ /* 0x000fe400078e0005 */
[----:B------:R-:W-:-:S07]  /*3bcb0*/  IMAD.MOV.U32 R8, RZ, RZ, R14 ;  /* 0x000000ffff087224 */ /* 0x000fce00078e000e */
[----:B------:R-:W-:Y:S05]  /*3bcc0*/  WARPSYNC.COLLECTIVE R15, `(.L_x_3934) ;  /* 0x000000000f087348 */ /* 0x000fea0003c00000 */
[----:B------:R0:W1:Y:S02]  /*3bcd0*/  SHFL.IDX P6, R14, R13, R12, R11 ;  /* 0x0000000c0d0e7389 */ /* 0x00006400000c000b */
[----:B01----:R-:W-:Y:S01]  /*3bce0*/  ENDCOLLECTIVE ;  /* 0x000000000000791b */ /* 0x003fe20003800000 */
.L_x_3934:
        /* <DEDUP_REMOVED lines=23> */
.L_x_3935:
        /* <DEDUP_REMOVED lines=9> */
.L_x_3936:
[----:B------:R-:W-:Y:S01]  /*3bef0*/  IMAD.MOV.U32 R2, RZ, RZ, R14 ;  /* 0x000000ffff027224 */ /* 0x000fe200078e000e */
[----:B------:R-:W-:Y:S06]  /*3bf00*/  BRA `(.L_x_3937) ;  /* 0xffffffa4003c7947 */ /* 0x000fec000383ffff */
.L_x_3806:
[----:B-1----:R1:W2:Y:S02]  /*3bf10*/  SYNCS.PHASECHK.TRANS64.TRYWAIT P0, [R18+URZ+0x38820], R0 ;  /* 0x03882000120075a7 */ /* 0x0022a4000800017f */
[----:B--2---:R-:W-:Y:S05]  /*3bf20*/  @!P0 NANOSLEEP.SYNCS 0x989680 ;  /* 0x009896800000895d */ /* 0x004fea0003900000 */
[----:B------:R-:W2:Y:S02]  /*3bf30*/  @!P0 SYNCS.PHASECHK.TRANS64 P0, [R18+URZ+0x38820], R0 ;  /* 0x03882000120085a7 */ /* 0x000ea4000800007f */
[----:B--2---:R-:W-:Y:S05]  /*3bf40*/  @!P0 BRA `(.L_x_3806) ;  /* 0xfffffffc00f08947 */ /* 0x004fea000383ffff */
[----:B------:R-:W-:Y:S05]  /*3bf50*/  BRA `(.L_x_3938) ;  /* 0xffffffa400e47947 */ /* 0x000fea000383ffff */
.L_x_3809:
[----:B-1----:R1:W2:Y:S02]  /*3bf60*/  SYNCS.PHASECHK.TRANS64.TRYWAIT P0, [R25+URZ+0x38860], R0 ;  /* 0x03886000190075a7 */ /* 0x0022a4000800017f */
[----:B--2---:R-:W-:Y:S05]  /*3bf70*/  @!P0 NANOSLEEP.SYNCS 0x989680 ;  /* 0x009896800000895d */ /* 0x004fea0003900000 */
[----:B------:R-:W2:Y:S02]  /*3bf80*/  @!P0 SYNCS.PHASECHK.TRANS64 P0, [R25+URZ+0x38860], R0 ;  /* 0x03886000190085a7 */ /* 0x000ea4000800007f */
[----:B--2---:R-:W-:Y:S05]  /*3bf90*/  @!P0 BRA `(.L_x_3809) ;  /* 0xfffffffc00f08947 */ /* 0x004fea000383ffff */
[----:B------:R-:W-:Y:S05]  /*3bfa0*/  BRA `(.L_x_3939) ;  /* 0xffffffa400f07947 */ /* 0x000fea000383ffff */
.L_x_3810:
        /* <DEDUP_REMOVED lines=8> */
.L_x_3941:
[----:B------:R-:W-:Y:S05]  /*3c030*/  BSYNC B0 ;  /* 0x0000000000007941 */ /* 0x000fea0003800000 */
.L_x_3940:
        /* <DEDUP_REMOVED lines=15> */
.L_x_3942:
        /* <DEDUP_REMOVED lines=39> */
.L_x_3943:
[----:B------:R-:W-:Y:S02]  /*3c3a0*/  IMAD.MOV.U32 R13, RZ, RZ, R5 ;  /* 0x000000ffff0d7224 */ /* 0x000fe400078e0005 */
[----:B------:R-:W-:-:S07]  /*3c3b0*/  IMAD.MOV.U32 R3, RZ, RZ, R14 ;  /* 0x000000ffff037224 */ /* 0x000fce00078e000e */
[----:B------:R-:W-:Y:S05]  /*3c3c0*/  WARPSYNC.COLLECTIVE R15, `(.L_x_3944) ;  /* 0x000000000f087348 */ /* 0x000fea0003c00000 */
[----:B------:R0:W1:Y:S02]  /*3c3d0*/  SHFL.IDX P6, R14, R13, R12, R11 ;  /* 0x0000000c0d0e7389 */ /* 0x00006400000c000b */
[----:B01----:R-:W-:Y:S01]  /*3c3e0*/  ENDCOLLECTIVE ;  /* 0x000000000000791b */ /* 0x003fe20003800000 */
.L_x_3944:
        /* <DEDUP_REMOVED lines=29> */
.L_x_3945:
[----:B------:R-:W-:Y:S02]  /*3c5c0*/  IMAD.MOV.U32 R13, RZ, RZ, R5 ;  /* 0x000000ffff0d7224 */ /* 0x000fe400078e0005 */
[----:B------:R-:W-:-:S07]  /*3c5d0*/  IMAD.MOV.U32 R7, RZ, RZ, R14 ;  /* 0x000000ffff077224 */ /* 0x000fce00078e000e */
[----:B------:R-:W-:Y:S05]  /*3c5e0*/  WARPSYNC.COLLECTIVE R15, `(.L_x_3946) ;  /* 0x000000000f087348 */ /* 0x000fea0003c00000 */
[----:B------:R0:W1:Y:S02]  /*3c5f0*/  SHFL.IDX P6, R14, R13, R12, R11 ;  /* 0x0000000c0d0e7389 */ /* 0x00006400000c000b */
[----:B01----:R-:W-:Y:S01]  /*3c600*/  ENDCOLLECTIVE ;  /* 0x000000000000791b */ /* 0x003fe20003800000 */
.L_x_3946:
        /* <DEDUP_REMOVED lines=29> */
.L_x_3947:
[----:B------:R-:W-:Y:S02]  /*3c7e0*/  IMAD.MOV.U32 R13, RZ, RZ, R5 ;  /* 0x000000ffff0d7224 */ /* 0x000fe400078e0005 */
[----:B------:R-:W-:-:S07]  /*3c7f0*/  IMAD.MOV.U32 R6, RZ, RZ, R14 ;  /* 0x000000ffff067224 */ /* 0x000fce00078e000e */
[----:B------:R-:W-:Y:S05]  /*3c800*/  WARPSYNC.COLLECTIVE R15, `(.L_x_3948) ;  /* 0x000000000f087348 */ /* 0x000fea0003c00000 */
[----:B------:R0:W1:Y:S02]  /*3c810*/  SHFL.IDX P6, R14, R13, R12, R11 ;  /* 0x0000000c0d0e7389 */ /* 0x00006400000c000b */
[----:B01----:R-:W-:Y:S01]  /*3c820*/  ENDCOLLECTIVE ;  /* 0x000000000000791b */ /* 0x003fe20003800000 */
.L_x_3948:
[----:B------:R-:W-:Y:S01]  /*3c830*/  IMAD.MOV.U32 R2, RZ, RZ, R14 ;  /* 0x000000ffff027224 */ /* 0x000fe200078e000e */
[----:B------:R-:W-:Y:S06]  /*3c840*/  BRA `(.L_x_3949) ;  /* 0xffffffa400807947 */ /* 0x000fec000383ffff */
.L_x_3817:
[----:B0-----:R0:W1:Y:S02]  /*3c850*/  SYNCS.PHASECHK.TRANS64.TRYWAIT P0, [R6+URZ+0x38840], R25 ;  /* 0x03884019060075a7 */ /* 0x001064000800017f */
[----:B-1----:R-:W-:Y:S05]  /*3c860*/  @!P0 NANOSLEEP.SYNCS 0x989680 ;  /* 0x009896800000895d */ /* 0x002fea0003900000 */
[----:B------:R-:W1:Y:S02]  /*3c870*/  @!P0 SYNCS.PHASECHK.TRANS64 P0, [R6+URZ+0x38840], R25 ;  /* 0x03884019060085a7 */ /* 0x000e64000800007f */
[----:B-1----:R-:W-:Y:S05]  /*3c880*/  @!P0 BRA `(.L_x_3817) ;  /* 0xfffffffc00f08947 */ /* 0x002fea000383ffff */
[----:B------:R-:W-:Y:S05]  /*3c890*/  BRA `(.L_x_3950) ;  /* 0xffffffac00047947 */ /* 0x000fea000383ffff */
.L_x_3818:
        /* <DEDUP_REMOVED lines=8> */
.L_x_3952:
[----:B------:R-:W-:Y:S05]  /*3c920*/  BSYNC B1 ;  /* 0x0000000000017941 */ /* 0x000fea0003800000 */
.L_x_3951:
        /* <DEDUP_REMOVED lines=9> */
.L_x_3953:
[----:B------:R-:W-:Y:S02]  /*3c9c0*/  IMAD.MOV.U32 R13, RZ, RZ, R26 ;  /* 0x000000ffff0d7224 */ /* 0x000fe400078e001a */
[----:B------:R-:W-:Y:S02]  /*3c9d0*/  IMAD.MOV.U32 R12, RZ, RZ, 0x1 ;  /* 0x00000001ff0c7424 */ /* 0x000fe400078e00ff */
[----:B------:R-:W-:-:S07]  /*3c9e0*/  IMAD.MOV.U32 R2, RZ, RZ, R14 ;  /* 0x000000ffff027224 */ /* 0x000fce00078e000e */
[----:B------:R-:W-:Y:S05]  /*3c9f0*/  WARPSYNC.COLLECTIVE R15, `(.L_x_3954) ;  /* 0x000000000f087348 */ /* 0x000fea0003c00000 */
[----:B------:R0:W1:Y:S02]  /*3ca00*/  SHFL.IDX P6, R14, R13, R12, R11 ;  /* 0x0000000c0d0e7389 */ /* 0x00006400000c000b */
[----:B01----:R-:W-:Y:S01]  /*3ca10*/  ENDCOLLECTIVE ;  /* 0x000000000000791b */ /* 0x003fe20003800000 */
.L_x_3954:
        /* <DEDUP_REMOVED lines=11> */
.L_x_3955:
[----:B------:R-:W-:Y:S02]  /*3cad0*/  IMAD.MOV.U32 R13, RZ, RZ, R26 ;  /* 0x000000ffff0d7224 */ /* 0x000fe400078e001a */
[----:B------:R-:W-:Y:S02]  /*3cae0*/  IMAD.MOV.U32 R12, RZ, RZ, 0x2 ;  /* 0x00000002ff0c7424 */ /* 0x000fe400078e00ff */
[----:B------:R-:W-:-:S07]  /*3caf0*/  IMAD.MOV.U32 R2, RZ, RZ, R14 ;  /* 0x000000ffff027224 */ /* 0x000fce00078e000e */
[----:B------:R-:W-:Y:S05]  /*3cb00*/  WARPSYNC.COLLECTIVE R15, `(.L_x_3956) ;  /* 0x000000000f087348 */ /* 0x000fea0003c00000 */
[----:B------:R0:W1:Y:S02]  /*3cb10*/  SHFL.IDX P6, R14, R13, R12, R11 ;  /* 0x0000000c0d0e7389 */ /* 0x00006400000c000b */
[----:B01----:R-:W-:Y:S01]  /*3cb20*/  ENDCOLLECTIVE ;  /* 0x000000000000791b */ /* 0x003fe20003800000 */
.L_x_3956:
        /* <DEDUP_REMOVED lines=11> */
.L_x_3957:
[----:B------:R-:W-:Y:S02]  /*3cbe0*/  IMAD.MOV.U32 R13, RZ, RZ, R26 ;  /* 0x000000ffff0d7224 */ /* 0x000fe400078e001a */
[----:B------:R-:W-:Y:S02]  /*3cbf0*/  IMAD.MOV.U32 R12, RZ, RZ, 0x3 ;  /* 0x00000003ff0c7424 */ /* 0x000fe400078e00ff */
[----:B------:R-:W-:-:S07]  /*3cc00*/  IMAD.MOV.U32 R2, RZ, RZ, R14 ;  /* 0x000000ffff027224 */ /* 0x000fce00078e000e */
[----:B------:R-:W-:Y:S05]  /*3cc10*/  WARPSYNC.COLLECTIVE R15, `(.L_x_3958) ;  /* 0x000000000f087348 */ /* 0x000fea0003c00000 */
[----:B------:R0:W1:Y:S02]  /*3cc20*/  SHFL.IDX P6, R14, R13, R12, R11 ;  /* 0x0000000c0d0e7389 */ /* 0x00006400000c000b */
[----:B01----:R-:W-:Y:S01]  /*3cc30*/  ENDCOLLECTIVE ;  /* 0x000000000000791b */ /* 0x003fe20003800000 */
.L_x_3958:
        /* <DEDUP_REMOVED lines=11> */
.L_x_3959:
[----:B------:R-:W-:Y:S01]  /*3ccf0*/  IMAD.MOV.U32 R2, RZ, RZ, R14 ;  /* 0x000000ffff027224 */ /* 0x000fe200078e000e */
[----:B------:R-:W-:Y:S06]  /*3cd00*/  BRA `(.L_x_3960) ;  /* 0xffffffa8008c7947 */ /* 0x000fec000383ffff */
.L_x_3823:
[----:B----4-:R4:W0:Y:S02]  /*3cd10*/  SYNCS.PHASECHK.TRANS64.TRYWAIT P0, [R6+URZ+0x38860], R25 ;  /* 0x03886019060075a7 */ /* 0x010824000800017f */
[----:B0-----:R-:W-:Y:S05]  /*3cd20*/  @!P0 NANOSLEEP.SYNCS 0x989680 ;  /* 0x009896800000895d */ /* 0x001fea0003900000 */
[----:B------:R-:W0:Y:S02]  /*3cd30*/  @!P0 SYNCS.PHASECHK.TRANS64 P0, [R6+URZ+0x38860], R25 ;  /* 0x03886019060085a7 */ /* 0x000e24000800007f */
[----:B0-----:R-:W-:Y:S05]  /*3cd40*/  @!P0 BRA `(.L_x_3823) ;  /* 0xfffffffc00f08947 */ /* 0x001fea000383ffff */
[----:B------:R-:W-:Y:S05]  /*3cd50*/  BRA `(.L_x_3961) ;  /* 0xffffffa800d87947 */ /* 0x000fea000383ffff */
.L_x_3824:
[----:B------:R-:W-:Y:S01]  /*3cd60*/  BSSY B1, `(.L_x_3962) ;  /* 0x0000008000017945 */ /* 0x000fe20003800000 */
[----:B------:R-:W-:Y:S02]  /*3cd70*/  IMAD.MOV.U32 R13, RZ, RZ, R10 ;  /* 0x000000ffff0d7224 */ /* 0x000fe400078e000a */
[----:B------:R-:W-:Y:S02]  /*3cd80*/  IMAD.MOV.U32 R12, RZ, RZ, RZ ;  /* 0x000000ffff0c7224 */ /* 0x000fe400078e00ff */
[----:B------:R-:W-:Y:S02]  /*3cd90*/  IMAD.MOV.U32 R11, RZ, RZ, 0x181f ;  /* 0x0000181fff0b7424 */ /* 0x000fe400078e00ff */
[----:B------:R-:W-:-:S07]  /*3cda0*/  IMAD.MOV.U32 R15, RZ, RZ, -0x1 ;  /* 0xffffffffff0f7424 */ /* 0x000fce00078e00ff */
[----:B01-34-:R-:W-:Y:S05]  /*3cdb0*/  WARPSYNC.COLLECTIVE R15, `(.L_x_3963) ;  /* 0x000000000f087348 */ /* 0x01bfea0003c00000 */
[----:B------:R2:W0:Y:S02]  /*3cdc0*/  SHFL.IDX P6, R14, R13, R12, R11 ;  /* 0x0000000c0d0e7389 */ /* 0x00042400000c000b */
[----:B01234-:R-:W-:Y:S01]  /*3cdd0*/  ENDCOLLECTIVE ;  /* 0x000000000000791b */ /* 0x01ffe20003800000 */
.L_x_3963:
[----:B------:R-:W-:Y:S05]  /*3cde0*/  BSYNC B1 ;  /* 0x0000000000017941 */ /* 0x000fea0003800000 */
.L_x_3962:
        /* <DEDUP_REMOVED lines=13> */
.L_x_3964:
        /* <DEDUP_REMOVED lines=17> */
.L_x_3965:
        /* <DEDUP_REMOVED lines=16> */
.L_x_3966:
        /* <DEDUP_REMOVED lines=19> */
.L_x_3967:
        /* <DEDUP_REMOVED lines=14> */
.L_x_3968:
        /* <DEDUP_REMOVED lines=16> */
.L_x_3969:
        /* <DEDUP_REMOVED lines=14> */
.L_x_3970:
[----:B------:R-:W-:Y:S05]  /*3d4c0*/  BRA `(.L_x_3971) ;  /* 0xffffffa8003c7947 */ /* 0x000fea000383ffff */
.L_x_3832:
        /* <DEDUP_REMOVED lines=8> */
.L_x_3973:
[----:B------:R-:W-:Y:S05]  /*3d550*/  BSYNC B0 ;  /* 0x0000000000007941 */ /* 0x000fea0003800000 */
.L_x_3972:
        /* <DEDUP_REMOVED lines=9> */
.L_x_3974:
        /* <DEDUP_REMOVED lines=23> */
.L_x_3975:
[----:B------:R-:W-:Y:S01]  /*3d760*/  IMAD.MOV.U32 R12, RZ, RZ, 0x2 ;  /* 0x00000002ff0c7424 */ /* 0x000fe200078e00ff */
[----:B------:R-:W-:-:S05]  /*3d770*/  SEL R4, R14, RZ, P1 ;  /* 0x000000ff0e047207 */ /* 0x000fca0000800000 */
[----:B------:R-:W-:-:S04]  /*3d780*/  IMAD.IADD R4, R13, 0x1, R4 ;  /* 0x000000010d047824 */ /* 0x000fc800078e0204 */
[----:B------:R-:W-:-:S07]  /*3d790*/  IMAD.MOV.U32 R13, RZ, RZ, R4 ;  /* 0x000000ffff0d7224 */ /* 0x000fce00078e0004 */
[----:B------:R-:W-:Y:S05]  /*3d7a0*/  WARPSYNC.COLLECTIVE R15, `(.L_x_3976) ;  /* 0x000000000f087348 */ /* 0x000fea0003c00000 */
[----:B------:R0:W1:Y:S02]  /*3d7b0*/  SHFL.UP P6, R14, R13, R12, R11 ;  /* 0x0400000c0d0e7389 */ /* 0x00006400000c000b */
[----:B01----:R-:W-:Y:S01]  /*3d7c0*/  ENDCOLLECTIVE ;  /* 0x000000000000791b */ /* 0x003fe20003800000 */
.L_x_3976:
[----:B------:R-:W-:Y:S01]  /*3d7d0*/  IMAD.MOV.U32 R12, RZ, RZ, 0x4 ;  /* 0x00000004ff0c7424 */ /* 0x000fe200078e00ff */
[----:B------:R-:W-:-:S05]  /*3d7e0*/  SEL R3, R14, RZ, P2 ;  /* 0x000000ff0e037207 */ /* 0x000fca0001000000 */
[----:B------:R-:W-:-:S04]  /*3d7f0*/  IMAD.IADD R2, R4, 0x1, R3 ;  /* 0x0000000104027824 */ /* 0x000fc800078e0203 */
[----:B------:R-:W-:-:S07]  /*3d800*/  IMAD.MOV.U32 R13, RZ, RZ, R2 ;  /* 0x000000ffff0d7224 */ /* 0x000fce00078e0002 */
[----:B------:R-:W-:Y:S05]  /*3d810*/  WARPSYNC.COLLECTIVE R15, `(.L_x_3977) ;  /* 0x000000000f087348 */ /* 0x000fea0003c00000 */
[----:B------:R0:W1:Y:S02]  /*3d820*/  SHFL.UP P6, R14, R13, R12, R11 ;  /* 0x0400000c0d0e7389 */ /* 0x00006400000c000b */
[----:B01----:R-:W-:Y:S01]  /*3d830*/  ENDCOLLECTIVE ;  /* 0x000000000000791b */ /* 0x003fe20003800000 */
.L_x_3977:
[----:B------:R-:W-:Y:S01]  /*3d840*/  IMAD.MOV.U32 R12, RZ, RZ, 0x8 ;  /* 0x00000008ff0c7424 */ /* 0x000fe200078e00ff */
[----:B------:R-:W-:-:S05]  /*3d850*/  SEL R3, R14, RZ, P3 ;  /* 0x000000ff0e037207 */ /* 0x000fca0001800000 */
[----:B------:R-:W-:-:S04]  /*3d860*/  IMAD.IADD R3, R2, 0x1, R3 ;  /* 0x0000000102037824 */ /* 0x000fc800078e0203 */
[----:B------:R-:W-:-:S07]  /*3d870*/  IMAD.MOV.U32 R13, RZ, RZ, R3 ;  /* 0x000000ffff0d7224 */ /* 0x000fce00078e0003 */
[----:B------:R-:W-:Y:S05]  /*3d880*/  WARPSYNC.COLLECTIVE R15, `(.L_x_3978) ;  /* 0x000000000f087348 */ /* 0x000fea0003c00000 */
[----:B------:R0:W1:Y:S02]  /*3d890*/  SHFL.UP P6, R14, R13, R12, R11 ;  /* 0x0400000c0d0e7389 */ /* 0x00006400000c000b */
[----:B01----:R-:W-:Y:S01]  /*3d8a0*/  ENDCOLLECTIVE ;  /* 0x000000000000791b */ /* 0x003fe20003800000 */
.L_x_3978:
[----:B------:R-:W-:Y:S01]  /*3d8b0*/  IMAD.MOV.U32 R12, RZ, RZ, 0x10 ;  /* 0x00000010ff0c7424 */ /* 0x000fe200078e00ff */
[----:B------:R-:W-:-:S05]  /*3d8c0*/  SEL R4, R14, RZ, P4 ;  /* 0x000000ff0e047207 */ /* 0x000fca0002000000 */
[----:B------:R-:W-:-:S04]  /*3d8d0*/  IMAD.IADD R4, R3, 0x1, R4 ;  /* 0x0000000103047824 */ /* 0x000fc800078e0204 */
[----:B------:R-:W-:-:S07]  /*3d8e0*/  IMAD.MOV.U32 R13, RZ, RZ, R4 ;  /* 0x000000ffff0d7224 */ /* 0x000fce00078e0004 */
[----:B------:R-:W-:Y:S05]  /*3d8f0*/  WARPSYNC.COLLECTIVE R15, `(.L_x_3979) ;  /* 0x000000000f087348 */ /* 0x000fea0003c00000 */
[----:B------:R0:W1:Y:S02]  /*3d900*/  SHFL.UP P6, R14, R13, R12, R11 ;  /* 0x0400000c0d0e7389 */ /* 0x00006400000c000b */
[----:B01----:R-:W-:Y:S01]  /*3d910*/  ENDCOLLECTIVE ;  /* 0x000000000000791b */ /* 0x003fe20003800000 */
.L_x_3979:
        /* <DEDUP_REMOVED lines=8> */
.L_x_3980:
[----:B------:R-:W-:Y:S05]  /*3d9a0*/  BRA `(.L_x_3981) ;  /* 0xffffffa800d47947 */ /* 0x000fea000383ffff */
.L_x_3835:
[----:B------:R-:W-:Y:S01]  /*3d9b0*/  BSSY B0, `(.L_x_3982) ;  /* 0x0000007000007945 */ /* 0x000fe20003800000 */
[----:B------:R-:W-:Y:S02]  /*3d9c0*/  IMAD.MOV.U32 R12, RZ, RZ, 0x1 ;  /* 0x00000001ff0c7424 */ /* 0x000fe400078e00ff */
[----:B------:R-:W-:Y:S02]  /*3d9d0*/  IMAD.MOV.U32 R11, RZ, RZ, RZ ;  /* 0x000000ffff0b7224 */ /* 0x000fe400078e00ff */
[----:B------:R-:W-:-:S07]  /*3d9e0*/  IMAD.MOV.U32 R15, RZ, RZ, -0x1 ;  /* 0xffffffffff0f7424 */ /* 0x000fce00078e00ff */
[----:B------:R-:W-:Y:S05]  /*3d9f0*/  WARPSYNC.COLLECTIVE R15, `(.L_x_3983) ;  /* 0x000000000f087348 */ /* 0x000fea0003c00000 */
[----:B------:R0:W1:Y:S02]  /*3da00*/  SHFL.UP P6, R14, R13, R12, R11 ;  /* 0x0400000c0d0e7389 */ /* 0x00006400000c000b */
[----:B01----:R-:W-:Y:S01]  /*3da10*/  ENDCOLLECTIVE ;  /* 0x000000000000791b */ /* 0x003fe20003800000 */
.L_x_3983:
[----:B------:R-:W-:Y:S05]  /*3da20*/  BSYNC B0 ;  /* 0x0000000000007941 */ /* 0x000fea0003800000 */
.L_x_3982:
        /* <DEDUP_REMOVED lines=8> */
.L_x_3984:
[----:B------:R-:W-:Y:S01]  /*3dab0*/  IMAD.MOV.U32 R12, RZ, RZ, 0x4 ;  /* 0x00000004ff0c7424 */ /* 0x000fe200078e00ff */
[----:B------:R-:W-:-:S05]  /*3dac0*/  SEL R2, R14, RZ, P2 ;  /* 0x000000ff0e027207 */ /* 0x000fca0001000000 */
[----:B------:R-:W-:-:S04]  /*3dad0*/  IMAD.IADD R2, R13, 0x1, R2 ;  /* 0x000000010d027824 */ /* 0x000fc800078e0202 */
[----:B------:R-:W-:-:S07]  /*3dae0*/  IMAD.MOV.U32 R13, RZ, RZ, R2 ;  /* 0x000000ffff0d7224 */ /* 0x000fce00078e0002 */
[----:B------:R-:W-:Y:S05]  /*3daf0*/  WARPSYNC.COLLECTIVE R15, `(.L_x_3985) ;  /* 0x000000000f087348 */ /* 0x000fea0003c00000 */
[----:B------:R0:W1:Y:S02]  /*3db00*/  SHFL.UP P6, R14, R13, R12, R11 ;  /* 0x0400000c0d0e7389 */ /* 0x00006400000c000b */
[----:B01----:R-:W-:Y:S01]  /*3db10*/  ENDCOLLECTIVE ;  /* 0x000000000000791b */ /* 0x003fe20003800000 */
.L_x_3985:
[----:B------:R-:W-:Y:S01]  /*3db20*/  IMAD.MOV.U32 R12, RZ, RZ, 0x8 ;  /* 0x00000008ff0c7424 */ /* 0x000fe200078e00ff */
[----:B------:R-:W-:-:S05]  /*3db30*/  SEL R3, R14, RZ, P3 ;  /* 0x000000ff0e037207 */ /* 0x000fca0001800000 */
[----:B------:R-:W-:-:S04]  /*3db40*/  IMAD.IADD R3, R2, 0x1, R3 ;  /* 0x0000000102037824 */ /* 0x000fc800078e0203 */
[----:B------:R-:W-:-:S07]  /*3db50*/  IMAD.MOV.U32 R13, RZ, RZ, R3 ;  /* 0x000000ffff0d7224 */ /* 0x000fce00078e0003 */
[----:B------:R-:W-:Y:S05]  /*3db60*/  WARPSYNC.COLLECTIVE R15, `(.L_x_3986) ;  /* 0x000000000f087348 */ /* 0x000fea0003c00000 */
[----:B------:R0:W1:Y:S02]  /*3db70*/  SHFL.UP P6, R14, R13, R12, R11 ;  /* 0x0400000c0d0e7389 */ /* 0x00006400000c000b */
[----:B01----:R-:W-:Y:S01]  /*3db80*/  ENDCOLLECTIVE ;  /* 0x000000000000791b */ /* 0x003fe20003800000 */
.L_x_3986:
[----:B------:R-:W-:Y:S01]  /*3db90*/  IMAD.MOV.U32 R12, RZ, RZ, 0x10 ;  /* 0x00000010ff0c7424 */ /* 0x000fe200078e00ff */
[----:B------:R-:W-:-:S05]  /*3dba0*/  SEL R4, R14, RZ, P4 ;  /* 0x000000ff0e047207 */ /* 0x000fca0002000000 */
[----:B------:R-:W-:-:S04]  /*3dbb0*/  IMAD.IADD R4, R3, 0x1, R4 ;  /* 0x0000000103047824 */ /* 0x000fc800078e0204 */
[----:B------:R-:W-:-:S07]  /*3dbc0*/  IMAD.MOV.U32 R13, RZ, RZ, R4 ;  /* 0x000000ffff0d7224 */ /* 0x000fce00078e0004 */
[----:B------:R-:W-:Y:S05]  /*3dbd0*/  WARPSYNC.COLLECTIVE R15, `(.L_x_3987) ;  /* 0x000000000f087348 */ /* 0x000fea0003c00000 */
[----:B------:R0:W1:Y:S02]  /*3dbe0*/  SHFL.UP P6, R14, R13, R12, R11 ;  /* 0x0400000c0d0e7389 */ /* 0x00006400000c000b */
[----:B01----:R-:W-:Y:S01]  /*3dbf0*/  ENDCOLLECTIVE ;  /* 0x000000000000791b */ /* 0x003fe20003800000 */
.L_x_3987:
        /* <DEDUP_REMOVED lines=8> */
.L_x_3988:
[----:B------:R-:W-:Y:S05]  /*3dc80*/  BRA `(.L_x_3989) ;  /* 0xffffffa800c07947 */ /* 0x000fea000383ffff */
.L_x_3837:
[----:B------:R-:W-:Y:S01]  /*3dc90*/  BSSY B0, `(.L_x_3990) ;  /* 0x0000006000007945 */ /* 0x000fe20003800000 */
[----:B------:R-:W-:Y:S01]  /*3dca0*/  PLOP3.LUT P6, PT, P6, PT, PT, 0x8, 0x0 ;  /* 0x000000000000781c */ /* 0x000fe200037ce170 */
[----:B------:R-:W-:-:S12]  /*3dcb0*/  IMAD.MOV.U32 R15, RZ, RZ, -0x1 ;  /* 0xffffffffff0f7424 */ /* 0x000fd800078e00ff */
[----:B0-----:R-:W-:Y:S05]  /*3dcc0*/  WARPSYNC.COLLECTIVE R15, `(.L_x_3991) ;  /* 0x000000000f087348 */ /* 0x001fea0003c00000 */
[----:B------:R-:W-:Y:S01]  /*3dcd0*/  VOTE.ANY R14, PT, P6 ;  /* 0x00000000000e7806 */ /* 0x000fe200030e0100 */
[----:B0-----:R-:W-:Y:S06]  /*3dce0*/  ENDCOLLECTIVE ;  /* 0x000000000000791b */ /* 0x001fec0003800000 */
.L_x_3991:
[----:B------:R-:W-:Y:S05]  /*3dcf0*/  BSYNC B0 ;  /* 0x0000000000007941 */ /* 0x000fea0003800000 */
.L_x_3990:
        /* <DEDUP_REMOVED lines=10> */
.L_x_3992:
[----:B------:R-:W-:Y:S02]  /*3dda0*/  IMAD.MOV.U32 R13, RZ, RZ, R5 ;  /* 0x000000ffff0d7224 */ /* 0x000fe400078e0005 */
[----:B------:R-:W-:-:S07]  /*3ddb0*/  IMAD.MOV.U32 R25, RZ, RZ, R14 ;  /* 0x000000ffff197224 */ /* 0x000fce00078e000e */
[----:B------:R-:W-:Y:S05]  /*3ddc0*/  WARPSYNC.COLLECTIVE R15, `(.L_x_3993) ;  /* 0x000000000f087348 */ /* 0x000fea0003c00000 */
[----:B------:R0:W1:Y:S02]  /*3ddd0*/  SHFL.IDX P6, R14, R13, R12, R11 ;  /* 0x0000000c0d0e7389 */ /* 0x00006400000c000b */
[----:B01----:R-:W-:Y:S01]  /*3dde0*/  ENDCOLLECTIVE ;  /* 0x000000000000791b */ /* 0x003fe20003800000 */
.L_x_3993:
[----:B------:R-:W-:Y:S01]  /*3ddf0*/  IMAD.MOV.U32 R5, RZ, RZ, R14 ;  /* 0x000000ffff057224 */ /* 0x000fe200078e000e */
[----:B------:R-:W-:Y:S06]  /*3de00*/  BRA `(.L_x_3994) ;  /* 0xffffffa800a07947 */ /* 0x000fec000383ffff */
.L_x_3839:
[----:B------:R-:W-:Y:S01]  /*3de10*/  BSSY B0, `(.L_x_3995) ;  /* 0x0000007000007945 */ /* 0x000fe20003800000 */
[----:B------:R-:W-:Y:S02]  /*3de20*/  IMAD.MOV.U32 R13, RZ, RZ, R2 ;  /* 0x000000ffff0d7224 */ /* 0x000fe400078e0002 */
[----:B------:R-:W-:Y:S02]  /*3de30*/  IMAD.MOV.U32 R11, RZ, RZ, 0x1f ;  /* 0x0000001fff0b7424 */ /* 0x000fe400078e00ff */
[----:B------:R-:W-:-:S07]  /*3de40*/  IMAD.MOV.U32 R15, RZ, RZ, -0x1 ;  /* 0xffffffffff0f7424 */ /* 0x000fce00078e00ff */
[----:B0123--:R-:W-:Y:S05]  /*3de50*/  WARPSYNC.COLLECTIVE R15, `(.L_x_3996) ;  /* 0x000000000f087348 */ /* 0x00ffea0003c00000 */
[----:B------:R4:W0:Y:S02]  /*3de60*/  SHFL.IDX P6, R14, R13, R12, R11 ;  /* 0x0000000c0d0e7389 */ /* 0x00082400000c000b */
[----:B01234-:R-:W-:Y:S01]  /*3de70*/  ENDCOLLECTIVE ;  /* 0x000000000000791b */ /* 0x01ffe20003800000 */
.L_x_3996:
[----:B------:R-:W-:Y:S05]  /*3de80*/  BSYNC B0 ;  /* 0x0000000000007941 */ /* 0x000fea0003800000 */
.L_x_3995:
[----:B------:R-:W-:Y:S01]  /*3de90*/  IMAD.MOV.U32 R24, RZ, RZ, R14 ;  /* 0x000000ffff187224 */ /* 0x000fe200078e000e */
[----:B------:R-:W-:Y:S06]  /*3dea0*/  BRA `(.L_x_3838) ;  /* 0xffffffa800907947 */ /* 0x000fec000383ffff */
.L_x_3845:
[----:B-1----:R1:W4:Y:S02]  /*3deb0*/  SYNCS.PHASECHK.TRANS64.TRYWAIT P0, [R7+URZ+0x38820], R0 ;  /* 0x03882000070075a7 */ /* 0x002324000800017f */
[----:B----4-:R-:W-:Y:S05]  /*3dec0*/  @!P0 NANOSLEEP.SYNCS 0x989680 ;  /* 0x009896800000895d */ /* 0x010fea0003900000 */
[----:B------:R-:W4:Y:S02]  /*3ded0*/  @!P0 SYNCS.PHASECHK.TRANS64 P0, [R7+URZ+0x38820], R0 ;  /* 0x03882000070085a7 */ /* 0x000f24000800007f */
[----:B----4-:R-:W-:Y:S05]  /*3dee0*/  @!P0 BRA `(.L_x_3845) ;  /* 0xfffffffc00f08947 */ /* 0x010fea000383ffff */
[----:B------:R-:W-:Y:S05]  /*3def0*/  BRA `(.L_x_3997) ;  /* 0xffffffb000e87947 */ /* 0x000fea000383ffff */
.L_x_3846:
        /* <DEDUP_REMOVED lines=11> */
.L_x_3999:
[----:B------:R-:W-:Y:S05]  /*3dfb0*/  BSYNC B0 ;  /* 0x0000000000007941 */ /* 0x000fea0003800000 */
.L_x_3998:
[----:B------:R-:W-:Y:S05]  /*3dfc0*/  BRA `(.L_x_4000) ;  /* 0xffffffb000d07947 */ /* 0x000fea000383ffff */
.L_x_3847:
[----:B------:R-:W-:Y:S01]  /*3dfd0*/  BSSY B0, `(.L_x_4001) ;  /* 0x0000006000007945 */ /* 0x000fe20003800000 */
[----:B------:R-:W-:-:S07]  /*3dfe0*/  IMAD.MOV.U32 R15, RZ, RZ, -0x1 ;  /* 0xffffffffff0f7424 */ /* 0x000fce00078e00ff */
[----:B0123--:R-:W-:Y:S05]  /*3dff0*/  WARPSYNC.COLLECTIVE R15, `(.L_x_4002) ;  /* 0x000000000f0c7348 */ /* 0x00ffea0003c00000 */
[----:B------:R-:W-:Y:S02]  /*3e000*/  ELECT P6, UR62, PT ;  /* 0x00000000003e782f */ /* 0x000fe400038c0000 */
[----:B------:R-:W-:Y:S01]  /*3e010*/  MOV R14, UR62 ;  /* 0x0000003e000e7c02 */ /* 0x000fe20008000f00 */
[----:B0123--:R-:W-:Y:S10]  /*3e020*/  ENDCOLLECTIVE ;  /* 0x000000000000791b */ /* 0x00fff40003800000 */
.L_x_4002:
[----:B------:R-:W-:Y:S05]  /*3e030*/  BSYNC B0 ;  /* 0x0000000000007941 */ /* 0x000fea0003800000 */
.L_x_4001:
[----:B------:R-:W-:Y:S05]  /*3e040*/  BRA `(.L_x_4003) ;  /* 0xffffffb000c47947 */ /* 0x000fea000383ffff */
.L_x_3849:
[----:B-1----:R1:W4:Y:S02]  /*3e050*/  SYNCS.PHASECHK.TRANS64.TRYWAIT P1, [R5+URZ+0x38840], R0 ;  /* 0x03884000050075a7 */ /* 0x002324000802017f */
[----:B----4-:R-:W-:Y:S05]  /*3e060*/  @!P1 NANOSLEEP.SYNCS 0x989680 ;  /* 0x009896800000995d */ /* 0x010fea0003900000 */
[----:B------:R-:W4:Y:S02]  /*3e070*/  @!P1 SYNCS.PHASECHK.TRANS64 P1, [R5+URZ+0x38840], R0 ;  /* 0x03884000050095a7 */ /* 0x000f24000802007f */
[----:B----4-:R-:W-:Y:S05]  /*3e080*/  @!P1 BRA `(.L_x_3849) ;  /* 0xfffffffc00f09947 */ /* 0x010fea000383ffff */
[----:B------:R-:W-:Y:S05]  /*3e090*/  BRA `(.L_x_4004) ;  /* 0xffffffb000e47947 */ /* 0x000fea000383ffff */
.L_x_3851:
[----:B----4-:R4:W0:Y:S02]  /*3e0a0*/  SYNCS.PHASECHK.TRANS64.TRYWAIT P1, [R3+URZ+0x38840], R2 ;  /* 0x03884002030075a7 */ /* 0x010824000802017f */
[----:B0-----:R-:W-:Y:S05]  /*3e0b0*/  @!P1 NANOSLEEP.SYNCS 0x989680 ;  /* 0x009896800000995d */ /* 0x001fea0003900000 */
[----:B------:R-:W0:Y:S02]  /*3e0c0*/  @!P1 SYNCS.PHASECHK.TRANS64 P1, [R3+URZ+0x38840], R2 ;  /* 0x03884002030095a7 */ /* 0x000e24000802007f */
[----:B0-----:R-:W-:Y:S05]  /*3e0d0*/  @!P1 BRA `(.L_x_3851) ;  /* 0xfffffffc00f09947 */ /* 0x001fea000383ffff */
[----:B------:R-:W-:Y:S05]  /*3e0e0*/  BRA `(.L_x_4005) ;  /* 0xffffffb000f07947 */ /* 0x000fea000383ffff */
.L_x_3853:
[----:B------:R0:W0:Y:S02]  /*3e0f0*/  SYNCS.PHASECHK.TRANS64.TRYWAIT P1, [R5+URZ+0x38860], R0 ;  /* 0x03886000050075a7 */ /* 0x000024000802017f */
[----:B0-----:R-:W-:Y:S05]  /*3e100*/  @!P1 NANOSLEEP.SYNCS 0x989680 ;  /* 0x009896800000995d */ /* 0x001fea0003900000 */
[----:B------:R-:W0:Y:S02]  /*3e110*/  @!P1 SYNCS.PHASECHK.TRANS64 P1, [R5+URZ+0x38860], R0 ;  /* 0x03886000050095a7 */ /* 0x000e24000802007f */
[----:B0-----:R-:W-:Y:S05]  /*3e120*/  @!P1 BRA `(.L_x_3853) ;  /* 0xfffffffc00f09947 */ /* 0x001fea000383ffff */
[----:B------:R-:W-:Y:S05]  /*3e130*/  BRA `(.L_x_4006) ;  /* 0xffffffb000ec7947 */ /* 0x000fea000383ffff */
        .type           $_ZN7cutlass13device_kernelIN5flash11enable_sm90INS1_16FlashAttnFwdSm90INS1_25CollectiveMainloopFwdSm90ILi2EN4cute5tupleIJNS5_1CILi1EEES8_S8_EEENS6_IJNS7_ILi64EEESA_SA_EEELi512ENS_10bfloat16_tEfNS_4arch4Sm90ELb0ELb1ELb1ELb1ELb1ELb1ELb1ELb0ELb0ELb1ELb1ELb0EEENS1_21CollectiveEpilogueFwdINS6_IJSA_NS7_ILi512EEESA_EEES9_SC_SE_Li256ELb1ELb1ELb1ELb0EEENS1_36VarlenDynamicPersistentTileSchedulerILi64ELi64ELi256ELi128ELb1ELb1ELb1ELb1ELb0ELb1EEEEEEEEEvNT_6ParamsE$_ZZN5flash25CollectiveMainloopFwdSm90ILi2EN4cute5tupleIJNS1_1CILi1EEES4_S4_EEENS2_IJNS3_ILi64EEES6_S6_EEELi512EN7cutlass10bfloat16_tEfNS8_4arch4Sm90ELb0ELb1ELb1ELb1ELb1ELb1ELb1ELb0ELb0ELb1ELb1ELb0EE3mmaINS_16FlashAttnFwdSm90ISC_NS_21CollectiveEpilogueFwdINS2_IJS6_NS3_ILi512EEES6_EEES5_S9_SB_Li256ELb1ELb1ELb1ELb0EEENS_36VarlenDynamicPersistentTileSchedulerILi64ELi64ELi256ELi128ELb1ELb1ELb1ELb1ELb0ELb1EEEE13SharedStorageENS1_6TensorINS1_11ArrayEngineIfLm128EEENS1_6LayoutINS2_IJNS2_IJNS3_ILi2EEESR_NS3_ILi32EEEEEES4_S4_EEENS2_IJNS2_IJS4_SR_NS3_ILi4EEEEEENS3_ILi0EEESX_EEEEEEENS_7SoftmaxILi2ELi0EEEEEbRKNSC_6ParamsENS8_13PipelineAsyncILi2EEES17_RNS8_13PipelineStateILj2EEERT0_RT1_iRiRKNS_16SeqlenInfoQKNewKILb1ELb1EEENS2_IJiiiiEEERT_ENKUliT_T0_T1_E_clIZSD_ISM_S10_S12_EbS15_S17_S17_S1A_S1C_S1E_iS1F_S1J_S1K_S1M_EUlRS1N_iE0_NS3_ILb1EEES1U_EEDaiS1N_S1O_S1P_,@function
        .size           $_ZN7cutlass13device_kernelIN5flash11enable_sm90INS1_16FlashAttnFwdSm90INS1_25CollectiveMainloopFwdSm90ILi2EN4cute5tupleIJNS5_1CILi1EEES8_S8_EEENS6_IJNS7_ILi64EEESA_SA_EEELi512ENS_10bfloat16_tEfNS_4arch4Sm90ELb0ELb1ELb1ELb1ELb1ELb1ELb1ELb0ELb0ELb1ELb1ELb0EEENS1_21CollectiveEpilogueFwdINS6_IJSA_NS7_ILi512EEESA_EEES9_SC_SE_Li256ELb1ELb1ELb1ELb0EEENS1_36VarlenDynamicPersistentTileSchedulerILi64ELi64ELi256ELi128ELb1ELb1ELb1ELb1ELb0ELb1EEEEEEEEEvNT_6ParamsE$_ZZN5flash25CollectiveMainloopFwdSm90ILi2EN4cute5tupleIJNS1_1CILi1EEES4_S4_EEENS2_IJNS3_ILi64EEES6_S6_EEELi512EN7cutlass10bfloat16_tEfNS8_4arch4Sm90ELb0ELb1ELb1ELb1ELb1ELb1ELb1ELb0ELb0ELb1ELb1ELb0EE3mmaINS_16FlashAttnFwdSm90ISC_NS_21CollectiveEpilogueFwdINS2_IJS6_NS3_ILi512EEES6_EEES5_S9_SB_Li256ELb1ELb1ELb1ELb0EEENS_36VarlenDynamicPersistentTileSchedulerILi64ELi64ELi256ELi128ELb1ELb1ELb1ELb1ELb0ELb1EEEE13SharedStorageENS1_6TensorINS1_11ArrayEngineIfLm128EEENS1_6LayoutINS2_IJNS2_IJNS3_ILi2EEESR_NS3_ILi32EEEEEES4_S4_EEENS2_IJNS2_IJS4_SR_NS3_ILi4EEEEEENS3_ILi0EEESX_EEEEEEENS_7SoftmaxILi2ELi0EEEEEbRKNSC_6ParamsENS8_13PipelineAsyncILi2EEES17_RNS8_13PipelineStateILj2EEERT0_RT1_iRiRKNS_16SeqlenInfoQKNewKILb1ELb1EEENS2_IJiiiiEEERT_ENKUliT_T0_T1_E_clIZSD_ISM_S10_S12_EbS15_S17_S17_S1A_S1C_S1E_iS1F_S1J_S1K_S1M_EUlRS1N_iE0_NS3_ILb1EEES1U_EEDaiS1N_S1O_S1P_,(.L_x_5840 - $_ZN7cutlass13device_kernelIN5flash11enable_sm90INS1_16FlashAttnFwdSm90INS1_25CollectiveMainloopFwdSm90ILi2EN4cute5tupleIJNS5_1CILi1EEES8_S8_EEENS6_IJNS7_ILi64EEESA_SA_EEELi512ENS_10bfloat16_tEfNS_4arch4Sm90ELb0ELb1ELb1ELb1ELb1ELb1ELb1ELb0ELb0ELb1ELb1ELb0EEENS1_21CollectiveEpilogueFwdINS6_IJSA_NS7_ILi512EEESA_EEES9_SC_SE_Li256ELb1ELb1ELb1ELb0EEENS1_36VarlenDynamicPersistentTileSchedulerILi64ELi64ELi256ELi128ELb1ELb1ELb1ELb1ELb0ELb1EEEEEEEEEvNT_6ParamsE$_ZZN5flash25CollectiveMainloopFwdSm90ILi2EN4cute5tupleIJNS1_1CILi1EEES4_S4_EEENS2_IJNS3_ILi64EEES6_S6_EEELi512EN7cutlass10bfloat16_tEfNS8_4arch4Sm90ELb0ELb1ELb1ELb1ELb1ELb1ELb1ELb0ELb0ELb1ELb1ELb0EE3mmaINS_16FlashAttnFwdSm90ISC_NS_21CollectiveEpilogueFwdINS2_IJS6_NS3_ILi512EEES6_EEES5_S9_SB_Li256ELb1ELb1ELb1ELb0EEENS_36VarlenDynamicPersistentTileSchedulerILi64ELi64ELi256ELi128ELb1ELb1ELb1ELb1ELb0ELb1EEEE13SharedStorageENS1_6TensorINS1_11ArrayEngineIfLm128EEENS1_6LayoutINS2_IJNS2_IJNS3_ILi2EEESR_NS3_ILi32EEEEEES4_S4_EEENS2_IJNS2_IJS4_SR_NS3_ILi4EEEEEENS3_ILi0EEESX_EEEEEEENS_7SoftmaxILi2ELi0EEEEEbRKNSC_6ParamsENS8_13PipelineAsyncILi2EEES17_RNS8_13PipelineStateILj2EEERT0_RT1_iRiRKNS_16SeqlenInfoQKNewKILb1ELb1EEENS2_IJiiiiEEERT_ENKUliT_T0_T1_E_clIZSD_ISM_S10_S12_EbS15_S17_S17_S1A_S1C_S1E_iS1F_S1J_S1K_S1M_EUlRS1N_iE0_NS3_ILb1EEES1U_EEDaiS1N_S1O_S1P_)
$_ZN7cutlass13device_kernelIN5flash11enable_sm90INS1_16FlashAttnFwdSm90INS1_25CollectiveMainloopFwdSm90ILi2EN4cute5tupleIJNS5_1CILi1EEES8_S8_EEENS6_IJNS7_ILi64EEESA_SA_EEELi512ENS_10bfloat16_tEfNS_4arch4Sm90ELb0ELb1ELb1ELb1ELb1ELb1ELb1ELb0ELb0ELb1ELb1ELb0EEENS1_21CollectiveEpilogueFwdINS6_IJSA_NS7_ILi512EEESA_EEES9_SC_SE_Li256ELb1ELb1ELb1ELb0EEENS1_36VarlenDynamicPersistentTileSchedulerILi64ELi64ELi256ELi128ELb1ELb1ELb1ELb1ELb0ELb1EEEEEEEEEvNT_6ParamsE$_ZZN5flash25CollectiveMainloopFwdSm90ILi2EN4cute5tupleIJNS1_1CILi1EEES4_S4_EEENS2_IJNS3_ILi64EEES6_S6_EEELi512EN7cutlass10bfloat16_tEfNS8_4arch4Sm90ELb0ELb1ELb1ELb1ELb1ELb1ELb1ELb0ELb0ELb1ELb1ELb0EE3mmaINS_16FlashAttnFwdSm90ISC_NS_21CollectiveEpilogueFwdINS2_IJS6_NS3_ILi512EEES6_EEES5_S9_SB_Li256ELb1ELb1ELb1ELb0EEENS_36VarlenDynamicPersistentTileSchedulerILi64ELi64ELi256ELi128ELb1ELb1ELb1ELb1ELb0ELb1EEEE13SharedStorageENS1_6TensorINS1_11ArrayEngineIfLm128EEENS1_6LayoutINS2_IJNS2_IJNS3_ILi2EEESR_NS3_ILi32EEEEEES4_S4_EEENS2_IJNS2_IJS4_SR_NS3_ILi4EEEEEENS3_ILi0EEESX_EEEEEEENS_7SoftmaxILi2ELi0EEEEEbRKNSC_6ParamsENS8_13PipelineAsyncILi2EEES17_RNS8_13PipelineStateILj2EEERT0_RT1_iRiRKNS_16SeqlenInfoQKNewKILb1ELb1EEENS2_IJiiiiEEERT_ENKUliT_T0_T1_E_clIZSD_ISM_S10_S12_EbS15_S17_S17_S1A_S1C_S1E_iS1F_S1J_S1K_S1M_EUlRS1N_iE0_NS3_ILb1EEES1U_EEDaiS1N_S1O_S1P_:
[----:B------:R-:W-:Y:S05]  /*3e140*/  YIELD ;  /* 0x0000000000007946 */ /* 0x000fea0003800000 */
[----:B------:R-:W-:Y:S02]  /*3e150*/  ULDC UR4, c[0x0][0x20] ;  /* 0x0000080000047ab9 */ /* 0x000fe40000000800 */
[----:B------:R-:W-:-:S05]  /*3e160*/  VIADD R0, R0, -UR4 ;  /* 0x8000000400007c36 */ /* 0x000fca0008000000 */
[----:B------:R-:W2:Y:S01]  /*3e170*/  LDL.64 R6, [R0+0x18] ;  /* 0x0000180000067983 */ /* 0x000ea20000100a00 */
[----:B------:R-:W0:Y:S03]  /*3e180*/  LDC.64 R2, c[0x0][0x208] ;  /* 0x00008200ff027b82 */ /* 0x000e260000000a00 */
[----:B------:R-:W3:Y:S01]  /*3e190*/  LDL.64 R10, [R0] ;  /* 0x00000000000a7983 */ /* 0x000ee20000100a00 */
[----:B0-----:R-:W-:Y:S02]  /*3e1a0*/  R2UR UR4, R2 ;  /* 0x00000000020472ca */ /* 0x001fe400000e0000 */
[----:B------:R-:W-:-:S13]  /*3e1b0*/  R2UR UR5, R3 ;  /* 0x00000000030572ca */ /* 0x000fda00000e0000 */
[----:B--2---:R-:W2:Y:S01]  /*3e1c0*/  LD.E R8, desc[UR4][R6.64] ;  /* 0x0000000406087980 */ /* 0x004ea2000c101900 */
[C---:B------:R-:W-:Y:S02]  /*3e1d0*/  R2UR UR4, R2.reuse ;  /* 0x00000000020472ca */ /* 0x040fe400000e0000 */
[C---:B------:R-:W-:Y:S02]  /*3e1e0*/  R2UR UR5, R3.reuse ;  /* 0x00000000030572ca */ /* 0x040fe400000e0000 */
[----:B------:R-:W-:Y:S02]  /*3e1f0*/  R2UR UR6, R2 ;  /* 0x00000000020672ca */ /* 0x000fe400000e0000 */
[----:B------:R-:W-:Y:S01]  /*3e200*/  R2UR UR7, R3 ;  /* 0x00000000030772ca */ /* 0x000fe200000e0000 */
[----:B------:R-:W-:Y:S01]  /*3e210*/  BSSY B0, `(.L_x_4007) ;  /* 0x0000009000007945 */ /* 0x000fe20003800000 */
[----:B------:R-:W-:-:S07]  /*3e220*/  IMAD.MOV.U32 R9, RZ, RZ, R44 ;  /* 0x000000ffff097224 */ /* 0x000fce00078e002c */
[----:B---3--:R0:W5:Y:S04]  /*3e230*/  LD.E R5, desc[UR4][R10.64] ;  /* 0x000000040a057980 */ /* 0x008168000c101900 */
[----:B------:R0:W5:Y:S01]  /*3e240*/  LD.E R14, desc[UR6][R10.64+0x4] ;  /* 0x000004060a0e7980 */ /* 0x000162000c101900 */
[----:B--2---:R-:W-:-:S04]  /*3e250*/  LOP3.LUT R8, R8, 0x1, RZ, 0xfc, !PT ;  /* 0x0000000108087812 */ /* 0x004fc800078efcff */
[----:B------:R-:W-:Y:S01]  /*3e260*/  ISETP.NE.AND P0, PT, R8, 0x3, PT ;  /* 0x000000030800780c */ /* 0x000fe20003f05270 */
[----:B------:R-:W-:-:S12]  /*3e270*/  IMAD.MOV.U32 R8, RZ, RZ, R39 ;  /* 0x000000ffff087224 */ /* 0x000fd800078e0027 */
[----:B0-----:R-:W-:Y:S05]  /*3e280*/  @!P0 BRA `(.L_x_4008) ;  /* 0x0000000000048947 */ /* 0x001fea0003800000 */
[----:B------:R-:W-:Y:S01]  /*3e290*/  BPT.TRAP 0x1 ;  /* 0x000000040000795c */ /* 0x000fe20000300000 */
.L_x_4008:
[----:B------:R-:W-:Y:S05]  /*3e2a0*/  BSYNC B0 ;  /* 0x0000000000007941 */ /* 0x000fea0003800000 */
.L_x_4007:
        /* <DEDUP_REMOVED lines=17> */
.L_x_4010:
[----:B------:R-:W-:Y:S05]  /*3e3c0*/  BSYNC B0 ;  /* 0x0000000000007941 */ /* 0x000fea0003800000 */
.L_x_4009:
        /* <DEDUP_REMOVED lines=10> */
.L_x_4012:
[----:B------:R-:W-:Y:S05]  /*3e470*/  BSYNC B0 ;  /* 0x0000000000007941 */ /* 0x000fea0003800000 */
.L_x_4011:
[----:B------:R-:W2:Y:S01]  /*3e480*/  LDL.64 R10, [R0] ;  /* 0x00000000000a7983 */ /* 0x000ea20000100a00 */
[C---:B------:R-:W-:Y:S02]  /*3e490*/  R2UR UR6, R2.reuse ;  /* 0x00000000020672ca */ /* 0x040fe400000e0000 */
[C---:B------:R-:W-:Y:S01]  /*3e4a0*/  R2UR UR7, R3.reuse ;  /* 0x00000000030772ca */ /* 0x040fe200000e0000 */
[----:B------:R-:W3:Y:S01]  /*3e4b0*/  LDL.64 R6, [R0+0x28] ;  /* 0x0000280000067983 */ /* 0x000ee20000100a00 */
[C---:B------:R-:W-:Y:S02]  /*3e4c0*/  R2UR UR4, R2.reuse ;  /* 0x00000000020472ca */ /* 0x040fe400000e0000 */
[----:B------:R-:W-:Y:S01]  /*3e4d0*/  R2UR UR5, R3 ;  /* 0x00000000030572ca */ /* 0x000fe200000e0000 */
[----:B0----5:R-:W4:Y:S08]  /*3e4e0*/  LDL.64 R12, [R0+0x20] ;  /* 0x00002000000c7983 */ /* 0x021f300000100a00 */
[----:B--2---:R-:W2:Y:S04]  /*3e4f0*/  LD.E R5, desc[UR6][R10.64] ;  /* 0x000000060a057980 */ /* 0x004ea8000c101900 */
[----:B---3--:R-:W2:Y:S04]  /*3e500*/  LD.E.64 R6, desc[UR4][R6.64] ;  /* 0x0000000406067980 */ /* 0x008ea8000c101b00 */
[----:B------:R-:W3:Y:S01]  /*3e510*/  LDL.64 R10, [R0+0x8] ;  /* 0x00000800000a7983 */ /* 0x000ee20000100a00 */
[----:B------:R-:W-:Y:S05]  /*3e520*/  WARPSYNC.ALL ;  /* 0x0000000000007948 */ /* 0x000fea0003800000 */
[----:B------:R-:W-:-:S02]  /*3e530*/  R2UR UR4, R2 ;  /* 0x00000000020472ca */ /* 0x000fc400000e0000 */
[C---:B------:R-:W-:Y:S02]  /*3e540*/  R2UR UR5, R3.reuse ;  /* 0x00000000030572ca */ /* 0x040fe400000e0000 */
[----:B------:R-:W-:Y:S02]  /*3e550*/  R2UR UR6, R2 ;  /* 0x00000000020672ca */ /* 0x000fe400000e0000 */
[----:B------:R-:W-:-:S09]  /*3e560*/  R2UR UR7, R3 ;  /* 0x00000000030772ca */ /* 0x000fd200000e0000 */
[----:B---3--:R0:W-:Y:S04]  /*3e570*/  ST.E desc[UR4][R10.64], RZ ;  /* 0x000000ff0a007985 */ /* 0x0081e8000c101904 */
[----:B----4-:R-:W3:Y:S01]  /*3e580*/  LD.E.64 R14, desc[UR6][R12.64] ;  /* 0x000000060c0e7980 */ /* 0x010ee2000c101b00 */
[----:B--2---:R-:W-:Y:S01]  /*3e590*/  IMAD R6, R5, 0x200, R6 ;  /* 0x0000020005067824 */ /* 0x004fe200078e0206 */
[----:B------:R-:W-:Y:S01]  /*3e5a0*/  R2UR UR7, R7 ;  /* 0x00000000070772ca */ /* 0x000fe200000e0000 */
[----:B------:R-:W-:Y:S01]  /*3e5b0*/  WARPGROUP.ARRIVE ;  /* 0x00000000000079c5 */ /* 0x000fe20000000000 */
[----:B------:R-:W-:Y:S01]  /*3e5c0*/  R2UR UR8, R2 ;  /* 0x00000000020872ca */ /* 0x000fe200000e0000 */
[----:B------:R-:W-:Y:S01]  /*3e5d0*/  IMAD.MOV.U32 R5, RZ, RZ, 0x1 ;  /* 0x00000001ff057424 */ /* 0x000fe200078e00ff */
[----:B------:R-:W-:-:S02]  /*3e5e0*/  R2UR UR6, R6 ;  /* 0x00000000060672ca */ /* 0x000fc400000e0000 */
        /* <DEDUP_REMOVED lines=55> */
[----:B------:R-:W-:-:S13]  /*3e960*/  R2UR UR5, R3 ;  /* 0x00000000030572ca */ /* 0x000fda00000e0000 */
[----:B--2---:R-:W2:Y:S04]  /*3e970*/  LD.E R12, desc[UR4][R6.64] ;  /* 0x00000004060c7980 */ /* 0x004ea8000c101900 */
[----:B------:R-:W3:Y:S01]  /*3e980*/  LDL.64 R6, [R0+0x30] ;  /* 0x0000300000067983 */ /* 0x000ee20000100a00 */
[----:B------:R-:W-:Y:S01]  /*3e990*/  BSSY B0, `(.L_x_4014) ;  /* 0x0000008000007945 */ /* 0x000fe20003800000 */
[----:B--2---:R-:W-:-:S04]  /*3e9a0*/  LEA.HI R13, R12, R12, RZ, 0x1 ;  /* 0x0000000c0c0d7211 */ /* 0x004fc800078f08ff */
[----:B------:R-:W-:-:S05]  /*3e9b0*/  LOP3.LUT R13, R13, 0xfffffffe, RZ, 0xc0, !PT ;  /* 0xfffffffe0d0d7812 */ /* 0x000fca00078ec0ff */
[----:B------:R-:W-:Y:S01]  /*3e9c0*/  IMAD.IADD R13, R12, 0x1, -R13 ;  /* 0x000000010c0d7824 */ /* 0x000fe200078e0a0d */
[----:B---3--:R-:W-:-:S04]  /*3e9d0*/  MOV R12, R6 ;  /* 0x00000006000c7202 */ /* 0x008fc80000000f00 */
[----:B------:R-:W-:-:S04]  /*3e9e0*/  SHF.L.U32 R13, R13, 0x1f, RZ ;  /* 0x0000001f0d0d7819 */ /* 0x000fc800000006ff */
[----:B------:R-:W1:Y:S02]  /*3e9f0*/  SYNCS.PHASECHK.TRANS64.TRYWAIT P0, [R12+URZ+0x38810], R13 ;  /* 0x0388100d0c0075a7 */ /* 0x000e64000800017f */
[----:B01----:R-:W-:Y:S05]  /*3ea00*/  @!P0 BRA `(.L_x_4015) ;  /* 0x000000ec00c08947 */ /* 0x003fea0003800000 */
.L_x_4041:
[----:B------:R-:W-:Y:S05]  /*3ea10*/  BSYNC B0 ;  /* 0x0000000000007941 */ /* 0x000fea0003800000 */
.L_x_4014:
[----:B------:R-:W0:Y:S01]  /*3ea20*/  LDL.64 R6, [R0+0x40] ;  /* 0x0000400000067983 */ /* 0x000e220000100a00 */
[----:B------:R-:W-:Y:S02]  /*3ea30*/  R2UR UR4, R2 ;  /* 0x00000000020472ca */ /* 0x000fe400000e0000 */
[----:B------:R-:W-:Y:S01]  /*3ea40*/  R2UR UR5, R3 ;  /* 0x00000000030572ca */ /* 0x000fe200000e0000 */
[----:B------:R-:W2:-:S12]  /*3ea50*/  LDL.64 R10, [R0] ;  /* 0x00000000000a7983 */ /* 0x000e980000100a00 */
[----:B0-----:R-:W3:Y:S01]  /*3ea60*/  LD.E R12, desc[UR4][R6.64] ;  /* 0x00000004060c7980 */ /* 0x001ee2000c101900 */
[----:B------:R-:W-:Y:S02]  /*3ea70*/  R2UR UR6, R2 ;  /* 0x00000000020672ca */ /* 0x000fe400000e0000 */
[----:B------:R-:W-:Y:S01]  /*3ea80*/  R2UR UR7, R3 ;  /* 0x00000000030772ca */ /* 0x000fe200000e0000 */
[----:B--2---:R0:W5:Y:S01]  /*3ea90*/  LD.E R14, desc[UR4][R10.64] ;  /* 0x000000040a0e7980 */ /* 0x004162000c101900 */
[----:B------:R-:W-:Y:S11]  /*3eaa0*/  BSSY B0, `(.L_x_4016) ;  /* 0x0000006000007945 */ /* 0x000ff60003800000 */
[----:B------:R0:W5:Y:S01]  /*3eab0*/  LD.E R15, desc[UR6][R10.64+0x4] ;  /* 0x000004060a0f7980 */ /* 0x000162000c101900 */
[----:B---3--:R-:W-:-:S04]  /*3eac0*/  LOP3.LUT R12, R12, 0x1, RZ, 0xfc, !PT ;  /* 0x000000010c0c7812 */ /* 0x008fc800078efcff */
[----:B------:R-:W-:-:S13]  /*3ead0*/  ISETP.NE.AND P0, PT, R12, 0x3, PT ;  /* 0x000000030c00780c */ /* 0x000fda0003f05270 */
[----:B0-----:R-:W-:Y:S05]  /*3eae0*/  @!P0 BRA `(.L_x_4017) ;  /* 0x0000000000048947 */ /* 0x001fea0003800000 */
[----:B------:R-:W-:Y:S01]  /*3eaf0*/  BPT.TRAP 0x1 ;  /* 0x000000040000795c */ /* 0x000fe20000300000 */
.L_x_4017:
[----:B------:R-:W-:Y:S05]  /*3eb00*/  BSYNC B0 ;  /* 0x0000000000007941 */ /* 0x000fea0003800000 */
.L_x_4016:
        /* <DEDUP_REMOVED lines=17> */
.L_x_4019:
[----:B------:R-:W-:Y:S05]  /*3ec20*/  BSYNC B0 ;  /* 0x0000000000007941 */ /* 0x000fea0003800000 */
.L_x_4018:
        /* <DEDUP_REMOVED lines=10> */
.L_x_4021:
[----:B------:R-:W-:Y:S05]  /*3ecd0*/  BSYNC B0 ;  /* 0x0000000000007941 */ /* 0x000fea0003800000 */
.L_x_4020:
        /* <DEDUP_REMOVED lines=303> */
[----:B------:R-:W-:Y:S01]  /*3ffd0*/  R2UR UR9, R3 ;  /* 0x00000000030972ca */ /* 0x000fe200000e0000 */
        /* <DEDUP_REMOVED lines=272> */
.L_x_4024:
[----:B------:R-:W-:Y:S05]  /*410e0*/  BSYNC B0 ;  /* 0x0000000000007941 */ /* 0x000fea0003800000 */
.L_x_4023:
        /* <DEDUP_REMOVED lines=23> */
[C---:B------:R-:W-:Y:S02]  /*41260*/  R2UR UR7, R3.reuse ;  /* 0x00000000030772ca */ /* 0x040fe400000e0000 */
        /* <DEDUP_REMOVED lines=11> */
[----:B------:R-:W4:Y:S04]  /*41320*/  LD.E R6, desc[UR14][R8.64+0x18] ;  /* 0x0000180e08067980 */ /* 0x000f28000c101900 */
[----:B------:R-:W4:Y:S08]  /*41330*/  LD.E R7, desc[UR6][R8.64+0x4] ;  /* 0x0000040608077980 */ /* 0x000f30000c101900 */
[----:B------:R-:W4:Y:S01]  /*41340*/  @P0 LD.E R59, desc[UR4][R8.64+0x28] ;  /* 0x00002804083b0980 */ /* 0x000f22000c101900 */
[----:B------:R-:W-:-:S02]  /*41350*/  R2UR UR4, R2 ;  /* 0x00000000020472ca */ /* 0x000fc400000e0000 */
[----:B------:R-:W-:-:S13]  /*41360*/  R2UR UR5, R3 ;  /* 0x00000000030572ca */ /* 0x000fda00000e0000 */
[----:B------:R-:W4:Y:S01]  /*41370*/  LD.E R10, desc[UR4][R8.64+0x8] ;  /* 0x00000804080a7980 */ /* 0x000f22000c101900 */
[----:B------:R-:W-:Y:S01]  /*41380*/  BSSY B0, `(.L_x_4025) ;  /* 0x000008c000007945 */ /* 0x000fe20003800000 */
[-C--:B--2---:R-:W-:Y:S01]  /*41390*/  FMUL.FTZ R13, R30, R15.reuse ;  /* 0x0000000f1e0d7220 */ /* 0x084fe20000410000 */
[-C--:B------:R-:W-:Y:S01]  /*413a0*/  FMUL.FTZ R30, R43, R15.reuse ;  /* 0x0000000f2b1e7220 */ /* 0x080fe20000410000 */
[----:B---3--:R-:W-:Y:S01]  /*413b0*/  SHF.R.S32.HI R43, RZ, 0x1f, R60 ;  /* 0x0000001fff2b7819 */ /* 0x008fe2000001143c */
[-C--:B0-----:R-:W-:Y:S01]  /*413c0*/  FMUL.FTZ R57, R25, R15.reuse ;  /* 0x0000000f19397220 */ /* 0x081fe20000410000 */
[-C--:B------:R-:W-:Y:S01]  /*413d0*/  FMUL.FTZ R25, R35, R15.reuse ;  /* 0x0000000f23197220 */ /* 0x080fe20000410000 */
[-C--:B------:R-:W-:Y:S01]  /*413e0*/  FMUL.FTZ R12, R27, R15.reuse ;  /* 0x0000000f1b0c7220 */ /* 0x080fe20000410000 */
[----:B------:R-:W-:Y:S01]  /*413f0*/  LEA.HI R35, R43, R60, RZ, 0x7 ;  /* 0x0000003c2b237211 */ /* 0x000fe200078f38ff */
[-C--:B------:R-:W-:Y:S01]  /*41400*/  FMUL.FTZ R27, R39, R15.reuse ;  /* 0x0000000f271b7220 */ /* 0x080fe20000410000 */
[-C--:B------:R-:W-:Y:S01]  /*41410*/  FMUL.FTZ R39, R41, R15.reuse ;  /* 0x0000000f29277220 */ /* 0x080fe20000410000 */
[-C--:B------:R-:W-:Y:S01]  /*41420*/  FMUL.FTZ R41, R45, R15.reuse ;  /* 0x0000000f2d297220 */ /* 0x080fe20000410000 */
[----:B------:R-:W-:Y:S01]  /*41430*/  LOP3.LUT R45, R35, 0xffffff80, RZ, 0xc0, !PT ;  /* 0xffffff80232d7812 */ /* 0x000fe200078ec0ff */
[-C--:B------:R-:W-:Y:S01]  /*41440*/  FMUL.FTZ R11, R24, R15.reuse ;  /* 0x0000000f180b7220 */ /* 0x080fe20000410000 */
[-C--:B------:R-:W-:Y:S01]  /*41450*/  FMUL.FTZ R24, R34, R15.reuse ;  /* 0x0000000f22187220 */ /* 0x080fe20000410000 */
[----:B------:R-:W-:-:S02]  /*41460*/  FMUL.FTZ R34, R46, R15 ;  /* 0x0000000f2e227220 */ /* 0x000fc40000410000 */
[----:B------:R-:W-:Y:S02]  /*41470*/  IMAD.IADD R46, R60, 0x1, -R45 ;  /* 0x000000013c2e7824 */ /* 0x000fe400078e0a2d */
[-C--:B------:R-:W-:Y:S01]  /*41480*/  FMUL.FTZ R14, R31, R15.reuse ;  /* 0x0000000f1f0e7220 */ /* 0x080fe20000410000 */
[-C--:B------:R-:W-:Y:S01]  /*41490*/  FMUL.FTZ R31, R42, R15.reuse ;  /* 0x0000000f2a1f7220 */ /* 0x080fe20000410000 */
[----:B------:R-:W-:Y:S02]  /*414a0*/  LEA.HI R42, R43, R60, RZ, 0x2 ;  /* 0x0000003c2b2a7211 */ /* 0x000fe400078f10ff */
[----:B------:R-:W-:Y:S01]  /*414b0*/  SHF.R.S32.HI R45, RZ, 0x1f, R46 ;  /* 0x0000001fff2d7819 */ /* 0x000fe2000001142e */
[-C--:B------:R-:W-:Y:S01]  /*414c0*/  FMUL.FTZ R35, R47, R15.reuse ;  /* 0x0000000f2f237220 */ /* 0x080fe20000410000 */
[-C--:B------:R-:W-:Y:S01]  /*414d0*/  FMUL.FTZ R5, R26, R15.reuse ;  /* 0x0000000f1a057220 */ /* 0x080fe20000410000 */
[-C--:B------:R-:W-:Y:S01]  /*414e0*/  FMUL.FTZ R26, R38, R15.reuse ;  /* 0x0000000f261a7220 */ /* 0x080fe20000410000 */
[----:B------:R-:W-:Y:S01]  /*414f0*/  LEA.HI R47, R45, R46, RZ, 0x2 ;  /* 0x0000002e2d2f7211 */ /* 0x000fe200078f10ff */
[-C--:B------:R-:W-:Y:S01]  /*41500*/  FMUL.FTZ R38, R40, R15.reuse ;  /* 0x0000000f28267220 */ /* 0x080fe20000410000 */
[----:B------:R-:W-:Y:S01]  /*41510*/  LOP3.LUT R65, R42, 0xfffffffc, RZ, 0xc0, !PT ;  /* 0xfffffffc2a417812 */ /* 0x000fe200078ec0ff */
[----:B------:R-:W-:Y:S01]  /*41520*/  FMUL.FTZ R40, R44, R15 ;  /* 0x0000000f2c287220 */ /* 0x000fe20000410000 */
[----:B------:R-:W-:-:S02]  /*41530*/  SHF.R.S32.HI R44, RZ, 0x2, R47 ;  /* 0x00000002ff2c7819 */ /* 0x000fc4000001142f */
[----:B------:R-:W-:Y:S01]  /*41540*/  SHF.R.S32.HI R63, RZ, 0x1f, R47 ;  /* 0x0000001fff3f7819 */ /* 0x000fe2000001142f */
[----:B------:R-:W-:Y:S01]  /*41550*/  IMAD.IADD R65, R60, 0x1, -R65 ;  /* 0x000000013c417824 */ /* 0x000fe200078e0a41 */
[----:B------:R-:W-:Y:S02]  /*41560*/  LEA.HI R42, R45, R46, RZ, 0x5 ;  /* 0x0000002e2d2a7211 */ /* 0x000fe400078f28ff */
[----:B------:R-:W-:Y:S01]  /*41570*/  LEA.HI R63, R63, R44, RZ, 0x3 ;  /* 0x0000002c3f3f7211 */ /* 0x000fe200078f18ff */
[----:B------:R-:W-:Y:S01]  /*41580*/  FMUL.FTZ R43, R48, R15 ;  /* 0x0000000f302b7220 */ /* 0x000fe20000410000 */
[----:B------:R-:W-:Y:S02]  /*41590*/  SHF.R.S32.HI R42, RZ, 0x5, R42 ;  /* 0x00000005ff2a7819 */ /* 0x000fe4000001142a */
[----:B------:R-:W-:Y:S02]  /*415a0*/  LEA.HI R48, R65, R65, RZ, 0x1 ;  /* 0x0000004141307211 */ /* 0x000fe400078f08ff */
[----:B------:R-:W-:Y:S01]  /*415b0*/  LOP3.LUT R63, R63, 0xfffffff8, RZ, 0xc0, !PT ;  /* 0xfffffff83f3f7812 */ /* 0x000fe200078ec0ff */
[----:B------:R-:W-:Y:S01]  /*415c0*/  IMAD R60, R61, 0x4, R42 ;  /* 0x000000043d3c7824 */ /* 0x000fe200078e022a */
[----:B------:R-:W-:-:S03]  /*415d0*/  LOP3.LUT R48, R48, 0x1ffffffe, RZ, 0xc0, !PT ;  /* 0x1ffffffe30307812 */ /* 0x000fc600078ec0ff */
[----:B------:R-:W-:Y:S02]  /*415e0*/  IMAD.IADD R63, R44, 0x1, -R63 ;  /* 0x000000012c3f7824 */ /* 0x000fe400078e0a3f */
[----:B------:R-:W-:Y:S02]  /*415f0*/  IMAD.IADD R48, R65, 0x1, -R48 ;  /* 0x0000000141307824 */ /* 0x000fe400078e0a30 */
[----:B------:R-:W-:Y:S02]  /*41600*/  IMAD.U32 R63, R60, 0x10, R63 ;  /* 0x000000103c3f7824 */ /* 0x000fe400078e003f */
[----:B------:R-:W-:Y:S02]  /*41610*/  FMUL.FTZ R42, R50, R15 ;  /* 0x0000000f322a7220 */ /* 0x000fe40000410000 */
[----:B------:R-:W-:-:S04]  /*41620*/  IMAD R50, R48, 0x8, R63 ;  /* 0x0000000830327824 */ /* 0x000fc800078e023f */
[----:B----4-:R-:W-:-:S04]  /*41630*/  @P0 IMAD.HI.U32 R59, R50, R59, RZ ;  /* 0x0000003b323b0227 */ /* 0x010fc800078e00ff */
[----:B------:R-:W-:Y:S01]  /*41640*/  FMUL.FTZ R44, R51, R15 ;  /* 0x0000000f332c7220 */ /* 0x000fe20000410000 */
[----:B------:R-:W-:Y:S02]  /*41650*/  LOP3.LUT R51, R47, 0x7ffffffc, RZ, 0xc0, !PT ;  /* 0x7ffffffc2f337812 */ /* 0x000fe400078ec0ff */
[----:B------:R-:W-:Y:S01]  /*41660*/  @P0 SHF.R.U32.HI R50, RZ, R58, R59 ;  /* 0x0000003aff320219 */ /* 0x000fe2000001163b */
[----:B------:R-:W-:-:S04]  /*41670*/  IMAD.SHL.U32 R47, R4, 0x40, RZ ;  /* 0x00000040042f7824 */ /* 0x000fc800078e00ff */
[----:B------:R-:W0:Y:S01]  /*41680*/  SHFL.IDX PT, R61, R50, RZ, 0x1c1f ;  /* 0x001c1fff323d7589 */ /* 0x000e2200000e0000 */
[----:B------:R-:W-:Y:S02]  /*41690*/  IMAD.IADD R4, R46, 0x1, -R51 ;  /* 0x000000012e047824 */ /* 0x000fe400078e0a33 */
        /* <DEDUP_REMOVED lines=13> */
[----:B------:R-:W-:Y:S01]  /*41770*/  ISETP.GE.AND P1, PT, R6, 0x1, PT ;  /* 0x000000010600780c */ /* 0x000fe20003f26270 */
[----:B------:R-:W1:Y:S01]  /*41780*/  MUFU.TANH R11, R11 ;  /* 0x0000000b000b7308 */ /* 0x000e620000002400 */
[----:B------:R-:W-:Y:S01]  /*41790*/  IMAD.IADD R51, R10, 0x1, -R47 ;  /* 0x000000010a337824 */ /* 0x000fe200078e0a2f */
[----:B------:R-:W-:-:S02]  /*417a0*/  LOP3.LUT R53, RZ, R20, RZ, 0x33, !PT ;  /* 0x00000014ff357212 */ /* 0x000fc400078e33ff */
[----:B------:R-:W-:-:S04]  /*417b0*/  IADD3 R52, -R7, R52, R10 ;  /* 0x0000003407347210 */ /* 0x000fc80007ffe10a */
[----:B------:R-:W2:Y:S01]  /*417c0*/  MUFU.TANH R57, R57 ;  /* 0x0000003900397308 */ /* 0x000ea20000002400 */
[----:B------:R-:W-:-:S07]  /*417d0*/  IMAD R54, R4, -0x2, R51 ;  /* 0xfffffffe04367824 */ /* 0x000fce00078e0233 */
[----:B------:R-:W3:Y:S01]  /*417e0*/  MUFU.TANH R5, R5 ;  /* 0x0000000500057308 */ /* 0x000ee20000002400 */
        /* <DEDUP_REMOVED lines=51> */
.L_x_4030:
[----:B------:R-:W-:Y:S05]  /*41b20*/  BSYNC B2 ;  /* 0x0000000000027941 */ /* 0x000fea0003800000 */
.L_x_4029:
[----:B------:R-:W-:Y:S01]  /*41b30*/  LOP3.LUT R20, RZ, R20, RZ, 0x33, !PT ;  /* 0x00000014ff147212 */ /* 0x000fe200078e33ff */
[----:B------:R-:W-:Y:S06]  /*41b40*/  BRA `(.L_x_4031) ;  /* 0x0000000000287947 */ /* 0x000fec0003800000 */
.L_x_4028:
        /* <DEDUP_REMOVED lines=10> */
.L_x_4031:
[----:B------:R-:W-:Y:S05]  /*41bf0*/  BSYNC B1 ;  /* 0x0000000000017941 */ /* 0x000fea0003800000 */
.L_x_4027:
[----:B------:R-:W-:-:S04]  /*41c00*/  IMAD R53, R6, R20, -R47 ;  /* 0x0000001406357224 */ /* 0x000fc800078e0a2f */
[----:B------:R-:W-:-:S05]  /*41c10*/  IMAD R20, R4, -0x2, R53 ;  /* 0xfffffffe04147824 */ /* 0x000fca00078e0235 */
[----:B------:R-:W-:Y:S02]  /*41c20*/  VIMNMX R51, R51, R20, !PT ;  /* 0x0000001433337248 */ /* 0x000fe40007fe0100 */
[----:B------:R-:W-:-:S07]  /*41c30*/  VIADDMNMX R21, R20, R6, R21, PT ;  /* 0x0000000614157246 */ /* 0x000fce0003800115 */
.L_x_4026:
[----:B------:R-:W-:Y:S05]  /*41c40*/  BSYNC B0 ;  /* 0x0000000000007941 */ /* 0x000fea0003800000 */
.L_x_4025:
[C---:B------:R-:W-:Y:S01]  /*41c50*/  ISETP.GE.AND P1, PT, R56.reuse, 0x9, PT ;  /* 0x000000093800780c */ /* 0x040fe20003f26270 */
[----:B------:R-:W-:Y:S01]  /*41c60*/  BSSY B0, `(.L_x_4032) ;  /* 0x0000071000007945 */ /* 0x000fe20003800000 */
[C---:B------:R-:W-:Y:S02]  /*41c70*/  ISETP.GE.AND P0, PT, R56.reuse, 0x2, PT ;  /* 0x000000023800780c */ /* 0x040fe40003f06270 */
        /* <DEDUP_REMOVED lines=28> */
[C---:B------:R-:W-:Y:S02]  /*41e40*/  ISETP.GE.AND P3, PT, R56.reuse, 0x21, PT ;  /* 0x000000213800780c */ /* 0x040fe40003f66270 */
        /* <DEDUP_REMOVED lines=39> */
[----:B------:R-:W0:Y:S03]  /*420c0*/  SHFL.IDX PT, R11, R50, 0x1, 0x1c1f ;  /* 0x003c1f00320b7f89 */ /* 0x000e2600000e0000 */
[----:B------:R-:W-:Y:S02]  /*420d0*/  P2R R56, PR, RZ, 0x40 ;  /* 0x00000040ff387803 */ /* 0x000fe40000000000 */
[----:B------:R-:W-:-:S04]  /*420e0*/  ISETP.GT.AND P6, PT, R51, 0x39, !P6 ;  /* 0x000000393300780c */ /* 0x000fc800077c4270 */
[----:B------:R-:W-:-:S04]  /*420f0*/  ISETP.LT.OR P6, PT, R21, 0x3a, P6 ;  /* 0x0000003a1500780c */ /* 0x000fc800037c1670 */
[----:B------:R-:W-:Y:S02]  /*42100*/  FSEL R21, R49, -INF , !P6 ;  /* 0xff80000031157808 */ /* 0x000fe40007000000 */
[----:B------:R-:W-:Y:S02]  /*42110*/  ISETP.GE.AND P6, PT, R6, 0x1, PT ;  /* 0x000000010600780c */ /* 0x000fe40003fc6270 */
[----:B0-----:R-:W-:Y:S01]  /*42120*/  VIADDMNMX R49, R11, R59, R54, PT ;  /* 0x0000003b0b317246 */ /* 0x001fe20003800136 */
        /* <DEDUP_REMOVED lines=18> */
.L_x_4037:
[----:B------:R-:W-:Y:S05]  /*42250*/  BSYNC B2 ;  /* 0x0000000000027941 */ /* 0x000fea0003800000 */
.L_x_4036:
[----:B------:R-:W-:Y:S01]  /*42260*/  LOP3.LUT R7, RZ, R7, RZ, 0x33, !PT ;  /* 0x00000007ff077212 */ /* 0x000fe200078e33ff */
[----:B------:R-:W-:Y:S06]  /*42270*/  BRA `(.L_x_4038) ;  /* 0x0000000000287947 */ /* 0x000fec0003800000 */
.L_x_4035:
        /* <DEDUP_REMOVED lines=10> */
.L_x_4038:
[----:B------:R-:W-:Y:S05]  /*42320*/  BSYNC B1 ;  /* 0x0000000000017941 */ /* 0x000fea0003800000 */
.L_x_4034:
[----:B------:R-:W-:-:S04]  /*42330*/  IMAD R7, R6, R7, -R47 ;  /* 0x0000000706077224 */ /* 0x000fc800078e0a2f */
[----:B------:R-:W-:-:S05]  /*42340*/  IMAD R4, R4, -0x2, R7 ;  /* 0xfffffffe04047824 */ /* 0x000fca00078e0207 */
[----:B------:R-:W-:Y:S02]  /*42350*/  VIADDMNMX R49, R4, R6, R49, PT ;  /* 0x0000000604317246 */ /* 0x000fe40003800131 */
[----:B------:R-:W-:-:S07]  /*42360*/  VIMNMX R51, R51, R4, !PT ;  /* 0x0000000433337248 */ /* 0x000fce0007fe0100 */
.L_x_4033:
[----:B------:R-:W-:Y:S05]  /*42370*/  BSYNC B0 ;  /* 0x0000000000007941 */ /* 0x000fea0003800000 */
.L_x_4032:
[----:B------:R-:W-:Y:S02]  /*42380*/  ISETP.GT.AND P0, PT, R51, 0x1, !P0 ;  /* 0x000000013300780c */ /* 0x000fe40004704270 */
[----:B------:R-:W-:Y:S02]  /*42390*/  ISETP.NE.AND P6, PT, R63, RZ, PT ;  /* 0x000000ff3f00720c */ /* 0x000fe40003fc5270 */
[----:B------:R-:W-:Y:S02]  /*423a0*/  ISETP.LT.OR P0, PT, R49, 0x2, P0 ;  /* 0x000000023100780c */ /* 0x000fe40000701670 */
[----:B------:R-:W-:Y:S02]  /*423b0*/  ISETP.GT.AND P1, PT, R51, 0x8, !P1 ;  /* 0x000000083300780c */ /* 0x000fe40004f24270 */
[----:B------:R-:W-:Y:S02]  /*423c0*/  FSEL R12, R12, -INF , !P0 ;  /* 0xff8000000c0c7808 */ /* 0x000fe40004000000 */
[----:B------:R-:W-:-:S02]  /*423d0*/  ISETP.NE.AND P0, PT, R55, RZ, PT ;  /* 0x000000ff3700720c */ /* 0x000fc40003f05270 */
[----:B------:R-:W-:Y:S02]  /*423e0*/  ISETP.LT.OR P1, PT, R49, 0x9, P1 ;  /* 0x000000093100780c */ /* 0x000fe40000f21670 */
[----:B------:R-:W-:Y:S02]  /*423f0*/  ISETP.GT.AND P0, PT, R51, 0x9, !P0 ;  /* 0x000000093300780c */ /* 0x000fe40004704270 */
[----:B------:R-:W-:Y:S02]  /*42400*/  FSEL R13, R13, -INF , !P1 ;  /* 0xff8000000d0d7808 */ /* 0x000fe40004800000 */
[----:B------:R-:W-:Y:S02]  /*42410*/  ISETP.LT.OR P0, PT, R49, 0xa, P0 ;  /* 0x0000000a3100780c */ /* 0x000fe40000701670 */
[----:B------:R-:W-:Y:S02]  /*42420*/  ISETP.NE.AND P1, PT, R65, RZ, PT ;  /* 0x000000ff4100720c */ /* 0x000fe40003f25270 */
[----:B------:R-:W-:-:S02]  /*42430*/  FSEL R14, R14, -INF , !P0 ;  /* 0xff8000000e0e7808 */ /* 0x000fc40004000000 */
[----:B------:R-:W-:Y:S02]  /*42440*/  ISETP.NE.AND P0, PT, R58, RZ, PT ;  /* 0x000000ff3a00720c */ /* 0x000fe40003f05270 */
[----:B------:R-:W-:Y:S02]  /*42450*/  MOV R10, UR37 ;  /* 0x00000025000a7c02 */ /* 0x000fe40008000f00 */
[----:B------:R-:W-:Y:S02]  /*42460*/  ISETP.GT.AND P0, PT, R51, 0x10, !P0 ;  /* 0x000000103300780c */ /* 0x000fe40004704270 */
[----:B------:R-:W-:Y:S02]  /*42470*/  MOV R11, UR36 ;  /* 0x00000024000b7c02 */ /* 0x000fe40008000f00 */
        /* <DEDUP_REMOVED lines=17> */
[----:B------:R-:W-:Y:S02]  /*42590*/  ISETP.GT.AND P2, PT, R51, 0x29, !P2 ;  /* 0x000000293300780c */ /* 0x000fe40005744270 */
[----:B------:R-:W-:-:S02]  /*425a0*/  FSEL R31, R31, -INF , !P0 ;  /* 0xff8000001f1f7808 */ /* 0x000fc40004000000 */
[----:B------:R-:W-:Y:S02]  /*425b0*/  ISETP.NE.AND P0, PT, R53, RZ, PT ;  /* 0x000000ff3500720c */ /* 0x000fe40003f05270 */
[C---:B------:R-:W-:Y:S02]  /*425c0*/  ISETP.GT.AND P3, PT, R51.reuse, 0x30, !P3 ;  /* 0x000000303300780c */ /* 0x040fe40005f64270 */
[C---:B------:R-:W-:Y:S02]  /*425d0*/  ISETP.GT.AND P0, PT, R51.reuse, RZ, !P0 ;  /* 0x000000ff3300720c */ /* 0x040fe40004704270 */
[----:B------:R-:W-:Y:S02]  /*425e0*/  ISETP.GT.AND P4, PT, R51, 0x31, !P4 ;  /* 0x000000313300780c */ /* 0x000fe40006784270 */
[----:B------:R-:W-:Y:S02]  /*425f0*/  ISETP.LT.OR P0, PT, R49, 0x1, P0 ;  /* 0x000000013100780c */ /* 0x000fe40000701670 */
[----:B------:R-:W-:-:S02]  /*42600*/  ISETP.NE.AND P6, PT, R56, RZ, PT ;  /* 0x000000ff3800720c */ /* 0x000fc40003fc5270 */
[----:B------:R-:W-:Y:S02]  /*42610*/  FSEL R7, R5, -INF , !P0 ;  /* 0xff80000005077808 */ /* 0x000fe40004000000 */
[----:B------:R-:W2:Y:S01]  /*42620*/  LDL.64 R4, [R0+0x70] ;  /* 0x0000700000047983 */ /* 0x000ea20000100a00 */
[----:B------:R-:W-:Y:S02]  /*42630*/  ISETP.NE.AND P0, PT, R64, RZ, PT ;  /* 0x000000ff4000720c */ /* 0x000fe40003f05270 */
[----:B------:R-:W-:-:S04]  /*42640*/  FMNMX.FTZ R6, R7, R12, !PT ;  /* 0x0000000c07067209 */ /* 0x000fc80007810000 */
[----:B------:R-:W-:-:S04]  /*42650*/  FMNMX.FTZ R9, R13, R6, !PT ;  /* 0x000000060d097209 */ /* 0x000fc80007810000 */
[----:B------:R-:W-:-:S04]  /*42660*/  FMNMX.FTZ R9, R14, R9, !PT ;  /* 0x000000090e097209 */ /* 0x000fc80007810000 */
[----:B------:R-:W-:-:S04]  /*42670*/  FMNMX.FTZ R6, R24, R9, !PT ;  /* 0x0000000918067209 */ /* 0x000fc80007810000 */
[----:B------:R-:W-:Y:S02]  /*42680*/  FMNMX.FTZ R9, R25, R6, !PT ;  /* 0x0000000619097209 */ /* 0x000fe40007810000 */
[----:B------:R-:W-:Y:S02]  /*42690*/  ISETP.GT.AND P0, PT, R51, 0x21, !P0 ;  /* 0x000000213300780c */ /* 0x000fe40004704270 */
[----:B------:R-:W-:Y:S02]  /*426a0*/  FMNMX.FTZ R6, R26, R9, !PT ;  /* 0x000000091a067209 */ /* 0x000fe40007810000 */
[----:B------:R-:W-:Y:S02]  /*426b0*/  ISETP.LT.OR P0, PT, R49, 0x22, P0 ;  /* 0x000000223100780c */ /* 0x000fe40000701670 */
[----:B------:R-:W-:Y:S02]  /*426c0*/  FMNMX.FTZ R6, R27, R6, !PT ;  /* 0x000000061b067209 */ /* 0x000fe40007810000 */
[----:B------:R-:W-:-:S02]  /*426d0*/  ISETP.LT.OR P1, PT, R49, 0x29, P1 ;  /* 0x000000293100780c */ /* 0x000fc40000f21670 */
[----:B------:R-:W-:Y:S02]  /*426e0*/  FSEL R30, R30, -INF , !P0 ;  /* 0xff8000001e1e7808 */ /* 0x000fe40004000000 */
[----:B------:R-:W-:Y:S02]  /*426f0*/  FMNMX.FTZ R9, R31, R6, !PT ;  /* 0x000000061f097209 */ /* 0x000fe40007810000 */
[C---:B------:R-:W-:Y:S02]  /*42700*/  ISETP.LT.OR P2, PT, R49.reuse, 0x2a, P2 ;  /* 0x0000002a3100780c */ /* 0x040fe40001741670 */
[----:B------:R-:W-:Y:S02]  /*42710*/  FSEL R34, R34, -INF , !P1 ;  /* 0xff80000022227808 */ /* 0x000fe40004800000 */
[----:B------:R-:W-:Y:S02]  /*42720*/  FMNMX.FTZ R9, R30, R9, !PT ;  /* 0x000000091e097209 */ /* 0x000fe40007810000 */
[----:B------:R-:W-:-:S02]  /*42730*/  ISETP.LT.OR P3, PT, R49, 0x31, P3 ;  /* 0x000000313100780c */ /* 0x000fc40001f61670 */
[----:B------:R-:W-:Y:S02]  /*42740*/  FSEL R35, R35, -INF , !P2 ;  /* 0xff80000023237808 */ /* 0x000fe40005000000 */
[----:B------:R-:W-:Y:S02]  /*42750*/  FMNMX.FTZ R6, R34, R9, !PT ;  /* 0x0000000922067209 */ /* 0x000fe40007810000 */
[----:B------:R-:W-:Y:S02]  /*42760*/  ISETP.GT.AND P5, PT, R51, 0x38, !P5 ;  /* 0x000000383300780c */ /* 0x000fe40006fa4270 */
[----:B------:R-:W-:Y:S02]  /*42770*/  ISETP.LT.OR P4, PT, R49, 0x32, P4 ;  /* 0x000000323100780c */ /* 0x000fe40002781670 */
[----:B------:R-:W-:Y:S02]  /*42780*/  FSEL R42, R42, -INF , !P3 ;  /* 0xff8000002a2a7808 */ /* 0x000fe40005800000 */
[----:B------:R-:W-:-:S02]  /*42790*/  FMNMX.FTZ R9, R35, R6, !PT ;  /* 0x0000000623097209 */ /* 0x000fc40007810000 */
[----:B------:R-:W-:Y:S02]  /*427a0*/  ISETP.GT.AND P0, PT, R51, 0x39, !P6 ;  /* 0x000000393300780c */ /* 0x000fe40007704270 */
[C---:B------:R-:W-:Y:S02]  /*427b0*/  ISETP.LT.OR P5, PT, R49.reuse, 0x39, P5 ;  /* 0x000000393100780c */ /* 0x040fe40002fa1670 */
[----:B------:R-:W-:Y:S02]  /*427c0*/  FSEL R44, R44, -INF , !P4 ;  /* 0xff8000002c2c7808 */ /* 0x000fe40006000000 */
[----:B------:R-:W-:Y:S02]  /*427d0*/  FMNMX.FTZ R9, R42, R9, !PT ;  /* 0x000000092a097209 */ /* 0x000fe40007810000 */
[----:B------:R-:W-:Y:S02]  /*427e0*/  ISETP.LT.OR P0, PT, R49, 0x3a, P0 ;  /* 0x0000003a3100780c */ /* 0x000fe40000701670 */
[----:B------:R-:W-:-:S02]  /*427f0*/  R2UR UR4, R2 ;  /* 0x00000000020472ca */ /* 0x000fc400000e0000 */
[C---:B------:R-:W-:Y:S02]  /*42800*/  R2UR UR5, R3.reuse ;  /* 0x00000000030572ca */ /* 0x040fe400000e0000 */
[----:B------:R-:W-:Y:S02]  /*42810*/  FSEL R46, R46, -INF , !P5 ;  /* 0xff8000002e2e7808 */ /* 0x000fe40006800000 */
[----:B------:R-:W-:Y:S02]  /*42820*/  FMNMX.FTZ R9, R44, R9, !PT ;  /* 0x000000092c097209 */ /* 0x000fe40007810000 */
[----:B------:R-:W-:Y:S02]  /*42830*/  R2UR UR6, R2 ;  /* 0x00000000020672ca */ /* 0x000fe400000e0000 */
[----:B------:R-:W-:Y:S02]  /*42840*/  R2UR UR7, R3 ;  /* 0x00000000030772ca */ /* 0x000fe400000e0000 */
[----:B------:R-:W-:-:S02]  /*42850*/  FSEL R15, R15, -INF , !P0 ;  /* 0xff8000000f0f7808 */ /* 0x000fc40004000000 */
[----:B------:R-:W-:-:S04]  /*42860*/  FMNMX.FTZ R6, R46, R9, !PT ;  /* 0x000000092e067209 */ /* 0x000fc80007810000 */
[----:B------:R-:W-:-:S05]  /*42870*/  FMNMX.FTZ R47, R15, R6, !PT ;  /* 0x000000060f2f7209 */ /* 0x000fca0007810000 */
[----:B--2---:R-:W-:Y:S04]  /*42880*/  ST.E desc[UR4][R4.64+0x4], R47 ;  /* 0x0000042f04007985 */ /* 0x004fe8000c101904 */
[----:B------:R-:W2:Y:S01]  /*42890*/  LD.E R8, desc[UR6][R4.64+0x4] ;  /* 0x0000040604087980 */ /* 0x000ea2000c101900 */
        /* <DEDUP_REMOVED lines=15> */
[----:B------:R-:W0:Y:S01]  /*42990*/  SHFL.BFLY PT, R6, R9, 0x2, 0x1f ;  /* 0x0c401f0009067f89 */ /* 0x000e2200000e0000 */
[----:B------:R-:W-:Y:S02]  /*429a0*/  R2UR UR8, R2 ;  /* 0x00000000020872ca */ /* 0x000fe400000e0000 */
[----:B------:R-:W-:Y:S02]  /*429b0*/  R2UR UR9, R3 ;  /* 0x00000000030972ca */ /* 0x000fe400000e0000 */
[----:B0-----:R-:W-:Y:S01]  /*429c0*/  FMNMX.FTZ R6, R9, R6, !PT ;  /* 0x0000000609067209 */ /* 0x001fe20007810000 */
[----:B------:R-:W-:Y:S04]  /*429d0*/  ST.E desc[UR4][R4.64], R9 ;  /* 0x0000000904007985 */ /* 0x000fe8000c101904 */
[----:B--2---:R-:W0:Y:S02]  /*429e0*/  SHFL.BFLY PT, R47, R8, 0x2, 0x1f ;  /* 0x0c401f00082f7f89 */ /* 0x004e2400000e0000 */
[----:B0-----:R-:W-:-:S02]  /*429f0*/  FMNMX.FTZ R49, R8, R47, !PT ;  /* 0x0000002f08317209 */ /* 0x001fc40007810000 */
[----:B------:R-:W0:Y:S04]  /*42a00*/  SHFL.BFLY PT, R47, R6, 0x1, 0x1f ;  /* 0x0c201f00062f7f89 */ /* 0x000e2800000e0000 */
[----:B------:R-:W1:Y:S01]  /*42a10*/  SHFL.BFLY PT, R50, R49, 0x1, 0x1f ;  /* 0x0c201f0031327f89 */ /* 0x000e6200000e0000 */
[----:B0-----:R-:W-:Y:S02]  /*42a20*/  FMNMX.FTZ R47, R6, R47, !PT ;  /* 0x0000002f062f7209 */ /* 0x001fe40007810000 */
[----:B-1----:R-:W-:-:S03]  /*42a30*/  FMNMX.FTZ R51, R49, R50, !PT ;  /* 0x0000003231337209 */ /* 0x002fc60007810000 */
[----:B------:R-:W-:Y:S04]  /*42a40*/  ST.E desc[UR6][R4.64], R47 ;  /* 0x0000002f04007985 */ /* 0x000fe8000c101906 */
[----:B------:R0:W-:Y:S04]  /*42a50*/  ST.E desc[UR8][R4.64+0x4], R51 ;  /* 0x0000043304007985 */ /* 0x0001e8000c101908 */
[----:B0-----:R-:W2:Y:S04]  /*42a60*/  LDL.64 R4, [R0+0x70] ;  /* 0x0000700000047983 */ /* 0x001ea80000100a00 */
[----:B--2---:R-:W2:Y:S04]  /*42a70*/  LD.E R6, desc[UR6][R4.64+0x20] ;  /* 0x0000200604067980 */ /* 0x004ea8000c101900 */
[----:B------:R-:W2:Y:S04]  /*42a80*/  LD.E R49, desc[UR4][R4.64] ;  /* 0x0000000404317980 */ /* 0x000ea8000c101900 */
[----:B------:R-:W3:Y:S01]  /*42a90*/  LD.E R53, desc[UR4][R4.64+0x4] ;  /* 0x0000040404357980 */ /* 0x000ee2000c101900 */
[C---:B--2---:R-:W-:Y:S01]  /*42aa0*/  FMUL.FTZ R8, R49.reuse, R6 ;  /* 0x0000000631087220 */ /* 0x044fe20000410000 */
[----:B------:R-:W-:-:S04]  /*42ab0*/  FSETP.NEU.FTZ.AND P0, PT, R49, -INF , PT ;  /* 0xff8000003100780b */ /* 0x000fc80003f1d000 */
[----:B------:R-:W-:Y:S01]  /*42ac0*/  FSEL R9, R8, RZ, P0 ;  /* 0x000000ff08097208 */ /* 0x000fe20000000000 */
[----:B---3--:R-:W-:Y:S01]  /*42ad0*/  FMUL.FTZ R8, R6, R53 ;  /* 0x0000003506087220 */ /* 0x008fe20000410000 */
[----:B------:R-:W-:-:S03]  /*42ae0*/  FSETP.NEU.FTZ.AND P0, PT, R53, -INF , PT ;  /* 0xff8000003500780b */ /* 0x000fc60003f1d000 */
        /* <DEDUP_REMOVED lines=16> */
[----:B------:R-:W-:-:S05]  /*42bf0*/  FSEL R9, R8, RZ, P0 ;  /* 0x000000ff08097208 */ /* 0x000fca0000000000 */
[-CC-:B------:R-:W-:Y:S01]  /*42c00*/  FFMA.FTZ R153, R7, R6.reuse, -R9.reuse ;  /* 0x0000000607997223 */ /* 0x180fe20000010809 */
[-CC-:B------:R-:W-:Y:S01]  /*42c10*/  FFMA.FTZ R12, R12, R6.reuse, -R9.reuse ;  /* 0x000000060c0c7223 */ /* 0x180fe20000010809 */
[-CC-:B------:R-:W-:Y:S01]  /*42c20*/  FFMA.FTZ R155, R13, R6.reuse, -R9.reuse ;  /* 0x000000060d9b7223 */ /* 0x180fe20000010809 */
[----:B------:R-:W-:Y:S01]  /*42c30*/  MUFU.EX2 R152, R152 ;  /* 0x0000009800987308 */ /* 0x000fe20000000800 */
[----:B------:R-:W-:-:S07]  /*42c40*/  FFMA.FTZ R14, R14, R6, -R9 ;  /* 0x000000060e0e7223 */ /* 0x000fce0000010809 */
[----:B------:R-:W0:Y:S01]  /*42c50*/  MUFU.EX2 R47, R47 ;  /* 0x0000002f002f7308 */ /* 0x000e220000000800 */
[----:B------:R-:W-:-:S07]  /*42c60*/  FFMA.FTZ R169, R24, R6, -R9 ;  /* 0x0000000618a97223 */ /* 0x000fce0000010809 */
[----:B------:R-:W-:Y:S08]  /*42c70*/  MUFU.EX2 R153, R153 ;  /* 0x0000009900997308 */ /* 0x000ff00000000800 */
[----:B------:R-:W1:Y:S01]  /*42c80*/  MUFU.EX2 R12, R12 ;  /* 0x0000000c000c7308 */ /* 0x000e620000000800 */
[----:B------:R-:W-:-:S07]  /*42c90*/  FFMA.FTZ R20, R25, R6, -R9 ;  /* 0x0000000619147223 */ /* 0x000fce0000010809 */
[----:B------:R-:W2:Y:S08]  /*42ca0*/  MUFU.EX2 R154, R154 ;  /* 0x0000009a009a7308 */ /* 0x000eb00000000800 */
[----:B------:R-:W3:Y:S01]  /*42cb0*/  MUFU.EX2 R155, R155 ;  /* 0x0000009b009b7308 */ /* 0x000ee20000000800 */
[----:B------:R-:W-:-:S07]  /*42cc0*/  FFMA.FTZ R171, R26, R6, -R9 ;  /* 0x000000061aab7223 */ /* 0x000fce0000010809 */
[----:B------:R-:W4:Y:S08]  /*42cd0*/  MUFU.EX2 R29, R29 ;  /* 0x0000001d001d7308 */ /* 0x000f300000000800 */
[----:B------:R-:W4:Y:S01]  /*42ce0*/  MUFU.EX2 R14, R14 ;  /* 0x0000000e000e7308 */ /* 0x000f220000000800 */
[----:B0-----:R-:W-:Y:S01]  /*42cf0*/  FADD.FTZ R7, R152, R47 ;  /* 0x0000002f98077221 */ /* 0x001fe20000010000 */
[----:B-1----:R-:W-:-:S06]  /*42d00*/  FADD.FTZ R8, R153, R12 ;  /* 0x0000000c99087221 */ /* 0x002fcc0000010000 */
[----:B------:R-:W0:Y:S01]  /*42d10*/  MUFU.EX2 R168, R168 ;  /* 0x000000a800a87308 */ /* 0x000e220000000800 */
[----:B------:R-:W-:-:S07]  /*42d20*/  FFMA.FTZ R24, R27, R6, -R9 ;  /* 0x000000061b187223 */ /* 0x000fce0000010809 */
[----:B------:R-:W1:Y:S01]  /*42d30*/  MUFU.EX2 R169, R169 ;  /* 0x000000a900a97308 */ /* 0x000e620000000800 */
[----:B------:R-:W-:Y:S01]  /*42d40*/  FFMA.FTZ R26, R30, R6, -R9 ;  /* 0x000000061e1a7223 */ /* 0x000fe20000010809 */
[----:B--2---:R-:W-:Y:S01]  /*42d50*/  FADD.FTZ R30, R154, R7 ;  /* 0x000000079a1e7221 */ /* 0x004fe20000010000 */
[----:B---3--:R-:W-:-:S05]  /*42d60*/  FADD.FTZ R7, R155, R8 ;  /* 0x000000089b077221 */ /* 0x008fca0000010000 */
[----:B------:R-:W2:Y:S01]  /*42d70*/  MUFU.EX2 R33, R33 ;  /* 0x0000002100217308 */ /* 0x000ea20000000800 */
[----:B------:R-:W-:-:S07]  /*42d80*/  FFMA.FTZ R173, R31, R6, -R9 ;  /* 0x000000061fad7223 */ /* 0x000fce0000010809 */
[----:B------:R-:W3:Y:S01]  /*42d90*/  MUFU.EX2 R20, R20 ;  /* 0x0000001400147308 */ /* 0x000ee20000000800 */
[----:B----4-:R-:W-:Y:S01]  /*42da0*/  FADD.FTZ R13, R29, R30 ;  /* 0x0000001e1d0d7221 */ /* 0x010fe20000010000 */
[----:B------:R-:W-:-:S06]  /*42db0*/  FADD.FTZ R8, R14, R7 ;  /* 0x000000070e087221 */ /* 0x000fcc0000010000 */
[----:B------:R-:W4:Y:S08]  /*42dc0*/  MUFU.EX2 R170, R170 ;  /* 0x000000aa00aa7308 */ /* 0x000f300000000800 */
[----:B------:R-:W4:Y:S01]  /*42dd0*/  MUFU.EX2 R171, R171 ;  /* 0x000000ab00ab7308 */ /* 0x000f220000000800 */
[----:B0-----:R-:W-:Y:S01]  /*42de0*/  FADD.FTZ R30, R168, R13 ;  /* 0x0000000da81e7221 */ /* 0x001fe20000010000 */
[----:B-1----:R-:W-:-:S06]  /*42df0*/  FADD.FTZ R7, R169, R8 ;  /* 0x00000008a9077221 */ /* 0x002fcc0000010000 */
[----:B------:R-:W0:Y:S01]  /*42e00*/  MUFU.EX2 R37, R37 ;  /* 0x0000002500257308 */ /* 0x000e220000000800 */
[----:B------:R-:W-:-:S07]  /*42e10*/  FFMA.FTZ R175, R34, R6, -R9 ;  /* 0x0000000622af7223 */ /* 0x000fce0000010809 */
[----:B------:R-:W1:Y:S01]  /*42e20*/  MUFU.EX2 R24, R24 ;  /* 0x0000001800187308 */ /* 0x000e620000000800 */
[----:B--2---:R-:W-:Y:S01]  /*42e30*/  FADD.FTZ R13, R33, R30 ;  /* 0x0000001e210d7221 */ /* 0x004fe20000010000 */
[----:B---3--:R-:W-:-:S06]  /*42e40*/  FADD.FTZ R8, R20, R7 ;  /* 0x0000000714087221 */ /* 0x008fcc0000010000 */
[----:B------:R-:W2:Y:S01]  /*42e50*/  MUFU.EX2 R172, R172 ;  /* 0x000000ac00ac7308 */ /* 0x000ea20000000800 */
[----:B------:R-:W-:-:S07]  /*42e60*/  FFMA.FTZ R28, R35, R6, -R9 ;  /* 0x00000006231c7223 */ /* 0x000fce0000010809 */
[----:B------:R-:W3:Y:S01]  /*42e70*/  MUFU.EX2 R173, R173 ;  /* 0x000000ad00ad7308 */ /* 0x000ee20000000800 */
[----:B----4-:R-:W-:Y:S01]  /*42e80*/  FADD.FTZ R30, R170, R13 ;  /* 0x0000000daa1e7221 */ /* 0x010fe20000010000 */
[----:B------:R-:W-:-:S06]  /*42e90*/  FADD.FTZ R7, R171, R8 ;  /* 0x00000008ab077221 */ /* 0x000fcc0000010000 */
[----:B------:R-:W4:Y:S01]  /*42ea0*/  MUFU.EX2 R39, R39 ;  /* 0x0000002700277308 */ /* 0x000f220000000800 */
[----:B------:R-:W-:-:S07]  /*42eb0*/  FFMA.FTZ R177, R42, R6, -R9 ;  /* 0x000000062ab17223 */ /* 0x000fce0000010809 */
        /* <DEDUP_REMOVED lines=13> */
[----:B------:R-:W4:Y:S08]  /*42f90*/  MUFU.EX2 R176, R176 ;  /* 0x000000b000b07308 */ /* 0x000f300000000800 */
[----:B------:R-:W4:Y:S01]  /*42fa0*/  MUFU.EX2 R177, R177 ;  /* 0x000000b100b17308 */ /* 0x000f220000000800 */
[----:B------:R-:W-:Y:S01]  /*42fb0*/  FFMA.FTZ R6, R15, R6, -R9 ;  /* 0x000000060f067223 */ /* 0x000fe20000010809 */
[----:B0-----:R-:W-:Y:S01]  /*42fc0*/  FADD.FTZ R30, R174, R13 ;  /* 0x0000000dae1e7221 */ /* 0x001fe20000010000 */
[----:B-1----:R-:W-:-:S05]  /*42fd0*/  FADD.FTZ R7, R175, R8 ;  /* 0x00000008af077221 */ /* 0x002fca0000010000 */
[----:B------:R-:W0:Y:S08]  /*42fe0*/  MUFU.EX2 R43, R43 ;  /* 0x0000002b002b7308 */ /* 0x000e300000000800 */
[----:B------:R-:W1:Y:S01]  /*42ff0*/  MUFU.EX2 R44, R44 ;  /* 0x0000002c002c7308 */ /* 0x000e620000000800 */
[----:B--2---:R-:W-:Y:S01]  /*43000*/  FADD.FTZ R9, R41, R30 ;  /* 0x0000001e29097221 */ /* 0x004fe20000010000 */
[----:B---3--:R-:W-:-:S06]  /*43010*/  FADD.FTZ R8, R28, R7 ;  /* 0x000000071c087221 */ /* 0x008fcc0000010000 */
[----:B------:R-:W2:Y:S08]  /*43020*/  MUFU.EX2 R178, R178 ;  /* 0x000000b200b27308 */ /* 0x000eb00000000800 */
[----:B------:R-:W3:Y:S01]  /*43030*/  MUFU.EX2 R46, R46 ;  /* 0x0000002e002e7308 */ /* 0x000ee20000000800 */
[----:B----4-:R-:W-:Y:S01]  /*43040*/  FADD.FTZ R30, R176, R9 ;  /* 0x00000009b01e7221 */ /* 0x010fe20000010000 */
[----:B------:R-:W-:-:S06]  /*43050*/  FADD.FTZ R7, R177, R8 ;  /* 0x00000008b1077221 */ /* 0x000fcc0000010000 */
[----:B------:R-:W4:Y:S08]  /*43060*/  MUFU.EX2 R21, R21 ;  /* 0x0000001500157308 */ /* 0x000f300000000800 */
[----:B------:R-:W4:Y:S01]  /*43070*/  MUFU.EX2 R179, R6 ;  /* 0x0000000600b37308 */ /* 0x000f220000000800 */
[----:B0-----:R-:W-:Y:S01]  /*43080*/  FADD.FTZ R9, R43, R30 ;  /* 0x0000001e2b097221 */ /* 0x001fe20000010000 */
[----:B-1----:R-:W-:-:S03]  /*43090*/  FADD.FTZ R7, R44, R7 ;  /* 0x000000072c077221 */ /* 0x002fc60000010000 */
[----:B--2---:R-:W-:Y:S01]  /*430a0*/  FADD.FTZ R8, R178, R9 ;  /* 0x00000009b2087221 */ /* 0x004fe20000010000 */
[----:B---3--:R-:W-:-:S03]  /*430b0*/  FADD.FTZ R30, R46, R7 ;  /* 0x000000072e1e7221 */ /* 0x008fc60000010000 */
[----:B----4-:R-:W-:Y:S01]  /*430c0*/  FADD.FTZ R13, R21, R8 ;  /* 0x00000008150d7221 */ /* 0x010fe20000010000 */
[----:B------:R-:W-:-:S04]  /*430d0*/  FADD.FTZ R15, R179, R30 ;  /* 0x0000001eb30f7221 */ /* 0x000fc80000010000 */
[----:B------:R-:W-:Y:S04]  /*430e0*/  ST.E desc[UR4][R4.64+0x10], R13 ;  /* 0x0000100d04007985 */ /* 0x000fe8000c101904 */
[----:B------:R0:W-:Y:S04]  /*430f0*/  ST.E desc[UR6][R4.64+0x14], R15 ;  /* 0x0000140f04007985 */ /* 0x0001e8000c101906 */
[----:B------:R-:W2:Y:S01]  /*43100*/  LDL.64 R8, [R0+0x80] ;  /* 0x0000800000087983 */ /* 0x000ea20000100a00 */
[----:B------:R-:W-:Y:S06]  /*43110*/  BAR.SYNC.DEFER_BLOCKING 0xf, 0x100 ;  /* 0x03c4000000007b1d */ /* 0x000fec0000010000 */
[----:B0-----:R-:W3:Y:S01]  /*43120*/  LDL.64 R4, [R0+0x88] ;  /* 0x0000880000047983 */ /* 0x001ee20000100a00 */
[----:B------:R-:W-:-:S02]  /*43130*/  R2UR UR10, R2 ;  /* 0x00000000020a72ca */ /* 0x000fc400000e0000 */
[----:B------:R-:W-:Y:S01]  /*43140*/  R2UR UR11, R3 ;  /* 0x00000000030b72ca */ /* 0x000fe200000e0000 */
[----:B------:R-:W4:Y:S04]  /*43150*/  LDL.64 R138, [R0] ;  /* 0x00000000008a7983 */ /* 0x000f280000100a00 */
[----:B--2---:R-:W2:Y:S04]  /*43160*/  LD.E.64 R8, desc[UR4][R8.64+0x10] ;  /* 0x0000100408087980 */ /* 0x004ea8000c101b00 */
[----:B--2---:R-:W2:Y:S04]  /*43170*/  LD.E.64 R6, desc[UR6][R8.64+0x8] ;  /* 0x0000080608067980 */ /* 0x004ea8000c101b00 */
[----:B------:R-:W3:Y:S01]  /*43180*/  LD.E.64 R8, desc[UR4][R8.64] ;  /* 0x0000000408087980 */ /* 0x000ee2000c101b00 */
[----:B------:R-:W-:-:S02]  /*43190*/  R2UR UR12, R2 ;  /* 0x00000000020c72ca */ /* 0x000fc400000e0000 */
[----:B------:R-:W-:Y:S02]  /*431a0*/  R2UR UR13, R3 ;  /* 0x00000000030d72ca */ /* 0x000fe400000e0000 */
        /* <DEDUP_REMOVED lines=16> */
[----:B--2---:R-:W-:-:S02]  /*432b0*/  MOV R32, R6 ;  /* 0x0000000600207202 */ /* 0x004fc40000000f00 */
[----:B------:R-:W2:Y:S03]  /*432c0*/  LDL.64 R6, [R0+0x90] ;  /* 0x0000900000067983 */ /* 0x000ea60000100a00 */
[--C-:B---3--:R-:W-:Y:S02]  /*432d0*/  IMAD R30, R8, 0x2, R32.reuse ;  /* 0x00000002081e7824 */ /* 0x108fe400078e0220 */
[C---:B------:R-:W-:Y:S02]  /*432e0*/  IMAD R13, R9.reuse, 0x2, R32 ;  /* 0x00000002090d7824 */ /* 0x040fe400078e0220 */
[----:B------:R-:W-:Y:S01]  /*432f0*/  IMAD R15, R9, 0x2, R30 ;  /* 0x00000002090f7824 */ /* 0x000fe200078e021e */
[----:B------:R-:W-:Y:S04]  /*43300*/  STSM.16.M88.4 [R32], R152 ;  /* 0x0000009820007844 */ /* 0x000fe80000000200 */
[----:B------:R-:W-:Y:S04]  /*43310*/  STSM.16.M88.4 [R30], R168 ;  /* 0x000000a81e007844 */ /* 0x000fe80000000200 */
[----:B------:R0:W-:Y:S04]  /*43320*/  STSM.16.M88.4 [R13], R172 ;  /* 0x000000ac0d007844 */ /* 0x0001e80000000200 */
[----:B------:R1:W-:Y:S04]  /*43330*/  STSM.16.M88.4 [R15], R176 ;  /* 0x000000b00f007844 */ /* 0x0003e80000000200 */
        /* <DEDUP_REMOVED lines=8> */
[----:B----4-:R-:W4:Y:S01]  /*433c0*/  LD.E R138, desc[UR4][R138.64] ;  /* 0x000000048a8a7980 */ /* 0x010f22000c101900 */
[C---:B------:R-:W-:Y:S02]  /*433d0*/  R2UR UR16, R2.reuse ;  /* 0x00000000021072ca */ /* 0x040fe400000e0000 */
[C---:B------:R-:W-:Y:S01]  /*433e0*/  R2UR UR17, R3.reuse ;  /* 0x00000000031172ca */ /* 0x040fe200000e0000 */
[----:B------:R-:W4:Y:S01]  /*433f0*/  LD.E R24, desc[UR8][R4.64+0x38] ;  /* 0x0000380804187980 */ /* 0x000f22000c101900 */
[C---:B------:R-:W-:Y:S02]  /*43400*/  R2UR UR18, R2.reuse ;  /* 0x00000000021272ca */ /* 0x040fe400000e0000 */
[----:B------:R-:W-:Y:S01]  /*43410*/  R2UR UR19, R3 ;  /* 0x00000000031372ca */ /* 0x000fe200000e0000 */
[----:B------:R-:W4:Y:S01]  /*43420*/  LD.E R26, desc[UR12][R4.64+0x40] ;  /* 0x0000400c041a7980 */ /* 0x000f22000c101900 */
[----:B------:R-:W-:-:S02]  /*43430*/  R2UR UR20, R2 ;  /* 0x00000000021472ca */ /* 0x000fc400000e0000 */
[C---:B------:R-:W-:Y:S01]  /*43440*/  R2UR UR21, R3.reuse ;  /* 0x00000000031572ca */ /* 0x040fe200000e0000 */
[----:B------:R-:W4:Y:S01]  /*43450*/  LD.E R35, desc[UR4][R4.64+0x64] ;  /* 0x0000640404237980 */ /* 0x000f22000c101900 */
        /* <DEDUP_REMOVED lines=9> */
[----:B------:R-:W-:Y:S02]  /*434f0*/  R2UR UR28, R2 ;  /* 0x00000000021c72ca */ /* 0x000fe400000e0000 */
[----:B------:R-:W-:Y:S01]  /*43500*/  R2UR UR29, R3 ;  /* 0x00000000031d72ca */ /* 0x000fe200000e0000 */
[----:B0-----:R-:W4:Y:S04]  /*43510*/  LD.E R13, desc[UR22][R4.64+0x24] ;  /* 0x00002416040d7980 */ /* 0x001f28000c101900 */
[----:B------:R-:W4:Y:S04]  /*43520*/  LD.E R14, desc[UR24][R4.64+0x28] ;  /* 0x00002818040e7980 */ /* 0x000f28000c101900 */
[----:B-1----:R-:W4:Y:S04]  /*43530*/  LD.E R15, desc[UR26][R4.64+0x2c] ;  /* 0x00002c1a040f7980 */ /* 0x002f28000c101900 */
[----:B------:R-:W4:Y:S04]  /*43540*/  LD.E R20, desc[UR28][R4.64+0x30] ;  /* 0x0000301c04147980 */ /* 0x000f28000c101900 */
        /* <DEDUP_REMOVED lines=51> */
[----:B--2---:R-:W2:Y:S04]  /*43880*/  LD.E.64 R6, desc[UR4][R6.64] ;  /* 0x0000000406067980 */ /* 0x004ea8000c101b00 */
[----:B------:R-:W2:Y:S04]  /*43890*/  LD.E R83, desc[UR22][R4.64+0x124] ;  /* 0x0001241604537980 */ /* 0x000ea8000c101900 */
[----:B------:R-:W2:Y:S04]  /*438a0*/  LD.E R84, desc[UR24][R4.64+0x128] ;  /* 0x0001281804547980 */ /* 0x000ea8000c101900 */
[----:B------:R-:W2:Y:S04]  /*438b0*/  LD.E R85, desc[UR26][R4.64+0x12c] ;  /* 0x00012c1a04557980 */ /* 0x000ea8000c101900 */
[----:B------:R-:W2:Y:S04]  /*438c0*/  LD.E R86, desc[UR28][R4.64+0x130] ;  /* 0x0001301c04567980 */ /* 0x000ea8000c101900 */
[----:B------:R-:W2:Y:S04]  /*438d0*/  LD.E R87, desc[UR4][R4.64+0x134] ;  /* 0x0001340404577980 */ /* 0x000ea8000c101900 */
[----:B------:R-:W2:Y:S04]  /*438e0*/  LD.E R88, desc[UR6][R4.64+0x138] ;  /* 0x0001380604587980 */ /* 0x000ea8000c101900 */
[----:B---3--:R0:W-:Y:S04]  /*438f0*/  ST.E desc[UR6][R4.64], R21 ;  /* 0x0000001504007985 */ /* 0x0081e8000c101906 */
[----:B------:R1:W-:Y:S04]  /*43900*/  ST.E desc[UR8][R4.64+0x4], R25 ;  /* 0x0000041904007985 */ /* 0x0003e8000c101908 */
[----:B------:R3:W-:Y:S04]  /*43910*/  ST.E desc[UR10][R4.64+0x8], R27 ;  /* 0x0000081b04007985 */ /* 0x0007e8000c10190a */
[----:B------:R3:W-:Y:S04]  /*43920*/  ST.E desc[UR12][R4.64+0xc], R29 ;  /* 0x00000c1d04007985 */ /* 0x0007e8000c10190c */
[----:B------:R3:W-:Y:S04]  /*43930*/  ST.E desc[UR14][R4.64+0x10], R31 ;  /* 0x0000101f04007985 */ /* 0x0007e8000c10190e */
[----:B------:R3:W-:Y:S04]  /*43940*/  ST.E desc[UR4][R4.64+0x14], R33 ;  /* 0x0000142104007985 */ /* 0x0007e8000c101904 */
[----:B0-----:R-:W2:Y:S04]  /*43950*/  LD.E R21, desc[UR6][R4.64+0x34] ;  /* 0x0000340604157980 */ /* 0x001ea8000c101900 */
[----:B-1----:R-:W2:Y:S04]  /*43960*/  LD.E R25, desc[UR10][R4.64+0x3c] ;  /* 0x00003c0a04197980 */ /* 0x002ea8000c101900 */
[----:B---3--:R-:W3:Y:S04]  /*43970*/  LD.E R27, desc[UR14][R4.64+0x44] ;  /* 0x0000440e041b7980 */ /* 0x008ee8000c101900 */
        /* <DEDUP_REMOVED lines=52> */
[----:B----4-:R-:W-:Y:S04]  /*43cc0*/  ST.E desc[UR4][R4.64+0x18], R8 ;  /* 0x0000180804007985 */ /* 0x010fe8000c101904 */
        /* <DEDUP_REMOVED lines=16> */
[----:B--2---:R-:W-:Y:S04]  /*43dd0*/  ST.E desc[UR4][R4.64+0x34], R21 ;  /* 0x0000341504007985 */ /* 0x004fe8000c101904 */
[----:B------:R-:W-:Y:S04]  /*43de0*/  ST.E desc[UR8][R4.64+0x3c], R25 ;  /* 0x00003c1904007985 */ /* 0x000fe8000c101908 */
[----:B---3--:R-:W-:Y:S04]  /*43df0*/  ST.E desc[UR12][R4.64+0x44], R27 ;  /* 0x0000441b04007985 */ /* 0x008fe8000c10190c */
        /* <DEDUP_REMOVED lines=87> */
[----:B------:R-:W-:-:S03]  /*44370*/  IMAD R6, R138, 0x1000, R6 ;  /* 0x000010008a067824 */ /* 0x000fc600078e0206 */
        /* <DEDUP_REMOVED lines=18> */
[----:B------:R-:W-:Y:S01]  /*444a0*/  HGMMA.64x256x16.F32.BF16 R24, R152, gdesc[UR4].tnspB, RZ, !UPT, gsb0 ;  /* 0x43e0000498187df0 */ /* 0x000fe2000c0018ff */
        /* <DEDUP_REMOVED lines=47> */
[----:B------:R-:W-:Y:S01]  /*447a0*/  R2UR UR51, R3 ;  /* 0x00000000033372ca */ /* 0x000fe200000e0000 */
[----:B------:R-:W-:-:S02]  /*447b0*/  VIADD R8, R6, 0x80 ;  /* 0x0000008006087836 */ /* 0x000fc40000000000 */
        /* <DEDUP_REMOVED lines=339> */
[----:B------:R0:W-:Y:S01]  /*45cf0*/  ST.E desc[UR10][R4.64+0x1fc], R151 ;  /* 0x0001fc9704007985 */ /* 0x0001e2000c10190a */
[----:B------:R-:W-:Y:S01]  /*45d00*/  UMOV UR14, UR36 ;  /* 0x00000024000e7c82 */ /* 0x000fe20008000000 */
[----:B------:R-:W-:Y:S01]  /*45d10*/  UMOV UR15, UR37 ;  /* 0x00000025000f7c82 */ /* 0x000fe20008000000 */
        /* <DEDUP_REMOVED lines=812> */
[----:B------:R-:W-:Y:S02]  /*48fe0*/  R2UR UR29, R3 ;  /* 0x00000000031d72ca */ /* 0x000fe400000e0000 */
[----:B------:R-:W-:Y:S02]  /*48ff0*/  R2UR UR37, R10 ;  /* 0x000000000a2572ca */ /* 0x000fe400000e0000 */
[----:B------:R-:W-:Y:S01]  /*49000*/  R2UR UR36, R11 ;  /* 0x000000000b2472ca */ /* 0x000fe200000e0000 */
[----:B------:R-:W-:Y:S02]  /*49010*/  WARPGROUP.DEPBAR.LE gsb0, 0x0 ;  /* 0x00008000000079c5 */ /* 0x000fe40000010000 */
[----:B------:R0:W-:Y:S01]  /*49020*/  ST.E desc[UR4][R4.64], R24 ;  /* 0x0000001804007985 */ /* 0x0001e2000c101904 */
[----:B------:R-:W-:-:S02]  /*49030*/  R2UR UR4, R2 ;  /* 0x00000000020472ca */ /* 0x000fc400000e0000 */
[C---:B------:R-:W-:Y:S01]  /*49040*/  R2UR UR5, R3.reuse ;  /* 0x00000000030572ca */ /* 0x040fe200000e0000 */
[----:B------:R1:W-:Y:S01]  /*49050*/  ST.E desc[UR6][R4.64+0x4], R25 ;  /* 0x0000041904007985 */ /* 0x0003e2000c101906 */
[C---:B------:R-:W-:Y:S02]  /*49060*/  R2UR UR6, R2.reuse ;  /* 0x00000000020672ca */ /* 0x040fe400000e0000 */
[C---:B------:R-:W-:Y:S01]  /*49070*/  R2UR UR7, R3.reuse ;  /* 0x00000000030772ca */ /* 0x040fe200000e0000 */
[----:B------:R2:W-:Y:S01]  /*49080*/  ST.E desc[UR8][R4.64+0x8], R26 ;  /* 0x0000081a04007985 */ /* 0x0005e2000c101908 */
[C---:B------:R-:W-:Y:S02]  /*49090*/  R2UR UR8, R2.reuse ;  /* 0x00000000020872ca */ /* 0x040fe400000e0000 */
[----:B------:R-:W-:Y:S01]  /*490a0*/  R2UR UR9, R3 ;  /* 0x00000000030972ca */ /* 0x000fe200000e0000 */
        /* <DEDUP_REMOVED lines=370> */
[----:B------:R-:W-:-:S03]  /*4a7d0*/  R2UR UR4, R2 ;  /* 0x00000000020472ca */ /* 0x000fc600000e0000 */
[----:B------:R-:W-:Y:S01]  /*4a7e0*/  ST.E desc[UR6][R4.64+0x1fc], R151 ;  /* 0x0001fc9704007985 */ /* 0x000fe2000c101906 */
[----:B------:R-:W-:-:S03]  /*4a7f0*/  R2UR UR5, R3 ;  /* 0x00000000030572ca */ /* 0x000fc600000e0000 */
[----:B------:R-:W4:Y:S01]  /*4a800*/  LD.E R6, desc[UR8][R4.64] ;  /* 0x0000000804067980 */ /* 0x000f22000c101900 */
[C---:B------:R-:W-:Y:S02]  /*4a810*/  R2UR UR6, R2.reuse ;  /* 0x00000000020672ca */ /* 0x040fe400000e0000 */
        /* <DEDUP_REMOVED lines=34> */
[----:B0-----:R-:W4:Y:S01]  /*4aa40*/  LD.E R24, desc[UR6][R4.64+0x30] ;  /* 0x0000300604187980 */ /* 0x001f22000c101900 */
[----:B------:R-:W-:-:S02]  /*4aa50*/  R2UR UR4, R2 ;  /* 0x00000000020472ca */ /* 0x000fc400000e0000 */
[C---:B------:R-:W-:Y:S01]  /*4aa60*/  R2UR UR5, R3.reuse ;  /* 0x00000000030572ca */ /* 0x040fe200000e0000 */
[----:B-1----:R-:W4:Y:S01]  /*4aa70*/  LD.E R25, desc[UR8][R4.64+0x34] ;  /* 0x0000340804197980 */ /* 0x002f22000c101900 */
[C---:B------:R-:W-:Y:S02]  /*4aa80*/  R2UR UR6, R2.reuse ;  /* 0x00000000020672ca */ /* 0x040fe400000e0000 */
[C---:B------:R-:W-:Y:S01]  /*4aa90*/  R2UR UR7, R3.reuse ;  /* 0x00000000030772ca */ /* 0x040fe200000e0000 */
[----:B--2---:R-:W2:Y:S01]  /*4aaa0*/  LD.E R26, desc[UR10][R4.64+0x38] ;  /* 0x0000380a041a7980 */ /* 0x004ea2000c101900 */
[C---:B------:R-:W-:Y:S02]  /*4aab0*/  R2UR UR8, R2.reuse ;  /* 0x00000000020872ca */ /* 0x040fe400000e0000 */
[----:B------:R-:W-:Y:S01]  /*4aac0*/  R2UR UR9, R3 ;  /* 0x00000000030972ca */ /* 0x000fe200000e0000 */
[----:B---3--:R-:W3:Y:S01]  /*4aad0*/  LD.E R27, desc[UR12][R4.64+0x3c] ;  /* 0x00003c0c041b7980 */ /* 0x008ee2000c101900 */
        /* <DEDUP_REMOVED lines=301> */
[----:B------:R-:W-:Y:S01]  /*4bdb0*/  R2UR UR29, R3 ;  /* 0x00000000031d72ca */ /* 0x000fe200000e0000 */
        /* <DEDUP_REMOVED lines=11> */
[----:B------:R-:W4:Y:S01]  /*4be70*/  LD.E R139, desc[UR28][R4.64+0x1fc] ;  /* 0x0001fc1c048b7980 */ /* 0x000f22000c101900 */
        /* <DEDUP_REMOVED lines=66> */
[----:B--2---:R-:W-:Y:S01]  /*4c2a0*/  ST.E desc[UR10][R4.64+0x38], R26 ;  /* 0x0000381a04007985 */ /* 0x004fe2000c10190a */
[C---:B------:R-:W-:Y:S02]  /*4c2b0*/  R2UR UR8, R2.reuse ;  /* 0x00000000020872ca */ /* 0x040fe400000e0000 */
[----:B------:R-:W-:Y:S01]  /*4c2c0*/  R2UR UR9, R3 ;  /* 0x00000000030972ca */ /* 0x000fe200000e0000 */
[----:B---3--:R-:W-:Y:S01]  /*4c2d0*/  ST.E desc[UR12][R4.64+0x3c], R27 ;  /* 0x00003c1b04007985 */ /* 0x008fe2000c10190c */
[----:B------:R-:W-:-:S02]  /*4c2e0*/  R2UR UR10, R2 ;  /* 0x00000000020a72ca */ /* 0x000fc400000e0000 */
[C---:B------:R-:W-:Y:S01]  /*4c2f0*/  R2UR UR11, R3.reuse ;  /* 0x00000000030b72ca */ /* 0x040fe200000e0000 */
[----:B----4-:R-:W-:Y:S01]  /*4c300*/  ST.E desc[UR14][R4.64+0x40], R28 ;  /* 0x0000401c04007985 */ /* 0x010fe2000c10190e */
        /* <DEDUP_REMOVED lines=311> */
[----:B------:R-:W-:Y:S01]  /*4d680*/  @!PT LDS RZ, [RZ] ;  /* 0x00000000fffff984 */ /* 0x000fe20000000800 */
[----:B------:R-:W-:Y:S01]  /*4d690*/  @!PT LDS RZ, [RZ] ;  /* 0x00000000fffff984 */ /* 0x000fe20000000800 */
[----:B------:R-:W-:Y:S01]  /*4d6a0*/  @!PT LDS RZ, [RZ] ;  /* 0x00000000fffff984 */ /* 0x000fe20000000800 */
[----:B------:R-:W-:Y:S01]  /*4d6b0*/  @!PT LDS RZ, [RZ] ;  /* 0x00000000fffff984 */ /* 0x000fe20000000800 */
[----:B------:R1:W-:Y:S06]  /*4d6c0*/  MEMBAR.ALL.CTA ;  /* 0x0000000000007992 */ /* 0x0003ec0000008000 */
[----:B-1----:R-:W1:Y:S02]  /*4d6d0*/  FENCE.VIEW.ASYNC.S ;  /* 0x00000000000073c6 */ /* 0x002e640000000000 */
[----:B-1----:R-:W-:-:S02]  /*4d6e0*/  NOP ;  /* 0x0000000000007918 */ /* 0x002fc40000000000 */
[----:B0-----:R-:W2:Y:S01]  /*4d6f0*/  LDL.64 R4, [R0+0x40] ;  /* 0x0000400000047983 */ /* 0x001ea20000100a00 */
[C---:B------:R-:W-:Y:S02]  /*4d700*/  R2UR UR4, R2.reuse ;  /* 0x00000000020472ca */ /* 0x040fe400000e0000 */
[----:B------:R-:W-:Y:S01]  /*4d710*/  R2UR UR5, R3 ;  /* 0x00000000030572ca */ /* 0x000fe200000e0000 */
[----:B------:R-:W3:Y:S01]  /*4d720*/  LDL.64 R6, [R0] ;  /* 0x0000000000067983 */ /* 0x000ee20000100a00 */
[----:B------:R-:W-:Y:S11]  /*4d730*/  BAR.ARV 0xe, 0x100 ;  /* 0x0384000000007b1d */ /* 0x000ff60000002000 */
[----:B--2---:R-:W2:Y:S01]  /*4d740*/  LD.E R8, desc[UR4][R4.64] ;  /* 0x0000000404087980 */ /* 0x004ea2000c101900 */
[----:B------:R-:W-:-:S02]  /*4d750*/  R2UR UR4, R2 ;  /* 0x00000000020472ca */ /* 0x000fc400000e0000 */
[----:B------:R-:W-:Y:S01]  /*4d760*/  R2UR UR5, R3 ;  /* 0x00000000030572ca */ /* 0x000fe200000e0000 */
[----:B------:R-:W-:-:S12]  /*4d770*/  BSSY B0, `(.L_x_4039) ;  /* 0x0000006000007945 */ /* 0x000fd80003800000 */
[----:B---3--:R0:W5:Y:S01]  /*4d780*/  LD.E R6, desc[UR4][R6.64] ;  /* 0x0000000406067980 */ /* 0x008162000c101900 */
[----:B--2---:R-:W-:-:S04]  /*4d790*/  LOP3.LUT R8, R8, 0x1, RZ, 0xfc, !PT ;  /* 0x0000000108087812 */ /* 0x004fc800078efcff */
[----:B------:R-:W-:-:S13]  /*4d7a0*/  ISETP.NE.AND P0, PT, R8, 0x3, PT ;  /* 0x000000030800780c */ /* 0x000fda0003f05270 */
[----:B0-----:R-:W-:Y:S05]  /*4d7b0*/  @!P0 BRA `(.L_x_4040) ;  /* 0x0000000000048947 */ /* 0x001fea0003800000 */
[----:B------:R-:W-:Y:S01]  /*4d7c0*/  BPT.TRAP 0x1 ;  /* 0x000000040000795c */ /* 0x000fe20000300000 */
.L_x_4040:
[----:B------:R-:W-:Y:S05]  /*4d7d0*/  BSYNC B0 ;  /* 0x0000000000007941 */ /* 0x000fea0003800000 */
.L_x_4039:
[C---:B------:R-:W-:Y:S02]  /*4d7e0*/  R2UR UR6, R2.reuse ;  /* 0x00000000020672ca */ /* 0x040fe400000e0000 */
[C---:B------:R-:W-:Y:S02]  /*4d7f0*/  R2UR UR7, R3.reuse ;  /* 0x00000000030772ca */ /* 0x040fe400000e0000 */
[----:B------:R-:W-:Y:S02]  /*4d800*/  R2UR UR4, R2 ;  /* 0x00000000020472ca */ /* 0x000fe400000e0000 */
[----:B------:R-:W-:-:S09]  /*4d810*/  R2UR UR5, R3 ;  /* 0x00000000030572ca */ /* 0x000fd200000e0000 */
[----:B------:R-:W2:Y:S04]  /*4d820*/  LD.E.64 R2, desc[UR6][R4.64+0x20] ;  /* 0x0000200604027980 */ /* 0x000ea8000c101b00 */
[----:B------:R-:W3:Y:S01]  /*4d830*/  LD.E R0, desc[UR4][R4.64+0xc] ;  /* 0x00000c0404007980 */ /* 0x000ee2000c101900 */
[----:B------:R-:W-:Y:S02]  /*4d840*/  MOV R7, 0x122c0 ;  /* 0x000122c000077802 */ /* 0x000fe40000000f00 */
[----:B--2---:R-:W-:-:S03]  /*4d850*/  MOV R3, R2 ;  /* 0x0000000200037202 */ /* 0x004fc60000000f00 */
[----:B------:R-:W-:Y:S02]  /*4d860*/  IMAD.MOV.U32 R2, RZ, RZ, R7 ;  /* 0x000000ffff027224 */ /* 0x000fe400078e0007 */
[----:B-----5:R-:W-:-:S05]  /*4d870*/  IMAD R3, R6, 0x8, R3 ;  /* 0x0000000806037824 */ /* 0x020fca00078e0203 */
[----:B---3--:R-:W-:Y:S01]  /*4d880*/  PRMT R0, R0, 0x654, R3 ;  /* 0x0000065400007816 */ /* 0x008fe20000000003 */
[----:B------:R-:W-:-:S03]  /*4d890*/  IMAD.MOV.U32 R3, RZ, RZ, 0x0 ;  /* 0x00000000ff037424 */ /* 0x000fc600078e00ff */
[----:B------:R0:W-:Y:S02]  /*4d8a0*/  SYNCS.ARRIVE.TRANS64.RED.A1T0 RZ, [R0+URZ], RZ ;  /* 0x000000ff00ff79a7 */ /* 0x0001e4000810043f */
[----:B0-----:R-:W-:Y:S05]  /*4d8b0*/  RET.REL.NODEC R2 `(_ZN7cutlass13device_kernelIN5flash11enable_sm90INS1_16FlashAttnFwdSm90INS1_25CollectiveMainloopFwdSm90ILi2EN4cute5tupleIJNS5_1CILi1EEES8_S8_EEENS6_IJNS7_ILi64EEESA_SA_EEELi512ENS_10bfloat16_tEfNS_4arch4Sm90ELb0ELb1ELb1ELb1ELb1ELb1ELb1ELb0ELb0ELb1ELb1ELb0EEENS1_21CollectiveEpilogueFwdINS6_IJSA_NS7_ILi512EEESA_EEES9_SC_SE_Li256ELb1ELb1ELb1ELb0EEENS1_36VarlenDynamicPersistentTileSchedulerILi64ELi64ELi256ELi128ELb1ELb1ELb1ELb1ELb0ELb1EEEEEEEEEvNT_6ParamsE) ;  /* 0xfffffb2402d07950 */ /* 0x001fea0003c3ffff */
.L_x_4013:
[----:B0-----:R0:W1:Y:S02]  /*4d8c0*/  SYNCS.PHASECHK.TRANS64.TRYWAIT P0, [R12+URZ], R13 ;  /* 0x0000000d0c0075a7 */ /* 0x001064000800017f */
[----:B-1----:R-:W-:Y:S05]  /*4d8d0*/  @!P0 NANOSLEEP.SYNCS 0x989680 ;  /* 0x009896800000895d */ /* 0x002fea0003900000 */
[----:B------:R-:W1:Y:S02]  /*4d8e0*/  @!P0 SYNCS.PHASECHK.TRANS64 P0, [R12+URZ], R13 ;  /* 0x0000000d0c0085a7 */ /* 0x000e64000800007f */
[----:B-1----:R-:W-:Y:S05]  /*4d8f0*/  @!P0 BRA `(.L_x_4013) ;  /* 0xfffffffc00f08947 */ /* 0x002fea000383ffff */
[----:B------:R-:W-:Y:S05]  /*4d900*/  BRA `(.L_x_4012) ;  /* 0xffffff0800d87947 */ /* 0x000fea000383ffff */
.L_x_4015:
[----:B0-----:R0:W1:Y:S02]  /*4d910*/  SYNCS.PHASECHK.TRANS64.TRYWAIT P0, [R12+URZ+0x38810], R13 ;  /* 0x0388100d0c0075a7 */ /* 0x001064000800017f */
[----:B-1----:R-:W-:Y:S05]  /*4d920*/  @!P0 NANOSLEEP.SYNCS 0x989680 ;  /* 0x009896800000895d */ /* 0x002fea0003900000 */
[----:B------:R-:W1:Y:S02]  /*4d930*/  @!P0 SYNCS.PHASECHK.TRANS64 P0, [R12+URZ+0x38810], R13 ;  /* 0x0388100d0c0085a7 */ /* 0x000e64000800007f */
[----:B-1----:R-:W-:Y:S05]  /*4d940*/  @!P0 BRA `(.L_x_4015) ;  /* 0xfffffffc00f08947 */ /* 0x002fea000383ffff */
[----:B------:R-:W-:Y:S05]  /*4d950*/  BRA `(.L_x_4041) ;  /* 0xffffff10002c7947 */ /* 0x000fea000383ffff */
.L_x_4022:
[----:B0-----:R0:W1:Y:S02]  /*4d960*/  SYNCS.PHASECHK.TRANS64.TRYWAIT P0, [R12+URZ], R13 ;  /* 0x0000000d0c0075a7 */ /* 0x001064000800017f */
[----:B-1----:R-:W-:Y:S05]  /*4d970*/  @!P0 NANOSLEEP.SYNCS 0x989680 ;  /* 0x009896800000895d */ /* 0x002fea0003900000 */
[----:B------:R-:W1:Y:S02]  /*4d980*/  @!P0 SYNCS.PHASECHK.TRANS64 P0, [R12+URZ], R13 ;  /* 0x0000000d0c0085a7 */ /* 0x000e64000800007f */
[----:B-1----:R-:W-:Y:S05]  /*4d990*/  @!P0 BRA `(.L_x_4022) ;  /* 0xfffffffc00f08947 */ /* 0x002fea000383ffff */
[----:B------:R-:W-:Y:S05]  /*4d9a0*/  BRA `(.L_x_4021) ;  /* 0xffffff1000c87947 */ /* 0x000fea000383ffff */
.L_x_4042:
        /* <DEDUP_REMOVED lines=13> */
.L_x_5840:


//--------------------- .text._ZN7cutlass13device_kernelIN5flash11enable_sm90INS1_16FlashAttnFwdSm90INS1_25CollectiveMainloopFwdSm90ILi2EN4cute5tupleIJNS5_1CILi1EEES8_S8_EEENS6_IJNS7_ILi64EEESA_SA_EEELi512ENS_10bfloat16_tEfNS_4arch4Sm90ELb1ELb0ELb1ELb0ELb1ELb0ELb0ELb0ELb0ELb1ELb1ELb0EEENS1_21CollectiveEpilogueFwdINS6_IJSA_NS7_ILi512EEESA_EEES9_SC_SE_Li256ELb0ELb1ELb1ELb0EEENS1_19SingleTileSchedulerILb0ELb1ELb1ELi64EEEEEEEEEvNT_6ParamsE --------------------------
	.section	.text._ZN7cutlass13device_kernelIN5flash11enable_sm90INS1_16FlashAttnFwdSm90INS1_25CollectiveMainloopFwdSm90ILi2EN4cute5tupleIJNS5_1CILi1EEES8_S8_EEENS6_IJNS7_ILi64EEESA_SA_EEELi512ENS_10bfloat16_tEfNS_4arch4Sm90ELb1ELb0ELb1ELb0ELb1ELb0ELb0ELb0ELb0ELb1ELb1ELb0EEENS1_21CollectiveEpilogueFwdINS6_IJSA_NS7_ILi512EEESA_EEES9_SC_SE_Li256ELb0ELb1ELb1ELb0EEENS1_19SingleTileSchedulerILb0ELb1ELb1ELi64EEEEEEEEEvNT_6ParamsE,"ax",@progbits
	.align	128
.text._ZN7cutlass13device_kernelIN5flash11enable_sm90INS1_16FlashAttnFwdSm90INS1_25CollectiveMainloopFwdSm90ILi2EN4cute5tupleIJNS5_1CILi1EEES8_S8_EEENS6_IJNS7_ILi64EEESA_SA_EEELi512ENS_10bfloat16_tEfNS_4arch4Sm90ELb1ELb0ELb1ELb0ELb1ELb0ELb0ELb0ELb0ELb1ELb1ELb0EEENS1_21CollectiveEpilogueFwdINS6_IJSA_NS7_ILi512EEESA_EEES9_SC_SE_Li256ELb0ELb1ELb1ELb0EEENS1_19SingleTileSchedulerILb0ELb1ELb1ELi64EEEEEEEEEvNT_6ParamsE:
        .type           _ZN7cutlass13device_kernelIN5flash11enable_sm90INS1_16FlashAttnFwdSm90INS1_25CollectiveMainloopFwdSm90ILi2EN4cute5tupleIJNS5_1CILi1EEES8_S8_EEENS6_IJNS7_ILi64EEESA_SA_EEELi512ENS_10bfloat16_tEfNS_4arch4Sm90ELb1ELb0ELb1ELb0ELb1ELb0ELb0ELb0ELb0ELb1ELb1ELb0EEENS1_21CollectiveEpilogueFwdINS6_IJSA_NS7_ILi512EEESA_EEES9_SC_SE_Li256ELb0ELb1ELb1ELb0EEENS1_19SingleTileSchedulerILb0ELb1ELb1ELi64EEEEEEEEEvNT_6ParamsE,@function
        .size           _ZN7cutlass13device_kernelIN5flash11enable_sm90INS1_16FlashAttnFwdSm90INS1_25CollectiveMainloopFwdSm90ILi2EN4cute5tupleIJNS5_1CILi1EEES8_S8_EEENS6_IJNS7_ILi64EEESA_SA_EEELi512ENS_10bfloat16_tEfNS_4arch4Sm90ELb1ELb0ELb1ELb0ELb1ELb0ELb0ELb0ELb0ELb1ELb1ELb0EEENS1_21CollectiveEpilogueFwdINS6_IJSA_NS7_ILi512EEESA_EEES9_SC_SE_Li256ELb0ELb1ELb1ELb0EEENS1_19SingleTileSchedulerILb0ELb1ELb1ELi64EEEEEEEEEvNT_6ParamsE,(.L_x_5842 - _ZN7cutlass13device_kernelIN5flash11enable_sm90INS1_16FlashAttnFwdSm90INS1_25CollectiveMainloopFwdSm90ILi2EN4cute5tupleIJNS5_1CILi1EEES8_S8_EEENS6_IJNS7_ILi64EEESA_SA_EEELi512ENS_10bfloat16_tEfNS_4arch4Sm90ELb1ELb0ELb1ELb0ELb1ELb0ELb0ELb0ELb0ELb1ELb1ELb0EEENS1_21CollectiveEpilogueFwdINS6_IJSA_NS7_ILi512EEESA_EEES9_SC_SE_Li256ELb0ELb1ELb1ELb0EEENS1_19SingleTileSchedulerILb0ELb1ELb1ELi64EEEEEEEEEvNT_6ParamsE)
        .other          _ZN7cutlass13device_kernelIN5flash11enable_sm90INS1_16FlashAttnFwdSm90INS1_25CollectiveMainloopFwdSm90ILi2EN4cute5tupleIJNS5_1CILi1EEES8_S8_EEENS6_IJNS7_ILi64EEESA_SA_EEELi512ENS_10bfloat16_tEfNS_4arch4Sm90ELb1ELb0ELb1ELb0ELb1ELb0ELb0ELb0ELb0ELb1ELb1ELb0EEENS1_21CollectiveEpilogueFwdINS6_IJSA_NS7_ILi512EEESA_EEES9_SC_SE_Li256ELb0ELb1ELb1ELb0EEENS1_19SingleTileSchedulerILb0ELb1ELb1ELi64EEEEEEEEEvNT_6ParamsE,@"STO_CUDA_ENTRY STV_DEFAULT"
_ZN7cutlass13device_kernelIN5flash11enable_sm90INS1_16FlashAttnFwdSm90INS1_25CollectiveMainloopFwdSm90ILi2EN4cute5tupleIJNS5_1CILi1EEES8_S8_EEENS6_IJNS7_ILi64EEESA_SA_EEELi512ENS_10bfloat16_tEfNS_4arch4Sm90ELb1ELb0ELb1ELb0ELb1ELb0ELb0ELb0ELb0ELb1ELb1ELb0EEENS1_21CollectiveEpilogueFwdINS6_IJSA_NS7_ILi512EEESA_EEES9_SC_SE_Li256ELb0ELb1ELb1ELb0EEENS1_19SingleTileSchedulerILb0ELb1ELb1ELi64EEEEEEEEEvNT_6ParamsE:
        /* <DEDUP_REMOVED lines=40> */
.L_x_4043:
        /* <DEDUP_REMOVED lines=22> */
.L_x_4044:
        /* <DEDUP_REMOVED lines=18> */
.L_x_4045:
        /* <DEDUP_REMOVED lines=22> */
.L_x_4046:
        /* <DEDUP_REMOVED lines=23> */
.L_x_4047:
        /* <DEDUP_REMOVED lines=9> */
.L_x_4050:
        /* <DEDUP_REMOVED lines=25> */
[----:B------:R-:W0:Y:S01]  /*09f0*/  S2UR UR7, SR_CTAID.X ;  /* 0x00000000000779c3 */ /* 0x000e220000002500 */
[----:B------:R-:W-:Y:S01]  /*0a00*/  ULDC UR10, c[0x0][0x2f0] ;  /* 0x0000bc00000a7ab9 */ /* 0x000fe20000000800 */
[----:B------:R-:W-:Y:S01]  /*0a10*/  VIADD R16, R30, 0xffffff80 ;  /* 0xffffff801e107836 */ /* 0x000fe20000000000 */
[----:B------:R-:W-:-:S04]  /*0a20*/  UISETP.NE.AND.EX UP0, UPT, UR5, URZ, UPT, UP0 ;  /* 0x0000003f0500728c */ /* 0x000fc8000bf05300 */
[----:B------:R-:W-:Y:S01]  /*0a30*/  USEL UR41, UR41, 0x1, UP0 ;  /* 0x0000000129297887 */ /* 0x000fe20008000000 */
[----:B------:R-:W1:Y:S01]  /*0a40*/  S2UR UR44, SR_CgaCtaId ;  /* 0x00000000002c79c3 */ /* 0x000e620000008800 */
[----:B------:R-:W-:Y:S02]  /*0a50*/  UISETP.NE.AND UP0, UPT, UR11, 0x1, UPT ;  /* 0x000000010b00788c */ /* 0x000fe4000bf05270 */
[----:B------:R-:W-:-:S04]  /*0a60*/  UIMAD UR4, UR41, UR10, 0x3f ;  /* 0x0000003f290474a4 */ /* 0x000fc8000f8e020a */
[----:B------:R-:W-:Y:S01]  /*0a70*/  PLOP3.LUT P0, PT, PT, PT, UP0, 0x80, 0x0 ;  /* 0x000000000000781c */ /* 0x000fe20003f0f008 */
[----:B------:R-:W-:-:S04]  /*0a80*/  USHF.R.S32.HI UR5, URZ, 0x1f, UR4 ;  /* 0x0000001f3f057899 */ /* 0x000fc80008011404 */
[----:B------:R-:W-:-:S04]  /*0a90*/  ULEA.HI UR5, UR5, UR4, URZ, 0x6 ;  /* 0x0000000405057291 */ /* 0x000fc8000f8f303f */
[----:B------:R-:W-:-:S04]  /*0aa0*/  USHF.R.S32.HI UR6, URZ, 0x6, UR5 ;  /* 0x000000063f067899 */ /* 0x000fc80008011405 */
[----:B0-----:R-:W-:Y:S08]  /*0ab0*/  @!P0 BRA `(.L_x_4052) ;  /* 0x00000020003c8947 */ /* 0x001ff00003800000 */
[----:B------:R-:W-:Y:S01]  /*0ac0*/  ULDC UR4, c[0x0][0x448] ;  /* 0x0001120000047ab9 */ /* 0x000fe20000000800 */
[----:B------:R-:W-:Y:S01]  /*0ad0*/  ULEA UR7, UR7, 0x3f, 0x6 ;  /* 0x0000003f07077891 */ /* 0x000fe2000f8e303f */
[----:B------:R-:W-:Y:S01]  /*0ae0*/  PLOP3.LUT P0, PT, PT, PT, PT, 0x80, 0x0 ;  /* 0x000000000000781c */ /* 0x000fe20003f0f070 */
[----:B------:R-:W-:Y:S01]  /*0af0*/  UISETP.NE.AND UP0, UPT, UR4, 0x1, UPT ;  /* 0x000000010400788c */ /* 0x000fe2000bf05270 */
[----:B------:R-:W-:Y:S01]  /*0b00*/  IMAD.MOV.U32 R3, RZ, RZ, RZ ;  /* 0x000000ffff037224 */ /* 0x000fe200078e00ff */
[----:B------:R-:W-:Y:S01]  /*0b10*/  ULDC UR8, c[0x0][0x288] ;  /* 0x0000a20000087ab9 */ /* 0x000fe20000000800 */
[----:B------:R-:W-:Y:S01]  /*0b20*/  USHF.R.U32.HI UR11, URZ, 0x10, UR9 ;  /* 0x000000103f0b7899 */ /* 0x000fe20008011609 */
[----:B------:R-:W-:Y:S01]  /*0b30*/  MOV R5, RZ ;  /* 0x000000ff00057202 */ /* 0x000fe20000000f00 */
[----:B------:R-:W-:Y:S01]  /*0b40*/  UIADD3 UR8, -UR8, 0x40, URZ ;  /* 0x0000004008087890 */ /* 0x000fe2000fffe13f */
[----:B------:R-:W-:Y:S01]  /*0b50*/  IMAD.MOV.U32 R6, RZ, RZ, RZ ;  /* 0x000000ffff067224 */ /* 0x000fe200078e00ff */
[----:B------:R-:W-:Y:S01]  /*0b60*/  ULOP3.LUT UR9, UR9, 0xffff, URZ, 0xc0, !UPT ;  /* 0x0000ffff09097892 */ /* 0x000fe2000f8ec03f */
[----:B------:R-:W-:Y:S01]  /*0b70*/  CS2R R150, SRZ ;  /* 0x0000000000967805 */ /* 0x000fe2000001ff00 */
[----:B------:R-:W-:Y:S01]  /*0b80*/  UIMAD UR8, UR41, UR10, UR8 ;  /* 0x0000000a290872a4 */ /* 0x000fe2000f8e0208 */
[----:B------:R-:W-:Y:S01]  /*0b90*/  CS2R R148, SRZ ;  /* 0x0000000000947805 */ /* 0x000fe2000001ff00 */
[----:B------:R-:W-:Y:S01]  /*0ba0*/  @UP0 ULDC UR4, c[0x0][0x44c] ;  /* 0x0001130000040ab9 */ /* 0x000fe20000000800 */
[----:B------:R-:W-:Y:S01]  /*0bb0*/  @UP0 ULDC UR12, c[0x0][0x450] ;  /* 0x00011400000c0ab9 */ /* 0x000fe20000000800 */
[----:B------:R-:W-:Y:S01]  /*0bc0*/  UIMAD.WIDE.U32 UR4, UR7, UR4, URZ ;  /* 0x00000004070472a5 */ /* 0x000fe2000f8e003f */
[----:B------:R-:W-:-:S02]  /*0bd0*/  CS2R R146, SRZ ;  /* 0x0000000000927805 */ /* 0x000fc4000001ff00 */
[----:B------:R-:W-:Y:S02]  /*0be0*/  CS2R R144, SRZ ;  /* 0x0000000000907805 */ /* 0x000fe4000001ff00 */
[----:B------:R-:W-:Y:S01]  /*0bf0*/  CS2R R142, SRZ ;  /* 0x00000000008e7805 */ /* 0x000fe2000001ff00 */
[----:B------:R-:W-:Y:S01]  /*0c00*/  @UP0 USHF.R.U32.HI UR7, URZ, UR12, UR5 ;  /* 0x0000000c3f070299 */ /* 0x000fe20008011605 */
[----:B------:R-:W-:Y:S02]  /*0c10*/  CS2R R140, SRZ ;  /* 0x00000000008c7805 */ /* 0x000fe4000001ff00 */
[----:B------:R-:W-:Y:S02]  /*0c20*/  CS2R R138, SRZ ;  /* 0x00000000008a7805 */ /* 0x000fe4000001ff00 */
[----:B------:R-:W-:Y:S01]  /*0c30*/  CS2R R136, SRZ ;  /* 0x0000000000887805 */ /* 0x000fe2000001ff00 */
[----:B------:R-:W-:Y:S01]  /*0c40*/  UIADD3 UR7, UR8, UR7, URZ ;  /* 0x0000000708077290 */ /* 0x000fe2000fffe03f */
[----:B------:R-:W-:-:S02]  /*0c50*/  CS2R R134, SRZ ;  /* 0x0000000000867805 */ /* 0x000fc4000001ff00 */
[----:B------:R-:W-:Y:S02]  /*0c60*/  CS2R R132, SRZ ;  /* 0x0000000000847805 */ /* 0x000fe4000001ff00 */
[----:B------:R-:W-:Y:S01]  /*0c70*/  CS2R R130, SRZ ;  /* 0x0000000000827805 */ /* 0x000fe2000001ff00 */
[----:B------:R-:W-:Y:S01]  /*0c80*/  USHF.R.S32.HI UR4, URZ, 0x1f, UR7 ;  /* 0x0000001f3f047899 */ /* 0x000fe20008011407 */
[----:B------:R-:W-:Y:S02]  /*0c90*/  CS2R R128, SRZ ;  /* 0x0000000000807805 */ /* 0x000fe4000001ff00 */
[----:B------:R-:W-:Y:S02]  /*0ca0*/  CS2R R126, SRZ ;  /* 0x00000000007e7805 */ /* 0x000fe4000001ff00 */
[----:B------:R-:W-:Y:S01]  /*0cb0*/  CS2R R124, SRZ ;  /* 0x00000000007c7805 */ /* 0x000fe2000001ff00 */
[----:B------:R-:W-:Y:S01]  /*0cc0*/  ULEA.HI UR4, UR4, UR7, URZ, 0x6 ;  /* 0x0000000704047291 */ /* 0x000fe2000f8f303f */
[----:B------:R-:W-:-:S02]  /*0cd0*/  CS2R R122, SRZ ;  /* 0x00000000007a7805 */ /* 0x000fc4000001ff00 */
[----:B------:R-:W-:Y:S02]  /*0ce0*/  CS2R R120, SRZ ;  /* 0x0000000000787805 */ /* 0x000fe4000001ff00 */
[----:B------:R-:W-:Y:S01]  /*0cf0*/  CS2R R118, SRZ ;  /* 0x0000000000767805 */ /* 0x000fe2000001ff00 */
[----:B------:R-:W-:Y:S01]  /*0d00*/  USHF.R.S32.HI UR4, URZ, 0x6, UR4 ;  /* 0x000000063f047899 */ /* 0x000fe20008011404 */
[----:B------:R-:W-:Y:S02]  /*0d10*/  CS2R R116, SRZ ;  /* 0x0000000000747805 */ /* 0x000fe4000001ff00 */
[----:B------:R-:W-:Y:S02]  /*0d20*/  CS2R R114, SRZ ;  /* 0x0000000000727805 */ /* 0x000fe4000001ff00 */
[----:B------:R-:W-:Y:S01]  /*0d30*/  CS2R R112, SRZ ;  /* 0x0000000000707805 */ /* 0x000fe2000001ff00 */
[----:B------:R-:W-:Y:S01]  /*0d40*/  UISETP.LT.AND UP0, UPT, UR6, UR4, UPT ;  /* 0x000000040600728c */ /* 0x000fe2000bf01270 */
[----:B------:R-:W-:-:S02]  /*0d50*/  CS2R R110, SRZ ;  /* 0x00000000006e7805 */ /* 0x000fc4000001ff00 */
[----:B------:R-:W-:Y:S02]  /*0d60*/  CS2R R108, SRZ ;  /* 0x00000000006c7805 */ /* 0x000fe4000001ff00 */
[----:B------:R-:W-:Y:S01]  /*0d70*/  CS2R R106, SRZ ;  /* 0x00000000006a7805 */ /* 0x000fe2000001ff00 */
[----:B------:R-:W-:Y:S01]  /*0d80*/  USEL UR6, UR6, UR4, UP0 ;  /* 0x0000000406067287 */ /* 0x000fe20008000000 */
[----:B------:R-:W-:Y:S01]  /*0d90*/  CS2R R104, SRZ ;  /* 0x0000000000687805 */ /* 0x000fe2000001ff00 */
[----:B------:R-:W-:Y:S01]  /*0da0*/  UISETP.NE.AND UP0, UPT, UR11, URZ, UPT ;  /* 0x0000003f0b00728c */ /* 0x000fe2000bf05270 */
[----:B------:R-:W-:Y:S01]  /*0db0*/  CS2R R102, SRZ ;  /* 0x0000000000667805 */ /* 0x000fe2000001ff00 */
[----:B------:R-:W-:Y:S01]  /*0dc0*/  UISETP.GE.AND UP1, UPT, UR6, 0x1, UPT ;  /* 0x000000010600788c */ /* 0x000fe2000bf26270 */
[----:B------:R-:W-:Y:S02]  /*0dd0*/  CS2R R100, SRZ ;  /* 0x0000000000647805 */ /* 0x000fe4000001ff00 */
[----:B------:R-:W-:-:S02]  /*0de0*/  CS2R R98, SRZ ;  /* 0x0000000000627805 */ /* 0x000fc4000001ff00 */
[----:B------:R-:W-:Y:S02]  /*0df0*/  CS2R R96, SRZ ;  /* 0x0000000000607805 */ /* 0x000fe4000001ff00 */
[----:B------:R-:W-:Y:S02]  /*0e00*/  CS2R R94, SRZ ;  /* 0x00000000005e7805 */ /* 0x000fe4000001ff00 */
[----:B------:R-:W-:Y:S02]  /*0e10*/  CS2R R92, SRZ ;  /* 0x00000000005c7805 */ /* 0x000fe4000001ff00 */
[----:B------:R-:W-:Y:S02]  /*0e20*/  PLOP3.LUT P1, PT, PT, PT, UP1, 0x80, 0x0 ;  /* 0x000000000000781c */ /* 0x000fe40003f2f018 */
[----:B------:R-:W-:Y:S02]  /*0e30*/  CS2R R90, SRZ ;  /* 0x00000000005a7805 */ /* 0x000fe4000001ff00 */
[----:B------:R-:W-:Y:S01]  /*0e40*/  CS2R R88, SRZ ;  /* 0x0000000000587805 */ /* 0x000fe2000001ff00 */
[----:B------:R-:W-:Y:S01]  /*0e50*/  @!UP0 ULDC UR11, c[0x0][0x9f0] ;  /* 0x00027c00000b8ab9 */ /* 0x000fe20000000800 */
        /* <DEDUP_REMOVED lines=27> */
[----:B------:R-:W-:Y:S01]  /*1010*/  MOV R4, UR11 ;  /* 0x0000000b00047c02 */ /* 0x000fe20008000f00 */
[----:B------:R-:W-:-:S03]  /*1020*/  UIADD3 UR4, UR11, -0x1, UR6 ;  /* 0xffffffff0b047890 */ /* 0x000fc6000fffe006 */
[-C--:B------:R-:W-:Y:S02]  /*1030*/  IABS R7, R4.reuse ;  /* 0x0000000400077213 */ /* 0x080fe40000000000 */
[----:B------:R-:W-:Y:S02]  /*1040*/  IABS R4, R4 ;  /* 0x0000000400047213 */ /* 0x000fe40000000000 */
[----:B------:R-:W0:Y:S01]  /*1050*/  I2F.RP R0, R7 ;  /* 0x0000000700007306 */ /* 0x000e220000209400 */
[----:B------:R-:W-:Y:S01]  /*1060*/  MOV R8, UR4 ;  /* 0x0000000400087c02 */ /* 0x000fe20008000f00 */
[----:B------:R-:W-:Y:S01]  /*1070*/  ULOP3.LUT UR4, UR4, UR11, URZ, 0x3c, !UPT ;  /* 0x0000000b04047292 */ /* 0x000fe2000f8e3c3f */
[----:B------:R-:W-:-:S05]  /*1080*/  IMAD.MOV R4, RZ, RZ, -R4 ;  /* 0x000000ffff047224 */ /* 0x000fca00078e0a04 */
[----:B------:R-:W-:Y:S01]  /*1090*/  ISETP.LE.AND P3, PT, RZ, UR4, PT ;  /* 0x00000004ff007c0c */ /* 0x000fe2000bf63270 */
[----:B0-----:R-:W0:Y:S02]  /*10a0*/  MUFU.RCP R0, R0 ;  /* 0x0000000000007308 */ /* 0x001e240000001000 */
[----:B0-----:R-:W-:Y:S01]  /*10b0*/  VIADD R2, R0, 0xffffffe ;  /* 0x0ffffffe00027836 */ /* 0x001fe20000000000 */
[----:B------:R-:W-:-:S05]  /*10c0*/  IABS R0, R8 ;  /* 0x0000000800007213 */ /* 0x000fca0000000000 */
[----:B------:R0:W2:Y:S02]  /*10d0*/  F2I.FTZ.U32.TRUNC.NTZ R3, R2 ;  /* 0x0000000200037305 */ /* 0x0000a4000021f000 */
[----:B0-----:R-:W-:Y:S02]  /*10e0*/  IMAD.MOV.U32 R2, RZ, RZ, RZ ;  /* 0x000000ffff027224 */ /* 0x001fe400078e00ff */
[----:B--2---:R-:W-:-:S04]  /*10f0*/  IMAD.MOV R10, RZ, RZ, -R3 ;  /* 0x000000ffff0a7224 */ /* 0x004fc800078e0a03 */
        /* <DEDUP_REMOVED lines=8> */
[----:B------:R-:W-:Y:S02]  /*1180*/  ISETP.NE.AND P2, PT, RZ, UR11, PT ;  /* 0x0000000bff007c0c */ /* 0x000fe4000bf45270 */
[----:B------:R-:W-:-:S13]  /*1190*/  ISETP.GE.U32.AND P1, PT, R0, R7, PT ;  /* 0x000000070000720c */ /* 0x000fda0003f26070 */
[----:B------:R-:W-:-:S05]  /*11a0*/  @P1 IADD3 R3, R3, 0x1, RZ ;  /* 0x0000000103031810 */ /* 0x000fca0007ffe0ff */
[----:B------:R-:W-:Y:S01]  /*11b0*/  @!P3 IMAD.MOV R3, RZ, RZ, -R3 ;  /* 0x000000ffff03b224 */ /* 0x000fe200078e0a03 */
[----:B------:R-:W-:-:S07]  /*11c0*/  @!P2 LOP3.LUT R3, RZ, UR11, RZ, 0x33, !PT ;  /* 0x0000000bff03ac12 */ /* 0x000fce000f8e33ff */
.L_x_4053:
        /* <DEDUP_REMOVED lines=17> */
[----:B------:R-:W-:-:S04]  /*12e0*/  IADD3 R5, R16, -R5, RZ ;  /* 0x8000000510057210 */ /* 0x000fc80007ffe0ff */
        /* <DEDUP_REMOVED lines=12> */
[----:B-1----:R-:W-:Y:S01]  /*13b0*/  ULEA UR5, UR44, UR7, 0x18 ;  /* 0x000000072c057291 */ /* 0x002fe2000f8ec03f */
[----:B------:R-:W-:Y:S01]  /*13c0*/  IMAD R4, R4, 0x10, R7 ;  /* 0x0000001004047824 */ /* 0x000fe200078e0207 */
        /* <DEDUP_REMOVED lines=11> */
.L_x_4055:
[----:B------:R-:W-:-:S04]  /*1480*/  SHF.L.U32 R2, RZ, 0x1f, RZ ;  /* 0x0000001fff027819 */ /* 0x000fc800000006ff */
[----:B------:R-:W0:Y:S02]  /*1490*/  SYNCS.PHASECHK.TRANS64.TRYWAIT P1, [UR5+0x28c50], R2 ;  /* 0x028c5002ff0075a7 */ /* 0x000e240008020145 */
[----:B0-----:R-:W-:Y:S05]  /*14a0*/  @!P1 BRA `(.L_x_4056) ;  /* 0x000000e8008c9947 */ /* 0x001fea0003800000 */
.L_x_4152:
        /* <DEDUP_REMOVED lines=39> */
.L_x_4057:
[----:B------:R-:W-:Y:S01]  /*1720*/  IADD3 R3, R3, -0x2, RZ ;  /* 0xfffffffe03037810 */ /* 0x000fe20007ffe0ff */
[----:B------:R-:W-:-:S03]  /*1730*/  UIADD3 UR4, UR5, 0x28c60, URZ ;  /* 0x00028c6005047890 */ /* 0x000fc6000fffe03f */
[----:B------:R-:W-:Y:S01]  /*1740*/  ISETP.GE.AND P1, PT, R3, R0, PT ;  /* 0x000000000300720c */ /* 0x000fe20003f26270 */
[----:B------:R-:W-:-:S09]  /*1750*/  UPRMT UR4, UR44, 0x654, UR4 ;  /* 0x000006542c047896 */ /* 0x000fd20008000004 */
[----:B------:R-:W-:Y:S01]  /*1760*/  SYNCS.ARRIVE.TRANS64.RED.A1T0 RZ, [UR4], RZ ;  /* 0x000000ffffff79a7 */ /* 0x000fe20008100404 */
[----:B------:R-:W-:Y:S02]  /*1770*/  UMOV UR4, URZ ;  /* 0x0000003f00047c82 */ /* 0x000fe40008000000 */
[----:B------:R-:W-:Y:S05]  /*1780*/  @!P1 BRA `(.L_x_4058) ;  /* 0x0000000800e09947 */ /* 0x000fea0003800000 */
[----:B------:R-:W-:Y:S01]  /*1790*/  IMAD.MOV.U32 R7, RZ, RZ, RZ ;  /* 0x000000ffff077224 */ /* 0x000fe200078e00ff */
[----:B------:R-:W-:-:S06]  /*17a0*/  UMOV UR4, URZ ;  /* 0x0000003f00047c82 */ /* 0x000fcc0008000000 */
.L_x_4064:
[----:B------:R-:W-:Y:S01]  /*17b0*/  BAR.SYNC.DEFER_BLOCKING 0xe, 0x100 ;  /* 0x0384000000007b1d */ /* 0x000fe20000010000 */
[----:B01----:R-:W-:Y:S01]  /*17c0*/  IMAD.U32 R5, RZ, RZ, UR4 ;  /* 0x00000004ff057e24 */ /* 0x003fe2000f8e00ff */
[----:B------:R-:W-:Y:S01]  /*17d0*/  UIADD3 UR4, UR4, 0x1, URZ ;  /* 0x0000000104047890 */ /* 0x000fe2000fffe03f */
[C---:B------:R-:W-:Y:S01]  /*17e0*/  ISETP.GT.AND P2, PT, R3.reuse, R0, PT ;  /* 0x000000000300720c */ /* 0x040fe20003f44270 */
[----:B------:R-:W-:Y:S02]  /*17f0*/  VIADD R3, R3, 0xffffffff ;  /* 0xffffffff03037836 */ /* 0x000fe40000000000 */
[----:B------:R-:W-:Y:S01]  /*1800*/  LEA R2, R5, R4, 0x6 ;  /* 0x0000000405027211 */ /* 0x000fe200078e30ff */
[----:B------:R-:W-:-:S03]  /*1810*/  UISETP.NE.AND UP0, UPT, UR4, 0x2, UPT ;  /* 0x000000020400788c */ /* 0x000fc6000bf05270 */
        /* <DEDUP_REMOVED lines=136> */
.L_x_4059:
[----:B------:R-:W-:Y:S01]  /*20a0*/  ULEA UR7, UR4, UR5, 0x3 ;  /* 0x0000000504077291 */ /* 0x000fe2000f8e183f */
[----:B------:R-:W-:-:S08]  /*20b0*/  SHF.L.U32 R2, R7, 0x1f, RZ ;  /* 0x0000001f07027819 */ /* 0x000fd000000006ff */
[----:B------:R0:W1:Y:S01]  /*20c0*/  SYNCS.PHASECHK.TRANS64.TRYWAIT P1, [UR7+0x28c50], R2 ;  /* 0x028c5002ff0075a7 */ /* 0x0000620008020147 */
[----:B------:R-:W-:Y:S05]  /*20d0*/  @!P0 BRA `(.L_x_4060) ;  /* 0x0000000000048947 */ /* 0x000fea0003800000 */
[----:B------:R-:W-:Y:S01]  /*20e0*/  BPT.TRAP 0x1 ;  /* 0x000000040000795c */ /* 0x000fe20000300000 */
.L_x_4060:
[----:B-1----:R-:W-:Y:S05]  /*20f0*/  @P1 BRA `(.L_x_4061) ;  /* 0x0000000000081947 */ /* 0x002fea0003800000 */
[----:B------:R-:W1:Y:S02]  /*2100*/  SYNCS.PHASECHK.TRANS64.TRYWAIT P1, [UR7+0x28c50], R2 ;  /* 0x028c5002ff0075a7 */ /* 0x000e640008020147 */
[----:B-1----:R-:W-:Y:S05]  /*2110*/  @!P1 BRA `(.L_x_4062) ;  /* 0x000000dc00889947 */ /* 0x002fea0003800000 */
.L_x_4061:
        /* <DEDUP_REMOVED lines=26> */
.L_x_4063:
[----:B------:R-:W-:-:S04]  /*22c0*/  UIADD3 UR7, UR7, 0x28c60, URZ ;  /* 0x00028c6007077890 */ /* 0x000fc8000fffe03f */
[----:B------:R-:W-:-:S09]  /*22d0*/  UPRMT UR7, UR44, 0x654, UR7 ;  /* 0x000006542c077896 */ /* 0x000fd20008000007 */
[----:B------:R-:W-:Y:S01]  /*22e0*/  SYNCS.ARRIVE.TRANS64.RED.A1T0 RZ, [UR7], RZ ;  /* 0x000000ffffff79a7 */ /* 0x000fe20008100407 */
[----:B------:R-:W-:Y:S05]  /*22f0*/  @P2 BRA `(.L_x_4064) ;  /* 0xfffffff4002c2947 */ /* 0x000fea000383ffff */
[----:B------:R-:W-:-:S12]  /*2300*/  USHF.L.U32 UR4, UR4, 0x6, URZ ;  /* 0x0000000604047899 */ /* 0x000fd8000800063f */
.L_x_4058:
[----:B------:R-:W-:Y:S01]  /*2310*/  BAR.SYNC.DEFER_BLOCKING 0xe, 0x100 ;  /* 0x0384000000007b1d */ /* 0x000fe20000010000 */
[----:B------:R-:W-:Y:S01]  /*2320*/  VIADD R4, R4, UR4 ;  /* 0x0000000404047c36 */ /* 0x000fe20008000000 */
[----:B------:R-:W-:Y:S01]  /*2330*/  PLOP3.LUT P0, PT, PT, PT, PT, 0x8, 0x0 ;  /* 0x000000000000781c */ /* 0x000fe20003f0e170 */
[----:B------:R-:W-:Y:S01]  /*2340*/  IMAD.MOV.U32 R6, RZ, RZ, RZ ;  /* 0x000000ffff067224 */ /* 0x000fe200078e00ff */
[----:B01----:R-:W-:Y:S02]  /*2350*/  MOV R5, RZ ;  /* 0x000000ff00057202 */ /* 0x003fe40000000f00 */
[----:B------:R-:W-:-:S05]  /*2360*/  LEA R4, R4, UR5, 0x2 ;  /* 0x0000000504047c11 */ /* 0x000fca000f8e10ff */
        /* <DEDUP_REMOVED lines=132> */
.L_x_4052:
[----:B------:R-:W-:Y:S01]  /*2bb0*/  ULDC UR4, c[0x0][0x448] ;  /* 0x0001120000047ab9 */ /* 0x000fe20000000800 */
[----:B------:R-:W-:Y:S02]  /*2bc0*/  ULEA UR7, UR7, 0x3f, 0x6 ;  /* 0x0000003f07077891 */ /* 0x000fe4000f8e303f */
[----:B------:R-:W-:Y:S01]  /*2bd0*/  UISETP.NE.AND UP0, UPT, UR4, 0x1, UPT ;  /* 0x000000010400788c */ /* 0x000fe2000bf05270 */
[----:B------:R-:W-:Y:S01]  /*2be0*/  ULDC UR8, c[0x0][0x288] ;  /* 0x0000a20000087ab9 */ /* 0x000fe20000000800 */
[----:B------:R-:W-:Y:S02]  /*2bf0*/  ULOP3.LUT UR40, UR9, 0xffff, URZ, 0xc0, !UPT ;  /* 0x0000ffff09287892 */ /* 0x000fe4000f8ec03f */
[----:B------:R-:W-:Y:S02]  /*2c00*/  UIADD3 UR8, -UR8, 0x40, URZ ;  /* 0x0000004008087890 */ /* 0x000fe4000fffe13f */
[----:B------:R-:W-:Y:S02]  /*2c10*/  UP2UR UR45, UPR, URZ, 0x1 ;  /* 0x000000013f2d7883 */ /* 0x000fe40008000000 */
[----:B------:R-:W-:-:S03]  /*2c20*/  UIMAD UR8, UR41, UR10, UR8 ;  /* 0x0000000a290872a4 */ /* 0x000fc6000f8e0208 */
[----:B------:R-:W-:Y:S01]  /*2c30*/  @UP0 ULDC UR4, c[0x0][0x44c] ;  /* 0x0001130000040ab9 */ /* 0x000fe20000000800 */
[----:B------:R-:W-:Y:S01]  /*2c40*/  @UP0 ULDC UR11, c[0x0][0x450] ;  /* 0x00011400000b0ab9 */ /* 0x000fe20000000800 */
[----:B------:R-:W-:-:S04]  /*2c50*/  UIMAD.WIDE.U32 UR4, UR7, UR4, URZ ;  /* 0x00000004070472a5 */ /* 0x000fc8000f8e003f */
[----:B------:R-:W-:Y:S02]  /*2c60*/  @UP0 USHF.R.U32.HI UR7, URZ, UR11, UR5 ;  /* 0x0000000b3f070299 */ /* 0x000fe40008011605 */
[----:B------:R-:W-:Y:S02]  /*2c70*/  USHF.R.U32.HI UR11, URZ, 0x10, UR9 ;  /* 0x000000103f0b7899 */ /* 0x000fe40008011609 */
[----:B------:R-:W-:Y:S02]  /*2c80*/  UIADD3 UR7, UR8, UR7, URZ ;  /* 0x0000000708077290 */ /* 0x000fe4000fffe03f */
[----:B------:R-:W-:Y:S02]  /*2c90*/  UISETP.NE.AND UP1, UPT, UR11, URZ, UPT ;  /* 0x0000003f0b00728c */ /* 0x000fe4000bf25270 */
[----:B------:R-:W-:-:S04]  /*2ca0*/  USHF.R.S32.HI UR4, URZ, 0x1f, UR7 ;  /* 0x0000001f3f047899 */ /* 0x000fc80008011407 */
[----:B------:R-:W-:-:S04]  /*2cb0*/  ULEA.HI UR4, UR4, UR7, URZ, 0x6 ;  /* 0x0000000704047291 */ /* 0x000fc8000f8f303f */
[----:B------:R-:W-:Y:S01]  /*2cc0*/  USHF.R.S32.HI UR4, URZ, 0x6, UR4 ;  /* 0x000000063f047899 */ /* 0x000fe20008011404 */
[----:B------:R-:W-:-:S03]  /*2cd0*/  @!UP1 ULDC UR11, c[0x0][0x9f0] ;  /* 0x00027c00000b9ab9 */ /* 0x000fc60000000800 */
[----:B------:R-:W-:-:S04]  /*2ce0*/  UISETP.LT.AND UP0, UPT, UR6, UR4, UPT ;  /* 0x000000040600728c */ /* 0x000fc8000bf01270 */
[----:B------:R-:W-:-:S03]  /*2cf0*/  USEL UR10, UR6, UR4, UP0 ;  /* 0x00000004060a7287 */ /* 0x000fc60008000000 */
[----:B------:R-:W-:Y:S01]  /*2d00*/  UMOV UR4, URZ ;  /* 0x0000003f00047c82 */ /* 0x000fe20008000000 */
[----:B------:R-:W-:-:S06]  /*2d10*/  UISETP.GE.AND UP0, UPT, UR10, 0x1, UPT ;  /* 0x000000010a00788c */ /* 0x000fcc000bf06270 */
        /* <DEDUP_REMOVED lines=15> */
[----:B0-----:R-:W-:-:S02]  /*2e10*/  IADD3 R2, R0, 0xffffffe, RZ ;  /* 0x0ffffffe00027810 */ /* 0x001fc40007ffe0ff */
[----:B------:R-:W-:-:S04]  /*2e20*/  IADD3 R0, RZ, -R5, RZ ;  /* 0x80000005ff007210 */ /* 0x000fc80007ffe0ff */
        /* <DEDUP_REMOVED lines=18> */
.L_x_4065:
[----:B------:R-:W-:Y:S01]  /*2f50*/  UIMAD UR40, UR40, UR4, URZ ;  /* 0x00000004282872a4 */ /* 0x000fe2000f8e023f */
[----:B------:R-:W-:Y:S01]  /*2f60*/  IMAD.U32 R0, RZ, RZ, UR10 ;  /* 0x0000000aff007e24 */ /* 0x000fe2000f8e00ff */
[----:B------:R-:W-:Y:S01]  /*2f70*/  PLOP3.LUT P0, PT, PT, PT, PT, 0x80, 0x0 ;  /* 0x000000000000781c */ /* 0x000fe20003f0f070 */
[----:B------:R-:W-:Y:S01]  /*2f80*/  IMAD.U32 R3, RZ, RZ, UR4 ;  /* 0x00000004ff037e24 */ /* 0x000fe2000f8e00ff */
[----:B------:R-:W-:Y:S01]  /*2f90*/  MOV R5, RZ ;  /* 0x000000ff00057202 */ /* 0x000fe20000000f00 */
[----:B------:R-:W-:Y:S01]  /*2fa0*/  IMAD.MOV.U32 R6, RZ, RZ, RZ ;  /* 0x000000ffff067224 */ /* 0x000fe200078e00ff */
[----:B------:R-:W-:Y:S02]  /*2fb0*/  CS2R R150, SRZ ;  /* 0x0000000000967805 */ /* 0x000fe4000001ff00 */
        /* <DEDUP_REMOVED lines=68> */
[----:B------:R-:W-:Y:S01]  /*3400*/  SHF.R.S32.HI R17, RZ, 0x1f, R16 ;  /* 0x0000001fff117819 */ /* 0x000fe20000011410 */
[----:B------:R-:W-:Y:S02]  /*3410*/  UMOV UR39, 0x400 ;  /* 0x0000040000277882 */ /* 0x000fe40000000000 */
[----:B-1----:R-:W-:Y:S01]  /*3420*/  ULEA UR39, UR44, UR39, 0x18 ;  /* 0x000000272c277291 */ /* 0x002fe2000f8ec03f */
        /* <DEDUP_REMOVED lines=32> */
.L_x_4066:
        /* <DEDUP_REMOVED lines=11> */
.L_x_4153:
[----:B------:R-:W-:Y:S01]  /*36e0*/  ULOP3.LUT UR4, UR43, 0x1, URZ, 0xfc, !UPT ;  /* 0x000000012b047892 */ /* 0x000fe2000f8efc3f */
[----:B0-----:R-:W-:Y:S02]  /*36f0*/  LOP3.LUT R0, R5, 0x7ffffffc, RZ, 0xc0, !PT ;  /* 0x7ffffffc05007812 */ /* 0x001fe400078ec0ff */
[----:B------:R-:W-:Y:S02]  /*3700*/  LEA.HI R7, R7, R6, RZ, 0x3 ;  /* 0x0000000607077211 */ /* 0x000fe400078f18ff */
[----:B------:R-:W-:Y:S01]  /*3710*/  IADD3 R2, -R2, R19, RZ ;  /* 0x0000001302027210 */ /* 0x000fe20007ffe1ff */
[----:B------:R-:W-:Y:S01]  /*3720*/  IMAD.U32 R5, RZ, RZ, UR4 ;  /* 0x00000004ff057e24 */ /* 0x000fe2000f8e00ff */
[----:B------:R-:W-:Y:S01]  /*3730*/  LOP3.LUT R7, R7, 0xfffffff8, RZ, 0xc0, !PT ;  /* 0xfffffff807077812 */ /* 0x000fe200078ec0ff */
[----:B------:R-:W-:Y:S01]  /*3740*/  IMAD.IADD R0, R3, 0x1, -R0 ;  /* 0x0000000103007824 */ /* 0x000fe200078e0a00 */
[----:B------:R-:W-:Y:S02]  /*3750*/  LEA.HI R3, R4, R3, RZ, 0x5 ;  /* 0x0000000304037211 */ /* 0x000fe400078f28ff */
        /* <DEDUP_REMOVED lines=8> */
.L_x_4068:
[----:B------:R0:W1:Y:S01]  /*37e0*/  SYNCS.PHASECHK.TRANS64.TRYWAIT P1, [UR39+0x28c30], R13 ;  /* 0x028c300dff0075a7 */ /* 0x0000620008020167 */
[----:B------:R-:W-:Y:S05]  /*37f0*/  @!P0 BRA `(.L_x_4069) ;  /* 0x0000000000048947 */ /* 0x000fea0003800000 */
[----:B------:R-:W-:Y:S01]  /*3800*/  BPT.TRAP 0x1 ;  /* 0x000000040000795c */ /* 0x000fe20000300000 */
.L_x_4069:
[----:B-1----:R-:W-:Y:S05]  /*3810*/  @P1 BRA `(.L_x_4070) ;  /* 0x0000000000081947 */ /* 0x002fea0003800000 */
[----:B------:R-:W1:Y:S02]  /*3820*/  SYNCS.PHASECHK.TRANS64.TRYWAIT P1, [UR39+0x28c30], R13 ;  /* 0x028c300dff0075a7 */ /* 0x000e640008020167 */
[----:B-1----:R-:W-:Y:S05]  /*3830*/  @!P1 BRA `(.L_x_4071) ;  /* 0x000000c400f09947 */ /* 0x002fea0003800000 */
.L_x_4070:
        /* <DEDUP_REMOVED lines=39> */
.L_x_4072:
[----:B------:R-:W2:Y:S01]  /*3ab0*/  S2R R5, SR_CTAID.X ;  /* 0x0000000000057919 */ /* 0x000ea20000002500 */
[----:B------:R-:W-:Y:S01]  /*3ac0*/  LEA.HI R3, R17, R16, RZ, 0x2 ;  /* 0x0000001011037211 */ /* 0x000fe200078f10ff */
[----:B------:R-:W-:Y:S01]  /*3ad0*/  UISETP.NE.AND UP0, UPT, UR45, URZ, UPT ;  /* 0x0000003f2d00728c */ /* 0x000fe2000bf05270 */
[----:B------:R-:W-:Y:S02]  /*3ae0*/  ULDC UR7, c[0x0][0x9d8] ;  /* 0x0002760000077ab9 */ /* 0x000fe40000000800 */
[----:B------:R-:W-:Y:S01]  /*3af0*/  LOP3.LUT R3, R3, 0xfffffffc, RZ, 0xc0, !PT ;  /* 0xfffffffc03037812 */ /* 0x000fe200078ec0ff */
[----:B------:R-:W-:Y:S01]  /*3b00*/  FMUL.FTZ R26, R26, UR7 ;  /* 0x000000071a1a7c20 */ /* 0x000fe20008410000 */
[----:B------:R-:W-:Y:S01]  /*3b10*/  FMUL.FTZ R27, R27, UR7 ;  /* 0x000000071b1b7c20 */ /* 0x000fe20008410000 */
[----:B------:R-:W-:Y:S01]  /*3b20*/  PLOP3.LUT P1, PT, PT, PT, UP0, 0x80, 0x0 ;  /* 0x000000000000781c */ /* 0x000fe20003f2f008 */
[----:B------:R-:W-:Y:S01]  /*3b30*/  ULDC UR10, c[0x0][0x2f0] ;  /* 0x0000bc00000a7ab9 */ /* 0x000fe20000000800 */
[----:B------:R-:W-:Y:S01]  /*3b40*/  IMAD.IADD R3, R16, 0x1, -R3 ;  /* 0x0000000110037824 */ /* 0x000fe200078e0a03 */
[----:B------:R-:W-:Y:S01]  /*3b50*/  PLOP3.LUT P2, PT, PT, PT, UP0, 0x80, 0x0 ;  /* 0x000000000000781c */ /* 0x000fe20003f4f008 */
[----:B------:R-:W-:Y:S01]  /*3b60*/  FMUL.FTZ R30, R30, UR7 ;  /* 0x000000071e1e7c20 */ /* 0x000fe20008410000 */
[----:B------:R-:W-:Y:S01]  /*3b70*/  @UP0 ULDC UR4, c[0x0][0x44c] ;  /* 0x0001130000040ab9 */ /* 0x000fe20000000800 */
[----:B------:R-:W-:Y:S01]  /*3b80*/  ULDC UR6, c[0x0][0x288] ;  /* 0x0000a20000067ab9 */ /* 0x000fe20000000800 */
[----:B-1----:R-:W-:Y:S01]  /*3b90*/  LEA.HI R4, R3, R3, RZ, 0x1 ;  /* 0x0000000303047211 */ /* 0x002fe200078f08ff */
[----:B------:R-:W1:Y:S01]  /*3ba0*/  MUFU.TANH R26, R26 ;  /* 0x0000001a001a7308 */ /* 0x000e620000002400 */
[----:B------:R-:W-:Y:S01]  /*3bb0*/  MOV R8, UR6 ;  /* 0x0000000600087c02 */ /* 0x000fe20008000f00 */
[----:B------:R-:W-:Y:S01]  /*3bc0*/  FMUL.FTZ R31, R31, UR7 ;  /* 0x000000071f1f7c20 */ /* 0x000fe20008410000 */
[----:B------:R-:W-:Y:S01]  /*3bd0*/  LOP3.LUT R4, R4, 0x1ffffffe, RZ, 0xc0, !PT ;  /* 0x1ffffffe04047812 */ /* 0x000fe200078ec0ff */
[----:B------:R-:W-:Y:S01]  /*3be0*/  FMUL.FTZ R34, R34, UR7 ;  /* 0x0000000722227c20 */ /* 0x000fe20008410000 */
[----:B------:R-:W-:Y:S01]  /*3bf0*/  FMUL.FTZ R35, R35, UR7 ;  /* 0x0000000723237c20 */ /* 0x000fe20008410000 */
[----:B------:R-:W-:Y:S01]  /*3c00*/  FMUL.FTZ R28, R28, UR7 ;  /* 0x000000071c1c7c20 */ /* 0x000fe20008410000 */
[----:B------:R-:W-:Y:S01]  /*3c10*/  FMUL.FTZ R38, R38, UR7 ;  /* 0x0000000726267c20 */ /* 0x000fe20008410000 */
[----:B------:R-:W-:Y:S01]  /*3c20*/  IMAD.IADD R4, R3, 0x1, -R4 ;  /* 0x0000000103047824 */ /* 0x000fe200078e0a04 */
[----:B------:R1:W3:Y:S01]  /*3c30*/  MUFU.TANH R7, R27 ;  /* 0x0000001b00077308 */ /* 0x0002e20000002400 */
[----:B------:R-:W-:Y:S01]  /*3c40*/  FMUL.FTZ R39, R39, UR7 ;  /* 0x0000000727277c20 */ /* 0x000fe20008410000 */
[----:B------:R-:W-:Y:S01]  /*3c50*/  FMUL.FTZ R42, R42, UR7 ;  /* 0x000000072a2a7c20 */ /* 0x000fe20008410000 */
[----:B------:R-:W-:Y:S01]  /*3c60*/  FMUL.FTZ R43, R43, UR7 ;  /* 0x000000072b2b7c20 */ /* 0x000fe20008410000 */
[----:B------:R-:W-:Y:S01]  /*3c70*/  FMUL.FTZ R46, R46, UR7 ;  /* 0x000000072e2e7c20 */ /* 0x000fe20008410000 */
[----:B------:R-:W-:Y:S01]  /*3c80*/  FMUL.FTZ R47, R47, UR7 ;  /* 0x000000072f2f7c20 */ /* 0x000fe20008410000 */
[----:B------:R-:W-:Y:S01]  /*3c90*/  FMUL.FTZ R50, R50, UR7 ;  /* 0x0000000732327c20 */ /* 0x000fe20008410000 */
[----:B--2---:R-:W-:Y:S01]  /*3ca0*/  LEA R3, R5, R0, 0x6 ;  /* 0x0000000005037211 */ /* 0x004fe200078e30ff */
[----:B------:R-:W2:Y:S01]  /*3cb0*/  MUFU.TANH R30, R30 ;  /* 0x0000001e001e7308 */ /* 0x000ea20000002400 */
[----:B------:R-:W-:Y:S01]  /*3cc0*/  FMUL.FTZ R51, R51, UR7 ;  /* 0x0000000733337c20 */ /* 0x000fe20008410000 */
[----:B------:R-:W-:Y:S01]  /*3cd0*/  FMUL.FTZ R54, R54, UR7 ;  /* 0x0000000736367c20 */ /* 0x000fe20008410000 */
[----:B------:R-:W-:Y:S01]  /*3ce0*/  FMUL.FTZ R55, R55, UR7 ;  /* 0x0000000737377c20 */ /* 0x000fe20008410000 */
[----:B------:R-:W-:-:S02]  /*3cf0*/  IMAD R12, R4, 0x8, R3 ;  /* 0x00000008040c7824 */ /* 0x000fc400078e0203 */
[----:B------:R-:W-:Y:S01]  /*3d00*/  FMUL.FTZ R24, R24, UR7 ;  /* 0x0000000718187c20 */ /* 0x000fe20008410000 */
[----:B------:R-:W-:Y:S01]  /*3d10*/  FMUL.FTZ R25, R25, UR7 ;  /* 0x0000000719197c20 */ /* 0x000fe20008410000 */
[----:B------:R-:W-:Y:S01]  /*3d20*/  FMUL.FTZ R29, R29, UR7 ;  /* 0x000000071d1d7c20 */ /* 0x000fe20008410000 */
[----:B------:R-:W-:Y:S01]  /*3d30*/  @P1 IMAD.HI.U32 R4, R12, UR4, RZ ;  /* 0x000000040c041c27 */ /* 0x000fe2000f8e00ff */
[----:B------:R-:W-:Y:S01]  /*3d40*/  @UP0 ULDC UR4, c[0x0][0x450] ;  /* 0x0001140000040ab9 */ /* 0x000fe20000000800 */
[----:B------:R-:W4:Y:S02]  /*3d50*/  MUFU.TANH R31, R31 ;  /* 0x0000001f001f7308 */ /* 0x000f240000002400 */
[----:B------:R-:W-:Y:S01]  /*3d60*/  FMUL.FTZ R32, R32, UR7 ;  /* 0x0000000720207c20 */ /* 0x000fe20008410000 */
[----:B------:R-:W-:Y:S01]  /*3d70*/  IMAD.MOV.U32 R3, RZ, RZ, R12 ;  /* 0x000000ffff037224 */ /* 0x000fe200078e000c */
[----:B------:R-:W-:Y:S01]  /*3d80*/  @P2 SHF.R.U32.HI R3, RZ, UR4, R4 ;  /* 0x00000004ff032c19 */ /* 0x000fe20008011604 */
[----:B------:R-:W-:Y:S01]  /*3d90*/  UMOV UR4, 0xffffffc0 ;  /* 0xffffffc000047882 */ /* 0x000fe20000000000 */
[----:B------:R-:W-:Y:S01]  /*3da0*/  FMUL.FTZ R33, R33, UR7 ;  /* 0x0000000721217c20 */ /* 0x000fe20008410000 */
[----:B------:R-:W-:Y:S01]  /*3db0*/  UIMAD UR4, UR46, UR4, 0x40 ;  /* 0x000000402e0474a4 */ /* 0x000fe2000f8e0204 */
[----:B------:R-:W-:Y:S01]  /*3dc0*/  FMUL.FTZ R36, R36, UR7 ;  /* 0x0000000724247c20 */ /* 0x000fe20008410000 */
[----:B------:R-:W5:Y:S01]  /*3dd0*/  SHFL.IDX PT, R6, R3, 0x1, 0x1c1f ;  /* 0x003c1f0003067f89 */ /* 0x000f6200000e0000 */
[----:B------:R-:W0:Y:S01]  /*3de0*/  MUFU.TANH R34, R34 ;  /* 0x0000002200227308 */ /* 0x000e220000002400 */
[----:B------:R-:W-:Y:S01]  /*3df0*/  UIADD3 UR5, UR4, 0x1, URZ ;  /* 0x0000000104057890 */ /* 0x000fe2000fffe03f */
[----:B------:R-:W-:Y:S01]  /*3e00*/  FMUL.FTZ R37, R37, UR7 ;  /* 0x0000000725257c20 */ /* 0x000fe20008410000 */
[----:B------:R-:W-:Y:S01]  /*3e10*/  UIMAD UR4, UR41, UR10, UR4 ;  /* 0x0000000a290472a4 */ /* 0x000fe2000f8e0204 */
[----:B------:R-:W0:Y:S01]  /*3e20*/  SHFL.IDX PT, R3, R3, RZ, 0x1c1f ;  /* 0x001c1fff03037589 */ /* 0x000e2200000e0000 */
[----:B------:R-:W-:Y:S01]  /*3e30*/  UIMAD UR5, UR41, UR10, UR5 ;  /* 0x0000000a290572a4 */ /* 0x000fe2000f8e0205 */
[----:B------:R-:W-:Y:S01]  /*3e40*/  FMUL.FTZ R40, R40, UR7 ;  /* 0x0000000728287c20 */ /* 0x000fe20008410000 */
[----:B------:R-:W-:Y:S01]  /*3e50*/  FMUL.FTZ R41, R41, UR7 ;  /* 0x0000000729297c20 */ /* 0x000fe20008410000 */
[----:B------:R3:W-:Y:S01]  /*3e60*/  MUFU.TANH R9, R28 ;  /* 0x0000001c00097308 */ /* 0x0007e20000002400 */
[----:B------:R-:W-:Y:S01]  /*3e70*/  IADD3 R4, -R11, UR4, RZ ;  /* 0x000000040b047c10 */ /* 0x000fe2000fffe1ff */
[----:B------:R-:W-:Y:S01]  /*3e80*/  FMUL.FTZ R44, R44, UR7 ;  /* 0x000000072c2c7c20 */ /* 0x000fe20008410000 */
[----:B------:R-:W-:Y:S01]  /*3e90*/  IADD3 R5, -R8, UR5, -R11 ;  /* 0x0000000508057c10 */ /* 0x000fe2000fffe90b */
[----:B------:R-:W-:Y:S01]  /*3ea0*/  FMUL.FTZ R45, R45, UR7 ;  /* 0x000000072d2d7c20 */ /* 0x000fe20008410000 */
[----:B------:R-:W-:Y:S01]  /*3eb0*/  FMUL.FTZ R48, R48, UR7 ;  /* 0x0000000730307c20 */ /* 0x000fe20008410000 */
[----:B------:R-:W-:Y:S01]  /*3ec0*/  FMUL.FTZ R49, R49, UR7 ;  /* 0x0000000731317c20 */ /* 0x000fe20008410000 */
[----:B------:R-:W-:Y:S01]  /*3ed0*/  FMUL.FTZ R52, R52, UR7 ;  /* 0x0000000734347c20 */ /* 0x000fe20008410000 */
[----:B------:R-:W0:Y:S01]  /*3ee0*/  MUFU.TANH R35, R35 ;  /* 0x0000002300237308 */ /* 0x000e220000002400 */
[----:B------:R-:W-:Y:S01]  /*3ef0*/  FMUL.FTZ R53, R53, UR7 ;  /* 0x0000000735357c20 */ /* 0x000fe20008410000 */
[----:B------:R-:W-:Y:S01]  /*3f00*/  ULDC UR7, c[0x0][0x988] ;  /* 0x0002620000077ab9 */ /* 0x000fe20000000800 */
[----:B------:R-:W-:Y:S01]  /*3f10*/  UIADD3 UR4, UR39, 0x28c40, URZ ;  /* 0x00028c4027047890 */ /* 0x000fe2000fffe03f */
[----:B-----5:R-:W-:-:S04]  /*3f20*/  VIADDMNMX R6, R6, R5, R4, PT ;  /* 0x0000000506067246 */ /* 0x020fc80003800104 */
[----:B------:R-:W5:Y:S01]  /*3f30*/  MUFU.TANH R38, R38 ;  /* 0x0000002600267308 */ /* 0x000f620000002400 */
[----:B------:R-:W-:Y:S01]  /*3f40*/  UPRMT UR4, UR44, 0x654, UR4 ;  /* 0x000006542c047896 */ /* 0x000fe20008000004 */
[C---:B------:R-:W-:Y:S02]  /*3f50*/  ISETP.GT.AND P1, PT, R6.reuse, RZ, PT ;  /* 0x000000ff0600720c */ /* 0x040fe40003f24270 */
[C---:B------:R-:W-:Y:S02]  /*3f60*/  ISETP.GT.AND P2, PT, R6.reuse, 0x1, PT ;  /* 0x000000010600780c */ /* 0x040fe40003f44270 */
[----:B------:R-:W-:Y:S02]  /*3f70*/  ISETP.GT.AND P3, PT, R6, 0x8, PT ;  /* 0x000000080600780c */ /* 0x000fe40003f64270 */
[----:B------:R-:W5:Y:S01]  /*3f80*/  MUFU.TANH R39, R39 ;  /* 0x0000002700277308 */ /* 0x000f620000002400 */
[----:B-1----:R-:W-:Y:S01]  /*3f90*/  FSEL R27, R26, -INF , P1 ;  /* 0xff8000001a1b7808 */ /* 0x002fe20000800000 */
[----:B------:R-:W-:Y:S01]  /*3fa0*/  SYNCS.ARRIVE.TRANS64.RED.A1T0 RZ, [UR4], RZ ;  /* 0x000000ffffff79a7 */ /* 0x000fe20008100404 */
[----:B---3--:R-:W-:-:S02]  /*3fb0*/  FSEL R28, R7, -INF , P2 ;  /* 0xff800000071c7808 */ /* 0x008fc40001000000 */
[----:B------:R-:W-:Y:S02]  /*3fc0*/  ISETP.GT.AND P1, PT, R6, 0x9, PT ;  /* 0x000000090600780c */ /* 0x000fe40003f24270 */
[----:B--2---:R-:W-:Y:S01]  /*3fd0*/  FSEL R30, R30, -INF , P3 ;  /* 0xff8000001e1e7808 */ /* 0x004fe20001800000 */
[----:B------:R-:W1:Y:S01]  /*3fe0*/  MUFU.TANH R42, R42 ;  /* 0x0000002a002a7308 */ /* 0x000e620000002400 */
[----:B------:R-:W-:Y:S02]  /*3ff0*/  FMNMX.FTZ R7, R27, R28, !PT ;  /* 0x0000001c1b077209 */ /* 0x000fe40007810000 */
[----:B------:R-:W-:Y:S02]  /*4000*/  ISETP.GT.AND P2, PT, R6, 0x10, PT ;  /* 0x000000100600780c */ /* 0x000fe40003f44270 */
[----:B----4-:R-:W-:Y:S02]  /*4010*/  FSEL R31, R31, -INF , P1 ;  /* 0xff8000001f1f7808 */ /* 0x010fe40000800000 */
[----:B------:R-:W-:Y:S01]  /*4020*/  FMNMX.FTZ R8, R30, R7, !PT ;  /* 0x000000071e087209 */ /* 0x000fe20007810000 */
[----:B------:R-:W2:Y:S01]  /*4030*/  MUFU.TANH R43, R43 ;  /* 0x0000002b002b7308 */ /* 0x000ea20000002400 */
[----:B------:R-:W-:-:S02]  /*4040*/  ISETP.GT.AND P1, PT, R6, 0x11, PT ;  /* 0x000000110600780c */ /* 0x000fc40003f24270 */
[----:B0-----:R-:W-:Y:S02]  /*4050*/  FSEL R34, R34, -INF , P2 ;  /* 0xff80000022227808 */ /* 0x001fe40001000000 */
[----:B------:R-:W-:Y:S02]  /*4060*/  FMNMX.FTZ R7, R31, R8, !PT ;  /* 0x000000081f077209 */ /* 0x000fe40007810000 */
[----:B------:R-:W-:Y:S01]  /*4070*/  ISETP.GT.AND P2, PT, R6, 0x18, PT ;  /* 0x000000180600780c */ /* 0x000fe20003f44270 */
[----:B------:R-:W0:Y:S01]  /*4080*/  MUFU.TANH R46, R46 ;  /* 0x0000002e002e7308 */ /* 0x000e220000002400 */
[----:B------:R-:W-:Y:S02]  /*4090*/  FSEL R35, R35, -INF , P1 ;  /* 0xff80000023237808 */ /* 0x000fe40000800000 */
[----:B------:R-:W-:Y:S02]  /*40a0*/  FMNMX.FTZ R8, R34, R7, !PT ;  /* 0x0000000722087209 */ /* 0x000fe40007810000 */
[----:B------:R-:W-:-:S02]  /*40b0*/  ISETP.GT.AND P1, PT, R6, 0x19, PT ;  /* 0x000000190600780c */ /* 0x000fc40003f24270 */
[----:B-----5:R-:W-:Y:S01]  /*40c0*/  FSEL R38, R38, -INF , P2 ;  /* 0xff80000026267808 */ /* 0x020fe20001000000 */
[----:B------:R-:W3:Y:S01]  /*40d0*/  MUFU.TANH R47, R47 ;  /* 0x0000002f002f7308 */ /* 0x000ee20000002400 */
[----:B------:R-:W-:Y:S02]  /*40e0*/  FMNMX.FTZ R7, R35, R8, !PT ;  /* 0x0000000823077209 */ /* 0x000fe40007810000 */
[----:B------:R-:W-:Y:S02]  /*40f0*/  ISETP.GT.AND P2, PT, R6, 0x20, PT ;  /* 0x000000200600780c */ /* 0x000fe40003f44270 */
[----:B------:R-:W-:Y:S02]  /*4100*/  FSEL R39, R39, -INF , P1 ;  /* 0xff80000027277808 */ /* 0x000fe40000800000 */
[----:B------:R-:W-:Y:S01]  /*4110*/  FMNMX.FTZ R8, R38, R7, !PT ;  /* 0x0000000726087209 */ /* 0x000fe20007810000 */
[----:B------:R-:W4:Y:S01]  /*4120*/  MUFU.TANH R50, R50 ;  /* 0x0000003200327308 */ /* 0x000f220000002400 */
[----:B------:R-:W-:-:S02]  /*4130*/  ISETP.GT.AND P1, PT, R6, 0x21, PT ;  /* 0x000000210600780c */ /* 0x000fc40003f24270 */
[----:B-1----:R-:W-:Y:S02]  /*4140*/  FSEL R42, R42, -INF , P2 ;  /* 0xff8000002a2a7808 */ /* 0x002fe40001000000 */
[----:B------:R-:W-:Y:S02]  /*4150*/  FMNMX.FTZ R7, R39, R8, !PT ;  /* 0x0000000827077209 */ /* 0x000fe40007810000 */
[----:B------:R-:W-:Y:S01]  /*4160*/  ISETP.GT.AND P2, PT, R6, 0x28, PT ;  /* 0x000000280600780c */ /* 0x000fe20003f44270 */
[----:B------:R-:W1:Y:S01]  /*4170*/  MUFU.TANH R51, R51 ;  /* 0x0000003300337308 */ /* 0x000e620000002400 */
[----:B--2---:R-:W-:Y:S02]  /*4180*/  FSEL R43, R43, -INF , P1 ;  /* 0xff8000002b2b7808 */ /* 0x004fe40000800000 */
[----:B------:R-:W-:Y:S02]  /*4190*/  FMNMX.FTZ R8, R42, R7, !PT ;  /* 0x000000072a087209 */ /* 0x000fe40007810000 */
[----:B------:R-:W-:-:S02]  /*41a0*/  ISETP.GT.AND P1, PT, R6, 0x29, PT ;  /* 0x000000290600780c */ /* 0x000fc40003f24270 */
[----:B0-----:R-:W-:Y:S01]  /*41b0*/  FSEL R46, R46, -INF , P2 ;  /* 0xff8000002e2e7808 */ /* 0x001fe20001000000 */
[----:B------:R-:W0:Y:S01]  /*41c0*/  MUFU.TANH R54, R54 ;  /* 0x0000003600367308 */ /* 0x000e220000002400 */
[----:B------:R-:W-:Y:S02]  /*41d0*/  FMNMX.FTZ R7, R43, R8, !PT ;  /* 0x000000082b077209 */ /* 0x000fe40007810000 */
[----:B------:R-:W-:Y:S02]  /*41e0*/  ISETP.GT.AND P2, PT, R6, 0x30, PT ;  /* 0x000000300600780c */ /* 0x000fe40003f44270 */
[----:B---3--:R-:W-:Y:S02]  /*41f0*/  FSEL R47, R47, -INF , P1 ;  /* 0xff8000002f2f7808 */ /* 0x008fe40000800000 */
[----:B------:R-:W-:Y:S01]  /*4200*/  FMNMX.FTZ R8, R46, R7, !PT ;  /* 0x000000072e087209 */ /* 0x000fe20007810000 */
[----:B------:R-:W2:Y:S01]  /*4210*/  MUFU.TANH R55, R55 ;  /* 0x0000003700377308 */ /* 0x000ea20000002400 */
[----:B------:R-:W-:-:S02]  /*4220*/  ISETP.GT.AND P1, PT, R6, 0x31, PT ;  /* 0x000000310600780c */ /* 0x000fc40003f24270 */
[----:B----4-:R-:W-:Y:S02]  /*4230*/  FSEL R50, R50, -INF , P2 ;  /* 0xff80000032327808 */ /* 0x010fe40001000000 */
[----:B------:R-:W-:Y:S02]  /*4240*/  FMNMX.FTZ R7, R47, R8, !PT ;  /* 0x000000082f077209 */ /* 0x000fe40007810000 */
[----:B------:R-:W-:Y:S01]  /*4250*/  ISETP.GT.AND P2, PT, R6, 0x38, PT ;  /* 0x000000380600780c */ /* 0x000fe20003f44270 */
[----:B------:R-:W3:Y:S01]  /*4260*/  MUFU.TANH R24, R24 ;  /* 0x0000001800187308 */ /* 0x000ee20000002400 */
[----:B-1----:R-:W-:Y:S02]  /*4270*/  FSEL R51, R51, -INF , P1 ;  /* 0xff80000033337808 */ /* 0x002fe40000800000 */
[----:B------:R-:W-:Y:S02]  /*4280*/  FMNMX.FTZ R8, R50, R7, !PT ;  /* 0x0000000732087209 */ /* 0x000fe40007810000 */
[----:B------:R-:W-:-:S02]  /*4290*/  ISETP.GT.AND P1, PT, R6, 0x39, PT ;  /* 0x000000390600780c */ /* 0x000fc40003f24270 */
[----:B0-----:R-:W-:Y:S01]  /*42a0*/  FSEL R54, R54, -INF , P2 ;  /* 0xff80000036367808 */ /* 0x001fe20001000000 */
[----:B------:R-:W0:Y:S01]  /*42b0*/  MUFU.TANH R25, R25 ;  /* 0x0000001900197308 */ /* 0x000e220000002400 */
[----:B------:R-:W-:Y:S02]  /*42c0*/  FMNMX.FTZ R7, R51, R8, !PT ;  /* 0x0000000833077209 */ /* 0x000fe40007810000 */
[----:B--2---:R-:W-:Y:S02]  /*42d0*/  FSEL R55, R55, -INF , P1 ;  /* 0xff80000037377808 */ /* 0x004fe40000800000 */
[----:B------:R-:W-:Y:S02]  /*42e0*/  FMNMX.FTZ R6, R54, R7, !PT ;  /* 0x0000000736067209 */ /* 0x000fe40007810000 */
[----:B------:R-:W-:Y:S01]  /*42f0*/  VIADDMNMX R5, R3, R5, R4, PT ;  /* 0x0000000503057246 */ /* 0x000fe20003800104 */
[----:B------:R-:W1:Y:S01]  /*4300*/  MUFU.TANH R29, R29 ;  /* 0x0000001d001d7308 */ /* 0x000e620000002400 */
[----:B------:R-:W-:-:S02]  /*4310*/  FMNMX.FTZ R6, R55, R6, !PT ;  /* 0x0000000637067209 */ /* 0x000fc40007810000 */
[C---:B------:R-:W-:Y:S02]  /*4320*/  ISETP.GT.AND P1, PT, R5.reuse, RZ, PT ;  /* 0x000000ff0500720c */ /* 0x040fe40003f24270 */
[C---:B------:R-:W-:Y:S01]  /*4330*/  ISETP.GT.AND P2, PT, R5.reuse, 0x1, PT ;  /* 0x000000010500780c */ /* 0x040fe20003f44270 */
[----:B------:R-:W2:Y:S01]  /*4340*/  SHFL.BFLY PT, R7, R6, 0x2, 0x1f ;  /* 0x0c401f0006077f89 */ /* 0x000ea200000e0000 */
[----:B------:R-:W-:Y:S01]  /*4350*/  ISETP.GT.AND P3, PT, R5, 0x8, PT ;  /* 0x000000080500780c */ /* 0x000fe20003f64270 */
[----:B------:R-:W4:Y:S03]  /*4360*/  MUFU.TANH R10, R32 ;  /* 0x00000020000a7308 */ /* 0x000f260000002400 */
[----:B------:R-:W-:Y:S02]  /*4370*/  FSEL R8, R9, -INF , P3 ;  /* 0xff80000009087808 */ /* 0x000fe40001800000 */
[----:B------:R-:W-:-:S03]  /*4380*/  ISETP.GT.AND P3, PT, R5, 0x38, PT ;  /* 0x000000380500780c */ /* 0x000fc60003f64270 */
[----:B------:R-:W5:Y:S08]  /*4390*/  MUFU.TANH R14, R33 ;  /* 0x00000021000e7308 */ /* 0x000f700000002400 */
[----:B------:R-:W5:Y:S01]  /*43a0*/  MUFU.TANH R15, R36 ;  /* 0x00000024000f7308 */ /* 0x000f620000002400 */
[----:B--2---:R-:W-:Y:S02]  /*43b0*/  FMNMX.FTZ R19, R6, R7, !PT ;  /* 0x0000000706137209 */ /* 0x004fe40007810000 */
[----:B---3--:R-:W-:-:S05]  /*43c0*/  FSEL R6, R24, -INF , P1 ;  /* 0xff80000018067808 */ /* 0x008fca0000800000 */
[----:B------:R-:W2:Y:S01]  /*43d0*/  MUFU.TANH R18, R37 ;  /* 0x0000002500127308 */ /* 0x000ea20000002400 */
[----:B0-----:R-:W-:Y:S01]  /*43e0*/  FSEL R7, R25, -INF , P2 ;  /* 0xff80000019077808 */ /* 0x001fe20001000000 */
[----:B------:R-:W0:Y:S01]  /*43f0*/  SHFL.BFLY PT, R20, R19, 0x1, 0x1f ;  /* 0x0c201f0013147f89 */ /* 0x000e2200000e0000 */
[C---:B------:R-:W-:Y:S02]  /*4400*/  ISETP.GT.AND P1, PT, R5.reuse, 0x9, PT ;  /* 0x000000090500780c */ /* 0x040fe40003f24270 */
[----:B------:R-:W-:Y:S02]  /*4410*/  FMNMX.FTZ R3, R6, R7, !PT ;  /* 0x0000000706037209 */ /* 0x000fe40007810000 */
[----:B------:R-:W-:Y:S01]  /*4420*/  ISETP.GT.AND P2, PT, R5, 0x10, PT ;  /* 0x000000100500780c */ /* 0x000fe20003f44270 */
[----:B------:R-:W3:Y:S01]  /*4430*/  MUFU.TANH R40, R40 ;  /* 0x0000002800287308 */ /* 0x000ee20000002400 */
[----:B-1----:R-:W-:Y:S02]  /*4440*/  FSEL R9, R29, -INF , P1 ;  /* 0xff8000001d097808 */ /* 0x002fe40000800000 */
[----:B------:R-:W-:-:S02]  /*4450*/  FMNMX.FTZ R4, R8, R3, !PT ;  /* 0x0000000308047209 */ /* 0x000fc40007810000 */
[----:B------:R-:W-:Y:S02]  /*4460*/  ISETP.GT.AND P1, PT, R5, 0x11, PT ;  /* 0x000000110500780c */ /* 0x000fe40003f24270 */
[----:B----4-:R-:W-:Y:S01]  /*4470*/  FSEL R10, R10, -INF , P2 ;  /* 0xff8000000a0a7808 */ /* 0x010fe20001000000 */
[----:B------:R-:W1:Y:S01]  /*4480*/  MUFU.TANH R41, R41 ;  /* 0x0000002900297308 */ /* 0x000e620000002400 */
[----:B------:R-:W-:Y:S02]  /*4490*/  FMNMX.FTZ R3, R9, R4, !PT ;  /* 0x0000000409037209 */ /* 0x000fe40007810000 */
[C---:B------:R-:W-:Y:S02]  /*44a0*/  ISETP.GT.AND P2, PT, R5.reuse, 0x18, PT ;  /* 0x000000180500780c */ /* 0x040fe40003f44270 */
[----:B-----5:R-:W-:Y:S02]  /*44b0*/  FSEL R14, R14, -INF , P1 ;  /* 0xff8000000e0e7808 */ /* 0x020fe40000800000 */
[----:B------:R-:W-:Y:S01]  /*44c0*/  FMNMX.FTZ R3, R10, R3, !PT ;  /* 0x000000030a037209 */ /* 0x000fe20007810000 */
[----:B------:R-:W4:Y:S01]  /*44d0*/  MUFU.TANH R21, R44 ;  /* 0x0000002c00157308 */ /* 0x000f220000002400 */
[----:B------:R-:W-:-:S02]  /*44e0*/  ISETP.GT.AND P1, PT, R5, 0x19, PT ;  /* 0x000000190500780c */ /* 0x000fc40003f24270 */
[----:B------:R-:W-:Y:S02]  /*44f0*/  FSEL R15, R15, -INF , P2 ;  /* 0xff8000000f0f7808 */ /* 0x000fe40001000000 */
[----:B------:R-:W-:Y:S02]  /*4500*/  FMNMX.FTZ R4, R14, R3, !PT ;  /* 0x000000030e047209 */ /* 0x000fe40007810000 */
[----:B------:R-:W-:Y:S01]  /*4510*/  ISETP.GT.AND P2, PT, R5, 0x20, PT ;  /* 0x000000200500780c */ /* 0x000fe20003f44270 */
[----:B------:R-:W5:Y:S01]  /*4520*/  MUFU.TANH R45, R45 ;  /* 0x0000002d002d7308 */ /* 0x000f620000002400 */
[----:B--2---:R-:W-:Y:S02]  /*4530*/  FSEL R18, R18, -INF , P1 ;  /* 0xff80000012127808 */ /* 0x004fe40000800000 */
[----:B------:R-:W-:Y:S02]  /*4540*/  FMNMX.FTZ R3, R15, R4, !PT ;  /* 0x000000040f037209 */ /* 0x000fe40007810000 */
[----:B0-----:R-:W-:-:S02]  /*4550*/  FMNMX.FTZ R4, R19, R20, !PT ;  /* 0x0000001413047209 */ /* 0x001fc40007810000 */
[C---:B------:R-:W-:Y:S01]  /*4560*/  ISETP.GT.AND P1, PT, R5.reuse, 0x21, PT ;  /* 0x000000210500780c */ /* 0x040fe20003f24270 */
[----:B------:R-:W0:Y:S01]  /*4570*/  MUFU.TANH R23, R48 ;  /* 0x0000003000177308 */ /* 0x000e220000002400 */
[----:B---3--:R-:W-:Y:S01]  /*4580*/  FSEL R19, R40, -INF , P2 ;  /* 0xff80000028137808 */ /* 0x008fe20001000000 */
[----:B------:R-:W-:Y:S01]  /*4590*/  FMUL.FTZ R25, R4, UR7 ;  /* 0x0000000704197c20 */ /* 0x000fe20008410000 */
[----:B------:R-:W-:Y:S01]  /*45a0*/  FMNMX.FTZ R22, R18, R3, !PT ;  /* 0x0000000312167209 */ /* 0x000fe20007810000 */
[----:B------:R-:W-:Y:S01]  /*45b0*/  BAR.SYNC.DEFER_BLOCKING 0xf, 0x100 ;  /* 0x03c4000000007b1d */ /* 0x000fe20000010000 */
[----:B------:R-:W-:Y:S02]  /*45c0*/  ISETP.GT.AND P2, PT, R5, 0x28, PT ;  /* 0x000000280500780c */ /* 0x000fe40003f44270 */
[----:B-1----:R-:W-:Y:S02]  /*45d0*/  FSEL R20, R41, -INF , P1 ;  /* 0xff80000029147808 */ /* 0x002fe40000800000 */
[----:B------:R-:W-:Y:S01]  /*45e0*/  FMNMX.FTZ R3, R19, R22, !PT ;  /* 0x0000001613037209 */ /* 0x000fe20007810000 */
[----:B------:R-:W1:Y:S01]  /*45f0*/  MUFU.TANH R49, R49 ;  /* 0x0000003100317308 */ /* 0x000e620000002400 */
[----:B------:R-:W-:-:S02]  /*4600*/  ISETP.GT.AND P1, PT, R5, 0x29, PT ;  /* 0x000000290500780c */ /* 0x000fc40003f24270 */
[----:B----4-:R-:W-:Y:S02]  /*4610*/  FSEL R21, R21, -INF , P2 ;  /* 0xff80000015157808 */ /* 0x010fe40001000000 */
[----:B------:R-:W-:Y:S02]  /*4620*/  FMNMX.FTZ R24, R20, R3, !PT ;  /* 0x0000000314187209 */ /* 0x000fe40007810000 */
[----:B------:R-:W-:Y:S01]  /*4630*/  ISETP.GT.AND P2, PT, R5, 0x30, PT ;  /* 0x000000300500780c */ /* 0x000fe20003f44270 */
[----:B------:R-:W2:Y:S01]  /*4640*/  MUFU.TANH R52, R52 ;  /* 0x0000003400347308 */ /* 0x000ea20000002400 */
[----:B-----5:R-:W-:Y:S02]  /*4650*/  FSEL R22, R45, -INF , P1 ;  /* 0xff8000002d167808 */ /* 0x020fe40000800000 */
[----:B------:R-:W-:Y:S02]  /*4660*/  FMNMX.FTZ R3, R21, R24, !PT ;  /* 0x0000001815037209 */ /* 0x000fe40007810000 */
[----:B------:R-:W-:-:S02]  /*4670*/  ISETP.GT.AND P1, PT, R5, 0x31, PT ;  /* 0x000000310500780c */ /* 0x000fc40003f24270 */
[----:B0-----:R-:W-:Y:S01]  /*4680*/  FSEL R23, R23, -INF , P2 ;  /* 0xff80000017177808 */ /* 0x001fe20001000000 */
[----:B------:R-:W0:Y:S01]  /*4690*/  MUFU.TANH R53, R53 ;  /* 0x0000003500357308 */ /* 0x000e220000002400 */
[----:B------:R-:W-:Y:S02]  /*46a0*/  FMNMX.FTZ R26, R22, R3, !PT ;  /* 0x00000003161a7209 */ /* 0x000fe40007810000 */
[----:B------:R-:W-:Y:S02]  /*46b0*/  FSETP.NEU.FTZ.AND P2, PT, R4, -INF , PT ;  /* 0xff8000000400780b */ /* 0x000fe40003f5d000 */
[----:B-1----:R-:W-:Y:S02]  /*46c0*/  FSEL R24, R49, -INF , P1 ;  /* 0xff80000031187808 */ /* 0x002fe40000800000 */
[----:B------:R-:W-:Y:S02]  /*46d0*/  FMNMX.FTZ R3, R23, R26, !PT ;  /* 0x0000001a17037209 */ /* 0x000fe40007810000 */
[----:B------:R-:W-:-:S02]  /*46e0*/  FSEL R33, R25, RZ, P2 ;  /* 0x000000ff19217208 */ /* 0x000fc40001000000 */
[----:B------:R-:W-:Y:S02]  /*46f0*/  ISETP.GT.AND P1, PT, R5, 0x39, PT ;  /* 0x000000390500780c */ /* 0x000fe40003f24270 */
[----:B--2---:R-:W-:Y:S01]  /*4700*/  FSEL R25, R52, -INF , P3 ;  /* 0xff80000034197808 */ /* 0x004fe20001800000 */
[--C-:B------:R-:W-:Y:S01]  /*4710*/  FFMA.FTZ R5, R28, UR7, -R33.reuse ;  /* 0x000000071c057c23 */ /* 0x100fe20008010821 */
[----:B------:R-:W-:Y:S01]  /*4720*/  FMNMX.FTZ R32, R24, R3, !PT ;  /* 0x0000000318207209 */ /* 0x000fe20007810000 */
[--C-:B------:R-:W-:Y:S01]  /*4730*/  FFMA.FTZ R27, R27, UR7, -R33.reuse ;  /* 0x000000071b1b7c23 */ /* 0x100fe20008010821 */
[----:B0-----:R-:W-:Y:S01]  /*4740*/  FSEL R26, R53, -INF , P1 ;  /* 0xff800000351a7808 */ /* 0x001fe20000800000 */
        /* <DEDUP_REMOVED lines=11> */
[----:B------:R-:W-:Y:S01]  /*4800*/  MUFU.EX2 R32, R5 ;  /* 0x0000000500207308 */ /* 0x000fe20000000800 */
[--C-:B------:R-:W-:Y:S01]  /*4810*/  FFMA.FTZ R43, R43, UR7, -R33.reuse ;  /* 0x000000072b2b7c23 */ /* 0x100fe20008010821 */
[--C-:B------:R-:W-:Y:S01]  /*4820*/  FFMA.FTZ R46, R46, UR7, -R33.reuse ;  /* 0x000000072e2e7c23 */ /* 0x100fe20008010821 */
[--C-:B------:R-:W-:Y:S01]  /*4830*/  FFMA.FTZ R47, R47, UR7, -R33.reuse ;  /* 0x000000072f2f7c23 */ /* 0x100fe20008010821 */
[--C-:B------:R-:W-:Y:S01]  /*4840*/  FFMA.FTZ R50, R50, UR7, -R33.reuse ;  /* 0x0000000732327c23 */ /* 0x100fe20008010821 */
[--C-:B------:R-:W-:Y:S01]  /*4850*/  FFMA.FTZ R51, R51, UR7, -R33.reuse ;  /* 0x0000000733337c23 */ /* 0x100fe20008010821 */
[--C-:B------:R-:W-:Y:S01]  /*4860*/  FFMA.FTZ R54, R54, UR7, -R33.reuse ;  /* 0x0000000736367c23 */ /* 0x100fe20008010821 */
[----:B------:R-:W-:Y:S01]  /*4870*/  FFMA.FTZ R33, R55, UR7, -R33 ;  /* 0x0000000737217c23 */ /* 0x000fe20008010821 */
[----:B------:R-:W-:Y:S08]  /*4880*/  MUFU.EX2 R30, R30 ;  /* 0x0000001e001e7308 */ /* 0x000ff00000000800 */
[----:B------:R-:W-:Y:S01]  /*4890*/  MUFU.EX2 R163, R31 ;  /* 0x0000001f00a37308 */ /* 0x000fe20000000800 */
[----:B0-----:R-:W-:-:S07]  /*48a0*/  FMNMX.FTZ R28, R3, R28, !PT ;  /* 0x0000001c031c7209 */ /* 0x001fce0007810000 */
[----:B------:R-:W-:Y:S01]  /*48b0*/  MUFU.EX2 R34, R34 ;  /* 0x0000002200227308 */ /* 0x000fe20000000800 */
[----:B------:R-:W0:Y:S07]  /*48c0*/  SHFL.BFLY PT, R3, R28, 0x1, 0x1f ;  /* 0x0c201f001c037f89 */ /* 0x000e2e00000e0000 */
[----:B------:R-:W1:Y:S08]  /*48d0*/  MUFU.EX2 R35, R35 ;  /* 0x0000002300237308 */ /* 0x000e700000000800 */
[----:B------:R-:W-:Y:S08]  /*48e0*/  MUFU.EX2 R38, R38 ;  /* 0x0000002600267308 */ /* 0x000ff00000000800 */
[----:B------:R-:W2:Y:S01]  /*48f0*/  MUFU.EX2 R39, R39 ;  /* 0x0000002700277308 */ /* 0x000ea20000000800 */
[----:B-1----:R-:W-:-:S02]  /*4900*/  F2FP.BF16.F32.PACK_AB R157, R35, R34 ;  /* 0x00000022239d723e */ /* 0x002fc400000010ff */
[----:B0-----:R-:W-:-:S04]  /*4910*/  FMNMX.FTZ R3, R28, R3, !PT ;  /* 0x000000031c037209 */ /* 0x001fc80007810000 */
[C---:B------:R-:W-:Y:S01]  /*4920*/  FSETP.NEU.FTZ.AND P1, PT, R3.reuse, -INF , PT ;  /* 0xff8000000300780b */ /* 0x040fe20003f3d000 */
[----:B------:R-:W-:Y:S01]  /*4930*/  FMUL.FTZ R5, R3, UR7 ;  /* 0x0000000703057c20 */ /* 0x000fe20008410000 */
[----:B------:R-:W-:Y:S04]  /*4940*/  MUFU.EX2 R42, R42 ;  /* 0x0000002a002a7308 */ /* 0x000fe80000000800 */
[----:B------:R-:W-:Y:S02]  /*4950*/  FSEL R27, R5, RZ, P1 ;  /* 0x000000ff051b7208 */ /* 0x000fe40000800000 */
[-C--:B------:R-:W-:Y:S02]  /*4960*/  LEA.HI R5, R17, R16.reuse, RZ, 0x4 ;  /* 0x0000001011057211 */ /* 0x080fe400078f20ff */
[----:B------:R-:W0:Y:S01]  /*4970*/  MUFU.EX2 R43, R43 ;  /* 0x0000002b002b7308 */ /* 0x000e220000000800 */
[--C-:B------:R-:W-:Y:S01]  /*4980*/  FFMA.FTZ R28, R7, UR7, -R27.reuse ;  /* 0x00000007071c7c23 */ /* 0x100fe2000801081b */
[----:B------:R-:W-:Y:S01]  /*4990*/  LOP3.LUT R7, R5, 0xfffffff0, RZ, 0xc0, !PT ;  /* 0xfffffff005077812 */ /* 0x000fe200078ec0ff */
[--C-:B------:R-:W-:Y:S01]  /*49a0*/  FFMA.FTZ R6, R6, UR7, -R27.reuse ;  /* 0x0000000706067c23 */ /* 0x100fe2000801081b */
[--C-:B------:R-:W-:Y:S01]  /*49b0*/  FFMA.FTZ R8, R8, UR7, -R27.reuse ;  /* 0x0000000708087c23 */ /* 0x100fe2000801081b */
[--C-:B------:R-:W-:Y:S01]  /*49c0*/  FFMA.FTZ R14, R14, UR7, -R27.reuse ;  /* 0x000000070e0e7c23 */ /* 0x100fe2000801081b */
[----:B------:R-:W-:Y:S01]  /*49d0*/  FFMA.FTZ R9, R9, UR7, -R27 ;  /* 0x0000000709097c23 */ /* 0x000fe2000801081b */
[----:B------:R-:W-:Y:S01]  /*49e0*/  IMAD.IADD R7, R16, 0x1, -R7 ;  /* 0x0000000110077824 */ /* 0x000fe200078e0a07 */
[----:B------:R1:W-:Y:S01]  /*49f0*/  MUFU.EX2 R160, R6 ;  /* 0x0000000600a07308 */ /* 0x0003e20000000800 */
[----:B------:R-:W-:Y:S01]  /*4a00*/  LEA.HI R16, R17, R16, RZ, 0x5 ;  /* 0x0000001011107211 */ /* 0x000fe200078f28ff */
[--C-:B------:R-:W-:Y:S01]  /*4a10*/  FFMA.FTZ R10, R10, UR7, -R27.reuse ;  /* 0x000000070a0a7c23 */ /* 0x100fe2000801081b */
[--C-:B------:R-:W-:Y:S01]  /*4a20*/  FFMA.FTZ R15, R15, UR7, -R27.reuse ;  /* 0x000000070f0f7c23 */ /* 0x100fe2000801081b */
[--C-:B------:R-:W-:Y:S01]  /*4a30*/  FFMA.FTZ R18, R18, UR7, -R27.reuse ;  /* 0x0000000712127c23 */ /* 0x100fe2000801081b */
[----:B------:R-:W-:Y:S01]  /*4a40*/  FFMA.FTZ R19, R19, UR7, -R27 ;  /* 0x0000000713137c23 */ /* 0x000fe2000801081b */
[----:B------:R-:W-:-:S02]  /*4a50*/  IMAD.SHL.U32 R16, R16, 0x20, RZ ;  /* 0x0000002010107824 */ /* 0x000fc400078e00ff */
[----:B------:R-:W-:Y:S01]  /*4a60*/  FFMA.FTZ R20, R20, UR7, -R27 ;  /* 0x0000000714147c23 */ /* 0x000fe2000801081b */
[----:B------:R3:W-:Y:S01]  /*4a70*/  MUFU.EX2 R162, R8 ;  /* 0x0000000800a27308 */ /* 0x0007e20000000800 */
[----:B-1----:R-:W-:Y:S01]  /*4a80*/  SHF.R.S32.HI R6, RZ, 0x1f, R7 ;  /* 0x0000001fff067819 */ /* 0x002fe20000011407 */
[--C-:B------:R-:W-:Y:S01]  /*4a90*/  FFMA.FTZ R21, R21, UR7, -R27.reuse ;  /* 0x0000000715157c23 */ /* 0x100fe2000801081b */
[--C-:B------:R-:W-:Y:S01]  /*4aa0*/  FFMA.FTZ R22, R22, UR7, -R27.reuse ;  /* 0x0000000716167c23 */ /* 0x100fe2000801081b */
[--C-:B------:R-:W-:Y:S01]  /*4ab0*/  FFMA.FTZ R23, R23, UR7, -R27.reuse ;  /* 0x0000000717177c23 */ /* 0x100fe2000801081b */
[----:B------:R-:W-:Y:S01]  /*4ac0*/  LEA.HI R6, R6, R7, RZ, 0x3 ;  /* 0x0000000706067211 */ /* 0x000fe200078f18ff */
[--C-:B------:R-:W-:Y:S01]  /*4ad0*/  FFMA.FTZ R24, R24, UR7, -R27.reuse ;  /* 0x0000000718187c23 */ /* 0x100fe2000801081b */
[--C-:B------:R-:W-:Y:S01]  /*4ae0*/  FFMA.FTZ R25, R25, UR7, -R27.reuse ;  /* 0x0000000719197c23 */ /* 0x100fe2000801081b */
[----:B------:R1:W-:Y:S01]  /*4af0*/  MUFU.EX2 R31, R14 ;  /* 0x0000000e001f7308 */ /* 0x0003e20000000800 */
[----:B---3--:R-:W-:Y:S01]  /*4b00*/  LOP3.LUT R8, R6, 0xfffffff8, RZ, 0xc0, !PT ;  /* 0xfffffff806087812 */ /* 0x008fe200078ec0ff */
[----:B------:R-:W-:Y:S01]  /*4b10*/  FFMA.FTZ R26, R26, UR7, -R27 ;  /* 0x000000071a1a7c23 */ /* 0x000fe2000801081b */
[----:B------:R-:W-:-:S02]  /*4b20*/  SHF.L.U32 R17, R6, 0x6, RZ ;  /* 0x0000000606117819 */ /* 0x000fc400000006ff */
[----:B--2---:R-:W-:Y:S01]  /*4b30*/  F2FP.BF16.F32.PACK_AB R159, R39, R38 ;  /* 0x00000026279f723e */ /* 0x004fe200000010ff */
[----:B------:R-:W-:Y:S01]  /*4b40*/  IMAD.IADD R8, R7, 0x1, -R8 ;  /* 0x0000000107087824 */ /* 0x000fe200078e0a08 */
[----:B------:R-:W-:Y:S01]  /*4b50*/  SHF.R.S32.HI R7, RZ, 0x4, R5 ;  /* 0x00000004ff077819 */ /* 0x000fe20000011405 */
[----:B------:R-:W2:Y:S01]  /*4b60*/  MUFU.EX2 R29, R28 ;  /* 0x0000001c001d7308 */ /* 0x000ea20000000800 */
[----:B------:R-:W-:Y:S02]  /*4b70*/  LOP3.LUT R17, R17, 0x7ffffe00, RZ, 0xc0, !PT ;  /* 0x7ffffe0011117812 */ /* 0x000fe400078ec0ff */
[----:B------:R-:W-:Y:S01]  /*4b80*/  SHF.L.U32 R5, R8, 0x6, RZ ;  /* 0x0000000608057819 */ /* 0x000fe200000006ff */
[----:B-1----:R-:W-:Y:S01]  /*4b90*/  IMAD.SHL.U32 R14, R7, 0x8, RZ ;  /* 0x00000008070e7824 */ /* 0x002fe200078e00ff */
[----:B------:R-:W-:Y:S02]  /*4ba0*/  LOP3.LUT R7, R16, 0x7ffffc00, RZ, 0xc0, !PT ;  /* 0x7ffffc0010077812 */ /* 0x000fe400078ec0ff */
[----:B------:R-:W-:Y:S01]  /*4bb0*/  LOP3.LUT R5, R5, 0x1c0, RZ, 0xc0, !PT ;  /* 0x000001c005057812 */ /* 0x000fe200078ec0ff */
[----:B------:R-:W-:Y:S01]  /*4bc0*/  MUFU.EX2 R9, R9 ;  /* 0x0000000900097308 */ /* 0x000fe20000000800 */
[----:B------:R-:W-:-:S02]  /*4bd0*/  LOP3.LUT P1, RZ, R8, 0x4, RZ, 0xc0, !PT ;  /* 0x0000000408ff7812 */ /* 0x000fc4000782c0ff */
[----:B------:R-:W-:Y:S02]  /*4be0*/  LOP3.LUT R14, R5, 0x8, R14, 0xf8, !PT ;  /* 0x00000008050e7812 */ /* 0x000fe400078ef80e */
[----:B------:R-:W-:Y:S02]  /*4bf0*/  SHF.R.U32.HI R5, RZ, 0x3, R5 ;  /* 0x00000003ff057819 */ /* 0x000fe40000011605 */
[----:B------:R-:W-:Y:S01]  /*4c00*/  LOP3.LUT P2, RZ, R8, 0x2, RZ, 0xc0, !PT ;  /* 0x0000000208ff7812 */ /* 0x000fe2000784c0ff */
[----:B------:R-:W1:Y:S01]  /*4c10*/  MUFU.EX2 R10, R10 ;  /* 0x0000000a000a7308 */ /* 0x000e620000000800 */
[----:B------:R-:W-:Y:S01]  /*4c20*/  LOP3.LUT R14, R14, R5, RZ, 0x3c, !PT ;  /* 0x000000050e0e7212 */ /* 0x000fe200078e3cff */
[----:B------:R-:W-:Y:S01]  /*4c30*/  FADD.FTZ R5, R161, R32 ;  /* 0x00000020a1057221 */ /* 0x000fe20000010000 */
[----:B------:R-:W-:Y:S02]  /*4c40*/  F2FP.BF16.F32.PACK_AB R161, R32, R161 ;  /* 0x000000a120a1723e */ /* 0x000fe400000010ff */
[----:B------:R-:W-:Y:S01]  /*4c50*/  IADD3 R14, R14, R17, R7 ;  /* 0x000000110e0e7210 */ /* 0x000fe20007ffe007 */
[----:B------:R-:W-:Y:S01]  /*4c60*/  FADD.FTZ R6, R30, R5 ;  /* 0x000000051e067221 */ /* 0x000fe20000010000 */
[----:B0-----:R-:W-:Y:S01]  /*4c70*/  F2FP.BF16.F32.PACK_AB R153, R43, R42 ;  /* 0x0000002a2b99723e */ /* 0x001fe200000010ff */
[----:B------:R-:W0:Y:S02]  /*4c80*/  MUFU.EX2 R15, R15 ;  /* 0x0000000f000f7308 */ /* 0x000e240000000800 */
[C---:B------:R-:W-:Y:S01]  /*4c90*/  FADD.FTZ R5, R163.reuse, R6 ;  /* 0x00000006a3057221 */ /* 0x040fe20000010000 */
[----:B------:R-:W-:-:S03]  /*4ca0*/  F2FP.BF16.F32.PACK_AB R163, R163, R30 ;  /* 0x0000001ea3a3723e */ /* 0x000fc600000010ff */
[----:B------:R-:W-:Y:S01]  /*4cb0*/  FADD.FTZ R6, R34, R5 ;  /* 0x0000000522067221 */ /* 0x000fe20000010000 */
[----:B--2---:R-:W-:Y:S01]  /*4cc0*/  FADD.FTZ R5, R160, R29 ;  /* 0x0000001da0057221 */ /* 0x004fe20000010000 */
[----:B------:R-:W2:Y:S01]  /*4cd0*/  MUFU.EX2 R18, R18 ;  /* 0x0000001200127308 */ /* 0x000ea20000000800 */
[----:B-1----:R-:W-:Y:S01]  /*4ce0*/  F2FP.BF16.F32.PACK_AB R156, R31, R10 ;  /* 0x0000000a1f9c723e */ /* 0x002fe200000010ff */
[----:B------:R-:W-:Y:S01]  /*4cf0*/  FADD.FTZ R7, R35, R6 ;  /* 0x0000000623077221 */ /* 0x000fe20000010000 */
[----:B------:R-:W-:Y:S01]  /*4d00*/  FADD.FTZ R6, R162, R5 ;  /* 0x00000005a2067221 */ /* 0x000fe20000010000 */
[C---:B------:R-:W-:Y:S02]  /*4d10*/  F2FP.BF16.F32.PACK_AB R162, R9.reuse, R162 ;  /* 0x000000a209a2723e */ /* 0x040fe400000010ff */
[----:B------:R-:W-:Y:S01]  /*4d20*/  FADD.FTZ R8, R38, R7 ;  /* 0x0000000726087221 */ /* 0x000fe20000010000 */
[----:B------:R-:W-:Y:S01]  /*4d30*/  FADD.FTZ R5, R9, R6 ;  /* 0x0000000609057221 */ /* 0x000fe20000010000 */
[----:B------:R-:W1:Y:S01]  /*4d40*/  MUFU.EX2 R19, R19 ;  /* 0x0000001300137308 */ /* 0x000e620000000800 */
[----:B------:R-:W-:Y:S01]  /*4d50*/  F2FP.BF16.F32.PACK_AB R160, R29, R160 ;  /* 0x000000a01da0723e */ /* 0x000fe200000010ff */
[----:B------:R-:W-:Y:S01]  /*4d60*/  FADD.FTZ R7, R39, R8 ;  /* 0x0000000827077221 */ /* 0x000fe20000010000 */
[----:B------:R-:W-:Y:S01]  /*4d70*/  FADD.FTZ R6, R10, R5 ;  /* 0x000000050a067221 */ /* 0x000fe20000010000 */
[----:B------:R-:W-:-:S02]  /*4d80*/  LEA R10, R14, UR39, 0x1 ;  /* 0x000000270e0a7c11 */ /* 0x000fc4000f8e08ff */
[----:B------:R-:W-:Y:S01]  /*4d90*/  FADD.FTZ R8, R42, R7 ;  /* 0x000000072a087221 */ /* 0x000fe20000010000 */
[----:B------:R-:W-:Y:S01]  /*4da0*/  FADD.FTZ R6, R31, R6 ;  /* 0x000000061f067221 */ /* 0x000fe20000010000 */
[----:B------:R-:W3:Y:S01]  /*4db0*/  MUFU.EX2 R20, R20 ;  /* 0x0000001400147308 */ /* 0x000ee20000000800 */
[----:B------:R-:W-:Y:S02]  /*4dc0*/  IMAD.MOV.U32 R7, RZ, RZ, -0x40 ;  /* 0xffffffc0ff077424 */ /* 0x000fe400078e00ff */
[----:B------:R-:W-:Y:S01]  /*4dd0*/  FADD.FTZ R17, R43, R8 ;  /* 0x000000082b117221 */ /* 0x000fe20000010000 */
[----:B0-----:R-:W-:Y:S01]  /*4de0*/  FADD.FTZ R5, R15, R6 ;  /* 0x000000060f057221 */ /* 0x001fe20000010000 */
[C---:B------:R-:W-:Y:S01]  /*4df0*/  VIADD R8, R10.reuse, 0x26800 ;  /* 0x000268000a087836 */ /* 0x040fe20000000000 */
[----:B------:R-:W-:Y:S01]  /*4e00*/  IADD3 R9, R10, 0x26820, RZ ;  /* 0x000268200a097810 */ /* 0x000fe20007ffe0ff */
[----:B------:R0:W-:Y:S01]  /*4e10*/  STSM.16.M88.4 [R10+0x26800], R160 ;  /* 0x026800a00a007844 */ /* 0x0001e20000000200 */
[----:B--2---:R-:W-:Y:S01]  /*4e20*/  FADD.FTZ R6, R18, R5 ;  /* 0x0000000512067221 */ /* 0x004fe20000010000 */
[----:B------:R-:W2:Y:S01]  /*4e30*/  MUFU.EX2 R46, R46 ;  /* 0x0000002e002e7308 */ /* 0x000ea20000000800 */
[----:B------:R-:W-:Y:S01]  /*4e40*/  SEL R7, R7, 0x40, P1 ;  /* 0x0000004007077807 */ /* 0x000fe20000800000 */
[----:B------:R-:W-:-:S02]  /*4e50*/  @P2 VIADD R9, R8, 0xffffffe0 ;  /* 0xffffffe008092836 */ /* 0x000fc40000000000 */
[----:B-1----:R-:W-:Y:S01]  /*4e60*/  FADD.FTZ R5, R19, R6 ;  /* 0x0000000613057221 */ /* 0x002fe20000010000 */
[----:B------:R-:W-:Y:S01]  /*4e70*/  F2FP.BF16.F32.PACK_AB R158, R18, R15 ;  /* 0x0000000f129e723e */ /* 0x000fe200000010ff */
[----:B------:R-:W-:Y:S01]  /*4e80*/  IMAD.IADD R8, R8, 0x1, R7 ;  /* 0x0000000108087824 */ /* 0x000fe200078e0207 */
[----:B------:R-:W-:Y:S01]  /*4e90*/  IADD3 R7, R7, R9, RZ ;  /* 0x0000000907077210 */ /* 0x000fe20007ffe0ff */
[----:B------:R-:W1:Y:S01]  /*4ea0*/  MUFU.EX2 R21, R21 ;  /* 0x0000001500157308 */ /* 0x000e620000000800 */
[C---:B---3--:R-:W-:Y:S01]  /*4eb0*/  FADD.FTZ R6, R20.reuse, R5 ;  /* 0x0000000514067221 */ /* 0x048fe20000010000 */
[----:B------:R-:W-:Y:S01]  /*4ec0*/  F2FP.BF16.F32.PACK_AB R152, R20, R19 ;  /* 0x000000131498723e */ /* 0x000fe200000010ff */
[----:B------:R0:W-:Y:S05]  /*4ed0*/  STSM.16.M88.4 [R9], R156 ;  /* 0x0000009c09007844 */ /* 0x0001ea0000000200 */
[----:B------:R-:W3:Y:S01]  /*4ee0*/  MUFU.EX2 R47, R47 ;  /* 0x0000002f002f7308 */ /* 0x000ee20000000800 */
[----:B--2---:R-:W-:-:S07]  /*4ef0*/  FADD.FTZ R14, R46, R17 ;  /* 0x000000112e0e7221 */ /* 0x004fce0000010000 */
[----:B------:R-:W2:Y:S01]  /*4f00*/  MUFU.EX2 R22, R22 ;  /* 0x0000001600167308 */ /* 0x000ea20000000800 */
[----:B-1----:R-:W-:-:S07]  /*4f10*/  FADD.FTZ R5, R21, R6 ;  /* 0x0000000615057221 */ /* 0x002fce0000010000 */
[----:B------:R-:W-:Y:S01]  /*4f20*/  MUFU.EX2 R50, R50 ;  /* 0x0000003200327308 */ /* 0x000fe20000000800 */
[C---:B---3--:R-:W-:Y:S01]  /*4f30*/  F2FP.BF16.F32.PACK_AB R155, R47.reuse, R46 ;  /* 0x0000002e2f9b723e */ /* 0x048fe200000010ff */
[----:B------:R-:W-:-:S06]  /*4f40*/  FADD.FTZ R47, R47, R14 ;  /* 0x0000000e2f2f7221 */ /* 0x000fcc0000010000 */
[----:B------:R-:W1:Y:S01]  /*4f50*/  MUFU.EX2 R51, R51 ;  /* 0x0000003300337308 */ /* 0x000e620000000800 */
[C---:B--2---:R-:W-:Y:S01]  /*4f60*/  F2FP.BF16.F32.PACK_AB R154, R22.reuse, R21 ;  /* 0x00000015169a723e */ /* 0x044fe200000010ff */
[----:B------:R-:W-:-:S04]  /*4f70*/  FADD.FTZ R22, R22, R5 ;  /* 0x0000000516167221 */ /* 0x000fc80000010000 */
[----:B------:R0:W-:Y:S02]  /*4f80*/  STSM.16.M88.4 [R8], R152 ;  /* 0x0000009808007844 */ /* 0x0001e40000000200 */
[----:B------:R-:W-:Y:S08]  /*4f90*/  MUFU.EX2 R23, R23 ;  /* 0x0000001700177308 */ /* 0x000ff00000000800 */
[----:B------:R-:W2:Y:S01]  /*4fa0*/  MUFU.EX2 R24, R24 ;  /* 0x0000001800187308 */ /* 0x000ea20000000800 */
[----:B-1----:R-:W-:Y:S01]  /*4fb0*/  F2FP.BF16.F32.PACK_AB R165, R51, R50 ;  /* 0x0000003233a5723e */ /* 0x002fe200000010ff */
[----:B------:R-:W-:-:S04]  /*4fc0*/  FADD.FTZ R50, R50, R47 ;  /* 0x0000002f32327221 */ /* 0x000fc80000010000 */
[----:B------:R-:W-:Y:S02]  /*4fd0*/  FADD.FTZ R51, R51, R50 ;  /* 0x0000003233337221 */ /* 0x000fe40000010000 */
[----:B------:R-:W1:Y:S08]  /*4fe0*/  MUFU.EX2 R54, R54 ;  /* 0x0000003600367308 */ /* 0x000e700000000800 */
[----:B------:R-:W3:Y:S01]  /*4ff0*/  MUFU.EX2 R25, R25 ;  /* 0x0000001900197308 */ /* 0x000ee20000000800 */
[----:B--2---:R-:W-:Y:S01]  /*5000*/  F2FP.BF16.F32.PACK_AB R164, R24, R23 ;  /* 0x0000001718a4723e */ /* 0x004fe200000010ff */
[----:B------:R-:W-:-:S04]  /*5010*/  FADD.FTZ R23, R23, R22 ;  /* 0x0000001617177221 */ /* 0x000fc80000010000 */
[----:B------:R-:W-:Y:S02]  /*5020*/  FADD.FTZ R24, R24, R23 ;  /* 0x0000001718187221 */ /* 0x000fe40000010000 */
[----:B------:R-:W2:Y:S01]  /*5030*/  MUFU.EX2 R26, R26 ;  /* 0x0000001a001a7308 */ /* 0x000ea20000000800 */
[----:B-1----:R-:W-:-:S07]  /*5040*/  FADD.FTZ R6, R54, R51 ;  /* 0x0000003336067221 */ /* 0x002fce0000010000 */
[----:B------:R-:W1:Y:S01]  /*5050*/  MUFU.EX2 R33, R33 ;  /* 0x0000002100217308 */ /* 0x000e620000000800 */
[----:B---3--:R-:W-:Y:S01]  /*5060*/  FADD.FTZ R5, R25, R24 ;  /* 0x0000001819057221 */ /* 0x008fe20000010000 */
[----:B--2---:R-:W-:-:S03]  /*5070*/  F2FP.BF16.F32.PACK_AB R166, R26, R25 ;  /* 0x000000191aa6723e */ /* 0x004fc600000010ff */
[----:B------:R-:W-:Y:S01]  /*5080*/  FADD.FTZ R5, R26, R5 ;  /* 0x000000051a057221 */ /* 0x000fe20000010000 */
[C---:B-1----:R-:W-:Y:S01]  /*5090*/  F2FP.BF16.F32.PACK_AB R167, R33.reuse, R54 ;  /* 0x0000003621a7723e */ /* 0x042fe200000010ff */
[----:B------:R-:W-:-:S04]  /*50a0*/  FADD.FTZ R6, R33, R6 ;  /* 0x0000000621067221 */ /* 0x000fc80000010000 */
[----:B------:R0:W-:Y:S01]  /*50b0*/  STSM.16.M88.4 [R7], R164 ;  /* 0x000000a407007844 */ /* 0x0001e20000000200 */
[----:B------:R-:W-:Y:S05]  /*50c0*/  @!P0 BRA `(.L_x_4073) ;  /* 0x0000000000048947 */ /* 0x000fea0003800000 */
[----:B------:R-:W-:Y:S01]  /*50d0*/  BPT.TRAP 0x1 ;  /* 0x000000040000795c */ /* 0x000fe20000300000 */
.L_x_4073:
[----:B------:R1:W2:Y:S01]  /*50e0*/  SYNCS.PHASECHK.TRANS64.TRYWAIT P1, [UR39+0x28c50], R13 ;  /* 0x028c500dff0075a7 */ /* 0x0002a20008020167 */
[----:B------:R-:W-:Y:S05]  /*50f0*/  @!P0 BRA `(.L_x_4074) ;  /* 0x0000000000048947 */ /* 0x000fea0003800000 */
[----:B------:R-:W-:Y:S01]  /*5100*/  BPT.TRAP 0x1 ;  /* 0x000000040000795c */ /* 0x000fe20000300000 */
.L_x_4074:
[----:B--2---:R-:W-:Y:S05]  /*5110*/  @P1 BRA `(.L_x_4075) ;  /* 0x0000000000081947 */ /* 0x004fea0003800000 */
[----:B------:R-:W2:Y:S02]  /*5120*/  SYNCS.PHASECHK.TRANS64.TRYWAIT P1, [UR39+0x28c50], R13 ;  /* 0x028c500dff0075a7 */ /* 0x000ea40008020167 */
[----:B--2---:R-:W-:Y:S05]  /*5130*/  @!P1 BRA `(.L_x_4076) ;  /* 0x000000ac00c89947 */ /* 0x004fea0003800000 */
.L_x_4075:
        /* <DEDUP_REMOVED lines=36> */
.L_x_4077:
[----:B------:R-:W3:Y:S01]  /*5380*/  S2UR UR4, SR_CTAID.X ;  /* 0x00000000000479c3 */ /* 0x000ee20000002500 */
[----:B------:R-:W-:Y:S02]  /*5390*/  UISETP.NE.AND UP0, UPT, UR45, URZ, UPT ;  /* 0x0000003f2d00728c */ /* 0x000fe4000bf05270 */
[----:B------:R-:W-:Y:S02]  /*53a0*/  UIMAD UR10, UR41, UR10, -UR6 ;  /* 0x0000000a290a72a4 */ /* 0x000fe4000f8e0a06 */
[----:B------:R-:W-:-:S07]  /*53b0*/  UIADD3 UR26, UR46, -0x2, URZ ;  /* 0xfffffffe2e1a7890 */ /* 0x000fce000fffe03f */
[----:B------:R-:W-:Y:S01]  /*53c0*/  @UP0 ULDC UR14, c[0x0][0x450] ;  /* 0x00011400000e0ab9 */ /* 0x000fe20000000800 */
[----:B---3--:R-:W-:-:S03]  /*53d0*/  USHF.L.U32 UR11, UR4, 0x6, URZ ;  /* 0x00000006040b7899 */ /* 0x008fc6000800063f */
[----:B------:R-:W-:Y:S02]  /*53e0*/  @UP0 ULDC UR4, c[0x0][0x44c] ;  /* 0x0001130000040ab9 */ /* 0x000fe40000000800 */
[----:B------:R-:W-:Y:S02]  /*53f0*/  UIMAD.WIDE.U32 UR4, UR11, UR4, URZ ;  /* 0x000000040b0472a5 */ /* 0x000fe4000f8e003f */
[----:B------:R-:W-:Y:S02]  /*5400*/  UMOV UR6, UR11 ;  /* 0x0000000b00067c82 */ /* 0x000fe40008000000 */
[----:B------:R-:W-:Y:S02]  /*5410*/  @UP0 USHF.R.U32.HI UR6, URZ, UR14, UR5 ;  /* 0x0000000e3f060299 */ /* 0x000fe40008011605 */
[----:B------:R-:W-:Y:S02]  /*5420*/  UIADD3 UR5, UR39, 0x28c60, URZ ;  /* 0x00028c6027057890 */ /* 0x000fe4000fffe03f */
[----:B------:R-:W-:-:S02]  /*5430*/  UIADD3 UR6, UR10, UR6, URZ ;  /* 0x000000060a067290 */ /* 0x000fc4000fffe03f */
[----:B------:R-:W-:Y:S02]  /*5440*/  UPRMT UR5, UR44, 0x654, UR5 ;  /* 0x000006542c057896 */ /* 0x000fe40008000005 */
[----:B------:R-:W-:-:S04]  /*5450*/  USHF.R.S32.HI UR4, URZ, 0x1f, UR6 ;  /* 0x0000001f3f047899 */ /* 0x000fc80008011406 */
[----:B------:R-:W-:-:S03]  /*5460*/  ULEA.HI UR4, UR4, UR6, URZ, 0x6 ;  /* 0x0000000604047291 */ /* 0x000fc6000f8f303f */
[----:B------:R-:W-:Y:S01]  /*5470*/  SYNCS.ARRIVE.TRANS64.RED.A1T0 RZ, [UR5], RZ ;  /* 0x000000ffffff79a7 */ /* 0x000fe20008100405 */
[----:B------:R-:W-:Y:S01]  /*5480*/  USHF.R.S32.HI UR4, URZ, 0x6, UR4 ;  /* 0x000000063f047899 */ /* 0x000fe20008011404 */
[----:B------:R-:W-:-:S03]  /*5490*/  UMOV UR5, URZ ;  /* 0x0000003f00057c82 */ /* 0x000fc60008000000 */
[----:B------:R-:W-:-:S04]  /*54a0*/  UISETP.LT.AND UP0, UPT, UR40, UR4, UPT ;  /* 0x000000042800728c */ /* 0x000fc8000bf01270 */
[----:B------:R-:W-:-:S03]  /*54b0*/  USEL UR25, UR40, UR4, !UP0 ;  /* 0x0000000428197287 */ /* 0x000fc6000c000000 */
[----:B------:R-:W-:Y:S01]  /*54c0*/  UMOV UR4, URZ ;  /* 0x0000003f00047c82 */ /* 0x000fe20008000000 */
[----:B------:R-:W-:-:S06]  /*54d0*/  UISETP.GE.AND UP0, UPT, UR26, UR25, UPT ;  /* 0x000000191a00728c */ /* 0x000fcc000bf06270 */
[----:B------:R-:W-:-:S13]  /*54e0*/  PLOP3.LUT P1, PT, PT, PT, UP0, 0x80, 0x0 ;  /* 0x000000000000781c */ /* 0x000fda0003f2f008 */
[----:B------:R-:W-:Y:S05]  /*54f0*/  @!P1 BRA `(.L_x_4078) ;  /* 0x00000020009c9947 */ /* 0x000fea0003800000 */
[----:B--2---:R-:W-:Y:S01]  /*5500*/  IMAD.MOV.U32 R14, RZ, RZ, R4 ;  /* 0x000000ffff0e7224 */ /* 0x004fe200078e0004 */
[----:B------:R-:W-:Y:S01]  /*5510*/  UMOV UR5, URZ ;  /* 0x0000003f00057c82 */ /* 0x000fe20008000000 */
[----:B------:R-:W-:Y:S01]  /*5520*/  IMAD.MOV.U32 R15, RZ, RZ, R3 ;  /* 0x000000ffff0f7224 */ /* 0x000fe200078e0003 */
[----:B------:R-:W-:Y:S01]  /*5530*/  UMOV UR6, URZ ;  /* 0x0000003f00067c82 */ /* 0x000fe20008000000 */
[----:B------:R-:W-:Y:S01]  /*5540*/  ULDC UR29, c[0x0][0x288] ;  /* 0x0000a200001d7ab9 */ /* 0x000fe20000000800 */
[----:B------:R-:W-:Y:S01]  /*5550*/  ULDC UR30, c[0x0][0x2f0] ;  /* 0x0000bc00001e7ab9 */ /* 0x000fe20000000800 */
[----:B------:R-:W-:Y:S01]  /*5560*/  ULDC UR28, c[0x0][0x9d8] ;  /* 0x00027600001c7ab9 */ /* 0x000fe20000000800 */
[----:B------:R-:W-:-:S05]  /*5570*/  ULDC UR7, c[0x0][0x988] ;  /* 0x0002620000077ab9 */ /* 0x000fca0000000800 */
.L_x_4089:
[----:B------:R-:W-:-:S04]  /*5580*/  UIADD3 UR4, UR6, 0x1, URZ ;  /* 0x0000000106047890 */ /* 0x000fc8000fffe03f */
[----:B------:R-:W-:-:S04]  /*5590*/  UISETP.NE.AND UP0, UPT, UR4, 0x2, UPT ;  /* 0x000000020400788c */ /* 0x000fc8000bf05270 */
[----:B------:R-:W-:Y:S02]  /*55a0*/  USEL UR10, URZ, 0x1, UP0 ;  /* 0x000000013f0a7887 */ /* 0x000fe40008000000 */
[----:B------:R-:W-:Y:S02]  /*55b0*/  USEL UR4, UR4, URZ, UP0 ;  /* 0x0000003f04047287 */ /* 0x000fe40008000000 */
[----:B------:R-:W-:Y:S01]  /*55c0*/  ULOP3.LUT UR5, UR5, UR10, URZ, 0x3c, !UPT ;  /* 0x0000000a05057292 */ /* 0x000fe2000f8e3c3f */
[----:B0-----:R-:W-:Y:S11]  /*55d0*/  @!P0 BRA `(.L_x_4079) ;  /* 0x0000000000048947 */ /* 0x001ff60003800000 */
[----:B------:R-:W-:Y:S01]  /*55e0*/  BPT.TRAP 0x1 ;  /* 0x000000040000795c */ /* 0x000fe20000300000 */
.L_x_4079:
[----:B------:R-:W-:Y:S01]  /*55f0*/  ULEA UR27, UR4, UR39, 0x3 ;  /* 0x00000027041b7291 */ /* 0x000fe2000f8e183f */
[----:B-1----:R-:W-:-:S04]  /*5600*/  MOV R13, UR5 ;  /* 0x00000005000d7c02 */ /* 0x002fc80008000f00 */
[----:B------:R-:W-:-:S04]  /*5610*/  SHF.L.U32 R13, R13, 0x1f, RZ ;  /* 0x0000001f0d0d7819 */ /* 0x000fc800000006ff */
[----:B------:R1:W2:Y:S01]  /*5620*/  SYNCS.PHASECHK.TRANS64.TRYWAIT P1, [UR27+0x28c30], R13 ;  /* 0x028c300dff0075a7 */ /* 0x0002a2000802015b */
[----:B------:R-:W-:Y:S05]  /*5630*/  @!P0 BRA `(.L_x_4080) ;  /* 0x0000000000048947 */ /* 0x000fea0003800000 */
[----:B------:R-:W-:Y:S01]  /*5640*/  BPT.TRAP 0x1 ;  /* 0x000000040000795c */ /* 0x000fe20000300000 */
.L_x_4080:
[----:B--2---:R-:W-:Y:S05]  /*5650*/  @P1 BRA `(.L_x_4081) ;  /* 0x0000000000081947 */ /* 0x004fea0003800000 */
[----:B------:R-:W2:Y:S02]  /*5660*/  SYNCS.PHASECHK.TRANS64.TRYWAIT P1, [UR27+0x28c30], R13 ;  /* 0x028c300dff0075a7 */ /* 0x000ea4000802015b */
[----:B--2---:R-:W-:Y:S05]  /*5670*/  @!P1 BRA `(.L_x_4082) ;  /* 0x000000a800909947 */ /* 0x004fea0003800000 */
.L_x_4081:
        /* <DEDUP_REMOVED lines=22> */
.L_x_4083:
[----:B------:R-:W-:Y:S01]  /*57e0*/  UISETP.NE.AND UP0, UPT, UR45, URZ, UPT ;  /* 0x0000003f2d00728c */ /* 0x000fe2000bf05270 */
[----:B------:R-:W-:Y:S02]  /*57f0*/  IMAD.MOV.U32 R184, RZ, RZ, R12 ;  /* 0x000000ffffb87224 */ /* 0x000fe400078e000c */
[----:B------:R-:W-:Y:S01]  /*5800*/  FMUL.FTZ R154, R154, UR28 ;  /* 0x0000001c9a9a7c20 */ /* 0x000fe20008410000 */
[----:B------:R-:W-:Y:S01]  /*5810*/  FMUL.FTZ R163, R163, UR28 ;  /* 0x0000001ca3a37c20 */ /* 0x000fe20008410000 */
[----:B------:R-:W-:Y:S01]  /*5820*/  FMUL.FTZ R155, R155, UR28 ;  /* 0x0000001c9b9b7c20 */ /* 0x000fe20008410000 */
[----:B------:R-:W-:Y:S01]  /*5830*/  IMAD.U32 R21, RZ, RZ, UR30 ;  /* 0x0000001eff157e24 */ /* 0x000fe2000f8e00ff */
[----:B------:R-:W-:Y:S01]  /*5840*/  PLOP3.LUT P1, PT, PT, PT, UP0, 0x80, 0x0 ;  /* 0x000000000000781c */ /* 0x000fe20003f2f008 */
[----:B------:R-:W0:Y:S01]  /*5850*/  MUFU.TANH R19, R154 ;  /* 0x0000009a00137308 */ /* 0x000e220000002400 */
[----:B------:R-:W-:Y:S01]  /*5860*/  PLOP3.LUT P2, PT, PT, PT, UP0, 0x80, 0x0 ;  /* 0x000000000000781c */ /* 0x000fe20003f4f008 */
[----:B------:R-:W-:Y:S01]  /*5870*/  FMUL.FTZ R158, R158, UR28 ;  /* 0x0000001c9e9e7c20 */ /* 0x000fe20008410000 */
[----:B------:R-:W-:Y:S01]  /*5880*/  FMUL.FTZ R159, R159, UR28 ;  /* 0x0000001c9f9f7c20 */ /* 0x000fe20008410000 */
[----:B------:R-:W-:Y:S01]  /*5890*/  @UP0 ULDC UR10, c[0x0][0x44c] ;  /* 0x00011300000a0ab9 */ /* 0x000fe20000000800 */
[----:B------:R-:W-:Y:S01]  /*58a0*/  FMUL.FTZ R162, R162, UR28 ;  /* 0x0000001ca2a27c20 */ /* 0x000fe20008410000 */
[----:B------:R-:W-:Y:S01]  /*58b0*/  FMUL.FTZ R166, R166, UR28 ;  /* 0x0000001ca6a67c20 */ /* 0x000fe20008410000 */
[----:B------:R-:W-:Y:S01]  /*58c0*/  FMUL.FTZ R167, R167, UR28 ;  /* 0x0000001ca7a77c20 */ /* 0x000fe20008410000 */
[----:B------:R3:W-:Y:S01]  /*58d0*/  MUFU.TANH R22, R163 ;  /* 0x000000a300167308 */ /* 0x0007e20000002400 */
[----:B------:R-:W-:Y:S01]  /*58e0*/  FMUL.FTZ R170, R170, UR28 ;  /* 0x0000001caaaa7c20 */ /* 0x000fe20008410000 */
[----:B------:R-:W-:Y:S01]  /*58f0*/  FMUL.FTZ R171, R171, UR28 ;  /* 0x0000001cabab7c20 */ /* 0x000fe20008410000 */
[----:B------:R-:W-:Y:S01]  /*5900*/  FMUL.FTZ R3, R152, UR28 ;  /* 0x0000001c98037c20 */ /* 0x000fe20008410000 */
[----:B------:R-:W-:Y:S01]  /*5910*/  @P1 IMAD.HI.U32 R16, R12, UR10, RZ ;  /* 0x0000000a0c101c27 */ /* 0x000fe2000f8e00ff */
[----:B------:R-:W-:-:S03]  /*5920*/  @UP0 ULDC UR10, c[0x0][0x450] ;  /* 0x00011400000a0ab9 */ /* 0x000fc60000000800 */
[----:B------:R-:W-:Y:S01]  /*5930*/  FMUL.FTZ R174, R174, UR28 ;  /* 0x0000001caeae7c20 */ /* 0x000fe20008410000 */
[----:B--2---:R-:W-:Y:S01]  /*5940*/  FMUL.FTZ R4, R153, UR28 ;  /* 0x0000001c99047c20 */ /* 0x004fe20008410000 */
[----:B------:R-:W2:Y:S01]  /*5950*/  MUFU.TANH R17, R155 ;  /* 0x0000009b00117308 */ /* 0x000ea20000002400 */
[----:B------:R-:W-:Y:S01]  /*5960*/  @P2 SHF.R.U32.HI R184, RZ, UR10, R16 ;  /* 0x0000000affb82c19 */ /* 0x000fe20008011610 */
[----:B------:R-:W-:Y:S01]  /*5970*/  UMOV UR10, 0xffffffc0 ;  /* 0xffffffc0000a7882 */ /* 0x000fe20000000000 */
[----:B------:R-:W-:Y:S01]  /*5980*/  FMUL.FTZ R175, R175, UR28 ;  /* 0x0000001cafaf7c20 */ /* 0x000fe20008410000 */
[----:B------:R-:W-:Y:S01]  /*5990*/  UIMAD UR10, UR26, UR10, 0x1 ;  /* 0x000000011a0a74a4 */ /* 0x000fe2000f8e020a */
[----:B------:R-:W-:Y:S01]  /*59a0*/  FMUL.FTZ R178, R178, UR28 ;  /* 0x0000001cb2b27c20 */ /* 0x000fe20008410000 */
[----:B------:R-:W4:Y:S01]  /*59b0*/  SHFL.IDX PT, R18, R184, 0x1, 0x1c1f ;  /* 0x003c1f00b8127f89 */ /* 0x000f2200000e0000 */
[----:B------:R-:W-:Y:S01]  /*59c0*/  FMUL.FTZ R179, R179, UR28 ;  /* 0x0000001cb3b37c20 */ /* 0x000fe20008410000 */
[----:B------:R-:W5:Y:S01]  /*59d0*/  MUFU.TANH R158, R158 ;  /* 0x0000009e009e7308 */ /* 0x000f620000002400 */
[----:B------:R-:W-:Y:S01]  /*59e0*/  FMUL.FTZ R182, R182, UR28 ;  /* 0x0000001cb6b67c20 */ /* 0x000fe20008410000 */
[----:B------:R-:W-:Y:S01]  /*59f0*/  IADD3 R16, -R11, UR10, RZ ;  /* 0x0000000a0b107c10 */ /* 0x000fe2000fffe1ff */
[----:B------:R-:W-:Y:S01]  /*5a00*/  FMUL.FTZ R183, R183, UR28 ;  /* 0x0000001cb7b77c20 */ /* 0x000fe20008410000 */
[----:B------:R-:W-:Y:S01]  /*5a10*/  FMUL.FTZ R157, R157, UR28 ;  /* 0x0000001c9d9d7c20 */ /* 0x000fe20008410000 */
[----:B------:R-:W-:Y:S01]  /*5a20*/  FMUL.FTZ R160, R160, UR28 ;  /* 0x0000001ca0a07c20 */ /* 0x000fe20008410000 */
[----:B------:R-:W-:Y:S01]  /*5a30*/  FMUL.FTZ R161, R161, UR28 ;  /* 0x0000001ca1a17c20 */ /* 0x000fe20008410000 */
[----:B---3--:R-:W-:Y:S01]  /*5a40*/  IMAD R163, R21, UR41, R16 ;  /* 0x0000002915a37c24 */ /* 0x008fe2000f8e0210 */
        /* <DEDUP_REMOVED lines=10> */
[----:B------:R-:W-:Y:S01]  /*5af0*/  UIADD3 UR10, UR27, 0x28c40, URZ ;  /* 0x00028c401b0a7890 */ /* 0x000fe2000fffe03f */
[----:B----4-:R-:W-:-:S03]  /*5b00*/  IADD3 R16, R18, -UR29, R163 ;  /* 0x8000001d12107c10 */ /* 0x010fc6000fffe0a3 */
[----:B------:R-:W-:Y:S02]  /*5b10*/  UPRMT UR10, UR44, 0x654, UR10 ;  /* 0x000006542c0a7896 */ /* 0x000fe4000800000a */
[----:B------:R-:W4:Y:S01]  /*5b20*/  MUFU.TANH R166, R166 ;  /* 0x000000a600a67308 */ /* 0x000f220000002400 */
[C---:B------:R-:W-:Y:S02]  /*5b30*/  ISETP.GT.AND P1, PT, R16.reuse, RZ, PT ;  /* 0x000000ff1000720c */ /* 0x040fe40003f24270 */
[C---:B------:R-:W-:Y:S02]  /*5b40*/  ISETP.GT.AND P2, PT, R16.reuse, 0x1, PT ;  /* 0x000000011000780c */ /* 0x040fe40003f44270 */
[----:B0-----:R-:W-:Y:S02]  /*5b50*/  FSEL R19, R19, -INF , P1 ;  /* 0xff80000013137808 */ /* 0x001fe40000800000 */
[----:B------:R-:W-:Y:S01]  /*5b60*/  ISETP.GT.AND P1, PT, R16, 0x8, PT ;  /* 0x000000081000780c */ /* 0x000fe20003f24270 */
[----:B------:R-:W0:Y:S01]  /*5b70*/  MUFU.TANH R167, R167 ;  /* 0x000000a700a77308 */ /* 0x000e220000002400 */
[----:B--2---:R-:W-:Y:S01]  /*5b80*/  FSEL R17, R17, -INF , P2 ;  /* 0xff80000011117808 */ /* 0x004fe20001000000 */
[----:B------:R-:W-:Y:S01]  /*5b90*/  SYNCS.ARRIVE.TRANS64.RED.A1T0 RZ, [UR10], RZ ;  /* 0x000000ffffff79a7 */ /* 0x000fe2000810040a */
[----:B------:R-:W-:-:S02]  /*5ba0*/  FMNMX.FTZ R20, R19, R14, !PT ;  /* 0x0000000e13147209 */ /* 0x000fc40007810000 */
[----:B------:R-:W-:Y:S02]  /*5bb0*/  ISETP.GT.AND P2, PT, R16, 0x9, PT ;  /* 0x000000091000780c */ /* 0x000fe40003f44270 */
[----:B-----5:R-:W-:Y:S01]  /*5bc0*/  FSEL R18, R158, -INF , P1 ;  /* 0xff8000009e127808 */ /* 0x020fe20000800000 */
[----:B------:R-:W2:Y:S01]  /*5bd0*/  MUFU.TANH R170, R170 ;  /* 0x000000aa00aa7308 */ /* 0x000ea20000002400 */
[----:B------:R-:W-:Y:S02]  /*5be0*/  FMNMX.FTZ R21, R17, R20, !PT ;  /* 0x0000001411157209 */ /* 0x000fe40007810000 */
[----:B------:R-:W-:Y:S02]  /*5bf0*/  ISETP.GT.AND P1, PT, R16, 0x10, PT ;  /* 0x000000101000780c */ /* 0x000fe40003f24270 */
[----:B---3--:R-:W-:Y:S02]  /*5c00*/  FSEL R20, R159, -INF , P2 ;  /* 0xff8000009f147808 */ /* 0x008fe40001000000 */
[----:B------:R-:W-:Y:S01]  /*5c10*/  FMNMX.FTZ R23, R18, R21, !PT ;  /* 0x0000001512177209 */ /* 0x000fe20007810000 */
[----:B------:R-:W3:Y:S01]  /*5c20*/  MUFU.TANH R171, R171 ;  /* 0x000000ab00ab7308 */ /* 0x000ee20000002400 */
[----:B------:R-:W-:-:S02]  /*5c30*/  ISETP.GT.AND P2, PT, R16, 0x11, PT ;  /* 0x000000111000780c */ /* 0x000fc40003f44270 */
[----:B-1----:R-:W-:Y:S02]  /*5c40*/  FSEL R21, R162, -INF , P1 ;  /* 0xff800000a2157808 */ /* 0x002fe40000800000 */
[----:B------:R-:W-:Y:S02]  /*5c50*/  FMNMX.FTZ R152, R20, R23, !PT ;  /* 0x0000001714987209 */ /* 0x000fe40007810000 */
[----:B------:R-:W-:Y:S01]  /*5c60*/  ISETP.GT.AND P1, PT, R16, 0x18, PT ;  /* 0x000000181000780c */ /* 0x000fe20003f24270 */
[----:B------:R-:W1:Y:S01]  /*5c70*/  MUFU.TANH R174, R174 ;  /* 0x000000ae00ae7308 */ /* 0x000e620000002400 */
[----:B------:R-:W-:Y:S02]  /*5c80*/  FSEL R22, R22, -INF , P2 ;  /* 0xff80000016167808 */ /* 0x000fe40001000000 */
[----:B------:R-:W-:Y:S02]  /*5c90*/  FMNMX.FTZ R153, R21, R152, !PT ;  /* 0x0000009815997209 */ /* 0x000fe40007810000 */
[----:B------:R-:W-:-:S02]  /*5ca0*/  ISETP.GT.AND P2, PT, R16, 0x19, PT ;  /* 0x000000191000780c */ /* 0x000fc40003f44270 */
[----:B----4-:R-:W-:Y:S01]  /*5cb0*/  FSEL R23, R166, -INF , P1 ;  /* 0xff800000a6177808 */ /* 0x010fe20000800000 */
[----:B------:R-:W4:Y:S01]  /*5cc0*/  MUFU.TANH R175, R175 ;  /* 0x000000af00af7308 */ /* 0x000f220000002400 */
[----:B------:R-:W-:Y:S02]  /*5cd0*/  FMNMX.FTZ R154, R22, R153, !PT ;  /* 0x00000099169a7209 */ /* 0x000fe40007810000 */
[C---:B------:R-:W-:Y:S02]  /*5ce0*/  ISETP.GT.AND P1, PT, R16.reuse, 0x20, PT ;  /* 0x000000201000780c */ /* 0x040fe40003f24270 */
[----:B0-----:R-:W-:Y:S02]  /*5cf0*/  FSEL R152, R167, -INF , P2 ;  /* 0xff800000a7987808 */ /* 0x001fe40001000000 */
[----:B------:R-:W-:Y:S01]  /*5d00*/  FMNMX.FTZ R153, R23, R154, !PT ;  /* 0x0000009a17997209 */ /* 0x000fe20007810000 */
[----:B------:R-:W0:Y:S01]  /*5d10*/  MUFU.TANH R178, R178 ;  /* 0x000000b200b27308 */ /* 0x000e220000002400 */
[----:B------:R-:W-:-:S02]  /*5d20*/  ISETP.GT.AND P2, PT, R16, 0x21, PT ;  /* 0x000000211000780c */ /* 0x000fc40003f44270 */
[----:B--2---:R-:W-:Y:S02]  /*5d30*/  FSEL R154, R170, -INF , P1 ;  /* 0xff800000aa9a7808 */ /* 0x004fe40000800000 */
[----:B------:R-:W-:Y:S02]  /*5d40*/  FMNMX.FTZ R153, R152, R153, !PT ;  /* 0x0000009998997209 */ /* 0x000fe40007810000 */
[----:B------:R-:W-:Y:S01]  /*5d50*/  ISETP.GT.AND P1, PT, R16, 0x28, PT ;  /* 0x000000281000780c */ /* 0x000fe20003f24270 */
[----:B------:R-:W2:Y:S01]  /*5d60*/  MUFU.TANH R179, R179 ;  /* 0x000000b300b37308 */ /* 0x000ea20000002400 */
[----:B---3--:R-:W-:Y:S02]  /*5d70*/  FSEL R158, R171, -INF , P2 ;  /* 0xff800000ab9e7808 */ /* 0x008fe40001000000 */
[----:B------:R-:W-:Y:S02]  /*5d80*/  FMNMX.FTZ R153, R154, R153, !PT ;  /* 0x000000999a997209 */ /* 0x000fe40007810000 */
[----:B------:R-:W-:-:S02]  /*5d90*/  ISETP.GT.AND P2, PT, R16, 0x29, PT ;  /* 0x000000291000780c */ /* 0x000fc40003f44270 */
[----:B-1----:R-:W-:Y:S01]  /*5da0*/  FSEL R159, R174, -INF , P1 ;  /* 0xff800000ae9f7808 */ /* 0x002fe20000800000 */
[----:B------:R-:W1:Y:S01]  /*5db0*/  MUFU.TANH R167, R182 ;  /* 0x000000b600a77308 */ /* 0x000e620000002400 */
[----:B------:R-:W-:Y:S02]  /*5dc0*/  FMNMX.FTZ R166, R158, R153, !PT ;  /* 0x000000999ea67209 */ /* 0x000fe40007810000 */
[----:B------:R-:W-:Y:S02]  /*5dd0*/  ISETP.GT.AND P1, PT, R16, 0x30, PT ;  /* 0x000000301000780c */ /* 0x000fe40003f24270 */
[----:B----4-:R-:W-:Y:S02]  /*5de0*/  FSEL R162, R175, -INF , P2 ;  /* 0xff800000afa27808 */ /* 0x010fe40001000000 */
[----:B------:R-:W-:Y:S01]  /*5df0*/  FMNMX.FTZ R155, R159, R166, !PT ;  /* 0x000000a69f9b7209 */ /* 0x000fe20007810000 */
[----:B------:R-:W3:Y:S01]  /*5e00*/  MUFU.TANH R183, R183 ;  /* 0x000000b700b77308 */ /* 0x000ee20000002400 */
[----:B------:R-:W-:Y:S01]  /*5e10*/  FMUL.FTZ R166, R156, UR28 ;  /* 0x0000001c9ca67c20 */ /* 0x000fe20008410000 */
[----:B------:R-:W-:-:S02]  /*5e20*/  ISETP.GT.AND P2, PT, R16, 0x31, PT ;  /* 0x000000311000780c */ /* 0x000fc40003f44270 */
[----:B0-----:R-:W-:Y:S02]  /*5e30*/  FSEL R153, R178, -INF , P1 ;  /* 0xff800000b2997808 */ /* 0x001fe40000800000 */
[----:B------:R-:W-:Y:S02]  /*5e40*/  FMNMX.FTZ R156, R162, R155, !PT ;  /* 0x0000009ba29c7209 */ /* 0x000fe40007810000 */
[----:B------:R-:W-:Y:S01]  /*5e50*/  ISETP.GT.AND P1, PT, R16, 0x38, PT ;  /* 0x000000381000780c */ /* 0x000fe20003f24270 */
[----:B------:R0:W-:Y:S01]  /*5e60*/  MUFU.TANH R182, R166 ;  /* 0x000000a600b67308 */ /* 0x0001e20000002400 */
[----:B--2---:R-:W-:Y:S02]  /*5e70*/  FSEL R155, R179, -INF , P2 ;  /* 0xff800000b39b7808 */ /* 0x004fe40001000000 */
[----:B------:R-:W-:Y:S02]  /*5e80*/  FMNMX.FTZ R170, R153, R156, !PT ;  /* 0x0000009c99aa7209 */ /* 0x000fe40007810000 */
[----:B-1----:R-:W-:-:S02]  /*5e90*/  FSEL R156, R167, -INF , P1 ;  /* 0xff800000a79c7808 */ /* 0x002fc40000800000 */
[----:B------:R-:W-:Y:S01]  /*5ea0*/  ISETP.GT.AND P2, PT, R16, 0x39, PT ;  /* 0x000000391000780c */ /* 0x000fe20003f44270 */
[----:B------:R-:W1:Y:S01]  /*5eb0*/  MUFU.TANH R3, R3 ;  /* 0x0000000300037308 */ /* 0x000e620000002400 */
[----:B------:R-:W-:Y:S01]  /*5ec0*/  FMNMX.FTZ R167, R155, R170, !PT ;  /* 0x000000aa9ba77209 */ /* 0x000fe20007810000 */
[----:B0-----:R-:W0:Y:S01]  /*5ed0*/  SHFL.IDX PT, R166, R184, RZ, 0x1c1f ;  /* 0x001c1fffb8a67589 */ /* 0x001e2200000e0000 */
[----:B---3--:R-:W-:Y:S02]  /*5ee0*/  FSEL R16, R183, -INF , P2 ;  /* 0xff800000b7107808 */ /* 0x008fe40001000000 */
[----:B------:R-:W-:-:S03]  /*5ef0*/  FMNMX.FTZ R167, R156, R167, !PT ;  /* 0x000000a79ca77209 */ /* 0x000fc60007810000 */
[----:B------:R-:W2:Y:S01]  /*5f00*/  MUFU.TANH R4, R4 ;  /* 0x0000000400047308 */ /* 0x000ea20000002400 */
[----:B------:R-:W-:-:S05]  /*5f10*/  FMNMX.FTZ R167, R16, R167, !PT ;  /* 0x000000a710a77209 */ /* 0x000fca0007810000 */
[----:B------:R-:W3:Y:S02]  /*5f20*/  SHFL.BFLY PT, R170, R167, 0x2, 0x1f ;  /* 0x0c401f00a7aa7f89 */ /* 0x000ee400000e0000 */
[----:B------:R-:W4:Y:S08]  /*5f30*/  MUFU.TANH R157, R157 ;  /* 0x0000009d009d7308 */ /* 0x000f300000002400 */
[----:B------:R5:W4:Y:S01]  /*5f40*/  MUFU.TANH R178, R160 ;  /* 0x000000a000b27308 */ /* 0x000b220000002400 */
[----:B0-----:R-:W-:-:S04]  /*5f50*/  IADD3 R166, R166, -UR29, R163 ;  /* 0x8000001da6a67c10 */ /* 0x001fc8000fffe0a3 */
[C---:B------:R-:W-:Y:S02]  /*5f60*/  ISETP.GT.AND P1, PT, R166.reuse, RZ, PT ;  /* 0x000000ffa600720c */ /* 0x040fe40003f24270 */
[----:B------:R-:W-:Y:S01]  /*5f70*/  ISETP.GT.AND P2, PT, R166, 0x1, PT ;  /* 0x00000001a600780c */ /* 0x000fe20003f44270 */
[----:B------:R0:W4:Y:S01]  /*5f80*/  MUFU.TANH R171, R161 ;  /* 0x000000a100ab7308 */ /* 0x0001220000002400 */
[----:B-1----:R-:W-:Y:S01]  /*5f90*/  FSEL R184, R3, -INF , P1 ;  /* 0xff80000003b87808 */ /* 0x002fe20000800000 */
[----:B-----5:R-:W-:Y:S01]  /*5fa0*/  FMUL.FTZ R160, R177, UR28 ;  /* 0x0000001cb1a07c20 */ /* 0x020fe20008410000 */
[----:B--2---:R-:W-:Y:S02]  /*5fb0*/  FSEL R185, R4, -INF , P2 ;  /* 0xff80000004b97808 */ /* 0x004fe40001000000 */
[----:B---3--:R-:W-:Y:S02]  /*5fc0*/  FMNMX.FTZ R170, R167, R170, !PT ;  /* 0x000000aaa7aa7209 */ /* 0x008fe40007810000 */
[----:B------:R-:W-:Y:S01]  /*5fd0*/  ISETP.GT.AND P1, PT, R166, 0x8, PT ;  /* 0x00000008a600780c */ /* 0x000fe20003f24270 */
[----:B------:R-:W1:Y:S01]  /*5fe0*/  MUFU.TANH R164, R164 ;  /* 0x000000a400a47308 */ /* 0x000e620000002400 */
[----:B------:R-:W-:Y:S01]  /*5ff0*/  FMNMX.FTZ R4, R184, R15, !PT ;  /* 0x0000000fb8047209 */ /* 0x000fe20007810000 */
[----:B0-----:R-:W0:Y:S01]  /*6000*/  SHFL.BFLY PT, R161, R170, 0x1, 0x1f ;  /* 0x0c201f00aaa17f89 */ /* 0x001e2200000e0000 */
[----:B------:R-:W-:-:S02]  /*6010*/  ISETP.GT.AND P2, PT, R166, 0x9, PT ;  /* 0x00000009a600780c */ /* 0x000fc40003f44270 */
[----:B------:R-:W-:Y:S02]  /*6020*/  FSEL R182, R182, -INF , P1 ;  /* 0xff800000b6b67808 */ /* 0x000fe40000800000 */
[----:B------:R-:W-:Y:S01]  /*6030*/  FMNMX.FTZ R3, R185, R4, !PT ;  /* 0x00000004b9037209 */ /* 0x000fe20007810000 */
[----:B------:R-:W2:Y:S01]  /*6040*/  MUFU.TANH R165, R165 ;  /* 0x000000a500a57308 */ /* 0x000ea20000002400 */
[----:B------:R-:W-:Y:S02]  /*6050*/  ISETP.GT.AND P1, PT, R166, 0x10, PT ;  /* 0x00000010a600780c */ /* 0x000fe40003f24270 */
[----:B----4-:R-:W-:Y:S02]  /*6060*/  FSEL R183, R157, -INF , P2 ;  /* 0xff8000009db77808 */ /* 0x010fe40001000000 */
[----:B------:R-:W-:Y:S01]  /*6070*/  FMNMX.FTZ R4, R182, R3, !PT ;  /* 0x00000003b6047209 */ /* 0x000fe20007810000 */
[----:B------:R-:W-:Y:S01]  /*6080*/  FMUL.FTZ R3, R180, UR28 ;  /* 0x0000001cb4037c20 */ /* 0x000fe20008410000 */
[----:B------:R-:W-:Y:S01]  /*6090*/  ISETP.GT.AND P2, PT, R166, 0x11, PT ;  /* 0x00000011a600780c */ /* 0x000fe20003f44270 */
[----:B------:R-:W-:Y:S01]  /*60a0*/  MUFU.TANH R168, R168 ;  /* 0x000000a800a87308 */ /* 0x000fe20000002400 */
[----:B------:R-:W-:-:S02]  /*60b0*/  FSEL R178, R178, -INF , P1 ;  /* 0xff800000b2b27808 */ /* 0x000fc40000800000 */
[----:B------:R-:W-:Y:S02]  /*60c0*/  FMNMX.FTZ R157, R183, R4, !PT ;  /* 0x00000004b79d7209 */ /* 0x000fe40007810000 */
[----:B------:R-:W-:Y:S02]  /*60d0*/  ISETP.GT.AND P1, PT, R166, 0x18, PT ;  /* 0x00000018a600780c */ /* 0x000fe40003f24270 */
[----:B------:R-:W-:Y:S01]  /*60e0*/  FSEL R180, R171, -INF , P2 ;  /* 0xff800000abb47808 */ /* 0x000fe20001000000 */
[----:B------:R-:W3:Y:S01]  /*60f0*/  MUFU.TANH R169, R169 ;  /* 0x000000a900a97308 */ /* 0x000ee20000002400 */
[----:B------:R-:W-:Y:S02]  /*6100*/  FMNMX.FTZ R157, R178, R157, !PT ;  /* 0x0000009db29d7209 */ /* 0x000fe40007810000 */
[----:B------:R-:W-:Y:S02]  /*6110*/  ISETP.GT.AND P2, PT, R166, 0x19, PT ;  /* 0x00000019a600780c */ /* 0x000fe40003f44270 */
[----:B-1----:R-:W-:-:S02]  /*6120*/  FSEL R179, R164, -INF , P1 ;  /* 0xff800000a4b37808 */ /* 0x002fc40000800000 */
[----:B------:R-:W-:Y:S01]  /*6130*/  FMNMX.FTZ R4, R180, R157, !PT ;  /* 0x0000009db4047209 */ /* 0x000fe20007810000 */
[----:B------:R-:W-:Y:S01]  /*6140*/  MUFU.TANH R172, R172 ;  /* 0x000000ac00ac7308 */ /* 0x000fe20000002400 */
[----:B------:R-:W-:Y:S02]  /*6150*/  ISETP.GT.AND P1, PT, R166, 0x20, PT ;  /* 0x00000020a600780c */ /* 0x000fe40003f24270 */
[----:B--2---:R-:W-:Y:S02]  /*6160*/  FSEL R177, R165, -INF , P2 ;  /* 0xff800000a5b17808 */ /* 0x004fe40001000000 */
[----:B------:R-:W-:Y:S02]  /*6170*/  FMNMX.FTZ R164, R179, R4, !PT ;  /* 0x00000004b3a47209 */ /* 0x000fe40007810000 */
[----:B0-----:R-:W-:Y:S01]  /*6180*/  FMNMX.FTZ R4, R170, R161, !PT ;  /* 0x000000a1aa047209 */ /* 0x001fe20007810000 */
[----:B------:R-:W0:Y:S01]  /*6190*/  MUFU.TANH R173, R173 ;  /* 0x000000ad00ad7308 */ /* 0x000e220000002400 */
[----:B------:R-:W-:-:S02]  /*61a0*/  ISETP.GT.AND P2, PT, R166, 0x21, PT ;  /* 0x00000021a600780c */ /* 0x000fc40003f44270 */
[----:B------:R-:W-:Y:S01]  /*61b0*/  FMNMX.FTZ R161, R177, R164, !PT ;  /* 0x000000a4b1a17209 */ /* 0x000fe20007810000 */
[----:B------:R-:W-:Y:S01]  /*61c0*/  FMUL.FTZ R175, R4, UR7 ;  /* 0x0000000704af7c20 */ /* 0x000fe20008410000 */
[----:B---3--:R-:W-:Y:S02]  /*61d0*/  FSEL R157, R169, -INF , P2 ;  /* 0xff800000a99d7808 */ /* 0x008fe40001000000 */
[C---:B------:R-:W-:Y:S01]  /*61e0*/  ISETP.GT.AND P2, PT, R166.reuse, 0x29, PT ;  /* 0x00000029a600780c */ /* 0x040fe20003f44270 */
[----:B------:R1:W2:Y:S01]  /*61f0*/  MUFU.TANH R167, R176 ;  /* 0x000000b000a77308 */ /* 0x0002a20000002400 */
[----:B------:R-:W-:Y:S02]  /*6200*/  ISETP.GT.AND P3, PT, R166, 0x38, PT ;  /* 0x00000038a600780c */ /* 0x000fe40003f64270 */
[----:B------:R-:W-:-:S04]  /*6210*/  FSETP.NEU.FTZ.AND P4, PT, R4, -INF , PT ;  /* 0xff8000000400780b */ /* 0x000fc80003f9d000 */
[----:B------:R-:W-:Y:S01]  /*6220*/  FSEL R175, R175, RZ, P4 ;  /* 0x000000ffafaf7208 */ /* 0x000fe20002000000 */
[----:B------:R3:W4:Y:S01]  /*6230*/  MUFU.TANH R171, R160 ;  /* 0x000000a000ab7308 */ /* 0x0007220000002400 */
[----:B-1----:R-:W-:Y:S02]  /*6240*/  FSEL R176, R168, -INF , P1 ;  /* 0xff800000a8b07808 */ /* 0x002fe40000800000 */
[----:B------:R-:W-:Y:S01]  /*6250*/  ISETP.GT.AND P1, PT, R166, 0x28, PT ;  /* 0x00000028a600780c */ /* 0x000fe20003f24270 */
[--C-:B------:R-:W-:Y:S01]  /*6260*/  FFMA.FTZ R19, R19, UR7, -R175.reuse ;  /* 0x0000000713137c23 */ /* 0x100fe200080108af */
[----:B------:R-:W-:Y:S01]  /*6270*/  FMNMX.FTZ R164, R176, R161, !PT ;  /* 0x000000a1b0a47209 */ /* 0x000fe20007810000 */
[--C-:B------:R-:W-:Y:S01]  /*6280*/  FFMA.FTZ R18, R18, UR7, -R175.reuse ;  /* 0x0000000712127c23 */ /* 0x100fe200080108af */
[----:B0-----:R-:W-:Y:S01]  /*6290*/  FSEL R161, R173, -INF , P2 ;  /* 0xff800000ada17808 */ /* 0x001fe20001000000 */
[----:B------:R0:W1:Y:S01]  /*62a0*/  MUFU.TANH R165, R3 ;  /* 0x0000000300a57308 */ /* 0x0000620000002400 */
[----:B---3--:R-:W-:Y:S01]  /*62b0*/  FSEL R160, R172, -INF , P1 ;  /* 0xff800000aca07808 */ /* 0x008fe20000800000 */
[--C-:B------:R-:W-:Y:S01]  /*62c0*/  FFMA.FTZ R174, R155, UR7, -R175.reuse ;  /* 0x000000079bae7c23 */ /* 0x100fe200080108af */
[----:B------:R-:W-:Y:S01]  /*62d0*/  FMNMX.FTZ R163, R157, R164, !PT ;  /* 0x000000a49da37209 */ /* 0x000fe20007810000 */
[--C-:B------:R-:W-:Y:S01]  /*62e0*/  FFMA.FTZ R173, R156, UR7, -R175.reuse ;  /* 0x000000079cad7c23 */ /* 0x100fe200080108af */
[----:B------:R-:W-:Y:S01]  /*62f0*/  ISETP.GT.AND P1, PT, R166, 0x30, PT ;  /* 0x00000030a600780c */ /* 0x000fe20003f24270 */
[--C-:B------:R-:W-:Y:S01]  /*6300*/  FFMA.FTZ R169, R158, UR7, -R175.reuse ;  /* 0x000000079ea97c23 */ /* 0x100fe200080108af */
[----:B------:R-:W-:Y:S01]  /*6310*/  FMNMX.FTZ R164, R160, R163, !PT ;  /* 0x000000a3a0a47209 */ /* 0x000fe20007810000 */
[----:B------:R-:W3:Y:S01]  /*6320*/  MUFU.TANH R181, R181 ;  /* 0x000000b500b57308 */ /* 0x000ee20000002400 */
[----:B------:R-:W-:Y:S01]  /*6330*/  ISETP.GT.AND P2, PT, R166, 0x31, PT ;  /* 0x00000031a600780c */ /* 0x000fe20003f44270 */
[--C-:B------:R-:W-:Y:S01]  /*6340*/  FFMA.FTZ R172, R162, UR7, -R175.reuse ;  /* 0x00000007a2ac7c23 */ /* 0x100fe200080108af */
[----:B--2---:R-:W-:Y:S01]  /*6350*/  FSEL R163, R167, -INF , P1 ;  /* 0xff800000a7a37808 */ /* 0x004fe20000800000 */
[--C-:B------:R-:W-:Y:S01]  /*6360*/  FFMA.FTZ R167, R20, UR7, -R175.reuse ;  /* 0x0000000714a77c23 */ /* 0x100fe200080108af */
[----:B------:R-:W-:Y:S01]  /*6370*/  FMNMX.FTZ R168, R161, R164, !PT ;  /* 0x000000a4a1a87209 */ /* 0x000fe20007810000 */
[--C-:B------:R-:W-:Y:S01]  /*6380*/  FFMA.FTZ R20, R22, UR7, -R175.reuse ;  /* 0x0000000716147c23 */ /* 0x100fe200080108af */
[----:B----4-:R-:W-:Y:S01]  /*6390*/  FSEL R164, R171, -INF , P2 ;  /* 0xff800000aba47808 */ /* 0x010fe20001000000 */
[--C-:B------:R-:W-:Y:S01]  /*63a0*/  FFMA.FTZ R22, R154, UR7, -R175.reuse ;  /* 0x000000079a167c23 */ /* 0x100fe200080108af */
[----:B0-----:R-:W-:Y:S01]  /*63b0*/  FMNMX.FTZ R3, R163, R168, !PT ;  /* 0x000000a8a3037209 */ /* 0x001fe20007810000 */
[----:B------:R-:W-:Y:S01]  /*63c0*/  MUFU.EX2 R19, R19 ;  /* 0x0000001300137308 */ /* 0x000fe20000000800 */
[----:B------:R-:W-:Y:S01]  /*63d0*/  ISETP.GT.AND P1, PT, R166, 0x39, PT ;  /* 0x00000039a600780c */ /* 0x000fe20003f24270 */
[----:B------:R-:W-:Y:S01]  /*63e0*/  FFMA.FTZ R23, R23, UR7, -R175 ;  /* 0x0000000717177c23 */ /* 0x000fe200080108af */
[----:B-1----:R-:W-:-:S02]  /*63f0*/  FSEL R165, R165, -INF , P3 ;  /* 0xff800000a5a57808 */ /* 0x002fc40001800000 */
[----:B------:R-:W-:Y:S02]  /*6400*/  FMNMX.FTZ R168, R164, R3, !PT ;  /* 0x00000003a4a87209 */ /* 0x000fe40007810000 */
[----:B---3--:R-:W-:Y:S01]  /*6410*/  FSEL R166, R181, -INF , P1 ;  /* 0xff800000b5a67808 */ /* 0x008fe20000800000 */
[----:B------:R-:W-:Y:S01]  /*6420*/  MUFU.EX2 R18, R18 ;  /* 0x0000001200127308 */ /* 0x000fe20000000800 */
[----:B------:R-:W-:Y:S01]  /*6430*/  FMNMX.FTZ R3, R165, R168, !PT ;  /* 0x000000a8a5037209 */ /* 0x000fe20007810000 */
[--C-:B------:R-:W-:Y:S01]  /*6440*/  FFMA.FTZ R168, R17, UR7, -R175.reuse ;  /* 0x0000000711a87c23 */ /* 0x100fe200080108af */
[--C-:B------:R-:W-:Y:S01]  /*6450*/  FFMA.FTZ R17, R21, UR7, -R175.reuse ;  /* 0x0000000715117c23 */ /* 0x100fe200080108af */
[----:B------:R-:W-:Y:S01]  /*6460*/  FFMA.FTZ R21, R159, UR7, -R175 ;  /* 0x000000079f157c23 */ /* 0x000fe200080108af */
[----:B------:R-:W-:-:S03]  /*6470*/  FMNMX.FTZ R3, R166, R3, !PT ;  /* 0x00000003a6037209 */ /* 0x000fc60007810000 */
[----:B------:R-:W-:Y:S02]  /*6480*/  MUFU.EX2 R168, R168 ;  /* 0x000000a800a87308 */ /* 0x000fe40000000800 */
[----:B------:R-:W0:Y:S06]  /*6490*/  SHFL.BFLY PT, R170, R3, 0x2, 0x1f ;  /* 0x0c401f0003aa7f89 */ /* 0x000e2c00000e0000 */
[----:B------:R-:W-:Y:S08]  /*64a0*/  MUFU.EX2 R167, R167 ;  /* 0x000000a700a77308 */ /* 0x000ff00000000800 */
[----:B------:R-:W-:Y:S08]  /*64b0*/  MUFU.EX2 R17, R17 ;  /* 0x0000001100117308 */ /* 0x000ff00000000800 */
[----:B------:R-:W-:Y:S01]  /*64c0*/  MUFU.EX2 R20, R20 ;  /* 0x0000001400147308 */ /* 0x000fe20000000800 */
[----:B0-----:R-:W-:Y:S01]  /*64d0*/  FMNMX.FTZ R171, R3, R170, !PT ;  /* 0x000000aa03ab7209 */ /* 0x001fe20007810000 */
[----:B------:R-:W-:-:S04]  /*64e0*/  FFMA.FTZ R170, R152, UR7, -R175 ;  /* 0x0000000798aa7c23 */ /* 0x000fc800080108af */
[----:B------:R-:W0:Y:S02]  /*64f0*/  SHFL.BFLY PT, R152, R171, 0x1, 0x1f ;  /* 0x0c201f00ab987f89 */ /* 0x000e2400000e0000 */
[----:B------:R-:W-:Y:S08]  /*6500*/  MUFU.EX2 R23, R23 ;  /* 0x0000001700177308 */ /* 0x000ff00000000800 */
[----:B------:R-:W-:Y:S08]  /*6510*/  MUFU.EX2 R170, R170 ;  /* 0x000000aa00aa7308 */ /* 0x000ff00000000800 */
[----:B------:R-:W-:Y:S01]  /*6520*/  MUFU.EX2 R22, R22 ;  /* 0x0000001600167308 */ /* 0x000fe20000000800 */
[----:B0-----:R-:W-:Y:S01]  /*6530*/  FMNMX.FTZ R3, R171, R152, !PT ;  /* 0x00000098ab037209 */ /* 0x001fe20007810000 */
[----:B------:R-:W-:Y:S01]  /*6540*/  FFMA.FTZ R171, R153, UR7, -R175 ;  /* 0x0000000799ab7c23 */ /* 0x000fe200080108af */
[----:B------:R-:W-:-:S05]  /*6550*/  FSEL R153, R4, RZ, P4 ;  /* 0x000000ff04997208 */ /* 0x000fca0002000000 */
[----:B------:R-:W-:Y:S01]  /*6560*/  MUFU.EX2 R169, R169 ;  /* 0x000000a900a97308 */ /* 0x000fe20000000800 */
[C---:B------:R-:W-:Y:S01]  /*6570*/  FSETP.NEU.FTZ.AND P1, PT, R3.reuse, -INF , PT ;  /* 0xff8000000300780b */ /* 0x040fe20003f3d000 */
[----:B------:R-:W-:Y:S01]  /*6580*/  FMUL.FTZ R152, R3, UR7 ;  /* 0x0000000703987c20 */ /* 0x000fe20008410000 */
[----:B------:R-:W-:Y:S02]  /*6590*/  FADD.FTZ R153, -R153, R14 ;  /* 0x0000000e99997221 */ /* 0x000fe40000010100 */
[----:B------:R-:W-:Y:S02]  /*65a0*/  FSEL R14, R3, RZ, P1 ;  /* 0x000000ff030e7208 */ /* 0x000fe40000800000 */
[----:B------:R-:W-:Y:S01]  /*65b0*/  FSEL R181, R152, RZ, P1 ;  /* 0x000000ff98b57208 */ /* 0x000fe20000800000 */
[----:B------:R-:W-:Y:S01]  /*65c0*/  FMUL.FTZ R153, R153, UR7 ;  /* 0x0000000799997c20 */ /* 0x000fe20008410000 */
[----:B------:R-:W-:Y:S01]  /*65d0*/  ISETP.NE.AND P1, PT, R2, RZ, PT ;  /* 0x000000ff0200720c */ /* 0x000fe20003f25270 */
[----:B------:R-:W-:Y:S01]  /*65e0*/  FADD.FTZ R15, -R14, R15 ;  /* 0x0000000f0e0f7221 */ /* 0x000fe20000010100 */
[----:B------:R-:W-:Y:S01]  /*65f0*/  MUFU.EX2 R21, R21 ;  /* 0x0000001500157308 */ /* 0x000fe20000000800 */
[--C-:B------:R-:W-:Y:S01]  /*6600*/  FFMA.FTZ R152, R184, UR7, -R181.reuse ;  /* 0x00000007b8987c23 */ /* 0x100fe200080108b5 */
[--C-:B------:R-:W-:Y:S01]  /*6610*/  FFMA.FTZ R185, R185, UR7, -R181.reuse ;  /* 0x00000007b9b97c23 */ /* 0x100fe200080108b5 */
[----:B------:R-:W-:Y:S01]  /*6620*/  FMUL.FTZ R15, R15, UR7 ;  /* 0x000000070f0f7c20 */ /* 0x000fe20008410000 */
        /* <DEDUP_REMOVED lines=9> */
[----:B------:R-:W-:Y:S01]  /*66c0*/  FFMA.FTZ R162, R176, UR7, -R181 ;  /* 0x00000007b0a27c23 */ /* 0x000fe200080108b5 */
[----:B------:R-:W-:Y:S01]  /*66d0*/  FFMA.FTZ R176, R16, UR7, -R175 ;  /* 0x0000000710b07c23 */ /* 0x000fe200080108af */
[----:B------:R-:W-:Y:S01]  /*66e0*/  MOV R175, UR6 ;  /* 0x0000000600af7c02 */ /* 0x000fe20008000f00 */
[----:B------:R-:W0:Y:S01]  /*66f0*/  MUFU.EX2 R15, R15 ;  /* 0x0000000f000f7308 */ /* 0x000e220000000800 */
[--C-:B------:R-:W-:Y:S01]  /*6700*/  FFMA.FTZ R161, R161, UR7, -R181.reuse ;  /* 0x00000007a1a17c23 */ /* 0x100fe200080108b5 */
[----:B------:R-:W-:-:S06]  /*6710*/  FFMA.FTZ R163, R163, UR7, -R181 ;  /* 0x00000007a3a37c23 */ /* 0x000fcc00080108b5 */
[----:B------:R-:W1:Y:S08]  /*6720*/  MUFU.EX2 R14, R153 ;  /* 0x00000099000e7308 */ /* 0x000e700000000800 */
[----:B------:R-:W2:Y:S01]  /*6730*/  MUFU.EX2 R185, R185 ;  /* 0x000000b900b97308 */ /* 0x000ea20000000800 */
[----:B0-----:R-:W-:Y:S01]  /*6740*/  FFMA.FTZ R178, R15, R5, R152 ;  /* 0x000000050fb27223 */ /* 0x001fe20000010098 */
[----:B------:R-:W-:-:S02]  /*6750*/  @!P1 IMAD R5, R175, 0x40, R0 ;  /* 0x00000040af059824 */ /* 0x000fc400078e0200 */
[-C--:B------:R-:W-:Y:S01]  /*6760*/  FMUL.FTZ R24, R24, R15.reuse ;  /* 0x0000000f18187220 */ /* 0x080fe20000410000 */
[-C--:B------:R-:W-:Y:S01]  /*6770*/  FMUL.FTZ R25, R25, R15.reuse ;  /* 0x0000000f19197220 */ /* 0x080fe20000410000 */
[-C--:B------:R-:W-:Y:S01]  /*6780*/  FMUL.FTZ R28, R28, R15.reuse ;  /* 0x0000000f1c1c7220 */ /* 0x080fe20000410000 */
[-C--:B------:R-:W-:Y:S01]  /*6790*/  FMUL.FTZ R29, R29, R15.reuse ;  /* 0x0000000f1d1d7220 */ /* 0x080fe20000410000 */
[----:B------:R-:W-:Y:S01]  /*67a0*/  @!P1 LEA R5, R5, UR39, 0x2 ;  /* 0x0000002705059c11 */ /* 0x000fe2000f8e10ff */
[----:B------:R-:W0:Y:S01]  /*67b0*/  MUFU.EX2 R154, R154 ;  /* 0x0000009a009a7308 */ /* 0x000e220000000800 */
[----:B-1----:R-:W-:Y:S01]  /*67c0*/  FFMA.FTZ R153, R14, R6, R19 ;  /* 0x000000060e997223 */ /* 0x002fe20000010013 */
[----:B------:R-:W-:Y:S01]  /*67d0*/  FFMA.FTZ R6, R164, UR7, -R181 ;  /* 0x00000007a4067c23 */ /* 0x000fe200080108b5 */
[-C--:B------:R-:W-:Y:S01]  /*67e0*/  FMUL.FTZ R32, R32, R15.reuse ;  /* 0x0000000f20207220 */ /* 0x080fe20000410000 */
[----:B------:R-:W-:Y:S01]  /*67f0*/  @!P1 STS [R5+0x28800], R15 ;  /* 0x0288000f05009388 */ /* 0x000fe20000000800 */
[----:B------:R-:W-:Y:S01]  /*6800*/  FADD.FTZ R153, R168, R153 ;  /* 0x00000099a8997221 */ /* 0x000fe20000010000 */
[-C--:B------:R-:W-:Y:S01]  /*6810*/  FMUL.FTZ R33, R33, R15.reuse ;  /* 0x0000000f21217220 */ /* 0x080fe20000410000 */
[-C--:B------:R-:W-:Y:S01]  /*6820*/  FMUL.FTZ R36, R36, R15.reuse ;  /* 0x0000000f24247220 */ /* 0x080fe20000410000 */
[----:B------:R-:W1:Y:S01]  /*6830*/  MUFU.EX2 R155, R155 ;  /* 0x0000009b009b7308 */ /* 0x000e620000000800 */
[----:B------:R3:W-:Y:S01]  /*6840*/  @!P1 STS [R5+0x28820], R14 ;  /* 0x0288200e05009388 */ /* 0x0007e20000000800 */
[----:B--2---:R-:W-:Y:S01]  /*6850*/  F2FP.BF16.F32.PACK_AB R152, R185, R152 ;  /* 0x00000098b998723e */ /* 0x004fe200000010ff */
[-C--:B------:R-:W-:Y:S01]  /*6860*/  FMUL.FTZ R37, R37, R15.reuse ;  /* 0x0000000f25257220 */ /* 0x080fe20000410000 */
[-C--:B------:R-:W-:Y:S01]  /*6870*/  FMUL.FTZ R40, R40, R15.reuse ;  /* 0x0000000f28287220 */ /* 0x080fe20000410000 */
[-C--:B------:R-:W-:Y:S01]  /*6880*/  FMUL.FTZ R41, R41, R15.reuse ;  /* 0x0000000f29297220 */ /* 0x080fe20000410000 */
[-C--:B------:R-:W-:Y:S01]  /*6890*/  FMUL.FTZ R44, R44, R15.reuse ;  /* 0x0000000f2c2c7220 */ /* 0x080fe20000410000 */
[-C--:B------:R-:W-:Y:S01]  /*68a0*/  FMUL.FTZ R45, R45, R15.reuse ;  /* 0x0000000f2d2d7220 */ /* 0x080fe20000410000 */
        /* <DEDUP_REMOVED lines=8> */
[----:B------:R-:W4:Y:S01]  /*6930*/  MUFU.EX2 R159, R159 ;  /* 0x0000009f009f7308 */ /* 0x000f220000000800 */
[-C--:B------:R-:W-:Y:S01]  /*6940*/  FMUL.FTZ R61, R61, R15.reuse ;  /* 0x0000000f3d3d7220 */ /* 0x080fe20000410000 */
[-C--:B------:R-:W-:Y:S01]  /*6950*/  FMUL.FTZ R64, R64, R15.reuse ;  /* 0x0000000f40407220 */ /* 0x080fe20000410000 */
[-C--:B------:R-:W-:Y:S01]  /*6960*/  FMUL.FTZ R65, R65, R15.reuse ;  /* 0x0000000f41417220 */ /* 0x080fe20000410000 */
[-C--:B------:R-:W-:Y:S01]  /*6970*/  FMUL.FTZ R68, R68, R15.reuse ;  /* 0x0000000f44447220 */ /* 0x080fe20000410000 */
[-C--:B------:R-:W-:Y:S01]  /*6980*/  FMUL.FTZ R69, R69, R15.reuse ;  /* 0x0000000f45457220 */ /* 0x080fe20000410000 */
[-C--:B------:R-:W-:Y:S01]  /*6990*/  FMUL.FTZ R72, R72, R15.reuse ;  /* 0x0000000f48487220 */ /* 0x080fe20000410000 */
[-C--:B------:R-:W-:Y:S01]  /*69a0*/  FMUL.FTZ R73, R73, R15.reuse ;  /* 0x0000000f49497220 */ /* 0x080fe20000410000 */
[----:B------:R5:W-:Y:S01]  /*69b0*/  MUFU.EX2 R179, R157 ;  /* 0x0000009d00b37308 */ /* 0x000be20000000800 */
        /* <DEDUP_REMOVED lines=8> */
[----:B-----5:R-:W-:Y:S01]  /*6a40*/  FADD.FTZ R157, R185, R178 ;  /* 0x000000b2b99d7221 */ /* 0x020fe20000010000 */
[----:B------:R-:W-:Y:S01]  /*6a50*/  FADD.FTZ R178, R18, R153 ;  /* 0x0000009912b27221 */ /* 0x000fe20000010000 */
[-C--:B------:R-:W-:Y:S01]  /*6a60*/  FMUL.FTZ R89, R89, R15.reuse ;  /* 0x0000000f59597220 */ /* 0x080fe20000410000 */
[-C--:B------:R-:W-:Y:S01]  /*6a70*/  FMUL.FTZ R92, R92, R15.reuse ;  /* 0x0000000f5c5c7220 */ /* 0x080fe20000410000 */
[-C--:B------:R-:W-:Y:S01]  /*6a80*/  FMUL.FTZ R93, R93, R15.reuse ;  /* 0x0000000f5d5d7220 */ /* 0x080fe20000410000 */
[----:B------:R-:W-:Y:S01]  /*6a90*/  FADD.FTZ R178, R167, R178 ;  /* 0x000000b2a7b27221 */ /* 0x000fe20000010000 */
        /* <DEDUP_REMOVED lines=10> */
[----:B0-----:R-:W-:Y:S01]  /*6b40*/  FADD.FTZ R160, R154, R157 ;  /* 0x0000009d9aa07221 */ /* 0x001fe20000010000 */
[--C-:B------:R-:W-:Y:S01]  /*6b50*/  FFMA.FTZ R157, R165, UR7, -R181.reuse ;  /* 0x00000007a59d7c23 */ /* 0x100fe200080108b5 */
[----:B------:R-:W-:Y:S01]  /*6b60*/  FFMA.FTZ R181, R166, UR7, -R181 ;  /* 0x00000007a6b57c23 */ /* 0x000fe200080108b5 */
[C---:B-1----:R-:W-:Y:S01]  /*6b70*/  F2FP.BF16.F32.PACK_AB R154, R155.reuse, R154 ;  /* 0x0000009a9b9a723e */ /* 0x042fe200000010ff */
[----:B------:R-:W-:Y:S01]  /*6b80*/  FADD.FTZ R153, R155, R160 ;  /* 0x000000a09b997221 */ /* 0x000fe20000010000 */
[----:B------:R-:W-:Y:S01]  /*6b90*/  F2FP.BF16.F32.PACK_AB R155, R167, R18 ;  /* 0x00000012a79b723e */ /* 0x000fe200000010ff */
[-C--:B------:R-:W-:Y:S01]  /*6ba0*/  FMUL.FTZ R112, R112, R15.reuse ;  /* 0x0000000f70707220 */ /* 0x080fe20000410000 */
[----:B------:R-:W0:Y:S01]  /*6bb0*/  MUFU.EX2 R162, R162 ;  /* 0x000000a200a27308 */ /* 0x000e220000000800 */
[----:B--2---:R-:W-:Y:S01]  /*6bc0*/  FADD.FTZ R160, R156, R153 ;  /* 0x000000999ca07221 */ /* 0x004fe20000010000 */
[----:B------:R-:W-:Y:S01]  /*6bd0*/  FADD.FTZ R153, R17, R178 ;  /* 0x000000b211997221 */ /* 0x000fe20000010000 */
[----:B----4-:R-:W-:Y:S01]  /*6be0*/  F2FP.BF16.F32.PACK_AB R156, R159, R156 ;  /* 0x0000009c9f9c723e */ /* 0x010fe200000010ff */
        /* <DEDUP_REMOVED lines=12> */
[----:B------:R4:W-:Y:S01]  /*6cb0*/  MUFU.EX2 R164, R163 ;  /* 0x000000a300a47308 */ /* 0x0009e20000000800 */
[----:B-1----:R-:W-:Y:S01]  /*6cc0*/  FADD.FTZ R161, R159, R160 ;  /* 0x000000a09fa17221 */ /* 0x002fe20000010000 */
[----:B------:R-:W-:Y:S01]  /*6cd0*/  FADD.FTZ R160, R20, R153 ;  /* 0x0000009914a07221 */ /* 0x000fe20000010000 */
[----:B------:R-:W-:Y:S01]  /*6ce0*/  F2FP.BF16.F32.PACK_AB R159, R170, R23 ;  /* 0x00000017aa9f723e */ /* 0x000fe200000010ff */
[----:B------:R-:W-:Y:S01]  /*6cf0*/  FMUL.FTZ R136, R136, R15 ;  /* 0x0000000f88887220 */ /* 0x000fe20000410000 */
[----:B---3--:R-:W-:Y:S01]  /*6d00*/  FADD.FTZ R166, R158, R161 ;  /* 0x000000a19ea67221 */ /* 0x008fe20000010000 */
[----:B------:R-:W-:Y:S01]  /*6d10*/  FADD.FTZ R153, R23, R160 ;  /* 0x000000a017997221 */ /* 0x000fe20000010000 */
[C---:B-----5:R-:W-:Y:S01]  /*6d20*/  F2FP.BF16.F32.PACK_AB R158, R177.reuse, R158 ;  /* 0x0000009eb19e723e */ /* 0x060fe200000010ff */
[----:B------:R0:W-:Y:S01]  /*6d30*/  MUFU.EX2 R165, R6 ;  /* 0x0000000600a57308 */ /* 0x0001e20000000800 */
[----:B------:R-:W-:Y:S01]  /*6d40*/  FADD.FTZ R161, R177, R166 ;  /* 0x000000a6b1a17221 */ /* 0x000fe20000010000 */
[----:B----4-:R-:W-:Y:S01]  /*6d50*/  FADD.FTZ R163, R170, R153 ;  /* 0x00000099aaa37221 */ /* 0x010fe20000010000 */
[----:B------:R-:W-:Y:S01]  /*6d60*/  F2FP.BF16.F32.PACK_AB R153, R168, R19 ;  /* 0x00000013a899723e */ /* 0x000fe200000010ff */
[----:B------:R-:W-:Y:S01]  /*6d70*/  BAR.SYNC.DEFER_BLOCKING 0xf, 0x100 ;  /* 0x03c4000000007b1d */ /* 0x000fe20000010000 */
[-C--:B------:R-:W-:Y:S01]  /*6d80*/  FMUL.FTZ R137, R137, R15.reuse ;  /* 0x0000000f89897220 */ /* 0x080fe20000410000 */
[----:B------:R-:W-:Y:S01]  /*6d90*/  FADD.FTZ R160, R22, R163 ;  /* 0x000000a316a07221 */ /* 0x000fe20000010000 */
[-C--:B------:R-:W-:Y:S01]  /*6da0*/  FMUL.FTZ R140, R140, R15.reuse ;  /* 0x0000000f8c8c7220 */ /* 0x080fe20000410000 */
[-C--:B------:R-:W-:Y:S01]  /*6db0*/  FMUL.FTZ R141, R141, R15.reuse ;  /* 0x0000000f8d8d7220 */ /* 0x080fe20000410000 */
[----:B0-----:R-:W-:Y:S01]  /*6dc0*/  FADD.FTZ R6, R162, R161 ;  /* 0x000000a1a2067221 */ /* 0x001fe20000010000 */
[----:B------:R-:W0:Y:S01]  /*6dd0*/  MUFU.EX2 R172, R172 ;  /* 0x000000ac00ac7308 */ /* 0x000e220000000800 */
[C---:B------:R-:W-:Y:S01]  /*6de0*/  FADD.FTZ R160, R169.reuse, R160 ;  /* 0x000000a0a9a07221 */ /* 0x040fe20000010000 */
[----:B------:R-:W-:Y:S01]  /*6df0*/  F2FP.BF16.F32.PACK_AB R161, R169, R22 ;  /* 0x00000016a9a1723e */ /* 0x000fe200000010ff */
[----:B------:R-:W-:Y:S01]  /*6e00*/  FADD.FTZ R5, R179, R6 ;  /* 0x00000006b3057221 */ /* 0x000fe20000010000 */
[-C--:B------:R-:W-:Y:S01]  /*6e10*/  FMUL.FTZ R144, R144, R15.reuse ;  /* 0x0000000f90907220 */ /* 0x080fe20000410000 */
[-C--:B------:R-:W-:Y:S01]  /*6e20*/  FMUL.FTZ R145, R145, R15.reuse ;  /* 0x0000000f91917220 */ /* 0x080fe20000410000 */
[-C--:B------:R-:W-:Y:S01]  /*6e30*/  FMUL.FTZ R148, R148, R15.reuse ;  /* 0x0000000f94947220 */ /* 0x080fe20000410000 */
[----:B------:R-:W-:Y:S01]  /*6e40*/  FADD.FTZ R6, R16, R5 ;  /* 0x0000000510067221 */ /* 0x000fe20000010000 */
[----:B------:R-:W1:Y:S01]  /*6e50*/  MUFU.EX2 R171, R171 ;  /* 0x000000ab00ab7308 */ /* 0x000e620000000800 */
[----:B------:R-:W-:Y:S01]  /*6e60*/  FADD.FTZ R5, R21, R160 ;  /* 0x000000a015057221 */ /* 0x000fe20000010000 */
[----:B------:R-:W-:Y:S01]  /*6e70*/  F2FP.BF16.F32.PACK_AB R160, R179, R162 ;  /* 0x000000a2b3a0723e */ /* 0x000fe200000010ff */
[----:B------:R-:W-:Y:S01]  /*6e80*/  FMUL.FTZ R149, R149, R15 ;  /* 0x0000000f95957220 */ /* 0x000fe20000410000 */
[----:B--2---:R-:W-:Y:S01]  /*6e90*/  F2FP.BF16.F32.PACK_AB R162, R175, R16 ;  /* 0x00000010afa2723e */ /* 0x004fe200000010ff */
[-C--:B------:R-:W-:Y:S01]  /*6ea0*/  FMUL.FTZ R26, R26, R14.reuse ;  /* 0x0000000e1a1a7220 */ /* 0x080fe20000410000 */
[-C--:B------:R-:W-:Y:S01]  /*6eb0*/  FMUL.FTZ R27, R27, R14.reuse ;  /* 0x0000000e1b1b7220 */ /* 0x080fe20000410000 */
[-C--:B------:R-:W-:Y:S01]  /*6ec0*/  FMUL.FTZ R30, R30, R14.reuse ;  /* 0x0000000e1e1e7220 */ /* 0x080fe20000410000 */
[----:B------:R2:W3:Y:S01]  /*6ed0*/  MUFU.EX2 R166, R157 ;  /* 0x0000009d00a67308 */ /* 0x0004e20000000800 */
[----:B0-----:R-:W-:Y:S01]  /*6ee0*/  F2FP.BF16.F32.PACK_AB R163, R172, R21 ;  /* 0x00000015aca3723e */ /* 0x001fe200000010ff */
[----:B------:R0:W-:Y:S01]  /*6ef0*/  STSM.16.M88.4 [R10+0x26800], R152 ;  /* 0x026800980a007844 */ /* 0x0001e20000000200 */
[-C--:B------:R-:W-:Y:S01]  /*6f00*/  FMUL.FTZ R31, R31, R14.reuse ;  /* 0x0000000e1f1f7220 */ /* 0x080fe20000410000 */
[-C--:B------:R-:W-:Y:S01]  /*6f10*/  FMUL.FTZ R34, R34, R14.reuse ;  /* 0x0000000e22227220 */ /* 0x080fe20000410000 */
[-C--:B------:R-:W-:Y:S01]  /*6f20*/  FMUL.FTZ R35, R35, R14.reuse ;  /* 0x0000000e23237220 */ /* 0x080fe20000410000 */
[-C--:B------:R-:W-:Y:S01]  /*6f30*/  FMUL.FTZ R38, R38, R14.reuse ;  /* 0x0000000e26267220 */ /* 0x080fe20000410000 */
[-C--:B------:R-:W-:Y:S01]  /*6f40*/  FMUL.FTZ R39, R39, R14.reuse ;  /* 0x0000000e27277220 */ /* 0x080fe20000410000 */
[----:B------:R-:W4:Y:S01]  /*6f50*/  MUFU.EX2 R174, R174 ;  /* 0x000000ae00ae7308 */ /* 0x000f220000000800 */
[----:B--2---:R-:W-:Y:S01]  /*6f60*/  F2FP.BF16.F32.PACK_AB R157, R20, R17 ;  /* 0x00000011149d723e */ /* 0x004fe200000010ff */
[----:B------:R-:W-:Y:S01]  /*6f70*/  FADD.FTZ R17, R175, R6 ;  /* 0x00000006af117221 */ /* 0x000fe20000010000 */
[----:B------:R-:W-:Y:S01]  /*6f80*/  FADD.FTZ R6, R172, R5 ;  /* 0x00000005ac067221 */ /* 0x000fe20000010000 */
[-C--:B------:R-:W-:Y:S01]  /*6f90*/  FMUL.FTZ R42, R42, R14.reuse ;  /* 0x0000000e2a2a7220 */ /* 0x080fe20000410000 */
[----:B------:R-:W-:Y:S01]  /*6fa0*/  FMUL.FTZ R43, R43, R14 ;  /* 0x0000000e2b2b7220 */ /* 0x000fe20000410000 */
[----:B------:R-:W-:Y:S01]  /*6fb0*/  FADD.FTZ R18, R164, R17 ;  /* 0x00000011a4127221 */ /* 0x000fe20000010000 */
[----:B-1----:R-:W-:Y:S01]  /*6fc0*/  FADD.FTZ R5, R171, R6 ;  /* 0x00000006ab057221 */ /* 0x002fe20000010000 */
[----:B------:R-:W1:Y:S01]  /*6fd0*/  MUFU.EX2 R173, R173 ;  /* 0x000000ad00ad7308 */ /* 0x000e620000000800 */
[C---:B------:R-:W-:Y:S01]  /*6fe0*/  F2FP.BF16.F32.PACK_AB R164, R165.reuse, R164 ;  /* 0x000000a4a5a4723e */ /* 0x040fe200000010ff */
[----:B------:R-:W-:Y:S01]  /*6ff0*/  FADD.FTZ R17, R165, R18 ;  /* 0x00000012a5117221 */ /* 0x000fe20000010000 */
[----:B------:R0:W-:Y:S01]  /*7000*/  STSM.16.M88.4 [R9], R156 ;  /* 0x0000009c09007844 */ /* 0x0001e20000000200 */
[-C--:B------:R-:W-:Y:S01]  /*7010*/  FMUL.FTZ R46, R46, R14.reuse ;  /* 0x0000000e2e2e7220 */ /* 0x080fe20000410000 */
[-C--:B------:R-:W-:Y:S01]  /*7020*/  FMUL.FTZ R47, R47, R14.reuse ;  /* 0x0000000e2f2f7220 */ /* 0x080fe20000410000 */
[----:B---3--:R-:W-:Y:S01]  /*7030*/  FADD.FTZ R16, R166, R17 ;  /* 0x00000011a6107221 */ /* 0x008fe20000010000 */
[----:B------:R0:W-:Y:S01]  /*7040*/  STSM.16.M88.4 [R8], R160 ;  /* 0x000000a008007844 */ /* 0x0001e20000000200 */
        /* <DEDUP_REMOVED lines=16> */
[----:B------:R-:W-:Y:S01]  /*7150*/  FMUL.FTZ R71, R71, R14 ;  /* 0x0000000e47477220 */ /* 0x000fe20000410000 */
[C---:B--2---:R-:W-:Y:S01]  /*7160*/  F2FP.BF16.F32.PACK_AB R166, R181.reuse, R166 ;  /* 0x000000a6b5a6723e */ /* 0x044fe200000010ff */
[----:B------:R-:W-:Y:S01]  /*7170*/  FADD.FTZ R5, R181, R16 ;  /* 0x00000010b5057221 */ /* 0x000fe20000010000 */
[-C--:B------:R-:W-:Y:S01]  /*7180*/  FMUL.FTZ R74, R74, R14.reuse ;  /* 0x0000000e4a4a7220 */ /* 0x080fe20000410000 */
[-C--:B------:R-:W-:Y:S01]  /*7190*/  FMUL.FTZ R75, R75, R14.reuse ;  /* 0x0000000e4b4b7220 */ /* 0x080fe20000410000 */
[-C--:B------:R-:W-:Y:S01]  /*71a0*/  FMUL.FTZ R78, R78, R14.reuse ;  /* 0x0000000e4e4e7220 */ /* 0x080fe20000410000 */
[-C--:B------:R-:W-:Y:S01]  /*71b0*/  FMUL.FTZ R79, R79, R14.reuse ;  /* 0x0000000e4f4f7220 */ /* 0x080fe20000410000 */
[-C--:B------:R-:W-:Y:S01]  /*71c0*/  FMUL.FTZ R82, R82, R14.reuse ;  /* 0x0000000e52527220 */ /* 0x080fe20000410000 */
[-C--:B------:R-:W-:Y:S01]  /*71d0*/  FMUL.FTZ R83, R83, R14.reuse ;  /* 0x0000000e53537220 */ /* 0x080fe20000410000 */
        /* <DEDUP_REMOVED lines=39> */
.L_x_4084:
[----:B------:R0:W1:Y:S01]  /*7450*/  SYNCS.PHASECHK.TRANS64.TRYWAIT P1, [UR27+0x28c50], R13 ;  /* 0x028c500dff0075a7 */ /* 0x000062000802015b */
[----:B------:R-:W-:Y:S05]  /*7460*/  @!P0 BRA `(.L_x_4085) ;  /* 0x0000000000048947 */ /* 0x000fea0003800000 */
[----:B------:R-:W-:Y:S01]  /*7470*/  BPT.TRAP 0x1 ;  /* 0x000000040000795c */ /* 0x000fe20000300000 */
.L_x_4085:
[----:B-1----:R-:W-:Y:S05]  /*7480*/  @P1 BRA `(.L_x_4086) ;  /* 0x0000000000081947 */ /* 0x002fea0003800000 */
[----:B------:R-:W1:Y:S02]  /*7490*/  SYNCS.PHASECHK.TRANS64.TRYWAIT P1, [UR27+0x28c50], R13 ;  /* 0x028c500dff0075a7 */ /* 0x000e64000802015b */
[----:B-1----:R-:W-:Y:S05]  /*74a0*/  @!P1 BRA `(.L_x_4087) ;  /* 0x0000008c001c9947 */ /* 0x002fea0003800000 */
.L_x_4086:
        /* <DEDUP_REMOVED lines=34> */
.L_x_4088:
[----:B------:R-:W-:Y:S01]  /*76d0*/  UISETP.GT.AND UP0, UPT, UR26, UR25, UPT ;  /* 0x000000191a00728c */ /* 0x000fe2000bf04270 */
[----:B-1----:R-:W-:Y:S01]  /*76e0*/  IMAD.MOV.U32 R14, RZ, RZ, R4 ;  /* 0x000000ffff0e7224 */ /* 0x002fe200078e0004 */
[----:B------:R-:W-:Y:S01]  /*76f0*/  UIADD3 UR27, UR27, 0x28c60, URZ ;  /* 0x00028c601b1b7890 */ /* 0x000fe2000fffe03f */
[----:B------:R-:W-:Y:S01]  /*7700*/  MOV R15, R3 ;  /* 0x00000003000f7202 */ /* 0x000fe20000000f00 */
[----:B------:R-:W-:Y:S02]  /*7710*/  UIADD3 UR26, UR26, -0x1, URZ ;  /* 0xffffffff1a1a7890 */ /* 0x000fe4000fffe03f */
[----:B------:R-:W-:Y:S01]  /*7720*/  PLOP3.LUT P1, PT, PT, PT, UP0, 0x80, 0x0 ;  /* 0x000000000000781c */ /* 0x000fe20003f2f008 */
[----:B------:R-:W-:Y:S01]  /*7730*/  UPRMT UR27, UR44, 0x654, UR27 ;  /* 0x000006542c1b7896 */ /* 0x000fe2000800001b */
[----:B------:R-:W-:-:S08]  /*7740*/  UMOV UR6, UR4 ;  /* 0x0000000400067c82 */ /* 0x000fd00008000000 */
[----:B------:R-:W-:Y:S03]  /*7750*/  SYNCS.ARRIVE.TRANS64.RED.A1T0 RZ, [UR27], RZ ;  /* 0x000000ffffff79a7 */ /* 0x000fe6000810041b */
[----:B------:R-:W-:Y:S05]  /*7760*/  @P1 BRA `(.L_x_4089) ;  /* 0xffffffdc00841947 */ /* 0x000fea000383ffff */
.L_x_4078:
        /* <DEDUP_REMOVED lines=8> */
.L_x_4101:
[----:B------:R-:W-:-:S04]  /*77f0*/  UIADD3 UR4, UR25, 0x1, URZ ;  /* 0x0000000119047890 */ /* 0x000fc8000fffe03f */
[----:B------:R-:W-:-:S04]  /*7800*/  UISETP.NE.AND UP0, UPT, UR4, 0x2, UPT ;  /* 0x000000020400788c */ /* 0x000fc8000bf05270 */
[----:B------:R-:W-:Y:S02]  /*7810*/  USEL UR6, URZ, 0x1, UP0 ;  /* 0x000000013f067887 */ /* 0x000fe40008000000 */
[----:B------:R-:W-:Y:S02]  /*7820*/  USEL UR4, UR4, URZ, UP0 ;  /* 0x0000003f04047287 */ /* 0x000fe40008000000 */
[----:B------:R-:W-:Y:S01]  /*7830*/  ULOP3.LUT UR5, UR5, UR6, URZ, 0x3c, !UPT ;  /* 0x0000000605057292 */ /* 0x000fe2000f8e3c3f */
[----:B012---:R-:W-:Y:S11]  /*7840*/  @!P0 BRA `(.L_x_4091) ;  /* 0x0000000000048947 */ /* 0x007ff60003800000 */
[----:B------:R-:W-:Y:S01]  /*7850*/  BPT.TRAP 0x1 ;  /* 0x000000040000795c */ /* 0x000fe20000300000 */
.L_x_4091:
[----:B------:R-:W-:Y:S01]  /*7860*/  ULEA UR6, UR4, UR39, 0x3 ;  /* 0x0000002704067291 */ /* 0x000fe2000f8e183f */
[----:B------:R-:W-:-:S04]  /*7870*/  MOV R11, UR5 ;  /* 0x00000005000b7c02 */ /* 0x000fc80008000f00 */
[----:B------:R-:W-:-:S04]  /*7880*/  SHF.L.U32 R11, R11, 0x1f, RZ ;  /* 0x0000001f0b0b7819 */ /* 0x000fc800000006ff */
[----:B------:R0:W1:Y:S01]  /*7890*/  SYNCS.PHASECHK.TRANS64.TRYWAIT P1, [UR6+0x28c30], R11 ;  /* 0x028c300bff0075a7 */ /* 0x0000620008020146 */
[----:B------:R-:W-:Y:S05]  /*78a0*/  @!P0 BRA `(.L_x_4092) ;  /* 0x0000000000048947 */ /* 0x000fea0003800000 */
[----:B------:R-:W-:Y:S01]  /*78b0*/  BPT.TRAP 0x1 ;  /* 0x000000040000795c */ /* 0x000fe20000300000 */
.L_x_4092:
[----:B-1----:R-:W-:Y:S05]  /*78c0*/  @P1 BRA `(.L_x_4093) ;  /* 0x0000000000081947 */ /* 0x002fea0003800000 */
[----:B------:R-:W1:Y:S02]  /*78d0*/  SYNCS.PHASECHK.TRANS64.TRYWAIT P1, [UR6+0x28c30], R11 ;  /* 0x028c300bff0075a7 */ /* 0x000e640008020146 */
[----:B-1----:R-:W-:Y:S05]  /*78e0*/  @!P1 BRA `(.L_x_4094) ;  /* 0x0000008800249947 */ /* 0x002fea0003800000 */
.L_x_4093:
[----:B------:R-:W-:Y:S01]  /*78f0*/  ULEA UR10, UR4, UR24, 0x9 ;  /* 0x00000018040a7291 */ /* 0x000fe2000f8e483f */
[----:B------:R-:W-:Y:S01]  /*7900*/  WARPGROUP.ARRIVE ;  /* 0x00000000000079c5 */ /* 0x000fe20000000000 */
        /* <DEDUP_REMOVED lines=20> */
.L_x_4095:
[----:B------:R-:W-:Y:S01]  /*7a50*/  FMUL.FTZ R17, R152, UR27 ;  /* 0x0000001b98117c20 */ /* 0x000fe20008410000 */
[----:B-1----:R-:W-:Y:S01]  /*7a60*/  FMUL.FTZ R4, R153, UR27 ;  /* 0x0000001b99047c20 */ /* 0x002fe20008410000 */
        /* <DEDUP_REMOVED lines=21> */
[----:B-1----:R-:W-:Y:S01]  /*7bc0*/  FMNMX.FTZ R3, R17, R18, !PT ;  /* 0x0000001211037209 */ /* 0x002fe20007810000 */
[----:B------:R-:W-:Y:S01]  /*7bd0*/  FMUL.FTZ R169, R178, UR27 ;  /* 0x0000001bb2a97c20 */ /* 0x000fe20008410000 */
[----:B------:R-:W-:Y:S01]  /*7be0*/  FMUL.FTZ R170, R179, UR27 ;  /* 0x0000001bb3aa7c20 */ /* 0x000fe20008410000 */
[----:B------:R-:W-:Y:S01]  /*7bf0*/  ISETP.NE.AND P1, PT, R2, RZ, PT ;  /* 0x000000ff0200720c */ /* 0x000fe20003f25270 */
[----:B------:R-:W-:-:S03]  /*7c00*/  UIADD3 UR10, UR6, 0x28c40, URZ ;  /* 0x00028c40060a7890 */ /* 0x000fc6000fffe03f */
        /* <DEDUP_REMOVED lines=16> */
[----:B--2---:R-:W-:-:S07]  /*7d10*/  FMNMX.FTZ R160, R152, R3, !PT ;  /* 0x0000000398a07209 */ /* 0x004fce0007810000 */
[----:B------:R-:W2:Y:S01]  /*7d20*/  MUFU.TANH R155, R155 ;  /* 0x0000009b009b7308 */ /* 0x000ea20000002400 */
[----:B---3--:R-:W-:Y:S01]  /*7d30*/  FMNMX.FTZ R3, R153, R160, !PT ;  /* 0x000000a099037209 */ /* 0x008fe20007810000 */
[----:B------:R-:W-:-:S06]  /*7d40*/  FMUL.FTZ R160, R181, UR27 ;  /* 0x0000001bb5a07c20 */ /* 0x000fcc0008410000 */
[----:B------:R-:W3:Y:S01]  /*7d50*/  MUFU.TANH R156, R156 ;  /* 0x0000009c009c7308 */ /* 0x000ee20000002400 */
[----:B-1----:R-:W-:-:S07]  /*7d60*/  FMNMX.FTZ R164, R154, R3, !PT ;  /* 0x000000039aa47209 */ /* 0x002fce0007810000 */
[----:B------:R-:W1:Y:S01]  /*7d70*/  MUFU.TANH R157, R157 ;  /* 0x0000009d009d7308 */ /* 0x000e620000002400 */
[----:B--2---:R-:W-:-:S07]  /*7d80*/  FMNMX.FTZ R3, R155, R164, !PT ;  /* 0x000000a49b037209 */ /* 0x004fce0007810000 */
[----:B------:R-:W2:Y:S01]  /*7d90*/  MUFU.TANH R158, R158 ;  /* 0x0000009e009e7308 */ /* 0x000ea20000002400 */
[----:B---3--:R-:W-:-:S07]  /*7da0*/  FMNMX.FTZ R162, R156, R3, !PT ;  /* 0x000000039ca27209 */ /* 0x008fce0007810000 */
[----:B------:R-:W3:Y:S01]  /*7db0*/  MUFU.TANH R159, R159 ;  /* 0x0000009f009f7308 */ /* 0x000ee20000002400 */
[----:B-1----:R-:W-:Y:S01]  /*7dc0*/  FMNMX.FTZ R3, R157, R162, !PT ;  /* 0x000000a29d037209 */ /* 0x002fe20007810000 */
[----:B------:R-:W-:Y:S01]  /*7dd0*/  FMUL.FTZ R162, R163, UR27 ;  /* 0x0000001ba3a27c20 */ /* 0x000fe20008410000 */
[----:B------:R-:W-:Y:S01]  /*7de0*/  FMUL.FTZ R163, R166, UR27 ;  /* 0x0000001ba6a37c20 */ /* 0x000fe20008410000 */
[----:B------:R-:W-:Y:S01]  /*7df0*/  FMUL.FTZ R166, R171, UR27 ;  /* 0x0000001baba67c20 */ /* 0x000fe20008410000 */
[----:B------:R-:W-:-:S03]  /*7e00*/  FMUL.FTZ R171, R182, UR27 ;  /* 0x0000001bb6ab7c20 */ /* 0x000fc60008410000 */
[----:B------:R-:W1:Y:S01]  /*7e10*/  MUFU.TANH R160, R160 ;  /* 0x000000a000a07308 */ /* 0x000e620000002400 */
[----:B--2---:R-:W-:-:S07]  /*7e20*/  FMNMX.FTZ R164, R158, R3, !PT ;  /* 0x000000039ea47209 */ /* 0x004fce0007810000 */
[----:B------:R-:W2:Y:S01]  /*7e30*/  MUFU.TANH R12, R12 ;  /* 0x0000000c000c7308 */ /* 0x000ea20000002400 */
[----:B---3--:R-:W-:Y:S01]  /*7e40*/  FMNMX.FTZ R3, R159, R164, !PT ;  /* 0x000000a49f037209 */ /* 0x008fe20007810000 */
[----:B------:R-:W-:Y:S01]  /*7e50*/  FMUL.FTZ R164, R167, UR27 ;  /* 0x0000001ba7a47c20 */ /* 0x000fe20008410000 */
[----:B------:R-:W-:-:S05]  /*7e60*/  FMUL.FTZ R167, R174, UR27 ;  /* 0x0000001baea77c20 */ /* 0x000fca0008410000 */
[----:B------:R-:W3:Y:S01]  /*7e70*/  MUFU.TANH R14, R14 ;  /* 0x0000000e000e7308 */ /* 0x000ee20000002400 */
[----:B-1----:R-:W-:-:S05]  /*7e80*/  FMNMX.FTZ R3, R160, R3, !PT ;  /* 0x00000003a0037209 */ /* 0x002fca0007810000 */
[----:B------:R-:W1:Y:S02]  /*7e90*/  SHFL.BFLY PT, R168, R3, 0x2, 0x1f ;  /* 0x0c401f0003a87f89 */ /* 0x000e6400000e0000 */
[----:B------:R-:W4:Y:S08]  /*7ea0*/  MUFU.TANH R15, R15 ;  /* 0x0000000f000f7308 */ /* 0x000f300000002400 */
[----:B------:R-:W5:Y:S08]  /*7eb0*/  MUFU.TANH R16, R16 ;  /* 0x0000001000107308 */ /* 0x000f700000002400 */
[----:B------:R-:W0:Y:S01]  /*7ec0*/  MUFU.TANH R161, R161 ;  /* 0x000000a100a17308 */ /* 0x000e220000002400 */
[----:B-1----:R-:W-:Y:S01]  /*7ed0*/  FMNMX.FTZ R174, R3, R168, !PT ;  /* 0x000000a803ae7209 */ /* 0x002fe20007810000 */
[----:B------:R-:W-:Y:S01]  /*7ee0*/  FMUL.FTZ R168, R175, UR27 ;  /* 0x0000001bafa87c20 */ /* 0x000fe20008410000 */
[----:B--2---:R-:W-:-:S05]  /*7ef0*/  FMNMX.FTZ R3, R12, R13, !PT ;  /* 0x0000000d0c037209 */ /* 0x004fca0007810000 */
[----:B------:R-:W1:Y:S01]  /*7f00*/  MUFU.TANH R162, R162 ;  /* 0x000000a200a27308 */ /* 0x000e620000002400 */
[----:B------:R-:W2:Y:S01]  /*7f10*/  SHFL.BFLY PT, R175, R174, 0x1, 0x1f ;  /* 0x0c201f00aeaf7f89 */ /* 0x000ea200000e0000 */
[----:B---3--:R-:W-:-:S04]  /*7f20*/  FMNMX.FTZ R172, R14, R3, !PT ;  /* 0x000000030eac7209 */ /* 0x008fc80007810000 */
[----:B----4-:R-:W-:Y:S02]  /*7f30*/  FMNMX.FTZ R3, R15, R172, !PT ;  /* 0x000000ac0f037209 */ /* 0x010fe40007810000 */
[----:B------:R-:W3:Y:S02]  /*7f40*/  MUFU.TANH R163, R163 ;  /* 0x000000a300a37308 */ /* 0x000ee40000002400 */
[----:B-----5:R-:W-:-:S04]  /*7f50*/  FMNMX.FTZ R172, R16, R3, !PT ;  /* 0x0000000310ac7209 */ /* 0x020fc80007810000 */
[----:B0-----:R-:W-:Y:S02]  /*7f60*/  FMNMX.FTZ R173, R161, R172, !PT ;  /* 0x000000aca1ad7209 */ /* 0x001fe40007810000 */
[----:B------:R-:W0:Y:S01]  /*7f70*/  MUFU.TANH R164, R164 ;  /* 0x000000a400a47308 */ /* 0x000e220000002400 */
[----:B------:R-:W-:-:S07]  /*7f80*/  FMUL.FTZ R172, R183, UR27 ;  /* 0x0000001bb7ac7c20 */ /* 0x000fce0008410000 */
[----:B------:R-:W4:Y:S01]  /*7f90*/  MUFU.TANH R165, R165 ;  /* 0x000000a500a57308 */ /* 0x000f220000002400 */
[----:B--2---:R-:W-:Y:S02]  /*7fa0*/  FMNMX.FTZ R3, R174, R175, !PT ;  /* 0x000000afae037209 */ /* 0x004fe40007810000 */
[----:B-1----:R-:W-:-:S03]  /*7fb0*/  FMNMX.FTZ R174, R162, R173, !PT ;  /* 0x000000ada2ae7209 */ /* 0x002fc60007810000 */
[----:B------:R-:W-:Y:S02]  /*7fc0*/  FMUL.FTZ R184, R3, UR7 ;  /* 0x0000000703b87c20 */ /* 0x000fe40008410000 */
[----:B------:R-:W1:Y:S01]  /*7fd0*/  MUFU.TANH R166, R166 ;  /* 0x000000a600a67308 */ /* 0x000e620000002400 */
[----:B---3--:R-:W-:Y:S01]  /*7fe0*/  FMNMX.FTZ R173, R163, R174, !PT ;  /* 0x000000aea3ad7209 */ /* 0x008fe20007810000 */
[----:B------:R-:W-:Y:S01]  /*7ff0*/  FADD.FTZ R18, -R3, R18 ;  /* 0x0000001203127221 */ /* 0x000fe20000010100 */
[--C-:B------:R-:W-:Y:S01]  /*8000*/  FFMA.FTZ R176, R20, UR7, -R184.reuse ;  /* 0x0000000714b07c23 */ /* 0x100fe200080108b8 */
[--C-:B------:R-:W-:Y:S01]  /*8010*/  FFMA.FTZ R20, R21, UR7, -R184.reuse ;  /* 0x0000000715147c23 */ /* 0x100fe200080108b8 */
[----:B0-----:R-:W-:Y:S01]  /*8020*/  FMNMX.FTZ R174, R164, R173, !PT ;  /* 0x000000ada4ae7209 */ /* 0x001fe20007810000 */
[--C-:B------:R-:W-:Y:S01]  /*8030*/  FFMA.FTZ R21, R22, UR7, -R184.reuse ;  /* 0x0000000716157c23 */ /* 0x100fe200080108b8 */
[--C-:B------:R-:W-:Y:S01]  /*8040*/  FFMA.FTZ R22, R23, UR7, -R184.reuse ;  /* 0x0000000717167c23 */ /* 0x100fe200080108b8 */
[----:B------:R-:W0:Y:S01]  /*8050*/  MUFU.TANH R167, R167 ;  /* 0x000000a700a77308 */ /* 0x000e220000002400 */
[----:B----4-:R-:W-:Y:S01]  /*8060*/  FMNMX.FTZ R173, R165, R174, !PT ;  /* 0x000000aea5ad7209 */ /* 0x010fe20007810000 */
[--C-:B------:R-:W-:Y:S01]  /*8070*/  FFMA.FTZ R23, R152, UR7, -R184.reuse ;  /* 0x0000000798177c23 */ /* 0x100fe200080108b8 */
[----:B------:R-:W-:Y:S01]  /*8080*/  FMUL.FTZ R18, R18, UR7 ;  /* 0x0000000712127c20 */ /* 0x000fe20008410000 */
[--C-:B------:R-:W-:Y:S01]  /*8090*/  FFMA.FTZ R17, R17, UR7, -R184.reuse ;  /* 0x0000000711117c23 */ /* 0x100fe200080108b8 */
[--C-:B------:R-:W-:Y:S01]  /*80a0*/  FFMA.FTZ R180, R156, UR7, -R184.reuse ;  /* 0x000000079cb47c23 */ /* 0x100fe200080108b8 */
[--C-:B------:R-:W-:Y:S01]  /*80b0*/  FFMA.FTZ R19, R19, UR7, -R184.reuse ;  /* 0x0000000713137c23 */ /* 0x100fe200080108b8 */
[--C-:B------:R-:W-:Y:S01]  /*80c0*/  FFMA.FTZ R177, R157, UR7, -R184.reuse ;  /* 0x000000079db17c23 */ /* 0x100fe200080108b8 */
[----:B------:R-:W2:Y:S01]  /*80d0*/  MUFU.TANH R168, R168 ;  /* 0x000000a800a87308 */ /* 0x000ea20000002400 */
[----:B-1----:R-:W-:Y:S01]  /*80e0*/  FMNMX.FTZ R174, R166, R173, !PT ;  /* 0x000000ada6ae7209 */ /* 0x002fe20007810000 */
[--C-:B------:R-:W-:Y:S01]  /*80f0*/  FFMA.FTZ R179, R159, UR7, -R184.reuse ;  /* 0x000000079fb37c23 */ /* 0x100fe200080108b8 */
[--C-:B------:R-:W-:Y:S01]  /*8100*/  FFMA.FTZ R178, R154, UR7, -R184.reuse ;  /* 0x000000079ab27c23 */ /* 0x100fe200080108b8 */
[----:B------:R-:W-:-:S04]  /*8110*/  FFMA.FTZ R182, R158, UR7, -R184 ;  /* 0x000000079eb67c23 */ /* 0x000fc800080108b8 */
[----:B------:R-:W1:Y:S01]  /*8120*/  MUFU.TANH R169, R169 ;  /* 0x000000a900a97308 */ /* 0x000e620000002400 */
[----:B0-----:R-:W-:Y:S01]  /*8130*/  FMNMX.FTZ R173, R167, R174, !PT ;  /* 0x000000aea7ad7209 */ /* 0x001fe20007810000 */
[----:B------:R-:W-:-:S06]  /*8140*/  FFMA.FTZ R174, R4, UR7, -R184 ;  /* 0x0000000704ae7c23 */ /* 0x000fcc00080108b8 */
[----:B------:R-:W0:Y:S01]  /*8150*/  MUFU.TANH R170, R170 ;  /* 0x000000aa00aa7308 */ /* 0x000e220000002400 */
[----:B--2---:R-:W-:-:S07]  /*8160*/  FMNMX.FTZ R4, R168, R173, !PT ;  /* 0x000000ada8047209 */ /* 0x004fce0007810000 */
[----:B------:R-:W2:Y:S01]  /*8170*/  MUFU.TANH R171, R171 ;  /* 0x000000ab00ab7308 */ /* 0x000ea20000002400 */
[----:B-1----:R-:W-:-:S07]  /*8180*/  FMNMX.FTZ R173, R169, R4, !PT ;  /* 0x00000004a9ad7209 */ /* 0x002fce0007810000 */
[----:B------:R-:W1:Y:S01]  /*8190*/  MUFU.TANH R172, R172 ;  /* 0x000000ac00ac7308 */ /* 0x000e620000002400 */
[----:B0-----:R-:W-:-:S07]  /*81a0*/  FMNMX.FTZ R4, R170, R173, !PT ;  /* 0x000000adaa047209 */ /* 0x001fce0007810000 */
[----:B------:R-:W0:Y:S01]  /*81b0*/  MUFU.EX2 R18, R18 ;  /* 0x0000001200127308 */ /* 0x000e220000000800 */
[----:B--2---:R-:W-:-:S07]  /*81c0*/  FMNMX.FTZ R173, R171, R4, !PT ;  /* 0x00000004abad7209 */ /* 0x004fce0007810000 */
[----:B------:R-:W2:Y:S01]  /*81d0*/  MUFU.EX2 R17, R17 ;  /* 0x0000001100117308 */ /* 0x000ea20000000800 */
[----:B-1----:R-:W-:Y:S01]  /*81e0*/  FMNMX.FTZ R4, R172, R173, !PT ;  /* 0x000000adac047209 */ /* 0x002fe20007810000 */
[----:B------:R-:W-:-:S04]  /*81f0*/  FFMA.FTZ R173, R153, UR7, -R184 ;  /* 0x0000000799ad7c23 */ /* 0x000fc800080108b8 */
[----:B------:R-:W1:Y:S02]  /*8200*/  SHFL.BFLY PT, R175, R4, 0x2, 0x1f ;  /* 0x0c401f0004af7f89 */ /* 0x000e6400000e0000 */
[----:B------:R-:W-:Y:S01]  /*8210*/  MUFU.EX2 R174, R174 ;  /* 0x000000ae00ae7308 */ /* 0x000fe20000000800 */
        /* <DEDUP_REMOVED lines=21> */
[----:B-1----:R-:W-:Y:S01]  /*8370*/  FMNMX.FTZ R152, R4, R175, !PT ;  /* 0x000000af04987209 */ /* 0x002fe20007810000 */
[----:B------:R-:W-:Y:S01]  /*8380*/  FFMA.FTZ R175, R155, UR7, -R184 ;  /* 0x000000079baf7c23 */ /* 0x000fe200080108b8 */
[----:B------:R-:W-:Y:S01]  /*8390*/  MUFU.EX2 R20, R20 ;  /* 0x0000001400147308 */ /* 0x000fe20000000800 */
[----:B------:R-:W-:-:S02]  /*83a0*/  IMAD.U32 R155, RZ, RZ, UR25 ;  /* 0x00000019ff9b7e24 */ /* 0x000fc4000f8e00ff */
[----:B------:R-:W-:Y:S01]  /*83b0*/  FFMA.FTZ R184, R160, UR7, -R184 ;  /* 0x00000007a0b87c23 */ /* 0x000fe200080108b8 */
[----:B------:R-:W1:Y:S01]  /*83c0*/  SHFL.BFLY PT, R153, R152, 0x1, 0x1f ;  /* 0x0c201f0098997f89 */ /* 0x000e6200000e0000 */
[-C--:B------:R-:W-:Y:S01]  /*83d0*/  FMUL.FTZ R60, R60, R18.reuse ;  /* 0x000000123c3c7220 */ /* 0x080fe20000410000 */
[-C--:B------:R-:W-:Y:S01]  /*83e0*/  FMUL.FTZ R61, R61, R18.reuse ;  /* 0x000000123d3d7220 */ /* 0x080fe20000410000 */
[-C--:B------:R-:W-:Y:S01]  /*83f0*/  FMUL.FTZ R64, R64, R18.reuse ;  /* 0x0000001240407220 */ /* 0x080fe20000410000 */
[-C--:B------:R-:W-:Y:S01]  /*8400*/  FMUL.FTZ R65, R65, R18.reuse ;  /* 0x0000001241417220 */ /* 0x080fe20000410000 */
        /* <DEDUP_REMOVED lines=19> */
[----:B-1----:R-:W-:Y:S01]  /*8540*/  FMNMX.FTZ R4, R152, R153, !PT ;  /* 0x0000009998047209 */ /* 0x002fe20007810000 */
[-C--:B------:R-:W-:Y:S01]  /*8550*/  FMUL.FTZ R97, R97, R18.reuse ;  /* 0x0000001261617220 */ /* 0x080fe20000410000 */
[----:B------:R-:W-:Y:S01]  /*8560*/  F2FP.BF16.F32.PACK_AB R152, R174, R17 ;  /* 0x00000011ae98723e */ /* 0x000fe200000010ff */
[-C--:B------:R-:W-:Y:S01]  /*8570*/  FMUL.FTZ R100, R100, R18.reuse ;  /* 0x0000001264647220 */ /* 0x080fe20000410000 */
[-C--:B------:R-:W-:Y:S01]  /*8580*/  FMUL.FTZ R101, R101, R18.reuse ;  /* 0x0000001265657220 */ /* 0x080fe20000410000 */
[C---:B------:R-:W-:Y:S01]  /*8590*/  FADD.FTZ R13, -R4.reuse, R13 ;  /* 0x0000000d040d7221 */ /* 0x040fe20000010100 */
[----:B------:R-:W-:Y:S01]  /*85a0*/  FMUL.FTZ R181, R4, UR7 ;  /* 0x0000000704b57c20 */ /* 0x000fe20008410000 */
[----:B------:R-:W-:Y:S01]  /*85b0*/  MUFU.EX2 R173, R173 ;  /* 0x000000ad00ad7308 */ /* 0x000fe20000000800 */
[----:B------:R-:W-:Y:S01]  /*85c0*/  FMUL.FTZ R104, R104, R18 ;  /* 0x0000001268687220 */ /* 0x000fe20000410000 */
        /* <DEDUP_REMOVED lines=14> */
[----:B------:R1:W2:Y:S01]  /*86b0*/  MUFU.EX2 R156, R12 ;  /* 0x0000000c009c7308 */ /* 0x0002a20000000800 */
[--C-:B------:R-:W-:Y:S01]  /*86c0*/  FFMA.FTZ R169, R169, UR7, -R181.reuse ;  /* 0x00000007a9a97c23 */ /* 0x100fe200080108b5 */
[--C-:B------:R-:W-:Y:S01]  /*86d0*/  FFMA.FTZ R170, R170, UR7, -R181.reuse ;  /* 0x00000007aaaa7c23 */ /* 0x100fe200080108b5 */
[--C-:B------:R-:W-:Y:S01]  /*86e0*/  FFMA.FTZ R172, R172, UR7, -R181.reuse ;  /* 0x00000007acac7c23 */ /* 0x100fe200080108b5 */
[----:B------:R-:W-:Y:S01]  /*86f0*/  FFMA.FTZ R171, R171, UR7, -R181 ;  /* 0x00000007abab7c23 */ /* 0x000fe200080108b5 */
[----:B0-----:R-:W-:Y:S01]  /*8700*/  F2FP.BF16.F32.PACK_AB R158, R23, R22 ;  /* 0x00000016179e723e */ /* 0x001fe200000010ff */
[-C--:B------:R-:W-:Y:S01]  /*8710*/  FMUL.FTZ R105, R105, R18.reuse ;  /* 0x0000001269697220 */ /* 0x080fe20000410000 */
[----:B------:R-:W-:Y:S01]  /*8720*/  FMUL.FTZ R108, R108, R18 ;  /* 0x000000126c6c7220 */ /* 0x000fe20000410000 */
[----:B------:R0:W3:Y:S01]  /*8730*/  MUFU.EX2 R153, R14 ;  /* 0x0000000e00997308 */ /* 0x0000e20000000800 */
[----:B-1----:R-:W-:-:S02]  /*8740*/  @!P1 IMAD R12, R155, 0x40, R0 ;  /* 0x000000409b0c9824 */ /* 0x002fc400078e0200 */
[-C--:B------:R-:W-:Y:S01]  /*8750*/  FMUL.FTZ R109, R109, R18.reuse ;  /* 0x000000126d6d7220 */ /* 0x080fe20000410000 */
[-C--:B------:R-:W-:Y:S01]  /*8760*/  FMUL.FTZ R112, R112, R18.reuse ;  /* 0x0000001270707220 */ /* 0x080fe20000410000 */
[-C--:B------:R-:W-:Y:S01]  /*8770*/  FMUL.FTZ R113, R113, R18.reuse ;  /* 0x0000001271717220 */ /* 0x080fe20000410000 */
[-C--:B------:R-:W-:Y:S01]  /*8780*/  FMUL.FTZ R116, R116, R18.reuse ;  /* 0x0000001274747220 */ /* 0x080fe20000410000 */
[----:B------:R-:W-:Y:S01]  /*8790*/  @!P1 LEA R12, R12, UR39, 0x2 ;  /* 0x000000270c0c9c11 */ /* 0x000fe2000f8e10ff */
[----:B------:R-:W-:Y:S01]  /*87a0*/  FMUL.FTZ R117, R117, R18 ;  /* 0x0000001275757220 */ /* 0x000fe20000410000 */
[----:B------:R-:W1:Y:S01]  /*87b0*/  MUFU.EX2 R15, R15 ;  /* 0x0000000f000f7308 */ /* 0x000e620000000800 */
[----:B--2---:R-:W-:Y:S01]  /*87c0*/  FFMA.FTZ R6, R13, R6, R156 ;  /* 0x000000060d067223 */ /* 0x004fe2000001009c */
[----:B0-----:R-:W-:Y:S01]  /*87d0*/  FADD.FTZ R14, R174, R5 ;  /* 0x00000005ae0e7221 */ /* 0x001fe20000010000 */
[----:B------:R-:W-:Y:S01]  /*87e0*/  @!P1 STS [R12+0x28800], R18 ;  /* 0x028800120c009388 */ /* 0x000fe20000000800 */
[-C--:B------:R-:W-:Y:S01]  /*87f0*/  FMUL.FTZ R120, R120, R18.reuse ;  /* 0x0000001278787220 */ /* 0x080fe20000410000 */
[----:B------:R-:W-:Y:S01]  /*8800*/  FMUL.FTZ R121, R121, R18 ;  /* 0x0000001279797220 */ /* 0x000fe20000410000 */
[----:B------:R-:W-:Y:S01]  /*8810*/  FADD.FTZ R5, R19, R14 ;  /* 0x0000000e13057221 */ /* 0x000fe20000010000 */
[----:B------:R0:W-:Y:S01]  /*8820*/  @!P1 STS [R12+0x28820], R13 ;  /* 0x0288200d0c009388 */ /* 0x0001e20000000800 */
[----:B------:R-:W2:Y:S01]  /*8830*/  MUFU.EX2 R16, R16 ;  /* 0x0000001000107308 */ /* 0x000ea20000000800 */
[C---:B---3--:R-:W-:Y:S01]  /*8840*/  FADD.FTZ R6, R153.reuse, R6 ;  /* 0x0000000699067221 */ /* 0x048fe20000010000 */
[----:B------:R-:W-:Y:S01]  /*8850*/  FADD.FTZ R5, R176, R5 ;  /* 0x00000005b0057221 */ /* 0x000fe20000010000 */
[----:B------:R-:W-:Y:S01]  /*8860*/  F2FP.BF16.F32.PACK_AB R153, R153, R156 ;  /* 0x0000009c9999723e */ /* 0x000fe200000010ff */
[----:B------:R-:W-:Y:S01]  /*8870*/  FMUL.FTZ R124, R124, R18 ;  /* 0x000000127c7c7220 */ /* 0x000fe20000410000 */
[----:B------:R-:W-:Y:S01]  /*8880*/  F2FP.BF16.F32.PACK_AB R156, R21, R20 ;  /* 0x00000014159c723e */ /* 0x000fe200000010ff */
[----:B------:R-:W-:Y:S01]  /*8890*/  FADD.FTZ R14, R20, R5 ;  /* 0x00000005140e7221 */ /* 0x000fe20000010000 */
        /* <DEDUP_REMOVED lines=11> */
[----:B------:R-:W-:Y:S01]  /*8950*/  FADD.FTZ R155, R21, R14 ;  /* 0x0000000e159b7221 */ /* 0x000fe20000010000 */
[-C--:B------:R-:W-:Y:S01]  /*8960*/  FMUL.FTZ R140, R140, R18.reuse ;  /* 0x000000128c8c7220 */ /* 0x080fe20000410000 */
[-C--:B------:R-:W-:Y:S01]  /*8970*/  FMUL.FTZ R141, R141, R18.reuse ;  /* 0x000000128d8d7220 */ /* 0x080fe20000410000 */
[-C--:B------:R-:W-:Y:S01]  /*8980*/  FMUL.FTZ R144, R144, R18.reuse ;  /* 0x0000001290907220 */ /* 0x080fe20000410000 */
[----:B------:R-:W-:Y:S01]  /*8990*/  FADD.FTZ R14, R22, R155 ;  /* 0x0000009b160e7221 */ /* 0x000fe20000010000 */
[----:B------:R-:W-:Y:S01]  /*89a0*/  F2FP.BF16.F32.PACK_AB R155, R16, R15 ;  /* 0x0000000f109b723e */ /* 0x000fe200000010ff */
[----:B------:R-:W2:Y:S01]  /*89b0*/  MUFU.EX2 R159, R163 ;  /* 0x000000a3009f7308 */ /* 0x000ea20000000800 */
[----:B---3--:R-:W-:Y:S01]  /*89c0*/  FADD.FTZ R5, R157, R6 ;  /* 0x000000069d057221 */ /* 0x008fe20000010000 */
[----:B------:R-:W-:Y:S01]  /*89d0*/  FADD.FTZ R14, R23, R14 ;  /* 0x0000000e170e7221 */ /* 0x000fe20000010000 */
[----:B------:R-:W-:Y:S01]  /*89e0*/  BAR.SYNC.DEFER_BLOCKING 0xf, 0x100 ;  /* 0x03c4000000007b1d */ /* 0x000fe20000010000 */
[-C--:B------:R-:W-:Y:S01]  /*89f0*/  FMUL.FTZ R145, R145, R18.reuse ;  /* 0x0000001291917220 */ /* 0x080fe20000410000 */
[-C--:B------:R-:W-:Y:S01]  /*8a00*/  FMUL.FTZ R148, R148, R18.reuse ;  /* 0x0000001294947220 */ /* 0x080fe20000410000 */
[----:B------:R-:W-:Y:S01]  /*8a10*/  FMUL.FTZ R149, R149, R18 ;  /* 0x0000001295957220 */ /* 0x000fe20000410000 */
[-C--:B------:R-:W-:Y:S01]  /*8a20*/  FMUL.FTZ R26, R26, R13.reuse ;  /* 0x0000000d1a1a7220 */ /* 0x080fe20000410000 */
[----:B------:R-:W-:Y:S01]  /*8a30*/  FMUL.FTZ R27, R27, R13 ;  /* 0x0000000d1b1b7220 */ /* 0x000fe20000410000 */
[----:B------:R-:W3:Y:S01]  /*8a40*/  MUFU.EX2 R164, R164 ;  /* 0x000000a400a47308 */ /* 0x000ee20000000800 */
[C---:B-1----:R-:W-:Y:S01]  /*8a50*/  FADD.FTZ R6, R162.reuse, R5 ;  /* 0x00000005a2067221 */ /* 0x042fe20000010000 */
[----:B------:R-:W-:Y:S01]  /*8a60*/  F2FP.BF16.F32.PACK_AB R157, R162, R157 ;  /* 0x0000009da29d723e */ /* 0x000fe200000010ff */
        /* <DEDUP_REMOVED lines=13> */
[----:B------:R-:W0:Y:S01]  /*8b40*/  MUFU.EX2 R166, R166 ;  /* 0x000000a600a67308 */ /* 0x000e220000000800 */
[C---:B---3--:R-:W-:Y:S01]  /*8b50*/  FADD.FTZ R6, R164.reuse, R5 ;  /* 0x00000005a4067221 */ /* 0x048fe20000010000 */
[----:B------:R-:W-:Y:S01]  /*8b60*/  FADD.FTZ R5, R173, R14 ;  /* 0x0000000ead057221 */ /* 0x000fe20000010000 */
[----:B------:R-:W-:Y:S01]  /*8b70*/  F2FP.BF16.F32.PACK_AB R159, R164, R159 ;  /* 0x0000009fa49f723e */ /* 0x000fe200000010ff */
[----:B------:R2:W-:Y:S01]  /*8b80*/  STSM.16.M88.4 [R10+0x26800], R152 ;  /* 0x026800980a007844 */ /* 0x0005e20000000200 */
[-C--:B------:R-:W-:Y:S01]  /*8b90*/  FMUL.FTZ R51, R51, R13.reuse ;  /* 0x0000000d33337220 */ /* 0x080fe20000410000 */
[-C--:B------:R-:W-:Y:S01]  /*8ba0*/  FMUL.FTZ R54, R54, R13.reuse ;  /* 0x0000000d36367220 */ /* 0x080fe20000410000 */
[-C--:B------:R-:W-:Y:S01]  /*8bb0*/  FMUL.FTZ R55, R55, R13.reuse ;  /* 0x0000000d37377220 */ /* 0x080fe20000410000 */
[----:B------:R-:W3:Y:S01]  /*8bc0*/  MUFU.EX2 R163, R167 ;  /* 0x000000a700a37308 */ /* 0x000ee20000000800 */
[----:B-1----:R-:W-:Y:S01]  /*8bd0*/  FADD.FTZ R17, R165, R6 ;  /* 0x00000006a5117221 */ /* 0x002fe20000010000 */
[----:B------:R2:W-:Y:S01]  /*8be0*/  STSM.16.M88.4 [R9], R156 ;  /* 0x0000009c09007844 */ /* 0x0005e20000000200 */
[-C--:B------:R-:W-:Y:S01]  /*8bf0*/  FMUL.FTZ R58, R58, R13.reuse ;  /* 0x0000000d3a3a7220 */ /* 0x080fe20000410000 */
[-C--:B------:R-:W-:Y:S01]  /*8c00*/  FMUL.FTZ R59, R59, R13.reuse ;  /* 0x0000000d3b3b7220 */ /* 0x080fe20000410000 */
[-C--:B------:R-:W-:Y:S01]  /*8c10*/  FMUL.FTZ R62, R62, R13.reuse ;  /* 0x0000000d3e3e7220 */ /* 0x080fe20000410000 */
[-C--:B------:R-:W-:Y:S01]  /*8c20*/  FMUL.FTZ R63, R63, R13.reuse ;  /* 0x0000000d3f3f7220 */ /* 0x080fe20000410000 */
[----:B------:R-:W-:Y:S01]  /*8c30*/  FMUL.FTZ R66, R66, R13 ;  /* 0x0000000d42427220 */ /* 0x000fe20000410000 */
[----:B------:R-:W1:Y:S01]  /*8c40*/  MUFU.EX2 R178, R178 ;  /* 0x000000b200b27308 */ /* 0x000e620000000800 */
        /* <DEDUP_REMOVED lines=65> */
[----:B------:R-:W-:-:S06]  /*9060*/  FMUL.FTZ R151, R151, R13 ;  /* 0x0000000d97977220 */ /* 0x000fcc0000410000 */
[----:B------:R-:W1:Y:S01]  /*9070*/  MUFU.EX2 R179, R179 ;  /* 0x000000b300b37308 */ /* 0x000e620000000800 */
[----:B0-----:R-:W-:-:S07]  /*9080*/  FADD.FTZ R15, R167, R12 ;  /* 0x0000000ca70f7221 */ /* 0x001fce0000010000 */
[----:B------:R-:W0:Y:S01]  /*9090*/  MUFU.EX2 R184, R184 ;  /* 0x000000b800b87308 */ /* 0x000e220000000800 */
[C---:B---3--:R-:W-:Y:S01]  /*90a0*/  FADD.FTZ R6, R182.reuse, R5 ;  /* 0x00000005b6067221 */ /* 0x048fe20000010000 */
[----:B------:R-:W-:-:S06]  /*90b0*/  F2FP.BF16.F32.PACK_AB R164, R182, R177 ;  /* 0x000000b1b6a4723e */ /* 0x000fcc00000010ff */
[----:B------:R-:W3:Y:S01]  /*90c0*/  MUFU.EX2 R172, R172 ;  /* 0x000000ac00ac7308 */ /* 0x000ee20000000800 */
[----:B-1----:R-:W-:Y:S01]  /*90d0*/  FADD.FTZ R5, R179, R6 ;  /* 0x00000006b3057221 */ /* 0x002fe20000010000 */
[----:B0-----:R-:W-:-:S03]  /*90e0*/  F2FP.BF16.F32.PACK_AB R166, R184, R179 ;  /* 0x000000b3b8a6723e */ /* 0x001fc600000010ff */
[----:B------:R-:W-:Y:S01]  /*90f0*/  FADD.FTZ R5, R184, R5 ;  /* 0x00000005b8057221 */ /* 0x000fe20000010000 */
[C---:B---3--:R-:W-:Y:S01]  /*9100*/  F2FP.BF16.F32.PACK_AB R167, R172.reuse, R167 ;  /* 0x000000a7aca7723e */ /* 0x048fe200000010ff */
[----:B------:R-:W-:-:S04]  /*9110*/  FADD.FTZ R6, R172, R15 ;  /* 0x0000000fac067221 */ /* 0x000fc80000010000 */
[----:B------:R2:W-:Y:S01]  /*9120*/  STSM.16.M88.4 [R7], R164 ;  /* 0x000000a407007844 */ /* 0x0005e20000000200 */
[----:B------:R-:W-:Y:S05]  /*9130*/  @!P0 BRA `(.L_x_4096) ;  /* 0x0000000000048947 */ /* 0x000fea0003800000 */
[----:B------:R-:W-:Y:S01]  /*9140*/  BPT.TRAP 0x1 ;  /* 0x000000040000795c */ /* 0x000fe20000300000 */
.L_x_4096:
[----:B------:R0:W1:Y:S01]  /*9150*/  SYNCS.PHASECHK.TRANS64.TRYWAIT P1, [UR6+0x28c50], R11 ;  /* 0x028c500bff0075a7 */ /* 0x0000620008020146 */
[----:B------:R-:W-:Y:S05]  /*9160*/  @!P0 BRA `(.L_x_4097) ;  /* 0x0000000000048947 */ /* 0x000fea0003800000 */
[----:B------:R-:W-:Y:S01]  /*9170*/  BPT.TRAP 0x1 ;  /* 0x000000040000795c */ /* 0x000fe20000300000 */
.L_x_4097:
[----:B-1----:R-:W-:Y:S05]  /*9180*/  @P1 BRA `(.L_x_4098) ;  /* 0x0000000000081947 */ /* 0x002fea0003800000 */
[----:B------:R-:W1:Y:S02]  /*9190*/  SYNCS.PHASECHK.TRANS64.TRYWAIT P1, [UR6+0x28c50], R11 ;  /* 0x028c500bff0075a7 */ /* 0x000e640008020146 */
[----:B-1----:R-:W-:Y:S05]  /*91a0*/  @!P1 BRA `(.L_x_4099) ;  /* 0x00000070000c9947 */ /* 0x002fea0003800000 */
.L_x_4098:
        /* <DEDUP_REMOVED lines=34> */
.L_x_4100:
        /* <DEDUP_REMOVED lines=10> */
.L_x_4090:
[----:B0-2---:R-:W0:Y:S01]  /*9470*/  SHFL.BFLY PT, R8, R5, 0x2, 0x1f ;  /* 0x0c401f0005087f89 */ /* 0x005e2200000e0000 */
[----:B------:R-:W-:Y:S08]  /*9480*/  BAR.ARV 0x8, 0x100 ;  /* 0x0204000000007b1d */ /* 0x000ff00000002000 */
[----:B------:R-:W-:Y:S01]  /*9490*/  BAR.SYNC.DEFER_BLOCKING 0xf, 0x100 ;  /* 0x03c4000000007b1d */ /* 0x000fe20000010000 */
[----:B------:R-:W-:-:S02]  /*94a0*/  ISETP.NE.AND P0, PT, R2, RZ, PT ;  /* 0x000000ff0200720c */ /* 0x000fc40003f05270 */
[----:B------:R-:W-:-:S03]  /*94b0*/  MOV R2, RZ ;  /* 0x000000ff00027202 */ /* 0x000fc60000000f00 */
[----:B------:R-:W2:Y:S01]  /*94c0*/  SHFL.BFLY PT, R9, R6, 0x2, 0x1f ;  /* 0x0c401f0006097f89 */ /* 0x000ea200000e0000 */
[----:B0-----:R-:W-:Y:S01]  /*94d0*/  FADD.FTZ R8, R8, R5 ;  /* 0x0000000508087221 */ /* 0x001fe20000010000 */
[----:B------:R-:W-:-:S04]  /*94e0*/  IMAD.U32 R5, RZ, RZ, UR4 ;  /* 0x00000004ff057e24 */ /* 0x000fc8000f8e00ff */
[----:B------:R-:W1:Y:S01]  /*94f0*/  SHFL.BFLY PT, R7, R8, 0x1, 0x1f ;  /* 0x0c201f0008077f89 */ /* 0x000e6200000e0000 */
[----:B------:R-:W-:Y:S01]  /*9500*/  IMAD R0, R5, 0x40, R0 ;  /* 0x0000004005007824 */ /* 0x000fe200078e0200 */
[----:B------:R-:W-:-:S04]  /*9510*/  MOV R5, 0xff800000 ;  /* 0xff80000000057802 */ /* 0x000fc80000000f00 */
[----:B------:R-:W-:Y:S01]  /*9520*/  @!P0 LEA R0, R0, UR39, 0x2 ;  /* 0x0000002700008c11 */ /* 0x000fe2000f8e10ff */
[----:B--2---:R-:W-:Y:S01]  /*9530*/  FADD.FTZ R9, R9, R6 ;  /* 0x0000000609097221 */ /* 0x004fe20000010000 */
[----:B------:R-:W-:-:S04]  /*9540*/  IMAD.MOV.U32 R6, RZ, RZ, -0x800000 ;  /* 0xff800000ff067424 */ /* 0x000fc800078e00ff */
[----:B------:R-:W0:Y:S01]  /*9550*/  SHFL.BFLY PT, R10, R9, 0x1, 0x1f ;  /* 0x0c201f00090a7f89 */ /* 0x000e2200000e0000 */
[----:B-1----:R-:W-:Y:S01]  /*9560*/  FADD.FTZ R11, R8, R7 ;  /* 0x00000007080b7221 */ /* 0x002fe20000010000 */
[----:B------:R-:W-:-:S04]  /*9570*/  IMAD.MOV.U32 R7, RZ, RZ, RZ ;  /* 0x000000ffff077224 */ /* 0x000fc800078e00ff */
[----:B------:R-:W-:-:S13]  /*9580*/  FSETP.NE.FTZ.AND P1, PT, R11, RZ, PT ;  /* 0x000000ff0b00720b */ /* 0x000fda0003f35000 */
[----:B------:R-:W1:Y:S01]  /*9590*/  @P1 MUFU.RCP R7, R11 ;  /* 0x0000000b00071308 */ /* 0x000e620000001000 */
[----:B0-----:R-:W-:-:S05]  /*95a0*/  FADD.FTZ R10, R9, R10 ;  /* 0x0000000a090a7221 */ /* 0x001fca0000010000 */
[----:B------:R-:W-:Y:S02]  /*95b0*/  FSETP.NE.FTZ.AND P2, PT, R10, RZ, PT ;  /* 0x000000ff0a00720b */ /* 0x000fe40003f55000 */
[----:B------:R-:W-:Y:S01]  /*95c0*/  @P1 MUFU.LG2 R8, R11 ;  /* 0x0000000b00081308 */ /* 0x000fe20000000c00 */
[----:B-1----:R-:W-:Y:S01]  /*95d0*/  @!P0 STS [R0+0x28800], R7 ;  /* 0x0288000700008388 */ /* 0x002fe20000000800 */
[-C--:B------:R-:W-:Y:S01]  /*95e0*/  FMUL.FTZ R24, R24, R7.reuse ;  /* 0x0000000718187220 */ /* 0x080fe20000410000 */
[----:B------:R-:W-:-:S08]  /*95f0*/  FMUL.FTZ R25, R25, R7 ;  /* 0x0000000719197220 */ /* 0x000fd00000410000 */
[----:B------:R-:W0:Y:S01]  /*9600*/  @P2 MUFU.RCP R2, R10 ;  /* 0x0000000a00022308 */ /* 0x000e220000001000 */
[-C--:B------:R-:W-:Y:S01]  /*9610*/  FMUL.FTZ R28, R28, R7.reuse ;  /* 0x000000071c1c7220 */ /* 0x080fe20000410000 */
[-C--:B------:R-:W-:Y:S01]  /*9620*/  FMUL.FTZ R29, R29, R7.reuse ;  /* 0x000000071d1d7220 */ /* 0x080fe20000410000 */
[-C--:B------:R-:W-:Y:S01]  /*9630*/  FMUL.FTZ R32, R32, R7.reuse ;  /* 0x0000000720207220 */ /* 0x080fe20000410000 */
[-C--:B------:R-:W-:Y:S01]  /*9640*/  FMUL.FTZ R33, R33, R7.reuse ;  /* 0x0000000721217220 */ /* 0x080fe20000410000 */
[-C--:B------:R-:W-:Y:S01]  /*9650*/  FMUL.FTZ R36, R36, R7.reuse ;  /* 0x0000000724247220 */ /* 0x080fe20000410000 */
[-C--:B------:R-:W-:Y:S01]  /*9660*/  FMUL.FTZ R37, R37, R7.reuse ;  /* 0x0000000725257220 */ /* 0x080fe20000410000 */
[-C--:B------:R-:W-:Y:S01]  /*9670*/  FMUL.FTZ R40, R40, R7.reuse ;  /* 0x0000000728287220 */ /* 0x080fe20000410000 */
        /* <DEDUP_REMOVED lines=19> */
[----:B0-----:R-:W-:Y:S01]  /*97b0*/  MOV R0, UR7 ;  /* 0x0000000700007c02 */ /* 0x001fe20008000f00 */
        /* <DEDUP_REMOVED lines=40> */
[----:B------:R-:W-:Y:S01]  /*9a40*/  @P2 FMUL.FTZ R10, R10, 0.69314718246459960938 ;  /* 0x3f3172180a0a2820 */ /* 0x000fe20000410000 */
[----:B------:R-:W-:Y:S01]  /*9a50*/  @P1 FMUL.FTZ R7, R8, 0.69314718246459960938 ;  /* 0x3f31721808071820 */ /* 0x000fe20000410000 */
[----:B--2---:R-:W-:Y:S01]  /*9a60*/  @P2 FMUL.FTZ R9, R9, 0.69314718246459960938 ;  /* 0x3f31721809092820 */ /* 0x004fe20000410000 */
        /* <DEDUP_REMOVED lines=68> */
.L_x_4054:
[----:B------:R-:W-:Y:S05]  /*9eb0*/  @P0 BRA `(.L_x_4102) ;  /* 0x0000002000f80947 */ /* 0x000fea0003800000 */
[----:B------:R-:W0:Y:S01]  /*9ec0*/  S2R R0, SR_TID.X ;  /* 0x0000000000007919 */ /* 0x000e220000002100 */
[----:B------:R-:W2:Y:S01]  /*9ed0*/  S2UR UR5, SR_CgaCtaId ;  /* 0x00000000000579c3 */ /* 0x000ea20000008800 */
[----:B------:R-:W-:Y:S01]  /*9ee0*/  UMOV UR4, 0x400 ;  /* 0x0000040000047882 */ /* 0x000fe20000000000 */
[----:B------:R-:W-:-:S06]  /*9ef0*/  IMAD R2, RZ, RZ, -UR42 ;  /* 0x8000002aff027e24 */ /* 0x000fcc000f8e02ff */
[----:B------:R-:W-:Y:S08]  /*9f00*/  BAR.SYNC.DEFER_BLOCKING 0x1, 0x100 ;  /* 0x0044000000007b1d */ /* 0x000ff00000010000 */
[----:B------:R-:W3:Y:S08]  /*9f10*/  S2UR UR6, SR_CTAID.Y ;  /* 0x00000000000679c3 */ /* 0x000ef00000002600 */
[----:B------:R-:W3:Y:S01]  /*9f20*/  LDC R3, c[0x0][0xc50] ;  /* 0x00031400ff037b82 */ /* 0x000ee20000000800 */
[----:B--2---:R-:W-:-:S07]  /*9f30*/  ULEA UR4, UR5, UR4, 0x18 ;  /* 0x0000000405047291 */ /* 0x004fce000f8ec03f */
[----:B------:R-:W2:Y:S01]  /*9f40*/  LDC R7, c[0x0][0xbe8] ;  /* 0x0002fa00ff077b82 */ /* 0x000ea20000000800 */
[----:B------:R-:W-:Y:S01]  /*9f50*/  UIADD3 UR4, UR4, 0x28c20, URZ ;  /* 0x00028c2004047890 */ /* 0x000fe2000fffe03f */
[----:B0-----:R-:W-:-:S03]  /*9f60*/  VIADD R18, R0, 0xffffff80 ;  /* 0xffffff8000127836 */ /* 0x001fc60000000000 */
[----:B------:R-:W-:Y:S02]  /*9f70*/  UPRMT UR4, URZ, 0x654, UR4 ;  /* 0x000006543f047896 */ /* 0x000fe40008000004 */
[----:B------:R-:W-:-:S04]  /*9f80*/  SHF.R.S32.HI R21, RZ, 0x1f, R18 ;  /* 0x0000001fff157819 */ /* 0x000fc80000011412 */
[----:B------:R-:W-:Y:S01]  /*9f90*/  LEA.HI R4, R21, R18, RZ, 0x7 ;  /* 0x0000001215047211 */ /* 0x000fe200078f38ff */
[----:B---3--:R-:W-:Y:S01]  /*9fa0*/  IMAD R2, R3, R2, UR6 ;  /* 0x0000000603027e24 */ /* 0x008fe2000f8e0202 */
[----:B------:R-:W-:Y:S01]  /*9fb0*/  USHF.R.S32.HI UR6, URZ, 0x1f, UR42 ;  /* 0x0000001f3f067899 */ /* 0x000fe2000801142a */
[----:B------:R-:W-:Y:S01]  /*9fc0*/  SYNCS.ARRIVE.TRANS64.RED.A1T0 RZ, [UR4], RZ ;  /* 0x000000ffffff79a7 */ /* 0x000fe20008100404 */
[----:B------:R-:W-:Y:S02]  /*9fd0*/  SHF.R.S32.HI R0, RZ, 0x7, R4 ;  /* 0x00000007ff007819 */ /* 0x000fe40000011404 */
[----:B------:R-:W-:Y:S02]  /*9fe0*/  LOP3.LUT R9, R4, 0xffffff80, RZ, 0xc0, !PT ;  /* 0xffffff8004097812 */ /* 0x000fe400078ec0ff */
[----:B------:R-:W-:Y:S01]  /*9ff0*/  SHF.R.S32.HI R3, RZ, 0x1f, R2 ;  /* 0x0000001fff037819 */ /* 0x000fe20000011402 */
[----:B------:R-:W0:Y:S01]  /*a000*/  SHFL.IDX PT, R10, R0, RZ, 0x1f ;  /* 0x00001fff000a7589 */ /* 0x000e2200000e0000 */
[----:B------:R-:W-:-:S02]  /*a010*/  IADD3 R8, R18, -R9, RZ ;  /* 0x8000000912087210 */ /* 0x000fc40007ffe0ff */
[----:B--2---:R-:W-:Y:S02]  /*a020*/  ISETP.NE.AND P1, PT, R7, 0x1, PT ;  /* 0x000000010700780c */ /* 0x004fe40003f25270 */
[----:B------:R-:W-:-:S04]  /*a030*/  SHF.R.S32.HI R155, RZ, 0x1f, R8 ;  /* 0x0000001fff9b7819 */ /* 0x000fc80000011408 */
[----:B------:R-:W-:-:S04]  /*a040*/  LEA.HI R9, R155, R8, RZ, 0x2 ;  /* 0x000000089b097211 */ /* 0x000fc800078f10ff */
[----:B------:R-:W-:Y:S02]  /*a050*/  SHF.R.S32.HI R154, RZ, 0x2, R9 ;  /* 0x00000002ff9a7819 */ /* 0x000fe40000011409 */
[----:B0-----:R-:W-:-:S13]  /*a060*/  ISETP.NE.AND P0, PT, R10, RZ, PT ;  /* 0x000000ff0a00720c */ /* 0x001fda0003f05270 */
[----:B------:R-:W-:Y:S05]  /*a070*/  @P0 BRA `(.L_x_4103) ;  /* 0x0000000400440947 */ /* 0x000fea0003800000 */
[----:B------:R-:W0:Y:S01]  /*a080*/  LDC R19, c[0x0][0xbe8] ;  /* 0x0002fa00ff137b82 */ /* 0x000e220000000800 */
[----:B------:R-:W-:Y:S01]  /*a090*/  LOP3.LUT R11, R4, 0xffffff80, RZ, 0xc0, !PT ;  /* 0xffffff80040b7812 */ /* 0x000fe200078ec0ff */
[----:B------:R-:W2:Y:S01]  /*a0a0*/  S2R R23, SR_CTAID.X ;  /* 0x0000000000177919 */ /* 0x000ea20000002500 */
[----:B------:R-:W-:Y:S01]  /*a0b0*/  LEA.HI R10, R21, R18, RZ, 0x2 ;  /* 0x00000012150a7211 */ /* 0x000fe200078f10ff */
[----:B------:R-:W-:Y:S02]  /*a0c0*/  ULDC.64 UR4, c[0x0][0xbd0] ;  /* 0x0002f40000047ab9 */ /* 0x000fe40000000a00 */
[----:B------:R-:W-:Y:S01]  /*a0d0*/  IMAD.IADD R20, R18, 0x1, -R11 ;  /* 0x0000000112147824 */ /* 0x000fe200078e0a0b */
[----:B------:R-:W-:Y:S01]  /*a0e0*/  LOP3.LUT R17, R10, 0xfffffffc, RZ, 0xc0, !PT ;  /* 0xfffffffc0a117812 */ /* 0x000fe200078ec0ff */
[----:B------:R-:W3:Y:S01]  /*a0f0*/  S2UR UR7, SR_CTAID.Z ;  /* 0x00000000000779c3 */ /* 0x000ee20000002700 */
[----:B------:R-:W-:Y:S02]  /*a100*/  UIMAD.WIDE.U32 UR8, UR42, UR4, URZ ;  /* 0x000000042a0872a5 */ /* 0x000fe4000f8e003f */
[----:B------:R-:W-:Y:S01]  /*a110*/  SHF.R.S32.HI R11, RZ, 0x1f, R20 ;  /* 0x0000001fff0b7819 */ /* 0x000fe20000011414 */
[----:B------:R-:W-:Y:S01]  /*a120*/  IMAD.IADD R10, R18, 0x1, -R17 ;  /* 0x00000001120a7824 */ /* 0x000fe200078e0a11 */
[----:B------:R-:W-:-:S02]  /*a130*/  UIMAD UR4, UR6, UR4, URZ ;  /* 0x00000004060472a4 */ /* 0x000fc4000f8e023f */
[C---:B------:R-:W-:Y:S01]  /*a140*/  LEA.HI R22, R11.reuse, R20, RZ, 0x2 ;  /* 0x000000140b167211 */ /* 0x040fe200078f10ff */
[----:B------:R-:W4:Y:S01]  /*a150*/  LDC.64 R14, c[0x0][0xbd8] ;  /* 0x0002f600ff0e7b82 */ /* 0x000f220000000a00 */
[----:B------:R-:W-:Y:S01]  /*a160*/  LEA.HI R12, R10, R10, RZ, 0x1 ;  /* 0x0000000a0a0c7211 */ /* 0x000fe200078f08ff */
[----:B------:R-:W-:Y:S01]  /*a170*/  UIMAD UR4, UR42, UR5, UR4 ;  /* 0x000000052a0472a4 */ /* 0x000fe2000f8e0204 */
[--C-:B------:R-:W-:Y:S02]  /*a180*/  SHF.R.S32.HI R4, RZ, 0x2, R22.reuse ;  /* 0x00000002ff047819 */ /* 0x100fe40000011416 */
[----:B------:R-:W-:Y:S01]  /*a190*/  SHF.R.S32.HI R13, RZ, 0x1f, R22 ;  /* 0x0000001fff0d7819 */ /* 0x000fe20000011416 */
[----:B------:R-:W-:Y:S01]  /*a1a0*/  UIADD3 UR4, UR9, UR4, URZ ;  /* 0x0000000409047290 */ /* 0x000fe2000fffe03f */
[----:B------:R-:W-:Y:S02]  /*a1b0*/  LEA.HI R11, R11, R20, RZ, 0x5 ;  /* 0x000000140b0b7211 */ /* 0x000fe400078f28ff */
[----:B0-----:R-:W-:-:S02]  /*a1c0*/  ISETP.NE.AND P0, PT, R19, 0x1, PT ;  /* 0x000000011300780c */ /* 0x001fc40003f05270 */
[----:B------:R-:W-:Y:S02]  /*a1d0*/  LEA.HI R13, R13, R4, RZ, 0x3 ;  /* 0x000000040d0d7211 */ /* 0x000fe400078f18ff */
[----:B------:R-:W-:Y:S02]  /*a1e0*/  LOP3.LUT R153, R12, 0x1ffffffe, RZ, 0xc0, !PT ;  /* 0x1ffffffe0c997812 */ /* 0x000fe400078ec0ff */
[----:B------:R-:W-:Y:S01]  /*a1f0*/  LOP3.LUT R13, R13, 0xfffffff8, RZ, 0xc0, !PT ;  /* 0xfffffff80d0d7812 */ /* 0x000fe200078ec0ff */
[----:B---3--:R-:W-:Y:S01]  /*a200*/  USHF.R.S32.HI UR5, URZ, 0x1f, UR7 ;  /* 0x0000001f3f057899 */ /* 0x008fe20008011407 */
[----:B------:R-:W-:Y:S01]  /*a210*/  SHF.R.S32.HI R11, RZ, 0x5, R11 ;  /* 0x00000005ff0b7819 */ /* 0x000fe2000001140b */
[----:B------:R-:W-:Y:S01]  /*a220*/  IMAD.IADD R153, R10, 0x1, -R153 ;  /* 0x000000010a997824 */ /* 0x000fe200078e0a99 */
[----:B------:R-:W-:Y:S02]  /*a230*/  IADD3 R4, R4, -R13, RZ ;  /* 0x8000000d04047210 */ /* 0x000fe40007ffe0ff */
[----:B------:R-:W-:Y:S01]  /*a240*/  MOV R10, UR8 ;  /* 0x00000008000a7c02 */ /* 0x000fe20008000f00 */
[----:B------:R-:W0:Y:S02]  /*a250*/  @P0 LDC R13, c[0x0][0xbec] ;  /* 0x0002fb00ff0d0b82 */ /* 0x000e240000000800 */
[----:B------:R-:W-:-:S02]  /*a260*/  IMAD R152, R11, 0x10, R4 ;  /* 0x000000100b987824 */ /* 0x000fc400078e0204 */
[C---:B----4-:R-:W-:Y:S02]  /*a270*/  IMAD R12, R14.reuse, UR5, RZ ;  /* 0x000000050e0c7c24 */ /* 0x050fe4000f8e02ff */
[----:B------:R-:W-:Y:S02]  /*a280*/  IMAD R4, R153, 0x8, R152 ;  /* 0x0000000899047824 */ /* 0x000fe400078e0298 */
[----:B------:R-:W3:Y:S01]  /*a290*/  @P0 LDC R17, c[0x0][0xbf0] ;  /* 0x0002fc00ff110b82 */ /* 0x000ee20000000800 */
[----:B------:R-:W-:Y:S01]  /*a2a0*/  IMAD.U32 R11, RZ, RZ, UR9 ;  /* 0x00000009ff0b7e24 */ /* 0x000fe2000f8e00ff */
[----:B------:R-:W-:Y:S01]  /*a2b0*/  MOV R11, UR4 ;  /* 0x00000004000b7c02 */ /* 0x000fe20008000f00 */
[----:B--2---:R-:W-:Y:S01]  /*a2c0*/  IMAD R4, R23, 0x40, R4 ;  /* 0x0000004017047824 */ /* 0x004fe200078e0204 */
[----:B------:R-:W-:Y:S01]  /*a2d0*/  ULDC.64 UR4, c[0x0][0xbe0] ;  /* 0x0002f80000047ab9 */ /* 0x000fe20000000a00 */
[----:B------:R-:W-:Y:S02]  /*a2e0*/  IMAD R15, R15, UR7, R12 ;  /* 0x000000070f0f7c24 */ /* 0x000fe4000f8e020c */
[----:B------:R-:W-:-:S04]  /*a2f0*/  IMAD.WIDE.U32 R10, R14, UR7, R10 ;  /* 0x000000070e0a7c25 */ /* 0x000fc8000f8e000a */
[----:B------:R-:W-:Y:S01]  /*a300*/  IMAD R23, R23, 0x40, R152 ;  /* 0x0000004017177824 */ /* 0x000fe200078e0298 */
[----:B------:R-:W-:Y:S01]  /*a310*/  IADD3 R11, R11, R15, RZ ;  /* 0x0000000f0b0b7210 */ /* 0x000fe20007ffe0ff */
[----:B0-----:R-:W-:-:S04]  /*a320*/  @P0 IMAD.HI.U32 R12, R4, R13, RZ ;  /* 0x0000000d040c0227 */ /* 0x001fc800078e00ff */
[----:B------:R-:W-:Y:S02]  /*a330*/  IMAD.MOV.U32 R13, RZ, RZ, R4 ;  /* 0x000000ffff0d7224 */ /* 0x000fe400078e0004 */
[----:B------:R-:W-:Y:S01]  /*a340*/  IMAD.WIDE.U32 R10, R2, UR4, R10 ;  /* 0x00000004020a7c25 */ /* 0x000fe2000f8e000a */
[----:B---3--:R-:W-:-:S03]  /*a350*/  @P0 SHF.R.U32.HI R13, RZ, R17, R12 ;  /* 0x00000011ff0d0219 */ /* 0x008fc6000001160c */
[----:B------:R-:W-:Y:S01]  /*a360*/  IMAD R17, R3, UR4, RZ ;  /* 0x0000000403117c24 */ /* 0x000fe2000f8e02ff */
[----:B------:R-:W-:Y:S01]  /*a370*/  IADD3 R10, P0, R13, R10, RZ ;  /* 0x0000000a0d0a7210 */ /* 0x000fe20007f1e0ff */
[----:B------:R-:W-:Y:S02]  /*a380*/  IMAD.MOV R15, RZ, RZ, -R13 ;  /* 0x000000ffff0f7224 */ /* 0x000fe400078e0a0d */
[----:B------:R-:W-:Y:S01]  /*a390*/  IMAD R12, R2, UR5, R17 ;  /* 0x00000005020c7c24 */ /* 0x000fe2000f8e0211 */
[----:B------:R-:W-:Y:S01]  /*a3a0*/  SHF.R.S32.HI R17, RZ, 0x1f, R13 ;  /* 0x0000001fff117819 */ /* 0x000fe2000001140d */
[----:B------:R-:W-:Y:S01]  /*a3b0*/  IMAD R15, R19, R15, R4 ;  /* 0x0000000f130f7224 */ /* 0x000fe200078e0204 */
[----:B------:R-:W-:Y:S01]  /*a3c0*/  ULDC.64 UR4, c[0x0][0xbc8] ;  /* 0x0002f20000047ab9 */ /* 0x000fe20000000a00 */
[----:B------:R-:W-:Y:S02]  /*a3d0*/  LOP3.LUT R13, R22, 0x7ffffffc, RZ, 0xc0, !PT ;  /* 0x7ffffffc160d7812 */ /* 0x000fe400078ec0ff */
[----:B------:R-:W-:-:S02]  /*a3e0*/  IADD3.X R11, R17, R11, R12, P0, !PT ;  /* 0x0000000b110b7210 */ /* 0x000fc400007fe40c */
[----:B------:R-:W-:Y:S01]  /*a3f0*/  SHF.R.S32.HI R4, RZ, 0x1f, R15 ;  /* 0x0000001fff047819 */ /* 0x000fe2000001140f */
[----:B------:R-:W-:Y:S02]  /*a400*/  IMAD.IADD R20, R20, 0x1, -R13 ;  /* 0x0000000114147824 */ /* 0x000fe400078e0a0d */
[----:B------:R-:W-:-:S04]  /*a410*/  IMAD.WIDE.U32 R10, R15, UR4, R10 ;  /* 0x000000040f0a7c25 */ /* 0x000fc8000f8e000a */
[----:B------:R-:W-:-:S04]  /*a420*/  IMAD R4, R4, UR4, RZ ;  /* 0x0000000404047c24 */ /* 0x000fc8000f8e02ff */
[----:B------:R-:W-:Y:S01]  /*a430*/  IMAD R15, R15, UR5, R4 ;  /* 0x000000050f0f7c24 */ /* 0x000fe2000f8e0204 */
[----:B------:R-:W-:Y:S01]  /*a440*/  ULDC.64 UR4, c[0x0][0xba8] ;  /* 0x0002ea0000047ab9 */ /* 0x000fe20000000a00 */
[-C--:B------:R-:W-:Y:S02]  /*a450*/  LEA.HI R4, R0, R0.reuse, RZ, 0x1 ;  /* 0x0000000000047211 */ /* 0x080fe400078f08ff */
[----:B------:R-:W-:Y:S01]  /*a460*/  IMAD.IADD R11, R11, 0x1, R15 ;  /* 0x000000010b0b7824 */ /* 0x000fe200078e020f */
[----:B------:R-:W-:Y:S01]  /*a470*/  LEA R16, P0, R10, UR4, 0x2 ;  /* 0x000000040a107c11 */ /* 0x000fe2000f8010ff */
[----:B------:R-:W-:Y:S01]  /*a480*/  ULDC UR4, c[0x0][0xa88] ;  /* 0x0002a20000047ab9 */ /* 0x000fe20000000800 */
[----:B------:R-:W-:Y:S01]  /*a490*/  LOP3.LUT R15, R4, 0xfffffe, RZ, 0xc0, !PT ;  /* 0x00fffffe040f7812 */ /* 0x000fe200078ec0ff */
[----:B------:R-:W-:Y:S01]  /*a4a0*/  IMAD R4, R19, UR4, RZ ;  /* 0x0000000413047c24 */ /* 0x000fe2000f8e02ff */
[----:B------:R-:W-:Y:S01]  /*a4b0*/  LEA.HI.X R17, R10, UR5, R11, 0x2, P0 ;  /* 0x000000050a117c11 */ /* 0x000fe200080f140b */
[----:B------:R-:W-:Y:S01]  /*a4c0*/  SHFL.IDX PT, R12, R16, 0x1, 0x1c1f ;  /* 0x003c1f00100c7f89 */ /* 0x000fe200000e0000 */
[----:B------:R-:W-:Y:S01]  /*a4d0*/  IADD3 R14, -R15, R0, RZ ;  /* 0x000000000f0e7210 */ /* 0x000fe20007ffe1ff */
[----:B------:R-:W-:-:S02]  /*a4e0*/  IMAD.SHL.U32 R15, R20, 0x2, RZ ;  /* 0x00000002140f7824 */ /* 0x000fc400078e00ff */
[----:B------:R-:W-:Y:S01]  /*a4f0*/  SHFL.IDX PT, R10, R16, RZ, 0x1c1f ;  /* 0x001c1fff100a7589 */ /* 0x000fe200000e0000 */
[----:B------:R-:W-:-:S03]  /*a500*/  LEA R14, -R14, RZ, 0x8 ;  /* 0x000000ff0e0e7211 */ /* 0x000fc600078e41ff */
[----:B------:R-:W0:Y:S01]  /*a510*/  SHFL.IDX PT, R11, R17, RZ, 0x1c1f ;  /* 0x001c1fff110b7589 */ /* 0x000e2200000e0000 */
[----:B------:R-:W-:Y:S01]  /*a520*/  ISETP.NE.AND P0, PT, R15, R14, PT ;  /* 0x0000000e0f00720c */ /* 0x000fe20003f05270 */
[C---:B------:R-:W-:Y:S02]  /*a530*/  VIADD R15, R23.reuse, 0x8 ;  /* 0x00000008170f7836 */ /* 0x040fe40000000000 */
[----:B------:R-:W2:Y:S01]  /*a540*/  SHFL.IDX PT, R13, R17, 0x1, 0x1c1f ;  /* 0x003c1f00110d7f89 */ /* 0x000ea200000e0000 */
[-C--:B------:R-:W-:Y:S02]  /*a550*/  ISETP.GE.OR P2, PT, R23, R4.reuse, P0 ;  /* 0x000000041700720c */ /* 0x080fe40000746670 */
[----:B------:R-:W-:-:S11]  /*a560*/  ISETP.GE.OR P0, PT, R15, R4, P0 ;  /* 0x000000040f00720c */ /* 0x000fd60000706670 */
[----:B0-----:R0:W-:Y:S04]  /*a570*/  @!P2 ST.E desc[UR36][R10.64], R6 ;  /* 0x000000060a00a985 */ /* 0x0011e8000c101924 */
[----:B--2---:R0:W-:Y:S02]  /*a580*/  @!P0 ST.E desc[UR36][R12.64], R5 ;  /* 0x000000050c008985 */ /* 0x0041e4000c101924 */
.L_x_4103:
[----:B------:R-:W2:Y:S01]  /*a590*/  S2R R14, SR_CTAID.X ;  /* 0x00000000000e7919 */ /* 0x000ea20000002500 */
[----:B------:R-:W3:Y:S01]  /*a5a0*/  S2UR UR7, SR_CTAID.Z ;  /* 0x00000000000779c3 */ /* 0x000ee20000002700 */
[----:B------:R-:W-:Y:S01]  /*a5b0*/  LEA.HI R21, R21, R18, RZ, 0x2 ;  /* 0x0000001215157211 */ /* 0x000fe200078f10ff */
[----:B------:R-:W-:Y:S01]  /*a5c0*/  ULDC.64 UR8, c[0x0][0xb38] ;  /* 0x0002ce0000087ab9 */ /* 0x000fe20000000a00 */
[----:B0-----:R-:W-:Y:S01]  /*a5d0*/  SHF.R.S32.HI R5, RZ, 0x1f, R9 ;  /* 0x0000001fff057819 */ /* 0x001fe20000011409 */
[----:B------:R-:W-:Y:S01]  /*a5e0*/  UIMAD UR6, UR6, UR8, URZ ;  /* 0x00000008060672a4 */ /* 0x000fe2000f8e023f */
[----:B------:R-:W-:Y:S01]  /*a5f0*/  LOP3.LUT R21, R21, 0xfffffffc, RZ, 0xc0, !PT ;  /* 0xfffffffc15157812 */ /* 0x000fe200078ec0ff */
[----:B------:R-:W-:Y:S01]  /*a600*/  UIMAD.WIDE.U32 UR4, UR42, UR8, URZ ;  /* 0x000000082a0472a5 */ /* 0x000fe2000f8e003f */
[----:B------:R-:W-:Y:S01]  /*a610*/  LEA.HI R5, R5, R154, RZ, 0x3 ;  /* 0x0000009a05057211 */ /* 0x000fe200078f18ff */
[----:B------:R-:W0:Y:S01]  /*a620*/  LDC.64 R12, c[0x0][0xb40] ;  /* 0x0002d000ff0c7b82 */ /* 0x000e220000000a00 */
[----:B------:R-:W-:Y:S01]  /*a630*/  IADD3 R21, R18, -R21, RZ ;  /* 0x8000001512157210 */ /* 0x000fe20007ffe0ff */
[----:B------:R-:W-:Y:S01]  /*a640*/  UIMAD UR6, UR42, UR9, UR6 ;  /* 0x000000092a0672a4 */ /* 0x000fe2000f8e0206 */
[----:B------:R-:W-:Y:S01]  /*a650*/  LOP3.LUT R5, R5, 0xfffffff8, RZ, 0xc0, !PT ;  /* 0xfffffff805057812 */ /* 0x000fe200078ec0ff */
[----:B------:R-:W-:Y:S01]  /*a660*/  BSSY B0, `(.L_x_4104) ;  /* 0x00000fc000007945 */ /* 0x000fe20003800000 */
[----:B------:R-:W-:Y:S01]  /*a670*/  LEA.HI R4, R21, R21, RZ, 0x1 ;  /* 0x0000001515047211 */ /* 0x000fe200078f08ff */
[----:B------:R-:W-:Y:S01]  /*a680*/  UIADD3 UR6, UR5, UR6, URZ ;  /* 0x0000000605067290 */ /* 0x000fe2000fffe03f */
[----:B------:R-:W-:Y:S01]  /*a690*/  LEA.HI R155, R155, R8, RZ, 0x5 ;  /* 0x000000089b9b7211 */ /* 0x000fe200078f28ff */
[----:B------:R-:W4:Y:S01]  /*a6a0*/  @P1 LDC R10, c[0x0][0xbec] ;  /* 0x0002fb00ff0a1b82 */ /* 0x000f220000000800 */
[----:B------:R-:W-:Y:S01]  /*a6b0*/  IMAD.IADD R154, R154, 0x1, -R5 ;  /* 0x000000019a9a7824 */ /* 0x000fe200078e0a05 */
[----:B------:R-:W-:-:S02]  /*a6c0*/  LOP3.LUT R4, R4, 0x1ffffffe, RZ, 0xc0, !PT ;  /* 0x1ffffffe04047812 */ /* 0x000fc400078ec0ff */
[----:B------:R-:W-:Y:S02]  /*a6d0*/  SHF.R.S32.HI R155, RZ, 0x5, R155 ;  /* 0x00000005ff9b7819 */ /* 0x000fe4000001149b */
[----:B------:R-:W-:Y:S01]  /*a6e0*/  MOV R5, UR5 ;  /* 0x0000000500057c02 */ /* 0x000fe20008000f00 */
[----:B------:R-:W-:Y:S01]  /*a6f0*/  IMAD.IADD R4, R21, 0x1, -R4 ;  /* 0x0000000115047824 */ /* 0x000fe200078e0a04 */
[----:B------:R-:W5:Y:S01]  /*a700*/  @P1 LDC R17, c[0x0][0xbf0] ;  /* 0x0002fc00ff111b82 */ /* 0x000f620000000800 */
[----:B------:R-:W-:Y:S01]  /*a710*/  LEA R155, R155, R154, 0x4 ;  /* 0x0000009a9b9b7211 */ /* 0x000fe200078e20ff */
[----:B---3--:R-:W-:Y:S01]  /*a720*/  USHF.R.S32.HI UR8, URZ, 0x1f, UR7 ;  /* 0x0000001f3f087899 */ /* 0x008fe20008011407 */
[----:B------:R-:W-:Y:S01]  /*a730*/  IMAD.U32 R5, RZ, RZ, UR6 ;  /* 0x00000006ff057e24 */ /* 0x000fe2000f8e00ff */
[----:B------:R-:W-:Y:S02]  /*a740*/  LOP3.LUT R9, R9, 0x7ffffffc, RZ, 0xc0, !PT ;  /* 0x7ffffffc09097812 */ /* 0x000fe400078ec0ff */
[----:B------:R-:W-:-:S02]  /*a750*/  IMAD R11, R4, 0x8, R155 ;  /* 0x00000008040b7824 */ /* 0x000fc400078e029b */
[----:B------:R-:W-:Y:S01]  /*a760*/  IMAD.U32 R4, RZ, RZ, UR4 ;  /* 0x00000004ff047e24 */ /* 0x000fe2000f8e00ff */
[----:B------:R-:W-:Y:S01]  /*a770*/  ULDC.64 UR4, c[0x0][0xb48] ;  /* 0x0002d20000047ab9 */ /* 0x000fe20000000a00 */
[----:B0-----:R-:W-:Y:S02]  /*a780*/  IMAD R6, R12, UR8, RZ ;  /* 0x000000080c067c24 */ /* 0x001fe4000f8e02ff */
[----:B--2---:R-:W-:Y:S02]  /*a790*/  IMAD R15, R14, 0x40, R11 ;  /* 0x000000400e0f7824 */ /* 0x004fe400078e020b */
[----:B------:R-:W-:Y:S02]  /*a7a0*/  IMAD R13, R13, UR7, R6 ;  /* 0x000000070d0d7c24 */ /* 0x000fe4000f8e0206 */
[----:B----4-:R-:W-:Y:S01]  /*a7b0*/  @P1 IMAD.HI.U32 R10, R15, R10, RZ ;  /* 0x0000000a0f0a1227 */ /* 0x010fe200078e00ff */
[----:B------:R-:W-:-:S03]  /*a7c0*/  MOV R11, R15 ;  /* 0x0000000f000b7202 */ /* 0x000fc60000000f00 */
[----:B------:R-:W-:-:S04]  /*a7d0*/  IMAD.WIDE.U32 R4, R12, UR7, R4 ;  /* 0x000000070c047c25 */ /* 0x000fc8000f8e0004 */
[----:B------:R-:W-:Y:S01]  /*a7e0*/  IMAD R3, R3, UR4, RZ ;  /* 0x0000000403037c24 */ /* 0x000fe2000f8e02ff */
[----:B-----5:R-:W-:Y:S01]  /*a7f0*/  @P1 SHF.R.U32.HI R11, RZ, R17, R10 ;  /* 0x00000011ff0b1219 */ /* 0x020fe2000001160a */
[----:B------:R-:W-:Y:S02]  /*a800*/  IMAD.IADD R5, R5, 0x1, R13 ;  /* 0x0000000105057824 */ /* 0x000fe400078e020d */
[C---:B------:R-:W-:Y:S01]  /*a810*/  IMAD R13, R2.reuse, UR5, R3 ;  /* 0x00000005020d7c24 */ /* 0x040fe2000f8e0203 */
[----:B------:R-:W-:Y:S01]  /*a820*/  SHF.R.S32.HI R6, RZ, 0x1f, R11 ;  /* 0x0000001fff067819 */ /* 0x000fe2000001140b */
[----:B------:R-:W-:Y:S01]  /*a830*/  IMAD.WIDE.U32 R2, R2, UR4, R4 ;  /* 0x0000000402027c25 */ /* 0x000fe2000f8e0004 */
[----:B------:R-:W-:-:S03]  /*a840*/  ULDC.64 UR4, c[0x0][0xb30] ;  /* 0x0002cc0000047ab9 */ /* 0x000fc60000000a00 */
[----:B------:R-:W-:Y:S01]  /*a850*/  IMAD.MOV R10, RZ, RZ, -R11 ;  /* 0x000000ffff0a7224 */ /* 0x000fe200078e0a0b */
[----:B------:R-:W-:Y:S01]  /*a860*/  IADD3 R3, R3, R13, RZ ;  /* 0x0000000d03037210 */ /* 0x000fe20007ffe0ff */
[----:B------:R-:W-:Y:S02]  /*a870*/  IMAD R6, R6, UR4, RZ ;  /* 0x0000000406067c24 */ /* 0x000fe4000f8e02ff */
[----:B------:R-:W-:Y:S02]  /*a880*/  IMAD R5, R7, R10, R15 ;  /* 0x0000000a07057224 */ /* 0x000fe400078e020f */
[C---:B------:R-:W-:Y:S01]  /*a890*/  IMAD R13, R11.reuse, UR5, R6 ;  /* 0x000000050b0d7c24 */ /* 0x040fe2000f8e0206 */
[----:B------:R-:W-:Y:S01]  /*a8a0*/  LEA.HI R6, R0, R0, RZ, 0x1 ;  /* 0x0000000000067211 */ /* 0x000fe200078f08ff */
        /* <DEDUP_REMOVED lines=9> */
[----:B------:R-:W-:Y:S01]  /*a940*/  IMAD.IADD R5, R3, 0x1, R11 ;  /* 0x0000000103057824 */ /* 0x000fe200078e020b */
[----:B------:R-:W-:Y:S01]  /*a950*/  ULDC UR4, c[0x0][0xa88] ;  /* 0x0002a20000047ab9 */ /* 0x000fe20000000800 */
[----:B------:R-:W-:Y:S01]  /*a960*/  LOP3.LUT R11, R6, 0xfffffe, RZ, 0xc0, !PT ;  /* 0x00fffffe060b7812 */ /* 0x000fe200078ec0ff */
[----:B------:R-:W-:Y:S01]  /*a970*/  IMAD R6, R7, UR4, RZ ;  /* 0x0000000407067c24 */ /* 0x000fe2000f8e02ff */
[----:B------:R-:W-:Y:S02]  /*a980*/  LEA R7, R14, R155, 0x6 ;  /* 0x0000009b0e077211 */ /* 0x000fe400078e30ff */
[----:B------:R-:W-:Y:S01]  /*a990*/  LEA.HI.X R5, R2, UR5, R5, 0x2, P0 ;  /* 0x0000000502057c11 */ /* 0x000fe200080f1405 */
[----:B------:R-:W-:Y:S01]  /*a9a0*/  IMAD.IADD R11, R0, 0x1, -R11 ;  /* 0x00000001000b7824 */ /* 0x000fe200078e0a0b */
[----:B------:R-:W-:Y:S01]  /*a9b0*/  ISETP.GE.AND P0, PT, R7, R6, PT ;  /* 0x000000060700720c */ /* 0x000fe20003f06270 */
[----:B------:R-:W-:Y:S01]  /*a9c0*/  IMAD.IADD R0, R8, 0x1, -R9 ;  /* 0x0000000108007824 */ /* 0x000fe200078e0a09 */
[----:B------:R0:W2:Y:S04]  /*a9d0*/  SHFL.IDX PT, R2, R4, RZ, 0x1c1f ;  /* 0x001c1fff04027589 */ /* 0x0000a800000e0000 */
[----:B------:R-:W-:Y:S01]  /*a9e0*/  LEA R0, R11, R0, 0x7 ;  /* 0x000000000b007211 */ /* 0x000fe200078e38ff */
[----:B------:R0:W3:Y:S04]  /*a9f0*/  SHFL.IDX PT, R3, R5, RZ, 0x1c1f ;  /* 0x001c1fff05037589 */ /* 0x0000e800000e0000 */
[----:B------:R-:W-:-:S02]  /*aa00*/  IMAD.SHL.U32 R0, R0, 0x2, RZ ;  /* 0x0000000200007824 */ /* 0x000fc400078e00ff */
[----:B------:R-:W-:Y:S05]  /*aa10*/  @P0 BRA `(.L_x_4105) ;  /* 0x0000000c00000947 */ /* 0x000fea0003800000 */
        /* <DEDUP_REMOVED lines=23> */
[--C-:B--23--:R-:W-:Y:S01]  /*ab90*/  @!P2 IMAD.WIDE R8, R9, 0x4, R2.reuse ;  /* 0x000000040908a825 */ /* 0x10cfe200078e0202 */
        /* <DEDUP_REMOVED lines=14> */
[----:B--2---:R-:W-:Y:S01]  /*ac80*/  VIADD R24, R0, 0x60 ;  /* 0x0000006000187836 */ /* 0x004fe20000000000 */
[----:B------:R-:W-:Y:S02]  /*ac90*/  @!P0 LEA.HI R16, R16, R16, RZ, 0x1 ;  /* 0x0000001010108211 */ /* 0x000fe400078f08ff */
[----:B------:R-:W-:-:S02]  /*aca0*/  @!P1 LEA.HI R17, R17, R17, RZ, 0x1 ;  /* 0x0000001111119211 */ /* 0x000fc400078f08ff */
[----:B------:R-:W-:Y:S02]  /*acb0*/  @!P0 LOP3.LUT R9, R16, 0xfffffffe, RZ, 0xc0, !PT ;  /* 0xfffffffe10098812 */ /* 0x000fe400078ec0ff */
[----:B---3--:R-:W-:Y:S02]  /*acc0*/  @!P1 LOP3.LUT R11, R17, 0xfffffffe, RZ, 0xc0, !PT ;  /* 0xfffffffe110b9812 */ /* 0x008fe400078ec0ff */
        /* <DEDUP_REMOVED lines=8> */
[----:B----4-:R-:W-:Y:S01]  /*ad50*/  @!P2 LOP3.LUT R13, R18, 0xfffffffe, RZ, 0xc0, !PT ;  /* 0xfffffffe120da812 */ /* 0x010fe200078ec0ff */
[----:B------:R3:W-:Y:S01]  /*ad60*/  @!P1 ST.E.64 desc[UR36][R10.64], R44 ;  /* 0x0000002c0a009985 */ /* 0x0007e2000c101b24 */
[----:B------:R-:W-:Y:S01]  /*ad70*/  @!P3 LOP3.LUT R19, R19, 0xfffffffe, RZ, 0xc0, !PT ;  /* 0xfffffffe1313b812 */ /* 0x000fe200078ec0ff */
[----:B------:R-:W-:Y:S01]  /*ad80*/  VIADD R18, R0, 0x68 ;  /* 0x0000006800127836 */ /* 0x000fe20000000000 */
[----:B-----5:R-:W-:Y:S01]  /*ad90*/  @!P4 LOP3.LUT R15, R20, 0xfffffffe, RZ, 0xc0, !PT ;  /* 0xfffffffe140fc812 */ /* 0x020fe200078ec0ff */
[C---:B------:R-:W-:Y:S01]  /*ada0*/  VIADD R20, R0.reuse, 0x78 ;  /* 0x0000007800147836 */ /* 0x040fe20000000000 */
[----:B------:R-:W-:Y:S02]  /*adb0*/  @!P5 LOP3.LUT R21, R21, 0xfffffffe, RZ, 0xc0, !PT ;  /* 0xfffffffe1515d812 */ /* 0x000fe400078ec0ff */
[----:B------:R-:W-:Y:S02]  /*adc0*/  IADD3 R23, R0, 0x58, RZ ;  /* 0x0000005800177810 */ /* 0x000fe40007ffe0ff */
[----:B------:R-:W-:Y:S01]  /*add0*/  @!P6 LOP3.LUT R17, R22, 0xfffffffe, RZ, 0xc0, !PT ;  /* 0xfffffffe1611e812 */ /* 0x000fe200078ec0ff */
[----:B--2---:R-:W-:Y:S01]  /*ade0*/  @!P2 IMAD.WIDE R8, R13, 0x4, R2 ;  /* 0x000000040d08a825 */ /* 0x004fe200078e0202 */
[----:B------:R-:W-:-:S02]  /*adf0*/  ISETP.GE.AND P1, PT, R23, UR4, PT ;  /* 0x0000000417007c0c */ /* 0x000fc4000bf26270 */
[----:B------:R-:W-:Y:S01]  /*ae00*/  ISETP.GE.AND P0, PT, R24, UR4, PT ;  /* 0x0000000418007c0c */ /* 0x000fe2000bf06270 */
[--C-:B---3--:R-:W-:Y:S01]  /*ae10*/  @!P3 IMAD.WIDE R10, R19, 0x4, R2.reuse ;  /* 0x00000004130ab825 */ /* 0x108fe200078e0202 */
        /* <DEDUP_REMOVED lines=18> */
[----:B--2---:R-:W-:Y:S01]  /*af40*/  @!P1 LOP3.LUT R9, R23, 0xfffffffe, RZ, 0xc0, !PT ;  /* 0xfffffffe17099812 */ /* 0x004fe200078ec0ff */
[----:B------:R-:W-:Y:S01]  /*af50*/  VIADD R23, R0, 0x90 ;  /* 0x0000009000177836 */ /* 0x000fe20000000000 */
[----:B---3--:R-:W-:Y:S01]  /*af60*/  @!P0 LOP3.LUT R11, R24, 0xfffffffe, RZ, 0xc0, !PT ;  /* 0xfffffffe180b8812 */ /* 0x008fe200078ec0ff */
        /* <DEDUP_REMOVED lines=9> */
[----:B----4-:R-:W-:Y:S01]  /*b000*/  @!P2 LOP3.LUT R13, R18, 0xfffffffe, RZ, 0xc0, !PT ;  /* 0xfffffffe120da812 */ /* 0x010fe200078ec0ff */
[----:B------:R3:W-:Y:S01]  /*b010*/  @!P0 ST.E.64 desc[UR36][R10.64], R72 ;  /* 0x000000480a008985 */ /* 0x0007e2000c101b24 */
[----:B------:R-:W-:Y:S02]  /*b020*/  @!P6 LOP3.LUT R19, R19, 0xfffffffe, RZ, 0xc0, !PT ;  /* 0xfffffffe1313e812 */ /* 0x000fe400078ec0ff */
[----:B-----5:R-:W-:Y:S01]  /*b030*/  @!P5 LOP3.LUT R15, R20, 0xfffffffe, RZ, 0xc0, !PT ;  /* 0xfffffffe140fd812 */ /* 0x020fe200078ec0ff */
[----:B------:R-:W-:Y:S01]  /*b040*/  VIADD R20, R0, 0xb0 ;  /* 0x000000b000147836 */ /* 0x000fe20000000000 */
[----:B------:R-:W-:-:S02]  /*b050*/  @!P4 LOP3.LUT R21, R21, 0xfffffffe, RZ, 0xc0, !PT ;  /* 0xfffffffe1515c812 */ /* 0x000fc400078ec0ff */
[----:B0-----:R-:W-:Y:S01]  /*b060*/  @!P3 LOP3.LUT R17, R22, 0xfffffffe, RZ, 0xc0, !PT ;  /* 0xfffffffe1611b812 */ /* 0x001fe200078ec0ff */
[C---:B------:R-:W-:Y:S01]  /*b070*/  VIADD R22, R0.reuse, 0xc0 ;  /* 0x000000c000167836 */ /* 0x040fe20000000000 */
[----:B------:R-:W-:Y:S01]  /*b080*/  ISETP.GE.AND P0, PT, R23, UR4, PT ;  /* 0x0000000417007c0c */ /* 0x000fe2000bf06270 */
[--C-:B--2---:R-:W-:Y:S01]  /*b090*/  @!P2 IMAD.WIDE R8, R13, 0x4, R2.reuse ;  /* 0x000000040d08a825 */ /* 0x104fe200078e0202 */
[----:B------:R-:W-:Y:S02]  /*b0a0*/  IADD3 R18, R0, 0xa0, RZ ;  /* 0x000000a000127810 */ /* 0x000fe40007ffe0ff */
[----:B------:R-:W-:Y:S01]  /*b0b0*/  ISETP.GE.AND P1, PT, R24, UR4, PT ;  /* 0x0000000418007c0c */ /* 0x000fe2000bf26270 */
[--C-:B---3--:R-:W-:Y:S01]  /*b0c0*/  @!P6 IMAD.WIDE R10, R19, 0x4, R2.reuse ;  /* 0x00000004130ae825 */ /* 0x108fe200078e0202 */
[----:B------:R0:W-:Y:S01]  /*b0d0*/  @!P2 ST.E.64 desc[UR36][R8.64], R76 ;  /* 0x0000004c0800a985 */ /* 0x0001e2000c101b24 */
[----:B------:R-:W-:Y:S02]  /*b0e0*/  ISETP.GE.AND P2, PT, R18, UR4, PT ;  /* 0x0000000412007c0c */ /* 0x000fe4000bf46270 */
        /* <DEDUP_REMOVED lines=9> */
[----:B------:R-:W-:Y:S01]  /*b180*/  VIADD R19, R0, 0xa8 ;  /* 0x000000a800137836 */ /* 0x000fe20000000000 */
[----:B------:R5:W-:Y:S01]  /*b190*/  @!P3 ST.E.64 desc[UR36][R16.64], R92 ;  /* 0x0000005c1000b985 */ /* 0x000be2000c101b24 */
[----:B------:R-:W-:-:S02]  /*b1a0*/  ISETP.GE.AND P5, PT, R21, UR4, PT ;  /* 0x0000000415007c0c */ /* 0x000fc4000bfa6270 */
[----:B------:R-:W-:Y:S02]  /*b1b0*/  @!P0 LEA.HI R23, R23, R23, RZ, 0x1 ;  /* 0x0000001717178211 */ /* 0x000fe400078f08ff */
[----:B------:R-:W-:Y:S02]  /*b1c0*/  ISETP.GE.AND P3, PT, R19, UR4, PT ;  /* 0x0000000413007c0c */ /* 0x000fe4000bf66270 */
[----:B------:R-:W-:Y:S02]  /*b1d0*/  @!P1 LEA.HI R24, R24, R24, RZ, 0x1 ;  /* 0x0000001818189211 */ /* 0x000fe400078f08ff */
[----:B0-----:R-:W-:Y:S02]  /*b1e0*/  @!P0 LOP3.LUT R9, R23, 0xfffffffe, RZ, 0xc0, !PT ;  /* 0xfffffffe17098812 */ /* 0x001fe400078ec0ff */
[----:B------:R-:W-:Y:S02]  /*b1f0*/  @!P2 LEA.HI R18, R18, R18, RZ, 0x1 ;  /* 0x000000121212a211 */ /* 0x000fe400078f08ff */
[----:B--2---:R-:W-:Y:S01]  /*b200*/  @!P1 LOP3.LUT R11, R24, 0xfffffffe, RZ, 0xc0, !PT ;  /* 0xfffffffe180b9812 */ /* 0x004fe200078ec0ff */
[----:B------:R-:W-:Y:S01]  /*b210*/  @!P0 IMAD.WIDE R8, R9, 0x4, R2 ;  /* 0x0000000409088825 */ /* 0x000fe200078e0202 */
[----:B------:R-:W-:-:S02]  /*b220*/  @!P4 LEA.HI R20, R20, R20, RZ, 0x1 ;  /* 0x000000141414c211 */ /* 0x000fc400078f08ff */
[----:B---3--:R-:W-:Y:S01]  /*b230*/  @!P2 LOP3.LUT R13, R18, 0xfffffffe, RZ, 0xc0, !PT ;  /* 0xfffffffe120da812 */ /* 0x008fe200078ec0ff */
        /* <DEDUP_REMOVED lines=9> */
[----:B----4-:R-:W-:Y:S01]  /*b2d0*/  @!P4 LOP3.LUT R15, R20, 0xfffffffe, RZ, 0xc0, !PT ;  /* 0xfffffffe140fc812 */ /* 0x010fe200078ec0ff */
[----:B------:R3:W-:Y:S01]  /*b2e0*/  @!P2 ST.E.64 desc[UR36][R12.64], R104 ;  /* 0x000000680c00a985 */ /* 0x0007e2000c101b24 */
[----:B------:R-:W-:Y:S01]  /*b2f0*/  @!P5 LOP3.LUT R21, R21, 0xfffffffe, RZ, 0xc0, !PT ;  /* 0xfffffffe1515d812 */ /* 0x000fe200078ec0ff */
[----:B------:R-:W-:Y:S01]  /*b300*/  VIADD R20, R0, 0xd8 ;  /* 0x000000d800147836 */ /* 0x000fe20000000000 */
[----:B-----5:R-:W-:-:S02]  /*b310*/  @!P6 LOP3.LUT R17, R22, 0xfffffffe, RZ, 0xc0, !PT ;  /* 0xfffffffe1611e812 */ /* 0x020fc400078ec0ff */
[----:B------:R-:W-:Y:S01]  /*b320*/  ISETP.GE.AND P0, PT, R18, UR4, PT ;  /* 0x0000000412007c0c */ /* 0x000fe2000bf06270 */
[--C-:B0-----:R-:W-:Y:S01]  /*b330*/  @!P3 IMAD.WIDE R8, R19, 0x4, R2.reuse ;  /* 0x000000041308b825 */ /* 0x101fe200078e0202 */
[----:B------:R-:W-:Y:S02]  /*b340*/  IADD3 R19, R0, 0xd0, RZ ;  /* 0x000000d000137810 */ /* 0x000fe40007ffe0ff */
[----:B------:R-:W-:Y:S01]  /*b350*/  ISETP.GE.AND P2, PT, R20, UR4, PT ;  /* 0x0000000414007c0c */ /* 0x000fe2000bf46270 */
[--C-:B--2---:R-:W-:Y:S01]  /*b360*/  @!P4 IMAD.WIDE R10, R15, 0x4, R2.reuse ;  /* 0x000000040f0ac825 */ /* 0x104fe200078e0202 */
[----:B------:R0:W-:Y:S01]  /*b370*/  @!P3 ST.E.64 desc[UR36][R8.64], R108 ;  /* 0x0000006c0800b985 */ /* 0x0001e2000c101b24 */
[----:B------:R-:W-:Y:S02]  /*b380*/  ISETP.GE.AND P1, PT, R19, UR4, PT ;  /* 0x0000000413007c0c */ /* 0x000fe4000bf26270 */
[----:B------:R-:W-:Y:S01]  /*b390*/  @!P5 IMAD.WIDE R14, R21, 0x4, R2 ;  /* 0x00000004150ed825 */ /* 0x000fe200078e0202 */
[----:B------:R2:W-:Y:S01]  /*b3a0*/  @!P4 ST.E.64 desc[UR36][R10.64], R112 ;  /* 0x000000700a00c985 */ /* 0x0005e2000c101b24 */
[----:B---3--:R-:W-:-:S02]  /*b3b0*/  IADD3 R12, R0, 0xe8, RZ ;  /* 0x000000e8000c7810 */ /* 0x008fc40007ffe0ff */
[----:B------:R-:W-:Y:S01]  /*b3c0*/  @!P6 IMAD.WIDE R16, R17, 0x4, R2 ;  /* 0x000000041110e825 */ /* 0x000fe200078e0202 */
[----:B------:R3:W-:Y:S01]  /*b3d0*/  @!P5 ST.E.64 desc[UR36][R14.64], R116 ;  /* 0x000000740e00d985 */ /* 0x0007e2000c101b24 */
[----:B------:R-:W-:Y:S02]  /*b3e0*/  ISETP.GE.AND P4, PT, R12, UR4, PT ;  /* 0x000000040c007c0c */ /* 0x000fe4000bf86270 */
[C---:B------:R-:W-:Y:S01]  /*b3f0*/  VIADD R21, R0.reuse, 0xe0 ;  /* 0x000000e000157836 */ /* 0x040fe20000000000 */
[----:B------:R4:W-:Y:S01]  /*b400*/  @!P6 ST.E.64 desc[UR36][R16.64], R120 ;  /* 0x000000781000e985 */ /* 0x0009e2000c101b24 */
[----:B------:R-:W-:Y:S01]  /*b410*/  VIADD R13, R0, 0xf0 ;  /* 0x000000f0000d7836 */ /* 0x000fe20000000000 */
[----:B------:R-:W-:Y:S01]  /*b420*/  @!P0 LEA.HI R18, R18, R18, RZ, 0x1 ;  /* 0x0000001212128211 */ /* 0x000fe200078f08ff */
[----:B0-----:R-:W-:Y:S01]  /*b430*/  VIADD R9, R0, 0xf8 ;  /* 0x000000f800097836 */ /* 0x001fe20000000000 */
[----:B------:R-:W-:Y:S02]  /*b440*/  ISETP.GE.AND P3, PT, R21, UR4, PT ;  /* 0x0000000415007c0c */ /* 0x000fe4000bf66270 */
[----:B------:R-:W-:-:S02]  /*b450*/  ISETP.GE.AND P5, PT, R13, UR4, PT ;  /* 0x000000040d007c0c */ /* 0x000fc4000bfa6270 */
[----:B------:R-:W-:Y:S02]  /*b460*/  ISETP.GE.AND P6, PT, R9, UR4, PT ;  /* 0x0000000409007c0c */ /* 0x000fe4000bfc6270 */
[----:B------:R-:W-:Y:S02]  /*b470*/  @!P1 LEA.HI R19, R19, R19, RZ, 0x1 ;  /* 0x0000001313139211 */ /* 0x000fe400078f08ff */
[----:B------:R-:W-:Y:S02]  /*b480*/  @!P2 LEA.HI R20, R20, R20, RZ, 0x1 ;  /* 0x000000141414a211 */ /* 0x000fe400078f08ff */
[----:B------:R-:W-:Y:S02]  /*b490*/  @!P4 LEA.HI R12, R12, R12, RZ, 0x1 ;  /* 0x0000000c0c0cc211 */ /* 0x000fe400078f08ff */
[----:B--2---:R-:W-:Y:S02]  /*b4a0*/  @!P1 LOP3.LUT R11, R19, 0xfffffffe, RZ, 0xc0, !PT ;  /* 0xfffffffe130b9812 */ /* 0x004fe400078ec0ff */
[----:B------:R-:W-:-:S02]  /*b4b0*/  @!P3 LEA.HI R21, R21, R21, RZ, 0x1 ;  /* 0x000000151515b211 */ /* 0x000fc400078f08ff */
[----:B------:R-:W-:Y:S02]  /*b4c0*/  @!P5 LEA.HI R8, R13, R13, RZ, 0x1 ;  /* 0x0000000d0d08d211 */ /* 0x000fe400078f08ff */
[----:B------:R-:W-:Y:S02]  /*b4d0*/  @!P6 LEA.HI R10, R9, R9, RZ, 0x1 ;  /* 0x00000009090ae211 */ /* 0x000fe400078f08ff */
[----:B------:R-:W-:Y:S02]  /*b4e0*/  @!P0 LOP3.LUT R9, R18, 0xfffffffe, RZ, 0xc0, !PT ;  /* 0xfffffffe12098812 */ /* 0x000fe400078ec0ff */
[----:B------:R-:W-:Y:S02]  /*b4f0*/  @!P2 LOP3.LUT R13, R20, 0xfffffffe, RZ, 0xc0, !PT ;  /* 0xfffffffe140da812 */ /* 0x000fe400078ec0ff */
[----:B---3--:R-:W-:Y:S02]  /*b500*/  @!P3 LOP3.LUT R15, R21, 0xfffffffe, RZ, 0xc0, !PT ;  /* 0xfffffffe150fb812 */ /* 0x008fe400078ec0ff */
[----:B----4-:R-:W-:Y:S01]  /*b510*/  @!P4 LOP3.LUT R17, R12, 0xfffffffe, RZ, 0xc0, !PT ;  /* 0xfffffffe0c11c812 */ /* 0x010fe200078ec0ff */
        /* <DEDUP_REMOVED lines=16> */
.L_x_4105:
[----:B-1----:R-:W-:Y:S05]  /*b620*/  BSYNC B0 ;  /* 0x0000000000007941 */ /* 0x002fea0003800000 */
.L_x_4104:
[----:B------:R-:W-:Y:S01]  /*b630*/  IADD3 R7, R7, 0x8, RZ ;  /* 0x0000000807077810 */ /* 0x000fe20007ffe0ff */
[----:B---34-:R3:W4:Y:S03]  /*b640*/  SHFL.IDX PT, R3, R5, 0x1, 0x1c1f ;  /* 0x003c1f0005037f89 */ /* 0x01872600000e0000 */
[----:B------:R-:W-:Y:S01]  /*b650*/  ISETP.GE.AND P0, PT, R7, R6, PT ;  /* 0x000000060700720c */ /* 0x000fe20003f06270 */
[----:B--2---:R3:W2:-:S12]  /*b660*/  SHFL.IDX PT, R2, R4, 0x1, 0x1c1f ;  /* 0x003c1f0004027f89 */ /* 0x00469800000e0000 */
[----:B---3--:R-:W-:Y:S05]  /*b670*/  @P0 BRA `(.L_x_4051) ;  /* 0x0000004800100947 */ /* 0x008fea0003800000 */
[C---:B0-----:R-:W-:Y:S01]  /*b680*/  VIADD R5, R0.reuse, 0x8 ;  /* 0x0000000800057836 */ /* 0x041fe20000000000 */
        /* <DEDUP_REMOVED lines=9> */
[C---:B------:R-:W-:Y:S01]  /*b720*/  VIADD R15, R0.reuse, 0x40 ;  /* 0x00000040000f7836 */ /* 0x040fe20000000000 */
[----:B------:R-:W-:Y:S01]  /*b730*/  ISETP.GE.AND P6, PT, R11, UR4, PT ;  /* 0x000000040b007c0c */ /* 0x000fe2000bfc6270 */
[----:B------:R-:W-:Y:S01]  /*b740*/  VIADD R18, R0, 0x50 ;  /* 0x0000005000127836 */ /* 0x000fe20000000000 */
[----:B------:R-:W-:Y:S01]  /*b750*/  ISETP.GE.AND P5, PT, R10, UR4, PT ;  /* 0x000000040a007c0c */ /* 0x000fe2000bfa6270 */
[C---:B------:R-:W-:Y:S01]  /*b760*/  VIADD R19, R0.reuse, 0x58 ;  /* 0x0000005800137836 */ /* 0x040fe20000000000 */
[C---:B------:R-:W-:Y:S01]  /*b770*/  IADD3 R13, R0.reuse, 0x30, RZ ;  /* 0x00000030000d7810 */ /* 0x040fe20007ffe0ff */
[C---:B------:R-:W-:Y:S01]  /*b780*/  VIADD R20, R0.reuse, 0x80 ;  /* 0x0000008000147836 */ /* 0x040fe20000000000 */
[----:B------:R-:W-:-:S02]  /*b790*/  @!P0 LEA.HI R4, R0, R0, RZ, 0x1 ;  /* 0x0000000000048211 */ /* 0x000fc400078f08ff */
[----:B------:R-:W-:Y:S02]  /*b7a0*/  @!P1 LEA.HI R6, R5, R5, RZ, 0x1 ;  /* 0x0000000505069211 */ /* 0x000fe400078f08ff */
[----:B------:R-:W-:Y:S02]  /*b7b0*/  @!P2 LEA.HI R8, R7, R7, RZ, 0x1 ;  /* 0x000000070708a211 */ /* 0x000fe400078f08ff */
[----:B------:R-:W-:Y:S02]  /*b7c0*/  @!P0 LOP3.LUT R5, R4, 0xfffffffe, RZ, 0xc0, !PT ;  /* 0xfffffffe04058812 */ /* 0x000fe400078ec0ff */
[----:B------:R-:W-:Y:S02]  /*b7d0*/  @!P1 LOP3.LUT R7, R6, 0xfffffffe, RZ, 0xc0, !PT ;  /* 0xfffffffe06079812 */ /* 0x000fe400078ec0ff */
[----:B------:R-:W-:Y:S01]  /*b7e0*/  @!P2 LOP3.LUT R9, R8, 0xfffffffe, RZ, 0xc0, !PT ;  /* 0xfffffffe0809a812 */ /* 0x000fe200078ec0ff */
[----:B--2-4-:R-:W-:Y:S01]  /*b7f0*/  @!P0 IMAD.WIDE R4, R5, 0x4, R2 ;  /* 0x0000000405048825 */ /* 0x014fe200078e0202 */
[----:B------:R-:W-:-:S02]  /*b800*/  IADD3 R16, R0, 0x48, RZ ;  /* 0x0000004800107810 */ /* 0x000fc40007ffe0ff */
[----:B------:R-:W-:Y:S01]  /*b810*/  ISETP.GE.AND P3, PT, R15, UR4, PT ;  /* 0x000000040f007c0c */ /* 0x000fe2000bf66270 */
[--C-:B------:R-:W-:Y:S01]  /*b820*/  @!P1 IMAD.WIDE R6, R7, 0x4, R2.reuse ;  /* 0x0000000407069825 */ /* 0x100fe200078e0202 */
[----:B------:R0:W-:Y:S01]  /*b830*/  @!P0 ST.E.64 desc[UR36][R4.64], R26 ;  /* 0x0000001a04008985 */ /* 0x0001e2000c101b24 */
[----:B------:R-:W-:Y:S02]  /*b840*/  ISETP.GE.AND P0, PT, R12, UR4, PT ;  /* 0x000000040c007c0c */ /* 0x000fe4000bf06270 */
[----:B------:R-:W-:Y:S01]  /*b850*/  @!P2 IMAD.WIDE R8, R9, 0x4, R2 ;  /* 0x000000040908a825 */ /* 0x000fe200078e0202 */
[----:B------:R1:W-:Y:S01]  /*b860*/  @!P1 ST.E.64 desc[UR36][R6.64], R30 ;  /* 0x0000001e06009985 */ /* 0x0003e2000c101b24 */
[----:B------:R-:W-:Y:S02]  /*b870*/  ISETP.GE.AND P1, PT, R13, UR4, PT ;  /* 0x000000040d007c0c */ /* 0x000fe4000bf26270 */
[----:B------:R-:W-:Y:S01]  /*b880*/  ISETP.GE.AND P4, PT, R16, UR4, PT ;  /* 0x0000000410007c0c */ /* 0x000fe2000bf86270 */
        /* <DEDUP_REMOVED lines=17> */
[----:B------:R-:W-:-:S02]  /*b9a0*/  @!P2 LOP3.LUT R11, R14, 0xfffffffe, RZ, 0xc0, !PT ;  /* 0xfffffffe0e0ba812 */ /* 0x000fc400078ec0ff */
[----:B------:R-:W-:Y:S02]  /*b9b0*/  @!P3 LOP3.LUT R15, R15, 0xfffffffe, RZ, 0xc0, !PT ;  /* 0xfffffffe0f0fb812 */ /* 0x000fe400078ec0ff */
[----:B------:R-:W-:Y:S01]  /*b9c0*/  @!P4 LOP3.LUT R17, R16, 0xfffffffe, RZ, 0xc0, !PT ;  /* 0xfffffffe1011c812 */ /* 0x000fe200078ec0ff */
[----:B------:R-:W-:Y:S01]  /*b9d0*/  VIADD R16, R0, 0x70 ;  /* 0x0000007000107836 */ /* 0x000fe20000000000 */
        /* <DEDUP_REMOVED lines=14> */
[----:B------:R-:W-:-:S02]  /*bac0*/  IADD3 R17, R0, 0x78, RZ ;  /* 0x0000007800117810 */ /* 0x000fc40007ffe0ff */
[----:B------:R-:W-:Y:S01]  /*bad0*/  VIADD R15, R0, 0x68 ;  /* 0x00000068000f7836 */ /* 0x000fe20000000000 */
[----:B------:R4:W-:Y:S01]  /*bae0*/  @!P4 ST.E.64 desc[UR36][R12.64], R62 ;  /* 0x0000003e0c00c985 */ /* 0x0009e2000c101b24 */
[----:B------:R-:W-:Y:S02]  /*baf0*/  ISETP.GE.AND P4, PT, R14, UR4, PT ;  /* 0x000000040e007c0c */ /* 0x000fe4000bf86270 */
[----:B------:R-:W-:Y:S02]  /*bb00*/  ISETP.GE.AND P1, PT, R17, UR4, PT ;  /* 0x0000000411007c0c */ /* 0x000fe4000bf26270 */
[----:B------:R-:W-:Y:S02]  /*bb10*/  ISETP.GE.AND P3, PT, R15, UR4, PT ;  /* 0x000000040f007c0c */ /* 0x000fe4000bf66270 */
[----:B------:R-:W-:Y:S02]  /*bb20*/  @!P5 LEA.HI R18, R18, R18, RZ, 0x1 ;  /* 0x000000121212d211 */ /* 0x000fe400078f08ff */
[----:B------:R-:W-:-:S02]  /*bb30*/  @!P6 LEA.HI R19, R19, R19, RZ, 0x1 ;  /* 0x000000131313e211 */ /* 0x000fc400078f08ff */
        /* <DEDUP_REMOVED lines=58> */
[C---:B------:R-:W-:Y:S01]  /*bee0*/  VIADD R16, R0.reuse, 0xe0 ;  /* 0x000000e000107836 */ /* 0x040fe20000000000 */
[----:B------:R-:W-:Y:S02]  /*bef0*/  @!P2 LOP3.LUT R17, R17, 0xfffffffe, RZ, 0xc0, !PT ;  /* 0xfffffffe1111a812 */ /* 0x000fe400078ec0ff */
[----:B------:R-:W-:Y:S02]  /*bf00*/  IADD3 R18, R0, 0xc0, RZ ;  /* 0x000000c000127810 */ /* 0x000fe40007ffe0ff */
[----:B----4-:R-:W-:Y:S01]  /*bf10*/  @!P1 LOP3.LUT R13, R20, 0xfffffffe, RZ, 0xc0, !PT ;  /* 0xfffffffe140d9812 */ /* 0x010fe200078ec0ff */
        /* <DEDUP_REMOVED lines=17> */
[----:B------:R-:W-:Y:S01]  /*c030*/  ISETP.GE.AND P1, PT, R15, UR4, PT ;  /* 0x000000040f007c0c */ /* 0x000fe2000bf26270 */
[----:B------:R-:W-:Y:S01]  /*c040*/  VIADD R0, R0, 0xf8 ;  /* 0x000000f800007836 */ /* 0x000fe20000000000 */
[----:B------:R-:W-:Y:S02]  /*c050*/  ISETP.GE.AND P4, PT, R20, UR4, PT ;  /* 0x0000000414007c0c */ /* 0x000fe4000bf86270 */
[----:B------:R-:W-:-:S02]  /*c060*/  ISETP.GE.AND P3, PT, R17, UR4, PT ;  /* 0x0000000411007c0c */ /* 0x000fc4000bf66270 */
[----:B------:R-:W-:Y:S02]  /*c070*/  @!P5 LEA.HI R18, R18, R18, RZ, 0x1 ;  /* 0x000000121212d211 */ /* 0x000fe400078f08ff */
        /* <DEDUP_REMOVED lines=30> */
[----:B---3--:R-:W-:-:S05]  /*c260*/  LOP3.LUT R5, R0, 0xfffffffe, RZ, 0xc0, !PT ;  /* 0xfffffffe00057812 */ /* 0x008fca00078ec0ff */
[----:B------:R-:W-:-:S05]  /*c270*/  IMAD.WIDE R2, R5, 0x4, R2 ;  /* 0x0000000405027825 */ /* 0x000fca00078e0202 */
[----:B------:R0:W-:Y:S01]  /*c280*/  ST.E.64 desc[UR36][R2.64], R150 ;  /* 0x0000009602007985 */ /* 0x0001e2000c101b24 */
[----:B------:R-:W-:Y:S05]  /*c290*/  BRA `(.L_x_4051) ;  /* 0x0000003c00087947 */ /* 0x000fea0003800000 */
.L_x_4102:
[----:B------:R-:W0:Y:S02]  /*c2a0*/  S2R R0, SR_TID.X ;  /* 0x0000000000007919 */ /* 0x000e240000002100 */
[----:B0-----:R-:W-:-:S05]  /*c2b0*/  VIADD R2, R0, 0xffffff80 ;  /* 0xffffff8000027836 */ /* 0x001fca0000000000 */
[----:B------:R-:W-:-:S13]  /*c2c0*/  ISETP.GT.AND P0, PT, R2, 0x3f, PT ;  /* 0x0000003f0200780c */ /* 0x000fda0003f04270 */
[----:B------:R-:W-:Y:S05]  /*c2d0*/  @P0 BRA `(.L_x_4051) ;  /* 0x0000003800f80947 */ /* 0x000fea0003800000 */
[----:B------:R-:W0:Y:S01]  /*c2e0*/  S2R R3, SR_CTAID.X ;  /* 0x0000000000037919 */ /* 0x000e220000002500 */
[----:B------:R-:W2:Y:S01]  /*c2f0*/  LDC R6, c[0x0][0xbe8] ;  /* 0x0002fa00ff067b82 */ /* 0x000ea20000000800 */
[----:B------:R-:W-:Y:S01]  /*c300*/  ULDC UR4, c[0x0][0xa88] ;  /* 0x0002a20000047ab9 */ /* 0x000fe20000000800 */
[----:B0-----:R-:W-:Y:S01]  /*c310*/  LEA R0, R3, R0, 0x6 ;  /* 0x0000000003007211 */ /* 0x001fe200078e30ff */
[----:B--2---:R-:W-:-:S04]  /*c320*/  IMAD R3, R6, UR4, RZ ;  /* 0x0000000406037c24 */ /* 0x004fc8000f8e02ff */
        /* <DEDUP_REMOVED lines=10> */
[----:B------:R-:W2:Y:S01]  /*c3d0*/  LDC.64 R10, c[0x0][0xbd8] ;  /* 0x0002f600ff0a7b82 */ /* 0x000ea20000000a00 */
[----:B------:R-:W-:-:S04]  /*c3e0*/  UIMAD UR6, UR42, UR9, UR6 ;  /* 0x000000092a0672a4 */ /* 0x000fc8000f8e0206 */
[----:B------:R-:W-:Y:S01]  /*c3f0*/  UIADD3 UR6, UR5, UR6, URZ ;  /* 0x0000000605067290 */ /* 0x000fe2000fffe03f */
[----:B------:R-:W-:Y:S01]  /*c400*/  MOV R2, UR4 ;  /* 0x0000000400027c02 */ /* 0x000fe20008000f00 */
[----:B------:R-:W-:Y:S01]  /*c410*/  IMAD.U32 R3, RZ, RZ, UR5 ;  /* 0x00000005ff037e24 */ /* 0x000fe2000f8e00ff */
[----:B------:R-:W3:Y:S01]  /*c420*/  @P0 LDC R7, c[0x0][0xbec] ;  /* 0x0002fb00ff070b82 */ /* 0x000ee20000000800 */
[----:B------:R-:W-:Y:S02]  /*c430*/  ULDC.64 UR4, c[0x0][0xbe0] ;  /* 0x0002f80000047ab9 */ /* 0x000fe40000000a00 */
[----:B------:R-:W-:-:S05]  /*c440*/  IMAD.U32 R3, RZ, RZ, UR6 ;  /* 0x00000006ff037e24 */ /* 0x000fca000f8e00ff */
[----:B------:R-:W4:Y:S01]  /*c450*/  @P0 LDC R9, c[0x0][0xbf0] ;  /* 0x0002fc00ff090b82 */ /* 0x000f220000000800 */
[----:B0-----:R-:W-:-:S07]  /*c460*/  USHF.R.S32.HI UR8, URZ, 0x1f, UR7 ;  /* 0x0000001f3f087899 */ /* 0x001fce0008011407 */
[----:B------:R-:W0:Y:S01]  /*c470*/  S2UR UR10, SR_CTAID.Y ;  /* 0x00000000000a79c3 */ /* 0x000e220000002600 */
[C---:B--2---:R-:W-:Y:S02]  /*c480*/  IMAD R12, R10.reuse, UR8, RZ ;  /* 0x000000080a0c7c24 */ /* 0x044fe4000f8e02ff */
[----:B------:R-:W-:-:S04]  /*c490*/  IMAD.WIDE.U32 R2, R10, UR7, R2 ;  /* 0x000000070a027c25 */ /* 0x000fc8000f8e0002 */
[----:B------:R-:W-:Y:S01]  /*c4a0*/  IMAD R11, R11, UR7, R12 ;  /* 0x000000070b0b7c24 */ /* 0x000fe2000f8e020c */
[----:B------:R-:W0:Y:S01]  /*c4b0*/  LDC R8, c[0x0][0xc50] ;  /* 0x00031400ff087b82 */ /* 0x000e220000000800 */
[----:B---3--:R-:W-:Y:S01]  /*c4c0*/  @P0 IMAD.HI.U32 R4, R0, R7, RZ ;  /* 0x0000000700040227 */ /* 0x008fe200078e00ff */
[----:B------:R-:W-:-:S03]  /*c4d0*/  IADD3 R7, RZ, -UR42, RZ ;  /* 0x8000002aff077c10 */ /* 0x000fc6000fffe0ff */
[----:B------:R-:W-:Y:S01]  /*c4e0*/  IMAD.IADD R3, R11, 0x1, R3 ;  /* 0x000000010b037824 */ /* 0x000fe200078e0203 */
[----:B----4-:R-:W-:Y:S01]  /*c4f0*/  @P0 SHF.R.U32.HI R5, RZ, R9, R4 ;  /* 0x00000009ff050219 */ /* 0x010fe20000011604 */
[----:B0-----:R-:W-:-:S04]  /*c500*/  IMAD R9, R8, R7, UR10 ;  /* 0x0000000a08097e24 */ /* 0x001fc8000f8e0207 */
        /* <DEDUP_REMOVED lines=14> */
[----:B------:R-:W-:-:S04]  /*c5f0*/  ULDC.64 UR4, c[0x0][0xba8] ;  /* 0x0002ea0000047ab9 */ /* 0x000fc80000000a00 */
[----:B------:R-:W-:Y:S02]  /*c600*/  IADD3 R3, R3, R5, RZ ;  /* 0x0000000503037210 */ /* 0x000fe40007ffe0ff */
[----:B------:R-:W-:-:S04]  /*c610*/  LEA R4, P0, R2, UR4, 0x2 ;  /* 0x0000000402047c11 */ /* 0x000fc8000f8010ff */
[----:B------:R-:W-:Y:S01]  /*c620*/  LEA.HI.X R5, R2, UR5, R3, 0x2, P0 ;  /* 0x0000000502057c11 */ /* 0x000fe200080f1403 */
[----:B------:R-:W-:-:S05]  /*c630*/  IMAD.MOV.U32 R3, RZ, RZ, -0x800000 ;  /* 0xff800000ff037424 */ /* 0x000fca00078e00ff */
[----:B------:R0:W-:Y:S01]  /*c640*/  STG.E desc[UR36][R4.64], R3 ;  /* 0x0000000304007986 */ /* 0x0001e2000c101924 */
[----:B------:R-:W-:Y:S05]  /*c650*/  BRA `(.L_x_4051) ;  /* 0x0000003800187947 */ /* 0x000fea0003800000 */
.L_x_4049:
        /* <DEDUP_REMOVED lines=18> */
.L_x_4106:
[----:B------:R-:W-:Y:S01]  /*c780*/  ULDC UR44, c[0x0][0xc50] ;  /* 0x00031400002c7ab9 */ /* 0x000fe20000000800 */
[----:B------:R-:W-:Y:S01]  /*c790*/  UMOV UR39, UR6 ;  /* 0x0000000600277c82 */ /* 0x000fe20008000000 */
[----:B------:R-:W-:-:S11]  /*c7a0*/  UISETP.NE.AND UP0, UPT, UR44, 0x1, UPT ;  /* 0x000000012c00788c */ /* 0x000fd6000bf05270 */
[----:B------:R-:W-:Y:S01]  /*c7b0*/  @UP0 ULDC UR4, c[0x0][0xc54] ;  /* 0x0003150000040ab9 */ /* 0x000fe20000000800 */
[----:B------:R-:W-:Y:S01]  /*c7c0*/  @UP0 ULDC UR7, c[0x0][0xc58] ;  /* 0x0003160000070ab9 */ /* 0x000fe20000000800 */
[----:B------:R-:W-:-:S04]  /*c7d0*/  UIMAD.WIDE.U32 UR4, UR6, UR4, URZ ;  /* 0x00000004060472a5 */ /* 0x000fc8000f8e003f */
[----:B------:R-:W-:-:S12]  /*c7e0*/  @UP0 USHF.R.U32.HI UR39, URZ, UR7, UR5 ;  /* 0x000000073f270299 */ /* 0x000fd80008011605 */
.L_x_4107:
        /* <DEDUP_REMOVED lines=8> */
[----:B------:R-:W-:Y:S01]  /*c870*/  ULDC UR4, c[0x0][0x448] ;  /* 0x0001120000047ab9 */ /* 0x000fe20000000800 */
[----:B------:R-:W-:Y:S01]  /*c880*/  ULDC UR7, c[0x0][0x2f0] ;  /* 0x0000bc0000077ab9 */ /* 0x000fe20000000800 */
[----:B------:R-:W-:-:S05]  /*c890*/  IMAD.MOV.U32 R28, RZ, RZ, RZ ;  /* 0x000000ffff1c7224 */ /* 0x000fca00078e00ff */
[----:B------:R-:W1:Y:S01]  /*c8a0*/  S2UR UR46, SR_CTAID.X ;  /* 0x00000000002e79c3 */ /* 0x000e620000002500 */
[----:B------:R-:W-:Y:S01]  /*c8b0*/  UISETP.NE.AND UP1, UPT, UR4, 0x1, UPT ;  /* 0x000000010400788c */ /* 0x000fe2000bf25270 */
[----:B------:R-:W-:Y:S02]  /*c8c0*/  ULDC UR8, c[0x0][0x288] ;  /* 0x0000a20000087ab9 */ /* 0x000fe40000000800 */
[----:B------:R-:W-:Y:S02]  /*c8d0*/  ULDC.64 UR4, c[0x0][0x418] ;  /* 0x0001060000047ab9 */ /* 0x000fe40000000a00 */
[----:B------:R-:W-:-:S03]  /*c8e0*/  UISETP.NE.U32.AND UP0, UPT, UR4, URZ, UPT ;  /* 0x0000003f0400728c */ /* 0x000fc6000bf05070 */
[----:B------:R-:W-:Y:S01]  /*c8f0*/  ULDC UR4, c[0x0][0x424] ;  /* 0x0001090000047ab9 */ /* 0x000fe20000000800 */
[----:B------:R-:W-:-:S03]  /*c900*/  UISETP.NE.AND.EX UP0, UPT, UR5, URZ, UPT, UP0 ;  /* 0x0000003f0500728c */ /* 0x000fc6000bf05300 */
[----:B------:R-:W-:Y:S01]  /*c910*/  @UP1 ULDC UR5, c[0x0][0x44c] ;  /* 0x0001130000051ab9 */ /* 0x000fe20000000800 */
[----:B0-----:R-:W-:Y:S01]  /*c920*/  ISETP.NE.U32.AND P0, PT, R2, RZ, PT ;  /* 0x000000ff0200720c */ /* 0x001fe20003f05070 */
[----:B------:R-:W-:-:S03]  /*c930*/  USEL UR40, UR4, 0x1, UP0 ;  /* 0x0000000104287887 */ /* 0x000fc60008000000 */
[----:B------:R-:W-:Y:S01]  /*c940*/  ISETP.NE.AND.EX P0, PT, R3, RZ, PT, P0 ;  /* 0x000000ff0300720c */ /* 0x000fe20003f05300 */
[----:B-1----:R-:W-:Y:S02]  /*c950*/  ULEA UR6, UR46, 0x3f, 0x6 ;  /* 0x0000003f2e067891 */ /* 0x002fe4000f8e303f */
[----:B------:R-:W-:Y:S02]  /*c960*/  UIMAD UR40, UR40, UR7, URZ ;  /* 0x00000007282872a4 */ /* 0x000fe4000f8e023f */
[----:B------:R-:W-:Y:S01]  /*c970*/  UIMAD.WIDE.U32 UR4, UR6, UR5, URZ ;  /* 0x00000005060472a5 */ /* 0x000fe2000f8e003f */
[----:B------:R-:W-:-:S03]  /*c980*/  @UP1 ULDC UR7, c[0x0][0x450] ;  /* 0x0001140000071ab9 */ /* 0x000fc60000000800 */
[----:B------:R-:W-:-:S04]  /*c990*/  @UP1 USHF.R.U32.HI UR6, URZ, UR7, UR5 ;  /* 0x000000073f061299 */ /* 0x000fc80008011605 */
[----:B------:R-:W0:Y:S01]  /*c9a0*/  @P0 LDC.64 R2, c[0x0][0xa28] ;  /* 0x00028a00ff020b82 */ /* 0x000e220000000a00 */
[----:B------:R-:W-:Y:S02]  /*c9b0*/  UIADD3 UR5, UR40, 0x40, -UR8 ;  /* 0x0000004028057890 */ /* 0x000fe4000fffe808 */
[----:B------:R-:W-:Y:S02]  /*c9c0*/  UIADD3 UR4, UR40, 0x3f, URZ ;  /* 0x0000003f28047890 */ /* 0x000fe4000fffe03f */
[----:B------:R-:W-:Y:S02]  /*c9d0*/  UIADD3 UR6, UR5, UR6, URZ ;  /* 0x0000000605067290 */ /* 0x000fe4000fffe03f */
[----:B------:R-:W-:Y:S02]  /*c9e0*/  USHF.R.S32.HI UR5, URZ, 0x1f, UR4 ;  /* 0x0000001f3f057899 */ /* 0x000fe40008011404 */
[----:B------:R-:W-:Y:S02]  /*c9f0*/  USHF.R.S32.HI UR7, URZ, 0x1f, UR6 ;  /* 0x0000001f3f077899 */ /* 0x000fe40008011406 */
[----:B------:R-:W-:-:S02]  /*ca00*/  ULEA.HI UR5, UR5, UR4, URZ, 0x6 ;  /* 0x0000000405057291 */ /* 0x000fc4000f8f303f */
[----:B------:R-:W-:Y:S02]  /*ca10*/  ULEA.HI UR7, UR7, UR6, URZ, 0x6 ;  /* 0x0000000607077291 */ /* 0x000fe4000f8f303f */
[----:B------:R-:W-:Y:S02]  /*ca20*/  USHF.R.S32.HI UR41, URZ, 0x6, UR5 ;  /* 0x000000063f297899 */ /* 0x000fe40008011405 */
[----:B------:R-:W-:-:S04]  /*ca30*/  USHF.R.S32.HI UR42, URZ, 0x6, UR7 ;  /* 0x000000063f2a7899 */ /* 0x000fc80008011407 */
[----:B------:R-:W-:Y:S02]  /*ca40*/  UISETP.LT.AND UP0, UPT, UR41, UR42, UPT ;  /* 0x0000002a2900728c */ /* 0x000fe4000bf01270 */
[----:B------:R-:W-:Y:S01]  /*ca50*/  UP2UR UR47, UPR, URZ, 0x2 ;  /* 0x000000023f2f7883 */ /* 0x000fe20008000000 */
[----:B0-----:R-:W-:Y:S01]  /*ca60*/  @P0 IMAD.WIDE R2, R17, 0x4, R2 ;  /* 0x0000000411020825 */ /* 0x001fe200078e0202 */
[----:B------:R-:W-:-:S04]  /*ca70*/  USEL UR11, UR41, UR42, UP0 ;  /* 0x0000002a290b7287 */ /* 0x000fc80008000000 */
[----:B------:R-:W-:Y:S01]  /*ca80*/  UISETP.GE.AND UP1, UPT, UR11, 0x1, UPT ;  /* 0x000000010b00788c */ /* 0x000fe2000bf26270 */
[----:B------:R0:W5:Y:S01]  /*ca90*/  @P0 LDG.E R28, desc[UR36][R2.64] ;  /* 0x00000024021c0981 */ /* 0x000162000c1e1900 */
[----:B------:R-:W-:Y:S02]  /*caa0*/  USHF.R.U32.HI UR9, URZ, 0x10, UR44 ;  /* 0x000000103f097899 */ /* 0x000fe4000801162c */
[----:B------:R-:W-:Y:S02]  /*cab0*/  ULOP3.LUT UR44, UR44, 0xffff, URZ, 0xc0, !UPT ;  /* 0x0000ffff2c2c7892 */ /* 0x000fe4000f8ec03f */
[----:B------:R-:W-:Y:S01]  /*cac0*/  PLOP3.LUT P0, PT, PT, PT, UP1, 0x80, 0x0 ;  /* 0x000000000000781c */ /* 0x000fe20003f0f018 */
[----:B------:R-:W-:Y:S01]  /*cad0*/  UISETP.NE.AND UP0, UPT, UR9, URZ, UPT ;  /* 0x0000003f0900728c */ /* 0x000fe2000bf05270 */
[----:B------:R-:W-:-:S10]  /*cae0*/  UMOV UR38, URZ ;  /* 0x0000003f00267c82 */ /* 0x000fd40008000000 */
[----:B------:R-:W-:Y:S01]  /*caf0*/  @!UP0 ULDC UR9, c[0x0][0x9f0] ;  /* 0x00027c0000098ab9 */ /* 0x000fe20000000800 */
[----:B0-----:R-:W-:Y:S05]  /*cb00*/  @!P0 BRA `(.L_x_4109) ;  /* 0x0000000000788947 */ /* 0x001fea0003800000 */
[----:B------:R-:W-:Y:S01]  /*cb10*/  IABS R0, UR9 ;  /* 0x0000000900007c13 */ /* 0x000fe20008000000 */
[----:B------:R-:W-:Y:S02]  /*cb20*/  UIADD3 UR6, UR9, -0x1, UR11 ;  /* 0xffffffff09067890 */ /* 0x000fe4000fffe00b */
[----:B------:R-:W-:Y:S01]  /*cb30*/  IABS R4, UR9 ;  /* 0x0000000900047c13 */ /* 0x000fe20008000000 */
[----:B------:R-:W-:Y:S01]  /*cb40*/  UMOV UR4, URZ ;  /* 0x0000003f00047c82 */ /* 0x000fe20008000000 */
[----:B------:R-:W-:Y:S02]  /*cb50*/  R2UR UR10, R0 ;  /* 0x00000000000a72ca */ /* 0x000fe400000e0000 */
[----:B------:R-:W-:Y:S01]  /*cb60*/  IABS R3, UR6 ;  /* 0x0000000600037c13 */ /* 0x000fe20008000000 */
[----:B------:R-:W-:-:S03]  /*cb70*/  ULOP3.LUT UR6, UR6, UR9, URZ, 0x3c, !UPT ;  /* 0x0000000906067292 */ /* 0x000fc6000f8e3c3f */
[----:B------:R-:W-:-:S07]  /*cb80*/  R2UR UR8, R3 ;  /* 0x00000000030872ca */ /* 0x000fce00000e0000 */
        /* <DEDUP_REMOVED lines=22> */
.L_x_4109:
[----:B------:R-:W-:Y:S02]  /*ccf0*/  UIMAD UR48, UR44, UR38, URZ ;  /* 0x000000262c3072a4 */ /* 0x000fe4000f8e023f */
[----:B------:R-:W-:Y:S01]  /*cd00*/  MOV R0, UR38 ;  /* 0x0000002600007c02 */ /* 0x000fe20008000f00 */
[----:B------:R-:W-:-:S03]  /*cd10*/  IMAD.MOV.U32 R4, RZ, RZ, 0x1 ;  /* 0x00000001ff047424 */ /* 0x000fc600078e00ff */
[----:B------:R-:W-:-:S05]  /*cd20*/  IMAD.U32 R25, RZ, RZ, UR48 ;  /* 0x00000030ff197e24 */ /* 0x000fca000f8e00ff */
[----:B------:R-:W-:Y:S02]  /*cd30*/  VIADDMNMX R25, R25, R0, UR11, PT ;  /* 0x0000000b19197e46 */ /* 0x000fe4000b800100 */
[----:B------:R-:W-:Y:S02]  /*cd40*/  MOV R0, RZ ;  /* 0x000000ff00007202 */ /* 0x000fe40000000f00 */
        /* <DEDUP_REMOVED lines=12> */
[----:B------:R-:W-:Y:S01]  /*ce10*/  MOV R4, UR4 ;  /* 0x0000000400047c02 */ /* 0x000fe20008000f00 */
[----:B------:R-:W-:Y:S01]  /*ce20*/  IMAD.U32 R5, RZ, RZ, UR5 ;  /* 0x00000005ff057e24 */ /* 0x000fe2000f8e00ff */
[----:B------:R-:W-:Y:S01]  /*ce30*/  ULDC.64 UR4, c[0x4][0x8] ;  /* 0x0100020000047ab9 */ /* 0x000fe20000000a00 */
[----:B------:R-:W0:Y:S01]  /*ce40*/  LDC.64 R2, c[0x4][R2] ;  /* 0x0100000002027b82 */ /* 0x000e220000000a00 */
[----:B------:R-:W-:Y:S01]  /*ce50*/  MOV R6, UR6 ;  /* 0x0000000600067c02 */ /* 0x000fe20008000f00 */
[----:B------:R-:W-:Y:S01]  /*ce60*/  IMAD.U32 R7, RZ, RZ, UR7 ;  /* 0x00000007ff077e24 */ /* 0x000fe2000f8e00ff */
[----:B------:R-:W-:Y:S01]  /*ce70*/  MOV R10, UR4 ;  /* 0x00000004000a7c02 */ /* 0x000fe20008000f00 */
[----:B------:R-:W-:Y:S01]  /*ce80*/  IMAD.U32 R11, RZ, RZ, UR5 ;  /* 0x00000005ff0b7e24 */ /* 0x000fe2000f8e00ff */
[----:B------:R-:W-:Y:S01]  /*ce90*/  MOV R8, 0x70 ;  /* 0x0000007000087802 */ /* 0x000fe20000000f00 */
[----:B------:R-:W-:Y:S01]  /*cea0*/  IMAD.MOV.U32 R12, RZ, RZ, 0x1 ;  /* 0x00000001ff0c7424 */ /* 0x000fe200078e00ff */
[----:B------:R-:W-:-:S07]  /*ceb0*/  MOV R13, RZ ;  /* 0x000000ff000d7202 */ /* 0x000fce0000000f00 */
[----:B------:R-:W-:-:S07]  /*cec0*/  LEPC R20, `(.L_x_4110) ;  /* 0x000000001014794e */ /* 0x000fce0000000000 */
[----:B0----5:R-:W-:Y:S05]  /*ced0*/  CALL.ABS.NOINC R2 ;  /* 0x0000000002007343 */ /* 0x021fea0003c00000 */
.L_x_4110:
        /* <DEDUP_REMOVED lines=11> */
[----:B------:R-:W-:Y:S01]  /*cf90*/  IMAD.U32 R6, RZ, RZ, UR6 ;  /* 0x00000006ff067e24 */ /* 0x000fe2000f8e00ff */
[----:B------:R-:W-:Y:S01]  /*cfa0*/  MOV R7, UR7 ;  /* 0x0000000700077c02 */ /* 0x000fe20008000f00 */
[----:B------:R-:W-:Y:S01]  /*cfb0*/  IMAD.U32 R10, RZ, RZ, UR4 ;  /* 0x00000004ff0a7e24 */ /* 0x000fe2000f8e00ff */
[----:B------:R-:W-:Y:S01]  /*cfc0*/  MOV R11, UR5 ;  /* 0x00000005000b7c02 */ /* 0x000fe20008000f00 */
[----:B------:R-:W-:Y:S01]  /*cfd0*/  IMAD.MOV.U32 R8, RZ, RZ, 0x70 ;  /* 0x00000070ff087424 */ /* 0x000fe200078e00ff */
[----:B------:R-:W-:Y:S01]  /*cfe0*/  MOV R12, 0x1 ;  /* 0x00000001000c7802 */ /* 0x000fe20000000f00 */
[----:B0-----:R-:W-:-:S07]  /*cff0*/  IMAD.MOV.U32 R13, RZ, RZ, RZ ;  /* 0x000000ffff0d7224 */ /* 0x001fce00078e00ff */
[----:B------:R-:W-:-:S07]  /*d000*/  LEPC R20, `(.L_x_4112) ;  /* 0x000000001014794e */ /* 0x000fce0000000000 */
[----:B-1---5:R-:W-:Y:S05]  /*d010*/  CALL.ABS.NOINC R2 ;  /* 0x0000000002007343 */ /* 0x022fea0003c00000 */
.L_x_4112:
[----:B------:R0:W1:Y:S01]  /*d020*/  LDC.64 R2, c[0x4][R16] ;  /* 0x0100000010027b82 */ /* 0x0000620000000a00 */
[----:B------:R-:W-:Y:S01]  /*d030*/  ULDC.64 UR4, c[0x4][0x90] ;  /* 0x0100240000047ab9 */ /* 0x000fe20000000a00 */
[----:B------:R-:W-:Y:S01]  /*d040*/  ULDC.64 UR6, c[0x4][0x98] ;  /* 0x0100260000067ab9 */ /* 0x000fe20000000a00 */
[----:B------:R-:W-:Y:S01]  /*d050*/  MOV R4, UR4 ;  /* 0x0000000400047c02 */ /* 0x000fe20008000f00 */
[----:B------:R-:W-:Y:S01]  /*d060*/  IMAD.U32 R5, RZ, RZ, UR5 ;  /* 0x00000005ff057e24 */ /* 0x000fe2000f8e00ff */
[----:B------:R-:W-:Y:S01]  /*d070*/  ULDC.64 UR4, c[0x4][0x18] ;  /* 0x0100060000047ab9 */ /* 0x000fe20000000a00 */
[----:B------:R-:W-:Y:S01]  /*d080*/  MOV R6, UR6 ;  /* 0x0000000600067c02 */ /* 0x000fe20008000f00 */
[----:B------:R-:W-:Y:S01]  /*d090*/  IMAD.U32 R7, RZ, RZ, UR7 ;  /* 0x00000007ff077e24 */ /* 0x000fe2000f8e00ff */
[----:B------:R-:W-:Y:S01]  /*d0a0*/  MOV R10, UR4 ;  /* 0x00000004000a7c02 */ /* 0x000fe20008000f00 */
[----:B------:R-:W-:Y:S01]  /*d0b0*/  IMAD.U32 R11, RZ, RZ, UR5 ;  /* 0x00000005ff0b7e24 */ /* 0x000fe2000f8e00ff */
[----:B------:R-:W-:Y:S01]  /*d0c0*/  MOV R8, 0x70 ;  /* 0x0000007000087802 */ /* 0x000fe20000000f00 */
[----:B------:R-:W-:Y:S01]  /*d0d0*/  IMAD.MOV.U32 R12, RZ, RZ, 0x1 ;  /* 0x00000001ff0c7424 */ /* 0x000fe200078e00ff */
[----:B0-----:R-:W-:-:S07]  /*d0e0*/  MOV R13, RZ ;  /* 0x000000ff000d7202 */ /* 0x001fce0000000f00 */
[----:B------:R-:W-:-:S07]  /*d0f0*/  LEPC R20, `(.L_x_4111) ;  /* 0x000000001014794e */ /* 0x000fce0000000000 */
[----:B-1----:R-:W-:Y:S05]  /*d100*/  CALL.ABS.NOINC R2 ;  /* 0x0000000002007343 */ /* 0x002fea0003c00000 */
.L_x_4111:
[----:B------:R-:W0:Y:S01]  /*d110*/  LDC.64 R2, c[0x0][0x9f8] ;  /* 0x00027e00ff027b82 */ /* 0x000e220000000a00 */
[----:B------:R-:W-:-:S07]  /*d120*/  IMAD.MOV.U32 R24, RZ, RZ, R17 ;  /* 0x000000ffff187224 */ /* 0x000fce00078e0011 */
[----:B------:R-:W1:Y:S01]  /*d130*/  LDC R37, c[0x0][0x430] ;  /* 0x00010c00ff257b82 */ /* 0x000e620000000800 */
[----:B------:R-:W-:Y:S01]  /*d140*/  SHF.L.U32 R36, R30, 0x4, RZ ;  /* 0x000000041e247819 */ /* 0x000fe200000006ff */
[----:B------:R-:W-:Y:S01]  /*d150*/  ULDC UR4, c[0x0][0x320] ;  /* 0x0000c80000047ab9 */ /* 0x000fe20000000800 */
[----:B0-----:R-:W-:-:S04]  /*d160*/  ISETP.NE.U32.AND P0, PT, R2, RZ, PT ;  /* 0x000000ff0200720c */ /* 0x001fc80003f05070 */
[----:B------:R-:W-:-:S13]  /*d170*/  ISETP.NE.AND.EX P0, PT, R3, RZ, PT, P0 ;  /* 0x000000ff0300720c */ /* 0x000fda0003f05300 */
[----:B------:R-:W0:Y:S02]  /*d180*/  @P0 LDC.64 R2, c[0x0][0x9f8] ;  /* 0x00027e00ff020b82 */ /* 0x000e240000000a00 */
[----:B0-----:R-:W-:-:S05]  /*d190*/  @P0 IMAD.WIDE R2, R17, 0x4, R2 ;  /* 0x0000000411020825 */ /* 0x001fca00078e0202 */
[----:B------:R0:W2:Y:S01]  /*d1a0*/  @P0 LDG.E R24, desc[UR36][R2.64] ;  /* 0x0000002402180981 */ /* 0x0000a2000c1e1900 */
[----:B------:R-:W-:Y:S02]  /*d1b0*/  LOP3.LUT R6, R30, 0x7f, RZ, 0xc0, !PT ;  /* 0x0000007f1e067812 */ /* 0x000fe400078ec0ff */
[----:B------:R-:W-:Y:S02]  /*d1c0*/  LOP3.LUT R36, R36, 0x70, RZ, 0xc0, !PT ;  /* 0x0000007024247812 */ /* 0x000fe400078ec0ff */
[----:B------:R-:W-:Y:S02]  /*d1d0*/  SHF.R.U32.HI R35, RZ, 0x3, R6 ;  /* 0x00000003ff237819 */ /* 0x000fe40000011606 */
[----:B------:R-:W-:Y:S02]  /*d1e0*/  LEA R18, R25, 0xffffffc0, 0x6 ;  /* 0xffffffc019127811 */ /* 0x000fe400078e30ff */
[----:B------:R-:W-:Y:S02]  /*d1f0*/  LOP3.LUT R31, R36, R35, RZ, 0xfc, !PT ;  /* 0x00000023241f7212 */ /* 0x000fe400078efcff */
[----:B-1----:R-:W-:-:S02]  /*d200*/  ISETP.NE.AND P1, PT, R37, 0x1, PT ;  /* 0x000000012500780c */ /* 0x002fc40003f25270 */
[----:B------:R-:W-:Y:S01]  /*d210*/  LOP3.LUT R16, R16, 0xfffffbff, RZ, 0xc0, !PT ;  /* 0xfffffbff10107812 */ /* 0x000fe200078ec0ff */
[----:B------:R-:W-:-:S05]  /*d220*/  IMAD.IADD R5, R31, 0x1, R18 ;  /* 0x000000011f057824 */ /* 0x000fca00078e0212 */
[C---:B------:R-:W-:Y:S02]  /*d230*/  ISETP.GE.AND P0, PT, R5.reuse, UR40, PT ;  /* 0x0000002805007c0c */ /* 0x040fe4000bf06270 */
[----:B-----5:R-:W-:Y:S02]  /*d240*/  IADD3 R19, R5, R28, RZ ;  /* 0x0000001c05137210 */ /* 0x020fe40007ffe0ff */
[----:B------:R-:W-:Y:S01]  /*d250*/  ISETP.GT.U32.OR P0, PT, R31, 0x3f, P0 ;  /* 0x0000003f1f00780c */ /* 0x000fe20000704470 */
[----:B------:R-:W1:Y:S01]  /*d260*/  @P1 LDC R0, c[0x0][0x434] ;  /* 0x00010d00ff001b82 */ /* 0x000e620000000800 */
[----:B------:R-:W-:Y:S01]  /*d270*/  @P1 LOP3.LUT R16, R16, 0x400, RZ, 0xfc, !PT ;  /* 0x0000040010101812 */ /* 0x000fe200078efcff */
[----:B------:R-:W-:-:S06]  /*d280*/  IMAD.MOV.U32 R7, RZ, RZ, R19 ;  /* 0x000000ffff077224 */ /* 0x000fcc00078e0013 */
        /* <DEDUP_REMOVED lines=15> */
[----:B------:R-:W-:Y:S02]  /*d380*/  IADD3 R0, -R7, RZ, RZ ;  /* 0x000000ff07007210 */ /* 0x000fe40007ffe1ff */
[----:B------:R-:W-:Y:S02]  /*d390*/  CS2R R26, SRZ ;  /* 0x00000000001a7805 */ /* 0x000fe4000001ff00 */
[----:B------:R-:W-:Y:S01]  /*d3a0*/  LOP3.LUT R16, R16, 0xffffffdf, RZ, 0xc0, !PT ;  /* 0xffffffdf10107812 */ /* 0x000fe200078ec0ff */
[----:B------:R-:W-:Y:S02]  /*d3b0*/  IMAD R19, R37, R0, R19 ;  /* 0x0000000025137224 */ /* 0x000fe400078e0213 */
[----:B0-----:R-:W-:-:S05]  /*d3c0*/  IMAD.SHL.U32 R4, R30, 0x8, RZ ;  /* 0x000000081e047824 */ /* 0x001fca00078e00ff */
        /* <DEDUP_REMOVED lines=23> */
[----:B--2---:R-:W-:Y:S02]  /*d540*/  @!P0 SHF.R.S32.HI R27, RZ, 0x1f, R5 ;  /* 0x0000001fff1b8819 */ /* 0x004fe40000011405 */
[----:B------:R-:W-:Y:S02]  /*d550*/  @!P0 MOV R26, R5 ;  /* 0x00000005001a8202 */ /* 0x000fe40000000f00 */
[----:B------:R-:W-:Y:S01]  /*d560*/  ISETP.GE.AND P0, PT, R3, UR4, PT ;  /* 0x0000000403007c0c */ /* 0x000fe2000bf06270 */
[----:B------:R-:W-:Y:S01]  /*d570*/  IMAD.SHL.U32 R3, R0, 0x2, RZ ;  /* 0x0000000200037824 */ /* 0x000fe200078e00ff */
[----:B------:R-:W-:Y:S02]  /*d580*/  SEL R0, RZ, 0x1, P5 ;  /* 0x00000001ff007807 */ /* 0x000fe40002800000 */
[----:B------:R-:W-:-:S02]  /*d590*/  SEL R34, RZ, 0x40, P0 ;  /* 0x00000040ff227807 */ /* 0x000fc40000000000 */
[----:B------:R-:W-:Y:S02]  /*d5a0*/  ISETP.GE.AND P0, PT, R2, UR4, PT ;  /* 0x0000000402007c0c */ /* 0x000fe4000bf06270 */
        /* <DEDUP_REMOVED lines=13> */
.L_x_4155:
        /* <DEDUP_REMOVED lines=14> */
.L_x_4114:
[----:B------:R-:W-:-:S04]  /*d760*/  MOV R0, 0x1 ;  /* 0x0000000100007802 */ /* 0x000fc80000000f00 */
[----:B------:R-:W-:-:S04]  /*d770*/  SHF.L.U32 R0, R0, 0x1f, RZ ;  /* 0x0000001f00007819 */ /* 0x000fc800000006ff */
[----:B------:R-:W0:Y:S02]  /*d780*/  SYNCS.PHASECHK.TRANS64.TRYWAIT P0, [UR45+0x28c40], R0 ;  /* 0x028c4000ff0075a7 */ /* 0x000e24000800016d */
[----:B0-----:R-:W-:Y:S05]  /*d790*/  @!P0 BRA `(.L_x_4115) ;  /* 0x0000002800c88947 */ /* 0x001fea0003800000 */
.L_x_4156:
        /* <DEDUP_REMOVED lines=38> */
[----:B0-----:R-:W-:-:S04]  /*da00*/  @P0 LEA R14, P1, R22, R14, 0x1 ;  /* 0x0000000e160e0211 */ /* 0x001fc800078208ff */
[----:B-1----:R-:W-:Y:S01]  /*da10*/  @P0 IADD3.X R3, RZ, R2, RZ, P1, !PT ;  /* 0x00000002ff030210 */ /* 0x002fe20000ffe4ff */
[----:B------:R-:W-:Y:S02]  /*da20*/  @P0 IMAD.MOV.U32 R2, RZ, RZ, R14 ;  /* 0x000000ffff020224 */ /* 0x000fe400078e000e */
[----:B------:R-:W0:Y:S04]  /*da30*/  SHFL.IDX PT, R14, R0, 0x1, 0x181f ;  /* 0x00381f00000e7f89 */ /* 0x000e2800000e0000 */
[----:B------:R0:W-:Y:S01]  /*da40*/  @P0 LDGSTS.E.BYPASS.LTC128B.128 [R7+0x22400], desc[UR36][R2.64], !P2 ;  /* 0x2240000002070fae */ /* 0x0001e2000d101d64 */
[----:B------:R-:W-:-:S13]  /*da50*/  ISETP.GE.AND P0, PT, R18, 0x11, PT ;  /* 0x000000111200780c */ /* 0x000fda0003f06270 */
[----:B------:R-:W-:Y:S02]  /*da60*/  @P0 LEA R9, R30, UR45, 0x1 ;  /* 0x0000002d1e090c11 */ /* 0x000fe4000f8e08ff */
[----:B0-----:R-:W-:Y:S02]  /*da70*/  @P0 LEA R2, P1, R22, R14, 0x1 ;  /* 0x0000000e16020211 */ /* 0x001fe400078208ff */
[----:B------:R-:W0:Y:S02]  /*da80*/  SHFL.IDX PT, R14, R0, 0x2, 0x181f ;  /* 0x00581f00000e7f89 */ /* 0x000e2400000e0000 */
[----:B------:R-:W-:Y:S02]  /*da90*/  @P0 IADD3.X R3, RZ, R4, RZ, P1, !PT ;  /* 0x00000004ff030210 */ /* 0x000fe40000ffe4ff */
        /* <DEDUP_REMOVED lines=9> */
.L_x_4166:
        /* <DEDUP_REMOVED lines=15> */
.L_x_4117:
        /* <DEDUP_REMOVED lines=17> */
[----:B------:R-:W-:Y:S01]  /*dd30*/  MOV R11, UR9 ;  /* 0x00000009000b7c02 */ /* 0x000fe20008000f00 */
[----:B------:R-:W-:Y:S01]  /*dd40*/  IMAD.MOV.U32 R8, RZ, RZ, 0x70 ;  /* 0x00000070ff087424 */ /* 0x000fe200078e00ff */
[----:B------:R-:W-:Y:S01]  /*dd50*/  MOV R12, 0x1 ;  /* 0x00000001000c7802 */ /* 0x000fe20000000f00 */
[----:B------:R-:W-:-:S07]  /*dd60*/  IMAD.MOV.U32 R13, RZ, RZ, RZ ;  /* 0x000000ffff0d7224 */ /* 0x000fce00078e00ff */
[----:B------:R-:W-:-:S07]  /*dd70*/  LEPC R20, `(.L_x_4118) ;  /* 0x000000001014794e */ /* 0x000fce0000000000 */
[----:B0-----:R-:W-:Y:S05]  /*dd80*/  CALL.ABS.NOINC R2 ;  /* 0x0000000002007343 */ /* 0x001fea0003c00000 */
.L_x_4118:
[----:B------:R-:W-:Y:S01]  /*dd90*/  UISETP.NE.AND UP0, UPT, UR47, URZ, UPT ;  /* 0x0000003f2f00728c */ /* 0x000fe2000bf05270 */
[----:B------:R-:W0:Y:S01]  /*dda0*/  S2R R20, SR_CTAID.Z ;  /* 0x0000000000147919 */ /* 0x000e220000002700 */
[----:B------:R-:W-:Y:S01]  /*ddb0*/  MOV R0, UR46 ;  /* 0x0000002e00007c02 */ /* 0x000fe20008000f00 */
[----:B------:R-:W-:Y:S01]  /*ddc0*/  ULDC.64 UR8, c[0x0][0x2d8] ;  /* 0x0000b60000087ab9 */ /* 0x000fe20000000a00 */
[----:B------:R-:W-:Y:S02]  /*ddd0*/  R2UR UR6, R23 ;  /* 0x00000000170672ca */ /* 0x000fe400000e0000 */
[----:B------:R-:W-:Y:S01]  /*dde0*/  PLOP3.LUT P0, PT, PT, PT, UP0, 0x80, 0x0 ;  /* 0x000000000000781c */ /* 0x000fe20003f0f008 */
[----:B------:R-:W-:-:S04]  /*ddf0*/  IMAD R9, R0, 0x40, R31 ;  /* 0x0000004000097824 */ /* 0x000fc800078e021f */
[----:B------:R-:W-:Y:S01]  /*de00*/  @UP0 ULDC UR4, c[0x0][0x44c] ;  /* 0x0001130000040ab9 */ /* 0x000fe20000000800 */
[----:B------:R-:W-:-:S05]  /*de10*/  MOV R7, R9 ;  /* 0x0000000900077202 */ /* 0x000fca0000000f00 */
[----:B------:R-:W-:Y:S02]  /*de20*/  UIMAD UR6, UR6, UR8, URZ ;  /* 0x00000008060672a4 */ /* 0x000fe4000f8e023f */
        /* <DEDUP_REMOVED lines=10> */
[----:B------:R-:W-:Y:S01]  /*ded0*/  MOV R4, UR4 ;  /* 0x0000000400047c02 */ /* 0x000fe20008000f00 */
[----:B------:R-:W-:Y:S02]  /*dee0*/  IMAD R6, R6, UR8, RZ ;  /* 0x0000000806067c24 */ /* 0x000fe4000f8e02ff */
[----:B------:R-:W-:Y:S01]  /*def0*/  IMAD.U32 R5, RZ, RZ, UR5 ;  /* 0x00000005ff057e24 */ /* 0x000fe2000f8e00ff */
[----:B------:R-:W-:Y:S01]  /*df00*/  MOV R2, R4 ;  /* 0x0000000400027202 */ /* 0x000fe20000000f00 */
[----:B------:R-:W-:Y:S01]  /*df10*/  IMAD.U32 R3, RZ, RZ, UR6 ;  /* 0x00000006ff037e24 */ /* 0x000fe2000f8e00ff */
[----:B------:R-:W-:Y:S01]  /*df20*/  SHF.R.S32.HI R4, RZ, 0x1f, R7 ;  /* 0x0000001fff047819 */ /* 0x000fe20000011407 */
[C---:B------:R-:W-:Y:S01]  /*df30*/  IMAD R5, R20.reuse, UR9, R6 ;  /* 0x0000000914057c24 */ /* 0x040fe2000f8e0206 */
[----:B------:R-:W-:Y:S01]  /*df40*/  ULDC.64 UR4, c[0x0][0x2d0] ;  /* 0x0000b40000047ab9 */ /* 0x000fe20000000a00 */
[----:B------:R-:W-:-:S04]  /*df50*/  IMAD.WIDE.U32 R2, R20, UR8, R2 ;  /* 0x0000000814027c25 */ /* 0x000fc8000f8e0002 */
[----:B------:R-:W-:Y:S01]  /*df60*/  IMAD.IADD R3, R3, 0x1, R5 ;  /* 0x0000000103037824 */ /* 0x000fe200078e0205 */
[C---:B------:R-:W-:Y:S01]  /*df70*/  IADD3 R5, -R7.reuse, RZ, RZ ;  /* 0x000000ff07057210 */ /* 0x040fe20007ffe1ff */
[----:B------:R-:W-:Y:S02]  /*df80*/  IMAD R4, R4, UR4, RZ ;  /* 0x0000000404047c24 */ /* 0x000fe4000f8e02ff */
[----:B------:R-:W-:-:S04]  /*df90*/  IMAD.WIDE.U32 R2, R7, UR4, R2 ;  /* 0x0000000407027c25 */ /* 0x000fc8000f8e0002 */
[----:B-1----:R-:W-:Y:S02]  /*dfa0*/  IMAD R5, R0, R5, R9 ;  /* 0x0000000500057224 */ /* 0x002fe400078e0209 */
        /* <DEDUP_REMOVED lines=9> */
[----:B------:R-:W-:Y:S01]  /*e040*/  ULDC UR4, c[0x0][0x2b8] ;  /* 0x0000ae0000047ab9 */ /* 0x000fe20000000800 */
[----:B------:R-:W-:Y:S02]  /*e050*/  IADD3 R5, R3, R7, RZ ;  /* 0x0000000703057210 */ /* 0x000fe40007ffe0ff */
[----:B------:R-:W-:Y:S02]  /*e060*/  ISETP.GE.AND P1, PT, R22, UR4, PT ;  /* 0x0000000416007c0c */ /* 0x000fe4000bf26270 */
[----:B------:R-:W-:Y:S01]  /*e070*/  LEA.HI.X R5, R2, UR5, R5, 0x1, P0 ;  /* 0x0000000502057c11 */ /* 0x000fe200080f0c05 */
[----:B------:R-:W-:-:S03]  /*e080*/  UMOV UR5, 0xffffffff ;  /* 0xffffffff00057882 */ /* 0x000fc60000000000 */
[----:B------:R-:W-:Y:S07]  /*e090*/  BRA.DIV UR5, `(.L_x_4119) ;  /* 0x0000002605c07947 */ /* 0x000fee000b800000 */
[----:B------:R-:W0:Y:S01]  /*e0a0*/  SHFL.IDX PT, R14, R4, RZ, 0x181f ;  /* 0x00181fff040e7589 */ /* 0x000e2200000e0000 */
[----:B------:R-:W-:Y:S01]  /*e0b0*/  IMAD.U32 R6, RZ, RZ, UR46 ;  /* 0x0000002eff067e24 */ /* 0x000fe2000f8e00ff */
[----:B------:R-:W-:Y:S02]  /*e0c0*/  ULDC UR4, c[0x0][0x288] ;  /* 0x0000a20000047ab9 */ /* 0x000fe40000000800 */
[----:B------:R-:W1:Y:S01]  /*e0d0*/  SHFL.IDX PT, R2, R5, RZ, 0x181f ;  /* 0x00181fff05027589 */ /* 0x000e6200000e0000 */
[----:B------:R-:W-:Y:S01]  /*e0e0*/  IMAD R0, R0, UR4, RZ ;  /* 0x0000000400007c24 */ /* 0x000fe2000f8e02ff */
[----:B------:R-:W-:Y:S02]  /*e0f0*/  LEA R7, R6, R35, 0x6 ;  /* 0x0000002306077211 */ /* 0x000fe400078e30ff */
[----:B------:R-:W-:Y:S02]  /*e100*/  SHFL.IDX PT, R6, R5, 0x1, 0x181f ;  /* 0x00381f0005067f89 */ /* 0x000fe400000e0000 */
[C---:B------:R-:W-:Y:S01]  /*e110*/  ISETP.GE.AND P0, PT, R7.reuse, R0, PT ;  /* 0x000000000700720c */ /* 0x040fe20003f06270 */
[----:B------:R-:W-:-:S12]  /*e120*/  VIADD R11, R7, 0x10 ;  /* 0x00000010070b7836 */ /* 0x000fd80000000000 */
[----:B------:R-:W-:Y:S02]  /*e130*/  @!P0 LEA R9, R30, UR45, 0x1 ;  /* 0x0000002d1e098c11 */ /* 0x000fe4000f8e08ff */
[----:B0-----:R-:W-:-:S05]  /*e140*/  @!P0 LEA R14, P2, R22, R14, 0x1 ;  /* 0x0000000e160e8211 */ /* 0x001fca00078408ff */
[----:B-1----:R-:W-:Y:S01]  /*e150*/  @!P0 IMAD.X R3, RZ, RZ, R2, P2 ;  /* 0x000000ffff038224 */ /* 0x002fe200010e0602 */
[----:B------:R-:W-:Y:S02]  /*e160*/  @!P0 MOV R2, R14 ;  /* 0x0000000e00028202 */ /* 0x000fe40000000f00 */
        /* <DEDUP_REMOVED lines=13> */
[----:B------:R0:W2:Y:S02]  /*e240*/  SHFL.IDX PT, R14, R4, 0x3, 0x181f ;  /* 0x00781f00040e7f89 */ /* 0x0000a400000e0000 */
[----:B-1----:R-:W-:Y:S02]  /*e250*/  @!P0 IADD3.X R3, RZ, R6, RZ, P2, !PT ;  /* 0x00000006ff038210 */ /* 0x002fe400017fe4ff */
[----:B------:R0:W1:Y:S04]  /*e260*/  SHFL.IDX PT, R6, R5, 0x3, 0x181f ;  /* 0x00781f0005067f89 */ /* 0x00006800000e0000 */
[----:B------:R0:W-:Y:S03]  /*e270*/  @!P0 LDGSTS.E.BYPASS.LTC128B.128 [R9+0x21400], desc[UR36][R2.64], !P1 ;  /* 0x2140000002098fae */ /* 0x0001e6000c901d64 */
.L_x_4175:
[----:B------:R-:W-:-:S05]  /*e280*/  VIADD R7, R7, 0x30 ;  /* 0x0000003007077836 */ /* 0x000fca0000000000 */
[----:B------:R-:W-:Y:S01]  /*e290*/  ISETP.GE.AND P0, PT, R7, R0, PT ;  /* 0x000000000700720c */ /* 0x000fe20003f06270 */
[----:B------:R-:W-:-:S05]  /*e2a0*/  IMAD.MOV.U32 R0, RZ, RZ, 0x1 ;  /* 0x00000001ff007424 */ /* 0x000fca00078e00ff */
[----:B------:R-:W-:-:S07]  /*e2b0*/  SHF.L.U32 R0, R0, 0x1f, RZ ;  /* 0x0000001f00007819 */ /* 0x000fce00000006ff */
[----:B0-2---:R-:W-:Y:S02]  /*e2c0*/  @!P0 LEA R2, P2, R22, R14, 0x1 ;  /* 0x0000000e16028211 */ /* 0x005fe400078408ff */
[----:B------:R-:W-:Y:S02]  /*e2d0*/  @!P0 LEA R5, R30, UR45, 0x1 ;  /* 0x0000002d1e058c11 */ /* 0x000fe4000f8e08ff */
[----:B-1----:R-:W-:-:S05]  /*e2e0*/  @!P0 IADD3.X R3, RZ, R6, RZ, P2, !PT ;  /* 0x00000006ff038210 */ /* 0x002fca00017fe4ff */
        /* <DEDUP_REMOVED lines=11> */
.L_x_4176:
[----:B------:R-:W-:-:S13]  /*e3a0*/  ISETP.NE.AND P0, PT, R33, 0x3, PT ;  /* 0x000000032100780c */ /* 0x000fda0003f05270 */
[----:B------:R-:W-:Y:S05]  /*e3b0*/  @!P0 BRA `(.L_x_4121) ;  /* 0x0000000000048947 */ /* 0x000fea0003800000 */
[----:B------:R-:W-:Y:S01]  /*e3c0*/  BPT.TRAP 0x1 ;  /* 0x000000040000795c */ /* 0x000fe20000300000 */
.L_x_4121:
[----:B------:R-:W1:Y:S02]  /*e3d0*/  SYNCS.PHASECHK.TRANS64.TRYWAIT P0, [UR45+0x28c60], R0 ;  /* 0x028c6000ff0075a7 */ /* 0x000e64000800016d */
[----:B-1----:R-:W-:Y:S05]  /*e3e0*/  @!P0 BRA `(.L_x_4122) ;  /* 0x0000002800308947 */ /* 0x002fea0003800000 */
.L_x_4177:
        /* <DEDUP_REMOVED lines=12> */
[----:B------:R-:W-:Y:S01]  /*e4b0*/  IMAD.IADD R3, R3, 0x1, R5 ;  /* 0x0000000103037824 */ /* 0x000fe200078e0205 */
[----:B------:R-:W-:Y:S02]  /*e4c0*/  MOV R5, UR6 ;  /* 0x0000000600057c02 */ /* 0x000fe40008000f00 */
        /* <DEDUP_REMOVED lines=73> */
[----:B------:R-:W-:Y:S02]  /*e960*/  ISETP.LT.OR P6, PT, R18, 0x21, P6 ;  /* 0x000000211200780c */ /* 0x000fe400037c1670 */
[----:B--2---:R-:W-:-:S11]  /*e970*/  MOV R4, RZ ;  /* 0x000000ff00047202 */ /* 0x004fd60000000f00 */
        /* <DEDUP_REMOVED lines=16> */
.L_x_4187:
        /* <DEDUP_REMOVED lines=30> */
.L_x_4124:
[----:B------:R-:W-:Y:S01]  /*ec60*/  IADD3 R25, R25, -0x2, RZ ;  /* 0xfffffffe19197810 */ /* 0x000fe20007ffe0ff */
[----:B------:R-:W-:Y:S01]  /*ec70*/  SYNCS.ARRIVE.TRANS64.A1T0 RZ, [UR45+0x28c50], RZ ;  /* 0x028c50ffffff79a7 */ /* 0x000fe2000810002d */
[----:B------:R-:W-:Y:S01]  /*ec80*/  BSSY B0, `(.L_x_4108) ;  /* 0x00000f1000007945 */ /* 0x000fe20003800000 */
[----:B------:R-:W-:Y:S01]  /*ec90*/  IMAD.MOV.U32 R21, RZ, RZ, 0x1 ;  /* 0x00000001ff157424 */ /* 0x000fe200078e00ff */
[----:B------:R-:W-:Y:S02]  /*eca0*/  ISETP.GE.AND P0, PT, R25, UR48, PT ;  /* 0x0000003019007c0c */ /* 0x000fe4000bf06270 */
[----:B------:R-:W-:-:S11]  /*ecb0*/  MOV R0, 0x1 ;  /* 0x0000000100007802 */ /* 0x000fd60000000f00 */
[----:B------:R-:W-:Y:S05]  /*ecc0*/  @!P0 BRA `(.L_x_4125) ;  /* 0x0000000c00b08947 */ /* 0x000fea0003800000 */
[----:B------:R-:W-:Y:S01]  /*ecd0*/  UIADD3 UR4, UR44, 0x1, URZ ;  /* 0x000000012c047890 */ /* 0x000fe2000fffe03f */
[----:B------:R-:W-:Y:S01]  /*ece0*/  LOP3.LUT R0, RZ, UR41, RZ, 0x33, !PT ;  /* 0x00000029ff007c12 */ /* 0x000fe2000f8e33ff */
[----:B------:R-:W-:Y:S01]  /*ecf0*/  ULOP3.LUT UR5, URZ, UR42, URZ, 0x33, !UPT ;  /* 0x0000002a3f057292 */ /* 0x000fe2000f8e333f */
[----:B------:R-:W-:Y:S01]  /*ed00*/  IADD3 R35, R36, R28, R35 ;  /* 0x0000001c24237210 */ /* 0x000fe20007ffe023 */
[----:B------:R-:W-:Y:S01]  /*ed10*/  UIMAD UR4, UR4, UR38, URZ ;  /* 0x00000026040472a4 */ /* 0x000fe2000f8e023f */
[----:B------:R-:W-:Y:S01]  /*ed20*/  LOP3.LUT R28, R34, 0x40, RZ, 0xc0, !PT ;  /* 0x00000040221c7812 */ /* 0x000fe200078ec0ff */
[----:B------:R-:W-:Y:S01]  /*ed30*/  IMAD.MOV.U32 R21, RZ, RZ, 0x1 ;  /* 0x00000001ff157424 */ /* 0x000fe200078e00ff */
[----:B------:R-:W-:Y:S01]  /*ed40*/  LOP3.LUT R25, R17, 0x80, RZ, 0xc0, !PT ;  /* 0x0000008011197812 */ /* 0x000fe200078ec0ff */
[----:B------:R-:W-:Y:S01]  /*ed50*/  VIADD R2, R35, 0xffffff40 ;  /* 0xffffff4023027836 */ /* 0x000fe20000000000 */
[----:B------:R-:W-:Y:S02]  /*ed60*/  SHF.R.U32.HI R28, RZ, 0x2, R28 ;  /* 0x00000002ff1c7819 */ /* 0x000fe4000001161c */
[----:B------:R-:W-:-:S02]  /*ed70*/  LOP3.LUT R3, RZ, UR4, RZ, 0x33, !PT ;  /* 0x00000004ff037c12 */ /* 0x000fc4000f8e33ff */
[----:B------:R-:W-:Y:S02]  /*ed80*/  SHF.R.U32.HI R25, RZ, 0x3, R25 ;  /* 0x00000003ff197819 */ /* 0x000fe40000011619 */
[----:B------:R-:W-:Y:S02]  /*ed90*/  VIMNMX3 R3, R0, UR5, R3, !PT ;  /* 0x0000000500037c0f */ /* 0x000fe4000f800103 */
[----:B------:R-:W-:Y:S02]  /*eda0*/  MOV R0, 0x1 ;  /* 0x0000000100007802 */ /* 0x000fe40000000f00 */
[C---:B------:R-:W-:Y:S01]  /*edb0*/  IADD3 R22, -R3.reuse, -0x2, RZ ;  /* 0xfffffffe03167810 */ /* 0x040fe20007ffe1ff */
[----:B------:R-:W-:-:S07]  /*edc0*/  IMAD R9, R3, -0x40, R2 ;  /* 0xffffffc003097824 */ /* 0x000fce00078e0202 */
.L_x_4140:
[----:B------:R-:W-:Y:S01]  /*edd0*/  ISETP.NE.AND P1, PT, R37, 0x1, PT ;  /* 0x000000012500780c */ /* 0x000fe20003f25270 */
[----:B------:R-:W-:Y:S01]  /*ede0*/  BSSY B1, `(.L_x_4126) ;  /* 0x0000014000017945 */ /* 0x000fe20003800000 */
[----:B------:R-:W-:Y:S01]  /*edf0*/  ISETP.GT.U32.AND P0, PT, R31, 0x3f, PT ;  /* 0x0000003f1f00780c */ /* 0x000fe20003f04070 */
[----:B------:R-:W-:Y:S01]  /*ee00*/  IMAD.MOV.U32 R6, RZ, RZ, RZ ;  /* 0x000000ffff067224 */ /* 0x000fe200078e00ff */
[----:B------:R-:W-:-:S09]  /*ee10*/  MOV R7, R9 ;  /* 0x0000000900077202 */ /* 0x000fd20000000f00 */
        /* <DEDUP_REMOVED lines=16> */
.L_x_4127:
[----:B------:R-:W-:Y:S05]  /*ef20*/  BSYNC B1 ;  /* 0x0000000000017941 */ /* 0x000fea0003800000 */
.L_x_4126:
[----:B------:R-:W-:-:S13]  /*ef30*/  ISETP.NE.AND P0, PT, R33, 0x3, PT ;  /* 0x000000032100780c */ /* 0x000fda0003f05270 */
[----:B------:R-:W-:Y:S05]  /*ef40*/  @!P0 BRA `(.L_x_4128) ;  /* 0x0000000000048947 */ /* 0x000fea0003800000 */
[----:B------:R-:W-:Y:S01]  /*ef50*/  BPT.TRAP 0x1 ;  /* 0x000000040000795c */ /* 0x000fe20000300000 */
.L_x_4128:
[----:B------:R-:W-:Y:S01]  /*ef60*/  LEA R10, R0, UR45, 0x3 ;  /* 0x0000002d000a7c11 */ /* 0x000fe2000f8e18ff */
[----:B------:R-:W-:Y:S01]  /*ef70*/  BSSY B1, `(.L_x_4129) ;  /* 0x0000004000017945 */ /* 0x000fe20003800000 */
[----:B------:R-:W-:-:S04]  /*ef80*/  SHF.L.U32 R20, R21, 0x1f, RZ ;  /* 0x0000001f15147819 */ /* 0x000fc800000006ff */
[----:B------:R-:W1:Y:S02]  /*ef90*/  SYNCS.PHASECHK.TRANS64.TRYWAIT P0, [R10+URZ+0x28c40], R20 ;  /* 0x028c40140a0075a7 */ /* 0x000e64000800017f */
[----:B-1----:R-:W-:Y:S05]  /*efa0*/  @!P0 BRA `(.L_x_4130) ;  /* 0x0000002400688947 */ /* 0x002fea0003800000 */
.L_x_4188:
[----:B------:R-:W-:Y:S05]  /*efb0*/  BSYNC B1 ;  /* 0x0000000000017941 */ /* 0x000fea0003800000 */
.L_x_4129:
        /* <DEDUP_REMOVED lines=12> */
[----:B------:R-:W-:-:S04]  /*f080*/  ULDC.64 UR4, c[0x0][0x310] ;  /* 0x0000c40000047ab9 */ /* 0x000fc80000000a00 */
[----:B------:R-:W-:Y:S01]  /*f090*/  IADD3 R3, R3, R5, RZ ;  /* 0x0000000503037210 */ /* 0x000fe20007ffe0ff */
[----:B------:R-:W-:-:S04]  /*f0a0*/  IMAD R5, R18, UR4, RZ ;  /* 0x0000000412057c24 */ /* 0x000fc8000f8e02ff */
[C---:B------:R-:W-:Y:S02]  /*f0b0*/  IMAD R5, R6.reuse, UR5, R5 ;  /* 0x0000000506057c24 */ /* 0x040fe4000f8e0205 */
[----:B------:R-:W-:Y:S01]  /*f0c0*/  IMAD.WIDE.U32 R2, R6, UR4, R2 ;  /* 0x0000000406027c25 */ /* 0x000fe2000f8e0002 */
[----:B------:R-:W-:-:S03]  /*f0d0*/  ULDC.64 UR4, c[0x0][0x308] ;  /* 0x0000c20000047ab9 */ /* 0x000fc60000000a00 */
[----:B------:R-:W-:Y:S01]  /*f0e0*/  IMAD.IADD R3, R3, 0x1, R5 ;  /* 0x0000000103037824 */ /* 0x000fe200078e0205 */
[----:B------:R-:W-:Y:S01]  /*f0f0*/  MOV R5, UR4 ;  /* 0x0000000400057c02 */ /* 0x000fe20008000f00 */
[----:B------:R-:W-:-:S03]  /*f100*/  UIMAD UR4, UR6, UR4, URZ ;  /* 0x00000004060472a4 */ /* 0x000fc6000f8e023f */
[----:B------:R-:W-:Y:S01]  /*f110*/  ULDC.64 UR6, c[0x0][0x2e8] ;  /* 0x0000ba0000067ab9 */ /* 0x000fe20000000a00 */
[----:B------:R-:W-:Y:S02]  /*f120*/  UIMAD UR4, UR39, UR5, UR4 ;  /* 0x00000005270472a4 */ /* 0x000fe4000f8e0204 */
[----:B------:R-:W-:-:S04]  /*f130*/  IMAD.WIDE.U32 R2, R5, UR39, R2 ;  /* 0x0000002705027c25 */ /* 0x000fc8000f8e0002 */
[----:B------:R-:W-:Y:S01]  /*f140*/  VIADD R29, R3, UR4 ;  /* 0x00000004031d7c36 */ /* 0x000fe20008000000 */
[----:B------:R-:W-:Y:S01]  /*f150*/  LEA R26, P0, R2, UR6, 0x1 ;  /* 0x00000006021a7c11 */ /* 0x000fe2000f8008ff */
[----:B------:R-:W-:-:S03]  /*f160*/  UMOV UR4, 0xffffffff ;  /* 0xffffffff00047882 */ /* 0x000fc60000000000 */
[----:B------:R-:W-:Y:S01]  /*f170*/  LEA.HI.X R29, R2, UR7, R29, 0x1, P0 ;  /* 0x00000007021d7c11 */ /* 0x000fe200080f0c1d */
[----:B------:R-:W-:Y:S08]  /*f180*/  BRA.DIV UR4, `(.L_x_4131) ;  /* 0x0000002604047947 */ /* 0x000ff0000b800000 */
        /* <DEDUP_REMOVED lines=10> */
[----:B------:R-:W0:Y:S01]  /*f230*/  SHFL.IDX PT, R14, R26, 0x2, 0x181f ;  /* 0x00581f001a0e7f89 */ /* 0x000e2200000e0000 */
[----:B--2---:R-:W-:-:S03]  /*f240*/  IADD3.X R5, RZ, R3, RZ, P0, !PT ;  /* 0x00000003ff057210 */ /* 0x004fc600007fe4ff */
[----:B------:R-:W2:Y:S04]  /*f250*/  SHFL.IDX PT, R3, R29, 0x2, 0x181f ;  /* 0x00581f001d037f89 */ /* 0x000ea800000e0000 */
[----:B------:R3:W-:Y:S01]  /*f260*/  LDGSTS.E.BYPASS.LTC128B.128 [R27+0x22c00], desc[UR36][R4.64], !P1 ;  /* 0x22c00000041b7fae */ /* 0x0007e2000c901d64 */
[----:B0-----:R-:W-:-:S03]  /*f270*/  IADD3 R2, P0, R14, R8, RZ ;  /* 0x000000080e027210 */ /* 0x001fc60007f1e0ff */
[----:B------:R3:W0:Y:S02]  /*f280*/  SHFL.IDX PT, R14, R26, 0x3, 0x181f ;  /* 0x00781f001a0e7f89 */ /* 0x00062400000e0000 */
[----:B--2---:R-:W-:-:S05]  /*f290*/  IMAD.X R3, RZ, RZ, R3, P0 ;  /* 0x000000ffff037224 */ /* 0x004fca00000e0603 */
[----:B------:R3:W-:Y:S03]  /*f2a0*/  LDGSTS.E.BYPASS.LTC128B.128 [R27+0x23400], desc[UR36][R2.64], !P1 ;  /* 0x23400000021b7fae */ /* 0x0007e6000c901d64 */
.L_x_4198:
[----:B0--3--:R-:W-:-:S04]  /*f2b0*/  IADD3 R2, P0, R14, R8, RZ ;  /* 0x000000080e027210 */ /* 0x009fc80007f1e0ff */
[----:B------:R-:W-:Y:S02]  /*f2c0*/  IADD3.X R3, RZ, R34, RZ, P0, !PT ;  /* 0x00000022ff037210 */ /* 0x000fe400007fe4ff */
[----:B------:R-:W-:-:S03]  /*f2d0*/  PLOP3.LUT P0, PT, PT, PT, PT, 0x80, 0x0 ;  /* 0x000000000000781c */ /* 0x000fc60003f0f070 */
[----:B------:R-:W-:Y:S01]  /*f2e0*/  @!PT LDS RZ, [RZ] ;  /* 0x00000000fffff984 */ /* 0x000fe20000000800 */
[----:B------:R-:W-:Y:S01]  /*f2f0*/  @!PT LDS RZ, [RZ] ;  /* 0x00000000fffff984 */ /* 0x000fe20000000800 */
[----:B------:R-:W-:Y:S01]  /*f300*/  @!PT LDS RZ, [RZ] ;  /* 0x00000000fffff984 */ /* 0x000fe20000000800 */
[----:B------:R0:W-:Y:S01]  /*f310*/  LDGSTS.E.BYPASS.LTC128B.128 [R27+0x23c00], desc[UR36][R2.64], !P1 ;  /* 0x23c00000021b7fae */ /* 0x0001e2000c901d64 */
[----:B------:R-:W-:-:S09]  /*f320*/  NOP ;  /* 0x0000000000007918 */ /* 0x000fd20000000000 */
.L_x_4132:
        /* <DEDUP_REMOVED lines=10> */
.L_x_4133:
[----:B------:R2:W-:Y:S01]  /*f3d0*/  SYNCS.ARRIVE.TRANS64.A1T0 RZ, [R10+URZ+0x28c30], RZ ;  /* 0x028c30ff0aff79a7 */ /* 0x0005e2000810003f */
[----:B------:R-:W-:Y:S05]  /*f3e0*/  @!P2 BRA `(.L_x_4134) ;  /* 0x000000000004a947 */ /* 0x000fea0003800000 */
[----:B------:R-:W-:Y:S01]  /*f3f0*/  BPT.TRAP 0x1 ;  /* 0x000000040000795c */ /* 0x000fe20000300000 */
.L_x_4134:
[----:B------:R-:W3:Y:S01]  /*f400*/  SYNCS.PHASECHK.TRANS64.TRYWAIT P0, [R10+URZ+0x28c60], R20 ;  /* 0x028c60140a0075a7 */ /* 0x000ee2000800017f */
[----:B------:R-:W-:Y:S04]  /*f410*/  BSSY B1, `(.L_x_4135) ;  /* 0x0000002000017945 */ /* 0x000fe80003800000 */
[----:B---3--:R-:W-:Y:S05]  /*f420*/  @!P0 BRA `(.L_x_4136) ;  /* 0x0000002400688947 */ /* 0x008fea0003800000 */
.L_x_4199:
[----:B------:R-:W-:Y:S05]  /*f430*/  BSYNC B1 ;  /* 0x0000000000017941 */ /* 0x000fea0003800000 */
.L_x_4135:
        /* <DEDUP_REMOVED lines=46> */
[----:B------:R-:W-:Y:S01]  /*f720*/  LDGSTS.E.BYPASS.LTC128B.128 [R17+0x8400], desc[UR36][R6.64+0x200], !P4 ;  /* 0x0840020006117fae */ /* 0x000fe2000e101d64 */
[----:B------:R-:W-:-:S03]  /*f730*/  IADD3.X R5, RZ, R5, RZ, P0, !PT ;  /* 0x00000005ff057210 */ /* 0x000fc600007fe4ff */
[----:B------:R-:W0:Y:S04]  /*f740*/  SHFL.IDX PT, R14, R18, 0x2, 0x181f ;  /* 0x00581f00120e7f89 */ /* 0x000e2800000e0000 */
        /* <DEDUP_REMOVED lines=28> */
.L_x_4209:
        /* <DEDUP_REMOVED lines=20> */
.L_x_4138:
        /* <DEDUP_REMOVED lines=10> */
.L_x_4139:
[----:B------:R-:W-:Y:S01]  /*faf0*/  IADD3 R0, R0, 0x1, RZ ;  /* 0x0000000100007810 */ /* 0x000fe20007ffe0ff */
[----:B------:R-:W-:Y:S01]  /*fb00*/  VIADD R22, R22, 0xffffffff ;  /* 0xffffffff16167836 */ /* 0x000fe20000000000 */
[----:B------:R1:W-:Y:S01]  /*fb10*/  SYNCS.ARRIVE.TRANS64.A1T0 RZ, [R10+URZ+0x28c50], RZ ;  /* 0x028c50ff0aff79a7 */ /* 0x0003e2000810003f */
[----:B------:R-:W-:Y:S02]  /*fb20*/  IADD3 R9, R9, -0x40, RZ ;  /* 0xffffffc009097810 */ /* 0x000fe40007ffe0ff */
[----:B------:R-:W-:-:S04]  /*fb30*/  ISETP.NE.AND P0, PT, R0, 0x2, PT ;  /* 0x000000020000780c */ /* 0x000fc80003f05270 */
[----:B------:R-:W-:Y:S02]  /*fb40*/  SEL R0, R0, RZ, P0 ;  /* 0x000000ff00007207 */ /* 0x000fe40000000000 */
[----:B0-----:R-:W-:Y:S02]  /*fb50*/  SEL R2, RZ, 0x1, P0 ;  /* 0x00000001ff027807 */ /* 0x001fe40000000000 */
[----:B------:R-:W-:Y:S02]  /*fb60*/  ISETP.GT.AND P0, PT, R22, UR48, PT ;  /* 0x0000003016007c0c */ /* 0x000fe4000bf04270 */
[----:B------:R-:W-:-:S11]  /*fb70*/  LOP3.LUT R21, R21, R2, RZ, 0x3c, !PT ;  /* 0x0000000215157212 */ /* 0x000fd600078e3cff */
[----:B-1----:R-:W-:Y:S05]  /*fb80*/  @P0 BRA `(.L_x_4140) ;  /* 0xfffffff000900947 */ /* 0x002fea000383ffff */
.L_x_4125:
[----:B------:R-:W-:Y:S05]  /*fb90*/  BSYNC B0 ;  /* 0x0000000000007941 */ /* 0x000fea0003800000 */
.L_x_4108:
[----:B------:R-:W0:Y:S01]  /*fba0*/  S2R R3, SR_CgaCtaId ;  /* 0x0000000000037919 */ /* 0x000e220000008800 */
[----:B------:R-:W-:Y:S01]  /*fbb0*/  MOV R2, 0x400 ;  /* 0x0000040000027802 */ /* 0x000fe20000000f00 */
[----:B------:R-:W-:Y:S01]  /*fbc0*/  BSSY B0, `(.L_x_4141) ;  /* 0x0000005000007945 */ /* 0x000fe20003800000 */
[----:B------:R-:W-:Y:S02]  /*fbd0*/  SHF.L.U32 R4, R4, 0x1f, RZ ;  /* 0x0000001f04047819 */ /* 0x000fe400000006ff */
[----:B0-----:R-:W-:-:S04]  /*fbe0*/  LEA R5, R3, R2, 0x18 ;  /* 0x0000000203057211 */ /* 0x001fc800078ec0ff */
[----:B------:R-:W0:Y:S02]  /*fbf0*/  SYNCS.PHASECHK.TRANS64.TRYWAIT P0, [R5+URZ+0x28c20], R4 ;  /* 0x028c2004050075a7 */ /* 0x000e24000800017f */
[----:B0-----:R-:W-:Y:S05]  /*fc00*/  @!P0 BRA `(.L_x_4142) ;  /* 0x0000002400488947 */ /* 0x001fea0003800000 */
.L_x_4210:
[----:B------:R-:W-:Y:S05]  /*fc10*/  BSYNC B0 ;  /* 0x0000000000007941 */ /* 0x000fea0003800000 */
.L_x_4141:
[----:B------:R-:W-:-:S03]  /*fc20*/  UMOV UR4, 0xffffffff ;  /* 0xffffffff00047882 */ /* 0x000fc60000000000 */
[----:B------:R-:W-:Y:S05]  /*fc30*/  BRA.DIV UR4, `(.L_x_4143) ;  /* 0x0000002604507947 */ /* 0x000fea000b800000 */
[----:B------:R-:W1:Y:S02]  /*fc40*/  S2R R2, SR_TID.X ;  /* 0x0000000000027919 */ /* 0x000e640000002100 */
[----:B-1----:R-:W-:-:S04]  /*fc50*/  SHF.R.U32.HI R2, RZ, 0x5, R2 ;  /* 0x00000005ff027819 */ /* 0x002fc80000011602 */
[----:B------:R-:W-:-:S05]  /*fc60*/  LOP3.LUT R2, R2, 0x3, RZ, 0xc0, !PT ;  /* 0x0000000302027812 */ /* 0x000fca00078ec0ff */
[----:B------:R1:W3:Y:S02]  /*fc70*/  SHFL.IDX PT, R14, R2, RZ, 0x1f ;  /* 0x00001fff020e7589 */ /* 0x0002e400000e0000 */
.L_x_4213:
[----:B---3--:R-:W-:-:S13]  /*fc80*/  ISETP.NE.AND P0, PT, R14, RZ, PT ;  /* 0x000000ff0e00720c */ /* 0x008fda0003f05270 */
[----:B------:R-:W-:Y:S05]  /*fc90*/  @P0 BRA `(.L_x_4051) ;  /* 0x0000000000880947 */ /* 0x000fea0003800000 */
[----:B------:R-:W-:-:S03]  /*fca0*/  UMOV UR4, 0xffffffff ;  /* 0xffffffff00047882 */ /* 0x000fc60000000000 */
[----:B------:R-:W-:Y:S05]  /*fcb0*/  BRA.DIV UR4, `(.L_x_4144) ;  /* 0x0000002604647947 */ /* 0x000fea000b800000 */
[----:B------:R-:W-:-:S13]  /*fcc0*/  ELECT P6, URZ, PT ;  /* 0x00000000003f782f */ /* 0x000fda00038c0000 */
.L_x_4216:
[----:B------:R-:W-:Y:S05]  /*fcd0*/  @!P6 BRA `(.L_x_4051) ;  /* 0x000000000078e947 */ /* 0x000fea0003800000 */
[----:B------:R-:W-:-:S06]  /*fce0*/  ULOP3.LUT UR4, UR43, 0x2, URZ, 0xfc, !UPT ;  /* 0x000000022b047892 */ /* 0x000fcc000f8efc3f */
[----:B-1----:R-:W-:-:S05]  /*fcf0*/  IMAD.U32 R2, RZ, RZ, UR4 ;  /* 0x00000004ff027e24 */ /* 0x002fca000f8e00ff */
[----:B------:R-:W-:-:S13]  /*fd00*/  ISETP.NE.AND P0, PT, R2, 0x3, PT ;  /* 0x000000030200780c */ /* 0x000fda0003f05270 */
[----:B------:R-:W-:Y:S05]  /*fd10*/  @!P0 BRA `(.L_x_4145) ;  /* 0x0000000000048947 */ /* 0x000fea0003800000 */
[----:B------:R-:W-:Y:S01]  /*fd20*/  BPT.TRAP 0x1 ;  /* 0x000000040000795c */ /* 0x000fe20000300000 */
.L_x_4145:
[C---:B0-----:R-:W-:Y:S01]  /*fd30*/  LEA R4, R0.reuse, R5, 0x3 ;  /* 0x0000000500047211 */ /* 0x041fe200078e18ff */
[----:B------:R-:W-:Y:S01]  /*fd40*/  VIADD R0, R0, 0x1 ;  /* 0x0000000100007836 */ /* 0x000fe20000000000 */
[----:B------:R-:W-:-:S04]  /*fd50*/  SHF.L.U32 R3, R21, 0x1f, RZ ;  /* 0x0000001f15037819 */ /* 0x000fc800000006ff */
[----:B------:R-:W0:Y:S01]  /*fd60*/  SYNCS.PHASECHK.TRANS64.TRYWAIT P1, [R4+URZ+0x28c40], R3 ;  /* 0x028c4003040075a7 */ /* 0x000e22000802017f */
[----:B------:R-:W-:-:S04]  /*fd70*/  ISETP.NE.AND P2, PT, R0, 0x2, PT ;  /* 0x000000020000780c */ /* 0x000fc80003f45270 */
[----:B------:R-:W-:Y:S01]  /*fd80*/  SEL R2, RZ, 0x1, P2 ;  /* 0x00000001ff027807 */ /* 0x000fe20001000000 */
[----:B0-----:R-:W-:Y:S08]  /*fd90*/  @!P1 BRA `(.L_x_4146) ;  /* 0x00000024004c9947 */ /* 0x001ff00003800000 */
.L_x_4217:
[----:B------:R-:W-:Y:S02]  /*fda0*/  SEL R0, R0, RZ, P2 ;  /* 0x000000ff00007207 */ /* 0x000fe40001000000 */
[----:B------:R-:W-:Y:S01]  /*fdb0*/  LOP3.LUT R2, R21, R2, RZ, 0x3c, !PT ;  /* 0x0000000215027212 */ /* 0x000fe200078e3cff */
[----:B------:R-:W-:Y:S06]  /*fdc0*/  @!P0 BRA `(.L_x_4147) ;  /* 0x0000000000048947 */ /* 0x000fec0003800000 */
[----:B------:R-:W-:Y:S01]  /*fdd0*/  BPT.TRAP 0x1 ;  /* 0x000000040000795c */ /* 0x000fe20000300000 */
.L_x_4147:
[----:B------:R-:W-:Y:S02]  /*fde0*/  LEA R5, R0, R5, 0x3 ;  /* 0x0000000500057211 */ /* 0x000fe400078e18ff */
[----:B------:R-:W-:-:S04]  /*fdf0*/  SHF.L.U32 R0, R2, 0x1f, RZ ;  /* 0x0000001f02007819 */ /* 0x000fc800000006ff */
[----:B------:R-:W1:Y:S02]  /*fe00*/  SYNCS.PHASECHK.TRANS64.TRYWAIT P1, [R5+URZ+0x28c40], R0 ;  /* 0x028c4000050075a7 */ /* 0x000e64000802017f */
[----:B-1----:R-:W-:Y:S05]  /*fe10*/  @!P1 BRA `(.L_x_4148) ;  /* 0x0000002400409947 */ /* 0x002fea0003800000 */
.L_x_4218:
[----:B------:R-:W-:Y:S05]  /*fe20*/  @!P0 BRA `(.L_x_4149) ;  /* 0x0000000000048947 */ /* 0x000fea0003800000 */
[----:B------:R-:W-:Y:S01]  /*fe30*/  BPT.TRAP 0x1 ;  /* 0x000000040000795c */ /* 0x000fe20000300000 */
.L_x_4149:
[----:B------:R-:W3:Y:S02]  /*fe40*/  SYNCS.PHASECHK.TRANS64.TRYWAIT P1, [R4+URZ+0x28c60], R3 ;  /* 0x028c6003040075a7 */ /* 0x000ee4000802017f */
[----:B---3--:R-:W-:Y:S05]  /*fe50*/  @!P1 BRA `(.L_x_4150) ;  /* 0x0000002400449947 */ /* 0x008fea0003800000 */
.L_x_4219:
[----:B------:R-:W-:Y:S05]  /*fe60*/  @!P0 BRA `(.L_x_4151) ;  /* 0x0000000000048947 */ /* 0x000fea0003800000 */
[----:B------:R-:W-:Y:S01]  /*fe70*/  BPT.TRAP 0x1 ;  /* 0x000000040000795c */ /* 0x000fe20000300000 */
.L_x_4151:
[----:B----4-:R4:W0:Y:S02]  /*fe80*/  SYNCS.PHASECHK.TRANS64.TRYWAIT P0, [R5+URZ+0x28c60], R0 ;  /* 0x028c6000050075a7 */ /* 0x010824000800017f */
[----:B0-----:R-:W-:Y:S05]  /*fe90*/  @!P0 NANOSLEEP.SYNCS 0x989680 ;  /* 0x009896800000895d */ /* 0x001fea0003900000 */
[----:B------:R-:W0:Y:S02]  /*fea0*/  @!P0 SYNCS.PHASECHK.TRANS64 P0, [R5+URZ+0x28c60], R0 ;  /* 0x028c6000050085a7 */ /* 0x000e24000800007f */
[----:B0-----:R-:W-:Y:S05]  /*feb0*/  @!P0 BRA `(.L_x_4151) ;  /* 0xfffffffc00f08947 */ /* 0x001fea000383ffff */
.L_x_4051:
[----:B-1----:R-:W-:Y:S05]  /*fec0*/  BSYNC B6 ;  /* 0x0000000000067941 */ /* 0x002fea0003800000 */
.L_x_4048:
[----:B------:R-:W-:Y:S05]  /*fed0*/  EXIT ;  /* 0x000000000000794d */ /* 0x000fea0003800000 */
.L_x_4056:
[----:B0-----:R-:W-:-:S04]  /*fee0*/  IMAD.U32 R5, RZ, RZ, UR5 ;  /* 0x00000005ff057e24 */ /* 0x001fc8000f8e00ff */
[----:B------:R0:W1:Y:S03]  /*fef0*/  SYNCS.PHASECHK.TRANS64.TRYWAIT P1, [R5+URZ+0x28c50], R2 ;  /* 0x028c5002050075a7 */ /* 0x000066000802017f */
[----:B-1----:R-:W-:Y:S05]  /*ff00*/  @!P1 NANOSLEEP.SYNCS 0x989680 ;  /* 0x009896800000995d */ /* 0x002fea0003900000 */
[----:B------:R-:W1:Y:S02]  /*ff10*/  @!P1 SYNCS.PHASECHK.TRANS64 P1, [R5+URZ+0x28c50], R2 ;  /* 0x028c5002050095a7 */ /* 0x000e64000802007f */
[----:B-1----:R-:W-:Y:S05]  /*ff20*/  @!P1 BRA `(.L_x_4056) ;  /* 0xfffffffc00ec9947 */ /* 0x002fea000383ffff */
[----:B------:R-:W-:Y:S05]  /*ff30*/  BRA `(.L_x_4152) ;  /* 0xffffff14005c7947 */ /* 0x000fea000383ffff */
.L_x_4062:
[----:B-1----:R-:W-:-:S04]  /*ff40*/  MOV R5, UR7 ;  /* 0x0000000700057c02 */ /* 0x002fc80008000f00 */
[----:B------:R1:W2:Y:S03]  /*ff50*/  SYNCS.PHASECHK.TRANS64.TRYWAIT P1, [R5+URZ+0x28c50], R2 ;  /* 0x028c5002050075a7 */ /* 0x0002a6000802017f */
[----:B--2---:R-:W-:Y:S05]  /*ff60*/  @!P1 NANOSLEEP.SYNCS 0x989680 ;  /* 0x009896800000995d */ /* 0x004fea0003900000 */
[----:B------:R-:W2:Y:S02]  /*ff70*/  @!P1 SYNCS.PHASECHK.TRANS64 P1, [R5+URZ+0x28c50], R2 ;  /* 0x028c5002050095a7 */ /* 0x000ea4000802007f */
[----:B--2---:R-:W-:Y:S05]  /*ff80*/  @!P1 BRA `(.L_x_4062) ;  /* 0xfffffffc00ec9947 */ /* 0x004fea000383ffff */
[----:B------:R-:W-:Y:S05]  /*ff90*/  BRA `(.L_x_4061) ;  /* 0xffffff2000607947 */ /* 0x000fea000383ffff */
.L_x_4067:
[----:B0-----:R-:W-:-:S04]  /*ffa0*/  IMAD.U32 R0, RZ, RZ, UR39 ;  /* 0x00000027ff007e24 */ /* 0x001fc8000f8e00ff */
[----:B------:R0:W1:Y:S03]  /*ffb0*/  SYNCS.PHASECHK.TRANS64.TRYWAIT P0, [R0+URZ+0x28c00], R13 ;  /* 0x028c000d000075a7 */ /* 0x000066000800017f */
[----:B-1----:R-:W-:Y:S05]  /*ffc0*/  @!P0 NANOSLEEP.SYNCS 0x989680 ;  /* 0x009896800000895d */ /* 0x002fea0003900000 */
[----:B------:R-:W1:Y:S02]  /*ffd0*/  @!P0 SYNCS.PHASECHK.TRANS64 P0, [R0+URZ+0x28c00], R13 ;  /* 0x028c000d000085a7 */ /* 0x000e64000800007f */
[----:B-1----:R-:W-:Y:S05]  /*ffe0*/  @!P0 BRA `(.L_x_4067) ;  /* 0xfffffffc00ec8947 */ /* 0x002fea000383ffff */
[----:B------:R-:W-:Y:S05]  /*fff0*/  BRA `(.L_x_4153) ;  /* 0xffffff3400b87947 */ /* 0x000fea000383ffff */
.L_x_4071:
[----:B-1----:R-:W-:-:S04]  /*10000*/  MOV R4, UR39 ;  /* 0x0000002700047c02 */ /* 0x002fc80008000f00 */
[----:B------:R1:W2:Y:S03]  /*10010*/  SYNCS.PHASECHK.TRANS64.TRYWAIT P1, [R4+URZ+0x28c30], R13 ;  /* 0x028c300d040075a7 */ /* 0x0002a6000802017f */
[----:B--2---:R-:W-:Y:S05]  /*10020*/  @!P1 NANOSLEEP.SYNCS 0x989680 ;  /* 0x009896800000995d */ /* 0x004fea0003900000 */
[----:B------:R-:W2:Y:S02]  /*10030*/  @!P1 SYNCS.PHASECHK.TRANS64 P1, [R4+URZ+0x28c30], R13 ;  /* 0x028c300d040095a7 */ /* 0x000ea4000802007f */
[----:B--2---:R-:W-:Y:S05]  /*10040*/  @!P1 BRA `(.L_x_4071) ;  /* 0xfffffffc00ec9947 */ /* 0x004fea000383ffff */
[----:B------:R-:W-:Y:S05]  /*10050*/  BRA `(.L_x_4070) ;  /* 0xffffff3400f87947 */ /* 0x000fea000383ffff */
.L_x_4076:
[----:B--2---:R-:W-:-:S04]  /*10060*/  IMAD.U32 R14, RZ, RZ, UR39 ;  /* 0x00000027ff0e7e24 */ /* 0x004fc8000f8e00ff */
[----:B------:R2:W3:Y:S03]  /*10070*/  SYNCS.PHASECHK.TRANS64.TRYWAIT P1, [R14+URZ+0x28c50], R13 ;  /* 0x028c500d0e0075a7 */ /* 0x0004e6000802017f */
[----:B---3--:R-:W-:Y:S05]  /*10080*/  @!P1 NANOSLEEP.SYNCS 0x989680 ;  /* 0x009896800000995d */ /* 0x008fea0003900000 */
[----:B------:R-:W3:Y:S02]  /*10090*/  @!P1 SYNCS.PHASECHK.TRANS64 P1, [R14+URZ+0x28c50], R13 ;  /* 0x028c500d0e0095a7 */ /* 0x000ee4000802007f */
[----:B---3--:R-:W-:Y:S05]  /*100a0*/  @!P1 BRA `(.L_x_4076) ;  /* 0xfffffffc00ec9947 */ /* 0x008fea000383ffff */
[----:B------:R-:W-:Y:S05]  /*100b0*/  BRA `(.L_x_4075) ;  /* 0xffffff5000207947 */ /* 0x000fea000383ffff */
.L_x_4082:
[----:B--2---:R-:W-:-:S04]  /*100c0*/  MOV R4, UR27 ;  /* 0x0000001b00047c02 */ /* 0x004fc80008000f00 */
[----:B------:R2:W3:Y:S03]  /*100d0*/  SYNCS.PHASECHK.TRANS64.TRYWAIT P1, [R4+URZ+0x28c30], R13 ;  /* 0x028c300d040075a7 */ /* 0x0004e6000802017f */
[----:B---3--:R-:W-:Y:S05]  /*100e0*/  @!P1 NANOSLEEP.SYNCS 0x989680 ;  /* 0x009896800000995d */ /* 0x008fea0003900000 */
[----:B------:R-:W3:Y:S02]  /*100f0*/  @!P1 SYNCS.PHASECHK.TRANS64 P1, [R4+URZ+0x28c30], R13 ;  /* 0x028c300d040095a7 */ /* 0x000ee4000802007f */
[----:B---3--:R-:W-:Y:S05]  /*10100*/  @!P1 BRA `(.L_x_4082) ;  /* 0xfffffffc00ec9947 */ /* 0x008fea000383ffff */
[----:B------:R-:W-:Y:S05]  /*10110*/  BRA `(.L_x_4081) ;  /* 0xffffff5400587947 */ /* 0x000fea000383ffff */
.L_x_4087:
[----:B-1----:R-:W-:-:S04]  /*10120*/  IMAD.U32 R14, RZ, RZ, UR27 ;  /* 0x0000001bff0e7e24 */ /* 0x002fc8000f8e00ff */
[----:B------:R1:W2:Y:S03]  /*10130*/  SYNCS.PHASECHK.TRANS64.TRYWAIT P1, [R14+URZ+0x28c50], R13 ;  /* 0x028c500d0e0075a7 */ /* 0x0002a6000802017f */
[----:B--2---:R-:W-:Y:S05]  /*10140*/  @!P1 NANOSLEEP.SYNCS 0x989680 ;  /* 0x009896800000995d */ /* 0x004fea0003900000 */
[----:B------:R-:W2:Y:S02]  /*10150*/  @!P1 SYNCS.PHASECHK.TRANS64 P1, [R14+URZ+0x28c50], R13 ;  /* 0x028c500d0e0095a7 */ /* 0x000ea4000802007f */
[----:B--2---:R-:W-:Y:S05]  /*10160*/  @!P1 BRA `(.L_x_4087) ;  /* 0xfffffffc00ec9947 */ /* 0x004fea000383ffff */
[----:B------:R-:W-:Y:S05]  /*10170*/  BRA `(.L_x_4086) ;  /* 0xffffff7000cc7947 */ /* 0x000fea000383ffff */
.L_x_4094:
[----:B-1----:R-:W-:-:S04]  /*10180*/  MOV R4, UR6 ;  /* 0x0000000600047c02 */ /* 0x002fc80008000f00 */
[----:B------:R1:W2:Y:S03]  /*10190*/  SYNCS.PHASECHK.TRANS64.TRYWAIT P1, [R4+URZ+0x28c30], R11 ;  /* 0x028c300b040075a7 */ /* 0x0002a6000802017f */
[----:B--2---:R-:W-:Y:S05]  /*101a0*/  @!P1 NANOSLEEP.SYNCS 0x989680 ;  /* 0x009896800000995d */ /* 0x004fea0003900000 */
[----:B------:R-:W2:Y:S02]  /*101b0*/  @!P1 SYNCS.PHASECHK.TRANS64 P1, [R4+URZ+0x28c30], R11 ;  /* 0x028c300b040095a7 */ /* 0x000ea4000802007f */
[----:B--2---:R-:W-:Y:S05]  /*101c0*/  @!P1 BRA `(.L_x_4094) ;  /* 0xfffffffc00ec9947 */ /* 0x004fea000383ffff */
[----:B------:R-:W-:Y:S05]  /*101d0*/  BRA `(.L_x_4093) ;  /* 0xffffff7400c47947 */ /* 0x000fea000383ffff */
.L_x_4099:
[----:B-1----:R-:W-:-:S04]  /*101e0*/  IMAD.U32 R12, RZ, RZ, UR6 ;  /* 0x00000006ff0c7e24 */ /* 0x002fc8000f8e00ff */
[----:B------:R1:W3:Y:S03]  /*101f0*/  SYNCS.PHASECHK.TRANS64.TRYWAIT P1, [R12+URZ+0x28c50], R11 ;  /* 0x028c500b0c0075a7 */ /* 0x0002e6000802017f */
[----:B---3--:R-:W-:Y:S05]  /*10200*/  @!P1 NANOSLEEP.SYNCS 0x989680 ;  /* 0x009896800000995d */ /* 0x008fea0003900000 */
[----:B------:R-:W3:Y:S02]  /*10210*/  @!P1 SYNCS.PHASECHK.TRANS64 P1, [R12+URZ+0x28c50], R11 ;  /* 0x028c500b0c0095a7 */ /* 0x000ee4000802007f */
[----:B---3--:R-:W-:Y:S05]  /*10220*/  @!P1 BRA `(.L_x_4099) ;  /* 0xfffffffc00ec9947 */ /* 0x008fea000383ffff */
[----:B------:R-:W-:Y:S05]  /*10230*/  BRA `(.L_x_4098) ;  /* 0xffffff8c00dc7947 */ /* 0x000fea000383ffff */
.L_x_4113:
[----:B------:R-:W-:Y:S01]  /*10240*/  MOV R13, R23 ;  /* 0x00000017000d7202 */ /* 0x000fe20000000f00 */
[----:B------:R-:W-:Y:S01]  /*10250*/  IMAD.MOV.U32 R12, RZ, RZ, RZ ;  /* 0x000000ffff0c7224 */ /* 0x000fe200078e00ff */
[----:B------:R-:W-:Y:S01]  /*10260*/  MOV R11, 0x1f ;  /* 0x0000001f000b7802 */ /* 0x000fe20000000f00 */
[----:B------:R-:W-:-:S07]  /*10270*/  IMAD.MOV.U32 R15, RZ, RZ, -0x1 ;  /* 0xffffffffff0f7424 */ /* 0x000fce00078e00ff */
[----:B------:R-:W-:Y:S05]  /*10280*/  WARPSYNC.COLLECTIVE R15, `(.L_x_4154) ;  /* 0x000000000f087348 */ /* 0x000fea0003c00000 */
[----:B------:R0:W1:Y:S02]  /*10290*/  SHFL.IDX P6, R14, R13, R12, R11 ;  /* 0x0000000c0d0e7389 */ /* 0x00006400000c000b */
[----:B01----:R-:W-:Y:S01]  /*102a0*/  ENDCOLLECTIVE ;  /* 0x000000000000791b */ /* 0x003fe20003800000 */
.L_x_4154:
[----:B------:R-:W-:Y:S05]  /*102b0*/  BRA `(.L_x_4155) ;  /* 0xffffffd000f07947 */ /* 0x000fea000383ffff */
.L_x_4115:
[----:B0-----:R-:W-:-:S04]  /*102c0*/  MOV R3, UR45 ;  /* 0x0000002d00037c02 */ /* 0x001fc80008000f00 */
[----:B------:R0:W1:Y:S03]  /*102d0*/  SYNCS.PHASECHK.TRANS64.TRYWAIT P0, [R3+URZ+0x28c40], R0 ;  /* 0x028c4000030075a7 */ /* 0x000066000800017f */
[----:B-1----:R-:W-:Y:S05]  /*102e0*/  @!P0 NANOSLEEP.SYNCS 0x989680 ;  /* 0x009896800000895d */ /* 0x002fea0003900000 */
[----:B------:R-:W1:Y:S02]  /*102f0*/  @!P0 SYNCS.PHASECHK.TRANS64 P0, [R3+URZ+0x28c40], R0 ;  /* 0x028c4000030085a7 */ /* 0x000e64000800007f */
[----:B-1----:R-:W-:Y:S05]  /*10300*/  @!P0 BRA `(.L_x_4115) ;  /* 0xfffffffc00ec8947 */ /* 0x002fea000383ffff */
[----:B------:R-:W-:Y:S05]  /*10310*/  BRA `(.L_x_4156) ;  /* 0xffffffd400207947 */ /* 0x000fea000383ffff */
.L_x_4116:
[----:B------:R-:W-:Y:S01]  /*10320*/  BSSY B0, `(.L_x_4157) ;  /* 0x0000008000007945 */ /* 0x000fe20003800000 */
[----:B------:R-:W-:Y:S01]  /*10330*/  IMAD.MOV.U32 R13, RZ, RZ, R5 ;  /* 0x000000ffff0d7224 */ /* 0x000fe200078e0005 */
[----:B------:R-:W-:Y:S01]  /*10340*/  MOV R12, RZ ;  /* 0x000000ff000c7202 */ /* 0x000fe20000000f00 */
[----:B------:R-:W-:Y:S01]  /*10350*/  IMAD.MOV.U32 R11, RZ, RZ, 0x181f ;  /* 0x0000181fff0b7424 */ /* 0x000fe200078e00ff */
[----:B------:R-:W-:-:S07]  /*10360*/  MOV R15, 0xffffffff ;  /* 0xffffffff000f7802 */ /* 0x000fce0000000f00 */
[----:B------:R-:W-:Y:S05]  /*10370*/  WARPSYNC.COLLECTIVE R15, `(.L_x_4158) ;  /* 0x000000000f087348 */ /* 0x000fea0003c00000 */
[----:B------:R0:W1:Y:S02]  /*10380*/  SHFL.IDX P6, R14, R13, R12, R11 ;  /* 0x0000000c0d0e7389 */ /* 0x00006400000c000b */
[----:B01----:R-:W-:Y:S01]  /*10390*/  ENDCOLLECTIVE ;  /* 0x000000000000791b */ /* 0x003fe20003800000 */
.L_x_4158:
[----:B------:R-:W-:Y:S05]  /*103a0*/  BSYNC B0 ;  /* 0x0000000000007941 */ /* 0x000fea0003800000 */
.L_x_4157:
[----:B------:R-:W-:Y:S01]  /*103b0*/  MOV R13, R0 ;  /* 0x00000000000d7202 */ /* 0x000fe20000000f00 */
[----:B------:R-:W-:Y:S01]  /*103c0*/  IMAD.MOV.U32 R12, RZ, RZ, RZ ;  /* 0x000000ffff0c7224 */ /* 0x000fe200078e00ff */
[----:B------:R-:W-:Y:S01]  /*103d0*/  MOV R11, 0x181f ;  /* 0x0000181f000b7802 */ /* 0x000fe20000000f00 */
[----:B------:R-:W-:Y:S01]  /*103e0*/  IMAD.MOV.U32 R15, RZ, RZ, -0x1 ;  /* 0xffffffffff0f7424 */ /* 0x000fe200078e00ff */
[----:B------:R-:W-:Y:S01]  /*103f0*/  @P0 LEA R7, R30, UR45, 0x1 ;  /* 0x0000002d1e070c11 */ /* 0x000fe2000f8e08ff */
[----:B------:R-:W-:-:S07]  /*10400*/  IMAD.MOV.U32 R2, RZ, RZ, R14 ;  /* 0x000000ffff027224 */ /* 0x000fce00078e000e */
[----:B------:R-:W-:Y:S05]  /*10410*/  WARPSYNC.COLLECTIVE R15, `(.L_x_4159) ;  /* 0x000000000f087348 */ /* 0x000fea0003c00000 */
[----:B------:R0:W1:Y:S02]  /*10420*/  SHFL.IDX P6, R14, R13, R12, R11 ;  /* 0x0000000c0d0e7389 */ /* 0x00006400000c000b */
[----:B01----:R-:W-:Y:S01]  /*10430*/  ENDCOLLECTIVE ;  /* 0x000000000000791b */ /* 0x003fe20003800000 */
.L_x_4159:
[----:B------:R-:W-:Y:S01]  /*10440*/  MOV R13, R5 ;  /* 0x00000005000d7202 */ /* 0x000fe20000000f00 */
[----:B------:R-:W-:Y:S01]  /*10450*/  IMAD.MOV.U32 R12, RZ, RZ, 0x1 ;  /* 0x00000001ff0c7424 */ /* 0x000fe200078e00ff */
[----:B------:R-:W-:-:S04]  /*10460*/  @P0 LEA R14, P1, R22, R14, 0x1 ;  /* 0x0000000e160e0211 */ /* 0x000fc800078208ff */
[----:B------:R-:W-:Y:S01]  /*10470*/  @P0 IADD3.X R3, RZ, R2, RZ, P1, !PT ;  /* 0x00000002ff030210 */ /* 0x000fe20000ffe4ff */
[----:B------:R-:W-:-:S08]  /*10480*/  @P0 IMAD.MOV.U32 R2, RZ, RZ, R14 ;  /* 0x000000ffff020224 */ /* 0x000fd000078e000e */
[----:B------:R-:W-:Y:S05]  /*10490*/  WARPSYNC.COLLECTIVE R15, `(.L_x_4160) ;  /* 0x000000000f087348 */ /* 0x000fea0003c00000 */
[----:B------:R0:W1:Y:S02]  /*104a0*/  SHFL.IDX P6, R14, R13, R12, R11 ;  /* 0x0000000c0d0e7389 */ /* 0x00006400000c000b */
[----:B01----:R-:W-:Y:S01]  /*104b0*/  ENDCOLLECTIVE ;  /* 0x000000000000791b */ /* 0x003fe20003800000 */
.L_x_4160:
        /* <DEDUP_REMOVED lines=11> */
.L_x_4161:
[----:B------:R-:W-:Y:S01]  /*10570*/  IMAD.MOV.U32 R13, RZ, RZ, R5 ;  /* 0x000000ffff0d7224 */ /* 0x000fe200078e0005 */
[----:B------:R-:W-:Y:S02]  /*10580*/  MOV R12, 0x2 ;  /* 0x00000002000c7802 */ /* 0x000fe40000000f00 */
[----:B------:R-:W-:-:S13]  /*10590*/  @P0 LEA R2, P1, R22, R14, 0x1 ;  /* 0x0000000e16020211 */ /* 0x000fda00078208ff */
[----:B------:R-:W-:Y:S05]  /*105a0*/  WARPSYNC.COLLECTIVE R15, `(.L_x_4162) ;  /* 0x000000000f087348 */ /* 0x000fea0003c00000 */
[----:B------:R0:W1:Y:S02]  /*105b0*/  SHFL.IDX P6, R14, R13, R12, R11 ;  /* 0x0000000c0d0e7389 */ /* 0x00006400000c000b */
[----:B01----:R-:W-:Y:S01]  /*105c0*/  ENDCOLLECTIVE ;  /* 0x000000000000791b */ /* 0x003fe20003800000 */
.L_x_4162:
[----:B------:R-:W-:-:S05]  /*105d0*/  @P0 IADD3.X R3, RZ, R4, RZ, P1, !PT ;  /* 0x00000004ff030210 */ /* 0x000fca0000ffe4ff */
        /* <DEDUP_REMOVED lines=11> */
.L_x_4163:
[----:B------:R-:W-:Y:S01]  /*10690*/  MOV R13, R5 ;  /* 0x00000005000d7202 */ /* 0x000fe20000000f00 */
[----:B------:R-:W-:Y:S01]  /*106a0*/  IMAD.MOV.U32 R12, RZ, RZ, 0x3 ;  /* 0x00000003ff0c7424 */ /* 0x000fe200078e00ff */
[----:B------:R-:W-:-:S13]  /*106b0*/  @P0 LEA R2, P1, R22, R14, 0x1 ;  /* 0x0000000e16020211 */ /* 0x000fda00078208ff */
[----:B------:R-:W-:Y:S05]  /*106c0*/  WARPSYNC.COLLECTIVE R15, `(.L_x_4164) ;  /* 0x000000000f087348 */ /* 0x000fea0003c00000 */
[----:B------:R0:W1:Y:S02]  /*106d0*/  SHFL.IDX P6, R14, R13, R12, R11 ;  /* 0x0000000c0d0e7389 */ /* 0x00006400000c000b */
[----:B01----:R-:W-:Y:S01]  /*106e0*/  ENDCOLLECTIVE ;  /* 0x000000000000791b */ /* 0x003fe20003800000 */
.L_x_4164:
[----:B------:R-:W-:-:S05]  /*106f0*/  @P0 IMAD.X R3, RZ, RZ, R4, P1 ;  /* 0x000000ffff030224 */ /* 0x000fca00008e0604 */
        /* <DEDUP_REMOVED lines=9> */
.L_x_4165:
[----:B------:R-:W-:Y:S05]  /*10790*/  BRA `(.L_x_4166) ;  /* 0xffffffd000e47947 */ /* 0x000fea000383ffff */
.L_x_4119:
[----:B------:R-:W-:Y:S01]  /*107a0*/  MOV R13, R5 ;  /* 0x00000005000d7202 */ /* 0x000fe20000000f00 */
[----:B------:R-:W-:Y:S01]  /*107b0*/  IMAD.MOV.U32 R12, RZ, RZ, RZ ;  /* 0x000000ffff0c7224 */ /* 0x000fe200078e00ff */
[----:B------:R-:W-:Y:S01]  /*107c0*/  MOV R11, 0x181f ;  /* 0x0000181f000b7802 */ /* 0x000fe20000000f00 */
[----:B------:R-:W-:Y:S01]  /*107d0*/  IMAD.MOV.U32 R15, RZ, RZ, -0x1 ;  /* 0xffffffffff0f7424 */ /* 0x000fe200078e00ff */
[----:B------:R-:W-:-:S07]  /*107e0*/  MOV R6, UR46 ;  /* 0x0000002e00067c02 */ /* 0x000fce0008000f00 */
[----:B------:R-:W-:Y:S05]  /*107f0*/  WARPSYNC.COLLECTIVE R15, `(.L_x_4167) ;  /* 0x000000000f087348 */ /* 0x000fea0003c00000 */
[----:B------:R0:W1:Y:S02]  /*10800*/  SHFL.IDX P6, R14, R13, R12, R11 ;  /* 0x0000000c0d0e7389 */ /* 0x00006400000c000b */
[----:B01----:R-:W-:Y:S01]  /*10810*/  ENDCOLLECTIVE ;  /* 0x000000000000791b */ /* 0x003fe20003800000 */
.L_x_4167:
[----:B------:R-:W-:Y:S02]  /*10820*/  IMAD R7, R6, 0x40, R35 ;  /* 0x0000004006077824 */ /* 0x000fe400078e0223 */
[----:B------:R-:W-:Y:S01]  /*10830*/  IMAD.MOV.U32 R13, RZ, RZ, R4 ;  /* 0x000000ffff0d7224 */ /* 0x000fe200078e0004 */
[----:B------:R-:W-:-:S07]  /*10840*/  MOV R2, R14 ;  /* 0x0000000e00027202 */ /* 0x000fce0000000f00 */
[----:B------:R-:W-:Y:S05]  /*10850*/  WARPSYNC.COLLECTIVE R15, `(.L_x_4168) ;  /* 0x000000000f087348 */ /* 0x000fea0003c00000 */
[----:B------:R0:W1:Y:S02]  /*10860*/  SHFL.IDX P6, R14, R13, R12, R11 ;  /* 0x0000000c0d0e7389 */ /* 0x00006400000c000b */
[----:B01----:R-:W-:Y:S01]  /*10870*/  ENDCOLLECTIVE ;  /* 0x000000000000791b */ /* 0x003fe20003800000 */
.L_x_4168:
[----:B------:R-:W-:Y:S02]  /*10880*/  ULDC UR4, c[0x0][0x288] ;  /* 0x0000a20000047ab9 */ /* 0x000fe40000000800 */
[----:B------:R-:W-:-:S05]  /*10890*/  IMAD R0, R0, UR4, RZ ;  /* 0x0000000400007c24 */ /* 0x000fca000f8e02ff */
[C---:B------:R-:W-:Y:S02]  /*108a0*/  ISETP.GE.AND P0, PT, R7.reuse, R0, PT ;  /* 0x000000000700720c */ /* 0x040fe40003f06270 */
[----:B------:R-:W-:Y:S01]  /*108b0*/  IADD3 R11, R7, 0x10, RZ ;  /* 0x00000010070b7810 */ /* 0x000fe20007ffe0ff */
[----:B------:R-:W-:Y:S01]  /*108c0*/  IMAD.MOV.U32 R13, RZ, RZ, R5 ;  /* 0x000000ffff0d7224 */ /* 0x000fe200078e0005 */
[----:B------:R-:W-:-:S09]  /*108d0*/  MOV R12, 0x1 ;  /* 0x00000001000c7802 */ /* 0x000fd20000000f00 */
        /* <DEDUP_REMOVED lines=13> */
.L_x_4169:
[----:B------:R-:W-:Y:S01]  /*109b0*/  VIADD R9, R7, 0x20 ;  /* 0x0000002007097836 */ /* 0x000fe20000000000 */
[----:B------:R-:W-:Y:S01]  /*109c0*/  @!P0 LEA R21, R30, UR45, 0x1 ;  /* 0x0000002d1e158c11 */ /* 0x000fe2000f8e08ff */
[----:B------:R-:W-:Y:S01]  /*109d0*/  IMAD.MOV.U32 R13, RZ, RZ, R4 ;  /* 0x000000ffff0d7224 */ /* 0x000fe200078e0004 */
[----:B------:R-:W-:-:S07]  /*109e0*/  MOV R6, R14 ;  /* 0x0000000e00067202 */ /* 0x000fce0000000f00 */
[----:B------:R-:W-:Y:S05]  /*109f0*/  WARPSYNC.COLLECTIVE R15, `(.L_x_4170) ;  /* 0x000000000f087348 */ /* 0x000fea0003c00000 */
[----:B------:R0:W1:Y:S02]  /*10a00*/  SHFL.IDX P6, R14, R13, R12, R11 ;  /* 0x0000000c0d0e7389 */ /* 0x00006400000c000b */
[----:B01----:R-:W-:Y:S01]  /*10a10*/  ENDCOLLECTIVE ;  /* 0x000000000000791b */ /* 0x003fe20003800000 */
.L_x_4170:
[----:B------:R-:W-:Y:S01]  /*10a20*/  MOV R13, R5 ;  /* 0x00000005000d7202 */ /* 0x000fe20000000f00 */
[----:B------:R-:W-:Y:S01]  /*10a30*/  IMAD.MOV.U32 R12, RZ, RZ, 0x2 ;  /* 0x00000002ff0c7424 */ /* 0x000fe200078e00ff */
[----:B------:R-:W-:-:S13]  /*10a40*/  @!P0 LEA R2, P2, R22, R14, 0x1 ;  /* 0x0000000e16028211 */ /* 0x000fda00078408ff */
[----:B------:R-:W-:Y:S05]  /*10a50*/  WARPSYNC.COLLECTIVE R15, `(.L_x_4171) ;  /* 0x000000000f087348 */ /* 0x000fea0003c00000 */
[----:B------:R0:W1:Y:S02]  /*10a60*/  SHFL.IDX P6, R14, R13, R12, R11 ;  /* 0x0000000c0d0e7389 */ /* 0x00006400000c000b */
[----:B01----:R-:W-:Y:S01]  /*10a70*/  ENDCOLLECTIVE ;  /* 0x000000000000791b */ /* 0x003fe20003800000 */
.L_x_4171:
[----:B------:R-:W-:-:S05]  /*10a80*/  @!P0 IADD3.X R3, RZ, R6, RZ, P2, !PT ;  /* 0x00000006ff038210 */ /* 0x000fca00017fe4ff */
        /* <DEDUP_REMOVED lines=11> */
.L_x_4172:
[----:B------:R-:W-:Y:S01]  /*10b40*/  IMAD.MOV.U32 R13, RZ, RZ, R5 ;  /* 0x000000ffff0d7224 */ /* 0x000fe200078e0005 */
[----:B------:R-:W-:Y:S02]  /*10b50*/  MOV R12, 0x3 ;  /* 0x00000003000c7802 */ /* 0x000fe40000000f00 */
[----:B------:R-:W-:-:S13]  /*10b60*/  @!P0 LEA R2, P2, R22, R14, 0x1 ;  /* 0x0000000e16028211 */ /* 0x000fda00078408ff */
[----:B------:R-:W-:Y:S05]  /*10b70*/  WARPSYNC.COLLECTIVE R15, `(.L_x_4173) ;  /* 0x000000000f087348 */ /* 0x000fea0003c00000 */
[----:B------:R0:W1:Y:S02]  /*10b80*/  SHFL.IDX P6, R14, R13, R12, R11 ;  /* 0x0000000c0d0e7389 */ /* 0x00006400000c000b */
[----:B01----:R-:W-:Y:S01]  /*10b90*/  ENDCOLLECTIVE ;  /* 0x000000000000791b */ /* 0x003fe20003800000 */
.L_x_4173:
[----:B------:R-:W-:-:S05]  /*10ba0*/  @!P0 IADD3.X R3, RZ, R6, RZ, P2, !PT ;  /* 0x00000006ff038210 */ /* 0x000fca00017fe4ff */
        /* <DEDUP_REMOVED lines=9> */
.L_x_4174:
[----:B------:R-:W-:Y:S05]  /*10c40*/  BRA `(.L_x_4175) ;  /* 0xffffffd4008c7947 */ /* 0x000fea000383ffff */
.L_x_4120:
[----:B0-----:R-:W-:-:S04]  /*10c50*/  IMAD.U32 R3, RZ, RZ, UR45 ;  /* 0x0000002dff037e24 */ /* 0x001fc8000f8e00ff */
[----:B------:R0:W1:Y:S03]  /*10c60*/  SYNCS.PHASECHK.TRANS64.TRYWAIT P0, [R3+URZ+0x28c20], R0 ;  /* 0x028c2000030075a7 */ /* 0x000066000800017f */
[----:B-1----:R-:W-:Y:S05]  /*10c70*/  @!P0 NANOSLEEP.SYNCS 0x989680 ;  /* 0x009896800000895d */ /* 0x002fea0003900000 */
[----:B------:R-:W1:Y:S02]  /*10c80*/  @!P0 SYNCS.PHASECHK.TRANS64 P0, [R3+URZ+0x28c20], R0 ;  /* 0x028c2000030085a7 */ /* 0x000e64000800007f */
[----:B-1----:R-:W-:Y:S05]  /*10c90*/  @!P0 BRA `(.L_x_4120) ;  /* 0xfffffffc00ec8947 */ /* 0x002fea000383ffff */
[----:B------:R-:W-:Y:S05]  /*10ca0*/  BRA `(.L_x_4176) ;  /* 0xffffffd400bc7947 */ /* 0x000fea000383ffff */
.L_x_4122:
[----:B0-----:R-:W-:-:S04]  /*10cb0*/  MOV R3, UR45 ;  /* 0x0000002d00037c02 */ /* 0x001fc80008000f00 */
[----:B------:R0:W1:Y:S03]  /*10cc0*/  SYNCS.PHASECHK.TRANS64.TRYWAIT P0, [R3+URZ+0x28c60], R0 ;  /* 0x028c6000030075a7 */ /* 0x000066000800017f */
[----:B-1----:R-:W-:Y:S05]  /*10cd0*/  @!P0 NANOSLEEP.SYNCS 0x989680 ;  /* 0x009896800000895d */ /* 0x002fea0003900000 */
[----:B------:R-:W1:Y:S02]  /*10ce0*/  @!P0 SYNCS.PHASECHK.TRANS64 P0, [R3+URZ+0x28c60], R0 ;  /* 0x028c6000030085a7 */ /* 0x000e64000800007f */
[----:B-1----:R-:W-:Y:S05]  /*10cf0*/  @!P0 BRA `(.L_x_4122) ;  /* 0xfffffffc00ec8947 */ /* 0x002fea000383ffff */
[----:B------:R-:W-:Y:S05]  /*10d00*/  BRA `(.L_x_4177) ;  /* 0xffffffd400b87947 */ /* 0x000fea000383ffff */
.L_x_4123:
        /* <DEDUP_REMOVED lines=8> */
.L_x_4179:
[----:B------:R-:W-:Y:S05]  /*10d90*/  BSYNC B0 ;  /* 0x0000000000007941 */ /* 0x000fea0003800000 */
.L_x_4178:
[----:B------:R-:W-:Y:S01]  /*10da0*/  MOV R13, R0 ;  /* 0x00000000000d7202 */ /* 0x000fe20000000f00 */
[----:B------:R-:W-:Y:S01]  /*10db0*/  IMAD.MOV.U32 R12, RZ, RZ, RZ ;  /* 0x000000ffff0c7224 */ /* 0x000fe200078e00ff */
[----:B------:R-:W-:Y:S01]  /*10dc0*/  MOV R11, 0x181f ;  /* 0x0000181f000b7802 */ /* 0x000fe20000000f00 */
[----:B------:R-:W-:Y:S01]  /*10dd0*/  IMAD.MOV.U32 R15, RZ, RZ, -0x1 ;  /* 0xffffffffff0f7424 */ /* 0x000fe200078e00ff */
[----:B------:R-:W-:Y:S01]  /*10de0*/  SHF.L.U32 R8, R22, 0x1, RZ ;  /* 0x0000000116087819 */ /* 0x000fe200000006ff */
[----:B------:R-:W-:Y:S01]  /*10df0*/  IMAD.MOV.U32 R3, RZ, RZ, R14 ;  /* 0x000000ffff037224 */ /* 0x000fe200078e000e */
[----:B------:R-:W-:-:S07]  /*10e00*/  LOP3.LUT R4, R17, 0x1, RZ, 0xc0, !PT ;  /* 0x0000000111047812 */ /* 0x000fce00078ec0ff */
[----:B------:R-:W-:Y:S05]  /*10e10*/  WARPSYNC.COLLECTIVE R15, `(.L_x_4180) ;  /* 0x000000000f087348 */ /* 0x000fea0003c00000 */
[----:B------:R0:W1:Y:S02]  /*10e20*/  SHFL.IDX P6, R14, R13, R12, R11 ;  /* 0x0000000c0d0e7389 */ /* 0x00006400000c000b */
[----:B01----:R-:W-:Y:S01]  /*10e30*/  ENDCOLLECTIVE ;  /* 0x000000000000791b */ /* 0x003fe20003800000 */
.L_x_4180:
[----:B------:R-:W-:Y:S02]  /*10e40*/  LEA R7, R30, UR45, 0x1 ;  /* 0x0000002d1e077c11 */ /* 0x000fe4000f8e08ff */
[----:B------:R-:W-:Y:S02]  /*10e50*/  ISETP.NE.U32.AND P1, PT, R4, 0x1, PT ;  /* 0x000000010400780c */ /* 0x000fe40003f25070 */
[C---:B------:R-:W-:Y:S02]  /*10e60*/  LOP3.LUT P5, RZ, R17.reuse, 0x2, RZ, 0xc0, !PT ;  /* 0x0000000211ff7812 */ /* 0x040fe400078ac0ff */
[C---:B------:R-:W-:Y:S02]  /*10e70*/  LOP3.LUT P4, RZ, R17.reuse, 0x4, RZ, 0xc0, !PT ;  /* 0x0000000411ff7812 */ /* 0x040fe4000788c0ff */
[C---:B------:R-:W-:Y:S02]  /*10e80*/  LOP3.LUT P3, RZ, R17.reuse, 0x8, RZ, 0xc0, !PT ;  /* 0x0000000811ff7812 */ /* 0x040fe4000786c0ff */
[----:B------:R-:W-:-:S02]  /*10e90*/  LOP3.LUT P2, RZ, R17, 0x10, RZ, 0xc0, !PT ;  /* 0x0000001011ff7812 */ /* 0x000fc4000784c0ff */
[----:B------:R-:W-:Y:S01]  /*10ea0*/  LOP3.LUT R16, R16, 0xfffffeff, RZ, 0xc0, !PT ;  /* 0xfffffeff10107812 */ /* 0x000fe200078ec0ff */
[----:B------:R-:W-:Y:S01]  /*10eb0*/  IMAD.MOV.U32 R12, RZ, RZ, 0x1 ;  /* 0x00000001ff0c7424 */ /* 0x000fe200078e00ff */
[----:B------:R-:W-:Y:S02]  /*10ec0*/  PRMT R4, R17, 0x8880, RZ ;  /* 0x0000888011047816 */ /* 0x000fe400000000ff */
        /* <DEDUP_REMOVED lines=24> */
[----:B------:R-:W-:Y:S02]  /*11050*/  ISETP.GT.AND P6, PT, R4, -0x1, PT ;  /* 0xffffffff0400780c */ /* 0x000fe40003fc4270 */
[----:B------:R-:W-:-:S11]  /*11060*/  MOV R4, RZ ;  /* 0x000000ff00047202 */ /* 0x000fd60000000f00 */
[----:B------:R-:W-:Y:S02]  /*11070*/  @P6 LOP3.LUT R16, R16, 0x200, RZ, 0xfc, !PT ;  /* 0x0000020010106812 */ /* 0x000fe400078efcff */
[----:B------:R-:W-:-:S13]  /*11080*/  ISETP.LT.OR P6, PT, R18, 0x1, P6 ;  /* 0x000000011200780c */ /* 0x000fda00037c1670 */
[----:B------:R0:W-:Y:S02]  /*11090*/  LDGSTS.E.BYPASS.LTC128B.128 [R7+0xe400], desc[UR36][R2.64+0x380], !P6 ;  /* 0x0e40038002077fae */ /* 0x0001e4000f101d64 */
[----:B0-----:R-:W-:Y:S05]  /*110a0*/  WARPSYNC.COLLECTIVE R15, `(.L_x_4181) ;  /* 0x000000000f087348 */ /* 0x001fea0003c00000 */
[----:B------:R1:W2:Y:S02]  /*110b0*/  SHFL.IDX P6, R14, R13, R12, R11 ;  /* 0x0000000c0d0e7389 */ /* 0x0002a400000c000b */
[----:B012---:R-:W-:Y:S01]  /*110c0*/  ENDCOLLECTIVE ;  /* 0x000000000000791b */ /* 0x007fe20003800000 */
.L_x_4181:
[----:B------:R-:W-:Y:S01]  /*110d0*/  IMAD.MOV.U32 R13, RZ, RZ, R0 ;  /* 0x000000ffff0d7224 */ /* 0x000fe200078e0000 */
[----:B------:R-:W-:-:S07]  /*110e0*/  MOV R5, R14 ;  /* 0x0000000e00057202 */ /* 0x000fce0000000f00 */
[----:B------:R-:W-:Y:S05]  /*110f0*/  WARPSYNC.COLLECTIVE R15, `(.L_x_4182) ;  /* 0x000000000f087348 */ /* 0x000fea0003c00000 */
[----:B------:R0:W1:Y:S02]  /*11100*/  SHFL.IDX P6, R14, R13, R12, R11 ;  /* 0x0000000c0d0e7389 */ /* 0x00006400000c000b */
[----:B01----:R-:W-:Y:S01]  /*11110*/  ENDCOLLECTIVE ;  /* 0x000000000000791b */ /* 0x003fe20003800000 */
.L_x_4182:
[----:B------:R-:W-:Y:S01]  /*11120*/  IMAD.MOV.U32 R13, RZ, RZ, R6 ;  /* 0x000000ffff0d7224 */ /* 0x000fe200078e0006 */
[----:B------:R-:W-:Y:S02]  /*11130*/  MOV R12, 0x2 ;  /* 0x00000002000c7802 */ /* 0x000fe40000000f00 */
        /* <DEDUP_REMOVED lines=26> */
.L_x_4183:
[----:B------:R-:W-:Y:S01]  /*112e0*/  MOV R13, R0 ;  /* 0x00000000000d7202 */ /* 0x000fe20000000f00 */
[----:B------:R-:W-:-:S07]  /*112f0*/  IMAD.MOV.U32 R9, RZ, RZ, R14 ;  /* 0x000000ffff097224 */ /* 0x000fce00078e000e */
[----:B------:R-:W-:Y:S05]  /*11300*/  WARPSYNC.COLLECTIVE R15, `(.L_x_4184) ;  /* 0x000000000f087348 */ /* 0x000fea0003c00000 */
[----:B------:R0:W1:Y:S02]  /*11310*/  SHFL.IDX P6, R14, R13, R12, R11 ;  /* 0x0000000c0d0e7389 */ /* 0x00006400000c000b */
[----:B01----:R-:W-:Y:S01]  /*11320*/  ENDCOLLECTIVE ;  /* 0x000000000000791b */ /* 0x003fe20003800000 */
.L_x_4184:
        /* <DEDUP_REMOVED lines=28> */
.L_x_4185:
[----:B------:R-:W-:Y:S01]  /*114f0*/  IMAD.MOV.U32 R13, RZ, RZ, R0 ;  /* 0x000000ffff0d7224 */ /* 0x000fe200078e0000 */
[----:B------:R-:W-:-:S07]  /*11500*/  MOV R6, R14 ;  /* 0x0000000e00067202 */ /* 0x000fce0000000f00 */
[----:B------:R-:W-:Y:S05]  /*11510*/  WARPSYNC.COLLECTIVE R15, `(.L_x_4186) ;  /* 0x000000000f087348 */ /* 0x000fea0003c00000 */
[----:B------:R0:W1:Y:S02]  /*11520*/  SHFL.IDX P6, R14, R13, R12, R11 ;  /* 0x0000000c0d0e7389 */ /* 0x00006400000c000b */
[----:B01----:R-:W-:Y:S01]  /*11530*/  ENDCOLLECTIVE ;  /* 0x000000000000791b */ /* 0x003fe20003800000 */
.L_x_4186:
[----:B------:R-:W-:Y:S05]  /*11540*/  BRA `(.L_x_4187) ;  /* 0xffffffd4004c7947 */ /* 0x000fea000383ffff */
.L_x_4130:
[----:B-1----:R1:W2:Y:S02]  /*11550*/  SYNCS.PHASECHK.TRANS64.TRYWAIT P0, [R10+URZ+0x28c40], R20 ;  /* 0x028c40140a0075a7 */ /* 0x0022a4000800017f */
[----:B--2---:R-:W-:Y:S05]  /*11560*/  @!P0 NANOSLEEP.SYNCS 0x989680 ;  /* 0x009896800000895d */ /* 0x004fea0003900000 */
[----:B------:R-:W2:Y:S02]  /*11570*/  @!P0 SYNCS.PHASECHK.TRANS64 P0, [R10+URZ+0x28c40], R20 ;  /* 0x028c40140a0085a7 */ /* 0x000ea4000800007f */
[----:B--2---:R-:W-:Y:S05]  /*11580*/  @!P0 BRA `(.L_x_4130) ;  /* 0xfffffffc00f08947 */ /* 0x004fea000383ffff */
[----:B------:R-:W-:Y:S05]  /*11590*/  BRA `(.L_x_4188) ;  /* 0xffffffd800847947 */ /* 0x000fea000383ffff */
.L_x_4131:
[----:B------:R-:W-:Y:S01]  /*115a0*/  BSSY B1, `(.L_x_4189) ;  /* 0x0000008000017945 */ /* 0x000fe20003800000 */
[----:B------:R-:W-:Y:S01]  /*115b0*/  IMAD.MOV.U32 R13, RZ, RZ, R29 ;  /* 0x000000ffff0d7224 */ /* 0x000fe200078e001d */
[----:B------:R-:W-:Y:S01]  /*115c0*/  MOV R12, RZ ;  /* 0x000000ff000c7202 */ /* 0x000fe20000000f00 */
[----:B------:R-:W-:Y:S01]  /*115d0*/  IMAD.MOV.U32 R11, RZ, RZ, 0x181f ;  /* 0x0000181fff0b7424 */ /* 0x000fe200078e00ff */
[----:B------:R-:W-:-:S07]  /*115e0*/  MOV R15, 0xffffffff ;  /* 0xffffffff000f7802 */ /* 0x000fce0000000f00 */
[----:B-1----:R-:W-:Y:S05]  /*115f0*/  WARPSYNC.COLLECTIVE R15, `(.L_x_4190) ;  /* 0x000000000f087348 */ /* 0x002fea0003c00000 */
[----:B------:R0:W2:Y:S02]  /*11600*/  SHFL.IDX P6, R14, R13, R12, R11 ;  /* 0x0000000c0d0e7389 */ /* 0x0000a400000c000b */
[----:B012---:R-:W-:Y:S01]  /*11610*/  ENDCOLLECTIVE ;  /* 0x000000000000791b */ /* 0x007fe20003800000 */
.L_x_4190:
[----:B------:R-:W-:Y:S05]  /*11620*/  BSYNC B1 ;  /* 0x0000000000017941 */ /* 0x000fea0003800000 */
.L_x_4189:
[----:B------:R-:W-:Y:S01]  /*11630*/  MOV R13, R26 ;  /* 0x0000001a000d7202 */ /* 0x000fe20000000f00 */
[----:B------:R-:W-:Y:S01]  /*11640*/  IMAD.MOV.U32 R12, RZ, RZ, RZ ;  /* 0x000000ffff0c7224 */ /* 0x000fe200078e00ff */
[----:B------:R-:W-:Y:S01]  /*11650*/  MOV R11, 0x181f ;  /* 0x0000181f000b7802 */ /* 0x000fe20000000f00 */
[----:B------:R-:W-:Y:S01]  /*11660*/  IMAD.MOV.U32 R15, RZ, RZ, -0x1 ;  /* 0xffffffffff0f7424 */ /* 0x000fe200078e00ff */
[----:B------:R-:W-:Y:S01]  /*11670*/  LEA R27, R17, UR45, 0x1 ;  /* 0x0000002d111b7c11 */ /* 0x000fe2000f8e08ff */
[----:B------:R-:W-:-:S07]  /*11680*/  IMAD.MOV.U32 R3, RZ, RZ, R14 ;  /* 0x000000ffff037224 */ /* 0x000fce00078e000e */
[----:B------:R-:W-:Y:S05]  /*11690*/  WARPSYNC.COLLECTIVE R15, `(.L_x_4191) ;  /* 0x000000000f087348 */ /* 0x000fea0003c00000 */
[----:B------:R0:W1:Y:S02]  /*116a0*/  SHFL.IDX P6, R14, R13, R12, R11 ;  /* 0x0000000c0d0e7389 */ /* 0x00006400000c000b */
[----:B01----:R-:W-:Y:S01]  /*116b0*/  ENDCOLLECTIVE ;  /* 0x000000000000791b */ /* 0x003fe20003800000 */
.L_x_4191:
[----:B------:R-:W-:Y:S01]  /*116c0*/  IMAD.MOV.U32 R13, RZ, RZ, R29 ;  /* 0x000000ffff0d7224 */ /* 0x000fe200078e001d */
[----:B------:R-:W-:Y:S02]  /*116d0*/  MOV R12, 0x1 ;  /* 0x00000001000c7802 */ /* 0x000fe40000000f00 */
[----:B------:R-:W-:-:S13]  /*116e0*/  IADD3 R2, P0, R14, R8, RZ ;  /* 0x000000080e027210 */ /* 0x000fda0007f1e0ff */
[----:B------:R-:W-:Y:S05]  /*116f0*/  WARPSYNC.COLLECTIVE R15, `(.L_x_4192) ;  /* 0x000000000f087348 */ /* 0x000fea0003c00000 */
[----:B------:R0:W1:Y:S02]  /*11700*/  SHFL.IDX P6, R14, R13, R12, R11 ;  /* 0x0000000c0d0e7389 */ /* 0x00006400000c000b */
[----:B01----:R-:W-:Y:S01]  /*11710*/  ENDCOLLECTIVE ;  /* 0x000000000000791b */ /* 0x003fe20003800000 */
.L_x_4192:
[----:B------:R-:W-:-:S05]  /*11720*/  IADD3.X R3, RZ, R3, RZ, P0, !PT ;  /* 0x00000003ff037210 */ /* 0x000fca00007fe4ff */
        /* <DEDUP_REMOVED lines=9> */
.L_x_4193:
[----:B------:R-:W-:Y:S01]  /*117c0*/  MOV R13, R29 ;  /* 0x0000001d000d7202 */ /* 0x000fe20000000f00 */
[----:B------:R-:W-:Y:S01]  /*117d0*/  IMAD.MOV.U32 R12, RZ, RZ, 0x2 ;  /* 0x00000002ff0c7424 */ /* 0x000fe200078e00ff */
[----:B------:R-:W-:-:S13]  /*117e0*/  IADD3 R2, P0, R14, R8, RZ ;  /* 0x000000080e027210 */ /* 0x000fda0007f1e0ff */
[----:B------:R-:W-:Y:S05]  /*117f0*/  WARPSYNC.COLLECTIVE R15, `(.L_x_4194) ;  /* 0x000000000f087348 */ /* 0x000fea0003c00000 */
[----:B------:R0:W1:Y:S02]  /*11800*/  SHFL.IDX P6, R14, R13, R12, R11 ;  /* 0x0000000c0d0e7389 */ /* 0x00006400000c000b */
[----:B01----:R-:W-:Y:S01]  /*11810*/  ENDCOLLECTIVE ;  /* 0x000000000000791b */ /* 0x003fe20003800000 */
.L_x_4194:
[----:B------:R-:W-:-:S05]  /*11820*/  IMAD.X R3, RZ, RZ, R3, P0 ;  /* 0x000000ffff037224 */ /* 0x000fca00000e0603 */
        /* <DEDUP_REMOVED lines=9> */
.L_x_4195:
[----:B------:R-:W-:Y:S01]  /*118c0*/  IMAD.MOV.U32 R13, RZ, RZ, R29 ;  /* 0x000000ffff0d7224 */ /* 0x000fe200078e001d */
[----:B------:R-:W-:Y:S02]  /*118d0*/  MOV R12, 0x3 ;  /* 0x00000003000c7802 */ /* 0x000fe40000000f00 */
[----:B------:R-:W-:-:S13]  /*118e0*/  IADD3 R2, P0, R14, R8, RZ ;  /* 0x000000080e027210 */ /* 0x000fda0007f1e0ff */
[----:B------:R-:W-:Y:S05]  /*118f0*/  WARPSYNC.COLLECTIVE R15, `(.L_x_4196) ;  /* 0x000000000f087348 */ /* 0x000fea0003c00000 */
[----:B------:R0:W1:Y:S02]  /*11900*/  SHFL.IDX P6, R14, R13, R12, R11 ;  /* 0x0000000c0d0e7389 */ /* 0x00006400000c000b */
[----:B01----:R-:W-:Y:S01]  /*11910*/  ENDCOLLECTIVE ;  /* 0x000000000000791b */ /* 0x003fe20003800000 */
.L_x_4196:
[----:B------:R-:W-:-:S05]  /*11920*/  IADD3.X R3, RZ, R3, RZ, P0, !PT ;  /* 0x00000003ff037210 */ /* 0x000fca00007fe4ff */
[----:B------:R-:W-:Y:S01]  /*11930*/  @!PT LDS RZ, [RZ] ;  /* 0x00000000fffff984 */ /* 0x000fe20000000800 */
[----:B------:R-:W-:Y:S01]  /*11940*/  @!PT LDS RZ, [RZ] ;  /* 0x00000000fffff984 */ /* 0x000fe20000000800 */
[----:B------:R-:W-:Y:S01]  /*11950*/  @!PT LDS RZ, [RZ] ;  /* 0x00000000fffff984 */ /* 0x000fe20000000800 */
[----:B------:R0:W-:Y:S01]  /*11960*/  LDGSTS.E.BYPASS.LTC128B.128 [R27+0x23400], desc[UR36][R2.64], !P1 ;  /* 0x23400000021b7fae */ /* 0x0001e2000c901d64 */
[----:B------:R-:W-:Y:S01]  /*11970*/  MOV R13, R26 ;  /* 0x0000001a000d7202 */ /* 0x000fe20000000f00 */
[----:B------:R-:W-:-:S07]  /*11980*/  IMAD.MOV.U32 R34, RZ, RZ, R14 ;  /* 0x000000ffff227224 */ /* 0x000fce00078e000e */
[----:B0-----:R-:W-:Y:S05]  /*11990*/  WARPSYNC.COLLECTIVE R15, `(.L_x_4197) ;  /* 0x000000000f087348 */ /* 0x001fea0003c00000 */
[----:B------:R1:W2:Y:S02]  /*119a0*/  SHFL.IDX P6, R14, R13, R12, R11 ;  /* 0x0000000c0d0e7389 */ /* 0x0002a400000c000b */
[----:B012---:R-:W-:Y:S01]  /*119b0*/  ENDCOLLECTIVE ;  /* 0x000000000000791b */ /* 0x007fe20003800000 */
.L_x_4197:
[----:B------:R-:W-:Y:S05]  /*119c0*/  BRA `(.L_x_4198) ;  /* 0xffffffd800387947 */ /* 0x000fea000383ffff */
.L_x_4136:
[----:B---3--:R3:W4:Y:S02]  /*119d0*/  SYNCS.PHASECHK.TRANS64.TRYWAIT P0, [R10+URZ+0x28c60], R20 ;  /* 0x028c60140a0075a7 */ /* 0x008724000800017f */
[----:B----4-:R-:W-:Y:S05]  /*119e0*/  @!P0 NANOSLEEP.SYNCS 0x989680 ;  /* 0x009896800000895d */ /* 0x010fea0003900000 */
[----:B------:R-:W4:Y:S02]  /*119f0*/  @!P0 SYNCS.PHASECHK.TRANS64 P0, [R10+URZ+0x28c60], R20 ;  /* 0x028c60140a0085a7 */ /* 0x000f24000800007f */
[----:B----4-:R-:W-:Y:S05]  /*11a00*/  @!P0 BRA `(.L_x_4136) ;  /* 0xfffffffc00f08947 */ /* 0x010fea000383ffff */
[----:B------:R-:W-:Y:S05]  /*11a10*/  BRA `(.L_x_4199) ;  /* 0xffffffd800847947 */ /* 0x000fea000383ffff */
.L_x_4137:
[----:B------:R-:W-:Y:S01]  /*11a20*/  BSSY B1, `(.L_x_4200) ;  /* 0x0000008000017945 */ /* 0x000fe20003800000 */
[----:B------:R-:W-:Y:S01]  /*11a30*/  IMAD.MOV.U32 R13, RZ, RZ, R19 ;  /* 0x000000ffff0d7224 */ /* 0x000fe200078e0013 */
[----:B------:R-:W-:Y:S01]  /*11a40*/  MOV R12, RZ ;  /* 0x000000ff000c7202 */ /* 0x000fe20000000f00 */
[----:B------:R-:W-:Y:S01]  /*11a50*/  IMAD.MOV.U32 R11, RZ, RZ, 0x181f ;  /* 0x0000181fff0b7424 */ /* 0x000fe200078e00ff */
[----:B------:R-:W-:-:S07]  /*11a60*/  MOV R15, 0xffffffff ;  /* 0xffffffff000f7802 */ /* 0x000fce0000000f00 */
[----:B-123--:R-:W-:Y:S05]  /*11a70*/  WARPSYNC.COLLECTIVE R15, `(.L_x_4201) ;  /* 0x000000000f087348 */ /* 0x00efea0003c00000 */
[----:B------:R0:W4:Y:S02]  /*11a80*/  SHFL.IDX P6, R14, R13, R12, R11 ;  /* 0x0000000c0d0e7389 */ /* 0x00012400000c000b */
[----:B01234-:R-:W-:Y:S01]  /*11a90*/  ENDCOLLECTIVE ;  /* 0x000000000000791b */ /* 0x01ffe20003800000 */
.L_x_4201:
[----:B------:R-:W-:Y:S05]  /*11aa0*/  BSYNC B1 ;  /* 0x0000000000017941 */ /* 0x000fea0003800000 */
.L_x_4200:
        /* <DEDUP_REMOVED lines=10> */
.L_x_4202:
        /* <DEDUP_REMOVED lines=15> */
.L_x_4203:
        /* <DEDUP_REMOVED lines=16> */
.L_x_4204:
        /* <DEDUP_REMOVED lines=18> */
.L_x_4205:
        /* <DEDUP_REMOVED lines=14> */
.L_x_4206:
        /* <DEDUP_REMOVED lines=17> */
.L_x_4207:
        /* <DEDUP_REMOVED lines=13> */
.L_x_4208:
[----:B------:R-:W-:Y:S05]  /*12120*/  BRA `(.L_x_4209) ;  /* 0xffffffd400f87947 */ /* 0x000fea000383ffff */
.L_x_4142:
[----:B0-----:R0:W1:Y:S02]  /*12130*/  SYNCS.PHASECHK.TRANS64.TRYWAIT P0, [R5+URZ+0x28c20], R4 ;  /* 0x028c2004050075a7 */ /* 0x001064000800017f */
[----:B-1----:R-:W-:Y:S05]  /*12140*/  @!P0 NANOSLEEP.SYNCS 0x989680 ;  /* 0x009896800000895d */ /* 0x002fea0003900000 */
[----:B------:R-:W1:Y:S02]  /*12150*/  @!P0 SYNCS.PHASECHK.TRANS64 P0, [R5+URZ+0x28c20], R4 ;  /* 0x028c2004050085a7 */ /* 0x000e64000800007f */
[----:B-1----:R-:W-:Y:S05]  /*12160*/  @!P0 BRA `(.L_x_4142) ;  /* 0xfffffffc00f08947 */ /* 0x002fea000383ffff */
[----:B------:R-:W-:Y:S05]  /*12170*/  BRA `(.L_x_4210) ;  /* 0xffffffd800a47947 */ /* 0x000fea000383ffff */
.L_x_4143:
        /* <DEDUP_REMOVED lines=11> */
.L_x_4212:
[----:B------:R-:W-:Y:S05]  /*12230*/  BSYNC B0 ;  /* 0x0000000000007941 */ /* 0x000fea0003800000 */
.L_x_4211:
[----:B------:R-:W-:Y:S05]  /*12240*/  BRA `(.L_x_4213) ;  /* 0xffffffd8008c7947 */ /* 0x000fea000383ffff */
.L_x_4144:
[----:B------:R-:W-:Y:S01]  /*12250*/  BSSY B0, `(.L_x_4214) ;  /* 0x0000006000007945 */ /* 0x000fe20003800000 */
[----:B------:R-:W-:-:S07]  /*12260*/  MOV R15, 0xffffffff ;  /* 0xffffffff000f7802 */ /* 0x000fce0000000f00 */
[----:B012--5:R-:W-:Y:S05]  /*12270*/  WARPSYNC.COLLECTIVE R15, `(.L_x_4215) ;  /* 0x000000000f0c7348 */ /* 0x027fea0003c00000 */
[----:B------:R-:W-:Y:S02]  /*12280*/  ELECT P6, UR62, PT ;  /* 0x00000000003e782f */ /* 0x000fe400038c0000 */
[----:B------:R-:W-:Y:S01]  /*12290*/  MOV R14, UR62 ;  /* 0x0000003e000e7c02 */ /* 0x000fe20008000f00 */
[----:B012--5:R-:W-:Y:S10]  /*122a0*/  ENDCOLLECTIVE ;  /* 0x000000000000791b */ /* 0x027ff40003800000 */
.L_x_4215:
[----:B------:R-:W-:Y:S05]  /*122b0*/  BSYNC B0 ;  /* 0x0000000000007941 */ /* 0x000fea0003800000 */
.L_x_4214:
[----:B------:R-:W-:Y:S05]  /*122c0*/  BRA `(.L_x_4216) ;  /* 0xffffffd800807947 */ /* 0x000fea000383ffff */
.L_x_4146:
[----:B0-----:R0:W1:Y:S02]  /*122d0*/  SYNCS.PHASECHK.TRANS64.TRYWAIT P1, [R4+URZ+0x28c40], R3 ;  /* 0x028c4003040075a7 */ /* 0x001064000802017f */
[----:B-1----:R-:W-:Y:S05]  /*122e0*/  @!P1 NANOSLEEP.SYNCS 0x989680 ;  /* 0x009896800000995d */ /* 0x002fea0003900000 */
[----:B------:R-:W1:Y:S02]  /*122f0*/  @!P1 SYNCS.PHASECHK.TRANS64 P1, [R4+URZ+0x28c40], R3 ;  /* 0x028c4003040095a7 */ /* 0x000e64000802007f */
[----:B-1----:R-:W-:Y:S05]  /*12300*/  @!P1 BRA `(.L_x_4146) ;  /* 0xfffffffc00f09947 */ /* 0x002fea000383ffff */
[----:B------:R-:W-:Y:S05]  /*12310*/  BRA `(.L_x_4217) ;  /* 0xffffffd800a07947 */ /* 0x000fea000383ffff */
.L_x_4148:
[----:B-1----:R1:W3:Y:S02]  /*12320*/  SYNCS.PHASECHK.TRANS64.TRYWAIT P1, [R5+URZ+0x28c40], R0 ;  /* 0x028c4000050075a7 */ /* 0x0022e4000802017f */
[----:B---3--:R-:W-:Y:S05]  /*12330*/  @!P1 NANOSLEEP.SYNCS 0x989680 ;  /* 0x009896800000995d */ /* 0x008fea0003900000 */
[----:B------:R-:W3:Y:S02]  /*12340*/  @!P1 SYNCS.PHASECHK.TRANS64 P1, [R5+URZ+0x28c40], R0 ;  /* 0x028c4000050095a7 */ /* 0x000ee4000802007f */
[----:B---3--:R-:W-:Y:S05]  /*12350*/  @!P1 BRA `(.L_x_4148) ;  /* 0xfffffffc00f09947 */ /* 0x008fea000383ffff */
[----:B------:R-:W-:Y:S05]  /*12360*/  BRA `(.L_x_4218) ;  /* 0xffffffd800ac7947 */ /* 0x000fea000383ffff */
.L_x_4150:
[----:B---3--:R3:W4:Y:S02]  /*12370*/  SYNCS.PHASECHK.TRANS64.TRYWAIT P1, [R4+URZ+0x28c60], R3 ;  /* 0x028c6003040075a7 */ /* 0x008724000802017f */
[----:B----4-:R-:W-:Y:S05]  /*12380*/  @!P1 NANOSLEEP.SYNCS 0x989680 ;  /* 0x009896800000995d */ /* 0x010fea0003900000 */
[----:B------:R-:W4:Y:S02]  /*12390*/  @!P1 SYNCS.PHASECHK.TRANS64 P1, [R4+URZ+0x28c60], R3 ;  /* 0x028c6003040095a7 */ /* 0x000f24000802007f */
[----:B----4-:R-:W-:Y:S05]  /*123a0*/  @!P1 BRA `(.L_x_4150) ;  /* 0xfffffffc00f09947 */ /* 0x010fea000383ffff */
[----:B------:R-:W-:Y:S05]  /*123b0*/  BRA `(.L_x_4219) ;  /* 0xffffffd800a87947 */ /* 0x000fea000383ffff */
.L_x_4220:
        /* <DEDUP_REMOVED lines=12> */
.L_x_5842:


//--------------------- .text._ZN7cutlass13device_kernelIN5flash11enable_sm90INS1_16FlashAttnFwdSm90INS1_25CollectiveMainloopFwdSm90ILi2EN4cute5tupleIJNS5_1CILi1EEES8_S8_EEENS6_IJNS7_ILi64EEESA_SA_EEELi512ENS_10bfloat16_tEfNS_4arch4Sm90ELb1ELb0ELb1ELb0ELb1ELb0ELb1ELb0ELb0ELb1ELb1ELb0EEENS1_21CollectiveEpilogueFwdINS6_IJSA_NS7_ILi512EEESA_EEES9_SC_SE_Li256ELb0ELb1ELb1ELb0EEENS1_19SingleTileSchedulerILb0ELb1ELb1ELi64EEEEEEEEEvNT_6ParamsE --------------------------
	.section	.text._ZN7cutlass13device_kernelIN5flash11enable_sm90INS1_16FlashAttnFwdSm90INS1_25CollectiveMainloopFwdSm90ILi2EN4cute5tupleIJNS5_1CILi1EEES8_S8_EEENS6_IJNS7_ILi64EEESA_SA_EEELi512ENS_10bfloat16_tEfNS_4arch4Sm90ELb1ELb0ELb1ELb0ELb1ELb0ELb1ELb0ELb0ELb1ELb1ELb0EEENS1_21CollectiveEpilogueFwdINS6_IJSA_NS7_ILi512EEESA_EEES9_SC_SE_Li256ELb0ELb1ELb1ELb0EEENS1_19SingleTileSchedulerILb0ELb1ELb1ELi64EEEEEEEEEvNT_6ParamsE,"ax",@progbits
	.align	128
.text._ZN7cutlass13device_kernelIN5flash11enable_sm90INS1_16FlashAttnFwdSm90INS1_25CollectiveMainloopFwdSm90ILi2EN4cute5tupleIJNS5_1CILi1EEES8_S8_EEENS6_IJNS7_ILi64EEESA_SA_EEELi512ENS_10bfloat16_tEfNS_4arch4Sm90ELb1ELb0ELb1ELb0ELb1ELb0ELb1ELb0ELb0ELb1ELb1ELb0EEENS1_21CollectiveEpilogueFwdINS6_IJSA_NS7_ILi512EEESA_EEES9_SC_SE_Li256ELb0ELb1ELb1ELb0EEENS1_19SingleTileSchedulerILb0ELb1ELb1ELi64EEEEEEEEEvNT_6ParamsE:
        .type           _ZN7cutlass13device_kernelIN5flash11enable_sm90INS1_16FlashAttnFwdSm90INS1_25CollectiveMainloopFwdSm90ILi2EN4cute5tupleIJNS5_1CILi1EEES8_S8_EEENS6_IJNS7_ILi64EEESA_SA_EEELi512ENS_10bfloat16_tEfNS_4arch4Sm90ELb1ELb0ELb1ELb0ELb1ELb0ELb1ELb0ELb0ELb1ELb1ELb0EEENS1_21CollectiveEpilogueFwdINS6_IJSA_NS7_ILi512EEESA_EEES9_SC_SE_Li256ELb0ELb1ELb1ELb0EEENS1_19SingleTileSchedulerILb0ELb1ELb1ELi64EEEEEEEEEvNT_6ParamsE,@function
        .size           _ZN7cutlass13device_kernelIN5flash11enable_sm90INS1_16FlashAttnFwdSm90INS1_25CollectiveMainloopFwdSm90ILi2EN4cute5tupleIJNS5_1CILi1EEES8_S8_EEENS6_IJNS7_ILi64EEESA_SA_EEELi512ENS_10bfloat16_tEfNS_4arch4Sm90ELb1ELb0ELb1ELb0ELb1ELb0ELb1ELb0ELb0ELb1ELb1ELb0EEENS1_21CollectiveEpilogueFwdINS6_IJSA_NS7_ILi512EEESA_EEES9_SC_SE_Li256ELb0ELb1ELb1ELb0EEENS1_19SingleTileSchedulerILb0ELb1ELb1ELi64EEEEEEEEEvNT_6ParamsE,(.L_x_5843 - _ZN7cutlass13device_kernelIN5flash11enable_sm90INS1_16FlashAttnFwdSm90INS1_25CollectiveMainloopFwdSm90ILi2EN4cute5tupleIJNS5_1CILi1EEES8_S8_EEENS6_IJNS7_ILi64EEESA_SA_EEELi512ENS_10bfloat16_tEfNS_4arch4Sm90ELb1ELb0ELb1ELb0ELb1ELb0ELb1ELb0ELb0ELb1ELb1ELb0EEENS1_21CollectiveEpilogueFwdINS6_IJSA_NS7_ILi512EEESA_EEES9_SC_SE_Li256ELb0ELb1ELb1ELb0EEENS1_19SingleTileSchedulerILb0ELb1ELb1ELi64EEEEEEEEEvNT_6ParamsE)
        .other          _ZN7cutlass13device_kernelIN5flash11enable_sm90INS1_16FlashAttnFwdSm90INS1_25CollectiveMainloopFwdSm90ILi2EN4cute5tupleIJNS5_1CILi1EEES8_S8_EEENS6_IJNS7_ILi64EEESA_SA_EEELi512ENS_10bfloat16_tEfNS_4arch4Sm90ELb1ELb0ELb1ELb0ELb1ELb0ELb1ELb0ELb0ELb1ELb1ELb0EEENS1_21CollectiveEpilogueFwdINS6_IJSA_NS7_ILi512EEESA_EEES9_SC_SE_Li256ELb0ELb1ELb1ELb0EEENS1_19SingleTileSchedulerILb0ELb1ELb1ELi64EEEEEEEEEvNT_6ParamsE,@"STO_CUDA_ENTRY STV_DEFAULT"
_ZN7cutlass13device_kernelIN5flash11enable_sm90INS1_16FlashAttnFwdSm90INS1_25CollectiveMainloopFwdSm90ILi2EN4cute5tupleIJNS5_1CILi1EEES8_S8_EEENS6_IJNS7_ILi64EEESA_SA_EEELi512ENS_10bfloat16_tEfNS_4arch4Sm90ELb1ELb0ELb1ELb0ELb1ELb0ELb1ELb0ELb0ELb1ELb1ELb0EEENS1_21CollectiveEpilogueFwdINS6_IJSA_NS7_ILi512EEESA_EEES9_SC_SE_Li256ELb0ELb1ELb1ELb0EEENS1_19SingleTileSchedulerILb0ELb1ELb1ELi64EEEEEEEEEvNT_6ParamsE:
        /* <DEDUP_REMOVED lines=43> */
.L_x_4221:
        /* <DEDUP_REMOVED lines=22> */
.L_x_4222:
        /* <DEDUP_REMOVED lines=18> */
.L_x_4223:
        /* <DEDUP_REMOVED lines=22> */
.L_x_4224:
        /* <DEDUP_REMOVED lines=23> */
.L_x_4225:
        /* <DEDUP_REMOVED lines=9> */
[----:B------:R0:W-:Y:S05]  /*0890*/  STL [R1+0x4], R2 ;  /* 0x0000040201007387 */ /* 0x0001ea0000100800 */
[----:B------:R-:W-:Y:S05]  /*08a0*/  @!P0 BRA `(.L_x_4227) ;  /* 0x000000fc00308947 */ /* 0x000fea0003800000 */
.L_x_4228:
[----:B------:R-:W-:-:S08]  /*08b0*/  NOP ;  /* 0x0000000000007918 */ /* 0x000fd00000000000 */
[----:B------:R-:W1:Y:S02]  /*08c0*/  USETMAXREG.TRY_ALLOC.CTAPOOL UP0, 0xe8 ;  /* 0x000000e8000079c8 */ /* 0x000e640008000600 */
[----:B-1----:R-:W-:-:S13]  /*08d0*/  PLOP3.LUT P0, PT, PT, PT, UP0, 0x80, 0x0 ;  /* 0x000000000000781c */ /* 0x002fda0003f0f008 */
[----:B------:R-:W-:Y:S05]  /*08e0*/  @!P0 BRA `(.L_x_4228) ;  /* 0xfffffffc00f08947 */ /* 0x000fea000383ffff */
[----:B------:R-:W1:Y:S01]  /*08f0*/  S2UR UR6, SR_CTAID.Y ;  /* 0x00000000000679c3 */ /* 0x000e620000002600 */
[----:B------:R-:W-:Y:S01]  /*0900*/  ULDC UR7, c[0x0][0xd50] ;  /* 0x0003540000077ab9 */ /* 0x000fe20000000800 */
[----:B------:R-:W-:Y:S01]  /*0910*/  LOP3.LUT R0, R24, 0xffffff80, RZ, 0xc0, !PT ;  /* 0xffffff8018007812 */ /* 0x000fe200078ec0ff */
[----:B------:R-:W-:-:S03]  /*0920*/  UISETP.NE.AND UP0, UPT, UR7, 0x1, UPT ;  /* 0x000000010700788c */ /* 0x000fc6000bf05270 */
[----:B------:R-:W-:Y:S02]  /*0930*/  ISETP.NE.AND P0, PT, R0, 0x80, PT ;  /* 0x000000800000780c */ /* 0x000fe40003f05270 */
[----:B------:R-:W2:Y:S06]  /*0940*/  S2UR UR8, SR_CTAID.Z ;  /* 0x00000000000879c3 */ /* 0x000eac0000002700 */
[----:B------:R-:W-:Y:S01]  /*0950*/  @UP0 ULDC UR4, c[0x0][0xd54] ;  /* 0x0003550000040ab9 */ /* 0x000fe20000000800 */
[----:B------:R-:W-:-:S04]  /*0960*/  @UP0 ULDC UR10, c[0x0][0xd58] ;  /* 0x00035600000a0ab9 */ /* 0x000fc80000000800 */
[----:B------:R-:W-:Y:S06]  /*0970*/  @!P0 BAR.ARV 0x8, 0x100 ;  /* 0x0204000000008b1d */ /* 0x000fec0000002000 */
[----:B-1----:R-:W-:Y:S01]  /*0980*/  UIMAD.WIDE.U32 UR4, UR6, UR4, URZ ;  /* 0x00000004060472a5 */ /* 0x002fe2000f8e003f */
[----:B------:R-:W-:Y:S01]  /*0990*/  ISETP.GE.U32.AND P0, PT, R24, 0x100, PT ;  /* 0x000001001800780c */ /* 0x000fe20003f06070 */
[----:B------:R-:W-:Y:S02]  /*09a0*/  UMOV UR11, UR6 ;  /* 0x00000006000b7c82 */ /* 0x000fe40008000000 */
[----:B------:R-:W-:-:S04]  /*09b0*/  @UP0 USHF.R.U32.HI UR11, URZ, UR10, UR5 ;  /* 0x0000000a3f0b0299 */ /* 0x000fc80008011605 */
[----:B------:R-:W-:Y:S02]  /*09c0*/  UIADD3 UR4, -UR11, URZ, URZ ;  /* 0x0000003f0b047290 */ /* 0x000fe4000fffe13f */
[----:B------:R-:W-:Y:S02]  /*09d0*/  IMAD.U32 R0, RZ, RZ, UR11 ;  /* 0x0000000bff007e24 */ /* 0x000fe4000f8e00ff */
[----:B------:R-:W-:Y:S02]  /*09e0*/  UIMAD UR7, UR7, UR4, UR6 ;  /* 0x00000004070772a4 */ /* 0x000fe4000f8e0206 */
[----:B------:R-:W-:Y:S06]  /*09f0*/  @P0 BAR.ARV 0xf, 0x100 ;  /* 0x03c4000000000b1d */ /* 0x000fec0000002000 */
[----:B--2---:R-:W-:Y:S01]  /*0a00*/  ISETP.LE.AND P0, PT, RZ, UR8, PT ;  /* 0x00000008ff007c0c */ /* 0x004fe2000bf03270 */
[----:B------:R1:W-:-:S12]  /*0a10*/  STL [R1], R0 ;  /* 0x0000000001007387 */ /* 0x0003d80000100800 */
[----:B-1----:R-:W-:Y:S05]  /*0a20*/  @!P0 BRA `(.L_x_4229) ;  /* 0x0000014000888947 */ /* 0x002fea0003800000 */
[----:B0-----:R-:W0:Y:S01]  /*0a30*/  LDC.64 R2, c[0x0][0x418] ;  /* 0x00010600ff027b82 */ /* 0x001e220000000a00 */
[----:B------:R-:W-:Y:S01]  /*0a40*/  UISETP.NE.AND UP0, UPT, UR9, 0x1, UPT ;  /* 0x000000010900788c */ /* 0x000fe2000bf05270 */
[----:B------:R-:W1:Y:S01]  /*0a50*/  S2R R197, SR_CgaCtaId ;  /* 0x0000000000c57919 */ /* 0x000e620000008800 */
[----:B------:R-:W-:-:S05]  /*0a60*/  VIADD R152, R24, 0xffffff80 ;  /* 0xffffff8018987836 */ /* 0x000fca0000000000 */
[----:B------:R-:W2:Y:S08]  /*0a70*/  LDC R194, c[0x0][0x424] ;  /* 0x00010900ffc27b82 */ /* 0x000eb00000000800 */
[----:B------:R-:W3:Y:S08]  /*0a80*/  LDC R7, c[0x0][0x2f0] ;  /* 0x0000bc00ff077b82 */ /* 0x000ef00000000800 */
[----:B------:R-:W4:Y:S01]  /*0a90*/  S2UR UR38, SR_CTAID.X ;  /* 0x00000000002679c3 */ /* 0x000f220000002500 */
[----:B0-----:R-:W-:-:S04]  /*0aa0*/  ISETP.NE.U32.AND P0, PT, R2, RZ, PT ;  /* 0x000000ff0200720c */ /* 0x001fc80003f05070 */
[----:B------:R-:W-:-:S04]  /*0ab0*/  ISETP.NE.AND.EX P0, PT, R3, RZ, PT, P0 ;  /* 0x000000ff0300720c */ /* 0x000fc80003f05300 */
[----:B--2---:R-:W-:Y:S02]  /*0ac0*/  SEL R194, R194, 0x1, P0 ;  /* 0x00000001c2c27807 */ /* 0x004fe40000000000 */
[----:B------:R-:W-:-:S03]  /*0ad0*/  PLOP3.LUT P0, PT, PT, PT, UP0, 0x80, 0x0 ;  /* 0x000000000000781c */ /* 0x000fc60003f0f008 */
[----:B---3--:R-:W-:-:S05]  /*0ae0*/  IMAD R0, R194, R7, 0x3f ;  /* 0x0000003fc2007424 */ /* 0x008fca00078e0207 */
[----:B------:R-:W-:Y:S01]  /*0af0*/  SHF.R.S32.HI R3, RZ, 0x1f, R0 ;  /* 0x0000001fff037819 */ /* 0x000fe20000011400 */
[----:B----4-:R-:W-:-:S03]  /*0b00*/  USHF.L.U32 UR38, UR38, 0x6, URZ ;  /* 0x0000000626267899 */ /* 0x010fc6000800063f */
[----:B------:R-:W-:-:S04]  /*0b10*/  LEA.HI R3, R3, R0, RZ, 0x6 ;  /* 0x0000000003037211 */ /* 0x000fc800078f30ff */
[----:B------:R-:W-:Y:S01]  /*0b20*/  SHF.R.S32.HI R3, RZ, 0x6, R3 ;  /* 0x00000006ff037819 */ /* 0x000fe20000011403 */
[----:B-1----:R-:W-:Y:S06]  /*0b30*/  @!P0 BRA `(.L_x_4230) ;  /* 0x0000002000248947 */ /* 0x002fec0003800000 */
[----:B------:R-:W0:Y:S01]  /*0b40*/  LDC R5, c[0x0][0x288] ;  /* 0x0000a200ff057b82 */ /* 0x000e220000000800 */
[----:B------:R-:W-:Y:S01]  /*0b50*/  ULDC UR4, c[0x0][0x448] ;  /* 0x0001120000047ab9 */ /* 0x000fe20000000800 */
[----:B------:R-:W-:Y:S01]  /*0b60*/  UIADD3 UR38, UR38, 0x3f, URZ ;  /* 0x0000003f26267890 */ /* 0x000fe2000fffe03f */
[----:B------:R-:W-:Y:S01]  /*0b70*/  R2UR UR9, R3 ;  /* 0x00000000030972ca */ /* 0x000fe200000e0000 */
[----:B------:R-:W-:Y:S01]  /*0b80*/  UISETP.NE.AND UP0, UPT, UR4, 0x1, UPT ;  /* 0x000000010400788c */ /* 0x000fe2000bf05270 */
[----:B------:R-:W-:Y:S01]  /*0b90*/  PLOP3.LUT P0, PT, PT, PT, PT, 0x80, 0x0 ;  /* 0x000000000000781c */ /* 0x000fe20003f0f070 */
[----:B------:R-:W-:Y:S01]  /*0ba0*/  USHF.R.U32.HI UR10, URZ, 0x10, UR7 ;  /* 0x000000103f0a7899 */ /* 0x000fe20008011607 */
[----:B------:R-:W-:Y:S01]  /*0bb0*/  CS2R R2, SRZ ;  /* 0x0000000000027805 */ /* 0x000fe2000001ff00 */
[----:B------:R-:W-:Y:S01]  /*0bc0*/  ULOP3.LUT UR6, UR7, 0xffff, URZ, 0xc0, !UPT ;  /* 0x0000ffff07067892 */ /* 0x000fe2000f8ec03f */
[----:B------:R-:W-:Y:S01]  /*0bd0*/  IMAD.MOV.U32 R4, RZ, RZ, RZ ;  /* 0x000000ffff047224 */ /* 0x000fe200078e00ff */
[----:B------:R-:W-:-:S02]  /*0be0*/  CS2R R150, SRZ ;  /* 0x0000000000967805 */ /* 0x000fc4000001ff00 */
[----:B------:R-:W-:Y:S02]  /*0bf0*/  CS2R R148, SRZ ;  /* 0x0000000000947805 */ /* 0x000fe4000001ff00 */
[----:B------:R-:W-:Y:S02]  /*0c00*/  CS2R R146, SRZ ;  /* 0x0000000000927805 */ /* 0x000fe4000001ff00 */
[----:B------:R-:W-:Y:S02]  /*0c10*/  CS2R R144, SRZ ;  /* 0x0000000000907805 */ /* 0x000fe4000001ff00 */
        /* <DEDUP_REMOVED lines=10> */
[----:B0-----:R-:W-:Y:S02]  /*0cc0*/  IADD3 R5, -R5, 0x40, RZ ;  /* 0x0000004005057810 */ /* 0x001fe40007ffe1ff */
[----:B------:R-:W-:-:S02]  /*0cd0*/  CS2R R130, SRZ ;  /* 0x0000000000827805 */ /* 0x000fc4000001ff00 */
[----:B------:R-:W-:Y:S02]  /*0ce0*/  CS2R R128, SRZ ;  /* 0x0000000000807805 */ /* 0x000fe4000001ff00 */
[----:B------:R-:W-:Y:S02]  /*0cf0*/  CS2R R126, SRZ ;  /* 0x00000000007e7805 */ /* 0x000fe4000001ff00 */
[----:B------:R-:W-:Y:S01]  /*0d00*/  CS2R R124, SRZ ;  /* 0x00000000007c7805 */ /* 0x000fe2000001ff00 */
[----:B------:R-:W-:Y:S01]  /*0d10*/  IMAD R5, R194, R7, R5 ;  /* 0x00000007c2057224 */ /* 0x000fe200078e0205 */
[----:B------:R-:W-:Y:S02]  /*0d20*/  CS2R R122, SRZ ;  /* 0x00000000007a7805 */ /* 0x000fe4000001ff00 */
[----:B------:R-:W-:Y:S02]  /*0d30*/  CS2R R120, SRZ ;  /* 0x0000000000787805 */ /* 0x000fe4000001ff00 */
        /* <DEDUP_REMOVED lines=15> */
[----:B------:R-:W-:Y:S01]  /*0e30*/  UIADD3 UR38, UR8, UR38, URZ ;  /* 0x0000002608267290 */ /* 0x000fe2000fffe03f */
[----:B------:R-:W-:Y:S02]  /*0e40*/  CS2R R90, SRZ ;  /* 0x00000000005a7805 */ /* 0x000fe4000001ff00 */
[----:B------:R-:W-:Y:S02]  /*0e50*/  CS2R R88, SRZ ;  /* 0x0000000000587805 */ /* 0x000fe4000001ff00 */
[----:B------:R-:W-:Y:S01]  /*0e60*/  CS2R R86, SRZ ;  /* 0x0000000000567805 */ /* 0x000fe2000001ff00 */
[----:B------:R-:W-:Y:S01]  /*0e70*/  USHF.R.S32.HI UR4, URZ, 0x1f, UR38 ;  /* 0x0000001f3f047899 */ /* 0x000fe20008011426 */
[----:B------:R-:W-:-:S02]  /*0e80*/  CS2R R84, SRZ ;  /* 0x0000000000547805 */ /* 0x000fc4000001ff00 */
[----:B------:R-:W-:Y:S02]  /*0e90*/  CS2R R82, SRZ ;  /* 0x0000000000527805 */ /* 0x000fe4000001ff00 */
[----:B------:R-:W-:Y:S01]  /*0ea0*/  CS2R R80, SRZ ;  /* 0x0000000000507805 */ /* 0x000fe2000001ff00 */
[----:B------:R-:W-:Y:S01]  /*0eb0*/  ULEA.HI UR4, UR4, UR38, URZ, 0x6 ;  /* 0x0000002604047291 */ /* 0x000fe2000f8f303f */
[----:B------:R-:W-:Y:S02]  /*0ec0*/  CS2R R78, SRZ ;  /* 0x00000000004e7805 */ /* 0x000fe4000001ff00 */
[----:B------:R-:W-:Y:S02]  /*0ed0*/  CS2R R76, SRZ ;  /* 0x00000000004c7805 */ /* 0x000fe4000001ff00 */
[----:B------:R-:W-:Y:S01]  /*0ee0*/  CS2R R74, SRZ ;  /* 0x00000000004a7805 */ /* 0x000fe2000001ff00 */
[----:B------:R-:W-:Y:S01]  /*0ef0*/  USHF.R.S32.HI UR4, URZ, 0x6, UR4 ;  /* 0x000000063f047899 */ /* 0x000fe20008011404 */
[----:B------:R-:W-:-:S02]  /*0f00*/  CS2R R72, SRZ ;  /* 0x0000000000487805 */ /* 0x000fc4000001ff00 */
[----:B------:R-:W-:Y:S02]  /*0f10*/  CS2R R70, SRZ ;  /* 0x0000000000467805 */ /* 0x000fe4000001ff00 */
[----:B------:R-:W-:Y:S01]  /*0f20*/  CS2R R68, SRZ ;  /* 0x0000000000447805 */ /* 0x000fe2000001ff00 */
[----:B------:R-:W-:Y:S01]  /*0f30*/  UISETP.LT.AND UP0, UPT, UR9, UR4, UPT ;  /* 0x000000040900728c */ /* 0x000fe2000bf01270 */
[----:B------:R-:W-:Y:S02]  /*0f40*/  CS2R R66, SRZ ;  /* 0x0000000000427805 */ /* 0x000fe4000001ff00 */
[----:B------:R-:W-:Y:S02]  /*0f50*/  CS2R R64, SRZ ;  /* 0x0000000000407805 */ /* 0x000fe4000001ff00 */
[----:B------:R-:W-:Y:S01]  /*0f60*/  CS2R R62, SRZ ;  /* 0x00000000003e7805 */ /* 0x000fe2000001ff00 */
[----:B------:R-:W-:Y:S01]  /*0f70*/  USEL UR5, UR9, UR4, UP0 ;  /* 0x0000000409057287 */ /* 0x000fe20008000000 */
[----:B------:R-:W-:Y:S01]  /*0f80*/  CS2R R60, SRZ ;  /* 0x00000000003c7805 */ /* 0x000fe2000001ff00 */
[----:B------:R-:W-:Y:S01]  /*0f90*/  UISETP.NE.AND UP0, UPT, UR10, URZ, UPT ;  /* 0x0000003f0a00728c */ /* 0x000fe2000bf05270 */
[----:B------:R-:W-:Y:S01]  /*0fa0*/  CS2R R58, SRZ ;  /* 0x00000000003a7805 */ /* 0x000fe2000001ff00 */
[----:B------:R-:W-:Y:S01]  /*0fb0*/  UISETP.GE.AND UP1, UPT, UR5, 0x1, UPT ;  /* 0x000000010500788c */ /* 0x000fe2000bf26270 */
[----:B------:R-:W-:-:S02]  /*0fc0*/  CS2R R56, SRZ ;  /* 0x0000000000387805 */ /* 0x000fc4000001ff00 */
[----:B------:R-:W-:Y:S02]  /*0fd0*/  CS2R R54, SRZ ;  /* 0x0000000000367805 */ /* 0x000fe4000001ff00 */
[----:B------:R-:W-:Y:S02]  /*0fe0*/  CS2R R52, SRZ ;  /* 0x0000000000347805 */ /* 0x000fe4000001ff00 */
[----:B------:R-:W-:Y:S02]  /*0ff0*/  CS2R R50, SRZ ;  /* 0x0000000000327805 */ /* 0x000fe4000001ff00 */
[----:B------:R-:W-:Y:S02]  /*1000*/  CS2R R48, SRZ ;  /* 0x0000000000307805 */ /* 0x000fe4000001ff00 */
[----:B------:R-:W-:Y:S02]  /*1010*/  PLOP3.LUT P1, PT, PT, PT, UP1, 0x80, 0x0 ;  /* 0x000000000000781c */ /* 0x000fe40003f2f018 */
[----:B------:R-:W-:-:S02]  /*1020*/  CS2R R46, SRZ ;  /* 0x00000000002e7805 */ /* 0x000fc4000001ff00 */
[----:B------:R-:W-:Y:S01]  /*1030*/  CS2R R44, SRZ ;  /* 0x00000000002c7805 */ /* 0x000fe2000001ff00 */
[----:B------:R-:W-:Y:S01]  /*1040*/  @!UP0 ULDC UR10, c[0x0][0xae8] ;  /* 0x0002ba00000a8ab9 */ /* 0x000fe20000000800 */
[----:B------:R-:W-:Y:S02]  /*1050*/  CS2R R42, SRZ ;  /* 0x00000000002a7805 */ /* 0x000fe4000001ff00 */
[----:B------:R-:W-:Y:S02]  /*1060*/  CS2R R40, SRZ ;  /* 0x0000000000287805 */ /* 0x000fe4000001ff00 */
[----:B------:R-:W-:Y:S01]  /*1070*/  CS2R R38, SRZ ;  /* 0x0000000000267805 */ /* 0x000fe2000001ff00 */
[----:B------:R-:W-:Y:S02]  /*1080*/  IMAD.MOV.U32 R37, RZ, RZ, RZ ;  /* 0x000000ffff257224 */ /* 0x000fe400078e00ff */
[----:B------:R-:W-:Y:S05]  /*1090*/  @!P1 BRA `(.L_x_4231) ;  /* 0x0000000000749947 */ /* 0x000fea0003800000 */
[----:B------:R-:W-:Y:S01]  /*10a0*/  IMAD.U32 R5, RZ, RZ, UR10 ;  /* 0x0000000aff057e24 */ /* 0x000fe2000f8e00ff */
[----:B------:R-:W-:-:S04]  /*10b0*/  UIADD3 UR4, UR10, -0x1, UR5 ;  /* 0xffffffff0a047890 */ /* 0x000fc8000fffe005 */
[-C--:B------:R-:W-:Y:S02]  /*10c0*/  IABS R3, R5.reuse ;  /* 0x0000000500037213 */ /* 0x080fe40000000000 */
[----:B------:R-:W-:Y:S01]  /*10d0*/  IABS R9, R5 ;  /* 0x0000000500097213 */ /* 0x000fe20000000000 */
[----:B------:R-:W-:Y:S01]  /*10e0*/  IMAD.U32 R8, RZ, RZ, UR4 ;  /* 0x00000004ff087e24 */ /* 0x000fe2000f8e00ff */
[----:B------:R-:W0:Y:S01]  /*10f0*/  I2F.RP R0, R3 ;  /* 0x0000000300007306 */ /* 0x000e220000209400 */
[----:B------:R-:W-:Y:S02]  /*1100*/  ULOP3.LUT UR4, UR4, UR10, URZ, 0x3c, !UPT ;  /* 0x0000000a04047292 */ /* 0x000fe4000f8e3c3f */
[----:B------:R-:W-:-:S04]  /*1110*/  IMAD.MOV R9, RZ, RZ, -R9 ;  /* 0x000000ffff097224 */ /* 0x000fc800078e0a09 */
[----:B------:R-:W-:Y:S01]  /*1120*/  ISETP.LE.AND P3, PT, RZ, UR4, PT ;  /* 0x00000004ff007c0c */ /* 0x000fe2000bf63270 */
[----:B0-----:R-:W0:Y:S02]  /*1130*/  MUFU.RCP R0, R0 ;  /* 0x0000000000007308 */ /* 0x001e240000001000 */
[----:B0-----:R-:W-:Y:S01]  /*1140*/  VIADD R6, R0, 0xffffffe ;  /* 0x0ffffffe00067836 */ /* 0x001fe20000000000 */
[----:B------:R-:W-:-:S05]  /*1150*/  IABS R0, R8 ;  /* 0x0000000800007213 */ /* 0x000fca0000000000 */
[----:B------:R0:W1:Y:S02]  /*1160*/  F2I.FTZ.U32.TRUNC.NTZ R7, R6 ;  /* 0x0000000600077305 */ /* 0x000064000021f000 */
[----:B0-----:R-:W-:Y:S01]  /*1170*/  IMAD.MOV.U32 R6, RZ, RZ, RZ ;  /* 0x000000ffff067224 */ /* 0x001fe200078e00ff */
[----:B-1----:R-:W-:-:S05]  /*1180*/  IADD3 R10, RZ, -R7, RZ ;  /* 0x80000007ff0a7210 */ /* 0x002fca0007ffe0ff */
        /* <DEDUP_REMOVED lines=11> */
[----:B------:R-:W-:-:S05]  /*1240*/  IMAD.MOV.U32 R3, RZ, RZ, R7 ;  /* 0x000000ffff037224 */ /* 0x000fca00078e0007 */
[----:B------:R-:W-:Y:S02]  /*1250*/  @!P3 IADD3 R3, -R3, RZ, RZ ;  /* 0x000000ff0303b210 */ /* 0x000fe40007ffe1ff */
[----:B------:R-:W-:-:S07]  /*1260*/  @!P2 LOP3.LUT R3, RZ, UR10, RZ, 0x33, !PT ;  /* 0x0000000aff03ac12 */ /* 0x000fce000f8e33ff */
.L_x_4231:
        /* <DEDUP_REMOVED lines=11> */
[----:B------:R-:W2:Y:S01]  /*1320*/  LDL R5, [R1+0x4] ;  /* 0x0000040001057983 */ /* 0x000ea20000100800 */
[----:B------:R-:W-:Y:S01]  /*1330*/  MOV R6, 0x400 ;  /* 0x0000040000067802 */ /* 0x000fe20000000f00 */
[----:B------:R-:W-:Y:S01]  /*1340*/  UMOV UR5, 0x40000040 ;  /* 0x4000004000057882 */ /* 0x000fe20000000000 */
[----:B------:R-:W-:Y:S01]  /*1350*/  UMOV UR7, 0x40000040 ;  /* 0x4000004000077882 */ /* 0x000fe20000000000 */
[----:B------:R-:W-:Y:S01]  /*1360*/  BAR.SYNC.DEFER_BLOCKING 0xe, 0x100 ;  /* 0x0384000000007b1d */ /* 0x000fe20000010000 */
[----:B------:R-:W-:-:S05]  /*1370*/  LEA R11, R197, R6, 0x18 ;  /* 0x00000006c50b7211 */ /* 0x000fca00078ec0ff */
[----:B------:R-:W-:Y:S01]  /*1380*/  UMOV UR9, 0x40000040 ;  /* 0x4000004000097882 */ /* 0x000fe20000000000 */
[----:B------:R-:W-:Y:S01]  /*1390*/  UMOV UR11, 0x40000040 ;  /* 0x40000040000b7882 */ /* 0x000fe20000000000 */
[----:B------:R-:W-:Y:S01]  /*13a0*/  UMOV UR13, 0x40000040 ;  /* 0x40000040000d7882 */ /* 0x000fe20000000000 */
[----:B------:R-:W-:Y:S01]  /*13b0*/  UMOV UR15, 0x40000040 ;  /* 0x40000040000f7882 */ /* 0x000fe20000000000 */
[----:B------:R-:W-:Y:S01]  /*13c0*/  UMOV UR17, 0x40000040 ;  /* 0x4000004000117882 */ /* 0x000fe20000000000 */
[----:B------:R-:W-:Y:S01]  /*13d0*/  UMOV UR19, 0x40000040 ;  /* 0x4000004000137882 */ /* 0x000fe20000000000 */
[----:B------:R-:W-:Y:S01]  /*13e0*/  WARPGROUP.ARRIVE ;  /* 0x00000000000079c5 */ /* 0x000fe20000000000 */
[----:B--2---:R-:W-:Y:S02]  /*13f0*/  R2UR UR20, R5 ;  /* 0x00000000051472ca */ /* 0x004fe400000e0000 */
[----:B------:R-:W-:-:S04]  /*1400*/  SHF.R.S32.HI R5, RZ, 0x1f, R152 ;  /* 0x0000001fff057819 */ /* 0x000fc80000011498 */
[----:B------:R-:W-:-:S04]  /*1410*/  LEA.HI R5, R5, R152, RZ, 0x7 ;  /* 0x0000009805057211 */ /* 0x000fc800078f38ff */
[----:B------:R-:W-:Y:S02]  /*1420*/  SHF.R.S32.HI R2, RZ, 0x7, R5 ;  /* 0x00000007ff027819 */ /* 0x000fe40000011405 */
[----:B------:R-:W-:-:S04]  /*1430*/  LOP3.LUT R5, R5, 0xffffff80, RZ, 0xc0, !PT ;  /* 0xffffff8005057812 */ /* 0x000fc800078ec0ff */
[----:B------:R-:W0:Y:S01]  /*1440*/  SHFL.IDX PT, R2, R2, RZ, 0x1f ;  /* 0x00001fff02027589 */ /* 0x000e2200000e0000 */
[----:B------:R-:W-:Y:S01]  /*1450*/  IMAD.IADD R5, R152, 0x1, -R5 ;  /* 0x0000000198057824 */ /* 0x000fe200078e0a05 */
[----:B0-----:R-:W-:-:S04]  /*1460*/  LEA.HI R4, R2, R2, RZ, 0x1 ;  /* 0x0000000202047211 */ /* 0x001fc800078f08ff */
[----:B------:R-:W-:Y:S01]  /*1470*/  LOP3.LUT R7, R4, 0x1fffe, RZ, 0xc0, !PT ;  /* 0x0001fffe04077812 */ /* 0x000fe200078ec0ff */
[----:B------:R-:W-:-:S04]  /*1480*/  VIADD R4, R11, 0x36400 ;  /* 0x000364000b047836 */ /* 0x000fc80000000000 */
[----:B------:R-:W-:Y:S01]  /*1490*/  IMAD.IADD R7, R2, 0x1, -R7 ;  /* 0x0000000102077824 */ /* 0x000fe200078e0a07 */
[----:B------:R-:W-:-:S03]  /*14a0*/  SHF.R.U32.HI R4, RZ, 0x4, R4 ;  /* 0x00000004ff047819 */ /* 0x000fc60000011604 */
[----:B------:R-:W-:Y:S01]  /*14b0*/  IMAD R7, R7, 0x8000, R11 ;  /* 0x0000800007077824 */ /* 0x000fe200078e020b */
[----:B------:R-:W-:-:S03]  /*14c0*/  LOP3.LUT R4, R4, 0x3fff, RZ, 0xc0, !PT ;  /* 0x00003fff04047812 */ /* 0x000fc600078ec0ff */
[----:B------:R-:W-:Y:S01]  /*14d0*/  VIADD R7, R7, 0x400 ;  /* 0x0000040007077836 */ /* 0x000fe20000000000 */
[----:B------:R-:W-:-:S04]  /*14e0*/  LOP3.LUT R4, R4, 0x10000, RZ, 0xfc, !PT ;  /* 0x0001000004047812 */ /* 0x000fc800078efcff */
[----:B------:R-:W-:Y:S01]  /*14f0*/  SHF.R.U32.HI R7, RZ, 0x4, R7 ;  /* 0x00000004ff077819 */ /* 0x000fe20000011607 */
[C---:B------:R-:W-:Y:S01]  /*1500*/  VIADD R6, R4.reuse, 0x2 ;  /* 0x0000000204067836 */ /* 0x040fe20000000000 */
[----:B------:R-:W-:Y:S02]  /*1510*/  R2UR UR4, R4 ;  /* 0x00000000040472ca */ /* 0x000fe400000e0000 */
[----:B------:R-:W-:Y:S02]  /*1520*/  LOP3.LUT R7, R7, 0x3fff, RZ, 0xc0, !PT ;  /* 0x00003fff07077812 */ /* 0x000fe400078ec0ff */
[----:B------:R-:W-:Y:S01]  /*1530*/  R2UR UR8, R6 ;  /* 0x00000000060872ca */ /* 0x000fe200000e0000 */
[----:B------:R-:W-:Y:S01]  /*1540*/  VIADD R6, R4, 0x4 ;  /* 0x0000000404067836 */ /* 0x000fe20000000000 */
[----:B------:R-:W-:-:S04]  /*1550*/  LOP3.LUT R9, R7, 0x2000000, RZ, 0xfc, !PT ;  /* 0x0200000007097812 */ /* 0x000fc800078efcff */
[C---:B------:R-:W-:Y:S01]  /*1560*/  R2UR UR6, R9.reuse ;  /* 0x00000000090672ca */ /* 0x040fe200000e0000 */
[----:B------:R-:W-:Y:S01]  /*1570*/  VIADD R2, R9, 0x80 ;  /* 0x0000008009027836 */ /* 0x000fe20000000000 */
[----:B------:R-:W-:-:S04]  /*1580*/  R2UR UR12, R6 ;  /* 0x00000000060c72ca */ /* 0x000fc800000e0000 */
[----:B------:R-:W-:Y:S02]  /*1590*/  R2UR UR10, R2 ;  /* 0x00000000020a72ca */ /* 0x000fe400000e0000 */
[----:B------:R-:W-:-:S04]  /*15a0*/  IADD3 R2, R9, 0x100, RZ ;  /* 0x0000010009027810 */ /* 0x000fc80007ffe0ff */
[----:B------:R-:W-:Y:S01]  /*15b0*/  R2UR UR14, R2 ;  /* 0x00000000020e72ca */ /* 0x000fe200000e0000 */
[----:B------:R-:W-:Y:S01]  /*15c0*/  HGMMA.64x256x16.F32.BF16 R24, gdesc[UR4].tnspB, RZ, !UPT, gsb0 ;  /* 0x43e00000041879f0 */ /* 0x000fe2000c0018ff */
[----:B------:R-:W-:Y:S01]  /*15d0*/  VIADD R2, R4, 0x6 ;  /* 0x0000000604027836 */ /* 0x000fe20000000000 */
[----:B------:R-:W-:Y:S01]  /*15e0*/  ULOP3.LUT UR6, UR20, 0x1, URZ, 0xfc, !UPT ;  /* 0x0000000114067892 */ /* 0x000fe2000f8efc3f */
[----:B------:R-:W-:-:S03]  /*15f0*/  VIADD R4, R9, 0x180 ;  /* 0x0000018009047836 */ /* 0x000fc60000000000 */
[----:B------:R-:W-:Y:S01]  /*1600*/  R2UR UR16, R2 ;  /* 0x00000000021072ca */ /* 0x000fe200000e0000 */
[----:B------:R-:W-:Y:S01]  /*1610*/  UISETP.NE.AND UP0, UPT, UR6, 0x3, UPT ;  /* 0x000000030600788c */ /* 0x000fe2000bf05270 */
[----:B------:R-:W-:Y:S02]  /*1620*/  R2UR UR18, R4 ;  /* 0x00000000041272ca */ /* 0x000fe400000e0000 */
[----:B------:R-:W-:-:S03]  /*1630*/  SHF.R.S32.HI R2, RZ, 0x1f, R5 ;  /* 0x0000001fff027819 */ /* 0x000fc60000011405 */
[----:B------:R-:W-:Y:S02]  /*1640*/  PLOP3.LUT P1, PT, PT, PT, UP0, 0x80, 0x0 ;  /* 0x000000000000781c */ /* 0x000fe40003f2f008 */
[CC--:B------:R-:W-:Y:S02]  /*1650*/  LEA.HI R4, R2.reuse, R5.reuse, RZ, 0x2 ;  /* 0x0000000502047211 */ /* 0x0c0fe400078f10ff */
[----:B------:R-:W-:Y:S02]  /*1660*/  LEA.HI R2, R2, R5, RZ, 0x5 ;  /* 0x0000000502027211 */ /* 0x000fe400078f28ff */
[--C-:B------:R-:W-:Y:S02]  /*1670*/  SHF.R.S32.HI R6, RZ, 0x2, R4.reuse ;  /* 0x00000002ff067819 */ /* 0x100fe40000011404 */
[----:B------:R-:W-:Y:S02]  /*1680*/  SHF.R.S32.HI R7, RZ, 0x1f, R4 ;  /* 0x0000001fff077819 */ /* 0x000fe40000011404 */
[----:B------:R-:W-:-:S02]  /*1690*/  SHF.R.S32.HI R2, RZ, 0x5, R2 ;  /* 0x00000005ff027819 */ /* 0x000fc40000011402 */
[----:B------:R-:W-:-:S04]  /*16a0*/  LEA.HI R7, R7, R6, RZ, 0x3 ;  /* 0x0000000607077211 */ /* 0x000fc800078f18ff */
[----:B------:R-:W-:-:S05]  /*16b0*/  LOP3.LUT R7, R7, 0xfffffff8, RZ, 0xc0, !PT ;  /* 0xfffffff807077812 */ /* 0x000fca00078ec0ff */
[----:B------:R-:W-:-:S04]  /*16c0*/  IMAD.IADD R7, R6, 0x1, -R7 ;  /* 0x0000000106077824 */ /* 0x000fc800078e0a07 */
[----:B------:R-:W-:Y:S02]  /*16d0*/  IMAD R7, R2, 0x10, R7 ;  /* 0x0000001002077824 */ /* 0x000fe400078e0207 */
[----:B------:R-:W-:Y:S01]  /*16e0*/  IMAD.MOV.U32 R2, RZ, RZ, RZ ;  /* 0x000000ffff027224 */ /* 0x000fe200078e00ff */
        /* <DEDUP_REMOVED lines=15> */
.L_x_4233:
[----:B------:R-:W-:Y:S02]  /*17e0*/  VIADD R3, R3, 0xfffffffe ;  /* 0xfffffffe03037836 */ /* 0x000fe40000000000 */
[----:B------:R-:W-:-:S03]  /*17f0*/  VIADD R4, R11, 0x38860 ;  /* 0x000388600b047836 */ /* 0x000fc60000000000 */
[----:B------:R-:W-:Y:S02]  /*1800*/  ISETP.GE.AND P0, PT, R3, R0, PT ;  /* 0x000000000300720c */ /* 0x000fe40003f06270 */
[----:B------:R-:W-:-:S04]  /*1810*/  PRMT R4, R197, 0x654, R4 ;  /* 0x00000654c5047816 */ /* 0x000fc80000000004 */
[----:B------:R0:W-:Y:S07]  /*1820*/  SYNCS.ARRIVE.TRANS64.RED.A1T0 RZ, [R4+URZ], RZ ;  /* 0x000000ff04ff79a7 */ /* 0x0001ee000810043f */
[----:B------:R-:W-:Y:S05]  /*1830*/  @!P0 BRA `(.L_x_4234) ;  /* 0x0000000800bc8947 */ /* 0x000fea0003800000 */
[----:B------:R-:W-:-:S07]  /*1840*/  MOV R2, RZ ;  /* 0x000000ff00027202 */ /* 0x000fce0000000f00 */
.L_x_4236:
[----:B------:R-:W-:Y:S01]  /*1850*/  BAR.SYNC.DEFER_BLOCKING 0xe, 0x100 ;  /* 0x0384000000007b1d */ /* 0x000fe20000010000 */
[C---:B01----:R-:W-:Y:S02]  /*1860*/  IMAD R4, R2.reuse, 0x40, R7 ;  /* 0x0000004002047824 */ /* 0x043fe400078e0207 */
[----:B------:R-:W-:Y:S02]  /*1870*/  VIADD R2, R2, 0x1 ;  /* 0x0000000102027836 */ /* 0x000fe40000000000 */
[----:B------:R-:W-:Y:S01]  /*1880*/  IMAD R4, R4, 0x4, R11 ;  /* 0x0000000404047824 */ /* 0x000fe200078e020b */
[----:B------:R-:W-:Y:S01]  /*1890*/  UMOV UR7, 0x40000040 ;  /* 0x4000004000077882 */ /* 0x000fe20000000000 */
[----:B------:R-:W-:Y:S01]  /*18a0*/  UMOV UR11, 0x40000040 ;  /* 0x40000040000b7882 */ /* 0x000fe20000000000 */
[----:B------:R-:W-:Y:S01]  /*18b0*/  ISETP.NE.AND P0, PT, R2, 0x2, PT ;  /* 0x000000020200780c */ /* 0x000fe20003f05270 */
[----:B------:R-:W-:Y:S01]  /*18c0*/  UMOV UR15, 0x40000040 ;  /* 0x40000040000f7882 */ /* 0x000fe20000000000 */
[----:B------:R-:W-:-:S02]  /*18d0*/  UMOV UR19, 0x40000040 ;  /* 0x4000004000137882 */ /* 0x000fc40000000000 */
[----:B------:R-:W-:Y:S02]  /*18e0*/  SEL R2, R2, RZ, P0 ;  /* 0x000000ff02027207 */ /* 0x000fe40000000000 */
[C---:B------:R-:W-:Y:S01]  /*18f0*/  ISETP.GT.AND P0, PT, R3.reuse, R0, PT ;  /* 0x000000000300720c */ /* 0x040fe20003f04270 */
[----:B------:R-:W-:Y:S01]  /*1900*/  VIADD R3, R3, 0xffffffff ;  /* 0xffffffff03037836 */ /* 0x000fe20000000000 */
[----:B------:R-:W0:Y:S04]  /*1910*/  LDS R5, [R4+0x38400] ;  /* 0x0384000004057984 */ /* 0x000e280000000800 */
[----:B------:R1:W2:Y:S02]  /*1920*/  LDS R6, [R4+0x38420] ;  /* 0x0384200004067984 */ /* 0x0002a40000000800 */
[----:B-1----:R-:W-:-:S05]  /*1930*/  IMAD R4, R2, 0x1000, R9 ;  /* 0x0000100002047824 */ /* 0x002fca00078e0209 */
[----:B------:R-:W-:Y:S01]  /*1940*/  R2UR UR6, R4 ;  /* 0x00000000040672ca */ /* 0x000fe200000e0000 */
        /* <DEDUP_REMOVED lines=128> */
[----:B------:R-:W-:-:S05]  /*2150*/  VIADD R5, R4, 0x80 ;  /* 0x0000008004057836 */ /* 0x000fca0000000000 */
[----:B------:R-:W-:Y:S01]  /*2160*/  WARPGROUP.ARRIVE ;  /* 0x00000000000079c5 */ /* 0x000fe20000000000 */
[----:B------:R-:W-:Y:S01]  /*2170*/  R2UR UR10, R5 ;  /* 0x00000000050a72ca */ /* 0x000fe200000e0000 */
[C---:B------:R-:W-:Y:S02]  /*2180*/  VIADD R5, R4.reuse, 0x100 ;  /* 0x0000010004057836 */ /* 0x040fe40000000000 */
[----:B------:R-:W-:Y:S02]  /*2190*/  VIADD R4, R4, 0x180 ;  /* 0x0000018004047836 */ /* 0x000fe40000000000 */
[----:B------:R-:W-:Y:S01]  /*21a0*/  HGMMA.64x256x16.F32.BF16 R24, gdesc[UR4].tnspB, R24, gsb0 ;  /* 0x43e00000041879f0 */ /* 0x000fe20008001818 */
[----:B------:R-:W-:Y:S02]  /*21b0*/  R2UR UR14, R5 ;  /* 0x00000000050e72ca */ /* 0x000fe400000e0000 */
[----:B------:R-:W-:Y:S01]  /*21c0*/  R2UR UR18, R4 ;  /* 0x00000000041272ca */ /* 0x000fe200000e0000 */
[----:B------:R-:W-:-:S02]  /*21d0*/  WARPGROUP.DEPBAR.LE gsb0, 0x0 ;  /* 0x00008000000079c5 */ /* 0x000fc40000010000 */
[----:B------:R-:W-:-:S15]  /*21e0*/  WARPGROUP.ARRIVE ;  /* 0x00000000000079c5 */ /* 0x000fde0000000000 */
[----:B------:R-:W-:-:S07]  /*21f0*/  NOP ;  /* 0x0000000000007918 */ /* 0x000fce0000000000 */
        /* <DEDUP_REMOVED lines=13> */
.L_x_4235:
[----:B------:R-:W-:-:S05]  /*22d0*/  LEA R4, R2, R11, 0x3 ;  /* 0x0000000b02047211 */ /* 0x000fca00078e18ff */
[----:B------:R-:W-:-:S05]  /*22e0*/  VIADD R4, R4, 0x38860 ;  /* 0x0003886004047836 */ /* 0x000fca0000000000 */
[----:B------:R-:W-:-:S04]  /*22f0*/  PRMT R4, R197, 0x654, R4 ;  /* 0x00000654c5047816 */ /* 0x000fc80000000004 */
[----:B------:R1:W-:Y:S01]  /*2300*/  SYNCS.ARRIVE.TRANS64.RED.A1T0 RZ, [R4+URZ], RZ ;  /* 0x000000ff04ff79a7 */ /* 0x0003e2000810043f */
[----:B------:R-:W-:Y:S05]  /*2310*/  @P0 BRA `(.L_x_4236) ;  /* 0xfffffff4004c0947 */ /* 0x000fea000383ffff */
[----:B------:R-:W-:-:S07]  /*2320*/  IMAD.SHL.U32 R2, R2, 0x40, RZ ;  /* 0x0000004002027824 */ /* 0x000fce00078e00ff */
.L_x_4234:
[----:B------:R-:W-:Y:S01]  /*2330*/  BAR.SYNC.DEFER_BLOCKING 0xe, 0x100 ;  /* 0x0384000000007b1d */ /* 0x000fe20000010000 */
[----:B------:R-:W-:Y:S01]  /*2340*/  IMAD.IADD R2, R7, 0x1, R2 ;  /* 0x0000000107027824 */ /* 0x000fe200078e0202 */
[----:B------:R-:W-:Y:S01]  /*2350*/  PLOP3.LUT P0, PT, PT, PT, PT, 0x8, 0x0 ;  /* 0x000000000000781c */ /* 0x000fe20003f0e170 */
[----:B01----:R-:W-:Y:S02]  /*2360*/  IMAD.MOV.U32 R4, RZ, RZ, RZ ;  /* 0x000000ffff047224 */ /* 0x003fe400078e00ff */
[----:B------:R-:W-:-:S05]  /*2370*/  IMAD R2, R2, 0x4, R11 ;  /* 0x0000000402027824 */ /* 0x000fca00078e020b */
        /* <DEDUP_REMOVED lines=133> */
.L_x_4230:
[----:B------:R-:W0:Y:S01]  /*2bd0*/  LDC R0, c[0x0][0x288] ;  /* 0x0000a200ff007b82 */ /* 0x000e220000000800 */
[----:B------:R-:W-:Y:S01]  /*2be0*/  ULDC UR4, c[0x0][0x448] ;  /* 0x0001120000047ab9 */ /* 0x000fe20000000800 */
[----:B------:R-:W-:Y:S02]  /*2bf0*/  UIADD3 UR6, UR38, 0x3f, URZ ;  /* 0x0000003f26067890 */ /* 0x000fe4000fffe03f */
[----:B------:R-:W-:Y:S02]  /*2c00*/  UISETP.NE.AND UP0, UPT, UR4, 0x1, UPT ;  /* 0x000000010400788c */ /* 0x000fe4000bf05270 */
[----:B------:R-:W-:Y:S02]  /*2c10*/  USHF.R.U32.HI UR10, URZ, 0x10, UR7 ;  /* 0x000000103f0a7899 */ /* 0x000fe40008011607 */
[----:B------:R-:W-:-:S07]  /*2c20*/  UP2UR UR61, UPR, URZ, 0x1 ;  /* 0x000000013f3d7883 */ /* 0x000fce0008000000 */
[----:B------:R-:W-:Y:S01]  /*2c30*/  @UP0 ULDC UR4, c[0x0][0x44c] ;  /* 0x0001130000040ab9 */ /* 0x000fe20000000800 */
[----:B------:R-:W-:Y:S01]  /*2c40*/  @UP0 ULDC UR8, c[0x0][0x450] ;  /* 0x0001140000080ab9 */ /* 0x000fe20000000800 */
[----:B------:R-:W-:-:S04]  /*2c50*/  UIMAD.WIDE.U32 UR4, UR6, UR4, URZ ;  /* 0x00000004060472a5 */ /* 0x000fc8000f8e003f */
[----:B------:R-:W-:Y:S02]  /*2c60*/  @UP0 USHF.R.U32.HI UR6, URZ, UR8, UR5 ;  /* 0x000000083f060299 */ /* 0x000fe40008011605 */
[----:B------:R-:W-:Y:S01]  /*2c70*/  UISETP.NE.AND UP0, UPT, UR10, URZ, UPT ;  /* 0x0000003f0a00728c */ /* 0x000fe2000bf05270 */
[----:B0-----:R-:W-:Y:S01]  /*2c80*/  IADD3 R0, -R0, 0x40, RZ ;  /* 0x0000004000007810 */ /* 0x001fe20007ffe1ff */
[----:B------:R-:W-:Y:S01]  /*2c90*/  ULOP3.LUT UR8, UR7, 0xffff, URZ, 0xc0, !UPT ;  /* 0x0000ffff07087892 */ /* 0x000fe2000f8ec03f */
[----:B------:R-:W-:-:S03]  /*2ca0*/  UMOV UR4, URZ ;  /* 0x0000003f00047c82 */ /* 0x000fc60008000000 */
[----:B------:R-:W-:-:S04]  /*2cb0*/  IMAD R0, R194, R7, R0 ;  /* 0x00000007c2007224 */ /* 0x000fc800078e0200 */
[----:B------:R-:W-:Y:S01]  /*2cc0*/  VIADD R0, R0, UR6 ;  /* 0x0000000600007c36 */ /* 0x000fe20008000000 */
[----:B------:R-:W-:-:S04]  /*2cd0*/  @!UP0 ULDC UR10, c[0x0][0xae8] ;  /* 0x0002ba00000a8ab9 */ /* 0x000fc80000000800 */
[----:B------:R-:W-:-:S04]  /*2ce0*/  SHF.R.S32.HI R5, RZ, 0x1f, R0 ;  /* 0x0000001fff057819 */ /* 0x000fc80000011400 */
[----:B------:R-:W-:-:S04]  /*2cf0*/  LEA.HI R5, R5, R0, RZ, 0x6 ;  /* 0x0000000005057211 */ /* 0x000fc800078f30ff */
[----:B------:R-:W-:-:S04]  /*2d00*/  SHF.R.S32.HI R0, RZ, 0x6, R5 ;  /* 0x00000006ff007819 */ /* 0x000fc80000011405 */
[----:B------:R-:W-:-:S04]  /*2d10*/  VIMNMX R22, R3, R0, PT ;  /* 0x0000000003167248 */ /* 0x000fc80003fe0100 */
[----:B------:R-:W-:-:S13]  /*2d20*/  ISETP.GE.AND P0, PT, R22, 0x1, PT ;  /* 0x000000011600780c */ /* 0x000fda0003f06270 */
[----:B------:R-:W-:Y:S05]  /*2d30*/  @!P0 BRA `(.L_x_4237) ;  /* 0x0000000000808947 */ /* 0x000fea0003800000 */
[----:B------:R-:W-:Y:S01]  /*2d40*/  IMAD.U32 R5, RZ, RZ, UR10 ;  /* 0x0000000aff057e24 */ /* 0x000fe2000f8e00ff */
[----:B------:R-:W-:-:S04]  /*2d50*/  UMOV UR4, URZ ;  /* 0x0000003f00047c82 */ /* 0x000fc80008000000 */
[----:B------:R-:W-:-:S04]  /*2d60*/  IABS R0, R5 ;  /* 0x0000000500007213 */ /* 0x000fc80000000000 */
[----:B------:R-:W-:Y:S02]  /*2d70*/  R2UR UR9, R0 ;  /* 0x00000000000972ca */ /* 0x000fe400000e0000 */
[----:B------:R-:W-:Y:S02]  /*2d80*/  IADD3 R0, R5, -0x1, R22 ;  /* 0xffffffff05007810 */ /* 0x000fe40007ffe016 */
[----:B------:R-:W-:Y:S02]  /*2d90*/  IABS R5, R5 ;  /* 0x0000000500057213 */ /* 0x000fe40000000000 */
[----:B------:R-:W-:-:S04]  /*2da0*/  IABS R4, R0 ;  /* 0x0000000000047213 */ /* 0x000fc80000000000 */
[----:B------:R-:W-:-:S03]  /*2db0*/  R2UR UR7, R4 ;  /* 0x00000000040772ca */ /* 0x000fc600000e0000 */
        /* <DEDUP_REMOVED lines=11> */
[----:B------:R-:W-:Y:S01]  /*2e70*/  UIMAD UR4, UR5, UR6, UR7 ;  /* 0x00000006050472a4 */ /* 0x000fe2000f8e0207 */
[----:B------:R-:W-:-:S03]  /*2e80*/  R2UR UR6, R0 ;  /* 0x00000000000672ca */ /* 0x000fc600000e0000 */
[----:B------:R-:W-:-:S11]  /*2e90*/  UISETP.GT.U32.AND UP0, UPT, UR9, UR4, UPT ;  /* 0x000000040900728c */ /* 0x000fd6000bf04070 */
[----:B------:R-:W-:Y:S02]  /*2ea0*/  @!UP0 UIADD3 UR4, UR4, -UR9, URZ ;  /* 0x8000000904048290 */ /* 0x000fe4000fffe03f */
[----:B------:R-:W-:Y:S02]  /*2eb0*/  @!UP0 UIADD3 UR5, UR5, 0x1, URZ ;  /* 0x0000000105058890 */ /* 0x000fe4000fffe03f */
[----:B------:R-:W-:Y:S02]  /*2ec0*/  UISETP.GE.U32.AND UP1, UPT, UR4, UR9, UPT ;  /* 0x000000090400728c */ /* 0x000fe4000bf26070 */
[----:B------:R-:W-:-:S04]  /*2ed0*/  ULOP3.LUT UR4, UR6, UR10, URZ, 0x3c, !UPT ;  /* 0x0000000a06047292 */ /* 0x000fc8000f8e3c3f */
[----:B------:R-:W-:-:S05]  /*2ee0*/  UISETP.GE.AND UP0, UPT, UR4, URZ, UPT ;  /* 0x0000003f0400728c */ /* 0x000fca000bf06270 */
[----:B------:R-:W-:Y:S02]  /*2ef0*/  @UP1 UIADD3 UR5, UR5, 0x1, URZ ;  /* 0x0000000105051890 */ /* 0x000fe4000fffe03f */
[----:B------:R-:W-:-:S05]  /*2f00*/  UISETP.NE.AND UP1, UPT, UR10, URZ, UPT ;  /* 0x0000003f0a00728c */ /* 0x000fca000bf25270 */
[----:B------:R-:W-:Y:S02]  /*2f10*/  UMOV UR4, UR5 ;  /* 0x0000000500047c82 */ /* 0x000fe40008000000 */
[----:B------:R-:W-:-:S04]  /*2f20*/  @!UP0 UIADD3 UR4, -UR4, URZ, URZ ;  /* 0x0000003f04048290 */ /* 0x000fc8000fffe13f */
[----:B------:R-:W-:-:S12]  /*2f30*/  @!UP1 ULOP3.LUT UR4, URZ, UR10, URZ, 0x33, !UPT ;  /* 0x0000000a3f049292 */ /* 0x000fd8000f8e333f */
.L_x_4237:
[----:B------:R-:W-:Y:S02]  /*2f40*/  UIMAD UR5, UR8, UR4, URZ ;  /* 0x00000004080572a4 */ /* 0x000fe4000f8e023f */
[----:B------:R-:W-:Y:S01]  /*2f50*/  IMAD.U32 R3, RZ, RZ, UR4 ;  /* 0x00000004ff037e24 */ /* 0x000fe2000f8e00ff */
[----:B------:R-:W-:Y:S01]  /*2f60*/  PLOP3.LUT P0, PT, PT, PT, PT, 0x80, 0x0 ;  /* 0x000000000000781c */ /* 0x000fe20003f0f070 */
[----:B------:R-:W-:Y:S01]  /*2f70*/  IMAD.MOV.U32 R2, RZ, RZ, RZ ;  /* 0x000000ffff027224 */ /* 0x000fe200078e00ff */
[----:B------:R-:W-:Y:S01]  /*2f80*/  CS2R R150, SRZ ;  /* 0x0000000000967805 */ /* 0x000fe2000001ff00 */
[----:B------:R-:W-:Y:S01]  /*2f90*/  IMAD.MOV.U32 R4, RZ, RZ, RZ ;  /* 0x000000ffff047224 */ /* 0x000fe200078e00ff */
[----:B------:R-:W-:Y:S01]  /*2fa0*/  VIADDMNMX R22, R3, UR5, R22, PT ;  /* 0x0000000503167c46 */ /* 0x000fe2000b800116 */
[----:B------:R-:W-:Y:S01]  /*2fb0*/  IMAD.U32 R196, RZ, RZ, UR5 ;  /* 0x00000005ffc47e24 */ /* 0x000fe2000f8e00ff */
[----:B------:R-:W-:Y:S02]  /*2fc0*/  CS2R R148, SRZ ;  /* 0x0000000000947805 */ /* 0x000fe4000001ff00 */
[----:B------:R-:W-:-:S02]  /*2fd0*/  CS2R R146, SRZ ;  /* 0x0000000000927805 */ /* 0x000fc4000001ff00 */
[----:B------:R-:W-:Y:S02]  /*2fe0*/  ISETP.GT.AND P1, PT, R22, UR5, PT ;  /* 0x0000000516007c0c */ /* 0x000fe4000bf24270 */
        /* <DEDUP_REMOVED lines=62> */
[----:B------:R-:W-:Y:S02]  /*33d0*/  SHF.R.S32.HI R57, RZ, 0x1f, R152 ;  /* 0x0000001fff397819 */ /* 0x000fe40000011498 */
[----:B------:R-:W-:Y:S02]  /*33e0*/  MOV R198, 0x400 ;  /* 0x0000040000c67802 */ /* 0x000fe40000000f00 */
[----:B------:R-:W-:Y:S02]  /*33f0*/  LEA.HI R16, R57, R152, RZ, 0x7 ;  /* 0x0000009839107211 */ /* 0x000fe400078f38ff */
[----:B------:R-:W-:Y:S02]  /*3400*/  LEA R198, R197, R198, 0x18 ;  /* 0x000000c6c5c67211 */ /* 0x000fe400078ec0ff */
[----:B------:R-:W-:-:S05]  /*3410*/  SHF.R.S32.HI R17, RZ, 0x7, R16 ;  /* 0x00000007ff117819 */ /* 0x000fca0000011410 */
[----:B------:R-:W0:Y:S02]  /*3420*/  SHFL.IDX PT, R0, R17, RZ, 0x1f ;  /* 0x00001fff11007589 */ /* 0x000e2400000e0000 */
[----:B0-----:R-:W-:-:S04]  /*3430*/  LEA.HI R2, R0, R0, RZ, 0x1 ;  /* 0x0000000000027211 */ /* 0x001fc800078f08ff */
[----:B------:R-:W-:-:S05]  /*3440*/  LOP3.LUT R3, R2, 0x1fffe, RZ, 0xc0, !PT ;  /* 0x0001fffe02037812 */ /* 0x000fca00078ec0ff */
[----:B------:R-:W-:Y:S01]  /*3450*/  IMAD.IADD R3, R0, 0x1, -R3 ;  /* 0x0000000100037824 */ /* 0x000fe200078e0a03 */
[----:B------:R-:W-:-:S03]  /*3460*/  IADD3 R0, R198, 0x36400, RZ ;  /* 0x00036400c6007810 */ /* 0x000fc60007ffe0ff */
[----:B------:R-:W-:Y:S01]  /*3470*/  IMAD R3, R3, 0x8000, R198 ;  /* 0x0000800003037824 */ /* 0x000fe200078e02c6 */
[----:B------:R-:W-:-:S03]  /*3480*/  LOP3.LUT P0, RZ, R0, 0x3ff, RZ, 0xc0, !PT ;  /* 0x000003ff00ff7812 */ /* 0x000fc6000780c0ff */
        /* <DEDUP_REMOVED lines=13> */
[----:B------:R-:W-:Y:S01]  /*3560*/  MOV R13, RZ ;  /* 0x000000ff000d7202 */ /* 0x000fe20000000f00 */
[----:B------:R-:W-:Y:S02]  /*3570*/  IMAD.U32 R6, RZ, RZ, UR4 ;  /* 0x00000004ff067e24 */ /* 0x000fe4000f8e00ff */
[----:B------:R-:W-:-:S02]  /*3580*/  IMAD.U32 R7, RZ, RZ, UR5 ;  /* 0x00000005ff077e24 */ /* 0x000fc4000f8e00ff */
[----:B------:R-:W-:Y:S02]  /*3590*/  IMAD.U32 R11, RZ, RZ, UR7 ;  /* 0x00000007ff0b7e24 */ /* 0x000fe4000f8e00ff */
[----:B------:R-:W-:Y:S02]  /*35a0*/  IMAD.MOV.U32 R8, RZ, RZ, 0x70 ;  /* 0x00000070ff087424 */ /* 0x000fe400078e00ff */
[----:B0-----:R-:W-:-:S07]  /*35b0*/  IMAD.MOV.U32 R12, RZ, RZ, 0x1 ;  /* 0x00000001ff0c7424 */ /* 0x001fce00078e00ff */
[----:B------:R-:W-:-:S07]  /*35c0*/  LEPC R20, `(.L_x_4238) ;  /* 0x000000001014794e */ /* 0x000fce0000000000 */
[----:B-1----:R-:W-:Y:S05]  /*35d0*/  CALL.ABS.NOINC R2 ;  /* 0x0000000002007343 */ /* 0x002fea0003c00000 */
.L_x_4238:
        /* <DEDUP_REMOVED lines=11> */
.L_x_4329:
[----:B------:R-:W2:Y:S01]  /*3690*/  LDL R8, [R1+0x4] ;  /* 0x0000040001087983 */ /* 0x000ea20000100800 */
[----:B------:R-:W-:Y:S01]  /*36a0*/  LEA.HI R4, R4, R5, RZ, 0x5 ;  /* 0x0000000504047211 */ /* 0x000fe200078f28ff */
[----:B------:R-:W-:-:S03]  /*36b0*/  IMAD.IADD R2, R17, 0x1, -R2 ;  /* 0x0000000111027824 */ /* 0x000fc600078e0a02 */
[----:B------:R-:W-:Y:S02]  /*36c0*/  SHF.R.S32.HI R4, RZ, 0x5, R4 ;  /* 0x00000005ff047819 */ /* 0x000fe40000011404 */
[----:B--2---:R-:W-:Y:S02]  /*36d0*/  R2UR UR4, R8 ;  /* 0x00000000080472ca */ /* 0x004fe400000e0000 */
[----:B------:R-:W-:Y:S02]  /*36e0*/  LEA.HI R8, R0, R7, RZ, 0x3 ;  /* 0x0000000700087211 */ /* 0x000fe400078f18ff */
[----:B------:R-:W-:Y:S02]  /*36f0*/  LOP3.LUT R0, R6, 0x7ffffffc, RZ, 0xc0, !PT ;  /* 0x7ffffffc06007812 */ /* 0x000fe400078ec0ff */
[----:B------:R-:W-:-:S03]  /*3700*/  LOP3.LUT R8, R8, 0xfffffff8, RZ, 0xc0, !PT ;  /* 0xfffffff808087812 */ /* 0x000fc600078ec0ff */
[----:B------:R-:W-:Y:S02]  /*3710*/  IMAD.IADD R0, R5, 0x1, -R0 ;  /* 0x0000000105007824 */ /* 0x000fe400078e0a00 */
[----:B------:R-:W-:Y:S02]  /*3720*/  IMAD.IADD R191, R7, 0x1, -R8 ;  /* 0x0000000107bf7824 */ /* 0x000fe400078e0a08 */
[----:B------:R-:W-:Y:S01]  /*3730*/  ULOP3.LUT UR4, UR4, 0x1, URZ, 0xfc, !UPT ;  /* 0x0000000104047892 */ /* 0x000fe2000f8efc3f */
[----:B------:R-:W-:Y:S02]  /*3740*/  IMAD.SHL.U32 R195, R0, 0x2, RZ ;  /* 0x0000000200c37824 */ /* 0x000fe400078e00ff */
[----:B------:R-:W-:Y:S02]  /*3750*/  IMAD R191, R4, 0x10, R191 ;  /* 0x0000001004bf7824 */ /* 0x000fe400078e02bf */
[----:B------:R-:W-:Y:S02]  /*3760*/  IMAD R193, R2, 0x100, R195 ;  /* 0x0000010002c17824 */ /* 0x000fe400078e02c3 */
[----:B------:R-:W-:-:S05]  /*3770*/  IMAD.U32 R6, RZ, RZ, UR4 ;  /* 0x00000004ff067e24 */ /* 0x000fca000f8e00ff */
[----:B------:R-:W-:-:S13]  /*3780*/  ISETP.NE.AND P0, PT, R6, 0x3, PT ;  /* 0x000000030600780c */ /* 0x000fda0003f05270 */
[----:B------:R-:W-:Y:S05]  /*3790*/  @!P0 BRA `(.L_x_4240) ;  /* 0x0000000000048947 */ /* 0x000fea0003800000 */
[----:B------:R-:W-:Y:S01]  /*37a0*/  BPT.TRAP 0x1 ;  /* 0x000000040000795c */ /* 0x000fe20000300000 */
.L_x_4240:
[----:B------:R1:W2:Y:S01]  /*37b0*/  SYNCS.PHASECHK.TRANS64.TRYWAIT P1, [R198+URZ+0x38830], R3 ;  /* 0x03883003c60075a7 */ /* 0x0002a2000802017f */
[----:B------:R-:W-:Y:S05]  /*37c0*/  @!P0 BRA `(.L_x_4241) ;  /* 0x0000000000048947 */ /* 0x000fea0003800000 */
[----:B------:R-:W-:Y:S01]  /*37d0*/  BPT.TRAP 0x1 ;  /* 0x000000040000795c */ /* 0x000fe20000300000 */
.L_x_4241:
[----:B--2---:R-:W-:Y:S05]  /*37e0*/  @P1 BRA `(.L_x_4242) ;  /* 0x0000000000081947 */ /* 0x004fea0003800000 */
[----:B------:R-:W2:Y:S02]  /*37f0*/  SYNCS.PHASECHK.TRANS64.TRYWAIT P1, [R198+URZ+0x38830], R3 ;  /* 0x03883003c60075a7 */ /* 0x000ea4000802017f */
[----:B--2---:R-:W-:Y:S05]  /*3800*/  @!P1 BRA `(.L_x_4243) ;  /* 0x00000114002c9947 */ /* 0x004fea0003800000 */
.L_x_4242:
        /* <DEDUP_REMOVED lines=29> */
[----:B------:R-:W-:Y:S01]  /*39e0*/  IADD3 R4, R190, 0x4, RZ ;  /* 0x00000004be047810 */ /* 0x000fe20007ffe0ff */
[----:B------:R-:W-:Y:S01]  /*39f0*/  UMOV UR9, 0x40000040 ;  /* 0x4000004000097882 */ /* 0x000fe20000000000 */
[----:B------:R-:W-:-:S02]  /*3a00*/  VIADD R0, R0, 0x6 ;  /* 0x0000000600007836 */ /* 0x000fc40000000000 */
[----:B------:R-:W-:-:S04]  /*3a10*/  IMAD.U32 R17, RZ, RZ, UR9 ;  /* 0x00000009ff117e24 */ /* 0x000fc8000f8e00ff */
        /* <DEDUP_REMOVED lines=32> */
.L_x_4330:
[----:B------:R-:W-:Y:S05]  /*3c20*/  @!P0 BRA `(.L_x_4245) ;  /* 0x0000000000048947 */ /* 0x000fea0003800000 */
[----:B------:R-:W-:Y:S01]  /*3c30*/  BPT.TRAP 0x1 ;  /* 0x000000040000795c */ /* 0x000fe20000300000 */
.L_x_4245:
[----:B------:R4:W0:Y:S01]  /*3c40*/  SYNCS.PHASECHK.TRANS64.TRYWAIT P1, [R198+URZ+0x38850], R3 ;  /* 0x03885003c60075a7 */ /* 0x000822000802017f */
[----:B------:R-:W-:Y:S05]  /*3c50*/  @!P0 BRA `(.L_x_4246) ;  /* 0x0000000000048947 */ /* 0x000fea0003800000 */
[----:B------:R-:W-:Y:S01]  /*3c60*/  BPT.TRAP 0x1 ;  /* 0x000000040000795c */ /* 0x000fe20000300000 */
.L_x_4246:
        /* <DEDUP_REMOVED lines=11> */
.L_x_4247:
[----:B------:R-:W-:Y:S01]  /*3d20*/  R2UR UR4, R0 ;  /* 0x00000000000472ca */ /* 0x000fe200000e0000 */
[----:B------:R-:W-:Y:S01]  /*3d30*/  WARPGROUP.ARRIVE ;  /* 0x00000000000079c5 */ /* 0x000fe20000000000 */
[----:B------:R-:W-:Y:S01]  /*3d40*/  R2UR UR6, R18 ;  /* 0x00000000120672ca */ /* 0x000fe200000e0000 */
[----:B------:R-:W-:Y:S01]  /*3d50*/  UMOV UR9, 0x40000040 ;  /* 0x4000004000097882 */ /* 0x000fe20000000000 */
[----:B------:R-:W-:Y:S01]  /*3d60*/  UMOV UR7, 0x40000040 ;  /* 0x4000004000077882 */ /* 0x000fe20000000000 */
[----:B------:R-:W-:Y:S01]  /*3d70*/  UMOV UR5, UR9 ;  /* 0x0000000900057c82 */ /* 0x000fe20008000000 */
[----:B------:R-:W-:Y:S01]  /*3d80*/  VIADD R2, R0, 0x2 ;  /* 0x0000000200027836 */ /* 0x000fe20000000000 */
[----:B------:R-:W-:Y:S01]  /*3d90*/  UMOV UR11, 0x40000040 ;  /* 0x40000040000b7882 */ /* 0x000fe20000000000 */
[----:B-1234-:R-:W-:Y:S01]  /*3da0*/  VIADD R3, R18, 0x2 ;  /* 0x0000000212037836 */ /* 0x01efe20000000000 */
[----:B------:R-:W-:Y:S01]  /*3db0*/  UMOV UR13, 0x40000040 ;  /* 0x40000040000d7882 */ /* 0x000fe20000000000 */
[----:B------:R-:W-:Y:S01]  /*3dc0*/  IMAD.U32 R7, RZ, RZ, UR9 ;  /* 0x00000009ff077e24 */ /* 0x000fe2000f8e00ff */
[----:B------:R-:W-:Y:S01]  /*3dd0*/  UMOV UR9, 0x40000040 ;  /* 0x4000004000097882 */ /* 0x000fe20000000000 */
[----:B------:R-:W-:Y:S01]  /*3de0*/  VIADD R4, R0, 0x4 ;  /* 0x0000000400047836 */ /* 0x000fe20000000000 */
[----:B------:R-:W-:Y:S01]  /*3df0*/  UMOV UR8, UR4 ;  /* 0x0000000400087c82 */ /* 0x000fe20008000000 */
[----:B------:R-:W-:Y:S01]  /*3e00*/  VIADD R5, R18, 0x4 ;  /* 0x0000000412057836 */ /* 0x000fe20000000000 */
[----:B------:R-:W-:Y:S01]  /*3e10*/  UMOV UR4, UR8 ;  /* 0x0000000800047c82 */ /* 0x000fe20008000000 */
[----:B------:R-:W-:Y:S01]  /*3e20*/  MOV R6, UR8 ;  /* 0x0000000800067c02 */ /* 0x000fe20008000f00 */
[----:B------:R-:W-:Y:S01]  /*3e30*/  HGMMA.64x64x16.F32.BF16 R24, gdesc[UR4], R24, gsb0 ;  /* 0x00e00000041879f0 */ /* 0x000fe20008001818 */
[----:B------:R-:W-:Y:S01]  /*3e40*/  R2UR UR4, R2 ;  /* 0x00000000020472ca */ /* 0x000fe200000e0000 */
[----:B------:R-:W-:Y:S01]  /*3e50*/  UMOV UR5, UR9 ;  /* 0x0000000900057c82 */ /* 0x000fe20008000000 */
[----:B------:R-:W-:Y:S01]  /*3e60*/  R2UR UR6, R3 ;  /* 0x00000000030672ca */ /* 0x000fe200000e0000 */
[----:B------:R-:W-:Y:S01]  /*3e70*/  UMOV UR7, 0x40000040 ;  /* 0x4000004000077882 */ /* 0x000fe20000000000 */
[----:B------:R-:W-:Y:S01]  /*3e80*/  IMAD.U32 R3, RZ, RZ, UR9 ;  /* 0x00000009ff037e24 */ /* 0x000fe2000f8e00ff */
[----:B------:R-:W-:Y:S01]  /*3e90*/  UMOV UR9, 0x40000040 ;  /* 0x4000004000097882 */ /* 0x000fe20000000000 */
[----:B------:R-:W-:Y:S01]  /*3ea0*/  VIADD R12, R0, 0x6 ;  /* 0x00000006000c7836 */ /* 0x000fe20000000000 */
[----:B------:R-:W-:Y:S01]  /*3eb0*/  UMOV UR15, 0x40000040 ;  /* 0x40000040000f7882 */ /* 0x000fe20000000000 */
[----:B------:R-:W-:Y:S01]  /*3ec0*/  VIADD R13, R18, 0x6 ;  /* 0x00000006120d7836 */ /* 0x000fe20000000000 */
[----:B------:R-:W-:Y:S01]  /*3ed0*/  UMOV UR17, 0x40000040 ;  /* 0x4000004000117882 */ /* 0x000fe20000000000 */
[----:B------:R-:W-:Y:S01]  /*3ee0*/  VIADD R19, R0, 0x200 ;  /* 0x0000020000137836 */ /* 0x000fe20000000000 */
[----:B------:R-:W-:Y:S01]  /*3ef0*/  UMOV UR19, 0x40000040 ;  /* 0x4000004000137882 */ /* 0x000fe20000000000 */
[----:B------:R-:W-:Y:S01]  /*3f00*/  VIADD R20, R18, 0x200 ;  /* 0x0000020012147836 */ /* 0x000fe20000000000 */
        /* <DEDUP_REMOVED lines=20> */
[----:B------:R-:W-:Y:S01]  /*4050*/  VIADD R184, R0, 0x800 ;  /* 0x0000080000b87836 */ /* 0x000fe20000000000 */
[----:B------:R-:W-:Y:S01]  /*4060*/  UMOV UR57, 0x40000040 ;  /* 0x4000004000397882 */ /* 0x000fe20000000000 */
[----:B------:R-:W-:Y:S01]  /*4070*/  UMOV UR59, 0x40000040 ;  /* 0x40000040003b7882 */ /* 0x000fe20000000000 */
[----:B------:R-:W-:-:S02]  /*4080*/  IMAD.MOV.U32 R58, RZ, RZ, 0x4 ;  /* 0x00000004ff3a7424 */ /* 0x000fc400078e00ff */
[----:B------:R-:W-:Y:S01]  /*4090*/  VIADD R199, R0, 0xe00 ;  /* 0x00000e0000c77836 */ /* 0x000fe20000000000 */
        /* <DEDUP_REMOVED lines=8> */
[----:B------:R-:W-:Y:S01]  /*4120*/  MOV R5, UR9 ;  /* 0x0000000900057c02 */ /* 0x000fe20008000f00 */
[----:B------:R-:W-:-:S08]  /*4130*/  UMOV UR9, 0x40000040 ;  /* 0x4000004000097882 */ /* 0x000fd00000000000 */
        /* <DEDUP_REMOVED lines=10> */
[----:B------:R-:W-:Y:S01]  /*41e0*/  IMAD.U32 R13, RZ, RZ, UR9 ;  /* 0x00000009ff0d7e24 */ /* 0x000fe2000f8e00ff */
        /* <DEDUP_REMOVED lines=31> */
[----:B------:R-:W-:Y:S02]  /*43e0*/  R2UR UR26, R20 ;  /* 0x00000000141a72ca */ /* 0x000fe400000e0000 */
[----:B------:R-:W-:Y:S02]  /*43f0*/  IADD3 R20, R18, 0x404, RZ ;  /* 0x0000040412147810 */ /* 0x000fe40007ffe0ff */
        /* <DEDUP_REMOVED lines=21> */
[----:B------:R-:W-:Y:S02]  /*4550*/  WARPGROUP.DEPBAR.LE gsb0, 0x0 ;  /* 0x00008000000079c5 */ /* 0x000fe40000010000 */
[----:B------:R-:W-:Y:S01]  /*4560*/  WARPGROUP.ARRIVE ;  /* 0x00000000000079c5 */ /* 0x000fe20000000000 */
[----:B------:R-:W-:Y:S01]  /*4570*/  R2UR UR54, R20 ;  /* 0x00000000143672ca */ /* 0x000fe200000e0000 */
[----:B------:R-:W0:Y:S04]  /*4580*/  SHFL.IDX PT, R19, R21, RZ, 0x1f ;  /* 0x00001fff15137589 */ /* 0x000e2800000e0000 */
        /* <DEDUP_REMOVED lines=11> */
[C---:B------:R-:W-:Y:S01]  /*4640*/  IMAD.IADD R23, R19.reuse, 0x1, R56 ;  /* 0x0000000113177824 */ /* 0x040fe200078e0238 */
[----:B------:R-:W-:Y:S01]  /*4650*/  IADD3 R19, R19, R58, RZ ;  /* 0x0000003a13137210 */ /* 0x000fe20007ffe0ff */
        /* <DEDUP_REMOVED lines=65> */
[C---:B------:R-:W-:Y:S02]  /*4a70*/  IMAD.IADD R59, R20.reuse, 0x1, R19 ;  /* 0x00000001143b7824 */ /* 0x040fe400078e0213 */
        /* <DEDUP_REMOVED lines=8> */
[C-C-:B------:R-:W-:Y:S01]  /*4b00*/  IMAD.IADD R59, R56.reuse, 0x1, R19.reuse ;  /* 0x00000001383b7824 */ /* 0x140fe200078e0213 */
        /* <DEDUP_REMOVED lines=88> */
[----:B------:R-:W-:Y:S02]  /*5090*/  IMAD.IADD R21, R58, 0x1, R21 ;  /* 0x000000013a157824 */ /* 0x000fe400078e0215 */
[----:B------:R-:W-:Y:S01]  /*50a0*/  IMAD.MOV.U32 R59, RZ, RZ, 0x40 ;  /* 0x00000040ff3b7424 */ /* 0x000fe200078e00ff */
        /* <DEDUP_REMOVED lines=15> */
[----:B------:R-:W-:Y:S01]  /*51a0*/  IMAD.MOV.U32 R21, RZ, RZ, 0x1000 ;  /* 0x00001000ff157424 */ /* 0x000fe200078e00ff */
[----:B------:R-:W-:-:S04]  /*51b0*/  SEL R20, R59, 0x3e, P1 ;  /* 0x0000003e3b147807 */ /* 0x000fc80000800000 */
[----:B------:R-:W-:-:S04]  /*51c0*/  SEL R21, R21, 0xf80, P1 ;  /* 0x00000f8015157807 */ /* 0x000fc80000800000 */
        /* <DEDUP_REMOVED lines=17> */
.L_x_4249:
[----:B------:R-:W-:Y:S01]  /*52e0*/  LEA.HI R20, R57, R152, RZ, 0x2 ;  /* 0x0000009839147211 */ /* 0x000fe200078f10ff */
[----:B------:R-:W-:Y:S01]  /*52f0*/  UISETP.NE.AND UP0, UPT, UR61, URZ, UPT ;  /* 0x0000003f3d00728c */ /* 0x000fe2000bf05270 */
[----:B------:R-:W-:Y:S01]  /*5300*/  IADD3 R185, R191, UR38, RZ ;  /* 0x00000026bfb97c10 */ /* 0x000fe2000fffe0ff */
[----:B------:R-:W-:Y:S01]  /*5310*/  ULDC UR6, c[0x0][0xad0] ;  /* 0x0002b40000067ab9 */ /* 0x000fe20000000800 */
[----:B------:R-:W-:Y:S01]  /*5320*/  LOP3.LUT R21, R20, 0xfffffffc, RZ, 0xc0, !PT ;  /* 0xfffffffc14157812 */ /* 0x000fe200078ec0ff */
[----:B------:R-:W-:Y:S01]  /*5330*/  FMUL.FTZ R26, R26, UR6 ;  /* 0x000000061a1a7c20 */ /* 0x000fe20008410000 */
[----:B------:R-:W0:Y:S01]  /*5340*/  LDC R170, c[0x0][0x288] ;  /* 0x0000a200ffaa7b82 */ /* 0x000e220000000800 */
[----:B------:R-:W-:Y:S01]  /*5350*/  PLOP3.LUT P1, PT, PT, PT, UP0, 0x80, 0x0 ;  /* 0x000000000000781c */ /* 0x000fe20003f2f008 */
[----:B------:R-:W-:Y:S01]  /*5360*/  FMUL.FTZ R25, R25, UR6 ;  /* 0x0000000619197c20 */ /* 0x000fe20008410000 */
[----:B------:R-:W-:Y:S01]  /*5370*/  IMAD.IADD R21, R152, 0x1, -R21 ;  /* 0x0000000198157824 */ /* 0x000fe200078e0a15 */
[----:B------:R-:W-:Y:S01]  /*5380*/  PLOP3.LUT P2, PT, PT, PT, UP0, 0x80, 0x0 ;  /* 0x000000000000781c */ /* 0x000fe20003f4f008 */
[----:B------:R1:W-:Y:S01]  /*5390*/  MUFU.TANH R60, R26 ;  /* 0x0000001a003c7308 */ /* 0x0003e20000002400 */
[----:B------:R-:W-:Y:S01]  /*53a0*/  @UP0 ULDC UR7, c[0x0][0x44c] ;  /* 0x0001130000070ab9 */ /* 0x000fe20000000800 */
[----:B------:R-:W-:Y:S01]  /*53b0*/  FMUL.FTZ R24, R24, UR6 ;  /* 0x0000000618187c20 */ /* 0x000fe20008410000 */
[----:B------:R-:W-:Y:S01]  /*53c0*/  LEA.HI R20, R21, R21, RZ, 0x1 ;  /* 0x0000001515147211 */ /* 0x000fe200078f08ff */
[----:B------:R-:W-:Y:S01]  /*53d0*/  FMUL.FTZ R28, R28, UR6 ;  /* 0x000000061c1c7c20 */ /* 0x000fe20008410000 */
[----:B------:R-:W-:Y:S01]  /*53e0*/  FMUL.FTZ R29, R29, UR6 ;  /* 0x000000061d1d7c20 */ /* 0x000fe20008410000 */
[----:B------:R-:W-:Y:S01]  /*53f0*/  FMUL.FTZ R32, R32, UR6 ;  /* 0x0000000620207c20 */ /* 0x000fe20008410000 */
[----:B------:R-:W-:Y:S01]  /*5400*/  LOP3.LUT R20, R20, 0x1ffffffe, RZ, 0xc0, !PT ;  /* 0x1ffffffe14147812 */ /* 0x000fe200078ec0ff */
[----:B------:R2:W-:Y:S01]  /*5410*/  MUFU.TANH R58, R25 ;  /* 0x00000019003a7308 */ /* 0x0005e20000002400 */
[----:B------:R-:W-:Y:S01]  /*5420*/  FMUL.FTZ R33, R33, UR6 ;  /* 0x0000000621217c20 */ /* 0x000fe20008410000 */
[----:B------:R-:W-:Y:S01]  /*5430*/  FMUL.FTZ R36, R36, UR6 ;  /* 0x0000000624247c20 */ /* 0x000fe20008410000 */
[----:B------:R-:W-:Y:S01]  /*5440*/  FMUL.FTZ R27, R27, UR6 ;  /* 0x000000061b1b7c20 */ /* 0x000fe20008410000 */
[----:B------:R-:W-:-:S02]  /*5450*/  IMAD.IADD R20, R21, 0x1, -R20 ;  /* 0x0000000115147824 */ /* 0x000fc400078e0a14 */
[----:B------:R-:W-:Y:S01]  /*5460*/  FMUL.FTZ R30, R30, UR6 ;  /* 0x000000061e1e7c20 */ /* 0x000fe20008410000 */
[----:B------:R-:W-:Y:S01]  /*5470*/  FMUL.FTZ R37, R37, UR6 ;  /* 0x0000000625257c20 */ /* 0x000fe20008410000 */
[----:B------:R-:W-:Y:S01]  /*5480*/  FMUL.FTZ R40, R40, UR6 ;  /* 0x0000000628287c20 */ /* 0x000fe20008410000 */
[----:B------:R-:W-:Y:S01]  /*5490*/  IMAD R185, R20, 0x8, R185 ;  /* 0x0000000814b97824 */ /* 0x000fe200078e02b9 */
[----:B------:R3:W4:Y:S01]  /*54a0*/  MUFU.TANH R56, R24 ;  /* 0x0000001800387308 */ /* 0x0007220000002400 */
[----:B------:R-:W-:Y:S01]  /*54b0*/  FMUL.FTZ R41, R41, UR6 ;  /* 0x0000000629297c20 */ /* 0x000fe20008410000 */
[----:B------:R-:W-:Y:S01]  /*54c0*/  FMUL.FTZ R44, R44, UR6 ;  /* 0x000000062c2c7c20 */ /* 0x000fe20008410000 */
[----:B------:R-:W-:Y:S01]  /*54d0*/  @P1 IMAD.HI.U32 R21, R185, UR7, RZ ;  /* 0x00000007b9151c27 */ /* 0x000fe2000f8e00ff */
[----:B------:R-:W-:-:S03]  /*54e0*/  @UP0 ULDC UR7, c[0x0][0x450] ;  /* 0x0001140000070ab9 */ /* 0x000fc60000000800 */
[----:B------:R-:W-:Y:S01]  /*54f0*/  FMUL.FTZ R45, R45, UR6 ;  /* 0x000000062d2d7c20 */ /* 0x000fe20008410000 */
[----:B------:R-:W-:Y:S01]  /*5500*/  FMUL.FTZ R48, R48, UR6 ;  /* 0x0000000630307c20 */ /* 0x000fe20008410000 */
[----:B------:R-:W-:Y:S01]  /*5510*/  IMAD.MOV.U32 R20, RZ, RZ, R185 ;  /* 0x000000ffff147224 */ /* 0x000fe200078e00b9 */
[----:B------:R-:W-:Y:S01]  /*5520*/  @P2 SHF.R.U32.HI R20, RZ, UR7, R21 ;  /* 0x00000007ff142c19 */ /* 0x000fe20008011615 */
[----:B------:R-:W-:Y:S01]  /*5530*/  IMAD R21, R22, -0x40, R59 ;  /* 0xffffffc016157824 */ /* 0x000fe200078e023b */
[----:B------:R-:W-:Y:S01]  /*5540*/  ULDC UR7, c[0x0][0x2f0] ;  /* 0x0000bc0000077ab9 */ /* 0x000fe20000000800 */
[----:B------:R5:W5:Y:S01]  /*5550*/  MUFU.TANH R62, R28 ;  /* 0x0000001c003e7308 */ /* 0x000b620000002400 */
[----:B------:R-:W-:Y:S01]  /*5560*/  FMUL.FTZ R49, R49, UR6 ;  /* 0x0000000631317c20 */ /* 0x000fe20008410000 */
[----:B-1----:R-:W1:Y:S01]  /*5570*/  SHFL.IDX PT, R26, R20, RZ, 0x1c1f ;  /* 0x001c1fff141a7589 */ /* 0x002e6200000e0000 */
[----:B--2---:R-:W-:Y:S02]  /*5580*/  VIADD R25, R21, 0x1 ;  /* 0x0000000115197836 */ /* 0x004fe40000000000 */
[----:B------:R-:W-:Y:S01]  /*5590*/  FMUL.FTZ R52, R52, UR6 ;  /* 0x0000000634347c20 */ /* 0x000fe20008410000 */
[----:B---3--:R-:W-:-:S02]  /*55a0*/  IMAD R24, R194, UR7, R21 ;  /* 0x00000007c2187c24 */ /* 0x008fc4000f8e0215 */
[----:B------:R-:W-:Y:S01]  /*55b0*/  FMUL.FTZ R53, R53, UR6 ;  /* 0x0000000635357c20 */ /* 0x000fe20008410000 */
[----:B------:R-:W-:Y:S01]  /*55c0*/  IMAD R25, R194, UR7, R25 ;  /* 0x00000007c2197c24 */ /* 0x000fe2000f8e0219 */
[----:B------:R-:W2:Y:S01]  /*55d0*/  MUFU.TANH R29, R29 ;  /* 0x0000001d001d7308 */ /* 0x000ea20000002400 */
[--C-:B------:R-:W-:Y:S01]  /*55e0*/  IMAD.IADD R24, R24, 0x1, -R195.reuse ;  /* 0x0000000118187824 */ /* 0x100fe200078e0ac3 */
[----:B------:R-:W3:Y:S01]  /*55f0*/  SHFL.IDX PT, R20, R20, 0x1, 0x1c1f ;  /* 0x003c1f0014147f89 */ /* 0x000ee200000e0000 */
[----:B------:R-:W-:Y:S01]  /*5600*/  FMUL.FTZ R31, R31, UR6 ;  /* 0x000000061f1f7c20 */ /* 0x000fe20008410000 */
[----:B0-----:R-:W-:Y:S01]  /*5610*/  IADD3 R25, R25, -R170, -R195 ;  /* 0x800000aa19197210 */ /* 0x001fe20007ffe8c3 */
        /* <DEDUP_REMOVED lines=13> */
[----:B-1----:R-:W-:Y:S01]  /*56f0*/  VIADDMNMX R26, R26, R25, R24, PT ;  /* 0x000000191a1a7246 */ /* 0x002fe20003800118 */
[----:B------:R-:W-:Y:S01]  /*5700*/  FMUL.FTZ R55, R55, UR6 ;  /* 0x0000000637377c20 */ /* 0x000fe20008410000 */
[----:B------:R-:W-:Y:S01]  /*5710*/  ULDC UR6, c[0x0][0xa80] ;  /* 0x0002a00000067ab9 */ /* 0x000fe20000000800 */
[----:B------:R-:W-:Y:S01]  /*5720*/  R2UR UR10, R192 ;  /* 0x00000000c00a72ca */ /* 0x000fe200000e0000 */
[----:B------:R-:W-:Y:S01]  /*5730*/  UMOV UR11, 0x40000040 ;  /* 0x40000040000b7882 */ /* 0x000fe20000000000 */
[C---:B------:R-:W-:Y:S01]  /*5740*/  ISETP.GT.AND P1, PT, R26.reuse, RZ, PT ;  /* 0x000000ff1a00720c */ /* 0x040fe20003f24270 */
[----:B------:R1:W-:Y:S01]  /*5750*/  MUFU.TANH R61, R27 ;  /* 0x0000001b003d7308 */ /* 0x0003e20000002400 */
[----:B------:R-:W-:Y:S01]  /*5760*/  ISETP.GT.AND P2, PT, R26, 0x1, PT ;  /* 0x000000011a00780c */ /* 0x000fe20003f44270 */
[----:B------:R-:W-:Y:S01]  /*5770*/  VIADD R217, R192, 0x80 ;  /* 0x00000080c0d97836 */ /* 0x000fe20000000000 */
[----:B------:R-:W-:-:S02]  /*5780*/  ISETP.GT.AND P3, PT, R26, 0x8, PT ;  /* 0x000000081a00780c */ /* 0x000fc40003f64270 */
[----:B----4-:R-:W-:Y:S02]  /*5790*/  FSEL R21, R56, -INF , P1 ;  /* 0xff80000038157808 */ /* 0x010fe40000800000 */
[----:B-----5:R-:W-:Y:S01]  /*57a0*/  FSEL R28, R58, -INF , P2 ;  /* 0xff8000003a1c7808 */ /* 0x020fe20001000000 */
[----:B------:R4:W-:Y:S01]  /*57b0*/  MUFU.TANH R63, R30 ;  /* 0x0000001e003f7308 */ /* 0x0009e20000002400 */
[----:B------:R-:W-:Y:S02]  /*57c0*/  ISETP.GT.AND P1, PT, R26, 0x9, PT ;  /* 0x000000091a00780c */ /* 0x000fe40003f24270 */
[----:B-1----:R-:W-:Y:S02]  /*57d0*/  FSEL R27, R62, -INF , P3 ;  /* 0xff8000003e1b7808 */ /* 0x002fe40001800000 */
[----:B------:R-:W-:Y:S02]  /*57e0*/  ISETP.GT.AND P2, PT, R26, 0x10, PT ;  /* 0x000000101a00780c */ /* 0x000fe40003f44270 */
[----:B--2---:R-:W-:Y:S01]  /*57f0*/  FSEL R29, R29, -INF , P1 ;  /* 0xff8000001d1d7808 */ /* 0x004fe20000800000 */
[----:B------:R-:W1:Y:S01]  /*5800*/  MUFU.TANH R36, R36 ;  /* 0x0000002400247308 */ /* 0x000e620000002400 */
[----:B----4-:R-:W-:-:S02]  /*5810*/  FMNMX.FTZ R30, R21, R28, !PT ;  /* 0x0000001c151e7209 */ /* 0x010fc40007810000 */
[----:B------:R-:W-:Y:S02]  /*5820*/  ISETP.GT.AND P1, PT, R26, 0x11, PT ;  /* 0x000000111a00780c */ /* 0x000fe40003f24270 */
[----:B------:R-:W-:Y:S02]  /*5830*/  FMNMX.FTZ R32, R27, R30, !PT ;  /* 0x0000001e1b207209 */ /* 0x000fe40007810000 */
[----:B0-----:R-:W-:Y:S01]  /*5840*/  FSEL R30, R64, -INF , P2 ;  /* 0xff800000401e7808 */ /* 0x001fe20001000000 */
[----:B------:R0:W2:Y:S01]  /*5850*/  MUFU.TANH R66, R37 ;  /* 0x0000002500427308 */ /* 0x0000a20000002400 */
[----:B------:R-:W-:Y:S02]  /*5860*/  FMNMX.FTZ R33, R29, R32, !PT ;  /* 0x000000201d217209 */ /* 0x000fe40007810000 */
[----:B------:R-:W-:Y:S02]  /*5870*/  ISETP.GT.AND P2, PT, R26, 0x18, PT ;  /* 0x000000181a00780c */ /* 0x000fe40003f44270 */
[----:B---3--:R-:W-:-:S02]  /*5880*/  FSEL R32, R65, -INF , P1 ;  /* 0xff80000041207808 */ /* 0x008fc40000800000 */
[----:B------:R-:W-:Y:S01]  /*5890*/  ISETP.GT.AND P1, PT, R26, 0x19, PT ;  /* 0x000000191a00780c */ /* 0x000fe20003f24270 */
[----:B------:R3:W4:Y:S01]  /*58a0*/  MUFU.TANH R67, R40 ;  /* 0x0000002800437308 */ /* 0x0007220000002400 */
[----:B0-----:R-:W-:Y:S02]  /*58b0*/  FMNMX.FTZ R37, R30, R33, !PT ;  /* 0x000000211e257209 */ /* 0x001fe40007810000 */
[----:B-1----:R-:W-:Y:S02]  /*58c0*/  FSEL R33, R36, -INF , P2 ;  /* 0xff80000024217808 */ /* 0x002fe40001000000 */
[----:B------:R-:W-:Y:S02]  /*58d0*/  ISETP.GT.AND P2, PT, R26, 0x20, PT ;  /* 0x000000201a00780c */ /* 0x000fe40003f44270 */
[----:B------:R-:W-:Y:S01]  /*58e0*/  VIADDMNMX R20, R20, R25, R24, PT ;  /* 0x0000001914147246 */ /* 0x000fe20003800118 */
[----:B------:R0:W1:Y:S01]  /*58f0*/  MUFU.TANH R68, R41 ;  /* 0x0000002900447308 */ /* 0x0000620000002400 */
[----:B---3--:R-:W-:-:S02]  /*5900*/  FMNMX.FTZ R40, R32, R37, !PT ;  /* 0x0000002520287209 */ /* 0x008fc40007810000 */
[----:B--2---:R-:W-:Y:S02]  /*5910*/  FSEL R36, R66, -INF , P1 ;  /* 0xff80000042247808 */ /* 0x004fe40000800000 */
[----:B------:R-:W-:Y:S02]  /*5920*/  ISETP.GT.AND P1, PT, R26, 0x21, PT ;  /* 0x000000211a00780c */ /* 0x000fe40003f24270 */
[----:B------:R-:W-:Y:S01]  /*5930*/  ISETP.GT.AND P3, PT, R20, 0x8, PT ;  /* 0x000000081400780c */ /* 0x000fe20003f64270 */
[----:B------:R2:W3:Y:S01]  /*5940*/  MUFU.TANH R69, R44 ;  /* 0x0000002c00457308 */ /* 0x0004e20000002400 */
[----:B0-----:R-:W-:Y:S02]  /*5950*/  FMNMX.FTZ R41, R33, R40, !PT ;  /* 0x0000002821297209 */ /* 0x001fe40007810000 */
[----:B----4-:R-:W-:Y:S02]  /*5960*/  FSEL R37, R67, -INF , P2 ;  /* 0xff80000043257808 */ /* 0x010fe40001000000 */
[----:B------:R-:W-:-:S03]  /*5970*/  ISETP.GT.AND P2, PT, R26, 0x28, PT ;  /* 0x000000281a00780c */ /* 0x000fc60003f44270 */
[----:B------:R0:W4:Y:S01]  /*5980*/  MUFU.TANH R56, R45 ;  /* 0x0000002d00387308 */ /* 0x0001220000002400 */
[----:B--2---:R-:W-:Y:S02]  /*5990*/  FMNMX.FTZ R44, R36, R41, !PT ;  /* 0x00000029242c7209 */ /* 0x004fe40007810000 */
[----:B-1----:R-:W-:Y:S02]  /*59a0*/  FSEL R40, R68, -INF , P1 ;  /* 0xff80000044287808 */ /* 0x002fe40000800000 */
[----:B------:R-:W-:-:S03]  /*59b0*/  ISETP.GT.AND P1, PT, R26, 0x29, PT ;  /* 0x000000291a00780c */ /* 0x000fc60003f24270 */
[----:B------:R1:W2:Y:S01]  /*59c0*/  MUFU.TANH R58, R48 ;  /* 0x00000030003a7308 */ /* 0x0002a20000002400 */
[----:B0-----:R-:W-:Y:S02]  /*59d0*/  FMNMX.FTZ R45, R37, R44, !PT ;  /* 0x0000002c252d7209 */ /* 0x001fe40007810000 */
[----:B---3--:R-:W-:Y:S02]  /*59e0*/  FSEL R41, R69, -INF , P2 ;  /* 0xff80000045297808 */ /* 0x008fe40001000000 */
[----:B------:R-:W-:-:S03]  /*59f0*/  ISETP.GT.AND P2, PT, R26, 0x30, PT ;  /* 0x000000301a00780c */ /* 0x000fc60003f44270 */
[----:B------:R0:W3:Y:S01]  /*5a00*/  MUFU.TANH R62, R49 ;  /* 0x00000031003e7308 */ /* 0x0000e20000002400 */
[----:B-1----:R-:W-:Y:S02]  /*5a10*/  FMNMX.FTZ R48, R40, R45, !PT ;  /* 0x0000002d28307209 */ /* 0x002fe40007810000 */
[----:B----4-:R-:W-:Y:S02]  /*5a20*/  FSEL R44, R56, -INF , P1 ;  /* 0xff800000382c7808 */ /* 0x010fe40000800000 */
[----:B------:R-:W-:-:S03]  /*5a30*/  ISETP.GT.AND P1, PT, R26, 0x31, PT ;  /* 0x000000311a00780c */ /* 0x000fc60003f24270 */
[----:B------:R1:W4:Y:S01]  /*5a40*/  MUFU.TANH R64, R52 ;  /* 0x0000003400407308 */ /* 0x0003220000002400 */
[----:B0-----:R-:W-:Y:S02]  /*5a50*/  FMNMX.FTZ R49, R41, R48, !PT ;  /* 0x0000003029317209 */ /* 0x001fe40007810000 */
[----:B--2---:R-:W-:Y:S02]  /*5a60*/  FSEL R45, R58, -INF , P2 ;  /* 0xff8000003a2d7808 */ /* 0x004fe40001000000 */
[----:B------:R-:W-:-:S03]  /*5a70*/  ISETP.GT.AND P2, PT, R26, 0x38, PT ;  /* 0x000000381a00780c */ /* 0x000fc60003f44270 */
[----:B------:R0:W2:Y:S01]  /*5a80*/  MUFU.TANH R65, R53 ;  /* 0x0000003500417308 */ /* 0x0000a20000002400 */
[----:B-1----:R-:W-:Y:S02]  /*5a90*/  FMNMX.FTZ R52, R44, R49, !PT ;  /* 0x000000312c347209 */ /* 0x002fe40007810000 */
[----:B---3--:R-:W-:Y:S02]  /*5aa0*/  FSEL R48, R62, -INF , P1 ;  /* 0xff8000003e307808 */ /* 0x008fe40000800000 */
[----:B------:R-:W-:Y:S02]  /*5ab0*/  FMNMX.FTZ R49, R45, R52, !PT ;  /* 0x000000342d317209 */ /* 0x000fe40007810000 */
[----:B------:R-:W-:Y:S01]  /*5ac0*/  ISETP.GT.AND P1, PT, R26, 0x39, PT ;  /* 0x000000391a00780c */ /* 0x000fe20003f24270 */
[----:B------:R1:W3:Y:S01]  /*5ad0*/  MUFU.TANH R56, R31 ;  /* 0x0000001f00387308 */ /* 0x0002e20000002400 */
[----:B----4-:R-:W-:Y:S02]  /*5ae0*/  FSEL R26, R64, -INF , P2 ;  /* 0xff800000401a7808 */ /* 0x010fe40001000000 */
[----:B0-----:R-:W-:-:S02]  /*5af0*/  FMNMX.FTZ R53, R48, R49, !PT ;  /* 0x0000003130357209 */ /* 0x001fc40007810000 */
[----:B------:R-:W-:Y:S02]  /*5b00*/  ISETP.GT.AND P2, PT, R20, 0x1, PT ;  /* 0x000000011400780c */ /* 0x000fe40003f44270 */
[----:B------:R-:W-:Y:S01]  /*5b10*/  FMNMX.FTZ R52, R26, R53, !PT ;  /* 0x000000351a347209 */ /* 0x000fe20007810000 */
[----:B------:R3:W0:Y:S01]  /*5b20*/  MUFU.TANH R58, R34 ;  /* 0x00000022003a7308 */ /* 0x0006220000002400 */
[----:B--2---:R-:W-:Y:S02]  /*5b30*/  FSEL R49, R65, -INF , P1 ;  /* 0xff80000041317808 */ /* 0x004fe40000800000 */
[----:B------:R-:W-:Y:S02]  /*5b40*/  ISETP.GT.AND P1, PT, R20, RZ, PT ;  /* 0x000000ff1400720c */ /* 0x000fe40003f24270 */
[----:B------:R-:W-:Y:S02]  /*5b50*/  FMNMX.FTZ R52, R49, R52, !PT ;  /* 0x0000003431347209 */ /* 0x000fe40007810000 */
[----:B------:R-:W-:Y:S01]  /*5b60*/  FSEL R24, R60, -INF , P1 ;  /* 0xff8000003c187808 */ /* 0x000fe20000800000 */
[----:B------:R0:W2:Y:S01]  /*5b70*/  MUFU.TANH R62, R35 ;  /* 0x00000023003e7308 */ /* 0x0000a20000002400 */
[----:B------:R-:W-:Y:S01]  /*5b80*/  FSEL R25, R61, -INF , P2 ;  /* 0xff8000003d197808 */ /* 0x000fe20001000000 */
[----:B-1----:R-:W1:Y:S01]  /*5b90*/  SHFL.BFLY PT, R31, R52, 0x2, 0x1f ;  /* 0x0c401f00341f7f89 */ /* 0x002e6200000e0000 */
[----:B------:R-:W-:-:S02]  /*5ba0*/  ISETP.GT.AND P1, PT, R20, 0x9, PT ;  /* 0x000000091400780c */ /* 0x000fc40003f24270 */
[----:B------:R-:W-:Y:S02]  /*5bb0*/  ISETP.GT.AND P2, PT, R20, 0x10, PT ;  /* 0x000000101400780c */ /* 0x000fe40003f44270 */
[----:B---3--:R-:W-:Y:S01]  /*5bc0*/  FSEL R34, R56, -INF , P1 ;  /* 0xff80000038227808 */ /* 0x008fe20000800000 */
[----:B------:R3:W4:Y:S01]  /*5bd0*/  MUFU.TANH R64, R38 ;  /* 0x0000002600407308 */ /* 0x0007220000002400 */
[----:B------:R-:W-:Y:S02]  /*5be0*/  ISETP.GT.AND P1, PT, R20, 0x11, PT ;  /* 0x000000111400780c */ /* 0x000fe40003f24270 */
[----:B0-----:R-:W-:Y:S02]  /*5bf0*/  FSEL R35, R58, -INF , P2 ;  /* 0xff8000003a237808 */ /* 0x001fe40001000000 */
[----:B------:R-:W-:-:S03]  /*5c00*/  ISETP.GT.AND P2, PT, R20, 0x18, PT ;  /* 0x000000181400780c */ /* 0x000fc60003f44270 */
[----:B------:R0:W5:Y:S01]  /*5c10*/  MUFU.TANH R65, R39 ;  /* 0x0000002700417308 */ /* 0x0001620000002400 */
[----:B---3--:R-:W-:-:S07]  /*5c20*/  FMNMX.FTZ R38, R24, R25, !PT ;  /* 0x0000001918267209 */ /* 0x008fce0007810000 */
[----:B------:R3:W5:Y:S01]  /*5c30*/  MUFU.TANH R66, R42 ;  /* 0x0000002a00427308 */ /* 0x0007620000002400 */
[----:B-1----:R-:W-:Y:S02]  /*5c40*/  FMNMX.FTZ R52, R52, R31, !PT ;  /* 0x0000001f34347209 */ /* 0x002fe40007810000 */
[----:B------:R-:W-:Y:S02]  /*5c50*/  FSEL R31, R63, -INF , P3 ;  /* 0xff8000003f1f7808 */ /* 0x000fe40001800000 */
[----:B------:R-:W-:Y:S01]  /*5c60*/  ISETP.GT.AND P3, PT, R20, 0x29, PT ;  /* 0x000000291400780c */ /* 0x000fe20003f64270 */
[----:B------:R-:W1:Y:S01]  /*5c70*/  SHFL.BFLY PT, R53, R52, 0x1, 0x1f ;  /* 0x0c201f0034357f89 */ /* 0x000e6200000e0000 */
[----:B0-----:R-:W-:Y:S01]  /*5c80*/  FMNMX.FTZ R39, R31, R38, !PT ;  /* 0x000000261f277209 */ /* 0x001fe20007810000 */
[----:B------:R0:W1:Y:S01]  /*5c90*/  MUFU.TANH R67, R43 ;  /* 0x0000002b00437308 */ /* 0x0000620000002400 */
[----:B--2---:R-:W-:Y:S02]  /*5ca0*/  FSEL R38, R62, -INF , P1 ;  /* 0xff8000003e267808 */ /* 0x004fe40000800000 */
[----:B---3--:R-:W-:-:S02]  /*5cb0*/  FMNMX.FTZ R42, R34, R39, !PT ;  /* 0x00000027222a7209 */ /* 0x008fc40007810000 */
[----:B------:R-:W-:Y:S02]  /*5cc0*/  ISETP.GT.AND P1, PT, R20, 0x19, PT ;  /* 0x000000191400780c */ /* 0x000fe40003f24270 */
[----:B----4-:R-:W-:Y:S01]  /*5cd0*/  FSEL R39, R64, -INF , P2 ;  /* 0xff80000040277808 */ /* 0x010fe20001000000 */
[----:B------:R2:W3:Y:S01]  /*5ce0*/  MUFU.TANH R68, R46 ;  /* 0x0000002e00447308 */ /* 0x0004e20000002400 */
[----:B0-----:R-:W-:Y:S02]  /*5cf0*/  FMNMX.FTZ R43, R35, R42, !PT ;  /* 0x0000002a232b7209 */ /* 0x001fe40007810000 */
[C---:B------:R-:W-:Y:S02]  /*5d00*/  ISETP.GT.AND P2, PT, R20.reuse, 0x20, PT ;  /* 0x000000201400780c */ /* 0x040fe40003f44270 */
[----:B-----5:R-:W-:Y:S02]  /*5d10*/  FSEL R42, R65, -INF , P1 ;  /* 0xff800000412a7808 */ /* 0x020fe40000800000 */
[----:B------:R-:W-:Y:S01]  /*5d20*/  ISETP.GT.AND P1, PT, R20, 0x21, PT ;  /* 0x000000211400780c */ /* 0x000fe20003f24270 */
[----:B------:R0:W4:Y:S01]  /*5d30*/  MUFU.TANH R69, R47 ;  /* 0x0000002f00457308 */ /* 0x0001220000002400 */
[----:B--2---:R-:W-:-:S02]  /*5d40*/  FMNMX.FTZ R46, R38, R43, !PT ;  /* 0x0000002b262e7209 */ /* 0x004fc40007810000 */
[----:B------:R-:W-:Y:S02]  /*5d50*/  FSEL R43, R66, -INF , P2 ;  /* 0xff800000422b7808 */ /* 0x000fe40001000000 */
[----:B------:R-:W-:Y:S02]  /*5d60*/  ISETP.GT.AND P2, PT, R20, 0x28, PT ;  /* 0x000000281400780c */ /* 0x000fe40003f44270 */
[----:B-1----:R-:W-:Y:S01]  /*5d70*/  FMNMX.FTZ R168, R52, R53, !PT ;  /* 0x0000003534a87209 */ /* 0x002fe20007810000 */
[----:B------:R1:W2:Y:S01]  /*5d80*/  MUFU.TANH R60, R50 ;  /* 0x00000032003c7308 */ /* 0x0002a20000002400 */
[----:B0-----:R-:W-:Y:S02]  /*5d90*/  FMNMX.FTZ R47, R39, R46, !PT ;  /* 0x0000002e272f7209 */ /* 0x001fe40007810000 */
[----:B------:R-:W-:Y:S02]  /*5da0*/  FSEL R46, R67, -INF , P1 ;  /* 0xff800000432e7808 */ /* 0x000fe40000800000 */
[----:B------:R-:W-:-:S02]  /*5db0*/  FSETP.NEU.FTZ.AND P4, PT, R168, -INF , PT ;  /* 0xff800000a800780b */ /* 0x000fc40003f9d000 */
[----:B------:R-:W-:Y:S01]  /*5dc0*/  ISETP.GT.AND P1, PT, R20, 0x30, PT ;  /* 0x000000301400780c */ /* 0x000fe20003f24270 */
[----:B------:R0:W5:Y:S01]  /*5dd0*/  MUFU.TANH R61, R51 ;  /* 0x00000033003d7308 */ /* 0x0001620000002400 */
[----:B-1----:R-:W-:Y:S02]  /*5de0*/  FMNMX.FTZ R50, R42, R47, !PT ;  /* 0x0000002f2a327209 */ /* 0x002fe40007810000 */
[----:B---3--:R-:W-:Y:S02]  /*5df0*/  FSEL R47, R68, -INF , P2 ;  /* 0xff800000442f7808 */ /* 0x008fe40001000000 */
[----:B------:R-:W-:-:S03]  /*5e00*/  ISETP.GT.AND P2, PT, R20, 0x31, PT ;  /* 0x000000311400780c */ /* 0x000fc60003f44270 */
[----:B------:R1:W3:Y:S01]  /*5e10*/  MUFU.TANH R58, R54 ;  /* 0x00000036003a7308 */ /* 0x0002e20000002400 */
[----:B0-----:R-:W-:Y:S01]  /*5e20*/  FMNMX.FTZ R51, R43, R50, !PT ;  /* 0x000000322b337209 */ /* 0x001fe20007810000 */
[----:B------:R-:W-:-:S03]  /*5e30*/  FMUL.FTZ R50, R168, UR6 ;  /* 0x00000006a8327c20 */ /* 0x000fc60008410000 */
[----:B------:R-:W-:Y:S02]  /*5e40*/  FMNMX.FTZ R52, R46, R51, !PT ;  /* 0x000000332e347209 */ /* 0x000fe40007810000 */
[----:B------:R-:W-:Y:S01]  /*5e50*/  FSEL R56, R50, RZ, P4 ;  /* 0x000000ff32387208 */ /* 0x000fe20002000000 */
[----:B------:R-:W0:Y:S01]  /*5e60*/  MUFU.TANH R55, R55 ;  /* 0x0000003700377308 */ /* 0x000e220000002400 */
[----:B----4-:R-:W-:Y:S02]  /*5e70*/  FSEL R50, R69, -INF , P3 ;  /* 0xff80000045327808 */ /* 0x010fe40001800000 */
[----:B------:R-:W-:Y:S01]  /*5e80*/  FMNMX.FTZ R53, R47, R52, !PT ;  /* 0x000000342f357209 */ /* 0x000fe20007810000 */
[--C-:B------:R-:W-:Y:S01]  /*5e90*/  FFMA.FTZ R172, R21, UR6, -R56.reuse ;  /* 0x0000000615ac7c23 */ /* 0x100fe20008010838 */
[----:B--2---:R-:W-:Y:S01]  /*5ea0*/  FSEL R51, R60, -INF , P1 ;  /* 0xff8000003c337808 */ /* 0x004fe20000800000 */
[--C-:B------:R-:W-:Y:S01]  /*5eb0*/  FFMA.FTZ R173, R27, UR6, -R56.reuse ;  /* 0x000000061bad7c23 */ /* 0x100fe20008010838 */
[----:B-1----:R-:W-:Y:S01]  /*5ec0*/  FMNMX.FTZ R54, R50, R53, !PT ;  /* 0x0000003532367209 */ /* 0x002fe20007810000 */
[--C-:B------:R-:W-:Y:S01]  /*5ed0*/  FFMA.FTZ R207, R26, UR6, -R56.reuse ;  /* 0x000000061acf7c23 */ /* 0x100fe20008010838 */
[----:B------:R-:W-:Y:S01]  /*5ee0*/  ISETP.GT.AND P1, PT, R20, 0x38, PT ;  /* 0x000000381400780c */ /* 0x000fe20003f24270 */
[--C-:B------:R-:W-:Y:S01]  /*5ef0*/  FFMA.FTZ R28, R28, UR6, -R56.reuse ;  /* 0x000000061c1c7c23 */ /* 0x100fe20008010838 */
[----:B-----5:R-:W-:Y:S01]  /*5f00*/  FSEL R52, R61, -INF , P2 ;  /* 0xff8000003d347808 */ /* 0x020fe20001000000 */
[--C-:B------:R-:W-:Y:S01]  /*5f10*/  FFMA.FTZ R176, R29, UR6, -R56.reuse ;  /* 0x000000061db07c23 */ /* 0x100fe20008010838 */
[----:B------:R-:W-:Y:S01]  /*5f20*/  FMNMX.FTZ R21, R51, R54, !PT ;  /* 0x0000003633157209 */ /* 0x000fe20007810000 */
[--C-:B------:R-:W-:Y:S01]  /*5f30*/  FFMA.FTZ R177, R30, UR6, -R56.reuse ;  /* 0x000000061eb17c23 */ /* 0x100fe20008010838 */
[----:B------:R-:W-:Y:S01]  /*5f40*/  ISETP.GT.AND P2, PT, R20, 0x39, PT ;  /* 0x000000391400780c */ /* 0x000fe20003f44270 */
[--C-:B------:R-:W-:Y:S01]  /*5f50*/  FFMA.FTZ R180, R32, UR6, -R56.reuse ;  /* 0x0000000620b47c23 */ /* 0x100fe20008010838 */
[----:B---3--:R-:W-:Y:S01]  /*5f60*/  FSEL R53, R58, -INF , P1 ;  /* 0xff8000003a357808 */ /* 0x008fe20000800000 */
[--C-:B------:R-:W-:Y:S01]  /*5f70*/  FFMA.FTZ R181, R33, UR6, -R56.reuse ;  /* 0x0000000621b57c23 */ /* 0x100fe20008010838 */
[----:B------:R-:W-:Y:S01]  /*5f80*/  FMNMX.FTZ R20, R52, R21, !PT ;  /* 0x0000001534147209 */ /* 0x000fe20007810000 */
[--C-:B------:R-:W-:Y:S01]  /*5f90*/  FFMA.FTZ R200, R36, UR6, -R56.reuse ;  /* 0x0000000624c87c23 */ /* 0x100fe20008010838 */
[----:B0-----:R-:W-:Y:S01]  /*5fa0*/  FSEL R54, R55, -INF , P2 ;  /* 0xff80000037367808 */ /* 0x001fe20001000000 */
[----:B------:R-:W-:Y:S01]  /*5fb0*/  MUFU.EX2 R21, R28 ;  /* 0x0000001c00157308 */ /* 0x000fe20000000800 */
        /* <DEDUP_REMOVED lines=8> */
[----:B------:R-:W-:Y:S01]  /*6040*/  FFMA.FTZ R208, R49, UR6, -R56 ;  /* 0x0000000631d07c23 */ /* 0x000fe20008010838 */
[----:B------:R-:W0:Y:S01]  /*6050*/  SHFL.BFLY PT, R20, R55, 0x2, 0x1f ;  /* 0x0c401f0037147f89 */ /* 0x000e2200000e0000 */
[----:B------:R-:W-:Y:S08]  /*6060*/  MUFU.EX2 R172, R172 ;  /* 0x000000ac00ac7308 */ /* 0x000ff00000000800 */
[----:B------:R-:W-:Y:S08]  /*6070*/  MUFU.EX2 R173, R173 ;  /* 0x000000ad00ad7308 */ /* 0x000ff00000000800 */
[----:B------:R-:W1:Y:S01]  /*6080*/  MUFU.EX2 R176, R176 ;  /* 0x000000b000b07308 */ /* 0x000e620000000800 */
[----:B0-----:R-:W-:-:S07]  /*6090*/  FMNMX.FTZ R20, R55, R20, !PT ;  /* 0x0000001437147209 */ /* 0x001fce0007810000 */
[----:B------:R-:W-:Y:S01]  /*60a0*/  MUFU.EX2 R177, R177 ;  /* 0x000000b100b17308 */ /* 0x000fe20000000800 */
[----:B------:R-:W0:Y:S07]  /*60b0*/  SHFL.BFLY PT, R169, R20, 0x1, 0x1f ;  /* 0x0c201f0014a97f89 */ /* 0x000e2e00000e0000 */
[----:B------:R-:W2:Y:S01]  /*60c0*/  MUFU.EX2 R180, R180 ;  /* 0x000000b400b47308 */ /* 0x000ea20000000800 */
[----:B-1----:R-:W-:-:S07]  /*60d0*/  F2FP.BF16.F32.PACK_AB R154, R176, R173 ;  /* 0x000000adb09a723e */ /* 0x002fce00000010ff */
[----:B------:R-:W-:Y:S08]  /*60e0*/  MUFU.EX2 R181, R181 ;  /* 0x000000b500b57308 */ /* 0x000ff00000000800 */
[----:B------:R-:W1:Y:S01]  /*60f0*/  MUFU.EX2 R200, R200 ;  /* 0x000000c800c87308 */ /* 0x000e620000000800 */
[----:B--2---:R-:W-:Y:S02]  /*6100*/  F2FP.BF16.F32.PACK_AB R156, R180, R177 ;  /* 0x000000b1b49c723e */ /* 0x004fe400000010ff */
[----:B0-----:R-:W-:-:S04]  /*6110*/  FMNMX.FTZ R169, R20, R169, !PT ;  /* 0x000000a914a97209 */ /* 0x001fc80007810000 */
[C---:B------:R-:W-:Y:S01]  /*6120*/  FSETP.NEU.FTZ.AND P1, PT, R169.reuse, -INF , PT ;  /* 0xff800000a900780b */ /* 0x040fe20003f3d000 */
[----:B------:R-:W-:Y:S01]  /*6130*/  FMUL.FTZ R20, R169, UR6 ;  /* 0x00000006a9147c20 */ /* 0x000fe20008410000 */
[----:B------:R-:W-:Y:S04]  /*6140*/  MUFU.EX2 R201, R201 ;  /* 0x000000c900c97308 */ /* 0x000fe80000000800 */
[----:B------:R-:W-:Y:S02]  /*6150*/  FSEL R27, R20, RZ, P1 ;  /* 0x000000ff141b7208 */ /* 0x000fe40000800000 */
[----:B-1----:R-:W-:Y:S02]  /*6160*/  F2FP.BF16.F32.PACK_AB R158, R200, R181 ;  /* 0x000000b5c89e723e */ /* 0x002fe400000010ff */
[----:B------:R-:W0:Y:S01]  /*6170*/  MUFU.EX2 R202, R202 ;  /* 0x000000ca00ca7308 */ /* 0x000e220000000800 */
[--C-:B------:R-:W-:Y:S01]  /*6180*/  FFMA.FTZ R171, R24, UR6, -R27.reuse ;  /* 0x0000000618ab7c23 */ /* 0x100fe2000801081b */
[-C--:B------:R-:W-:Y:S01]  /*6190*/  LEA.HI R24, R57, R152.reuse, RZ, 0x4 ;  /* 0x0000009839187211 */ /* 0x080fe200078f20ff */
[--C-:B------:R-:W-:Y:S01]  /*61a0*/  FFMA.FTZ R20, R25, UR6, -R27.reuse ;  /* 0x0000000619147c23 */ /* 0x100fe2000801081b */
[----:B------:R-:W-:Y:S01]  /*61b0*/  LEA.HI R57, R57, R152, RZ, 0x5 ;  /* 0x0000009839397211 */ /* 0x000fe200078f28ff */
[--C-:B------:R-:W-:Y:S01]  /*61c0*/  FFMA.FTZ R174, R31, UR6, -R27.reuse ;  /* 0x000000061fae7c23 */ /* 0x100fe2000801081b */
[----:B------:R-:W-:Y:S01]  /*61d0*/  LOP3.LUT R25, R24, 0xfffffff0, RZ, 0xc0, !PT ;  /* 0xfffffff018197812 */ /* 0x000fe200078ec0ff */
[----:B------:R-:W-:Y:S01]  /*61e0*/  FFMA.FTZ R175, R34, UR6, -R27 ;  /* 0x0000000622af7c23 */ /* 0x000fe2000801081b */
[----:B------:R-:W-:Y:S01]  /*61f0*/  SHF.R.U32.HI R24, RZ, 0x1, R24 ;  /* 0x00000001ff187819 */ /* 0x000fe20000011618 */
[----:B------:R-:W-:-:S02]  /*6200*/  IMAD.SHL.U32 R57, R57, 0x20, RZ ;  /* 0x0000002039397824 */ /* 0x000fc400078e00ff */
[----:B------:R-:W-:Y:S01]  /*6210*/  FFMA.FTZ R178, R35, UR6, -R27 ;  /* 0x0000000623b27c23 */ /* 0x000fe2000801081b */
[----:B------:R-:W-:Y:S02]  /*6220*/  IMAD.IADD R25, R152, 0x1, -R25 ;  /* 0x0000000198197824 */ /* 0x000fe400078e0a19 */
[--C-:B------:R-:W-:Y:S01]  /*6230*/  FFMA.FTZ R179, R38, UR6, -R27.reuse ;  /* 0x0000000626b37c23 */ /* 0x100fe2000801081b */
[--C-:B------:R-:W-:Y:S01]  /*6240*/  FFMA.FTZ R182, R39, UR6, -R27.reuse ;  /* 0x0000000627b67c23 */ /* 0x100fe2000801081b */
[----:B------:R-:W-:Y:S01]  /*6250*/  LOP3.LUT R57, R57, 0x7ffffc00, RZ, 0xc0, !PT ;  /* 0x7ffffc0039397812 */ /* 0x000fe200078ec0ff */
        /* <DEDUP_REMOVED lines=8> */
[--C-:B------:R-:W-:Y:S01]  /*62e0*/  FFMA.FTZ R214, R52, UR6, -R27.reuse ;  /* 0x0000000634d67c23 */ /* 0x100fe2000801081b */
[C---:B------:R-:W-:Y:S01]  /*62f0*/  LOP3.LUT R28, R26.reuse, 0xfffffff8, RZ, 0xc0, !PT ;  /* 0xfffffff81a1c7812 */ /* 0x040fe200078ec0ff */
[--C-:B------:R-:W-:Y:S01]  /*6300*/  FFMA.FTZ R215, R53, UR6, -R27.reuse ;  /* 0x0000000635d77c23 */ /* 0x100fe2000801081b */
[----:B------:R-:W-:Y:S01]  /*6310*/  SHF.L.U32 R26, R26, 0x6, RZ ;  /* 0x000000061a1a7819 */ /* 0x000fe200000006ff */
[----:B------:R-:W-:Y:S01]  /*6320*/  FFMA.FTZ R216, R54, UR6, -R27 ;  /* 0x0000000636d87c23 */ /* 0x000fe2000801081b */
[----:B------:R-:W-:Y:S01]  /*6330*/  MUFU.EX2 R171, R171 ;  /* 0x000000ab00ab7308 */ /* 0x000fe20000000800 */
[----:B------:R-:W-:Y:S01]  /*6340*/  IMAD.IADD R28, R25, 0x1, -R28 ;  /* 0x00000001191c7824 */ /* 0x000fe200078e0a1c */
[----:B------:R-:W-:-:S02]  /*6350*/  LOP3.LUT R26, R26, 0x7ffffe00, RZ, 0xc0, !PT ;  /* 0x7ffffe001a1a7812 */ /* 0x000fc400078ec0ff */
[----:B------:R-:W-:Y:S01]  /*6360*/  F2FP.BF16.F32.PACK_AB R152, R21, R172 ;  /* 0x000000ac1598723e */ /* 0x000fe200000010ff */
[C---:B------:R-:W-:Y:S01]  /*6370*/  IMAD.SHL.U32 R25, R28.reuse, 0x40, RZ ;  /* 0x000000401c197824 */ /* 0x040fe200078e00ff */
[----:B------:R-:W-:Y:S01]  /*6380*/  LOP3.LUT P2, RZ, R28, 0x2, RZ, 0xc0, !PT ;  /* 0x000000021cff7812 */ /* 0x000fe2000784c0ff */
[----:B------:R-:W-:Y:S01]  /*6390*/  FADD.FTZ R172, R172, R21 ;  /* 0x00000015acac7221 */ /* 0x000fe20000010000 */
[----:B------:R-:W1:Y:S01]  /*63a0*/  MUFU.EX2 R20, R20 ;  /* 0x0000001400147308 */ /* 0x000e620000000800 */
[----:B------:R-:W-:Y:S02]  /*63b0*/  LOP3.LUT P1, RZ, R28, 0x4, RZ, 0xc0, !PT ;  /* 0x000000041cff7812 */ /* 0x000fe4000782c0ff */
[----:B------:R-:W-:Y:S01]  /*63c0*/  LOP3.LUT R25, R25, 0x1c0, RZ, 0xc0, !PT ;  /* 0x000001c019197812 */ /* 0x000fe200078ec0ff */
[----:B------:R-:W-:Y:S01]  /*63d0*/  FADD.FTZ R173, R173, R172 ;  /* 0x000000acadad7221 */ /* 0x000fe20000010000 */
[----:B------:R-:W-:Y:S02]  /*63e0*/  SEL R59, R59, 0xffffffc0, !P1 ;  /* 0xffffffc03b3b7807 */ /* 0x000fe40004800000 */
[----:B------:R-:W-:Y:S01]  /*63f0*/  LOP3.LUT R24, R25, 0x8, R24, 0xf8, !PT ;  /* 0x0000000819187812 */ /* 0x000fe200078ef818 */
[----:B------:R-:W-:Y:S01]  /*6400*/  MUFU.EX2 R174, R174 ;  /* 0x000000ae00ae7308 */ /* 0x000fe20000000800 */
[----:B------:R-:W-:Y:S01]  /*6410*/  SHF.R.U32.HI R25, RZ, 0x3, R25 ;  /* 0x00000003ff197819 */ /* 0x000fe20000011619 */
[----:B------:R-:W-:Y:S01]  /*6420*/  FADD.FTZ R176, R176, R173 ;  /* 0x000000adb0b07221 */ /* 0x000fe20000010000 */
[----:B0-----:R-:W-:-:S02]  /*6430*/  F2FP.BF16.F32.PACK_AB R160, R202, R201 ;  /* 0x000000c9caa0723e */ /* 0x001fc400000010ff */
[----:B------:R-:W-:Y:S01]  /*6440*/  LOP3.LUT R24, R24, R25, RZ, 0x3c, !PT ;  /* 0x0000001918187212 */ /* 0x000fe200078e3cff */
[----:B------:R-:W-:Y:S02]  /*6450*/  FADD.FTZ R177, R177, R176 ;  /* 0x000000b0b1b17221 */ /* 0x000fe40000010000 */
[----:B------:R-:W0:Y:S01]  /*6460*/  MUFU.EX2 R175, R175 ;  /* 0x000000af00af7308 */ /* 0x000e220000000800 */
[----:B------:R-:W-:Y:S01]  /*6470*/  IADD3 R57, R24, R26, R57 ;  /* 0x0000001a18397210 */ /* 0x000fe20007ffe039 */
[----:B------:R-:W-:Y:S01]  /*6480*/  VIADD R24, R198, 0x38840 ;  /* 0x00038840c6187836 */ /* 0x000fe20000000000 */
[----:B-1----:R-:W-:Y:S01]  /*6490*/  F2FP.BF16.F32.PACK_AB R153, R20, R171 ;  /* 0x000000ab1499723e */ /* 0x002fe200000010ff */
[----:B------:R-:W-:Y:S01]  /*64a0*/  FADD.FTZ R171, R171, R20 ;  /* 0x00000014abab7221 */ /* 0x000fe20000010000 */
[----:B------:R-:W-:Y:S01]  /*64b0*/  FADD.FTZ R180, R180, R177 ;  /* 0x000000b1b4b47221 */ /* 0x000fe20000010000 */
[----:B------:R-:W-:Y:S01]  /*64c0*/  IMAD R187, R57, 0x2, R198 ;  /* 0x0000000239bb7824 */ /* 0x000fe200078e02c6 */
[----:B------:R-:W-:Y:S01]  /*64d0*/  PRMT R24, R197, 0x654, R24 ;  /* 0x00000654c5187816 */ /* 0x000fe20000000018 */
[----:B------:R-:W-:Y:S01]  /*64e0*/  MUFU.EX2 R178, R178 ;  /* 0x000000b200b27308 */ /* 0x000fe20000000800 */
[----:B------:R-:W-:Y:S01]  /*64f0*/  FADD.FTZ R181, R181, R180 ;  /* 0x000000b4b5b57221 */ /* 0x000fe20000010000 */
[C---:B------:R-:W-:Y:S01]  /*6500*/  VIADD R189, R187.reuse, 0x36400 ;  /* 0x00036400bbbd7836 */ /* 0x040fe20000000000 */
[----:B------:R1:W-:Y:S01]  /*6510*/  SYNCS.ARRIVE.TRANS64.RED.A1T0 RZ, [R24+URZ], RZ ;  /* 0x000000ff18ff79a7 */ /* 0x0003e2000810043f */
[----:B------:R-:W-:-:S02]  /*6520*/  VIADD R186, R187, 0x36420 ;  /* 0x00036420bbba7836 */ /* 0x000fc40000000000 */
[----:B------:R-:W-:Y:S01]  /*6530*/  FADD.FTZ R200, R200, R181 ;  /* 0x000000b5c8c87221 */ /* 0x000fe20000010000 */
[----:B------:R-:W-:Y:S01]  /*6540*/  @P2 VIADD R186, R189, 0xffffffe0 ;  /* 0xffffffe0bdba2836 */ /* 0x000fe20000000000 */
[----:B------:R-:W2:Y:S01]  /*6550*/  MUFU.EX2 R179, R179 ;  /* 0x000000b300b37308 */ /* 0x000ea20000000800 */
[----:B0-----:R-:W-:Y:S01]  /*6560*/  F2FP.BF16.F32.PACK_AB R155, R175, R174 ;  /* 0x000000aeaf9b723e */ /* 0x001fe200000010ff */
[----:B------:R-:W-:Y:S01]  /*6570*/  BAR.SYNC.DEFER_BLOCKING 0xf, 0x100 ;  /* 0x03c4000000007b1d */ /* 0x000fe20000010000 */
[----:B------:R-:W-:Y:S02]  /*6580*/  IMAD.IADD R189, R189, 0x1, R59 ;  /* 0x00000001bdbd7824 */ /* 0x000fe400078e023b */
[----:B------:R-:W-:Y:S01]  /*6590*/  FADD.FTZ R174, R174, R171 ;  /* 0x000000abaeae7221 */ /* 0x000fe20000010000 */
[----:B------:R-:W-:Y:S02]  /*65a0*/  IMAD.IADD R188, R59, 0x1, R186 ;  /* 0x000000013bbc7824 */ /* 0x000fe400078e02ba */
[----:B------:R-:W-:Y:S01]  /*65b0*/  FADD.FTZ R201, R201, R200 ;  /* 0x000000c8c9c97221 */ /* 0x000fe20000010000 */
[----:B------:R-:W-:Y:S01]  /*65c0*/  MUFU.EX2 R182, R182 ;  /* 0x000000b600b67308 */ /* 0x000fe20000000800 */
[----:B------:R-:W-:-:S02]  /*65d0*/  FADD.FTZ R175, R175, R174 ;  /* 0x000000aeafaf7221 */ /* 0x000fc40000010000 */
[----:B------:R-:W-:-:S05]  /*65e0*/  FADD.FTZ R202, R202, R201 ;  /* 0x000000c9caca7221 */ /* 0x000fca0000010000 */
[----:B------:R-:W0:Y:S01]  /*65f0*/  MUFU.EX2 R183, R183 ;  /* 0x000000b700b77308 */ /* 0x000e220000000800 */
[----:B--2---:R-:W-:Y:S01]  /*6600*/  F2FP.BF16.F32.PACK_AB R157, R179, R178 ;  /* 0x000000b2b39d723e */ /* 0x004fe200000010ff */
[----:B------:R-:W-:-:S04]  /*6610*/  FADD.FTZ R178, R178, R175 ;  /* 0x000000afb2b27221 */ /* 0x000fc80000010000 */
[----:B------:R-:W-:Y:S02]  /*6620*/  FADD.FTZ R179, R179, R178 ;  /* 0x000000b2b3b37221 */ /* 0x000fe40000010000 */
[----:B------:R-:W-:Y:S01]  /*6630*/  MUFU.EX2 R203, R203 ;  /* 0x000000cb00cb7308 */ /* 0x000fe20000000800 */
[----:B------:R2:W-:Y:S07]  /*6640*/  STSM.16.M88.4 [R187+0x36400], R152 ;  /* 0x03640098bb007844 */ /* 0x0005ee0000000200 */
[----:B------:R-:W3:Y:S01]  /*6650*/  MUFU.EX2 R204, R204 ;  /* 0x000000cc00cc7308 */ /* 0x000ee20000000800 */
[----:B0-----:R-:W-:Y:S01]  /*6660*/  F2FP.BF16.F32.PACK_AB R159, R183, R182 ;  /* 0x000000b6b79f723e */ /* 0x001fe200000010ff */
[----:B------:R-:W-:-:S04]  /*6670*/  FADD.FTZ R182, R182, R179 ;  /* 0x000000b3b6b67221 */ /* 0x000fc80000010000 */
[----:B------:R0:W-:Y:S01]  /*6680*/  STSM.16.M88.4 [R186], R156 ;  /* 0x0000009cba007844 */ /* 0x0001e20000000200 */
[----:B------:R-:W-:Y:S01]  /*6690*/  FADD.FTZ R182, R183, R182 ;  /* 0x000000b6b7b67221 */ /* 0x000fe20000010000 */
[----:B------:R-:W-:Y:S08]  /*66a0*/  MUFU.EX2 R209, R209 ;  /* 0x000000d100d17308 */ /* 0x000ff00000000800 */
[----:B------:R-:W4:Y:S01]  /*66b0*/  MUFU.EX2 R210, R210 ;  /* 0x000000d200d27308 */ /* 0x000f220000000800 */
[----:B---3--:R-:W-:Y:S01]  /*66c0*/  F2FP.BF16.F32.PACK_AB R162, R204, R203 ;  /* 0x000000cbcca2723e */ /* 0x008fe200000010ff */
[----:B------:R-:W-:-:S04]  /*66d0*/  FADD.FTZ R203, R203, R202 ;  /* 0x000000cacbcb7221 */ /* 0x000fc80000010000 */
[----:B------:R-:W-:Y:S02]  /*66e0*/  FADD.FTZ R204, R204, R203 ;  /* 0x000000cbcccc7221 */ /* 0x000fe40000010000 */
[----:B------:R-:W-:Y:S08]  /*66f0*/  MUFU.EX2 R211, R211 ;  /* 0x000000d300d37308 */ /* 0x000ff00000000800 */
[----:B------:R-:W3:Y:S01]  /*6700*/  MUFU.EX2 R212, R212 ;  /* 0x000000d400d47308 */ /* 0x000ee20000000800 */
[----:B----4-:R-:W-:Y:S01]  /*6710*/  F2FP.BF16.F32.PACK_AB R161, R210, R209 ;  /* 0x000000d1d2a1723e */ /* 0x010fe200000010ff */
[----:B------:R-:W-:-:S04]  /*6720*/  FADD.FTZ R209, R209, R182 ;  /* 0x000000b6d1d17221 */ /* 0x000fc80000010000 */
[----:B------:R-:W-:Y:S02]  /*6730*/  FADD.FTZ R210, R210, R209 ;  /* 0x000000d1d2d27221 */ /* 0x000fe40000010000 */
[----:B------:R-:W-:Y:S08]  /*6740*/  MUFU.EX2 R205, R205 ;  /* 0x000000cd00cd7308 */ /* 0x000ff00000000800 */
[----:B------:R-:W4:Y:S01]  /*6750*/  MUFU.EX2 R206, R206 ;  /* 0x000000ce00ce7308 */ /* 0x000f220000000800 */
[----:B---3--:R-:W-:Y:S01]  /*6760*/  F2FP.BF16.F32.PACK_AB R163, R212, R211 ;  /* 0x000000d3d4a3723e */ /* 0x008fe200000010ff */
[----:B------:R-:W-:-:S04]  /*6770*/  FADD.FTZ R211, R211, R210 ;  /* 0x000000d2d3d37221 */ /* 0x000fc80000010000 */
[----:B------:R0:W-:Y:S01]  /*6780*/  STSM.16.M88.4 [R189], R160 ;  /* 0x000000a0bd007844 */ /* 0x0001e20000000200 */
[----:B------:R-:W-:Y:S01]  /*6790*/  FADD.FTZ R212, R212, R211 ;  /* 0x000000d3d4d47221 */ /* 0x000fe20000010000 */
[----:B------:R-:W3:Y:S08]  /*67a0*/  MUFU.EX2 R207, R207 ;  /* 0x000000cf00cf7308 */ /* 0x000ef00000000800 */
[----:B------:R-:W5:Y:S01]  /*67b0*/  MUFU.EX2 R208, R208 ;  /* 0x000000d000d07308 */ /* 0x000f620000000800 */
[----:B----4-:R-:W-:Y:S01]  /*67c0*/  F2FP.BF16.F32.PACK_AB R164, R206, R205 ;  /* 0x000000cdcea4723e */ /* 0x010fe200000010ff */
[----:B------:R-:W-:-:S04]  /*67d0*/  FADD.FTZ R205, R205, R204 ;  /* 0x000000cccdcd7221 */ /* 0x000fc80000010000 */
[----:B------:R-:W-:Y:S02]  /*67e0*/  FADD.FTZ R206, R206, R205 ;  /* 0x000000cdcece7221 */ /* 0x000fe40000010000 */
[----:B------:R-:W-:Y:S02]  /*67f0*/  MUFU.EX2 R213, R213 ;  /* 0x000000d500d57308 */ /* 0x000fe40000000800 */
[----:B---3--:R-:W-:-:S06]  /*6800*/  FADD.FTZ R21, R207, R206 ;  /* 0x000000cecf157221 */ /* 0x008fcc0000010000 */
[----:B------:R-:W3:Y:S01]  /*6810*/  MUFU.EX2 R214, R214 ;  /* 0x000000d600d67308 */ /* 0x000ee20000000800 */
[C---:B-----5:R-:W-:Y:S01]  /*6820*/  F2FP.BF16.F32.PACK_AB R166, R208.reuse, R207 ;  /* 0x000000cfd0a6723e */ /* 0x060fe200000010ff */
[----:B------:R-:W-:-:S06]  /*6830*/  FADD.FTZ R21, R208, R21 ;  /* 0x00000015d0157221 */ /* 0x000fcc0000010000 */
[----:B------:R-:W-:Y:S08]  /*6840*/  MUFU.EX2 R215, R215 ;  /* 0x000000d700d77308 */ /* 0x000ff00000000800 */
[----:B------:R-:W4:Y:S01]  /*6850*/  MUFU.EX2 R216, R216 ;  /* 0x000000d800d87308 */ /* 0x000f220000000800 */
[----:B---3--:R-:W-:Y:S01]  /*6860*/  F2FP.BF16.F32.PACK_AB R165, R214, R213 ;  /* 0x000000d5d6a5723e */ /* 0x008fe200000010ff */
[----:B------:R-:W-:-:S04]  /*6870*/  FADD.FTZ R213, R213, R212 ;  /* 0x000000d4d5d57221 */ /* 0x000fc80000010000 */
[----:B------:R-:W-:Y:S01]  /*6880*/  FADD.FTZ R214, R214, R213 ;  /* 0x000000d5d6d67221 */ /* 0x000fe20000010000 */
[----:B----4-:R-:W-:-:S03]  /*6890*/  F2FP.BF16.F32.PACK_AB R167, R216, R215 ;  /* 0x000000d7d8a7723e */ /* 0x010fc600000010ff */
[----:B------:R-:W-:Y:S02]  /*68a0*/  FADD.FTZ R215, R215, R214 ;  /* 0x000000d6d7d77221 */ /* 0x000fe40000010000 */
[----:B------:R0:W-:Y:S01]  /*68b0*/  STSM.16.M88.4 [R188], R164 ;  /* 0x000000a4bc007844 */ /* 0x0001e20000000200 */
[----:B-1----:R-:W-:Y:S01]  /*68c0*/  WARPGROUP.ARRIVE ;  /* 0x00000000000079c5 */ /* 0x002fe20000000000 */
[----:B------:R-:W-:-:S05]  /*68d0*/  FADD.FTZ R20, R216, R215 ;  /* 0x000000d7d8147221 */ /* 0x000fca0000010000 */
[----:B------:R-:W-:Y:S01]  /*68e0*/  HGMMA.64x256x16.F32.BF16 R24, R152, gdesc[UR8].tnspB, RZ, !UPT, gsb0 ;  /* 0x43e0000898187df0 */ /* 0x000fe2000c0018ff */
[----:B------:R-:W-:Y:S01]  /*68f0*/  R2UR UR10, R217 ;  /* 0x00000000d90a72ca */ /* 0x000fe200000e0000 */
[----:B------:R-:W-:Y:S01]  /*6900*/  UMOV UR11, 0x40000040 ;  /* 0x40000040000b7882 */ /* 0x000fe20000000000 */
[C---:B------:R-:W-:Y:S01]  /*6910*/  IADD3 R217, R192.reuse, 0x100, RZ ;  /* 0x00000100c0d97810 */ /* 0x040fe20007ffe0ff */
[----:B------:R-:W-:Y:S02]  /*6920*/  WARPGROUP.DEPBAR.LE gsb0, 0x0 ;  /* 0x00008000000079c5 */ /* 0x000fe40000010000 */
[----:B------:R-:W-:Y:S01]  /*6930*/  WARPGROUP.ARRIVE ;  /* 0x00000000000079c5 */ /* 0x000fe20000000000 */
[----:B--2---:R-:W-:-:S15]  /*6940*/  VIADD R152, R192, 0x180 ;  /* 0x00000180c0987836 */ /* 0x004fde0000000000 */
        /* <DEDUP_REMOVED lines=25> */
.L_x_4250:
[----:B------:R-:W-:Y:S01]  /*6ae0*/  UISETP.NE.AND UP0, UPT, UR61, URZ, UPT ;  /* 0x0000003f3d00728c */ /* 0x000fe2000bf05270 */
[----:B------:R-:W-:Y:S01]  /*6af0*/  IMAD R170, R194, UR7, -R170 ;  /* 0x00000007c2aa7c24 */ /* 0x000fe2000f8e0aaa */
[----:B------:R-:W-:Y:S01]  /*6b00*/  R2UR UR15, R196 ;  /* 0x00000000c40f72ca */ /* 0x000fe200000e0000 */
[----:B------:R-:W-:Y:S01]  /*6b10*/  VIADD R200, R22, 0xfffffffe ;  /* 0xfffffffe16c87836 */ /* 0x000fe20000000000 */
[----:B------:R-:W-:Y:S01]  /*6b20*/  UMOV UR39, URZ ;  /* 0x0000003f00277c82 */ /* 0x000fe20008000000 */
[----:B------:R-:W-:Y:S01]  /*6b30*/  VIADD R152, R198, 0x38860 ;  /* 0x00038860c6987836 */ /* 0x000fe20000000000 */
[----:B------:R-:W-:Y:S01]  /*6b40*/  R2UR UR7, R170 ;  /* 0x00000000aa0772ca */ /* 0x000fe200000e0000 */
[----:B------:R-:W-:-:S03]  /*6b50*/  IMAD.MOV.U32 R22, RZ, RZ, RZ ;  /* 0x000000ffff167224 */ /* 0x000fc600078e00ff */
[----:B------:R-:W-:Y:S01]  /*6b60*/  PRMT R152, R197, 0x654, R152 ;  /* 0x00000654c5987816 */ /* 0x000fe20000000098 */
[----:B------:R-:W-:Y:S01]  /*6b70*/  @UP0 ULDC UR10, c[0x0][0x44c] ;  /* 0x00011300000a0ab9 */ /* 0x000fe20000000800 */
[----:B------:R-:W-:Y:S01]  /*6b80*/  @UP0 ULDC UR14, c[0x0][0x450] ;  /* 0x00011400000e0ab9 */ /* 0x000fe20000000800 */
[----:B------:R-:W-:Y:S01]  /*6b90*/  UIMAD.WIDE.U32 UR10, UR38, UR10, URZ ;  /* 0x0000000a260a72a5 */ /* 0x000fe2000f8e003f */
[----:B------:R0:W-:Y:S03]  /*6ba0*/  SYNCS.ARRIVE.TRANS64.RED.A1T0 RZ, [R152+URZ], RZ ;  /* 0x000000ff98ff79a7 */ /* 0x0001e6000810043f */
[----:B------:R-:W-:-:S04]  /*6bb0*/  @UP0 USHF.R.U32.HI UR38, URZ, UR14, UR11 ;  /* 0x0000000e3f260299 */ /* 0x000fc8000801160b */
[----:B------:R-:W-:-:S04]  /*6bc0*/  UIADD3 UR38, UR7, UR38, URZ ;  /* 0x0000002607267290 */ /* 0x000fc8000fffe03f */
[----:B------:R-:W-:-:S04]  /*6bd0*/  USHF.R.S32.HI UR7, URZ, 0x1f, UR38 ;  /* 0x0000001f3f077899 */ /* 0x000fc80008011426 */
[----:B------:R-:W-:-:S04]  /*6be0*/  ULEA.HI UR7, UR7, UR38, URZ, 0x6 ;  /* 0x0000002607077291 */ /* 0x000fc8000f8f303f */
[----:B------:R-:W-:-:S04]  /*6bf0*/  USHF.R.S32.HI UR7, URZ, 0x6, UR7 ;  /* 0x000000063f077899 */ /* 0x000fc80008011407 */
[----:B------:R-:W-:-:S04]  /*6c00*/  UISETP.LT.AND UP0, UPT, UR15, UR7, UPT ;  /* 0x000000070f00728c */ /* 0x000fc8000bf01270 */
[----:B------:R-:W-:-:S06]  /*6c10*/  USEL UR60, UR15, UR7, !UP0 ;  /* 0x000000070f3c7287 */ /* 0x000fcc000c000000 */
[----:B------:R-:W-:-:S13]  /*6c20*/  ISETP.GE.AND P1, PT, R200, UR60, PT ;  /* 0x0000003cc8007c0c */ /* 0x000fda000bf26270 */
[----:B0-----:R-:W-:Y:S05]  /*6c30*/  @!P1 BRA `(.L_x_4251) ;  /* 0x0000003400cc9947 */ /* 0x001fea0003800000 */
[----:B------:R-:W-:Y:S01]  /*6c40*/  IMAD.MOV.U32 R203, RZ, RZ, R169 ;  /* 0x000000ffffcb7224 */ /* 0x000fe200078e00a9 */
[----:B------:R-:W-:Y:S01]  /*6c50*/  UMOV UR39, URZ ;  /* 0x0000003f00277c82 */ /* 0x000fe20008000000 */
[----:B------:R-:W-:Y:S01]  /*6c60*/  IMAD.MOV.U32 R202, RZ, RZ, R168 ;  /* 0x000000ffffca7224 */ /* 0x000fe200078e00a8 */
[----:B------:R-:W-:Y:S01]  /*6c70*/  ULDC UR38, c[0x0][0xad0] ;  /* 0x0002b40000267ab9 */ /* 0x000fe20000000800 */
[----:B------:R-:W-:-:S07]  /*6c80*/  IMAD.MOV.U32 R204, RZ, RZ, RZ ;  /* 0x000000ffffcc7224 */ /* 0x000fce00078e00ff */
.L_x_4262:
[----:B------:R-:W-:-:S05]  /*6c90*/  VIADD R22, R204, 0x1 ;  /* 0x00000001cc167836 */ /* 0x000fca0000000000 */
[----:B------:R-:W-:-:S04]  /*6ca0*/  ISETP.NE.AND P1, PT, R22, 0x2, PT ;  /* 0x000000021600780c */ /* 0x000fc80003f25270 */
[----:B0-----:R-:W-:Y:S02]  /*6cb0*/  SEL R152, RZ, 0x1, P1 ;  /* 0x00000001ff987807 */ /* 0x001fe40000800000 */
[----:B------:R-:W-:Y:S02]  /*6cc0*/  SEL R22, R22, RZ, P1 ;  /* 0x000000ff16167207 */ /* 0x000fe40000800000 */
[----:B------:R-:W-:-:S13]  /*6cd0*/  R2UR UR6, R152 ;  /* 0x00000000980672ca */ /* 0x000fda00000e0000 */
[----:B------:R-:W-:Y:S01]  /*6ce0*/  ULOP3.LUT UR39, UR39, UR6, URZ, 0x3c, !UPT ;  /* 0x0000000627277292 */ /* 0x000fe2000f8e3c3f */
[----:B------:R-:W-:Y:S11]  /*6cf0*/  @!P0 BRA `(.L_x_4252) ;  /* 0x0000000000048947 */ /* 0x000ff60003800000 */
[----:B------:R-:W-:Y:S01]  /*6d00*/  BPT.TRAP 0x1 ;  /* 0x000000040000795c */ /* 0x000fe20000300000 */
.L_x_4252:
[----:B------:R-:W-:Y:S01]  /*6d10*/  MOV R206, UR39 ;  /* 0x0000002700ce7c02 */ /* 0x000fe20008000f00 */
[----:B------:R-:W-:-:S03]  /*6d20*/  IMAD R201, R22, 0x8, R198 ;  /* 0x0000000816c97824 */ /* 0x000fc600078e02c6 */
[----:B------:R-:W-:-:S04]  /*6d30*/  SHF.L.U32 R206, R206, 0x1f, RZ ;  /* 0x0000001fcece7819 */ /* 0x000fc800000006ff */
[----:B------:R0:W1:Y:S01]  /*6d40*/  SYNCS.PHASECHK.TRANS64.TRYWAIT P1, [R201+URZ+0x38830], R206 ;  /* 0x038830cec90075a7 */ /* 0x000062000802017f */
[----:B------:R-:W-:Y:S05]  /*6d50*/  @!P0 BRA `(.L_x_4253) ;  /* 0x0000000000048947 */ /* 0x000fea0003800000 */
[----:B------:R-:W-:Y:S01]  /*6d60*/  BPT.TRAP 0x1 ;  /* 0x000000040000795c */ /* 0x000fe20000300000 */
.L_x_4253:
[----:B------:R-:W-:Y:S01]  /*6d70*/  IMAD R205, R22, 0x200, R190 ;  /* 0x0000020016cd7824 */ /* 0x000fe200078e02be */
[----:B-1----:R-:W-:Y:S06]  /*6d80*/  @P1 BRA `(.L_x_4254) ;  /* 0x0000000000081947 */ /* 0x002fec0003800000 */
[----:B------:R-:W1:Y:S02]  /*6d90*/  SYNCS.PHASECHK.TRANS64.TRYWAIT P1, [R201+URZ+0x38830], R206 ;  /* 0x038830cec90075a7 */ /* 0x000e64000802017f */
[----:B-1----:R-:W-:Y:S05]  /*6da0*/  @!P1 BRA `(.L_x_4255) ;  /* 0x000000e000009947 */ /* 0x002fea0003800000 */
.L_x_4254:
        /* <DEDUP_REMOVED lines=22> */
[----:B------:R-:W-:Y:S01]  /*6f10*/  R2UR UR6, R207 ;  /* 0x00000000cf0672ca */ /* 0x000fe200000e0000 */
[C---:B------:R-:W-:Y:S01]  /*6f20*/  VIADD R207, R205.reuse, 0x4 ;  /* 0x00000004cdcf7836 */ /* 0x040fe20000000000 */
[----:B------:R-:W-:Y:S01]  /*6f30*/  R2UR UR56, R14 ;  /* 0x000000000e3872ca */ /* 0x000fe200000e0000 */
[----:B------:R-:W-:Y:S01]  /*6f40*/  VIADD R205, R205, 0x6 ;  /* 0x00000006cdcd7836 */ /* 0x000fe20000000000 */
[----:B------:R-:W-:Y:S02]  /*6f50*/  R2UR UR57, R15 ;  /* 0x000000000f3972ca */ /* 0x000fe400000e0000 */
[----:B------:R-:W-:-:S07]  /*6f60*/  R2UR UR16, R208 ;  /* 0x00000000d01072ca */ /* 0x000fce00000e0000 */
        /* <DEDUP_REMOVED lines=21> */
.L_x_4256:
[----:B------:R2:W3:Y:S01]  /*70c0*/  SYNCS.PHASECHK.TRANS64.TRYWAIT P1, [R201+URZ+0x38850], R206 ;  /* 0x038850cec90075a7 */ /* 0x0004e2000802017f */
[----:B------:R-:W-:Y:S05]  /*70d0*/  @!P0 BRA `(.L_x_4257) ;  /* 0x0000000000048947 */ /* 0x000fea0003800000 */
[----:B------:R-:W-:Y:S01]  /*70e0*/  BPT.TRAP 0x1 ;  /* 0x000000040000795c */ /* 0x000fe20000300000 */
.L_x_4257:
[----:B------:R-:W-:Y:S01]  /*70f0*/  IMAD R205, R22, 0x1000, R18 ;  /* 0x0000100016cd7824 */ /* 0x000fe200078e0212 */
[----:B---3--:R-:W-:Y:S06]  /*7100*/  @P1 BRA `(.L_x_4258) ;  /* 0x0000000000081947 */ /* 0x008fec0003800000 */
[----:B------:R-:W3:Y:S02]  /*7110*/  SYNCS.PHASECHK.TRANS64.TRYWAIT P1, [R201+URZ+0x38850], R206 ;  /* 0x038850cec90075a7 */ /* 0x000ee4000802017f */
[----:B---3--:R-:W-:Y:S05]  /*7120*/  @!P1 BRA `(.L_x_4259) ;  /* 0x000000dc00349947 */ /* 0x008fea0003800000 */
.L_x_4258:
        /* <DEDUP_REMOVED lines=43> */
[C---:B------:R-:W-:Y:S01]  /*73e0*/  VIADD R207, R205.reuse, 0x800 ;  /* 0x00000800cdcf7836 */ /* 0x040fe20000000000 */
[----:B------:R-:W-:-:S11]  /*73f0*/  IADD3 R206, R205, 0x6, RZ ;  /* 0x00000006cdce7810 */ /* 0x000fd60007ffe0ff */
        /* <DEDUP_REMOVED lines=11> */
[----:B------:R-:W-:Y:S01]  /*74b0*/  R2UR UR18, R206 ;  /* 0x00000000ce1272ca */ /* 0x000fe200000e0000 */
[----:B------:R-:W-:-:S05]  /*74c0*/  VIADD R206, R205, 0x400 ;  /* 0x00000400cdce7836 */ /* 0x000fca0000000000 */
[----:B------:R-:W-:Y:S01]  /*74d0*/  R2UR UR22, R206 ;  /* 0x00000000ce1672ca */ /* 0x000fe200000e0000 */
[C---:B------:R-:W-:Y:S01]  /*74e0*/  VIADD R206, R205.reuse, 0x402 ;  /* 0x00000402cdce7836 */ /* 0x040fe20000000000 */
        /* <DEDUP_REMOVED lines=9> */
[----:B------:R-:W-:Y:S02]  /*7580*/  R2UR UR52, R209 ;  /* 0x00000000d13472ca */ /* 0x000fe400000e0000 */
[----:B------:R-:W-:Y:S02]  /*7590*/  R2UR UR34, R206 ;  /* 0x00000000ce2272ca */ /* 0x000fe400000e0000 */
[----:B------:R-:W-:-:S04]  /*75a0*/  IADD3 R206, R205, 0x600, RZ ;  /* 0x00000600cdce7810 */ /* 0x000fc80007ffe0ff */
        /* <DEDUP_REMOVED lines=9> */
[----:B------:R-:W-:-:S05]  /*7640*/  SEL R206, RZ, 0x2, !P1 ;  /* 0x00000002ffce7807 */ /* 0x000fca0004800000 */
[----:B------:R-:W-:Y:S02]  /*7650*/  IMAD.IADD R208, R184, 0x1, R206 ;  /* 0x00000001b8d07824 */ /* 0x000fe400078e02ce */
        /* <DEDUP_REMOVED lines=17> */
[----:B------:R-:W-:Y:S02]  /*7770*/  SEL R208, R208, 0x6, !P1 ;  /* 0x00000006d0d07807 */ /* 0x000fe40004800000 */
[C---:B------:R-:W-:Y:S01]  /*7780*/  IADD3 R211, R207.reuse, R210, RZ ;  /* 0x000000d2cfd37210 */ /* 0x040fe20007ffe0ff */
[----:B------:R-:W-:Y:S02]  /*7790*/  IMAD.IADD R209, R184, 0x1, R210 ;  /* 0x00000001b8d17824 */ /* 0x000fe400078e02d2 */
        /* <DEDUP_REMOVED lines=202> */
.L_x_4260:
[----:B------:R-:W-:Y:S01]  /*8440*/  UISETP.NE.AND UP0, UPT, UR61, URZ, UPT ;  /* 0x0000003f3d00728c */ /* 0x000fe2000bf05270 */
[----:B------:R-:W-:Y:S01]  /*8450*/  FMUL.FTZ R219, R152, UR38 ;  /* 0x0000002698db7c20 */ /* 0x000fe20008410000 */
[----:B------:R-:W-:Y:S01]  /*8460*/  FMUL.FTZ R217, R158, UR38 ;  /* 0x000000269ed97c20 */ /* 0x000fe20008410000 */
[----:B------:R-:W-:Y:S02]  /*8470*/  IMAD.MOV.U32 R158, RZ, RZ, R185 ;  /* 0x000000ffff9e7224 */ /* 0x000fe400078e00b9 */
[----:B------:R-:W-:Y:S01]  /*8480*/  FMUL.FTZ R213, R162, UR38 ;  /* 0x00000026a2d57c20 */ /* 0x000fe20008410000 */
[----:B------:R-:W-:Y:S01]  /*8490*/  FMUL.FTZ R209, R159, UR38 ;  /* 0x000000269fd17c20 */ /* 0x000fe20008410000 */
[----:B------:R-:W-:Y:S01]  /*84a0*/  PLOP3.LUT P1, PT, PT, PT, UP0, 0x80, 0x0 ;  /* 0x000000000000781c */ /* 0x000fe20003f2f008 */
[----:B------:R-:W-:Y:S01]  /*84b0*/  IMAD.MOV.U32 R159, RZ, RZ, -0x40 ;  /* 0xffffffc0ff9f7424 */ /* 0x000fe200078e00ff */
[----:B------:R-:W-:Y:S01]  /*84c0*/  PLOP3.LUT P2, PT, PT, PT, UP0, 0x80, 0x0 ;  /* 0x000000000000781c */ /* 0x000fe20003f4f008 */
[----:B------:R-:W-:Y:S01]  /*84d0*/  FMUL.FTZ R216, R153, UR38 ;  /* 0x0000002699d87c20 */ /* 0x000fe20008410000 */
[----:B------:R-:W-:Y:S01]  /*84e0*/  FMUL.FTZ R153, R154, UR38 ;  /* 0x000000269a997c20 */ /* 0x000fe20008410000 */
[----:B------:R-:W-:Y:S01]  /*84f0*/  @UP0 ULDC UR6, c[0x0][0x44c] ;  /* 0x0001130000060ab9 */ /* 0x000fe20000000800 */
[----:B------:R-:W-:Y:S01]  /*8500*/  FMUL.FTZ R215, R155, UR38 ;  /* 0x000000269bd77c20 */ /* 0x000fe20008410000 */
[----:B------:R-:W-:Y:S01]  /*8510*/  ULDC UR10, c[0x0][0x2f0] ;  /* 0x0000bc00000a7ab9 */ /* 0x000fe20000000800 */
[----:B------:R-:W-:Y:S01]  /*8520*/  ULDC UR7, c[0x0][0x288] ;  /* 0x0000a20000077ab9 */ /* 0x000fe20000000800 */
[----:B------:R-:W-:Y:S01]  /*8530*/  MUFU.TANH R217, R217 ;  /* 0x000000d900d97308 */ /* 0x000fe20000002400 */
[----:B------:R-:W-:Y:S01]  /*8540*/  FMUL.FTZ R154, R163, UR38 ;  /* 0x00000026a39a7c20 */ /* 0x000fe20008410000 */
[----:B------:R-:W-:Y:S01]  /*8550*/  FMUL.FTZ R155, R167, UR38 ;  /* 0x00000026a79b7c20 */ /* 0x000fe20008410000 */
[----:B------:R-:W-:Y:S01]  /*8560*/  FMUL.FTZ R167, R171, UR38 ;  /* 0x00000026aba77c20 */ /* 0x000fe20008410000 */
[----:B------:R-:W-:Y:S01]  /*8570*/  @P1 IMAD.HI.U32 R152, R185, UR6, RZ ;  /* 0x00000006b9981c27 */ /* 0x000fe2000f8e00ff */
[----:B------:R-:W-:-:S03]  /*8580*/  @UP0 ULDC UR6, c[0x0][0x450] ;  /* 0x0001140000060ab9 */ /* 0x000fc60000000800 */
[----:B------:R-:W-:Y:S01]  /*8590*/  FMUL.FTZ R207, R166, UR38 ;  /* 0x00000026a6cf7c20 */ /* 0x000fe20008410000 */
[----:B------:R-:W-:Y:S01]  /*85a0*/  FMUL.FTZ R205, R170, UR38 ;  /* 0x00000026aacd7c20 */ /* 0x000fe20008410000 */
[----:B------:R-:W0:Y:S01]  /*85b0*/  MUFU.TANH R153, R153 ;  /* 0x0000009900997308 */ /* 0x000e220000002400 */
[----:B------:R-:W-:Y:S01]  /*85c0*/  @P2 SHF.R.U32.HI R158, RZ, UR6, R152 ;  /* 0x00000006ff9e2c19 */ /* 0x000fe20008011698 */
[----:B------:R-:W-:Y:S02]  /*85d0*/  IMAD R152, R200, R159, 0x1 ;  /* 0x00000001c8987424 */ /* 0x000fe400078e029f */
[----:B------:R-:W-:Y:S01]  /*85e0*/  FMUL.FTZ R174, R174, UR38 ;  /* 0x00000026aeae7c20 */ /* 0x000fe20008410000 */
[----:B------:R-:W-:Y:S01]  /*85f0*/  FMUL.FTZ R163, R175, UR38 ;  /* 0x00000026afa37c20 */ /* 0x000fe20008410000 */
[----:B------:R-:W-:Y:S01]  /*8600*/  FMUL.FTZ R182, R182, UR38 ;  /* 0x00000026b6b67c20 */ /* 0x000fe20008410000 */
[----:B------:R-:W1:Y:S01]  /*8610*/  SHFL.IDX PT, R162, R158, 0x1, 0x1c1f ;  /* 0x003c1f009ea27f89 */ /* 0x000e6200000e0000 */
[----:B------:R-:W-:Y:S01]  /*8620*/  IMAD.IADD R159, R152, 0x1, -R195 ;  /* 0x00000001989f7824 */ /* 0x000fe200078e0ac3 */
[----:B------:R-:W2:Y:S01]  /*8630*/  MUFU.TANH R215, R215 ;  /* 0x000000d700d77308 */ /* 0x000ea20000002400 */
[----:B------:R-:W-:Y:S01]  /*8640*/  FMUL.FTZ R214, R160, UR38 ;  /* 0x00000026a0d67c20 */ /* 0x000fe20008410000 */
[----:B------:R-:W-:Y:S01]  /*8650*/  FMUL.FTZ R210, R157, UR38 ;  /* 0x000000269dd27c20 */ /* 0x000fe20008410000 */
[----:B------:R-:W-:Y:S01]  /*8660*/  IMAD R159, R194, UR10, R159 ;  /* 0x0000000ac29f7c24 */ /* 0x000fe2000f8e029f */
[----:B------:R3:W4:Y:S01]  /*8670*/  SHFL.IDX PT, R160, R158, RZ, 0x1c1f ;  /* 0x001c1fff9ea07589 */ /* 0x00072200000e0000 */
[----:B------:R-:W-:Y:S01]  /*8680*/  FMUL.FTZ R208, R156, UR38 ;  /* 0x000000269cd07c20 */ /* 0x000fe20008410000 */
[----:B------:R-:W-:Y:S01]  /*8690*/  FMUL.FTZ R211, R161, UR38 ;  /* 0x00000026a1d37c20 */ /* 0x000fe20008410000 */
[----:B------:R-:W-:Y:S01]  /*86a0*/  FMUL.FTZ R212, R164, UR38 ;  /* 0x00000026a4d47c20 */ /* 0x000fe20008410000 */
[----:B------:R-:W5:Y:S01]  /*86b0*/  MUFU.TANH R209, R209 ;  /* 0x000000d100d17308 */ /* 0x000f620000002400 */
[----:B------:R-:W-:Y:S01]  /*86c0*/  FMUL.FTZ R164, R169, UR38 ;  /* 0x00000026a9a47c20 */ /* 0x000fe20008410000 */
[----:B------:R-:W-:Y:S01]  /*86d0*/  FMUL.FTZ R177, R177, UR38 ;  /* 0x00000026b1b17c20 */ /* 0x000fe20008410000 */
[----:B------:R-:W-:Y:S01]  /*86e0*/  FMUL.FTZ R180, R180, UR38 ;  /* 0x00000026b4b47c20 */ /* 0x000fe20008410000 */
[----:B---3--:R-:W-:Y:S01]  /*86f0*/  FMUL.FTZ R158, R176, UR38 ;  /* 0x00000026b09e7c20 */ /* 0x008fe20008410000 */
[----:B------:R-:W-:Y:S01]  /*8700*/  FMUL.FTZ R181, R181, UR38 ;  /* 0x00000026b5b57c20 */ /* 0x000fe20008410000 */
[----:B------:R-:W-:Y:S01]  /*8710*/  ULDC UR6, c[0x0][0xa80] ;  /* 0x0002a00000067ab9 */ /* 0x000fe20000000800 */
[----:B------:R-:W-:Y:S01]  /*8720*/  IMAD R221, R22, 0x1000, R192 ;  /* 0x0000100016dd7824 */ /* 0x000fe200078e02c0 */
[----:B------:R-:W3:Y:S01]  /*8730*/  MUFU.TANH R213, R213 ;  /* 0x000000d500d57308 */ /* 0x000ee20000002400 */
[----:B------:R-:W-:-:S02]  /*8740*/  UMOV UR11, 0x40000040 ;  /* 0x40000040000b7882 */ /* 0x000fc40000000000 */
[C---:B------:R-:W-:Y:S01]  /*8750*/  VIADD R222, R221.reuse, 0x80 ;  /* 0x00000080ddde7836 */ /* 0x040fe20000000000 */
[----:B------:R-:W-:Y:S02]  /*8760*/  R2UR UR10, R221 ;  /* 0x00000000dd0a72ca */ /* 0x000fe400000e0000 */
[----:B-1----:R-:W-:Y:S02]  /*8770*/  IADD3 R152, R162, -UR7, R159 ;  /* 0x80000007a2987c10 */ /* 0x002fe4000fffe09f */
[----:B------:R-:W1:Y:S02]  /*8780*/  MUFU.TANH R154, R154 ;  /* 0x0000009a009a7308 */ /* 0x000e640000002400 */
[C---:B------:R-:W-:Y:S02]  /*8790*/  ISETP.GT.AND P1, PT, R152.reuse, RZ, PT ;  /* 0x000000ff9800720c */ /* 0x040fe40003f24270 */
[----:B------:R-:W-:Y:S02]  /*87a0*/  ISETP.GT.AND P2, PT, R152, 0x1, PT ;  /* 0x000000019800780c */ /* 0x000fe40003f44270 */
[----:B0-----:R-:W-:-:S02]  /*87b0*/  FSEL R171, R153, -INF , P1 ;  /* 0xff80000099ab7808 */ /* 0x001fc40000800000 */
[C---:B------:R-:W-:Y:S01]  /*87c0*/  ISETP.GT.AND P1, PT, R152.reuse, 0x8, PT ;  /* 0x000000089800780c */ /* 0x040fe20003f24270 */
[----:B------:R-:W0:Y:S01]  /*87d0*/  MUFU.TANH R207, R207 ;  /* 0x000000cf00cf7308 */ /* 0x000e220000002400 */
[----:B--2---:R-:W-:Y:S02]  /*87e0*/  FSEL R215, R215, -INF , P2 ;  /* 0xff800000d7d77808 */ /* 0x004fe40001000000 */
[----:B------:R-:W-:Y:S02]  /*87f0*/  FMNMX.FTZ R162, R171, R203, !PT ;  /* 0x000000cbaba27209 */ /* 0x000fe40007810000 */
[----:B------:R-:W-:Y:S02]  /*8800*/  ISETP.GT.AND P2, PT, R152, 0x9, PT ;  /* 0x000000099800780c */ /* 0x000fe40003f44270 */
[----:B------:R-:W-:Y:S01]  /*8810*/  FSEL R217, R217, -INF , P1 ;  /* 0xff800000d9d97808 */ /* 0x000fe20000800000 */
[----:B------:R-:W2:Y:S01]  /*8820*/  MUFU.TANH R155, R155 ;  /* 0x0000009b009b7308 */ /* 0x000ea20000002400 */
[----:B------:R-:W-:-:S02]  /*8830*/  FMNMX.FTZ R162, R215, R162, !PT ;  /* 0x000000a2d7a27209 */ /* 0x000fc40007810000 */
[C---:B------:R-:W-:Y:S02]  /*8840*/  ISETP.GT.AND P1, PT, R152.reuse, 0x10, PT ;  /* 0x000000109800780c */ /* 0x040fe40003f24270 */
[----:B-----5:R-:W-:Y:S02]  /*8850*/  FSEL R209, R209, -INF , P2 ;  /* 0xff800000d1d17808 */ /* 0x020fe40001000000 */
[----:B------:R-:W-:Y:S01]  /*8860*/  FMNMX.FTZ R166, R217, R162, !PT ;  /* 0x000000a2d9a67209 */ /* 0x000fe20007810000 */
[----:B------:R-:W5:Y:S01]  /*8870*/  MUFU.TANH R205, R205 ;  /* 0x000000cd00cd7308 */ /* 0x000f620000002400 */
[----:B------:R-:W-:Y:S01]  /*8880*/  ISETP.GT.AND P2, PT, R152, 0x11, PT ;  /* 0x000000119800780c */ /* 0x000fe20003f44270 */
[----:B------:R-:W-:Y:S01]  /*8890*/  FMUL.FTZ R162, R178, UR38 ;  /* 0x00000026b2a27c20 */ /* 0x000fe20008410000 */
[----:B---3--:R-:W-:Y:S02]  /*88a0*/  FSEL R213, R213, -INF , P1 ;  /* 0xff800000d5d57808 */ /* 0x008fe40000800000 */
[----:B------:R-:W-:-:S02]  /*88b0*/  FMNMX.FTZ R166, R209, R166, !PT ;  /* 0x000000a6d1a67209 */ /* 0x000fc40007810000 */
[----:B------:R-:W-:Y:S01]  /*88c0*/  ISETP.GT.AND P1, PT, R152, 0x18, PT ;  /* 0x000000189800780c */ /* 0x000fe20003f24270 */
[----:B------:R-:W3:Y:S01]  /*88d0*/  MUFU.TANH R167, R167 ;  /* 0x000000a700a77308 */ /* 0x000ee20000002400 */
[----:B-1----:R-:W-:Y:S01]  /*88e0*/  FSEL R175, R154, -INF , P2 ;  /* 0xff8000009aaf7808 */ /* 0x002fe20001000000 */
[----:B------:R-:W-:Y:S01]  /*88f0*/  FMUL.FTZ R154, R179, UR38 ;  /* 0x00000026b39a7c20 */ /* 0x000fe20008410000 */
[----:B------:R-:W-:Y:S02]  /*8900*/  FMNMX.FTZ R166, R213, R166, !PT ;  /* 0x000000a6d5a67209 */ /* 0x000fe40007810000 */
[----:B------:R-:W-:Y:S02]  /*8910*/  ISETP.GT.AND P2, PT, R152, 0x19, PT ;  /* 0x000000199800780c */ /* 0x000fe40003f44270 */
[----:B0-----:R-:W-:Y:S01]  /*8920*/  FSEL R207, R207, -INF , P1 ;  /* 0xff800000cfcf7808 */ /* 0x001fe20000800000 */
[----:B------:R-:W0:Y:S01]  /*8930*/  MUFU.TANH R153, R174 ;  /* 0x000000ae00997308 */ /* 0x000e220000002400 */
[----:B------:R-:W-:-:S02]  /*8940*/  FMNMX.FTZ R166, R175, R166, !PT ;  /* 0x000000a6afa67209 */ /* 0x000fc40007810000 */
[C---:B------:R-:W-:Y:S02]  /*8950*/  ISETP.GT.AND P1, PT, R152.reuse, 0x20, PT ;  /* 0x000000209800780c */ /* 0x040fe40003f24270 */
[----:B--2---:R-:W-:Y:S02]  /*8960*/  FSEL R179, R155, -INF , P2 ;  /* 0xff8000009bb37808 */ /* 0x004fe40001000000 */
[----:B------:R-:W-:Y:S01]  /*8970*/  FMNMX.FTZ R166, R207, R166, !PT ;  /* 0x000000a6cfa67209 */ /* 0x000fe20007810000 */
[----:B------:R-:W1:Y:S01]  /*8980*/  MUFU.TANH R163, R163 ;  /* 0x000000a300a37308 */ /* 0x000e620000002400 */
[----:B------:R-:W-:Y:S02]  /*8990*/  ISETP.GT.AND P2, PT, R152, 0x21, PT ;  /* 0x000000219800780c */ /* 0x000fe40003f44270 */
[----:B-----5:R-:W-:Y:S02]  /*89a0*/  FSEL R205, R205, -INF , P1 ;  /* 0xff800000cdcd7808 */ /* 0x020fe40000800000 */
[----:B------:R-:W-:-:S02]  /*89b0*/  FMNMX.FTZ R166, R179, R166, !PT ;  /* 0x000000a6b3a67209 */ /* 0x000fc40007810000 */
[C---:B------:R-:W-:Y:S01]  /*89c0*/  ISETP.GT.AND P1, PT, R152.reuse, 0x28, PT ;  /* 0x000000289800780c */ /* 0x040fe20003f24270 */
[----:B------:R-:W2:Y:S01]  /*89d0*/  MUFU.TANH R162, R162 ;  /* 0x000000a200a27308 */ /* 0x000ea20000002400 */
[----:B---3--:R-:W-:Y:S02]  /*89e0*/  FSEL R167, R167, -INF , P2 ;  /* 0xff800000a7a77808 */ /* 0x008fe40001000000 */
[----:B------:R-:W-:Y:S01]  /*89f0*/  FMNMX.FTZ R170, R205, R166, !PT ;  /* 0x000000a6cdaa7209 */ /* 0x000fe20007810000 */
[----:B------:R-:W-:Y:S01]  /*8a00*/  FMUL.FTZ R166, R183, UR38 ;  /* 0x00000026b7a67c20 */ /* 0x000fe20008410000 */
[----:B------:R-:W-:Y:S02]  /*8a10*/  ISETP.GT.AND P2, PT, R152, 0x29, PT ;  /* 0x000000299800780c */ /* 0x000fe40003f44270 */
[----:B0-----:R-:W-:Y:S01]  /*8a20*/  FSEL R183, R153, -INF , P1 ;  /* 0xff80000099b77808 */ /* 0x001fe20000800000 */
[----:B------:R-:W0:Y:S01]  /*8a30*/  MUFU.TANH R154, R154 ;  /* 0x0000009a009a7308 */ /* 0x000e220000002400 */
[----:B------:R-:W-:-:S02]  /*8a40*/  FMNMX.FTZ R170, R167, R170, !PT ;  /* 0x000000aaa7aa7209 */ /* 0x000fc40007810000 */
[C---:B------:R-:W-:Y:S02]  /*8a50*/  ISETP.GT.AND P1, PT, R152.reuse, 0x30, PT ;  /* 0x000000309800780c */ /* 0x040fe40003f24270 */
[----:B-1----:R-:W-:Y:S02]  /*8a60*/  FSEL R163, R163, -INF , P2 ;  /* 0xff800000a3a37808 */ /* 0x002fe40001000000 */
[----:B------:R-:W-:Y:S01]  /*8a70*/  FMNMX.FTZ R170, R183, R170, !PT ;  /* 0x000000aab7aa7209 */ /* 0x000fe20007810000 */
[----:B------:R-:W1:Y:S01]  /*8a80*/  MUFU.TANH R182, R182 ;  /* 0x000000b600b67308 */ /* 0x000e620000002400 */
[----:B------:R-:W-:Y:S02]  /*8a90*/  ISETP.GT.AND P2, PT, R152, 0x31, PT ;  /* 0x000000319800780c */ /* 0x000fe40003f44270 */
[----:B--2---:R-:W-:Y:S02]  /*8aa0*/  FSEL R155, R162, -INF , P1 ;  /* 0xff800000a29b7808 */ /* 0x004fe40000800000 */
[----:B------:R-:W-:-:S02]  /*8ab0*/  FMNMX.FTZ R170, R163, R170, !PT ;  /* 0x000000aaa3aa7209 */ /* 0x000fc40007810000 */
[----:B------:R-:W-:Y:S01]  /*8ac0*/  ISETP.GT.AND P1, PT, R152, 0x38, PT ;  /* 0x000000389800780c */ /* 0x000fe20003f24270 */
[----:B------:R-:W2:Y:S01]  /*8ad0*/  MUFU.TANH R166, R166 ;  /* 0x000000a600a67308 */ /* 0x000ea20000002400 */
[----:B0-----:R-:W-:Y:S02]  /*8ae0*/  FSEL R153, R154, -INF , P2 ;  /* 0xff8000009a997808 */ /* 0x001fe40001000000 */
[----:B------:R-:W-:Y:S02]  /*8af0*/  FMNMX.FTZ R170, R155, R170, !PT ;  /* 0x000000aa9baa7209 */ /* 0x000fe40007810000 */
[----:B------:R-:W-:Y:S02]  /*8b00*/  ISETP.GT.AND P2, PT, R152, 0x39, PT ;  /* 0x000000399800780c */ /* 0x000fe40003f44270 */
[----:B------:R-:W-:Y:S01]  /*8b10*/  FMNMX.FTZ R157, R153, R170, !PT ;  /* 0x000000aa999d7209 */ /* 0x000fe20007810000 */
[----:B------:R-:W0:Y:S01]  /*8b20*/  MUFU.TANH R219, R219 ;  /* 0x000000db00db7308 */ /* 0x000e220000002400 */
[----:B-1----:R-:W-:-:S02]  /*8b30*/  FSEL R154, R182, -INF , P1 ;  /* 0xff800000b69a7808 */ /* 0x002fc40000800000 */
[----:B----4-:R-:W-:Y:S02]  /*8b40*/  IADD3 R160, R160, -UR7, R159 ;  /* 0x80000007a0a07c10 */ /* 0x010fe4000fffe09f */
[----:B------:R-:W-:Y:S02]  /*8b50*/  FMNMX.FTZ R157, R154, R157, !PT ;  /* 0x0000009d9a9d7209 */ /* 0x000fe40007810000 */
[----:B------:R-:W-:Y:S01]  /*8b60*/  ISETP.GT.AND P1, PT, R160, RZ, PT ;  /* 0x000000ffa000720c */ /* 0x000fe20003f24270 */
[----:B------:R-:W1:Y:S01]  /*8b70*/  MUFU.TANH R216, R216 ;  /* 0x000000d800d87308 */ /* 0x000e620000002400 */
[----:B--2---:R-:W-:Y:S01]  /*8b80*/  FSEL R152, R166, -INF , P2 ;  /* 0xff800000a6987808 */ /* 0x004fe20001000000 */
[----:B------:R-:W-:Y:S01]  /*8b90*/  FMUL.FTZ R166, R165, UR38 ;  /* 0x00000026a5a67c20 */ /* 0x000fe20008410000 */
[----:B------:R-:W-:Y:S01]  /*8ba0*/  ISETP.GT.AND P2, PT, R160, 0x1, PT ;  /* 0x00000001a000780c */ /* 0x000fe20003f44270 */
[----:B------:R-:W-:Y:S01]  /*8bb0*/  FMUL.FTZ R165, R168, UR38 ;  /* 0x00000026a8a57c20 */ /* 0x000fe20008410000 */
[----:B------:R-:W-:-:S02]  /*8bc0*/  FMNMX.FTZ R157, R152, R157, !PT ;  /* 0x0000009d989d7209 */ /* 0x000fc40007810000 */
[C---:B------:R-:W-:Y:S01]  /*8bd0*/  ISETP.GT.AND P3, PT, R160.reuse, 0x38, PT ;  /* 0x00000038a000780c */ /* 0x040fe20003f64270 */
[----:B------:R-:W2:Y:S01]  /*8be0*/  MUFU.TANH R208, R208 ;  /* 0x000000d000d07308 */ /* 0x000ea20000002400 */
[----:B0-----:R-:W-:Y:S01]  /*8bf0*/  FSEL R219, R219, -INF , P1 ;  /* 0xff800000dbdb7808 */ /* 0x001fe20000800000 */
[----:B------:R-:W0:Y:S01]  /*8c00*/  SHFL.BFLY PT, R156, R157, 0x2, 0x1f ;  /* 0x0c401f009d9c7f89 */ /* 0x000e2200000e0000 */
[----:B------:R-:W-:Y:S02]  /*8c10*/  ISETP.GT.AND P1, PT, R160, 0x8, PT ;  /* 0x00000008a000780c */ /* 0x000fe40003f24270 */
[----:B------:R-:W-:-:S03]  /*8c20*/  FMNMX.FTZ R159, R219, R202, !PT ;  /* 0x000000cadb9f7209 */ /* 0x000fc60007810000 */
[----:B------:R-:W3:Y:S01]  /*8c30*/  MUFU.TANH R210, R210 ;  /* 0x000000d200d27308 */ /* 0x000ee20000002400 */
[----:B-1----:R-:W-:Y:S02]  /*8c40*/  FSEL R216, R216, -INF , P2 ;  /* 0xff800000d8d87808 */ /* 0x002fe40001000000 */
[----:B------:R-:W-:Y:S02]  /*8c50*/  ISETP.GT.AND P2, PT, R160, 0x9, PT ;  /* 0x00000009a000780c */ /* 0x000fe40003f44270 */
[----:B------:R-:W-:-:S03]  /*8c60*/  FMNMX.FTZ R159, R216, R159, !PT ;  /* 0x0000009fd89f7209 */ /* 0x000fc60007810000 */
[----:B------:R-:W1:Y:S01]  /*8c70*/  MUFU.TANH R214, R214 ;  /* 0x000000d600d67308 */ /* 0x000e620000002400 */
[----:B--2---:R-:W-:Y:S02]  /*8c80*/  FSEL R208, R208, -INF , P1 ;  /* 0xff800000d0d07808 */ /* 0x004fe40000800000 */
[----:B------:R-:W-:Y:S02]  /*8c90*/  ISETP.GT.AND P1, PT, R160, 0x10, PT ;  /* 0x00000010a000780c */ /* 0x000fe40003f24270 */
[----:B------:R-:W-:-:S03]  /*8ca0*/  FMNMX.FTZ R159, R208, R159, !PT ;  /* 0x0000009fd09f7209 */ /* 0x000fc60007810000 */
[----:B------:R-:W2:Y:S01]  /*8cb0*/  MUFU.TANH R211, R211 ;  /* 0x000000d300d37308 */ /* 0x000ea20000002400 */
[----:B---3--:R-:W-:Y:S02]  /*8cc0*/  FSEL R210, R210, -INF , P2 ;  /* 0xff800000d2d27808 */ /* 0x008fe40001000000 */
[----:B0-----:R-:W-:Y:S01]  /*8cd0*/  FMNMX.FTZ R169, R157, R156, !PT ;  /* 0x0000009c9da97209 */ /* 0x001fe20007810000 */
[----:B------:R-:W-:Y:S01]  /*8ce0*/  FMUL.FTZ R156, R172, UR38 ;  /* 0x00000026ac9c7c20 */ /* 0x000fe20008410000 */
[----:B------:R-:W-:Y:S01]  /*8cf0*/  ISETP.GT.AND P2, PT, R160, 0x11, PT ;  /* 0x00000011a000780c */ /* 0x000fe20003f44270 */
[----:B------:R-:W-:Y:S01]  /*8d00*/  FMUL.FTZ R157, R173, UR38 ;  /* 0x00000026ad9d7c20 */ /* 0x000fe20008410000 */
[----:B------:R-:W-:Y:S01]  /*8d10*/  FMNMX.FTZ R159, R210, R159, !PT ;  /* 0x0000009fd29f7209 */ /* 0x000fe20007810000 */
[----:B------:R-:W0:Y:S01]  /*8d20*/  MUFU.TANH R212, R212 ;  /* 0x000000d400d47308 */ /* 0x000e220000002400 */
[----:B-1----:R-:W-:Y:S01]  /*8d30*/  FSEL R214, R214, -INF , P1 ;  /* 0xff800000d6d67808 */ /* 0x002fe20000800000 */
[----:B------:R-:W1:Y:S01]  /*8d40*/  SHFL.BFLY PT, R168, R169, 0x1, 0x1f ;  /* 0x0c201f00a9a87f89 */ /* 0x000e6200000e0000 */
[----:B------:R-:W-:-:S02]  /*8d50*/  ISETP.GT.AND P1, PT, R160, 0x18, PT ;  /* 0x00000018a000780c */ /* 0x000fc40003f24270 */
[----:B------:R-:W-:-:S03]  /*8d60*/  FMNMX.FTZ R162, R214, R159, !PT ;  /* 0x0000009fd6a27209 */ /* 0x000fc60007810000 */
[----:B------:R-:W3:Y:S01]  /*8d70*/  MUFU.TANH R166, R166 ;  /* 0x000000a600a67308 */ /* 0x000ee20000002400 */
[----:B--2---:R-:W-:Y:S02]  /*8d80*/  FSEL R211, R211, -INF , P2 ;  /* 0xff800000d3d37808 */ /* 0x004fe40001000000 */
[----:B------:R-:W-:Y:S02]  /*8d90*/  ISETP.GT.AND P2, PT, R160, 0x19, PT ;  /* 0x00000019a000780c */ /* 0x000fe40003f44270 */
[----:B------:R-:W-:-:S03]  /*8da0*/  FMNMX.FTZ R159, R211, R162, !PT ;  /* 0x000000a2d39f7209 */ /* 0x000fc60007810000 */
[----:B------:R-:W2:Y:S01]  /*8db0*/  MUFU.TANH R165, R165 ;  /* 0x000000a500a57308 */ /* 0x000ea20000002400 */
[----:B0-----:R-:W-:Y:S02]  /*8dc0*/  FSEL R212, R212, -INF , P1 ;  /* 0xff800000d4d47808 */ /* 0x001fe40000800000 */
[----:B------:R-:W-:Y:S02]  /*8dd0*/  ISETP.GT.AND P1, PT, R160, 0x20, PT ;  /* 0x00000020a000780c */ /* 0x000fe40003f24270 */
[----:B------:R-:W-:-:S03]  /*8de0*/  FMNMX.FTZ R159, R212, R159, !PT ;  /* 0x0000009fd49f7209 */ /* 0x000fc60007810000 */
[----:B------:R-:W0:Y:S01]  /*8df0*/  MUFU.TANH R164, R164 ;  /* 0x000000a400a47308 */ /* 0x000e220000002400 */
[----:B---3--:R-:W-:Y:S02]  /*8e00*/  FSEL R166, R166, -INF , P2 ;  /* 0xff800000a6a67808 */ /* 0x008fe40001000000 */
[----:B------:R-:W-:Y:S02]  /*8e10*/  ISETP.GT.AND P2, PT, R160, 0x21, PT ;  /* 0x00000021a000780c */ /* 0x000fe40003f44270 */
[----:B------:R-:W-:Y:S02]  /*8e20*/  FMNMX.FTZ R162, R166, R159, !PT ;  /* 0x0000009fa6a27209 */ /* 0x000fe40007810000 */
[----:B-1----:R-:W-:Y:S01]  /*8e30*/  FMNMX.FTZ R169, R169, R168, !PT ;  /* 0x000000a8a9a97209 */ /* 0x002fe20007810000 */
[----:B------:R-:W1:Y:S01]  /*8e40*/  MUFU.TANH R156, R156 ;  /* 0x0000009c009c7308 */ /* 0x000e620000002400 */
[----:B--2---:R-:W-:Y:S02]  /*8e50*/  FSEL R165, R165, -INF , P1 ;  /* 0xff800000a5a57808 */ /* 0x004fe40000800000 */
[----:B------:R-:W-:Y:S01]  /*8e60*/  ISETP.GT.AND P1, PT, R160, 0x28, PT ;  /* 0x00000028a000780c */ /* 0x000fe20003f24270 */
[----:B------:R-:W-:Y:S01]  /*8e70*/  FMUL.FTZ R168, R169, UR6 ;  /* 0x00000006a9a87c20 */ /* 0x000fe20008410000 */
[----:B------:R-:W-:-:S02]  /*8e80*/  FMNMX.FTZ R159, R165, R162, !PT ;  /* 0x000000a2a59f7209 */ /* 0x000fc40007810000 */
[----:B------:R-:W-:Y:S01]  /*8e90*/  FSETP.NEU.FTZ.AND P4, PT, R169, -INF , PT ;  /* 0xff800000a900780b */ /* 0x000fe20003f9d000 */
[----:B------:R-:W2:Y:S01]  /*8ea0*/  MUFU.TANH R157, R157 ;  /* 0x0000009d009d7308 */ /* 0x000ea20000002400 */
[----:B0-----:R-:W-:Y:S02]  /*8eb0*/  FSEL R164, R164, -INF , P2 ;  /* 0xff800000a4a47808 */ /* 0x001fe40001000000 */
[----:B------:R-:W-:Y:S02]  /*8ec0*/  ISETP.GT.AND P2, PT, R160, 0x29, PT ;  /* 0x00000029a000780c */ /* 0x000fe40003f44270 */
[----:B------:R-:W-:-:S03]  /*8ed0*/  FMNMX.FTZ R159, R164, R159, !PT ;  /* 0x0000009fa49f7209 */ /* 0x000fc60007810000 */
[----:B------:R-:W0:Y:S01]  /*8ee0*/  MUFU.TANH R158, R158 ;  /* 0x0000009e009e7308 */ /* 0x000e220000002400 */
        /* <DEDUP_REMOVED lines=8> */
[----:B0-----:R-:W-:Y:S02]  /*8f70*/  FSEL R158, R158, -INF , P1 ;  /* 0xff8000009e9e7808 */ /* 0x001fe40000800000 */
[----:B------:R-:W-:Y:S02]  /*8f80*/  ISETP.GT.AND P1, PT, R160, 0x39, PT ;  /* 0x00000039a000780c */ /* 0x000fe40003f24270 */
[----:B------:R-:W-:Y:S02]  /*8f90*/  FMNMX.FTZ R162, R158, R161, !PT ;  /* 0x000000a19ea27209 */ /* 0x000fe40007810000 */
[----:B------:R-:W-:Y:S01]  /*8fa0*/  FSEL R160, R168, RZ, P4 ;  /* 0x000000ffa8a07208 */ /* 0x000fe20002000000 */
[----:B------:R-:W0:Y:S01]  /*8fb0*/  MUFU.TANH R181, R181 ;  /* 0x000000b500b57308 */ /* 0x000e220000002400 */
[----:B-1----:R-:W-:-:S03]  /*8fc0*/  FSEL R159, R177, -INF , P2 ;  /* 0xff800000b19f7808 */ /* 0x002fc60001000000 */
[--C-:B------:R-:W-:Y:S01]  /*8fd0*/  FFMA.FTZ R176, R207, UR6, -R160.reuse ;  /* 0x00000006cfb07c23 */ /* 0x100fe200080108a0 */
[----:B------:R-:W-:Y:S01]  /*8fe0*/  FMNMX.FTZ R168, R159, R162, !PT ;  /* 0x000000a29fa87209 */ /* 0x000fe20007810000 */
[--C-:B------:R-:W-:Y:S01]  /*8ff0*/  FFMA.FTZ R178, R205, UR6, -R160.reuse ;  /* 0x00000006cdb27c23 */ /* 0x100fe200080108a0 */
[--C-:B------:R-:W-:Y:S01]  /*9000*/  FFMA.FTZ R205, R154, UR6, -R160.reuse ;  /* 0x000000069acd7c23 */ /* 0x100fe200080108a0 */
[----:B------:R-:W-:Y:S01]  /*9010*/  FSEL R154, R169, RZ, P4 ;  /* 0x000000ffa99a7208 */ /* 0x000fe20002000000 */
[--C-:B------:R-:W-:Y:S01]  /*9020*/  FFMA.FTZ R170, R215, UR6, -R160.reuse ;  /* 0x00000006d7aa7c23 */ /* 0x100fe200080108a0 */
[----:B--2---:R-:W-:Y:S01]  /*9030*/  FSEL R161, R180, -INF , P3 ;  /* 0xff800000b4a17808 */ /* 0x004fe20001800000 */
[--C-:B------:R-:W-:Y:S01]  /*9040*/  FFMA.FTZ R180, R183, UR6, -R160.reuse ;  /* 0x00000006b7b47c23 */ /* 0x100fe200080108a0 */
[--C-:B------:R-:W-:Y:S01]  /*9050*/  FFMA.FTZ R183, R153, UR6, -R160.reuse ;  /* 0x0000000699b77c23 */ /* 0x100fe200080108a0 */
[----:B------:R-:W-:Y:S01]  /*9060*/  FADD.FTZ R154, -R154, R203 ;  /* 0x000000cb9a9a7221 */ /* 0x000fe20000010100 */
[----:B------:R-:W-:Y:S01]  /*9070*/  FMNMX.FTZ R173, R161, R168, !PT ;  /* 0x000000a8a1ad7209 */ /* 0x000fe20007810000 */
[--C-:B------:R-:W-:Y:S01]  /*9080*/  FFMA.FTZ R172, R217, UR6, -R160.reuse ;  /* 0x00000006d9ac7c23 */ /* 0x100fe200080108a0 */
[--C-:B------:R-:W-:Y:S01]  /*9090*/  FFMA.FTZ R174, R213, UR6, -R160.reuse ;  /* 0x00000006d5ae7c23 */ /* 0x100fe200080108a0 */
[----:B0-----:R-:W-:Y:S01]  /*90a0*/  FSEL R162, R181, -INF , P1 ;  /* 0xff800000b5a27808 */ /* 0x001fe20000800000 */
[--C-:B------:R-:W-:Y:S01]  /*90b0*/  FFMA.FTZ R171, R171, UR6, -R160.reuse ;  /* 0x00000006abab7c23 */ /* 0x100fe200080108a0 */
[--C-:B------:R-:W-:Y:S01]  /*90c0*/  FFMA.FTZ R175, R175, UR6, -R160.reuse ;  /* 0x00000006afaf7c23 */ /* 0x100fe200080108a0 */
[--C-:B------:R-:W-:Y:S01]  /*90d0*/  FFMA.FTZ R181, R163, UR6, -R160.reuse ;  /* 0x00000006a3b57c23 */ /* 0x100fe200080108a0 */
[----:B------:R-:W-:Y:S01]  /*90e0*/  FMNMX.FTZ R168, R162, R173, !PT ;  /* 0x000000ada2a87209 */ /* 0x000fe20007810000 */
[--C-:B------:R-:W-:Y:S01]  /*90f0*/  FFMA.FTZ R173, R209, UR6, -R160.reuse ;  /* 0x00000006d1ad7c23 */ /* 0x100fe200080108a0 */
[----:B------:R-:W-:Y:S03]  /*9100*/  MUFU.EX2 R170, R170 ;  /* 0x000000aa00aa7308 */ /* 0x000fe60000000800 */
[----:B------:R-:W0:Y:S05]  /*9110*/  SHFL.BFLY PT, R177, R168, 0x2, 0x1f ;  /* 0x0c401f00a8b17f89 */ /* 0x000e2a00000e0000 */
[----:B------:R-:W1:Y:S08]  /*9120*/  MUFU.EX2 R171, R171 ;  /* 0x000000ab00ab7308 */ /* 0x000e700000000800 */
[----:B------:R-:W-:Y:S08]  /*9130*/  MUFU.EX2 R172, R172 ;  /* 0x000000ac00ac7308 */ /* 0x000ff00000000800 */
[----:B------:R-:W-:Y:S01]  /*9140*/  MUFU.EX2 R173, R173 ;  /* 0x000000ad00ad7308 */ /* 0x000fe20000000800 */
[----:B0-----:R-:W-:Y:S01]  /*9150*/  FMNMX.FTZ R182, R168, R177, !PT ;  /* 0x000000b1a8b67209 */ /* 0x001fe20007810000 */
[--C-:B------:R-:W-:Y:S01]  /*9160*/  FFMA.FTZ R177, R179, UR6, -R160.reuse ;  /* 0x00000006b3b17c23 */ /* 0x100fe200080108a0 */
[----:B------:R-:W-:-:S03]  /*9170*/  FFMA.FTZ R179, R167, UR6, -R160 ;  /* 0x00000006a7b37c23 */ /* 0x000fc600080108a0 */
[----:B------:R-:W0:Y:S02]  /*9180*/  SHFL.BFLY PT, R207, R182, 0x1, 0x1f ;  /* 0x0c201f00b6cf7f89 */ /* 0x000e2400000e0000 */
[----:B------:R-:W-:Y:S08]  /*9190*/  MUFU.EX2 R174, R174 ;  /* 0x000000ae00ae7308 */ /* 0x000ff00000000800 */
[----:B------:R-:W-:Y:S08]  /*91a0*/  MUFU.EX2 R175, R175 ;  /* 0x000000af00af7308 */ /* 0x000ff00000000800 */
[----:B------:R-:W-:Y:S01]  /*91b0*/  MUFU.EX2 R176, R176 ;  /* 0x000000b000b07308 */ /* 0x000fe20000000800 */
[----:B0-----:R-:W-:Y:S01]  /*91c0*/  FMNMX.FTZ R168, R182, R207, !PT ;  /* 0x000000cfb6a87209 */ /* 0x001fe20007810000 */
[----:B------:R-:W-:-:S06]  /*91d0*/  FFMA.FTZ R182, R155, UR6, -R160 ;  /* 0x000000069bb67c23 */ /* 0x000fcc00080108a0 */
[----:B------:R-:W-:Y:S01]  /*91e0*/  MUFU.EX2 R177, R177 ;  /* 0x000000b100b17308 */ /* 0x000fe20000000800 */
[C---:B------:R-:W-:Y:S01]  /*91f0*/  FSETP.NEU.FTZ.AND P1, PT, R168.reuse, -INF , PT ;  /* 0xff800000a800780b */ /* 0x040fe20003f3d000 */
[----:B------:R-:W-:-:S05]  /*9200*/  FMUL.FTZ R155, R168, UR6 ;  /* 0x00000006a89b7c20 */ /* 0x000fca0008410000 */
[----:B------:R-:W-:Y:S01]  /*9210*/  FSEL R153, R155, RZ, P1 ;  /* 0x000000ff9b997208 */ /* 0x000fe20000800000 */
[----:B------:R-:W-:Y:S01]  /*9220*/  MUFU.EX2 R178, R178 ;  /* 0x000000b200b27308 */ /* 0x000fe20000000800 */
[----:B------:R-:W-:Y:S02]  /*9230*/  FSEL R155, R168, RZ, P1 ;  /* 0x000000ffa89b7208 */ /* 0x000fe40000800000 */
[----:B------:R-:W-:Y:S01]  /*9240*/  ISETP.NE.AND P1, PT, R193, RZ, PT ;  /* 0x000000ffc100720c */ /* 0x000fe20003f25270 */
[--C-:B------:R-:W-:Y:S01]  /*9250*/  FFMA.FTZ R207, R216, UR6, -R153.reuse ;  /* 0x00000006d8cf7c23 */ /* 0x100fe20008010899 */
[--C-:B------:R-:W-:Y:S01]  /*9260*/  FFMA.FTZ R216, R156, UR6, -R153.reuse ;  /* 0x000000069cd87c23 */ /* 0x100fe20008010899 */
[----:B------:R-:W-:Y:S01]  /*9270*/  FADD.FTZ R155, -R155, R202 ;  /* 0x000000ca9b9b7221 */ /* 0x000fe20000010100 */
[----:B------:R-:W-:Y:S01]  /*9280*/  FMUL.FTZ R156, R154, UR6 ;  /* 0x000000069a9c7c20 */ /* 0x000fe20008410000 */
[--C-:B------:R-:W-:Y:S01]  /*9290*/  FFMA.FTZ R206, R219, UR6, -R153.reuse ;  /* 0x00000006dbce7c23 */ /* 0x100fe20008010899 */
[--C-:B------:R-:W-:Y:S01]  /*92a0*/  FFMA.FTZ R209, R210, UR6, -R153.reuse ;  /* 0x00000006d2d17c23 */ /* 0x100fe20008010899 */
[----:B------:R-:W-:Y:S01]  /*92b0*/  FMUL.FTZ R155, R155, UR6 ;  /* 0x000000069b9b7c20 */ /* 0x000fe20008410000 */
        /* <DEDUP_REMOVED lines=8> */
[----:B------:R2:W3:Y:S01]  /*9340*/  MUFU.EX2 R219, R155 ;  /* 0x0000009b00db7308 */ /* 0x0004e20000000800 */
[--C-:B------:R-:W-:Y:S01]  /*9350*/  FFMA.FTZ R217, R157, UR6, -R153.reuse ;  /* 0x000000069dd97c23 */ /* 0x100fe20008010899 */
[--C-:B------:R-:W-:Y:S01]  /*9360*/  FFMA.FTZ R218, R158, UR6, -R153.reuse ;  /* 0x000000069eda7c23 */ /* 0x100fe20008010899 */
[--C-:B------:R-:W-:Y:S01]  /*9370*/  FFMA.FTZ R159, R159, UR6, -R153.reuse ;  /* 0x000000069f9f7c23 */ /* 0x100fe20008010899 */
[--C-:B------:R-:W-:Y:S01]  /*9380*/  FFMA.FTZ R220, R161, UR6, -R153.reuse ;  /* 0x00000006a1dc7c23 */ /* 0x100fe20008010899 */
[----:B------:R-:W-:Y:S01]  /*9390*/  FFMA.FTZ R223, R162, UR6, -R153 ;  /* 0x00000006a2df7c23 */ /* 0x000fe20008010899 */
[----:B------:R-:W-:Y:S01]  /*93a0*/  IADD3 R154, R201, 0x38840, RZ ;  /* 0x00038840c99a7810 */ /* 0x000fe20007ffe0ff */
[----:B------:R-:W-:-:S02]  /*93b0*/  @!P1 IMAD R153, R204, 0x40, R191 ;  /* 0x00000040cc999824 */ /* 0x000fc400078e02bf */
[----:B------:R-:W-:Y:S01]  /*93c0*/  FFMA.FTZ R204, R152, UR6, -R160 ;  /* 0x0000000698cc7c23 */ /* 0x000fe200080108a0 */
[----:B------:R-:W-:Y:S01]  /*93d0*/  MUFU.EX2 R206, R206 ;  /* 0x000000ce00ce7308 */ /* 0x000fe20000000800 */
[----:B------:R-:W-:Y:S01]  /*93e0*/  PRMT R154, R197, 0x654, R154 ;  /* 0x00000654c59a7816 */ /* 0x000fe2000000009a */
[----:B------:R-:W-:Y:S01]  /*93f0*/  @!P1 IMAD R161, R153, 0x4, R198 ;  /* 0x0000000499a19824 */ /* 0x000fe200078e02c6 */
[----:B-1----:R-:W-:Y:S01]  /*9400*/  F2FP.BF16.F32.PACK_AB R153, R170, R171 ;  /* 0x000000abaa99723e */ /* 0x002fe200000010ff */
[----:B0-----:R-:W-:Y:S01]  /*9410*/  FMUL.FTZ R26, R26, R202 ;  /* 0x000000ca1a1a7220 */ /* 0x001fe20000410000 */
[----:B------:R0:W-:Y:S01]  /*9420*/  SYNCS.ARRIVE.TRANS64.RED.A1T0 RZ, [R154+URZ], RZ ;  /* 0x000000ff9aff79a7 */ /* 0x0001e2000810043f */
[----:B--2---:R-:W-:Y:S01]  /*9430*/  F2FP.BF16.F32.PACK_AB R155, R173, R172 ;  /* 0x000000acad9b723e */ /* 0x004fe200000010ff */
[----:B------:R-:W-:Y:S01]  /*9440*/  @!P1 STS [R161+0x38420], R202 ;  /* 0x038420caa1009388 */ /* 0x000fe20000000800 */
[----:B------:R-:W1:Y:S01]  /*9450*/  MUFU.EX2 R207, R207 ;  /* 0x000000cf00cf7308 */ /* 0x000e620000000800 */
[----:B------:R-:W-:Y:S01]  /*9460*/  F2FP.BF16.F32.PACK_AB R157, R175, R174 ;  /* 0x000000aeaf9d723e */ /* 0x000fe200000010ff */
[-C--:B---3--:R-:W-:Y:S01]  /*9470*/  FMUL.FTZ R24, R24, R219.reuse ;  /* 0x000000db18187220 */ /* 0x088fe20000410000 */
[----:B------:R2:W-:Y:S01]  /*9480*/  @!P1 STS [R161+0x38400], R219 ;  /* 0x038400dba1009388 */ /* 0x0005e20000000800 */
        /* <DEDUP_REMOVED lines=66> */
[----:B------:R-:W-:Y:S01]  /*98b0*/  FMUL.FTZ R79, R79, R202 ;  /* 0x000000ca4f4f7220 */ /* 0x000fe20000410000 */
[-C--:B------:R-:W-:Y:S01]  /*98c0*/  FMUL.FTZ R80, R80, R219.reuse ;  /* 0x000000db50507220 */ /* 0x080fe20000410000 */
[----:B------:R-:W0:Y:S01]  /*98d0*/  MUFU.EX2 R181, R181 ;  /* 0x000000b500b57308 */ /* 0x000e220000000800 */
[----:B--2---:R-:W-:Y:S01]  /*98e0*/  F2FP.BF16.F32.PACK_AB R161, R179, R178 ;  /* 0x000000b2b3a1723e */ /* 0x004fe200000010ff */
        /* <DEDUP_REMOVED lines=62> */
[----:B------:R-:W-:Y:S01]  /*9cd0*/  MUFU.EX2 R218, R218 ;  /* 0x000000da00da7308 */ /* 0x000fe20000000800 */
[----:B-1----:R-:W-:Y:S01]  /*9ce0*/  F2FP.BF16.F32.PACK_AB R165, R183, R182 ;  /* 0x000000b6b7a5723e */ /* 0x002fe200000010ff */
        /* <DEDUP_REMOVED lines=15> */
[----:B0-----:R-:W-:Y:S01]  /*9de0*/  F2FP.BF16.F32.PACK_AB R159, R177, R176 ;  /* 0x000000b0b19f723e */ /* 0x001fe200000010ff */
[-C--:B------:R-:W-:Y:S01]  /*9df0*/  FMUL.FTZ R146, R146, R202.reuse ;  /* 0x000000ca92927220 */ /* 0x080fe20000410000 */
[-C--:B------:R-:W-:Y:S01]  /*9e00*/  FMUL.FTZ R147, R147, R202.reuse ;  /* 0x000000ca93937220 */ /* 0x080fe20000410000 */
[-C--:B------:R-:W-:Y:S01]  /*9e10*/  FMUL.FTZ R148, R148, R219.reuse ;  /* 0x000000db94947220 */ /* 0x080fe20000410000 */
[----:B------:R-:W-:Y:S01]  /*9e20*/  FMUL.FTZ R149, R149, R219 ;  /* 0x000000db95957220 */ /* 0x000fe20000410000 */
[-C--:B------:R-:W-:Y:S01]  /*9e30*/  FMUL.FTZ R150, R150, R202.reuse ;  /* 0x000000ca96967220 */ /* 0x080fe20000410000 */
[----:B------:R-:W-:Y:S01]  /*9e40*/  FMUL.FTZ R151, R151, R202 ;  /* 0x000000ca97977220 */ /* 0x000fe20000410000 */
[----:B------:R-:W0:Y:S01]  /*9e50*/  MUFU.EX2 R223, R223 ;  /* 0x000000df00df7308 */ /* 0x000e220000000800 */
[----:B-1----:R-:W-:Y:S01]  /*9e60*/  F2FP.BF16.F32.PACK_AB R164, R203, R218 ;  /* 0x000000dacba4723e */ /* 0x002fe200000010ff */
[----:B------:R1:W-:Y:S01]  /*9e70*/  STSM.16.M88.4 [R187+0x36400], R152 ;  /* 0x03640098bb007844 */ /* 0x0003e20000000200 */
[----:B------:R-:W-:Y:S01]  /*9e80*/  FFMA.FTZ R171, R202, R20, R171 ;  /* 0x00000014caab7223 */ /* 0x000fe200000100ab */
[----:B------:R-:W-:-:S02]  /*9e90*/  FFMA.FTZ R206, R219, R21, R206 ;  /* 0x00000015dbce7223 */ /* 0x000fc400000100ce */
[----:B------:R1:W-:Y:S01]  /*9ea0*/  STSM.16.M88.4 [R186], R156 ;  /* 0x0000009cba007844 */ /* 0x0003e20000000200 */
[----:B------:R-:W-:Y:S01]  /*9eb0*/  FADD.FTZ R171, R170, R171 ;  /* 0x000000abaaab7221 */ /* 0x000fe20000010000 */
[----:B------:R-:W2:Y:S01]  /*9ec0*/  MUFU.EX2 R204, R204 ;  /* 0x000000cc00cc7308 */ /* 0x000ea20000000800 */
[----:B------:R-:W-:Y:S01]  /*9ed0*/  FADD.FTZ R207, R207, R206 ;  /* 0x000000cecfcf7221 */ /* 0x000fe20000010000 */
[----:B------:R1:W-:Y:S01]  /*9ee0*/  STSM.16.M88.4 [R189], R160 ;  /* 0x000000a0bd007844 */ /* 0x0003e20000000200 */
[----:B------:R-:W-:Y:S02]  /*9ef0*/  FADD.FTZ R172, R172, R171 ;  /* 0x000000abacac7221 */ /* 0x000fe40000010000 */
[----:B------:R-:W-:Y:S02]  /*9f00*/  FADD.FTZ R208, R208, R207 ;  /* 0x000000cfd0d07221 */ /* 0x000fe40000010000 */
[----:B------:R-:W-:Y:S01]  /*9f10*/  FADD.FTZ R173, R173, R172 ;  /* 0x000000acadad7221 */ /* 0x000fe20000010000 */
[----:B0-----:R-:W-:Y:S01]  /*9f20*/  F2FP.BF16.F32.PACK_AB R166, R223, R220 ;  /* 0x000000dcdfa6723e */ /* 0x001fe200000010ff */
[----:B------:R-:W-:-:S02]  /*9f30*/  FADD.FTZ R209, R209, R208 ;  /* 0x000000d0d1d17221 */ /* 0x000fc40000010000 */
[----:B------:R-:W-:Y:S02]  /*9f40*/  FADD.FTZ R174, R174, R173 ;  /* 0x000000adaeae7221 */ /* 0x000fe40000010000 */
[----:B------:R-:W-:Y:S02]  /*9f50*/  FADD.FTZ R210, R210, R209 ;  /* 0x000000d1d2d27221 */ /* 0x000fe40000010000 */
[----:B------:R-:W-:Y:S01]  /*9f60*/  FADD.FTZ R175, R175, R174 ;  /* 0x000000aeafaf7221 */ /* 0x000fe20000010000 */
[----:B--2---:R-:W-:Y:S01]  /*9f70*/  F2FP.BF16.F32.PACK_AB R167, R204, R205 ;  /* 0x000000cdcca7723e */ /* 0x004fe200000010ff */
[----:B------:R-:W-:Y:S02]  /*9f80*/  FADD.FTZ R211, R211, R210 ;  /* 0x000000d2d3d37221 */ /* 0x000fe40000010000 */
[----:B------:R-:W-:Y:S02]  /*9f90*/  FADD.FTZ R176, R176, R175 ;  /* 0x000000afb0b07221 */ /* 0x000fe40000010000 */
[----:B------:R1:W-:Y:S01]  /*9fa0*/  STSM.16.M88.4 [R188], R164 ;  /* 0x000000a4bc007844 */ /* 0x0003e20000000200 */
[----:B------:R-:W-:Y:S01]  /*9fb0*/  WARPGROUP.ARRIVE ;  /* 0x00000000000079c5 */ /* 0x000fe20000000000 */
[----:B------:R-:W-:Y:S01]  /*9fc0*/  FADD.FTZ R212, R212, R211 ;  /* 0x000000d3d4d47221 */ /* 0x000fe20000010000 */
[----:B------:R-:W-:-:S03]  /*9fd0*/  FADD.FTZ R177, R177, R176 ;  /* 0x000000b0b1b17221 */ /* 0x000fc60000010000 */
[----:B------:R-:W-:Y:S01]  /*9fe0*/  FADD.FTZ R213, R213, R212 ;  /* 0x000000d4d5d57221 */ /* 0x000fe20000010000 */
[----:B------:R-:W-:Y:S01]  /*9ff0*/  HGMMA.64x256x16.F32.BF16 R24, R152, gdesc[UR8].tnspB, R24, gsb0 ;  /* 0x43e0000898187df0 */ /* 0x000fe20008001818 */
[----:B------:R-:W-:Y:S01]  /*a000*/  R2UR UR10, R222 ;  /* 0x00000000de0a72ca */ /* 0x000fe200000e0000 */
[----:B------:R-:W-:Y:S01]  /*a010*/  UMOV UR11, 0x40000040 ;  /* 0x40000040000b7882 */ /* 0x000fe20000000000 */
[C---:B------:R-:W-:Y:S02]  /*a020*/  VIADD R222, R221.reuse, 0x100 ;  /* 0x00000100ddde7836 */ /* 0x040fe40000000000 */
[----:B------:R-:W-:Y:S01]  /*a030*/  FADD.FTZ R178, R178, R177 ;  /* 0x000000b1b2b27221 */ /* 0x000fe20000010000 */
[----:B------:R-:W-:Y:S02]  /*a040*/  VIADD R221, R221, 0x180 ;  /* 0x00000180dddd7836 */ /* 0x000fe40000000000 */
[----:B------:R-:W-:Y:S01]  /*a050*/  FADD.FTZ R214, R214, R213 ;  /* 0x000000d5d6d67221 */ /* 0x000fe20000010000 */
[----:B------:R-:W-:-:S03]  /*a060*/  FADD.FTZ R179, R179, R178 ;  /* 0x000000b2b3b37221 */ /* 0x000fc60000010000 */
        /* <DEDUP_REMOVED lines=13> */
[----:B------:R-:W-:Y:S02]  /*a140*/  WARPGROUP.DEPBAR.LE gsb0, 0x0 ;  /* 0x00008000000079c5 */ /* 0x000fe40000010000 */
[----:B------:R-:W-:-:S06]  /*a150*/  WARPGROUP.ARRIVE ;  /* 0x00000000000079c5 */ /* 0x000fcc0000000000 */
        /* <DEDUP_REMOVED lines=24> */
.L_x_4261:
[C---:B------:R-:W-:Y:S01]  /*a2e0*/  ISETP.GT.AND P1, PT, R200.reuse, UR60, PT ;  /* 0x0000003cc8007c0c */ /* 0x040fe2000bf24270 */
[----:B------:R-:W-:Y:S01]  /*a2f0*/  VIADD R152, R201, 0x38860 ;  /* 0x00038860c9987836 */ /* 0x000fe20000000000 */
[----:B------:R-:W-:Y:S01]  /*a300*/  MOV R202, R168 ;  /* 0x000000a800ca7202 */ /* 0x000fe20000000f00 */
[----:B------:R-:W-:Y:S02]  /*a310*/  VIADD R200, R200, 0xffffffff ;  /* 0xffffffffc8c87836 */ /* 0x000fe40000000000 */
[----:B------:R-:W-:Y:S01]  /*a320*/  IMAD.MOV.U32 R203, RZ, RZ, R169 ;  /* 0x000000ffffcb7224 */ /* 0x000fe200078e00a9 */
[----:B------:R-:W-:Y:S01]  /*a330*/  PRMT R152, R197, 0x654, R152 ;  /* 0x00000654c5987816 */ /* 0x000fe20000000098 */
[----:B------:R-:W-:-:S03]  /*a340*/  IMAD.MOV.U32 R204, RZ, RZ, R22 ;  /* 0x000000ffffcc7224 */ /* 0x000fc600078e0016 */
[----:B------:R0:W-:Y:S03]  /*a350*/  SYNCS.ARRIVE.TRANS64.RED.A1T0 RZ, [R152+URZ], RZ ;  /* 0x000000ff98ff79a7 */ /* 0x0001e6000810043f */
[----:B------:R-:W-:Y:S05]  /*a360*/  @P1 BRA `(.L_x_4262) ;  /* 0xffffffc800481947 */ /* 0x000fea000383ffff */
.L_x_4251:
[----:B------:R-:W-:-:S13]  /*a370*/  R2UR UR7, R196 ;  /* 0x00000000c40772ca */ /* 0x000fda00000e0000 */
[----:B------:R-:W-:-:S13]  /*a380*/  ISETP.GE.AND P1, PT, R200, UR7, PT ;  /* 0x00000007c8007c0c */ /* 0x000fda000bf26270 */
[----:B------:R-:W-:Y:S05]  /*a390*/  @!P1 BRA `(.L_x_4263) ;  /* 0x0000002c00e49947 */ /* 0x000fea0003800000 */
[----:B------:R-:W-:Y:S01]  /*a3a0*/  IMAD.MOV.U32 R202, RZ, RZ, R169 ;  /* 0x000000ffffca7224 */ /* 0x000fe200078e00a9 */
[----:B------:R-:W-:Y:S01]  /*a3b0*/  ULDC UR38, c[0x0][0xad0] ;  /* 0x0002b40000267ab9 */ /* 0x000fe20000000800 */
[----:B------:R-:W-:Y:S01]  /*a3c0*/  IMAD.MOV.U32 R195, RZ, RZ, R168 ;  /* 0x000000ffffc37224 */ /* 0x000fe200078e00a8 */
[----:B------:R-:W-:Y:S01]  /*a3d0*/  ULDC UR60, c[0x0][0xa80] ;  /* 0x0002a000003c7ab9 */ /* 0x000fe20000000800 */
[----:B------:R-:W-:-:S07]  /*a3e0*/  IMAD.MOV.U32 R194, RZ, RZ, R22 ;  /* 0x000000ffffc27224 */ /* 0x000fce00078e0016 */
.L_x_4274:
        /* <DEDUP_REMOVED lines=8> */
.L_x_4264:
[----:B------:R-:W-:Y:S02]  /*a470*/  IMAD.U32 R204, RZ, RZ, UR39 ;  /* 0x00000027ffcc7e24 */ /* 0x000fe4000f8e00ff */
[----:B------:R-:W-:-:S03]  /*a480*/  IMAD R185, R22, 0x8, R198 ;  /* 0x0000000816b97824 */ /* 0x000fc600078e02c6 */
[----:B------:R-:W-:-:S04]  /*a490*/  SHF.L.U32 R204, R204, 0x1f, RZ ;  /* 0x0000001fcccc7819 */ /* 0x000fc800000006ff */
[----:B------:R0:W1:Y:S01]  /*a4a0*/  SYNCS.PHASECHK.TRANS64.TRYWAIT P1, [R185+URZ+0x38830], R204 ;  /* 0x038830ccb90075a7 */ /* 0x000062000802017f */
[----:B------:R-:W-:Y:S05]  /*a4b0*/  @!P0 BRA `(.L_x_4265) ;  /* 0x0000000000048947 */ /* 0x000fea0003800000 */
[----:B------:R-:W-:Y:S01]  /*a4c0*/  BPT.TRAP 0x1 ;  /* 0x000000040000795c */ /* 0x000fe20000300000 */
.L_x_4265:
[----:B------:R-:W-:Y:S01]  /*a4d0*/  IMAD R201, R22, 0x200, R190 ;  /* 0x0000020016c97824 */ /* 0x000fe200078e02be */
[----:B-1----:R-:W-:Y:S06]  /*a4e0*/  @P1 BRA `(.L_x_4266) ;  /* 0x0000000000081947 */ /* 0x002fec0003800000 */
[----:B------:R-:W1:Y:S02]  /*a4f0*/  SYNCS.PHASECHK.TRANS64.TRYWAIT P1, [R185+URZ+0x38830], R204 ;  /* 0x038830ccb90075a7 */ /* 0x000e64000802017f */
[----:B-1----:R-:W-:Y:S05]  /*a500*/  @!P1 BRA `(.L_x_4267) ;  /* 0x000000a800509947 */ /* 0x002fea0003800000 */
.L_x_4266:
[----:B------:R-:W-:Y:S01]  /*a510*/  R2UR UR58, R201 ;  /* 0x00000000c93a72ca */ /* 0x000fe200000e0000 */
[----:B------:R-:W-:Y:S01]  /*a520*/  WARPGROUP.ARRIVE ;  /* 0x00000000000079c5 */ /* 0x000fe20000000000 */
[----:B------:R-:W-:Y:S01]  /*a530*/  R2UR UR56, R10 ;  /* 0x000000000a3872ca */ /* 0x000fe200000e0000 */
[----:B------:R-:W-:Y:S01]  /*a540*/  UMOV UR59, 0x40000040 ;  /* 0x40000040003b7882 */ /* 0x000fe20000000000 */
[----:B------:R-:W-:Y:S02]  /*a550*/  R2UR UR57, R11 ;  /* 0x000000000b3972ca */ /* 0x000fe400000e0000 */
[----:B------:R-:W-:-:S11]  /*a560*/  IADD3 R203, R201, 0x2, RZ ;  /* 0x00000002c9cb7810 */ /* 0x000fd60007ffe0ff */
[----:B------:R-:W-:Y:S01]  /*a570*/  HGMMA.64x64x16.F32.BF16 R152, gdesc[UR56], RZ, !UPT, gsb0 ;  /* 0x00e00000389879f0 */ /* 0x000fe2000c0018ff */
[----:B------:R-:W-:Y:S01]  /*a580*/  R2UR UR58, R203 ;  /* 0x00000000cb3a72ca */ /* 0x000fe200000e0000 */
[----:B------:R-:W-:Y:S01]  /*a590*/  UMOV UR59, 0x40000040 ;  /* 0x40000040003b7882 */ /* 0x000fe20000000000 */
[----:B------:R-:W-:Y:S01]  /*a5a0*/  R2UR UR56, R8 ;  /* 0x00000000083872ca */ /* 0x000fe200000e0000 */
[----:B------:R-:W-:Y:S01]  /*a5b0*/  VIADD R203, R201, 0x4 ;  /* 0x00000004c9cb7836 */ /* 0x000fe20000000000 */
[----:B------:R-:W-:Y:S01]  /*a5c0*/  R2UR UR57, R9 ;  /* 0x00000000093972ca */ /* 0x000fe200000e0000 */
[----:B------:R-:W-:Y:S01]  /*a5d0*/  VIADD R201, R201, 0x6 ;  /* 0x00000006c9c97836 */ /* 0x000fe20000000000 */
[----:B------:R-:W-:Y:S02]  /*a5e0*/  WARPGROUP.DEPBAR.LE gsb0, 0x0 ;  /* 0x00008000000079c5 */ /* 0x000fe40000010000 */
[----:B------:R-:W-:-:S09]  /*a5f0*/  WARPGROUP.ARRIVE ;  /* 0x00000000000079c5 */ /* 0x000fd20000000000 */
[----:B------:R-:W-:Y:S01]  /*a600*/  HGMMA.64x64x16.F32.BF16 R152, gdesc[UR56], R152, gsb0 ;  /* 0x00e00000389879f0 */ /* 0x000fe20008001898 */
[----:B------:R-:W-:Y:S01]  /*a610*/  R2UR UR58, R203 ;  /* 0x00000000cb3a72ca */ /* 0x000fe200000e0000 */
[----:B------:R-:W-:Y:S01]  /*a620*/  UMOV UR59, 0x40000040 ;  /* 0x40000040003b7882 */ /* 0x000fe20000000000 */
[----:B------:R-:W-:Y:S02]  /*a630*/  R2UR UR56, R16 ;  /* 0x00000000103872ca */ /* 0x000fe400000e0000 */
[----:B------:R-:W-:Y:S01]  /*a640*/  R2UR UR57, R17 ;  /* 0x00000000113972ca */ /* 0x000fe200000e0000 */
[----:B------:R-:W-:Y:S02]  /*a650*/  WARPGROUP.DEPBAR.LE gsb0, 0x0 ;  /* 0x00008000000079c5 */ /* 0x000fe40000010000 */
[----:B------:R-:W-:-:S10]  /*a660*/  WARPGROUP.ARRIVE ;  /* 0x00000000000079c5 */ /* 0x000fd40000000000 */
[----:B------:R-:W-:Y:S01]  /*a670*/  HGMMA.64x64x16.F32.BF16 R152, gdesc[UR56], R152, gsb0 ;  /* 0x00e00000389879f0 */ /* 0x000fe20008001898 */
[----:B------:R-:W-:Y:S01]  /*a680*/  R2UR UR58, R201 ;  /* 0x00000000c93a72ca */ /* 0x000fe200000e0000 */
[----:B------:R-:W-:Y:S01]  /*a690*/  UMOV UR59, 0x40000040 ;  /* 0x40000040003b7882 */ /* 0x000fe20000000000 */
        /* <DEDUP_REMOVED lines=8> */
.L_x_4268:
[----:B------:R2:W3:Y:S01]  /*a720*/  SYNCS.PHASECHK.TRANS64.TRYWAIT P1, [R185+URZ+0x38850], R204 ;  /* 0x038850ccb90075a7 */ /* 0x0004e2000802017f */
[----:B------:R-:W-:Y:S05]  /*a730*/  @!P0 BRA `(.L_x_4269) ;  /* 0x0000000000048947 */ /* 0x000fea0003800000 */
[----:B------:R-:W-:Y:S01]  /*a740*/  BPT.TRAP 0x1 ;  /* 0x000000040000795c */ /* 0x000fe20000300000 */
.L_x_4269:
[----:B------:R-:W-:Y:S01]  /*a750*/  IMAD R201, R22, 0x1000, R18 ;  /* 0x0000100016c97824 */ /* 0x000fe200078e0212 */
[----:B---3--:R-:W-:Y:S06]  /*a760*/  @P1 BRA `(.L_x_4270) ;  /* 0x0000000000081947 */ /* 0x008fec0003800000 */
[----:B------:R-:W3:Y:S02]  /*a770*/  SYNCS.PHASECHK.TRANS64.TRYWAIT P1, [R185+URZ+0x38850], R204 ;  /* 0x038850ccb90075a7 */ /* 0x000ee4000802017f */
[----:B---3--:R-:W-:Y:S05]  /*a780*/  @!P1 BRA `(.L_x_4271) ;  /* 0x000000a400c49947 */ /* 0x008fea0003800000 */
.L_x_4270:
[----:B------:R-:W-:Y:S01]  /*a790*/  R2UR UR58, R201 ;  /* 0x00000000c93a72ca */ /* 0x000fe200000e0000 */
[----:B------:R-:W-:Y:S01]  /*a7a0*/  WARPGROUP.ARRIVE ;  /* 0x00000000000079c5 */ /* 0x000fe20000000000 */
[----:B------:R-:W-:Y:S01]  /*a7b0*/  R2UR UR56, R6 ;  /* 0x00000000063872ca */ /* 0x000fe200000e0000 */
[----:B------:R-:W-:Y:S01]  /*a7c0*/  UMOV UR59, 0x40000040 ;  /* 0x40000040003b7882 */ /* 0x000fe20000000000 */
[----:B------:R-:W-:Y:S01]  /*a7d0*/  R2UR UR57, R7 ;  /* 0x00000000073972ca */ /* 0x000fe200000e0000 */
[----:B------:R-:W-:Y:S01]  /*a7e0*/  VIADD R203, R201, 0x2 ;  /* 0x00000002c9cb7836 */ /* 0x000fe20000000000 */
        /* <DEDUP_REMOVED lines=11> */
[----:B------:R-:W-:Y:S01]  /*a8a0*/  HGMMA.64x64x16.F32.BF16 R152, gdesc[UR56], R152, gsb0 ;  /* 0x00e00000389879f0 */ /* 0x000fe20008001898 */
[----:B------:R-:W-:Y:S01]  /*a8b0*/  R2UR UR58, R203 ;  /* 0x00000000cb3a72ca */ /* 0x000fe200000e0000 */
[----:B------:R-:W-:Y:S01]  /*a8c0*/  UMOV UR59, 0x40000040 ;  /* 0x40000040003b7882 */ /* 0x000fe20000000000 */
[----:B------:R-:W-:Y:S01]  /*a8d0*/  R2UR UR56, R2 ;  /* 0x00000000023872ca */ /* 0x000fe200000e0000 */
[----:B------:R-:W-:Y:S01]  /*a8e0*/  VIADD R203, R201, 0x4 ;  /* 0x00000004c9cb7836 */ /* 0x000fe20000000000 */
[----:B------:R-:W-:Y:S01]  /*a8f0*/  R2UR UR57, R3 ;  /* 0x00000000033972ca */ /* 0x000fe200000e0000 */
[----:B------:R-:W4:Y:S01]  /*a900*/  S2R R205, SR_TID.X ;  /* 0x0000000000cd7919 */ /* 0x000f220000002100 */
[----:B------:R-:W-:Y:S01]  /*a910*/  UMOV UR55, 0x40000040 ;  /* 0x4000004000377882 */ /* 0x000fe20000000000 */
[----:B----4-:R-:W-:Y:S01]  /*a920*/  SHF.R.U32.HI R205, RZ, 0x7, R205 ;  /* 0x00000007ffcd7819 */ /* 0x010fe200000116cd */
[----:B------:R-:W-:-:S02]  /*a930*/  WARPGROUP.DEPBAR.LE gsb0, 0x0 ;  /* 0x00008000000079c5 */ /* 0x000fc40000010000 */
[----:B------:R-:W-:-:S07]  /*a940*/  WARPGROUP.ARRIVE ;  /* 0x00000000000079c5 */ /* 0x000fce0000000000 */
[----:B------:R-:W-:Y:S01]  /*a950*/  HGMMA.64x64x16.F32.BF16 R152, gdesc[UR56], R152, gsb0 ;  /* 0x00e00000389879f0 */ /* 0x000fe20008001898 */
[----:B------:R-:W-:Y:S01]  /*a960*/  R2UR UR58, R203 ;  /* 0x00000000cb3a72ca */ /* 0x000fe200000e0000 */
[----:B------:R-:W-:Y:S01]  /*a970*/  UMOV UR59, 0x40000040 ;  /* 0x40000040003b7882 */ /* 0x000fe20000000000 */
[----:B------:R-:W-:Y:S01]  /*a980*/  R2UR UR56, R4 ;  /* 0x00000000043872ca */ /* 0x000fe200000e0000 */
[----:B------:R-:W-:Y:S01]  /*a990*/  VIADD R203, R201, 0x6 ;  /* 0x00000006c9cb7836 */ /* 0x000fe20000000000 */
[----:B------:R-:W-:Y:S01]  /*a9a0*/  R2UR UR57, R5 ;  /* 0x00000000053972ca */ /* 0x000fe200000e0000 */
[----:B------:R-:W-:Y:S02]  /*a9b0*/  WARPGROUP.DEPBAR.LE gsb0, 0x0 ;  /* 0x00008000000079c5 */ /* 0x000fe40000010000 */
[----:B------:R-:W-:-:S10]  /*a9c0*/  WARPGROUP.ARRIVE ;  /* 0x00000000000079c5 */ /* 0x000fd40000000000 */
[----:B------:R-:W-:Y:S01]  /*a9d0*/  HGMMA.64x64x16.F32.BF16 R152, gdesc[UR56], R152, gsb0 ;  /* 0x00e00000389879f0 */ /* 0x000fe20008001898 */
[----:B------:R-:W-:Y:S01]  /*a9e0*/  R2UR UR58, R203 ;  /* 0x00000000cb3a72ca */ /* 0x000fe200000e0000 */
[----:B------:R-:W-:Y:S01]  /*a9f0*/  UMOV UR59, 0x40000040 ;  /* 0x40000040003b7882 */ /* 0x000fe20000000000 */
[----:B------:R-:W-:Y:S01]  /*aa00*/  R2UR UR56, R12 ;  /* 0x000000000c3872ca */ /* 0x000fe200000e0000 */
[----:B------:R-:W-:Y:S01]  /*aa10*/  VIADD R203, R201, 0x200 ;  /* 0x00000200c9cb7836 */ /* 0x000fe20000000000 */
[----:B------:R-:W-:-:S04]  /*aa20*/  R2UR UR57, R13 ;  /* 0x000000000d3972ca */ /* 0x000fc800000e0000 */
[----:B------:R-:W-:Y:S01]  /*aa30*/  R2UR UR6, R203 ;  /* 0x00000000cb0672ca */ /* 0x000fe200000e0000 */
[----:B------:R-:W-:-:S05]  /*aa40*/  VIADD R203, R201, 0x202 ;  /* 0x00000202c9cb7836 */ /* 0x000fca0000000000 */
        /* <DEDUP_REMOVED lines=19> */
[----:B------:R-:W-:-:S04]  /*ab80*/  IADD3 R203, R201, 0x606, RZ ;  /* 0x00000606c9cb7810 */ /* 0x000fc80007ffe0ff */
[----:B------:R-:W-:Y:S01]  /*ab90*/  R2UR UR54, R203 ;  /* 0x00000000cb3672ca */ /* 0x000fe200000e0000 */
[----:B------:R-:W-:Y:S02]  /*aba0*/  WARPGROUP.DEPBAR.LE gsb0, 0x0 ;  /* 0x00008000000079c5 */ /* 0x000fe40000010000 */
[----:B------:R-:W-:Y:S01]  /*abb0*/  WARPGROUP.ARRIVE ;  /* 0x00000000000079c5 */ /* 0x000fe20000000000 */
[----:B------:R-:W4:Y:S05]  /*abc0*/  SHFL.IDX PT, R203, R205, RZ, 0x1f ;  /* 0x00001fffcdcb7589 */ /* 0x000f2a00000e0000 */
[----:B------:R-:W-:Y:S01]  /*abd0*/  HGMMA.64x64x16.F32.BF16 R152, gdesc[UR56], R152, gsb0 ;  /* 0x00e00000389879f0 */ /* 0x000fe20008001898 */
[----:B------:R-:W-:Y:S01]  /*abe0*/  UMOV UR57, 0x40000040 ;  /* 0x4000004000397882 */ /* 0x000fe20000000000 */
[----:B------:R-:W-:Y:S01]  /*abf0*/  UMOV UR59, 0x40000040 ;  /* 0x40000040003b7882 */ /* 0x000fe20000000000 */
[----:B----4-:R-:W-:Y:S01]  /*ac00*/  ISETP.GT.AND P1, PT, R203, 0x7f, PT ;  /* 0x0000007fcb00780c */ /* 0x010fe20003f24270 */
[----:B------:R-:W-:-:S03]  /*ac10*/  VIADD R203, R201, 0x800 ;  /* 0x00000800c9cb7836 */ /* 0x000fc60000000000 */
[----:B0123--:R-:W-:-:S05]  /*ac20*/  SEL R204, RZ, 0x2, !P1 ;  /* 0x00000002ffcc7807 */ /* 0x00ffca0004800000 */
[----:B------:R-:W-:Y:S02]  /*ac30*/  IMAD.IADD R205, R184, 0x1, R204 ;  /* 0x00000001b8cd7824 */ /* 0x000fe400078e02cc */
[----:B------:R-:W-:-:S03]  /*ac40*/  IMAD.IADD R206, R204, 0x1, R203 ;  /* 0x00000001ccce7824 */ /* 0x000fc600078e02cb */
[----:B------:R-:W-:Y:S02]  /*ac50*/  R2UR UR56, R205 ;  /* 0x00000000cd3872ca */ /* 0x000fe400000e0000 */
[----:B------:R-:W-:Y:S01]  /*ac60*/  R2UR UR58, R206 ;  /* 0x00000000ce3a72ca */ /* 0x000fe200000e0000 */
        /* <DEDUP_REMOVED lines=58> */
[----:B------:R-:W-:-:S04]  /*b010*/  MOV R203, 0x28 ;  /* 0x0000002800cb7802 */ /* 0x000fc80000000f00 */
        /* <DEDUP_REMOVED lines=148> */
.L_x_4272:
        /* <DEDUP_REMOVED lines=31> */
[----:B-1----:R-:W-:Y:S01]  /*bb50*/  FMNMX.FTZ R173, R201, R168, !PT ;  /* 0x000000a8c9ad7209 */ /* 0x002fe20007810000 */
[----:B------:R-:W-:Y:S01]  /*bb60*/  FMUL.FTZ R210, R179, UR38 ;  /* 0x00000026b3d27c20 */ /* 0x000fe20008410000 */
[----:B------:R-:W-:Y:S01]  /*bb70*/  FMUL.FTZ R211, R182, UR38 ;  /* 0x00000026b6d37c20 */ /* 0x000fe20008410000 */
[----:B------:R-:W-:Y:S01]  /*bb80*/  FMUL.FTZ R212, R183, UR38 ;  /* 0x00000026b7d47c20 */ /* 0x000fe20008410000 */
[----:B------:R-:W-:Y:S01]  /*bb90*/  ISETP.NE.AND P1, PT, R193, RZ, PT ;  /* 0x000000ffc100720c */ /* 0x000fe20003f25270 */
[----:B------:R-:W-:-:S02]  /*bba0*/  UMOV UR11, 0x40000040 ;  /* 0x40000040000b7882 */ /* 0x000fc40000000000 */
[----:B------:R-:W1:Y:S01]  /*bbb0*/  MUFU.TANH R159, R159 ;  /* 0x0000009f009f7308 */ /* 0x000e620000002400 */
[----:B--2---:R-:W-:Y:S01]  /*bbc0*/  FMNMX.FTZ R168, R156, R173, !PT ;  /* 0x000000ad9ca87209 */ /* 0x004fe20007810000 */
[----:B------:R-:W-:Y:S01]  /*bbd0*/  FMUL.FTZ R173, R176, UR38 ;  /* 0x00000026b0ad7c20 */ /* 0x000fe20008410000 */
[----:B------:R-:W-:-:S05]  /*bbe0*/  FMUL.FTZ R176, R177, UR38 ;  /* 0x00000026b1b07c20 */ /* 0x000fca0008410000 */
[----:B------:R-:W2:Y:S01]  /*bbf0*/  MUFU.TANH R160, R160 ;  /* 0x000000a000a07308 */ /* 0x000ea20000002400 */
[----:B0-----:R-:W-:-:S07]  /*bc00*/  FMNMX.FTZ R168, R157, R168, !PT ;  /* 0x000000a89da87209 */ /* 0x001fce0007810000 */
        /* <DEDUP_REMOVED lines=8> */
[----:B-1----:R-:W-:Y:S01]  /*bc90*/  FMNMX.FTZ R168, R164, R177, !PT ;  /* 0x000000b1a4a87209 */ /* 0x002fe20007810000 */
[----:B------:R-:W-:-:S06]  /*bca0*/  FMUL.FTZ R177, R181, UR38 ;  /* 0x00000026b5b17c20 */ /* 0x000fcc0008410000 */
        /* <DEDUP_REMOVED lines=17> */
[----:B------:R-:W3:Y:S01]  /*bdc0*/  MUFU.TANH R154, R154 ;  /* 0x0000009a009a7308 */ /* 0x000ee20000002400 */
[----:B-1----:R-:W-:-:S07]  /*bdd0*/  FMNMX.FTZ R171, R153, R202, !PT ;  /* 0x000000ca99ab7209 */ /* 0x002fce0007810000 */
[----:B------:R-:W1:Y:S01]  /*bde0*/  MUFU.TANH R155, R155 ;  /* 0x0000009b009b7308 */ /* 0x000e620000002400 */
[----:B--2---:R-:W-:-:S07]  /*bdf0*/  FMNMX.FTZ R171, R152, R171, !PT ;  /* 0x000000ab98ab7209 */ /* 0x004fce0007810000 */
[----:B------:R-:W2:Y:S01]  /*be00*/  MUFU.TANH R162, R162 ;  /* 0x000000a200a27308 */ /* 0x000ea20000002400 */
[----:B0-----:R-:W-:-:S07]  /*be10*/  FMNMX.FTZ R181, R168, R181, !PT ;  /* 0x000000b5a8b57209 */ /* 0x001fce0007810000 */
[----:B------:R-:W0:Y:S01]  /*be20*/  MUFU.TANH R163, R163 ;  /* 0x000000a300a37308 */ /* 0x000e220000002400 */
[----:B---3--:R-:W-:Y:S01]  /*be30*/  FMNMX.FTZ R168, R154, R171, !PT ;  /* 0x000000ab9aa87209 */ /* 0x008fe20007810000 */
[----:B------:R-:W3:Y:S03]  /*be40*/  SHFL.BFLY PT, R174, R181, 0x1, 0x1f ;  /* 0x0c201f00b5ae7f89 */ /* 0x000ee600000e0000 */
[----:B-1----:R-:W-:-:S03]  /*be50*/  FMNMX.FTZ R171, R155, R168, !PT ;  /* 0x000000a89bab7209 */ /* 0x002fc60007810000 */
[----:B------:R-:W1:Y:S01]  /*be60*/  MUFU.TANH R166, R166 ;  /* 0x000000a600a67308 */ /* 0x000e620000002400 */
[----:B--2---:R-:W-:-:S07]  /*be70*/  FMNMX.FTZ R170, R162, R171, !PT ;  /* 0x000000aba2aa7209 */ /* 0x004fce0007810000 */
[----:B------:R-:W2:Y:S01]  /*be80*/  MUFU.TANH R167, R167 ;  /* 0x000000a700a77308 */ /* 0x000ea20000002400 */
[----:B0-----:R-:W-:-:S07]  /*be90*/  FMNMX.FTZ R171, R163, R170, !PT ;  /* 0x000000aaa3ab7209 */ /* 0x001fce0007810000 */
[----:B------:R-:W0:Y:S01]  /*bea0*/  MUFU.TANH R203, R203 ;  /* 0x000000cb00cb7308 */ /* 0x000e220000002400 */
[----:B-1----:R-:W-:Y:S02]  /*beb0*/  FMNMX.FTZ R170, R166, R171, !PT ;  /* 0x000000aba6aa7209 */ /* 0x002fe40007810000 */
[----:B---3--:R-:W-:-:S05]  /*bec0*/  FMNMX.FTZ R168, R181, R174, !PT ;  /* 0x000000aeb5a87209 */ /* 0x008fca0007810000 */
[----:B------:R-:W1:Y:S01]  /*bed0*/  MUFU.TANH R205, R205 ;  /* 0x000000cd00cd7308 */ /* 0x000e620000002400 */
[C---:B------:R-:W-:Y:S01]  /*bee0*/  FADD.FTZ R174, -R168.reuse, R195 ;  /* 0x000000c3a8ae7221 */ /* 0x040fe20000010100 */
[----:B------:R-:W-:-:S03]  /*bef0*/  FMUL.FTZ R213, R168, UR6 ;  /* 0x00000006a8d57c20 */ /* 0x000fc60008410000 */
[----:B------:R-:W-:Y:S01]  /*bf00*/  FMUL.FTZ R179, R174, UR6 ;  /* 0x00000006aeb37c20 */ /* 0x000fe20008410000 */
[----:B--2---:R-:W-:Y:S01]  /*bf10*/  FMNMX.FTZ R174, R167, R170, !PT ;  /* 0x000000aaa7ae7209 */ /* 0x004fe20007810000 */
        /* <DEDUP_REMOVED lines=23> */
[----:B-1----:R-:W-:Y:S01]  /*c090*/  FMNMX.FTZ R175, R209, R178, !PT ;  /* 0x000000b2d1af7209 */ /* 0x002fe20007810000 */
[----:B------:R-:W-:-:S06]  /*c0a0*/  FFMA.FTZ R178, R157, UR6, -R213 ;  /* 0x000000069db27c23 */ /* 0x000fcc00080108d5 */
[----:B------:R-:W1:Y:S01]  /*c0b0*/  MUFU.TANH R212, R212 ;  /* 0x000000d400d47308 */ /* 0x000e620000002400 */
[----:B--2---:R-:W-:-:S07]  /*c0c0*/  FMNMX.FTZ R156, R210, R175, !PT ;  /* 0x000000afd29c7209 */ /* 0x004fce0007810000 */
[----:B------:R0:W2:Y:S08]  /*c0d0*/  MUFU.EX2 R170, R179 ;  /* 0x000000b300aa7308 */ /* 0x0000b00000000800 */
[----:B------:R-:W-:Y:S01]  /*c0e0*/  MUFU.EX2 R171, R171 ;  /* 0x000000ab00ab7308 */ /* 0x000fe20000000800 */
[----:B0-----:R-:W-:-:S04]  /*c0f0*/  FMNMX.FTZ R179, R211, R156, !PT ;  /* 0x0000009cd3b37209 */ /* 0x001fc80007810000 */
[----:B-1----:R-:W-:Y:S01]  /*c100*/  FMNMX.FTZ R156, R212, R179, !PT ;  /* 0x000000b3d49c7209 */ /* 0x002fe20007810000 */
[----:B------:R-:W-:Y:S02]  /*c110*/  FFMA.FTZ R179, R159, UR6, -R213 ;  /* 0x000000069fb37c23 */ /* 0x000fe400080108d5 */
[----:B------:R-:W-:Y:S01]  /*c120*/  MUFU.EX2 R174, R174 ;  /* 0x000000ae00ae7308 */ /* 0x000fe20000000800 */
[-C--:B--2---:R-:W-:Y:S01]  /*c130*/  FMUL.FTZ R24, R24, R170.reuse ;  /* 0x000000aa18187220 */ /* 0x084fe20000410000 */
        /* <DEDUP_REMOVED lines=24> */
[----:B0-----:R-:W-:Y:S01]  /*c2c0*/  FMNMX.FTZ R157, R156, R157, !PT ;  /* 0x0000009d9c9d7209 */ /* 0x001fe20007810000 */
[-C--:B------:R-:W-:Y:S01]  /*c2d0*/  FMUL.FTZ R65, R65, R170.reuse ;  /* 0x000000aa41417220 */ /* 0x080fe20000410000 */
[-C--:B------:R-:W-:Y:S01]  /*c2e0*/  FMUL.FTZ R68, R68, R170.reuse ;  /* 0x000000aa44447220 */ /* 0x080fe20000410000 */
[-C--:B------:R-:W-:Y:S01]  /*c2f0*/  FMUL.FTZ R69, R69, R170.reuse ;  /* 0x000000aa45457220 */ /* 0x080fe20000410000 */
[-C--:B------:R-:W-:Y:S01]  /*c300*/  FMUL.FTZ R72, R72, R170.reuse ;  /* 0x000000aa48487220 */ /* 0x080fe20000410000 */
[----:B------:R-:W0:Y:S01]  /*c310*/  SHFL.BFLY PT, R156, R157, 0x1, 0x1f ;  /* 0x0c201f009d9c7f89 */ /* 0x000e2200000e0000 */
        /* <DEDUP_REMOVED lines=23> */
[----:B0-----:R-:W-:Y:S01]  /*c490*/  FMNMX.FTZ R169, R157, R156, !PT ;  /* 0x0000009c9da97209 */ /* 0x001fe20007810000 */
[----:B------:R-:W-:Y:S01]  /*c4a0*/  MUFU.EX2 R183, R183 ;  /* 0x000000b700b77308 */ /* 0x000fe20000000800 */
[-C--:B------:R-:W-:Y:S01]  /*c4b0*/  FMUL.FTZ R113, R113, R170.reuse ;  /* 0x000000aa71717220 */ /* 0x080fe20000410000 */
[-C--:B------:R-:W-:Y:S01]  /*c4c0*/  FMUL.FTZ R116, R116, R170.reuse ;  /* 0x000000aa74747220 */ /* 0x080fe20000410000 */
[-C--:B------:R-:W-:Y:S01]  /*c4d0*/  FMUL.FTZ R117, R117, R170.reuse ;  /* 0x000000aa75757220 */ /* 0x080fe20000410000 */
[----:B------:R-:W-:Y:S01]  /*c4e0*/  FADD.FTZ R156, -R169, R202 ;  /* 0x000000caa99c7221 */ /* 0x000fe20000010100 */
[-C--:B------:R-:W-:Y:S01]  /*c4f0*/  FMUL.FTZ R120, R120, R170.reuse ;  /* 0x000000aa78787220 */ /* 0x080fe20000410000 */
[-C--:B------:R-:W-:Y:S01]  /*c500*/  FMUL.FTZ R121, R121, R170.reuse ;  /* 0x000000aa79797220 */ /* 0x080fe20000410000 */
[-C--:B------:R-:W-:Y:S01]  /*c510*/  FMUL.FTZ R124, R124, R170.reuse ;  /* 0x000000aa7c7c7220 */ /* 0x080fe20000410000 */
[----:B------:R-:W-:Y:S01]  /*c520*/  FMUL.FTZ R177, R156, UR6 ;  /* 0x000000069cb17c20 */ /* 0x000fe20008410000 */
[----:B------:R-:W-:Y:S01]  /*c530*/  FMUL.FTZ R156, R169, UR6 ;  /* 0x00000006a99c7c20 */ /* 0x000fe20008410000 */
[----:B------:R-:W-:Y:S01]  /*c540*/  MUFU.EX2 R206, R206 ;  /* 0x000000ce00ce7308 */ /* 0x000fe20000000800 */
[----:B-1----:R-:W-:Y:S01]  /*c550*/  F2FP.BF16.F32.PACK_AB R158, R204, R181 ;  /* 0x000000b5cc9e723e */ /* 0x002fe200000010ff */
[----:B------:R-:W-:Y:S01]  /*c560*/  FMUL.FTZ R125, R125, R170 ;  /* 0x000000aa7d7d7220 */ /* 0x000fe20000410000 */
[--C-:B------:R-:W-:Y:S01]  /*c570*/  FFMA.FTZ R213, R152, UR6, -R156.reuse ;  /* 0x0000000698d57c23 */ /* 0x100fe2000801089c */
[----:B------:R-:W-:Y:S01]  /*c580*/  FFMA.FTZ R202, R153, UR6, -R156 ;  /* 0x0000000699ca7c23 */ /* 0x000fe2000801089c */
[----:B------:R-:W-:-:S02]  /*c590*/  VIADD R152, R185, 0x38840 ;  /* 0x00038840b9987836 */ /* 0x000fc40000000000 */
[--C-:B------:R-:W-:Y:S01]  /*c5a0*/  FFMA.FTZ R214, R154, UR6, -R156.reuse ;  /* 0x000000069ad67c23 */ /* 0x100fe2000801089c */
[----:B------:R-:W-:Y:S01]  /*c5b0*/  @!P1 IMAD R153, R194, 0x40, R191 ;  /* 0x00000040c2999824 */ /* 0x000fe200078e02bf */
[----:B------:R-:W0:Y:S01]  /*c5c0*/  MUFU.EX2 R177, R177 ;  /* 0x000000b100b17308 */ /* 0x000e220000000800 */
[----:B------:R-:W-:Y:S01]  /*c5d0*/  FFMA.FTZ R215, R155, UR6, -R156 ;  /* 0x000000069bd77c23 */ /* 0x000fe2000801089c */
[----:B------:R-:W-:Y:S01]  /*c5e0*/  PRMT R152, R197, 0x654, R152 ;  /* 0x00000654c5987816 */ /* 0x000fe20000000098 */
        /* <DEDUP_REMOVED lines=10> */
[----:B------:R1:W-:Y:S01]  /*c690*/  SYNCS.ARRIVE.TRANS64.RED.A1T0 RZ, [R152+URZ], RZ ;  /* 0x000000ff98ff79a7 */ /* 0x0003e2000810043f */
[--C-:B------:R-:W-:Y:S01]  /*c6a0*/  FFMA.FTZ R207, R209, UR6, -R156.reuse ;  /* 0x00000006d1cf7c23 */ /* 0x100fe2000801089c */
[--C-:B------:R-:W-:Y:S01]  /*c6b0*/  FFMA.FTZ R210, R210, UR6, -R156.reuse ;  /* 0x00000006d2d27c23 */ /* 0x100fe2000801089c */
[----:B------:R-:W-:Y:S01]  /*c6c0*/  FFMA.FTZ R211, R212, UR6, -R156 ;  /* 0x00000006d4d37c23 */ /* 0x000fe2000801089c */
[----:B------:R-:W-:Y:S01]  /*c6d0*/  @!P1 STS [R153+0x38400], R170 ;  /* 0x038400aa99009388 */ /* 0x000fe20000000800 */
[----:B------:R-:W-:Y:S01]  /*c6e0*/  MUFU.EX2 R202, R202 ;  /* 0x000000ca00ca7308 */ /* 0x000fe20000000800 */
[----:B------:R-:W-:Y:S01]  /*c6f0*/  IMAD R209, R22, 0x1000, R192 ;  /* 0x0000100016d17824 */ /* 0x000fe200078e02c0 */
[----:B------:R-:W-:Y:S01]  /*c700*/  F2FP.BF16.F32.PACK_AB R154, R178, R175 ;  /* 0x000000afb29a723e */ /* 0x000fe200000010ff */
[----:B0-----:R0:W-:Y:S01]  /*c710*/  @!P1 STS [R153+0x38420], R177 ;  /* 0x038420b199009388 */ /* 0x0011e20000000800 */
[----:B-1----:R-:W-:Y:S01]  /*c720*/  F2FP.BF16.F32.PACK_AB R152, R174, R171 ;  /* 0x000000abae98723e */ /* 0x002fe200000010ff */
[----:B------:R-:W-:Y:S01]  /*c730*/  FMUL.FTZ R26, R26, R177 ;  /* 0x000000b11a1a7220 */ /* 0x000fe20000410000 */
[----:B------:R-:W-:Y:S01]  /*c740*/  F2FP.BF16.F32.PACK_AB R156, R182, R179 ;  /* 0x000000b3b69c723e */ /* 0x000fe200000010ff */
[-C--:B------:R-:W-:Y:S01]  /*c750*/  FMUL.FTZ R27, R27, R177.reuse ;  /* 0x000000b11b1b7220 */ /* 0x080fe20000410000 */
[----:B------:R-:W0:Y:S01]  /*c760*/  MUFU.EX2 R213, R213 ;  /* 0x000000d500d57308 */ /* 0x000e220000000800 */
[----:B------:R-:W-:Y:S01]  /*c770*/  R2UR UR10, R209 ;  /* 0x00000000d10a72ca */ /* 0x000fe200000e0000 */
[----:B------:R-:W-:Y:S01]  /*c780*/  FMUL.FTZ R30, R30, R177 ;  /* 0x000000b11e1e7220 */ /* 0x000fe20000410000 */
[----:B------:R-:W-:Y:S01]  /*c790*/  F2FP.BF16.F32.PACK_AB R160, R206, R183 ;  /* 0x000000b7cea0723e */ /* 0x000fe200000010ff */
        /* <DEDUP_REMOVED lines=87> */
[----:B------:R-:W-:Y:S01]  /*cd10*/  FMUL.FTZ R149, R149, R170 ;  /* 0x000000aa95957220 */ /* 0x000fe20000410000 */
[-C--:B------:R-:W-:Y:S01]  /*cd20*/  FMUL.FTZ R150, R150, R177.reuse ;  /* 0x000000b196967220 */ /* 0x080fe20000410000 */
[----:B------:R-:W-:Y:S01]  /*cd30*/  FMUL.FTZ R151, R151, R177 ;  /* 0x000000b197977220 */ /* 0x000fe20000410000 */
[----:B------:R0:W-:Y:S01]  /*cd40*/  STSM.16.M88.4 [R187+0x36400], R152 ;  /* 0x03640098bb007844 */ /* 0x0001e20000000200 */
[----:B------:R-:W-:Y:S01]  /*cd50*/  VIADD R212, R209, 0x80 ;  /* 0x00000080d1d47836 */ /* 0x000fe20000000000 */
[----:B------:R-:W2:Y:S01]  /*cd60*/  MUFU.EX2 R208, R208 ;  /* 0x000000d000d07308 */ /* 0x000ea20000000800 */
[----:B-1----:R-:W-:Y:S01]  /*cd70*/  F2FP.BF16.F32.PACK_AB R161, R220, R203 ;  /* 0x000000cbdca1723e */ /* 0x002fe200000010ff */
[----:B------:R0:W-:Y:S01]  /*cd80*/  STSM.16.M88.4 [R186], R156 ;  /* 0x0000009cba007844 */ /* 0x0001e20000000200 */
[----:B------:R-:W-:Y:S01]  /*cd90*/  FFMA.FTZ R21, R170, R21, R171 ;  /* 0x00000015aa157223 */ /* 0x000fe200000100ab */
[----:B------:R-:W-:-:S03]  /*cda0*/  FFMA.FTZ R20, R177, R20, R202 ;  /* 0x00000014b1147223 */ /* 0x000fc600000100ca */
[----:B------:R-:W-:Y:S01]  /*cdb0*/  FADD.FTZ R174, R174, R21 ;  /* 0x00000015aeae7221 */ /* 0x000fe20000010000 */
[----:B------:R-:W-:Y:S01]  /*cdc0*/  MUFU.EX2 R173, R173 ;  /* 0x000000ad00ad7308 */ /* 0x000fe20000000800 */
[----:B------:R-:W-:Y:S02]  /*cdd0*/  FADD.FTZ R213, R213, R20 ;  /* 0x00000014d5d57221 */ /* 0x000fe40000010000 */
[----:B------:R-:W-:Y:S02]  /*cde0*/  FADD.FTZ R175, R175, R174 ;  /* 0x000000aeafaf7221 */ /* 0x000fe40000010000 */
[----:B------:R-:W-:Y:S02]  /*cdf0*/  FADD.FTZ R214, R214, R213 ;  /* 0x000000d5d6d67221 */ /* 0x000fe40000010000 */
[----:B------:R-:W-:Y:S01]  /*ce00*/  FADD.FTZ R178, R178, R175 ;  /* 0x000000afb2b27221 */ /* 0x000fe20000010000 */
[----:B------:R-:W1:Y:S01]  /*ce10*/  MUFU.EX2 R176, R176 ;  /* 0x000000b000b07308 */ /* 0x000e620000000800 */
        /* <DEDUP_REMOVED lines=11> */
[----:B-1----:R-:W-:Y:S01]  /*ced0*/  F2FP.BF16.F32.PACK_AB R164, R176, R173 ;  /* 0x000000adb0a4723e */ /* 0x002fe200000010ff */
        /* <DEDUP_REMOVED lines=9> */
[----:B------:R-:W1:Y:S01]  /*cf70*/  MUFU.EX2 R210, R210 ;  /* 0x000000d200d27308 */ /* 0x000e620000000800 */
[----:B--2---:R-:W-:Y:S01]  /*cf80*/  F2FP.BF16.F32.PACK_AB R166, R201, R180 ;  /* 0x000000b4c9a6723e */ /* 0x004fe200000010ff */
[----:B------:R-:W-:Y:S01]  /*cf90*/  FADD.FTZ R172, R172, R195 ;  /* 0x000000c3acac7221 */ /* 0x000fe20000010000 */
[----:B------:R-:W-:-:S03]  /*cfa0*/  FADD.FTZ R208, R208, R205 ;  /* 0x000000cdd0d07221 */ /* 0x000fc60000010000 */
[----:B------:R-:W-:Y:S02]  /*cfb0*/  FADD.FTZ R173, R173, R172 ;  /* 0x000000acadad7221 */ /* 0x000fe40000010000 */
[----:B------:R-:W2:Y:S02]  /*cfc0*/  MUFU.EX2 R194, R194 ;  /* 0x000000c200c27308 */ /* 0x000ea40000000800 */
[----:B------:R-:W-:-:S04]  /*cfd0*/  FADD.FTZ R173, R176, R173 ;  /* 0x000000adb0ad7221 */ /* 0x000fc80000010000 */
[----:B------:R-:W-:Y:S02]  /*cfe0*/  FADD.FTZ R180, R180, R173 ;  /* 0x000000adb4b47221 */ /* 0x000fe40000010000 */
[----:B------:R-:W3:Y:S01]  /*cff0*/  MUFU.EX2 R211, R211 ;  /* 0x000000d300d37308 */ /* 0x000ee20000000800 */
[----:B-1----:R-:W-:Y:S01]  /*d000*/  F2FP.BF16.F32.PACK_AB R165, R210, R207 ;  /* 0x000000cfd2a5723e */ /* 0x002fe200000010ff */
[----:B------:R-:W-:Y:S01]  /*d010*/  FADD.FTZ R207, R207, R208 ;  /* 0x000000d0cfcf7221 */ /* 0x000fe20000010000 */
[----:B------:R-:W-:-:S03]  /*d020*/  FADD.FTZ R21, R201, R180 ;  /* 0x000000b4c9157221 */ /* 0x000fc60000010000 */
[----:B------:R-:W-:-:S04]  /*d030*/  FADD.FTZ R207, R210, R207 ;  /* 0x000000cfd2cf7221 */ /* 0x000fc80000010000 */
[----:B--2---:R-:W-:Y:S01]  /*d040*/  FADD.FTZ R20, R194, R207 ;  /* 0x000000cfc2147221 */ /* 0x004fe20000010000 */
[----:B---3--:R-:W-:-:S03]  /*d050*/  F2FP.BF16.F32.PACK_AB R167, R211, R194 ;  /* 0x000000c2d3a7723e */ /* 0x008fc600000010ff */
[----:B------:R-:W-:Y:S02]  /*d060*/  FADD.FTZ R20, R211, R20 ;  /* 0x00000014d3147221 */ /* 0x000fe40000010000 */
[----:B------:R0:W-:Y:S01]  /*d070*/  STSM.16.M88.4 [R188], R164 ;  /* 0x000000a4bc007844 */ /* 0x0001e20000000200 */
[----:B------:R-:W-:-:S06]  /*d080*/  WARPGROUP.ARRIVE ;  /* 0x00000000000079c5 */ /* 0x000fcc0000000000 */
[----:B------:R-:W-:Y:S01]  /*d090*/  HGMMA.64x256x16.F32.BF16 R24, R152, gdesc[UR8].tnspB, R24, gsb0 ;  /* 0x43e0000898187df0 */ /* 0x000fe20008001818 */
[----:B------:R-:W-:Y:S01]  /*d0a0*/  R2UR UR10, R212 ;  /* 0x00000000d40a72ca */ /* 0x000fe200000e0000 */
[----:B------:R-:W-:Y:S01]  /*d0b0*/  UMOV UR11, 0x40000040 ;  /* 0x40000040000b7882 */ /* 0x000fe20000000000 */
[C---:B------:R-:W-:Y:S02]  /*d0c0*/  VIADD R212, R209.reuse, 0x100 ;  /* 0x00000100d1d47836 */ /* 0x040fe40000000000 */
[----:B------:R-:W-:Y:S01]  /*d0d0*/  VIADD R209, R209, 0x180 ;  /* 0x00000180d1d17836 */ /* 0x000fe20000000000 */
[----:B------:R-:W-:Y:S02]  /*d0e0*/  WARPGROUP.DEPBAR.LE gsb0, 0x0 ;  /* 0x00008000000079c5 */ /* 0x000fe40000010000 */
[----:B------:R-:W-:-:S15]  /*d0f0*/  WARPGROUP.ARRIVE ;  /* 0x00000000000079c5 */ /* 0x000fde0000000000 */
[----:B------:R-:W-:-:S05]  /*d100*/  NOP ;  /* 0x0000000000007918 */ /* 0x000fca0000000000 */
        /* <DEDUP_REMOVED lines=24> */
.L_x_4273:
[----:B------:R-:W-:Y:S01]  /*d290*/  R2UR UR7, R196 ;  /* 0x00000000c40772ca */ /* 0x000fe200000e0000 */
[----:B------:R-:W-:Y:S01]  /*d2a0*/  IMAD.MOV.U32 R202, RZ, RZ, R169 ;  /* 0x000000ffffca7224 */ /* 0x000fe200078e00a9 */
[----:B------:R-:W-:Y:S01]  /*d2b0*/  IADD3 R152, R185, 0x38860, RZ ;  /* 0x00038860b9987810 */ /* 0x000fe20007ffe0ff */
[----:B------:R-:W-:Y:S02]  /*d2c0*/  IMAD.MOV.U32 R195, RZ, RZ, R168 ;  /* 0x000000ffffc37224 */ /* 0x000fe400078e00a8 */
[----:B------:R-:W-:Y:S01]  /*d2d0*/  IMAD.MOV.U32 R194, RZ, RZ, R22 ;  /* 0x000000ffffc27224 */ /* 0x000fe200078e0016 */
[----:B------:R-:W-:-:S04]  /*d2e0*/  PRMT R152, R197, 0x654, R152 ;  /* 0x00000654c5987816 */ /* 0x000fc80000000098 */
[----:B------:R1:W-:Y:S03]  /*d2f0*/  SYNCS.ARRIVE.TRANS64.RED.A1T0 RZ, [R152+URZ], RZ ;  /* 0x000000ff98ff79a7 */ /* 0x0003e6000810043f */
[C---:B------:R-:W-:Y:S01]  /*d300*/  ISETP.GT.AND P1, PT, R200.reuse, UR7, PT ;  /* 0x00000007c8007c0c */ /* 0x040fe2000bf24270 */
[----:B------:R-:W-:-:S12]  /*d310*/  VIADD R200, R200, 0xffffffff ;  /* 0xffffffffc8c87836 */ /* 0x000fd80000000000 */
[----:B-1----:R-:W-:Y:S05]  /*d320*/  @P1 BRA `(.L_x_4274) ;  /* 0xffffffd000301947 */ /* 0x002fea000383ffff */
.L_x_4263:
[----:B------:R-:W1:Y:S01]  /*d330*/  SHFL.BFLY PT, R0, R21, 0x2, 0x1f ;  /* 0x0c401f0015007f89 */ /* 0x000e6200000e0000 */
[----:B------:R-:W-:Y:S08]  /*d340*/  BAR.ARV 0x8, 0x100 ;  /* 0x0204000000007b1d */ /* 0x000ff00000002000 */
[----:B------:R-:W-:Y:S01]  /*d350*/  BAR.SYNC.DEFER_BLOCKING 0xf, 0x100 ;  /* 0x03c4000000007b1d */ /* 0x000fe20000010000 */
[----:B------:R-:W-:Y:S01]  /*d360*/  ISETP.NE.AND P0, PT, R193, RZ, PT ;  /* 0x000000ffc100720c */ /* 0x000fe20003f05270 */
[----:B------:R-:W-:-:S02]  /*d370*/  IMAD R191, R22, 0x40, R191 ;  /* 0x0000004016bf7824 */ /* 0x000fc400078e02bf */
[----:B------:R-:W-:Y:S02]  /*d380*/  IMAD.U32 R9, RZ, RZ, UR6 ;  /* 0x00000006ff097e24 */ /* 0x000fe4000f8e00ff */
[----:B------:R-:W2:Y:S01]  /*d390*/  SHFL.BFLY PT, R5, R20, 0x2, 0x1f ;  /* 0x0c401f0014057f89 */ /* 0x000ea200000e0000 */
[----:B-1----:R-:W-:-:S07]  /*d3a0*/  FADD.FTZ R2, R0, R21 ;  /* 0x0000001500027221 */ /* 0x002fce0000010000 */
[----:B------:R-:W-:Y:S01]  /*d3b0*/  @!P0 IMAD R198, R191, 0x4, R198 ;  /* 0x00000004bfc68824 */ /* 0x000fe200078e02c6 */
[----:B------:R-:W1:Y:S01]  /*d3c0*/  SHFL.BFLY PT, R3, R2, 0x1, 0x1f ;  /* 0x0c201f0002037f89 */ /* 0x000e6200000e0000 */
[----:B--2---:R-:W-:-:S05]  /*d3d0*/  FADD.FTZ R5, R5, R20 ;  /* 0x0000001405057221 */ /* 0x004fca0000010000 */
[----:B------:R-:W2:Y:S01]  /*d3e0*/  SHFL.BFLY PT, R0, R5, 0x1, 0x1f ;  /* 0x0c201f0005007f89 */ /* 0x000ea200000e0000 */
[----:B-1----:R-:W-:Y:S01]  /*d3f0*/  FADD.FTZ R4, R2, R3 ;  /* 0x0000000302047221 */ /* 0x002fe20000010000 */
[----:B------:R-:W-:Y:S02]  /*d400*/  IMAD.MOV.U32 R3, RZ, RZ, RZ ;  /* 0x000000ffff037224 */ /* 0x000fe400078e00ff */
[----:B------:R-:W-:Y:S02]  /*d410*/  IMAD.MOV.U32 R2, RZ, RZ, -0x800000 ;  /* 0xff800000ff027424 */ /* 0x000fe400078e00ff */
[----:B------:R-:W-:-:S13]  /*d420*/  FSETP.NE.FTZ.AND P1, PT, R4, RZ, PT ;  /* 0x000000ff0400720b */ /* 0x000fda0003f35000 */
[----:B------:R-:W1:Y:S01]  /*d430*/  @P1 MUFU.RCP R3, R4 ;  /* 0x0000000400031308 */ /* 0x000e620000001000 */
[----:B--2---:R-:W-:Y:S01]  /*d440*/  FADD.FTZ R6, R5, R0 ;  /* 0x0000000005067221 */ /* 0x004fe20000010000 */
[----:B------:R-:W-:-:S04]  /*d450*/  IMAD.MOV.U32 R0, RZ, RZ, RZ ;  /* 0x000000ffff007224 */ /* 0x000fc800078e00ff */
[----:B------:R-:W-:Y:S02]  /*d460*/  FSETP.NE.FTZ.AND P2, PT, R6, RZ, PT ;  /* 0x000000ff0600720b */ /* 0x000fe40003f55000 */
[----:B------:R-:W-:Y:S01]  /*d470*/  @P1 MUFU.LG2 R5, R4 ;  /* 0x0000000400051308 */ /* 0x000fe20000000c00 */
[----:B-1----:R1:W-:Y:S01]  /*d480*/  @!P0 STS [R198+0x38400], R3 ;  /* 0x03840003c6008388 */ /* 0x0023e20000000800 */
[-C--:B------:R-:W-:Y:S01]  /*d490*/  FMUL.FTZ R24, R24, R3.reuse ;  /* 0x0000000318187220 */ /* 0x080fe20000410000 */
[----:B------:R-:W-:-:S08]  /*d4a0*/  FMUL.FTZ R25, R25, R3 ;  /* 0x0000000319197220 */ /* 0x000fd00000410000 */
[----:B------:R-:W2:Y:S01]  /*d4b0*/  @P2 MUFU.RCP R0, R6 ;  /* 0x0000000600002308 */ /* 0x000ea20000001000 */
[-C--:B------:R-:W-:Y:S01]  /*d4c0*/  FMUL.FTZ R28, R28, R3.reuse ;  /* 0x000000031c1c7220 */ /* 0x080fe20000410000 */
[-C--:B------:R-:W-:Y:S01]  /*d4d0*/  FMUL.FTZ R29, R29, R3.reuse ;  /* 0x000000031d1d7220 */ /* 0x080fe20000410000 */
[-C--:B------:R-:W-:Y:S01]  /*d4e0*/  FMUL.FTZ R32, R32, R3.reuse ;  /* 0x0000000320207220 */ /* 0x080fe20000410000 */
[-C--:B------:R-:W-:Y:S01]  /*d4f0*/  FMUL.FTZ R33, R33, R3.reuse ;  /* 0x0000000321217220 */ /* 0x080fe20000410000 */
[-C--:B------:R-:W-:Y:S01]  /*d500*/  FMUL.FTZ R36, R36, R3.reuse ;  /* 0x0000000324247220 */ /* 0x080fe20000410000 */
[-C--:B------:R-:W-:Y:S01]  /*d510*/  FMUL.FTZ R37, R37, R3.reuse ;  /* 0x0000000325257220 */ /* 0x080fe20000410000 */
[-C--:B------:R-:W-:Y:S01]  /*d520*/  FMUL.FTZ R40, R40, R3.reuse ;  /* 0x0000000328287220 */ /* 0x080fe20000410000 */
[----:B------:R3:W4:Y:S01]  /*d530*/  @P2 MUFU.LG2 R7, R6 ;  /* 0x0000000600072308 */ /* 0x0007220000000c00 */
        /* <DEDUP_REMOVED lines=56> */
[----:B-1----:R-:W-:Y:S01]  /*d8c0*/  MOV R3, UR6 ;  /* 0x0000000600037c02 */ /* 0x002fe20008000f00 */
[----:B------:R-:W-:Y:S01]  /*d8d0*/  @P2 FMUL.FTZ R9, R9, 0.69314718246459960938 ;  /* 0x3f31721809092820 */ /* 0x000fe20000410000 */
[----:B---3--:R-:W-:Y:S01]  /*d8e0*/  @P1 FMUL.FTZ R6, R5, 0.69314718246459960938 ;  /* 0x3f31721805061820 */ /* 0x008fe20000410000 */
[----:B----4-:R-:W-:Y:S01]  /*d8f0*/  @P2 FMUL.FTZ R8, R7, 0.69314718246459960938 ;  /* 0x3f31721807082820 */ /* 0x010fe20000410000 */
[----:B------:R-:W-:-:S02]  /*d900*/  IMAD.MOV.U32 R4, RZ, RZ, -0x800000 ;  /* 0xff800000ff047424 */ /* 0x000fc400078e00ff */
        /* <DEDUP_REMOVED lines=68> */
[----:B--2---:R-:W-:Y:S06]  /*dd50*/  BAR.ARV 0xe, 0x100 ;  /* 0x0384000000007b1d */ /* 0x004fec0000002000 */
.L_x_4232:
[----:B------:R-:W-:Y:S05]  /*dd60*/  @P0 BRA `(.L_x_4275) ;  /* 0x0000002400080947 */ /* 0x000fea0003800000 */
[----:B------:R-:W2:Y:S01]  /*dd70*/  LDL R156, [R1] ;  /* 0x00000000019c7983 */ /* 0x000ea20000100800 */
[----:B------:R-:W1:Y:S01]  /*dd80*/  S2UR UR5, SR_CgaCtaId ;  /* 0x00000000000579c3 */ /* 0x000e620000008800 */
[----:B------:R-:W-:Y:S01]  /*dd90*/  UMOV UR4, 0x400 ;  /* 0x0000040000047882 */ /* 0x000fe20000000000 */
[----:B------:R-:W3:Y:S06]  /*dda0*/  S2R R0, SR_TID.X ;  /* 0x0000000000007919 */ /* 0x000eec0000002100 */
[----:B------:R-:W4:Y:S08]  /*ddb0*/  S2UR UR6, SR_CTAID.Y ;  /* 0x00000000000679c3 */ /* 0x000f300000002600 */
[----:B------:R-:W4:Y:S08]  /*ddc0*/  LDC R10, c[0x0][0xd50] ;  /* 0x00035400ff0a7b82 */ /* 0x000f300000000800 */
[----:B------:R-:W5:Y:S01]  /*ddd0*/  LDC R6, c[0x0][0xce8] ;  /* 0x00033a00ff067b82 */ /* 0x000f620000000800 */
[----:B-1----:R-:W-:-:S04]  /*dde0*/  ULEA UR4, UR5, UR4, 0x18 ;  /* 0x0000000405047291 */ /* 0x002fc8000f8ec03f */
[----:B------:R-:W-:-:S04]  /*ddf0*/  UIADD3 UR4, UR4, 0x38820, URZ ;  /* 0x0003882004047890 */ /* 0x000fc8000fffe03f */
[----:B------:R-:W-:Y:S01]  /*de00*/  UPRMT UR4, URZ, 0x654, UR4 ;  /* 0x000006543f047896 */ /* 0x000fe20008000004 */
[----:B------:R-:W-:Y:S01]  /*de10*/  BAR.SYNC.DEFER_BLOCKING 0x1, 0x100 ;  /* 0x0044000000007b1d */ /* 0x000fe20000010000 */
[----:B---3--:R-:W-:-:S05]  /*de20*/  VIADD R20, R0, 0xffffff80 ;  /* 0xffffff8000147836 */ /* 0x008fca0000000000 */
[----:B------:R-:W-:-:S04]  /*de30*/  SHF.R.S32.HI R21, RZ, 0x1f, R20 ;  /* 0x0000001fff157819 */ /* 0x000fc80000011414 */
[----:B------:R-:W-:-:S04]  /*de40*/  LEA.HI R9, R21, R20, RZ, 0x7 ;  /* 0x0000001415097211 */ /* 0x000fc800078f38ff */
[----:B------:R-:W-:Y:S02]  /*de50*/  SHF.R.S32.HI R0, RZ, 0x7, R9 ;  /* 0x00000007ff007819 */ /* 0x000fe40000011409 */
[----:B------:R-:W-:Y:S02]  /*de60*/  LOP3.LUT R5, R9, 0xffffff80, RZ, 0xc0, !PT ;  /* 0xffffff8009057812 */ /* 0x000fe400078ec0ff */
[----:B-----5:R-:W-:Y:S01]  /*de70*/  ISETP.NE.AND P1, PT, R6, 0x1, PT ;  /* 0x000000010600780c */ /* 0x020fe20003f25270 */
[----:B------:R-:W1:Y:S02]  /*de80*/  SHFL.IDX PT, R7, R0, RZ, 0x1f ;  /* 0x00001fff00077589 */ /* 0x000e6400000e0000 */
[----:B------:R-:W-:Y:S01]  /*de90*/  IMAD.IADD R8, R20, 0x1, -R5 ;  /* 0x0000000114087824 */ /* 0x000fe200078e0a05 */
[----:B------:R-:W-:Y:S04]  /*dea0*/  SYNCS.ARRIVE.TRANS64.RED.A1T0 RZ, [UR4], RZ ;  /* 0x000000ffffff79a7 */ /* 0x000fe80008100404 */
[----:B------:R-:W-:-:S02]  /*deb0*/  SHF.R.S32.HI R155, RZ, 0x1f, R8 ;  /* 0x0000001fff9b7819 */ /* 0x000fc40000011408 */
[----:B-1----:R-:W-:Y:S02]  /*dec0*/  ISETP.NE.AND P0, PT, R7, RZ, PT ;  /* 0x000000ff0700720c */ /* 0x002fe40003f05270 */
[----:B------:R-:W-:-:S04]  /*ded0*/  LEA.HI R7, R155, R8, RZ, 0x2 ;  /* 0x000000089b077211 */ /* 0x000fc800078f10ff */
[----:B------:R-:W-:Y:S02]  /*dee0*/  SHF.R.S32.HI R154, RZ, 0x2, R7 ;  /* 0x00000002ff9a7819 */ /* 0x000fe40000011407 */
[----:B--2---:R-:W-:-:S13]  /*def0*/  R2UR UR7, R156 ;  /* 0x000000009c0772ca */ /* 0x004fda00000e0000 */
[----:B------:R-:W-:-:S04]  /*df00*/  IMAD R3, RZ, RZ, -UR7 ;  /* 0x80000007ff037e24 */ /* 0x000fc8000f8e02ff */
[----:B----4-:R-:W-:Y:S01]  /*df10*/  IMAD R3, R10, R3, UR6 ;  /* 0x000000060a037e24 */ /* 0x010fe2000f8e0203 */
[----:B------:R-:W-:-:S04]  /*df20*/  USHF.R.S32.HI UR6, URZ, 0x1f, UR7 ;  /* 0x0000001f3f067899 */ /* 0x000fc80008011407 */
[----:B------:R-:W-:Y:S01]  /*df30*/  SHF.R.S32.HI R5, RZ, 0x1f, R3 ;  /* 0x0000001fff057819 */ /* 0x000fe20000011403 */
[----:B------:R-:W-:Y:S07]  /*df40*/  @P0 BRA `(.L_x_4276) ;  /* 0x0000000400480947 */ /* 0x000fee0003800000 */
[----:B------:R-:W1:Y:S01]  /*df50*/  LDC R16, c[0x0][0xce8] ;  /* 0x00033a00ff107b82 */ /* 0x000e620000000800 */
[----:B------:R-:W-:Y:S01]  /*df60*/  LOP3.LUT R9, R9, 0xffffff80, RZ, 0xc0, !PT ;  /* 0xffffff8009097812 */ /* 0x000fe200078ec0ff */
[----:B------:R-:W2:Y:S01]  /*df70*/  S2R R22, SR_CTAID.X ;  /* 0x0000000000167919 */ /* 0x000ea20000002500 */
[----:B------:R-:W-:Y:S01]  /*df80*/  LEA.HI R11, R21, R20, RZ, 0x2 ;  /* 0x00000014150b7211 */ /* 0x000fe200078f10ff */
[----:B------:R-:W-:Y:S01]  /*df90*/  ULDC.64 UR4, c[0x0][0xcd0] ;  /* 0x0003340000047ab9 */ /* 0x000fe20000000a00 */
[----:B------:R-:W-:Y:S01]  /*dfa0*/  R2UR UR10, R156 ;  /* 0x000000009c0a72ca */ /* 0x000fe200000e0000 */
[C---:B------:R-:W-:Y:S01]  /*dfb0*/  IMAD.IADD R23, R20.reuse, 0x1, -R9 ;  /* 0x0000000114177824 */ /* 0x040fe200078e0a09 */
[----:B------:R-:W-:Y:S01]  /*dfc0*/  LOP3.LUT R11, R11, 0xfffffffc, RZ, 0xc0, !PT ;  /* 0xfffffffc0b0b7812 */ /* 0x000fe200078ec0ff */
[----:B------:R-:W3:Y:S03]  /*dfd0*/  S2UR UR7, SR_CTAID.Z ;  /* 0x00000000000779c3 */ /* 0x000ee60000002700 */
[----:B------:R-:W-:Y:S01]  /*dfe0*/  SHF.R.S32.HI R10, RZ, 0x1f, R23 ;  /* 0x0000001fff0a7819 */ /* 0x000fe20000011417 */
[----:B------:R-:W-:-:S03]  /*dff0*/  IMAD.IADD R11, R20, 0x1, -R11 ;  /* 0x00000001140b7824 */ /* 0x000fc600078e0a0b */
[CC--:B0-----:R-:W-:Y:S01]  /*e000*/  LEA.HI R152, R10.reuse, R23.reuse, RZ, 0x2 ;  /* 0x000000170a987211 */ /* 0x0c1fe200078f10ff */
[----:B------:R-:W0:Y:S01]  /*e010*/  LDC.64 R18, c[0x0][0xcd8] ;  /* 0x00033600ff127b82 */ /* 0x000e220000000a00 */
[----:B------:R-:W-:Y:S01]  /*e020*/  LEA.HI R10, R10, R23, RZ, 0x5 ;  /* 0x000000170a0a7211 */ /* 0x000fe200078f28ff */
[----:B------:R-:W-:Y:S01]  /*e030*/  UIMAD.WIDE.U32 UR8, UR10, UR4, URZ ;  /* 0x000000040a0872a5 */ /* 0x000fe2000f8e003f */
[--C-:B------:R-:W-:Y:S01]  /*e040*/  SHF.R.S32.HI R9, RZ, 0x2, R152.reuse ;  /* 0x00000002ff097819 */ /* 0x100fe20000011498 */
[----:B------:R-:W-:Y:S01]  /*e050*/  UIMAD UR4, UR6, UR4, URZ ;  /* 0x00000004060472a4 */ /* 0x000fe2000f8e023f */
[----:B------:R-:W-:Y:S02]  /*e060*/  SHF.R.S32.HI R12, RZ, 0x1f, R152 ;  /* 0x0000001fff0c7819 */ /* 0x000fe40000011498 */
[----:B------:R-:W-:Y:S01]  /*e070*/  SHF.R.S32.HI R10, RZ, 0x5, R10 ;  /* 0x00000005ff0a7819 */ /* 0x000fe2000001140a */
[----:B------:R-:W-:Y:S01]  /*e080*/  UIMAD UR4, UR10, UR5, UR4 ;  /* 0x000000050a0472a4 */ /* 0x000fe2000f8e0204 */
[----:B-1----:R-:W-:-:S02]  /*e090*/  ISETP.NE.AND P0, PT, R16, 0x1, PT ;  /* 0x000000011000780c */ /* 0x002fc40003f05270 */
[----:B------:R-:W-:Y:S01]  /*e0a0*/  LEA.HI R12, R12, R9, RZ, 0x3 ;  /* 0x000000090c0c7211 */ /* 0x000fe200078f18ff */
[----:B------:R-:W-:Y:S01]  /*e0b0*/  UIADD3 UR4, UR9, UR4, URZ ;  /* 0x0000000409047290 */ /* 0x000fe2000fffe03f */
[----:B------:R-:W-:Y:S02]  /*e0c0*/  LOP3.LUT R152, R152, 0x7ffffffc, RZ, 0xc0, !PT ;  /* 0x7ffffffc98987812 */ /* 0x000fe400078ec0ff */
[----:B------:R-:W-:Y:S01]  /*e0d0*/  LOP3.LUT R12, R12, 0xfffffff8, RZ, 0xc0, !PT ;  /* 0xfffffff80c0c7812 */ /* 0x000fe200078ec0ff */
[----:B---3--:R-:W-:Y:S02]  /*e0e0*/  USHF.R.S32.HI UR5, URZ, 0x1f, UR7 ;  /* 0x0000001f3f057899 */ /* 0x008fe40008011407 */
[----:B------:R-:W-:Y:S01]  /*e0f0*/  IMAD.IADD R152, R23, 0x1, -R152 ;  /* 0x0000000117987824 */ /* 0x000fe200078e0a98 */
[----:B------:R-:W-:Y:S02]  /*e100*/  IADD3 R9, R9, -R12, RZ ;  /* 0x8000000c09097210 */ /* 0x000fe40007ffe0ff */
[----:B------:R-:W-:Y:S01]  /*e110*/  LEA.HI R12, R11, R11, RZ, 0x1 ;  /* 0x0000000b0b0c7211 */ /* 0x000fe200078f08ff */
[----:B------:R-:W1:Y:S01]  /*e120*/  @P0 LDC R14, c[0x0][0xcec] ;  /* 0x00033b00ff0e0b82 */ /* 0x000e620000000800 */
[----:B------:R-:W-:-:S02]  /*e130*/  IMAD.SHL.U32 R152, R152, 0x2, RZ ;  /* 0x0000000298987824 */ /* 0x000fc400078e00ff */
[----:B------:R-:W-:Y:S01]  /*e140*/  LOP3.LUT R12, R12, 0x1ffffffe, RZ, 0xc0, !PT ;  /* 0x1ffffffe0c0c7812 */ /* 0x000fe200078ec0ff */
[----:B------:R-:W-:Y:S02]  /*e150*/  IMAD R153, R10, 0x10, R9 ;  /* 0x000000100a997824 */ /* 0x000fe400078e0209 */
[----:B------:R-:W-:Y:S02]  /*e160*/  IMAD.U32 R10, RZ, RZ, UR8 ;  /* 0x00000008ff0a7e24 */ /* 0x000fe4000f8e00ff */
[----:B------:R-:W3:Y:S01]  /*e170*/  @P0 LDC R17, c[0x0][0xcf0] ;  /* 0x00033c00ff110b82 */ /* 0x000ee20000000800 */
[----:B------:R-:W-:Y:S02]  /*e180*/  IMAD.IADD R12, R11, 0x1, -R12 ;  /* 0x000000010b0c7824 */ /* 0x000fe400078e0a0c */
[----:B------:R-:W-:Y:S02]  /*e190*/  IMAD.U32 R11, RZ, RZ, UR9 ;  /* 0x00000009ff0b7e24 */ /* 0x000fe4000f8e00ff */
[----:B------:R-:W-:-:S02]  /*e1a0*/  IMAD R9, R12, 0x8, R153 ;  /* 0x000000080c097824 */ /* 0x000fc400078e0299 */
[----:B0-----:R-:W-:Y:S02]  /*e1b0*/  IMAD R12, R18, UR5, RZ ;  /* 0x00000005120c7c24 */ /* 0x001fe4000f8e02ff */
[----:B--2---:R-:W-:Y:S02]  /*e1c0*/  IMAD R9, R22, 0x40, R9 ;  /* 0x0000004016097824 */ /* 0x004fe400078e0209 */
[----:B------:R-:W-:Y:S01]  /*e1d0*/  IMAD.U32 R11, RZ, RZ, UR4 ;  /* 0x00000004ff0b7e24 */ /* 0x000fe2000f8e00ff */
[----:B------:R-:W-:Y:S01]  /*e1e0*/  ULDC.64 UR4, c[0x0][0xce0] ;  /* 0x0003380000047ab9 */ /* 0x000fe20000000a00 */
[----:B------:R-:W-:Y:S02]  /*e1f0*/  IMAD R15, R19, UR7, R12 ;  /* 0x00000007130f7c24 */ /* 0x000fe4000f8e020c */
[----:B------:R-:W-:-:S04]  /*e200*/  IMAD.WIDE.U32 R10, R18, UR7, R10 ;  /* 0x00000007120a7c25 */ /* 0x000fc8000f8e000a */
[----:B-1----:R-:W-:Y:S01]  /*e210*/  @P0 IMAD.HI.U32 R12, R9, R14, RZ ;  /* 0x0000000e090c0227 */ /* 0x002fe200078e00ff */
[----:B------:R-:W-:-:S03]  /*e220*/  IADD3 R11, R11, R15, RZ ;  /* 0x0000000f0b0b7210 */ /* 0x000fc60007ffe0ff */
[----:B------:R-:W-:Y:S01]  /*e230*/  IMAD.MOV.U32 R13, RZ, RZ, R9 ;  /* 0x000000ffff0d7224 */ /* 0x000fe200078e0009 */
[----:B---3--:R-:W-:Y:S01]  /*e240*/  @P0 SHF.R.U32.HI R13, RZ, R17, R12 ;  /* 0x00000011ff0d0219 */ /* 0x008fe2000001160c */
[----:B------:R-:W-:Y:S02]  /*e250*/  IMAD R12, R5, UR4, RZ ;  /* 0x00000004050c7c24 */ /* 0x000fe4000f8e02ff */
[----:B------:R-:W-:Y:S01]  /*e260*/  IMAD.WIDE.U32 R10, R3, UR4, R10 ;  /* 0x00000004030a7c25 */ /* 0x000fe2000f8e000a */
[----:B------:R-:W-:-:S03]  /*e270*/  SHF.R.S32.HI R15, RZ, 0x1f, R13 ;  /* 0x0000001fff0f7819 */ /* 0x000fc6000001140d */
[----:B------:R-:W-:Y:S01]  /*e280*/  IMAD.MOV R14, RZ, RZ, -R13 ;  /* 0x000000ffff0e7224 */ /* 0x000fe200078e0a0d */
[----:B------:R-:W-:-:S03]  /*e290*/  IADD3 R10, P0, R13, R10, RZ ;  /* 0x0000000a0d0a7210 */ /* 0x000fc60007f1e0ff */
[----:B------:R-:W-:Y:S02]  /*e2a0*/  IMAD R9, R16, R14, R9 ;  /* 0x0000000e10097224 */ /* 0x000fe400078e0209 */
[----:B------:R-:W-:Y:S01]  /*e2b0*/  IMAD R14, R3, UR5, R12 ;  /* 0x00000005030e7c24 */ /* 0x000fe2000f8e020c */
[----:B------:R-:W-:Y:S02]  /*e2c0*/  ULDC.64 UR4, c[0x0][0xcc8] ;  /* 0x0003320000047ab9 */ /* 0x000fe40000000a00 */
        /* <DEDUP_REMOVED lines=10> */
[----:B------:R-:W-:Y:S01]  /*e370*/  LOP3.LUT R11, R12, 0xfffffe, RZ, 0xc0, !PT ;  /* 0x00fffffe0c0b7812 */ /* 0x000fe200078ec0ff */
[----:B------:R-:W-:Y:S01]  /*e380*/  IMAD R14, R16, UR4, RZ ;  /* 0x00000004100e7c24 */ /* 0x000fe2000f8e02ff */
[----:B------:R-:W-:Y:S01]  /*e390*/  LEA.HI.X R18, R10, UR5, R9, 0x2, P0 ;  /* 0x000000050a127c11 */ /* 0x000fe200080f1409 */
[----:B------:R-:W-:Y:S01]  /*e3a0*/  SHFL.IDX PT, R12, R17, 0x1, 0x1c1f ;  /* 0x003c1f00110c7f89 */ /* 0x000fe200000e0000 */
[----:B------:R-:W-:-:S02]  /*e3b0*/  IMAD R9, R22, 0x40, R153 ;  /* 0x0000004016097824 */ /* 0x000fc400078e0299 */
[----:B------:R-:W-:Y:S01]  /*e3c0*/  IMAD.IADD R15, R0, 0x1, -R11 ;  /* 0x00000001000f7824 */ /* 0x000fe200078e0a0b */
[----:B------:R-:W-:Y:S03]  /*e3d0*/  SHFL.IDX PT, R10, R17, RZ, 0x1c1f ;  /* 0x001c1fff110a7589 */ /* 0x000fe600000e0000 */
        /* <DEDUP_REMOVED lines=9> */
.L_x_4276:
[----:B------:R-:W1:Y:S01]  /*e470*/  S2R R14, SR_CTAID.X ;  /* 0x00000000000e7919 */ /* 0x000e620000002500 */
[----:B------:R-:W-:Y:S01]  /*e480*/  LEA.HI R21, R21, R20, RZ, 0x2 ;  /* 0x0000001415157211 */ /* 0x000fe200078f10ff */
[----:B------:R-:W3:Y:S01]  /*e490*/  S2UR UR7, SR_CTAID.Z ;  /* 0x00000000000779c3 */ /* 0x000ee20000002700 */
[----:B------:R-:W-:Y:S01]  /*e4a0*/  SHF.R.S32.HI R9, RZ, 0x1f, R7 ;  /* 0x0000001fff097819 */ /* 0x000fe20000011407 */
[----:B------:R-:W-:Y:S01]  /*e4b0*/  ULDC.64 UR8, c[0x0][0xc38] ;  /* 0x00030e0000087ab9 */ /* 0x000fe20000000a00 */
[----:B------:R-:W-:Y:S01]  /*e4c0*/  LOP3.LUT R21, R21, 0xfffffffc, RZ, 0xc0, !PT ;  /* 0xfffffffc15157812 */ /* 0x000fe200078ec0ff */
[----:B------:R-:W-:Y:S01]  /*e4d0*/  UIMAD UR6, UR6, UR8, URZ ;  /* 0x00000008060672a4 */ /* 0x000fe2000f8e023f */
[----:B------:R-:W-:Y:S01]  /*e4e0*/  LEA.HI R9, R9, R154, RZ, 0x3 ;  /* 0x0000009a09097211 */ /* 0x000fe200078f18ff */
[----:B------:R-:W-:Y:S01]  /*e4f0*/  BSSY B0, `(.L_x_4277) ;  /* 0x0000102000007945 */ /* 0x000fe20003800000 */
[----:B------:R-:W-:Y:S01]  /*e500*/  IADD3 R21, R20, -R21, RZ ;  /* 0x8000001514157210 */ /* 0x000fe20007ffe0ff */
[----:B--2---:R-:W2:Y:S01]  /*e510*/  LDC.64 R12, c[0x0][0xc40] ;  /* 0x00031000ff0c7b82 */ /* 0x004ea20000000a00 */
[----:B------:R-:W-:-:S02]  /*e520*/  R2UR UR10, R156 ;  /* 0x000000009c0a72ca */ /* 0x000fc400000e0000 */
[----:B------:R-:W-:Y:S02]  /*e530*/  LOP3.LUT R9, R9, 0xfffffff8, RZ, 0xc0, !PT ;  /* 0xfffffff809097812 */ /* 0x000fe400078ec0ff */
[----:B------:R-:W-:Y:S02]  /*e540*/  LEA.HI R2, R21, R21, RZ, 0x1 ;  /* 0x0000001515027211 */ /* 0x000fe400078f08ff */
[----:B------:R-:W-:Y:S01]  /*e550*/  LEA.HI R155, R155, R8, RZ, 0x5 ;  /* 0x000000089b9b7211 */ /* 0x000fe200078f28ff */
[----:B------:R-:W4:Y:S01]  /*e560*/  @P1 LDC R4, c[0x0][0xcec] ;  /* 0x00033b00ff041b82 */ /* 0x000f220000000800 */
[----:B------:R-:W-:Y:S01]  /*e570*/  LOP3.LUT R2, R2, 0x1ffffffe, RZ, 0xc0, !PT ;  /* 0x1ffffffe02027812 */ /* 0x000fe200078ec0ff */
[----:B------:R-:W-:Y:S01]  /*e580*/  IMAD.IADD R154, R154, 0x1, -R9 ;  /* 0x000000019a9a7824 */ /* 0x000fe200078e0a09 */
[----:B------:R-:W-:-:S03]  /*e590*/  SHF.R.S32.HI R155, RZ, 0x5, R155 ;  /* 0x00000005ff9b7819 */ /* 0x000fc6000001149b */
[----:B------:R-:W-:Y:S01]  /*e5a0*/  IMAD.IADD R2, R21, 0x1, -R2 ;  /* 0x0000000115027824 */ /* 0x000fe200078e0a02 */
[----:B------:R-:W-:Y:S01]  /*e5b0*/  UIMAD.WIDE.U32 UR4, UR10, UR8, URZ ;  /* 0x000000080a0472a5 */ /* 0x000fe2000f8e003f */
[----:B------:R-:W5:Y:S01]  /*e5c0*/  @P1 LDC R17, c[0x0][0xcf0] ;  /* 0x00033c00ff111b82 */ /* 0x000f620000000800 */
[----:B------:R-:W-:Y:S01]  /*e5d0*/  IMAD R155, R155, 0x10, R154 ;  /* 0x000000109b9b7824 */ /* 0x000fe200078e029a */
[----:B------:R-:W-:Y:S02]  /*e5e0*/  UIMAD UR6, UR10, UR9, UR6 ;  /* 0x000000090a0672a4 */ /* 0x000fe4000f8e0206 */
[----:B---3--:R-:W-:Y:S01]  /*e5f0*/  USHF.R.S32.HI UR8, URZ, 0x1f, UR7 ;  /* 0x0000001f3f087899 */ /* 0x008fe20008011407 */
[----:B------:R-:W-:Y:S01]  /*e600*/  IMAD R9, R2, 0x8, R155 ;  /* 0x0000000802097824 */ /* 0x000fe200078e029b */
[----:B------:R-:W-:Y:S02]  /*e610*/  UIADD3 UR6, UR5, UR6, URZ ;  /* 0x0000000605067290 */ /* 0x000fe4000fffe03f */
[----:B------:R-:W-:-:S02]  /*e620*/  IMAD.U32 R11, RZ, RZ, UR5 ;  /* 0x00000005ff0b7e24 */ /* 0x000fc4000f8e00ff */
[----:B-1----:R-:W-:Y:S02]  /*e630*/  IMAD R15, R14, 0x40, R9 ;  /* 0x000000400e0f7824 */ /* 0x002fe400078e0209 */
[----:B------:R-:W-:Y:S01]  /*e640*/  IMAD.U32 R10, RZ, RZ, UR4 ;  /* 0x00000004ff0a7e24 */ /* 0x000fe2000f8e00ff */
[----:B------:R-:W-:Y:S01]  /*e650*/  ULDC.64 UR4, c[0x0][0xc48] ;  /* 0x0003120000047ab9 */ /* 0x000fe20000000a00 */
[----:B------:R-:W-:Y:S01]  /*e660*/  IMAD.U32 R11, RZ, RZ, UR6 ;  /* 0x00000006ff0b7e24 */ /* 0x000fe2000f8e00ff */
[----:B------:R-:W-:Y:S01]  /*e670*/  MOV R9, R15 ;  /* 0x0000000f00097202 */ /* 0x000fe20000000f00 */
[----:B--2---:R-:W-:Y:S02]  /*e680*/  IMAD R2, R12, UR8, RZ ;  /* 0x000000080c027c24 */ /* 0x004fe4000f8e02ff */
[----:B----4-:R-:W-:-:S04]  /*e690*/  @P1 IMAD.HI.U32 R4, R15, R4, RZ ;  /* 0x000000040f041227 */ /* 0x010fc800078e00ff */
[----:B------:R-:W-:Y:S02]  /*e6a0*/  IMAD R13, R13, UR7, R2 ;  /* 0x000000070d0d7c24 */ /* 0x000fe4000f8e0202 */
[----:B------:R-:W-:Y:S01]  /*e6b0*/  IMAD.WIDE.U32 R10, R12, UR7, R10 ;  /* 0x000000070c0a7c25 */ /* 0x000fe2000f8e000a */
[----:B-----5:R-:W-:-:S03]  /*e6c0*/  @P1 SHF.R.U32.HI R9, RZ, R17, R4 ;  /* 0x00000011ff091219 */ /* 0x020fc60000011604 */
[----:B------:R-:W-:Y:S01]  /*e6d0*/  IMAD R2, R5, UR4, RZ ;  /* 0x0000000405027c24 */ /* 0x000fe2000f8e02ff */
[----:B------:R-:W-:Y:S01]  /*e6e0*/  SHF.R.S32.HI R4, RZ, 0x1f, R9 ;  /* 0x0000001fff047819 */ /* 0x000fe20000011409 */
[----:B------:R-:W-:Y:S02]  /*e6f0*/  IMAD.IADD R11, R11, 0x1, R13 ;  /* 0x000000010b0b7824 */ /* 0x000fe400078e020d */
[C---:B------:R-:W-:Y:S02]  /*e700*/  IMAD R13, R3.reuse, UR5, R2 ;  /* 0x00000005030d7c24 */ /* 0x040fe4000f8e0202 */
        /* <DEDUP_REMOVED lines=25> */
[----:B------:R1:W2:Y:S01]  /*e8a0*/  SHFL.IDX PT, R2, R4, RZ, 0x1c1f ;  /* 0x001c1fff04027589 */ /* 0x0002a200000e0000 */
[----:B------:R-:W-:Y:S01]  /*e8b0*/  IMAD.IADD R0, R8, 0x1, -R9 ;  /* 0x0000000108007824 */ /* 0x000fe200078e0a09 */
[----:B------:R-:W-:-:S02]  /*e8c0*/  ISETP.GE.AND P0, PT, R7, R6, PT ;  /* 0x000000060700720c */ /* 0x000fc40003f06270 */
[----:B------:R1:W3:Y:S02]  /*e8d0*/  SHFL.IDX PT, R3, R5, RZ, 0x1c1f ;  /* 0x001c1fff05037589 */ /* 0x0002e400000e0000 */
[----:B------:R-:W-:-:S05]  /*e8e0*/  LEA R0, R11, R0, 0x7 ;  /* 0x000000000b007211 */ /* 0x000fca00078e38ff */
[----:B------:R-:W-:-:S04]  /*e8f0*/  IMAD.SHL.U32 R0, R0, 0x2, RZ ;  /* 0x0000000200007824 */ /* 0x000fc800078e00ff */
[----:B-1----:R-:W-:Y:S05]  /*e900*/  @P0 BRA `(.L_x_4278) ;  /* 0x0000000c00000947 */ /* 0x002fea0003800000 */
        /* <DEDUP_REMOVED lines=17> */
[C---:B------:R-:W-:Y:S01]  /*ea20*/  @!P2 LEA.HI R8, R0.reuse, R0, RZ, 0x1 ;  /* 0x000000000008a211 */ /* 0x040fe200078f08ff */
[----:B------:R-:W-:Y:S01]  /*ea30*/  VIADD R23, R0, 0x58 ;  /* 0x0000005800177836 */ /* 0x000fe20000000000 */
[----:B------:R-:W-:-:S02]  /*ea40*/  @!P3 LEA.HI R10, R9, R9, RZ, 0x1 ;  /* 0x00000009090ab211 */ /* 0x000fc400078f08ff */
[----:B------:R-:W-:Y:S02]  /*ea50*/  @!P4 LEA.HI R12, R11, R11, RZ, 0x1 ;  /* 0x0000000b0b0cc211 */ /* 0x000fe400078f08ff */
[----:B------:R-:W-:Y:S02]  /*ea60*/  @!P5 LEA.HI R14, R13, R13, RZ, 0x1 ;  /* 0x0000000d0d0ed211 */ /* 0x000fe400078f08ff */
[----:B------:R-:W-:Y:S02]  /*ea70*/  @!P2 LOP3.LUT R9, R8, 0xfffffffe, RZ, 0xc0, !PT ;  /* 0xfffffffe0809a812 */ /* 0x000fe400078ec0ff */
[----:B------:R-:W-:Y:S02]  /*ea80*/  @!P3 LOP3.LUT R11, R10, 0xfffffffe, RZ, 0xc0, !PT ;  /* 0xfffffffe0a0bb812 */ /* 0x000fe400078ec0ff */
[----:B------:R-:W-:Y:S01]  /*ea90*/  @!P4 LOP3.LUT R13, R12, 0xfffffffe, RZ, 0xc0, !PT ;  /* 0xfffffffe0c0dc812 */ /* 0x000fe200078ec0ff */
[----:B--23--:R-:W-:Y:S01]  /*eaa0*/  @!P2 IMAD.WIDE R8, R9, 0x4, R2 ;  /* 0x000000040908a825 */ /* 0x00cfe200078e0202 */
[----:B------:R-:W-:-:S02]  /*eab0*/  @!P5 LOP3.LUT R15, R14, 0xfffffffe, RZ, 0xc0, !PT ;  /* 0xfffffffe0e0fd812 */ /* 0x000fc400078ec0ff */
[----:B------:R-:W-:Y:S01]  /*eac0*/  ISETP.GE.AND P6, PT, R22, UR4, PT ;  /* 0x0000000416007c0c */ /* 0x000fe2000bfc6270 */
        /* <DEDUP_REMOVED lines=11> */
[----:B------:R-:W-:Y:S01]  /*eb80*/  ISETP.GE.AND P5, PT, R21, UR4, PT ;  /* 0x0000000415007c0c */ /* 0x000fe2000bfa6270 */
[----:B-1----:R-:W-:Y:S01]  /*eb90*/  VIADD R24, R0, 0x60 ;  /* 0x0000006000187836 */ /* 0x002fe20000000000 */
[----:B------:R-:W-:Y:S02]  /*eba0*/  @!P1 LEA.HI R17, R17, R17, RZ, 0x1 ;  /* 0x0000001111119211 */ /* 0x000fe400078f08ff */
[----:B------:R-:W-:Y:S02]  /*ebb0*/  @!P0 LOP3.LUT R9, R16, 0xfffffffe, RZ, 0xc0, !PT ;  /* 0xfffffffe10098812 */ /* 0x000fe400078ec0ff */
[----:B--2---:R-:W-:Y:S02]  /*ebc0*/  @!P1 LOP3.LUT R11, R17, 0xfffffffe, RZ, 0xc0, !PT ;  /* 0xfffffffe110b9812 */ /* 0x004fe400078ec0ff */
        /* <DEDUP_REMOVED lines=8> */
[----:B---3--:R-:W-:Y:S01]  /*ec50*/  @!P2 LOP3.LUT R13, R18, 0xfffffffe, RZ, 0xc0, !PT ;  /* 0xfffffffe120da812 */ /* 0x008fe200078ec0ff */
[----:B------:R2:W-:Y:S01]  /*ec60*/  @!P1 ST.E.64 desc[UR36][R10.64], R44 ;  /* 0x0000002c0a009985 */ /* 0x0005e2000c101b24 */
[----:B------:R-:W-:Y:S01]  /*ec70*/  @!P3 LOP3.LUT R19, R19, 0xfffffffe, RZ, 0xc0, !PT ;  /* 0xfffffffe1313b812 */ /* 0x000fe200078ec0ff */
[----:B------:R-:W-:Y:S01]  /*ec80*/  VIADD R18, R0, 0x68 ;  /* 0x0000006800127836 */ /* 0x000fe20000000000 */
[----:B----4-:R-:W-:Y:S01]  /*ec90*/  @!P4 LOP3.LUT R15, R20, 0xfffffffe, RZ, 0xc0, !PT ;  /* 0xfffffffe140fc812 */ /* 0x010fe200078ec0ff */
[----:B------:R-:W-:Y:S01]  /*eca0*/  VIADD R20, R0, 0x78 ;  /* 0x0000007800147836 */ /* 0x000fe20000000000 */
[----:B------:R-:W-:-:S02]  /*ecb0*/  @!P5 LOP3.LUT R21, R21, 0xfffffffe, RZ, 0xc0, !PT ;  /* 0xfffffffe1515d812 */ /* 0x000fc400078ec0ff */
[----:B------:R-:W-:Y:S02]  /*ecc0*/  @!P6 LOP3.LUT R17, R22, 0xfffffffe, RZ, 0xc0, !PT ;  /* 0xfffffffe1611e812 */ /* 0x000fe400078ec0ff */
[----:B------:R-:W-:Y:S01]  /*ecd0*/  ISETP.GE.AND P1, PT, R23, UR4, PT ;  /* 0x0000000417007c0c */ /* 0x000fe2000bf26270 */
[--C-:B-1----:R-:W-:Y:S01]  /*ece0*/  @!P2 IMAD.WIDE R8, R13, 0x4, R2.reuse ;  /* 0x000000040d08a825 */ /* 0x102fe200078e0202 */
[----:B------:R-:W-:Y:S02]  /*ecf0*/  ISETP.GE.AND P0, PT, R24, UR4, PT ;  /* 0x0000000418007c0c */ /* 0x000fe4000bf06270 */
[----:B------:R-:W-:Y:S01]  /*ed00*/  IADD3 R22, R0, 0x88, RZ ;  /* 0x0000008800167810 */ /* 0x000fe20007ffe0ff */
[--C-:B--2---:R-:W-:Y:S01]  /*ed10*/  @!P3 IMAD.WIDE R10, R19, 0x4, R2.reuse ;  /* 0x00000004130ab825 */ /* 0x104fe200078e0202 */
[----:B------:R1:W-:Y:S01]  /*ed20*/  @!P2 ST.E.64 desc[UR36][R8.64], R48 ;  /* 0x000000300800a985 */ /* 0x0003e2000c101b24 */
[----:B------:R-:W-:Y:S02]  /*ed30*/  ISETP.GE.AND P2, PT, R18, UR4, PT ;  /* 0x0000000412007c0c */ /* 0x000fe4000bf46270 */
[----:B------:R-:W-:Y:S01]  /*ed40*/  @!P4 IMAD.WIDE R12, R15, 0x4, R2 ;  /* 0x000000040f0cc825 */ /* 0x000fe200078e0202 */
[----:B------:R2:W-:Y:S01]  /*ed50*/  @!P3 ST.E.64 desc[UR36][R10.64], R52 ;  /* 0x000000340a00b985 */ /* 0x0005e2000c101b24 */
[----:B------:R-:W-:-:S02]  /*ed60*/  ISETP.GE.AND P3, PT, R22, UR4, PT ;  /* 0x0000000416007c0c */ /* 0x000fc4000bf66270 */
[--C-:B------:R-:W-:Y:S01]  /*ed70*/  @!P5 IMAD.WIDE R14, R21, 0x4, R2.reuse ;  /* 0x00000004150ed825 */ /* 0x100fe200078e0202 */
[----:B------:R3:W-:Y:S01]  /*ed80*/  @!P4 ST.E.64 desc[UR36][R12.64], R56 ;  /* 0x000000380c00c985 */ /* 0x0007e2000c101b24 */
[----:B------:R-:W-:Y:S02]  /*ed90*/  @!P1 LEA.HI R23, R23, R23, RZ, 0x1 ;  /* 0x0000001717179211 */ /* 0x000fe400078f08ff */
[----:B------:R-:W-:Y:S01]  /*eda0*/  @!P6 IMAD.WIDE R16, R17, 0x4, R2 ;  /* 0x000000041110e825 */ /* 0x000fe200078e0202 */
[----:B------:R4:W-:Y:S01]  /*edb0*/  @!P5 ST.E.64 desc[UR36][R14.64], R60 ;  /* 0x0000003c0e00d985 */ /* 0x0009e2000c101b24 */
[----:B------:R-:W-:Y:S02]  /*edc0*/  ISETP.GE.AND P5, PT, R20, UR4, PT ;  /* 0x0000000414007c0c */ /* 0x000fe4000bfa6270 */
[C---:B------:R-:W-:Y:S01]  /*edd0*/  VIADD R19, R0.reuse, 0x70 ;  /* 0x0000007000137836 */ /* 0x040fe20000000000 */
[----:B------:R5:W-:Y:S01]  /*ede0*/  @!P6 ST.E.64 desc[UR36][R16.64], R64 ;  /* 0x000000401000e985 */ /* 0x000be2000c101b24 */
[----:B------:R-:W-:Y:S01]  /*edf0*/  VIADD R21, R0, 0x80 ;  /* 0x0000008000157836 */ /* 0x000fe20000000000 */
[----:B------:R-:W-:-:S02]  /*ee00*/  @!P0 LEA.HI R24, R24, R24, RZ, 0x1 ;  /* 0x0000001818188211 */ /* 0x000fc400078f08ff */
[----:B------:R-:W-:Y:S02]  /*ee10*/  ISETP.GE.AND P6, PT, R19, UR4, PT ;  /* 0x0000000413007c0c */ /* 0x000fe4000bfc6270 */
[----:B------:R-:W-:Y:S02]  /*ee20*/  ISETP.GE.AND P4, PT, R21, UR4, PT ;  /* 0x0000000415007c0c */ /* 0x000fe4000bf86270 */
[----:B-1----:R-:W-:Y:S01]  /*ee30*/  @!P1 LOP3.LUT R9, R23, 0xfffffffe, RZ, 0xc0, !PT ;  /* 0xfffffffe17099812 */ /* 0x002fe200078ec0ff */
[----:B------:R-:W-:Y:S01]  /*ee40*/  VIADD R23, R0, 0x90 ;  /* 0x0000009000177836 */ /* 0x000fe20000000000 */
[----:B--2---:R-:W-:Y:S01]  /*ee50*/  @!P0 LOP3.LUT R11, R24, 0xfffffffe, RZ, 0xc0, !PT ;  /* 0xfffffffe180b8812 */ /* 0x004fe200078ec0ff */
        /* <DEDUP_REMOVED lines=16> */
[----:B-----5:R-:W-:Y:S01]  /*ef60*/  @!P3 LOP3.LUT R17, R22, 0xfffffffe, RZ, 0xc0, !PT ;  /* 0xfffffffe1611b812 */ /* 0x020fe200078ec0ff */
[----:B------:R-:W-:Y:S01]  /*ef70*/  VIADD R22, R0, 0xc0 ;  /* 0x000000c000167836 */ /* 0x000fe20000000000 */
[----:B------:R-:W-:Y:S01]  /*ef80*/  ISETP.GE.AND P0, PT, R23, UR4, PT ;  /* 0x0000000417007c0c */ /* 0x000fe2000bf06270 */
[----:B-1----:R-:W-:Y:S01]  /*ef90*/  @!P2 IMAD.WIDE R8, R13, 0x4, R2 ;  /* 0x000000040d08a825 */ /* 0x002fe200078e0202 */
[----:B------:R-:W-:-:S03]  /*efa0*/  ISETP.GE.AND P1, PT, R24, UR4, PT ;  /* 0x0000000418007c0c */ /* 0x000fc6000bf26270 */
[--C-:B--2---:R-:W-:Y:S01]  /*efb0*/  @!P6 IMAD.WIDE R10, R19, 0x4, R2.reuse ;  /* 0x00000004130ae825 */ /* 0x104fe200078e0202 */
        /* <DEDUP_REMOVED lines=17> */
[----:B-1----:R-:W-:Y:S02]  /*f0d0*/  @!P0 LOP3.LUT R9, R23, 0xfffffffe, RZ, 0xc0, !PT ;  /* 0xfffffffe17098812 */ /* 0x002fe400078ec0ff */
[----:B------:R-:W-:Y:S02]  /*f0e0*/  @!P2 LEA.HI R18, R18, R18, RZ, 0x1 ;  /* 0x000000121212a211 */ /* 0x000fe400078f08ff */
[----:B--2---:R-:W-:Y:S01]  /*f0f0*/  @!P1 LOP3.LUT R11, R24, 0xfffffffe, RZ, 0xc0, !PT ;  /* 0xfffffffe180b9812 */ /* 0x004fe200078ec0ff */
[--C-:B------:R-:W-:Y:S01]  /*f100*/  @!P0 IMAD.WIDE R8, R9, 0x4, R2.reuse ;  /* 0x0000000409088825 */ /* 0x100fe200078e0202 */
[----:B------:R-:W-:Y:S02]  /*f110*/  @!P4 LEA.HI R20, R20, R20, RZ, 0x1 ;  /* 0x000000141414c211 */ /* 0x000fe400078f08ff */
        /* <DEDUP_REMOVED lines=16> */
[--C-:B-1----:R-:W-:Y:S01]  /*f220*/  @!P3 IMAD.WIDE R8, R19, 0x4, R2.reuse ;  /* 0x000000041308b825 */ /* 0x102fe200078e0202 */
[----:B------:R-:W-:Y:S02]  /*f230*/  IADD3 R19, R0, 0xd0, RZ ;  /* 0x000000d000137810 */ /* 0x000fe40007ffe0ff */
[----:B------:R-:W-:Y:S01]  /*f240*/  ISETP.GE.AND P2, PT, R20, UR4, PT ;  /* 0x0000000414007c0c */ /* 0x000fe2000bf46270 */
[--C-:B--2---:R-:W-:Y:S01]  /*f250*/  @!P4 IMAD.WIDE R10, R15, 0x4, R2.reuse ;  /* 0x000000040f0ac825 */ /* 0x104fe200078e0202 */
[----:B------:R1:W-:Y:S01]  /*f260*/  @!P3 ST.E.64 desc[UR36][R8.64], R108 ;  /* 0x0000006c0800b985 */ /* 0x0003e2000c101b24 */
[----:B------:R-:W-:Y:S02]  /*f270*/  ISETP.GE.AND P1, PT, R19, UR4, PT ;  /* 0x0000000413007c0c */ /* 0x000fe4000bf26270 */
[--C-:B------:R-:W-:Y:S01]  /*f280*/  @!P5 IMAD.WIDE R14, R21, 0x4, R2.reuse ;  /* 0x00000004150ed825 */ /* 0x100fe200078e0202 */
[----:B------:R2:W-:Y:S03]  /*f290*/  @!P4 ST.E.64 desc[UR36][R10.64], R112 ;  /* 0x000000700a00c985 */ /* 0x0005e6000c101b24 */
[----:B------:R-:W-:Y:S01]  /*f2a0*/  @!P6 IMAD.WIDE R16, R17, 0x4, R2 ;  /* 0x000000041110e825 */ /* 0x000fe200078e0202 */
[----:B------:R4:W-:Y:S01]  /*f2b0*/  @!P5 ST.E.64 desc[UR36][R14.64], R116 ;  /* 0x000000740e00d985 */ /* 0x0009e2000c101b24 */
[----:B------:R-:W-:-:S02]  /*f2c0*/  @!P0 LEA.HI R18, R18, R18, RZ, 0x1 ;  /* 0x0000001212128211 */ /* 0x000fc400078f08ff */
[C---:B------:R-:W-:Y:S01]  /*f2d0*/  VIADD R21, R0.reuse, 0xe0 ;  /* 0x000000e000157836 */ /* 0x040fe20000000000 */
[----:B------:R5:W-:Y:S01]  /*f2e0*/  @!P6 ST.E.64 desc[UR36][R16.64], R120 ;  /* 0x000000781000e985 */ /* 0x000be2000c101b24 */
[C---:B---3--:R-:W-:Y:S01]  /*f2f0*/  VIADD R12, R0.reuse, 0xe8 ;  /* 0x000000e8000c7836 */ /* 0x048fe20000000000 */
[----:B------:R-:W-:Y:S01]  /*f300*/  @!P1 LEA.HI R19, R19, R19, RZ, 0x1 ;  /* 0x0000001313139211 */ /* 0x000fe200078f08ff */
[C---:B-1----:R-:W-:Y:S01]  /*f310*/  VIADD R9, R0.reuse, 0xf8 ;  /* 0x000000f800097836 */ /* 0x042fe20000000000 */
[----:B------:R-:W-:Y:S01]  /*f320*/  ISETP.GE.AND P3, PT, R21, UR4, PT ;  /* 0x0000000415007c0c */ /* 0x000fe2000bf66270 */
[----:B------:R-:W-:Y:S01]  /*f330*/  VIADD R13, R0, 0xf0 ;  /* 0x000000f0000d7836 */ /* 0x000fe20000000000 */
[----:B------:R-:W-:Y:S02]  /*f340*/  ISETP.GE.AND P4, PT, R12, UR4, PT ;  /* 0x000000040c007c0c */ /* 0x000fe4000bf86270 */
[----:B------:R-:W-:Y:S02]  /*f350*/  ISETP.GE.AND P6, PT, R9, UR4, PT ;  /* 0x0000000409007c0c */ /* 0x000fe4000bfc6270 */
[----:B------:R-:W-:-:S02]  /*f360*/  ISETP.GE.AND P5, PT, R13, UR4, PT ;  /* 0x000000040d007c0c */ /* 0x000fc4000bfa6270 */
[----:B------:R-:W-:Y:S02]  /*f370*/  @!P2 LEA.HI R20, R20, R20, RZ, 0x1 ;  /* 0x000000141414a211 */ /* 0x000fe400078f08ff */
[----:B--2---:R-:W-:-:S03]  /*f380*/  @!P1 LOP3.LUT R11, R19, 0xfffffffe, RZ, 0xc0, !PT ;  /* 0xfffffffe130b9812 */ /* 0x004fc600078ec0ff */
[----:B------:R-:W-:Y:S02]  /*f390*/  @!P3 LEA.HI R21, R21, R21, RZ, 0x1 ;  /* 0x000000151515b211 */ /* 0x000fe400078f08ff */
[----:B------:R-:W-:Y:S02]  /*f3a0*/  @!P4 LEA.HI R12, R12, R12, RZ, 0x1 ;  /* 0x0000000c0c0cc211 */ /* 0x000fe400078f08ff */
[----:B------:R-:W-:Y:S02]  /*f3b0*/  @!P6 LEA.HI R10, R9, R9, RZ, 0x1 ;  /* 0x00000009090ae211 */ /* 0x000fe400078f08ff */
[----:B------:R-:W-:Y:S02]  /*f3c0*/  @!P5 LEA.HI R8, R13, R13, RZ, 0x1 ;  /* 0x0000000d0d08d211 */ /* 0x000fe400078f08ff */
[----:B------:R-:W-:Y:S02]  /*f3d0*/  @!P0 LOP3.LUT R9, R18, 0xfffffffe, RZ, 0xc0, !PT ;  /* 0xfffffffe12098812 */ /* 0x000fe400078ec0ff */
[----:B------:R-:W-:-:S02]  /*f3e0*/  @!P2 LOP3.LUT R13, R20, 0xfffffffe, RZ, 0xc0, !PT ;  /* 0xfffffffe140da812 */ /* 0x000fc400078ec0ff */
[----:B----4-:R-:W-:Y:S02]  /*f3f0*/  @!P3 LOP3.LUT R15, R21, 0xfffffffe, RZ, 0xc0, !PT ;  /* 0xfffffffe150fb812 */ /* 0x010fe400078ec0ff */
[----:B-----5:R-:W-:Y:S01]  /*f400*/  @!P4 LOP3.LUT R17, R12, 0xfffffffe, RZ, 0xc0, !PT ;  /* 0xfffffffe0c11c812 */ /* 0x020fe200078ec0ff */
        /* <DEDUP_REMOVED lines=16> */
.L_x_4278:
[----:B------:R-:W-:Y:S05]  /*f510*/  BSYNC B0 ;  /* 0x0000000000007941 */ /* 0x000fea0003800000 */
.L_x_4277:
[----:B------:R-:W-:Y:S01]  /*f520*/  VIADD R7, R7, 0x8 ;  /* 0x0000000807077836 */ /* 0x000fe20000000000 */
[----:B-1-3--:R3:W4:Y:S04]  /*f530*/  SHFL.IDX PT, R3, R5, 0x1, 0x1c1f ;  /* 0x003c1f0005037f89 */ /* 0x00a72800000e0000 */
[----:B------:R-:W-:Y:S01]  /*f540*/  ISETP.GE.AND P0, PT, R7, R6, PT ;  /* 0x000000060700720c */ /* 0x000fe20003f06270 */
[----:B--2---:R3:W2:-:S12]  /*f550*/  SHFL.IDX PT, R2, R4, 0x1, 0x1c1f ;  /* 0x003c1f0004027f89 */ /* 0x00469800000e0000 */
[----:B---3--:R-:W-:Y:S05]  /*f560*/  @P0 BRA `(.L_x_4229) ;  /* 0x0000005400b80947 */ /* 0x008fea0003800000 */
        /* <DEDUP_REMOVED lines=14> */
[----:B------:R-:W-:-:S02]  /*f650*/  VIADD R16, R0, 0x48 ;  /* 0x0000004800107836 */ /* 0x000fc40000000000 */
[C---:B------:R-:W-:Y:S01]  /*f660*/  @!P0 LEA.HI R4, R0.reuse, R0, RZ, 0x1 ;  /* 0x0000000000048211 */ /* 0x040fe200078f08ff */
[C---:B------:R-:W-:Y:S01]  /*f670*/  VIADD R18, R0.reuse, 0x50 ;  /* 0x0000005000127836 */ /* 0x040fe20000000000 */
[----:B------:R-:W-:Y:S01]  /*f680*/  @!P1 LEA.HI R6, R5, R5, RZ, 0x1 ;  /* 0x0000000505069211 */ /* 0x000fe200078f08ff */
[C---:B------:R-:W-:Y:S01]  /*f690*/  VIADD R19, R0.reuse, 0x58 ;  /* 0x0000005800137836 */ /* 0x040fe20000000000 */
[----:B------:R-:W-:Y:S01]  /*f6a0*/  @!P2 LEA.HI R8, R7, R7, RZ, 0x1 ;  /* 0x000000070708a211 */ /* 0x000fe200078f08ff */
[----:B------:R-:W-:Y:S01]  /*f6b0*/  VIADD R20, R0, 0x80 ;  /* 0x0000008000147836 */ /* 0x000fe20000000000 */
[----:B------:R-:W-:Y:S02]  /*f6c0*/  @!P0 LOP3.LUT R5, R4, 0xfffffffe, RZ, 0xc0, !PT ;  /* 0xfffffffe04058812 */ /* 0x000fe400078ec0ff */
[----:B------:R-:W-:Y:S02]  /*f6d0*/  @!P1 LOP3.LUT R7, R6, 0xfffffffe, RZ, 0xc0, !PT ;  /* 0xfffffffe06079812 */ /* 0x000fe400078ec0ff */
[----:B------:R-:W-:Y:S01]  /*f6e0*/  @!P2 LOP3.LUT R9, R8, 0xfffffffe, RZ, 0xc0, !PT ;  /* 0xfffffffe0809a812 */ /* 0x000fe200078ec0ff */
[----:B--2-4-:R-:W-:Y:S01]  /*f6f0*/  @!P0 IMAD.WIDE R4, R5, 0x4, R2 ;  /* 0x0000000405048825 */ /* 0x014fe200078e0202 */
        /* <DEDUP_REMOVED lines=13> */
[----:B-1----:R-:W-:Y:S02]  /*f7d0*/  @!P5 LOP3.LUT R5, R10, 0xfffffffe, RZ, 0xc0, !PT ;  /* 0xfffffffe0a05d812 */ /* 0x002fe400078ec0ff */
[----:B------:R-:W-:Y:S02]  /*f7e0*/  @!P0 LEA.HI R12, R12, R12, RZ, 0x1 ;  /* 0x0000000c0c0c8211 */ /* 0x000fe400078f08ff */
[----:B--2---:R-:W-:Y:S01]  /*f7f0*/  @!P6 LOP3.LUT R7, R11, 0xfffffffe, RZ, 0xc0, !PT ;  /* 0xfffffffe0b07e812 */ /* 0x004fe200078ec0ff */
[----:B------:R-:W-:Y:S01]  /*f800*/  @!P5 IMAD.WIDE R4, R5, 0x4, R2 ;  /* 0x000000040504d825 */ /* 0x000fe200078e0202 */
[----:B------:R-:W-:-:S02]  /*f810*/  @!P1 LEA.HI R13, R13, R13, RZ, 0x1 ;  /* 0x0000000d0d0d9211 */ /* 0x000fc400078f08ff */
[----:B------:R-:W-:Y:S01]  /*f820*/  @!P2 LEA.HI R14, R14, R14, RZ, 0x1 ;  /* 0x0000000e0e0ea211 */ /* 0x000fe200078f08ff */
[----:B------:R-:W-:Y:S01]  /*f830*/  @!P6 IMAD.WIDE R6, R7, 0x4, R2 ;  /* 0x000000040706e825 */ /* 0x000fe200078e0202 */
[----:B------:R-:W-:Y:S01]  /*f840*/  @!P4 LEA.HI R16, R16, R16, RZ, 0x1 ;  /* 0x000000101010c211 */ /* 0x000fe200078f08ff */
[----:B------:R1:W-:Y:S01]  /*f850*/  @!P5 ST.E.64 desc[UR36][R4.64], R38 ;  /* 0x000000260400d985 */ /* 0x0003e2000c101b24 */
[----:B---3--:R-:W-:Y:S02]  /*f860*/  @!P0 LOP3.LUT R9, R12, 0xfffffffe, RZ, 0xc0, !PT ;  /* 0xfffffffe0c098812 */ /* 0x008fe400078ec0ff */
[----:B------:R-:W-:Y:S01]  /*f870*/  @!P1 LOP3.LUT R13, R13, 0xfffffffe, RZ, 0xc0, !PT ;  /* 0xfffffffe0d0d9812 */ /* 0x000fe200078ec0ff */
[----:B------:R2:W-:Y:S01]  /*f880*/  @!P6 ST.E.64 desc[UR36][R6.64], R42 ;  /* 0x0000002a0600e985 */ /* 0x0005e2000c101b24 */
[----:B------:R-:W-:Y:S02]  /*f890*/  @!P2 LOP3.LUT R11, R14, 0xfffffffe, RZ, 0xc0, !PT ;  /* 0xfffffffe0e0ba812 */ /* 0x000fe400078ec0ff */
[----:B------:R-:W-:-:S02]  /*f8a0*/  @!P3 LOP3.LUT R15, R15, 0xfffffffe, RZ, 0xc0, !PT ;  /* 0xfffffffe0f0fb812 */ /* 0x000fc400078ec0ff */
[----:B------:R-:W-:Y:S01]  /*f8b0*/  @!P4 LOP3.LUT R17, R16, 0xfffffffe, RZ, 0xc0, !PT ;  /* 0xfffffffe1011c812 */ /* 0x000fe200078ec0ff */
[----:B------:R-:W-:Y:S01]  /*f8c0*/  VIADD R16, R0, 0x70 ;  /* 0x0000007000107836 */ /* 0x000fe20000000000 */
[----:B------:R-:W-:Y:S02]  /*f8d0*/  ISETP.GE.AND P5, PT, R18, UR4, PT ;  /* 0x0000000412007c0c */ /* 0x000fe4000bfa6270 */
[----:B------:R-:W-:Y:S01]  /*f8e0*/  ISETP.GE.AND P6, PT, R19, UR4, PT ;  /* 0x0000000413007c0c */ /* 0x000fe2000bfc6270 */
[----:B-1----:R-:W-:Y:S01]  /*f8f0*/  @!P0 IMAD.WIDE R4, R9, 0x4, R2 ;  /* 0x0000000409048825 */ /* 0x002fe200078e0202 */
[----:B------:R-:W-:-:S03]  /*f900*/  IADD3 R14, R0, 0x60, RZ ;  /* 0x00000060000e7810 */ /* 0x000fc60007ffe0ff */
[--C-:B--2---:R-:W-:Y:S01]  /*f910*/  @!P1 IMAD.WIDE R6, R13, 0x4, R2.reuse ;  /* 0x000000040d069825 */ /* 0x104fe200078e0202 */
        /* <DEDUP_REMOVED lines=17> */
[----:B-1----:R-:W-:Y:S01]  /*fa30*/  @!P5 LOP3.LUT R5, R18, 0xfffffffe, RZ, 0xc0, !PT ;  /* 0xfffffffe1205d812 */ /* 0x002fe200078ec0ff */
[C---:B------:R-:W-:Y:S01]  /*fa40*/  VIADD R18, R0.reuse, 0x88 ;  /* 0x0000008800127836 */ /* 0x040fe20000000000 */
[----:B--2---:R-:W-:Y:S01]  /*fa50*/  @!P6 LOP3.LUT R7, R19, 0xfffffffe, RZ, 0xc0, !PT ;  /* 0xfffffffe1307e812 */ /* 0x004fe200078ec0ff */
        /* <DEDUP_REMOVED lines=9> */
[----:B---3--:R-:W-:Y:S01]  /*faf0*/  @!P4 LOP3.LUT R9, R14, 0xfffffffe, RZ, 0xc0, !PT ;  /* 0xfffffffe0e09c812 */ /* 0x008fe200078ec0ff */
[----:B------:R2:W-:Y:S01]  /*fb00*/  @!P6 ST.E.64 desc[UR36][R6.64], R70 ;  /* 0x000000460600e985 */ /* 0x0005e2000c101b24 */
[----:B------:R-:W-:Y:S01]  /*fb10*/  @!P3 LOP3.LUT R15, R15, 0xfffffffe, RZ, 0xc0, !PT ;  /* 0xfffffffe0f0fb812 */ /* 0x000fe200078ec0ff */
[----:B------:R-:W-:Y:S01]  /*fb20*/  VIADD R14, R0, 0x98 ;  /* 0x00000098000e7836 */ /* 0x000fe20000000000 */
[----:B----4-:R-:W-:Y:S02]  /*fb30*/  @!P2 LOP3.LUT R11, R16, 0xfffffffe, RZ, 0xc0, !PT ;  /* 0xfffffffe100ba812 */ /* 0x010fe400078ec0ff */
[----:B------:R-:W-:Y:S02]  /*fb40*/  @!P1 LOP3.LUT R17, R17, 0xfffffffe, RZ, 0xc0, !PT ;  /* 0xfffffffe11119812 */ /* 0x000fe400078ec0ff */
[----:B-----5:R-:W-:Y:S01]  /*fb50*/  @!P0 LOP3.LUT R13, R20, 0xfffffffe, RZ, 0xc0, !PT ;  /* 0xfffffffe140d8812 */ /* 0x020fe200078ec0ff */
[----:B------:R-:W-:Y:S01]  /*fb60*/  VIADD R20, R0, 0xb8 ;  /* 0x000000b800147836 */ /* 0x000fe20000000000 */
[----:B------:R-:W-:Y:S01]  /*fb70*/  ISETP.GE.AND P6, PT, R18, UR4, PT ;  /* 0x0000000412007c0c */ /* 0x000fe2000bfc6270 */
[----:B-1----:R-:W-:Y:S01]  /*fb80*/  @!P4 IMAD.WIDE R4, R9, 0x4, R2 ;  /* 0x000000040904c825 */ /* 0x002fe200078e0202 */
[----:B------:R-:W-:-:S02]  /*fb90*/  ISETP.GE.AND P5, PT, R19, UR4, PT ;  /* 0x0000000413007c0c */ /* 0x000fc4000bfa6270 */
[----:B------:R-:W-:Y:S01]  /*fba0*/  IADD3 R16, R0, 0xa8, RZ ;  /* 0x000000a800107810 */ /* 0x000fe20007ffe0ff */
[--C-:B--2---:R-:W-:Y:S01]  /*fbb0*/  @!P3 IMAD.WIDE R6, R15, 0x4, R2.reuse ;  /* 0x000000040f06b825 */ /* 0x104fe200078e0202 */
        /* <DEDUP_REMOVED lines=33> */
[----:B----4-:R-:W-:Y:S01]  /*fdd0*/  @!P3 LOP3.LUT R11, R16, 0xfffffffe, RZ, 0xc0, !PT ;  /* 0xfffffffe100bb812 */ /* 0x010fe200078ec0ff */
[----:B------:R-:W-:Y:S01]  /*fde0*/  VIADD R16, R0, 0xe0 ;  /* 0x000000e000107836 */ /* 0x000fe20000000000 */
[----:B------:R-:W-:Y:S02]  /*fdf0*/  @!P2 LOP3.LUT R17, R17, 0xfffffffe, RZ, 0xc0, !PT ;  /* 0xfffffffe1111a812 */ /* 0x000fe400078ec0ff */
[----:B-----5:R-:W-:Y:S02]  /*fe00*/  @!P1 LOP3.LUT R13, R20, 0xfffffffe, RZ, 0xc0, !PT ;  /* 0xfffffffe140d9812 */ /* 0x020fe400078ec0ff */
[----:B------:R-:W-:Y:S01]  /*fe10*/  ISETP.GE.AND P5, PT, R18, UR4, PT ;  /* 0x0000000412007c0c */ /* 0x000fe2000bfa6270 */
[----:B-1----:R-:W-:Y:S01]  /*fe20*/  @!P0 IMAD.WIDE R4, R9, 0x4, R2 ;  /* 0x0000000409048825 */ /* 0x002fe200078e0202 */
[----:B------:R-:W-:-:S02]  /*fe30*/  ISETP.GE.AND P6, PT, R19, UR4, PT ;  /* 0x0000000413007c0c */ /* 0x000fc4000bfc6270 */
[----:B------:R-:W-:Y:S01]  /*fe40*/  IADD3 R20, R0, 0xf0, RZ ;  /* 0x000000f000147810 */ /* 0x000fe20007ffe0ff */
        /* <DEDUP_REMOVED lines=14> */
[C---:B------:R-:W-:Y:S01]  /*ff30*/  VIADD R17, R0.reuse, 0xe8 ;  /* 0x000000e800117836 */ /* 0x040fe20000000000 */
[----:B------:R-:W-:Y:S01]  /*ff40*/  @!P6 LEA.HI R19, R19, R19, RZ, 0x1 ;  /* 0x000000131313e211 */ /* 0x000fe200078f08ff */
[----:B------:R-:W-:Y:S01]  /*ff50*/  VIADD R0, R0, 0xf8 ;  /* 0x000000f800007836 */ /* 0x000fe20000000000 */
[----:B------:R-:W-:Y:S02]  /*ff60*/  ISETP.GE.AND P1, PT, R15, UR4, PT ;  /* 0x000000040f007c0c */ /* 0x000fe4000bf26270 */
[----:B------:R-:W-:-:S02]  /*ff70*/  ISETP.GE.AND P3, PT, R17, UR4, PT ;  /* 0x0000000411007c0c */ /* 0x000fc4000bf66270 */
[----:B-1----:R-:W-:Y:S02]  /*ff80*/  @!P5 LOP3.LUT R5, R18, 0xfffffffe, RZ, 0xc0, !PT ;  /* 0xfffffffe1205d812 */ /* 0x002fe400078ec0ff */
[----:B--2---:R-:W-:Y:S02]  /*ff90*/  @!P6 LOP3.LUT R7, R19, 0xfffffffe, RZ, 0xc0, !PT ;  /* 0xfffffffe1307e812 */ /* 0x004fe400078ec0ff */
        /* <DEDUP_REMOVED lines=10> */
[----:B------:R-:W-:Y:S02]  /*10040*/  @!P1 LOP3.LUT R15, R15, 0xfffffffe, RZ, 0xc0, !PT ;  /* 0xfffffffe0f0f9812 */ /* 0x000fe400078ec0ff */
[----:B----4-:R-:W-:Y:S02]  /*10050*/  @!P2 LOP3.LUT R11, R16, 0xfffffffe, RZ, 0xc0, !PT ;  /* 0xfffffffe100ba812 */ /* 0x010fe400078ec0ff */
[----:B------:R-:W-:Y:S02]  /*10060*/  @!P3 LOP3.LUT R17, R17, 0xfffffffe, RZ, 0xc0, !PT ;  /* 0xfffffffe1111b812 */ /* 0x000fe400078ec0ff */
[----:B-----5:R-:W-:Y:S01]  /*10070*/  @!P4 LOP3.LUT R13, R20, 0xfffffffe, RZ, 0xc0, !PT ;  /* 0xfffffffe140dc812 */ /* 0x020fe200078ec0ff */
[----:B-1----:R-:W-:-:S04]  /*10080*/  @!P0 IMAD.WIDE R4, R9, 0x4, R2 ;  /* 0x0000000409048825 */ /* 0x002fc800078e0202 */
[--C-:B--2---:R-:W-:Y:S01]  /*10090*/  @!P1 IMAD.WIDE R6, R15, 0x4, R2.reuse ;  /* 0x000000040f069825 */ /* 0x104fe200078e0202 */
        /* <DEDUP_REMOVED lines=15> */
.L_x_4275:
        /* <DEDUP_REMOVED lines=8> */
[----:B--2---:R-:W-:Y:S02]  /*10210*/  IMAD R3, R6, UR4, RZ ;  /* 0x0000000406037c24 */ /* 0x004fe4000f8e02ff */
[----:B------:R-:W-:-:S05]  /*10220*/  VIADD R0, R0, 0xffffff80 ;  /* 0xffffff8000007836 */ /* 0x000fca0000000000 */
[----:B------:R-:W-:-:S13]  /*10230*/  ISETP.GE.AND P0, PT, R0, R3, PT ;  /* 0x000000030000720c */ /* 0x000fda0003f06270 */
[----:B------:R-:W-:Y:S05]  /*10240*/  @P0 BRA `(.L_x_4229) ;  /* 0x0000004800800947 */ /* 0x000fea0003800000 */
[----:B------:R-:W2:Y:S01]  /*10250*/  LDL R4, [R1] ;  /* 0x0000000001047983 */ /* 0x000ea20000100800 */
[----:B------:R-:W-:Y:S01]  /*10260*/  ISETP.NE.AND P0, PT, R6, 0x1, PT ;  /* 0x000000010600780c */ /* 0x000fe20003f05270 */
[----:B------:R-:W1:Y:S01]  /*10270*/  S2UR UR7, SR_CTAID.Z ;  /* 0x00000000000779c3 */ /* 0x000e620000002700 */
[----:B------:R-:W-:Y:S01]  /*10280*/  ULDC.64 UR8, c[0x0][0xcd0] ;  /* 0x0003340000087ab9 */ /* 0x000fe20000000a00 */
[----:B------:R-:W-:-:S06]  /*10290*/  IMAD.MOV.U32 R5, RZ, RZ, R0 ;  /* 0x000000ffff057224 */ /* 0x000fcc00078e0000 */
[----:B------:R-:W3:Y:S08]  /*102a0*/  LDC.64 R10, c[0x0][0xcd8] ;  /* 0x00033600ff0a7b82 */ /* 0x000ef00000000a00 */
[----:B------:R-:W4:Y:S08]  /*102b0*/  @P0 LDC R7, c[0x0][0xcec] ;  /* 0x00033b00ff070b82 */ /* 0x000f300000000800 */
[----:B------:R-:W5:Y:S08]  /*102c0*/  @P0 LDC R9, c[0x0][0xcf0] ;  /* 0x00033c00ff090b82 */ /* 0x000f700000000800 */
[----:B------:R-:W0:Y:S08]  /*102d0*/  S2UR UR10, SR_CTAID.Y ;  /* 0x00000000000a79c3 */ /* 0x000e300000002600 */
[----:B------:R-:W0:Y:S01]  /*102e0*/  LDC R8, c[0x0][0xd50] ;  /* 0x00035400ff087b82 */ /* 0x000e220000000800 */
[----:B--2---:R-:W-:Y:S01]  /*102f0*/  R2UR UR11, R4 ;  /* 0x00000000040b72ca */ /* 0x004fe200000e0000 */
[----:B----4-:R-:W-:-:S05]  /*10300*/  @P0 IMAD.HI.U32 R4, R0, R7, RZ ;  /* 0x0000000700040227 */ /* 0x010fca00078e00ff */
[----:B-----5:R-:W-:-:S07]  /*10310*/  @P0 SHF.R.U32.HI R5, RZ, R9, R4 ;  /* 0x00000009ff050219 */ /* 0x020fce0000011604 */
[----:B------:R-:W-:Y:S02]  /*10320*/  USHF.R.S32.HI UR6, URZ, 0x1f, UR11 ;  /* 0x0000001f3f067899 */ /* 0x000fe4000801140b */
[----:B------:R-:W-:Y:S01]  /*10330*/  IADD3 R7, RZ, -UR11, RZ ;  /* 0x8000000bff077c10 */ /* 0x000fe2000fffe0ff */
[----:B------:R-:W-:Y:S02]  /*10340*/  UIMAD.WIDE.U32 UR4, UR11, UR8, URZ ;  /* 0x000000080b0472a5 */ /* 0x000fe4000f8e003f */
[----:B------:R-:W-:Y:S02]  /*10350*/  UIMAD UR6, UR6, UR8, URZ ;  /* 0x00000008060672a4 */ /* 0x000fe4000f8e023f */
[----:B-1----:R-:W-:Y:S01]  /*10360*/  USHF.R.S32.HI UR8, URZ, 0x1f, UR7 ;  /* 0x0000001f3f087899 */ /* 0x002fe20008011407 */
[----:B0-----:R-:W-:Y:S01]  /*10370*/  IMAD R9, R8, R7, UR10 ;  /* 0x0000000a08097e24 */ /* 0x001fe2000f8e0207 */
[----:B------:R-:W-:Y:S01]  /*10380*/  UIMAD UR6, UR11, UR9, UR6 ;  /* 0x000000090b0672a4 */ /* 0x000fe2000f8e0206 */
[----:B------:R-:W-:-:S02]  /*10390*/  IMAD.U32 R3, RZ, RZ, UR5 ;  /* 0x00000005ff037e24 */ /* 0x000fc4000f8e00ff */
[----:B------:R-:W-:Y:S01]  /*103a0*/  IMAD.U32 R2, RZ, RZ, UR4 ;  /* 0x00000004ff027e24 */ /* 0x000fe2000f8e00ff */
[----:B------:R-:W-:Y:S01]  /*103b0*/  UIADD3 UR6, UR5, UR6, URZ ;  /* 0x0000000605067290 */ /* 0x000fe2000fffe03f */
[----:B---3--:R-:W-:Y:S01]  /*103c0*/  IMAD R12, R10, UR8, RZ ;  /* 0x000000080a0c7c24 */ /* 0x008fe2000f8e02ff */
[----:B------:R-:W-:Y:S01]  /*103d0*/  SHF.R.S32.HI R4, RZ, 0x1f, R9 ;  /* 0x0000001fff047819 */ /* 0x000fe20000011409 */
[----:B------:R-:W-:Y:S01]  /*103e0*/  IMAD.MOV R7, RZ, RZ, -R5 ;  /* 0x000000ffff077224 */ /* 0x000fe200078e0a05 */
[----:B------:R-:W-:Y:S01]  /*103f0*/  ULDC.64 UR4, c[0x0][0xce0] ;  /* 0x0003380000047ab9 */ /* 0x000fe20000000a00 */
[----:B------:R-:W-:Y:S02]  /*10400*/  IMAD R11, R11, UR7, R12 ;  /* 0x000000070b0b7c24 */ /* 0x000fe4000f8e020c */
[----:B------:R-:W-:Y:S02]  /*10410*/  IMAD.U32 R3, RZ, RZ, UR6 ;  /* 0x00000006ff037e24 */ /* 0x000fe4000f8e00ff */
[----:B------:R-:W-:-:S02]  /*10420*/  IMAD R4, R4, UR4, RZ ;  /* 0x0000000404047c24 */ /* 0x000fc4000f8e02ff */
[----:B------:R-:W-:-:S04]  /*10430*/  IMAD.WIDE.U32 R2, R10, UR7, R2 ;  /* 0x000000070a027c25 */ /* 0x000fc8000f8e0002 */
[----:B------:R-:W-:Y:S02]  /*10440*/  IMAD.IADD R3, R11, 0x1, R3 ;  /* 0x000000010b037824 */ /* 0x000fe400078e0203 */
[----:B------:R-:W-:Y:S02]  /*10450*/  IMAD R7, R6, R7, R0 ;  /* 0x0000000706077224 */ /* 0x000fe400078e0200 */
[----:B------:R-:W-:-:S03]  /*10460*/  IMAD.WIDE.U32 R2, R9, UR4, R2 ;  /* 0x0000000409027c25 */ /* 0x000fc6000f8e0002 */
[----:B------:R-:W-:Y:S01]  /*10470*/  SHF.R.S32.HI R0, RZ, 0x1f, R7 ;  /* 0x0000001fff007819 */ /* 0x000fe20000011407 */
[----:B------:R-:W-:Y:S01]  /*10480*/  IMAD R4, R9, UR5, R4 ;  /* 0x0000000509047c24 */ /* 0x000fe2000f8e0204 */
[----:B------:R-:W-:Y:S01]  /*10490*/  SHF.R.S32.HI R9, RZ, 0x1f, R5 ;  /* 0x0000001fff097819 */ /* 0x000fe20000011405 */
[----:B------:R-:W-:Y:S01]  /*104a0*/  ULDC.64 UR4, c[0x0][0xcc8] ;  /* 0x0003320000047ab9 */ /* 0x000fe20000000a00 */
[----:B------:R-:W-:Y:S01]  /*104b0*/  IADD3 R2, P0, R5, R2, RZ ;  /* 0x0000000205027210 */ /* 0x000fe20007f1e0ff */
[----:B------:R-:W-:-:S03]  /*104c0*/  IMAD R0, R0, UR4, RZ ;  /* 0x0000000400007c24 */ /* 0x000fc6000f8e02ff */
[----:B------:R-:W-:Y:S01]  /*104d0*/  IADD3.X R3, R9, R3, R4, P0, !PT ;  /* 0x0000000309037210 */ /* 0x000fe200007fe404 */
        /* <DEDUP_REMOVED lines=9> */
.L_x_4227:
        /* <DEDUP_REMOVED lines=18> */
.L_x_4279:
[----:B------:R-:W-:Y:S01]  /*10690*/  ULDC UR43, c[0x0][0xd50] ;  /* 0x00035400002b7ab9 */ /* 0x000fe20000000800 */
[----:B------:R-:W-:Y:S01]  /*106a0*/  UMOV UR39, UR6 ;  /* 0x0000000600277c82 */ /* 0x000fe20008000000 */
[----:B------:R-:W-:-:S11]  /*106b0*/  UISETP.NE.AND UP0, UPT, UR43, 0x1, UPT ;  /* 0x000000012b00788c */ /* 0x000fd6000bf05270 */
[----:B------:R-:W-:Y:S01]  /*106c0*/  @UP0 ULDC UR4, c[0x0][0xd54] ;  /* 0x0003550000040ab9 */ /* 0x000fe20000000800 */
[----:B------:R-:W-:Y:S01]  /*106d0*/  @UP0 ULDC UR7, c[0x0][0xd58] ;  /* 0x0003560000070ab9 */ /* 0x000fe20000000800 */
[----:B------:R-:W-:-:S04]  /*106e0*/  UIMAD.WIDE.U32 UR4, UR6, UR4, URZ ;  /* 0x00000004060472a5 */ /* 0x000fc8000f8e003f */
[----:B------:R-:W-:-:S12]  /*106f0*/  @UP0 USHF.R.U32.HI UR39, URZ, UR7, UR5 ;  /* 0x000000073f270299 */ /* 0x000fd80008011605 */
.L_x_4280:
        /* <DEDUP_REMOVED lines=8> */
[----:B------:R-:W0:Y:S01]  /*10780*/  S2UR UR46, SR_CTAID.X ;  /* 0x00000000002e79c3 */ /* 0x000e220000002500 */
[----:B------:R-:W-:Y:S01]  /*10790*/  UISETP.NE.U32.AND UP0, UPT, UR4, URZ, UPT ;  /* 0x0000003f0400728c */ /* 0x000fe2000bf05070 */
[----:B------:R-:W-:Y:S01]  /*107a0*/  IMAD.MOV.U32 R30, RZ, RZ, RZ ;  /* 0x000000ffff1e7224 */ /* 0x000fe200078e00ff */
[----:B------:R-:W-:Y:S01]  /*107b0*/  ULDC UR6, c[0x0][0x448] ;  /* 0x0001120000067ab9 */ /* 0x000fe20000000800 */
[----:B------:R-:W-:Y:S01]  /*107c0*/  ULDC UR7, c[0x0][0x2f0] ;  /* 0x0000bc0000077ab9 */ /* 0x000fe20000000800 */
[----:B------:R-:W-:Y:S02]  /*107d0*/  UISETP.NE.AND.EX UP0, UPT, UR5, URZ, UPT, UP0 ;  /* 0x0000003f0500728c */ /* 0x000fe4000bf05300 */
[----:B------:R-:W-:-:S04]  /*107e0*/  UISETP.NE.AND UP1, UPT, UR6, 0x1, UPT ;  /* 0x000000010600788c */ /* 0x000fc8000bf25270 */
[----:B------:R-:W-:-:S05]  /*107f0*/  PLOP3.LUT P0, PT, PT, PT, UP0, 0x80, 0x0 ;  /* 0x000000000000781c */ /* 0x000fca0003f0f008 */
[----:B------:R-:W-:Y:S02]  /*10800*/  @UP0 ULDC.64 UR4, c[0x0][0xb20] ;  /* 0x0002c80000040ab9 */ /* 0x000fe40000000a00 */
[----:B------:R-:W-:Y:S01]  /*10810*/  @UP0 UIMAD.WIDE UR4, UR45, 0x4, UR4 ;  /* 0x000000042d0408a5 */ /* 0x000fe2000f8e0204 */
[----:B------:R-:W-:-:S05]  /*10820*/  @UP1 ULDC UR8, c[0x0][0x450] ;  /* 0x0001140000081ab9 */ /* 0x000fca0000000800 */
[----:B------:R-:W-:Y:S01]  /*10830*/  MOV R2, UR4 ;  /* 0x0000000400027c02 */ /* 0x000fe20008000f00 */
[----:B------:R-:W-:Y:S01]  /*10840*/  IMAD.U32 R3, RZ, RZ, UR5 ;  /* 0x00000005ff037e24 */ /* 0x000fe2000f8e00ff */
[----:B------:R-:W-:Y:S02]  /*10850*/  ULDC.64 UR4, c[0x0][0x418] ;  /* 0x0001060000047ab9 */ /* 0x000fe40000000a00 */
[----:B------:R-:W-:Y:S02]  /*10860*/  UISETP.NE.U32.AND UP0, UPT, UR4, URZ, UPT ;  /* 0x0000003f0400728c */ /* 0x000fe4000bf05070 */
[----:B0-----:R-:W-:Y:S01]  /*10870*/  ULEA UR6, UR46, 0x3f, 0x6 ;  /* 0x0000003f2e067891 */ /* 0x001fe2000f8e303f */
[----:B------:R0:W5:Y:S01]  /*10880*/  @P0 LDG.E R30, desc[UR36][R2.64] ;  /* 0x00000024021e0981 */ /* 0x000162000c1e1900 */
[----:B------:R-:W-:Y:S01]  /*10890*/  UISETP.NE.AND.EX UP0, UPT, UR5, URZ, UPT, UP0 ;  /* 0x0000003f0500728c */ /* 0x000fe2000bf05300 */
[----:B------:R-:W-:Y:S01]  /*108a0*/  ULDC UR4, c[0x0][0x424] ;  /* 0x0001090000047ab9 */ /* 0x000fe20000000800 */
[----:B------:R-:W-:-:S02]  /*108b0*/  UP2UR UR47, UPR, URZ, 0x2 ;  /* 0x000000023f2f7883 */ /* 0x000fc40008000000 */
[----:B------:R-:W-:Y:S02]  /*108c0*/  USEL UR40, UR4, 0x1, UP0 ;  /* 0x0000000104287887 */ /* 0x000fe40008000000 */
[----:B------:R-:W-:Y:S01]  /*108d0*/  USHF.R.U32.HI UR9, URZ, 0x10, UR43 ;  /* 0x000000103f097899 */ /* 0x000fe2000801162b */
[----:B------:R-:W-:Y:S01]  /*108e0*/  @UP1 ULDC UR4, c[0x0][0x44c] ;  /* 0x0001130000041ab9 */ /* 0x000fe20000000800 */
[----:B------:R-:W-:Y:S02]  /*108f0*/  UIMAD UR40, UR40, UR7, URZ ;  /* 0x00000007282872a4 */ /* 0x000fe4000f8e023f */
[----:B------:R-:W-:Y:S01]  /*10900*/  UIMAD.WIDE.U32 UR4, UR6, UR4, URZ ;  /* 0x00000004060472a5 */ /* 0x000fe2000f8e003f */
[----:B------:R-:W-:Y:S01]  /*10910*/  ULDC UR7, c[0x0][0x288] ;  /* 0x0000a20000077ab9 */ /* 0x000fe20000000800 */
[----:B------:R-:W-:Y:S02]  /*10920*/  UIADD3 UR4, UR40, 0x3f, URZ ;  /* 0x0000003f28047890 */ /* 0x000fe4000fffe03f */
[----:B------:R-:W-:-:S02]  /*10930*/  UIADD3 UR7, UR40, 0x40, -UR7 ;  /* 0x0000004028077890 */ /* 0x000fc4000fffe807 */
[----:B------:R-:W-:Y:S02]  /*10940*/  @UP1 USHF.R.U32.HI UR6, URZ, UR8, UR5 ;  /* 0x000000083f061299 */ /* 0x000fe40008011605 */
[----:B------:R-:W-:Y:S02]  /*10950*/  USHF.R.S32.HI UR5, URZ, 0x1f, UR4 ;  /* 0x0000001f3f057899 */ /* 0x000fe40008011404 */
[----:B------:R-:W-:Y:S02]  /*10960*/  UIADD3 UR7, UR7, UR6, URZ ;  /* 0x0000000607077290 */ /* 0x000fe4000fffe03f */
[----:B------:R-:W-:Y:S02]  /*10970*/  ULEA.HI UR5, UR5, UR4, URZ, 0x6 ;  /* 0x0000000405057291 */ /* 0x000fe4000f8f303f */
[----:B------:R-:W-:Y:S02]  /*10980*/  USHF.R.S32.HI UR6, URZ, 0x1f, UR7 ;  /* 0x0000001f3f067899 */ /* 0x000fe40008011407 */
[----:B------:R-:W-:-:S02]  /*10990*/  USHF.R.S32.HI UR41, URZ, 0x6, UR5 ;  /* 0x000000063f297899 */ /* 0x000fc40008011405 */
[----:B------:R-:W-:Y:S02]  /*109a0*/  ULEA.HI UR6, UR6, UR7, URZ, 0x6 ;  /* 0x0000000706067291 */ /* 0x000fe4000f8f303f */
[----:B------:R-:W-:Y:S02]  /*109b0*/  ULOP3.LUT UR43, UR43, 0xffff, URZ, 0xc0, !UPT ;  /* 0x0000ffff2b2b7892 */ /* 0x000fe4000f8ec03f */
[----:B------:R-:W-:Y:S01]  /*109c0*/  USHF.R.S32.HI UR42, URZ, 0x6, UR6 ;  /* 0x000000063f2a7899 */ /* 0x000fe20008011406 */
[----:B------:R-:W-:-:S03]  /*109d0*/  UMOV UR38, URZ ;  /* 0x0000003f00267c82 */ /* 0x000fc60008000000 */
[----:B------:R-:W-:-:S04]  /*109e0*/  UISETP.LT.AND UP0, UPT, UR41, UR42, UPT ;  /* 0x0000002a2900728c */ /* 0x000fc8000bf01270 */
[----:B------:R-:W-:Y:S02]  /*109f0*/  USEL UR11, UR41, UR42, UP0 ;  /* 0x0000002a290b7287 */ /* 0x000fe40008000000 */
[----:B------:R-:W-:Y:S02]  /*10a00*/  UISETP.NE.AND UP0, UPT, UR9, URZ, UPT ;  /* 0x0000003f0900728c */ /* 0x000fe4000bf05270 */
[----:B------:R-:W-:-:S06]  /*10a10*/  UISETP.GE.AND UP1, UPT, UR11, 0x1, UPT ;  /* 0x000000010b00788c */ /* 0x000fcc000bf26270 */
[----:B------:R-:W-:-:S03]  /*10a20*/  PLOP3.LUT P0, PT, PT, PT, UP1, 0x80, 0x0 ;  /* 0x000000000000781c */ /* 0x000fc60003f0f018 */
[----:B------:R-:W-:-:S10]  /*10a30*/  @!UP0 ULDC UR9, c[0x0][0xae8] ;  /* 0x0002ba0000098ab9 */ /* 0x000fd40000000800 */
        /* <DEDUP_REMOVED lines=31> */
.L_x_4282:
        /* <DEDUP_REMOVED lines=20> */
[----:B------:R-:W-:Y:S01]  /*10d70*/  ULDC.64 UR4, c[0x4][0x8] ;  /* 0x0100020000047ab9 */ /* 0x000fe20000000a00 */
        /* <DEDUP_REMOVED lines=9> */
[----:B0----5:R-:W-:Y:S05]  /*10e10*/  CALL.ABS.NOINC R2 ;  /* 0x0000000002007343 */ /* 0x021fea0003c00000 */
.L_x_4283:
        /* <DEDUP_REMOVED lines=20> */
.L_x_4285:
[----:B------:R0:W1:Y:S01]  /*10f60*/  LDC.64 R2, c[0x4][R16] ;  /* 0x0100000010027b82 */ /* 0x0000620000000a00 */
[----:B------:R-:W-:Y:S01]  /*10f70*/  ULDC.64 UR4, c[0x4][0x90] ;  /* 0x0100240000047ab9 */ /* 0x000fe20000000a00 */
[----:B------:R-:W-:Y:S01]  /*10f80*/  ULDC.64 UR6, c[0x4][0x98] ;  /* 0x0100260000067ab9 */ /* 0x000fe20000000a00 */
[----:B------:R-:W-:Y:S01]  /*10f90*/  IMAD.U32 R4, RZ, RZ, UR4 ;  /* 0x00000004ff047e24 */ /* 0x000fe2000f8e00ff */
        /* <DEDUP_REMOVED lines=11> */
.L_x_4284:
        /* <DEDUP_REMOVED lines=8> */
[----:B------:R-:W-:Y:S01]  /*110d0*/  MOV R2, UR4 ;  /* 0x0000000400027c02 */ /* 0x000fe20008000f00 */
[----:B------:R-:W-:Y:S01]  /*110e0*/  IMAD.U32 R3, RZ, RZ, UR5 ;  /* 0x00000005ff037e24 */ /* 0x000fe2000f8e00ff */
[C---:B------:R-:W-:Y:S01]  /*110f0*/  LOP3.LUT R6, R24.reuse, 0x7f, RZ, 0xc0, !PT ;  /* 0x0000007f18067812 */ /* 0x040fe200078ec0ff */
[----:B------:R-:W-:Y:S01]  /*11100*/  IMAD.SHL.U32 R0, R24, 0x10, RZ ;  /* 0x0000001018007824 */ /* 0x000fe200078e00ff */
[----:B------:R-:W-:Y:S01]  /*11110*/  LEA R18, R29, 0xffffffc0, 0x6 ;  /* 0xffffffc01d127811 */ /* 0x000fe200078e30ff */
[----:B------:R-:W-:Y:S01]  /*11120*/  ULDC UR4, c[0x0][0x320] ;  /* 0x0000c80000047ab9 */ /* 0x000fe20000000800 */
[----:B------:R1:W2:Y:S01]  /*11130*/  @P0 LDG.E R25, desc[UR36][R2.64] ;  /* 0x0000002402190981 */ /* 0x0002a2000c1e1900 */
[----:B------:R-:W-:Y:S02]  /*11140*/  SHF.R.U32.HI R5, RZ, 0x3, R6 ;  /* 0x00000003ff057819 */ /* 0x000fe40000011606 */
[----:B------:R-:W-:Y:S02]  /*11150*/  LOP3.LUT R4, R0, 0x70, RZ, 0xc0, !PT ;  /* 0x0000007000047812 */ /* 0x000fe400078ec0ff */
[----:B0-----:R-:W-:-:S02]  /*11160*/  ISETP.NE.AND P1, PT, R11, 0x1, PT ;  /* 0x000000010b00780c */ /* 0x001fc40003f25270 */
        /* <DEDUP_REMOVED lines=72> */
.L_x_4332:
[----:B------:R-:W2:Y:S01]  /*115f0*/  LDL R0, [R1+0x4] ;  /* 0x0000040001007983 */ /* 0x000ea20000100800 */
[----:B------:R-:W-:Y:S01]  /*11600*/  ISETP.GT.U32.AND P1, PT, R31, 0x3f, PT ;  /* 0x0000003f1f00780c */ /* 0x000fe20003f24070 */
[----:B------:R-:W-:Y:S01]  /*11610*/  IMAD.U32 R23, RZ, RZ, UR39 ;  /* 0x00000027ff177e24 */ /* 0x000fe2000f8e00ff */
[----:B------:R-:W-:Y:S02]  /*11620*/  LOP3.LUT R16, R16, 0xfffffbff, RZ, 0xc0, !PT ;  /* 0xfffffbff10107812 */ /* 0x000fe400078ec0ff */
[----:B------:R-:W-:Y:S02]  /*11630*/  LOP3.LUT R34, R3, R34, RZ, 0xfc, !PT ;  /* 0x0000002203227212 */ /* 0x000fe400078efcff */
        /* <DEDUP_REMOVED lines=11> */
.L_x_4287:
[----:B------:R-:W-:-:S05]  /*116f0*/  IMAD.MOV.U32 R0, RZ, RZ, 0x1 ;  /* 0x00000001ff007424 */ /* 0x000fca00078e00ff */
[----:B------:R-:W-:-:S04]  /*11700*/  SHF.L.U32 R0, R0, 0x1f, RZ ;  /* 0x0000001f00007819 */ /* 0x000fc800000006ff */
[----:B------:R-:W0:Y:S02]  /*11710*/  SYNCS.PHASECHK.TRANS64.TRYWAIT P0, [UR44+0x38840], R0 ;  /* 0x03884000ff0075a7 */ /* 0x000e24000800016c */
[----:B0-----:R-:W-:Y:S05]  /*11720*/  @!P0 BRA `(.L_x_4288) ;  /* 0x0000003800108947 */ /* 0x001fea0003800000 */
.L_x_4333:
        /* <DEDUP_REMOVED lines=58> */
.L_x_4343:
[----:B------:R-:W-:-:S13]  /*11ad0*/  ISETP.GE.AND P0, PT, R18, 0x31, PT ;  /* 0x000000311200780c */ /* 0x000fda0003f06270 */
[----:B0-2---:R-:W-:-:S04]  /*11ae0*/  @P0 LEA R2, P1, R22, R14, 0x1 ;  /* 0x0000000e16020211 */ /* 0x005fc800078208ff */
[----:B-1----:R-:W-:Y:S02]  /*11af0*/  @P0 IADD3.X R3, RZ, R5, RZ, P1, !PT ;  /* 0x00000005ff030210 */ /* 0x002fe40000ffe4ff */
[----:B------:R-:W-:-:S05]  /*11b00*/  @P0 LEA R5, R24, UR44, 0x1 ;  /* 0x0000002c18050c11 */ /* 0x000fca000f8e08ff */
        /* <DEDUP_REMOVED lines=11> */
.L_x_4290:
        /* <DEDUP_REMOVED lines=13> */
[----:B------:R-:W-:Y:S01]  /*11c90*/  MOV R12, 0x1 ;  /* 0x00000001000c7802 */ /* 0x000fe20000000f00 */
[----:B------:R-:W0:Y:S01]  /*11ca0*/  LDC.64 R2, c[0x4][R2] ;  /* 0x0100000002027b82 */ /* 0x000e220000000a00 */
[----:B------:R-:W-:Y:S02]  /*11cb0*/  IMAD.U32 R5, RZ, RZ, UR5 ;  /* 0x00000005ff057e24 */ /* 0x000fe4000f8e00ff */
[----:B------:R-:W-:Y:S02]  /*11cc0*/  IMAD.U32 R6, RZ, RZ, UR6 ;  /* 0x00000006ff067e24 */ /* 0x000fe4000f8e00ff */
[----:B------:R-:W-:-:S02]  /*11cd0*/  IMAD.U32 R7, RZ, RZ, UR7 ;  /* 0x00000007ff077e24 */ /* 0x000fc4000f8e00ff */
[----:B------:R-:W-:Y:S02]  /*11ce0*/  IMAD.U32 R10, RZ, RZ, UR8 ;  /* 0x00000008ff0a7e24 */ /* 0x000fe4000f8e00ff */
[----:B------:R-:W-:Y:S02]  /*11cf0*/  IMAD.U32 R11, RZ, RZ, UR9 ;  /* 0x00000009ff0b7e24 */ /* 0x000fe4000f8e00ff */
[----:B------:R-:W-:Y:S02]  /*11d00*/  IMAD.MOV.U32 R8, RZ, RZ, 0x70 ;  /* 0x00000070ff087424 */ /* 0x000fe400078e00ff */
[----:B------:R-:W-:-:S07]  /*11d10*/  IMAD.MOV.U32 R13, RZ, RZ, RZ ;  /* 0x000000ffff0d7224 */ /* 0x000fce00078e00ff */
[----:B------:R-:W-:-:S07]  /*11d20*/  LEPC R20, `(.L_x_4291) ;  /* 0x000000001014794e */ /* 0x000fce0000000000 */
[----:B0-----:R-:W-:Y:S05]  /*11d30*/  CALL.ABS.NOINC R2 ;  /* 0x0000000002007343 */ /* 0x001fea0003c00000 */
.L_x_4291:
[----:B------:R-:W-:Y:S01]  /*11d40*/  UISETP.NE.AND UP0, UPT, UR47, URZ, UPT ;  /* 0x0000003f2f00728c */ /* 0x000fe2000bf05270 */
[----:B------:R-:W-:Y:S01]  /*11d50*/  IMAD.U32 R28, RZ, RZ, UR46 ;  /* 0x0000002eff1c7e24 */ /* 0x000fe2000f8e00ff */
[----:B------:R-:W-:Y:S01]  /*11d60*/  R2UR UR6, R23 ;  /* 0x00000000170672ca */ /* 0x000fe200000e0000 */
[----:B------:R-:W-:Y:S01]  /*11d70*/  ULDC.64 UR8, c[0x0][0x2d8] ;  /* 0x0000b60000087ab9 */ /* 0x000fe20000000a00 */
[----:B------:R-:W0:Y:S01]  /*11d80*/  LDC R7, c[0x0][0x448] ;  /* 0x00011200ff077b82 */ /* 0x000e220000000800 */
[----:B------:R-:W-:Y:S01]  /*11d90*/  IMAD R28, R28, 0x40, R31 ;  /* 0x000000401c1c7824 */ /* 0x000fe200078e021f */
[----:B------:R-:W-:Y:S01]  /*11da0*/  PLOP3.LUT P0, PT, PT, PT, UP0, 0x80, 0x0 ;  /* 0x000000000000781c */ /* 0x000fe20003f0f008 */
[----:B------:R-:W1:Y:S02]  /*11db0*/  S2R R20, SR_TID.X ;  /* 0x0000000000147919 */ /* 0x000e640000002100 */
[----:B------:R-:W-:Y:S02]  /*11dc0*/  IMAD.MOV.U32 R11, RZ, RZ, R28 ;  /* 0x000000ffff0b7224 */ /* 0x000fe400078e001c */
[----:B------:R-:W-:-:S04]  /*11dd0*/  @UP0 ULDC UR4, c[0x0][0x44c] ;  /* 0x0001130000040ab9 */ /* 0x000fc80000000800 */
[----:B------:R-:W-:-:S04]  /*11de0*/  UIMAD UR6, UR6, UR8, URZ ;  /* 0x00000008060672a4 */ /* 0x000fc8000f8e023f */
[----:B------:R-:W-:Y:S01]  /*11df0*/  @P0 IMAD.HI.U32 R0, R28, UR4, RZ ;  /* 0x000000041c000c27 */ /* 0x000fe2000f8e00ff */
[----:B------:R-:W-:Y:S01]  /*11e00*/  PLOP3.LUT P0, PT, PT, PT, UP0, 0x80, 0x0 ;  /* 0x000000000000781c */ /* 0x000fe20003f0f008 */
[----:B------:R-:W-:Y:S01]  /*11e10*/  @UP0 ULDC UR4, c[0x0][0x450] ;  /* 0x0001140000040ab9 */ /* 0x000fe20000000800 */
[----:B------:R-:W-:-:S11]  /*11e20*/  UIMAD UR6, UR39, UR9, UR6 ;  /* 0x00000009270672a4 */ /* 0x000fd6000f8e0206 */
[----:B------:R-:W-:Y:S01]  /*11e30*/  @P0 SHF.R.U32.HI R11, RZ, UR4, R0 ;  /* 0x00000004ff0b0c19 */ /* 0x000fe20008011600 */
[----:B------:R-:W-:-:S03]  /*11e40*/  UIMAD.WIDE.U32 UR4, UR39, UR8, URZ ;  /* 0x00000008270472a5 */ /* 0x000fc6000f8e003f */
[----:B------:R-:W-:Y:S01]  /*11e50*/  ULDC.64 UR8, c[0x0][0x2e0] ;  /* 0x0000b80000087ab9 */ /* 0x000fe20000000a00 */
[----:B------:R-:W-:Y:S01]  /*11e60*/  UIADD3 UR5, UR5, UR6, URZ ;  /* 0x0000000605057290 */ /* 0x000fe2000fffe03f */
[----:B------:R-:W-:Y:S01]  /*11e70*/  SHF.R.S32.HI R0, RZ, 0x1f, R11 ;  /* 0x0000001fff007819 */ /* 0x000fe2000001140b */
[----:B------:R-:W-:Y:S01]  /*11e80*/  UIMAD UR6, UR49, UR8, URZ ;  /* 0x00000008310672a4 */ /* 0x000fe2000f8e023f */
[----:B-1----:R-:W-:Y:S01]  /*11e90*/  LOP3.LUT R20, R20, 0x7f, RZ, 0xc0, !PT ;  /* 0x0000007f14147812 */ /* 0x002fe200078ec0ff */
[----:B------:R-:W-:Y:S02]  /*11ea0*/  UIMAD.WIDE.U32 UR4, UR45, UR8, UR4 ;  /* 0x000000082d0472a5 */ /* 0x000fe4000f8e0004 */
[----:B------:R-:W-:Y:S01]  /*11eb0*/  UIMAD UR6, UR45, UR9, UR6 ;  /* 0x000000092d0672a4 */ /* 0x000fe2000f8e0206 */
[----:B------:R-:W-:-:S03]  /*11ec0*/  SHF.R.U32.HI R20, RZ, 0x3, R20 ;  /* 0x00000003ff147819 */ /* 0x000fc60000011614 */
[----:B------:R-:W-:Y:S01]  /*11ed0*/  IMAD.U32 R5, RZ, RZ, UR5 ;  /* 0x00000005ff057e24 */ /* 0x000fe2000f8e00ff */
[----:B------:R-:W-:Y:S01]  /*11ee0*/  UIADD3 UR6, UR5, UR6, URZ ;  /* 0x0000000605067290 */ /* 0x000fe2000fffe03f */
[----:B------:R-:W-:Y:S02]  /*11ef0*/  IMAD.U32 R4, RZ, RZ, UR4 ;  /* 0x00000004ff047e24 */ /* 0x000fe4000f8e00ff */
[----:B------:R-:W-:Y:S01]  /*11f00*/  IMAD.MOV R5, RZ, RZ, -R11 ;  /* 0x000000ffff057224 */ /* 0x000fe200078e0a0b */
[----:B------:R-:W-:Y:S02]  /*11f10*/  ULDC.64 UR4, c[0x0][0x2d0] ;  /* 0x0000b40000047ab9 */ /* 0x000fe40000000a00 */
[----:B------:R-:W-:Y:S01]  /*11f20*/  IMAD R0, R0, UR4, RZ ;  /* 0x0000000400007c24 */ /* 0x000fe2000f8e02ff */
[----:B------:R-:W-:Y:S01]  /*11f30*/  MOV R2, R4 ;  /* 0x0000000400027202 */ /* 0x000fe20000000f00 */
[----:B0-----:R-:W-:Y:S02]  /*11f40*/  IMAD R5, R7, R5, R28 ;  /* 0x0000000507057224 */ /* 0x001fe400078e021c */
[----:B------:R-:W-:-:S02]  /*11f50*/  IMAD.U32 R3, RZ, RZ, UR6 ;  /* 0x00000006ff037e24 */ /* 0x000fc4000f8e00ff */
[C---:B------:R-:W-:Y:S01]  /*11f60*/  IMAD R9, R11.reuse, UR5, R0 ;  /* 0x000000050b097c24 */ /* 0x040fe2000f8e0200 */
[----:B------:R-:W-:Y:S01]  /*11f70*/  SHF.R.S32.HI R0, RZ, 0x1f, R5 ;  /* 0x0000001fff007819 */ /* 0x000fe20000011405 */
[----:B------:R-:W-:Y:S01]  /*11f80*/  IMAD.WIDE.U32 R2, R11, UR4, R2 ;  /* 0x000000040b027c25 */ /* 0x000fe2000f8e0002 */
[----:B------:R-:W-:-:S03]  /*11f90*/  ULDC.64 UR4, c[0x0][0x2c8] ;  /* 0x0000b20000047ab9 */ /* 0x000fc60000000a00 */
        /* <DEDUP_REMOVED lines=13> */
[----:B------:R-:W-:Y:S01]  /*12070*/  IMAD.U32 R6, RZ, RZ, UR46 ;  /* 0x0000002eff067e24 */ /* 0x000fe2000f8e00ff */
[----:B------:R-:W-:Y:S01]  /*12080*/  ULDC UR4, c[0x0][0x288] ;  /* 0x0000a20000047ab9 */ /* 0x000fe20000000800 */
[----:B------:R-:W-:Y:S01]  /*12090*/  LOP3.LUT R16, R16, 0xfffffeff, RZ, 0xc0, !PT ;  /* 0xfffffeff10107812 */ /* 0x000fe200078ec0ff */
[----:B------:R-:W1:Y:S01]  /*120a0*/  SHFL.IDX PT, R2, R4, RZ, 0x181f ;  /* 0x00181fff04027589 */ /* 0x000e6200000e0000 */
[----:B------:R-:W-:Y:S02]  /*120b0*/  IMAD R5, R7, UR4, RZ ;  /* 0x0000000407057c24 */ /* 0x000fe4000f8e02ff */
[----:B------:R-:W-:Y:S01]  /*120c0*/  IMAD R6, R6, 0x40, R20 ;  /* 0x0000004006067824 */ /* 0x000fe200078e0214 */
[----:B------:R-:W2:Y:S03]  /*120d0*/  SHFL.IDX PT, R7, R0, 0x1, 0x181f ;  /* 0x00381f0000077f89 */ /* 0x000ea600000e0000 */
[C---:B------:R-:W-:Y:S01]  /*120e0*/  VIADD R8, R6.reuse, 0x10 ;  /* 0x0000001006087836 */ /* 0x040fe20000000000 */
[-C--:B------:R-:W-:Y:S01]  /*120f0*/  ISETP.GE.AND P2, PT, R6, R5.reuse, PT ;  /* 0x000000050600720c */ /* 0x080fe20003f46270 */
[----:B------:R-:W3:Y:S03]  /*12100*/  SHFL.IDX PT, R9, R4, 0x1, 0x181f ;  /* 0x00381f0004097f89 */ /* 0x000ee600000e0000 */
[----:B------:R-:W-:-:S09]  /*12110*/  ISETP.GE.AND P3, PT, R8, R5, PT ;  /* 0x000000050800720c */ /* 0x000fd20003f66270 */
[----:B0-----:R-:W-:Y:S02]  /*12120*/  @!P2 LEA R3, P1, R22, R14, 0x1 ;  /* 0x0000000e1603a211 */ /* 0x001fe400078208ff */
[----:B------:R-:W-:Y:S01]  /*12130*/  @!P2 LEA R8, R24, UR44, 0x1 ;  /* 0x0000002c1808ac11 */ /* 0x000fe2000f8e08ff */
[----:B------:R-:W-:Y:S01]  /*12140*/  SHFL.IDX PT, R14, R0, 0x3, 0x181f ;  /* 0x00781f00000e7f89 */ /* 0x000fe200000e0000 */
[----:B------:R-:W-:Y:S01]  /*12150*/  @P2 LOP3.LUT R16, R16, 0x100, RZ, 0xfc, !PT ;  /* 0x0000010010102812 */ /* 0x000fe200078efcff */
[----:B-1----:R-:W-:Y:S01]  /*12160*/  @!P2 IMAD.X R2, RZ, RZ, R2, P1 ;  /* 0x000000ffff02a224 */ /* 0x002fe200008e0602 */
[----:B------:R-:W-:Y:S02]  /*12170*/  @!P3 LEA R10, R24, UR44, 0x1 ;  /* 0x0000002c180abc11 */ /* 0x000fe4000f8e08ff */
[----:B--2---:R-:W-:Y:S02]  /*12180*/  @!P3 LEA R7, P1, R22, R7, 0x1 ;  /* 0x000000071607b211 */ /* 0x004fe400078208ff */
[----:B------:R-:W-:-:S02]  /*12190*/  @!P2 LOP3.LUT R3, R3, R2, RZ, 0x3c, !PT ;  /* 0x000000020303a212 */ /* 0x000fc400078e3cff */
[----:B---3--:R-:W-:Y:S02]  /*121a0*/  @!P3 IADD3.X R9, RZ, R9, RZ, P1, !PT ;  /* 0x00000009ff09b210 */ /* 0x008fe40000ffe4ff */
[C---:B------:R-:W-:Y:S02]  /*121b0*/  @!P2 LOP3.LUT R2, R3.reuse, R2, RZ, 0x3c, !PT ;  /* 0x000000020302a212 */ /* 0x040fe400078e3cff */
[----:B------:R-:W-:Y:S02]  /*121c0*/  LOP3.LUT R16, R16, 0xffffff7f, RZ, 0xc0, !PT ;  /* 0xffffff7f10107812 */ /* 0x000fe400078ec0ff */
[----:B------:R-:W-:Y:S02]  /*121d0*/  @!P2 LOP3.LUT R3, R3, R2, RZ, 0x3c, !PT ;  /* 0x000000020303a212 */ /* 0x000fe400078e3cff */
[----:B------:R-:W-:-:S03]  /*121e0*/  @P3 LOP3.LUT R16, R16, 0x80, RZ, 0xfc, !PT ;  /* 0x0000008010103812 */ /* 0x000fc600078efcff */
[----:B------:R0:W-:Y:S01]  /*121f0*/  @!P2 LDGSTS.E.BYPASS.LTC128B.128 [R8+0x20400], desc[UR36][R2.64], !P0 ;  /* 0x204000000208afae */ /* 0x0001e2000c101d64 */
[----:B------:R-:W-:-:S03]  /*12200*/  LOP3.LUT R16, R16, 0xffffffbf, RZ, 0xc0, !PT ;  /* 0xffffffbf10107812 */ /* 0x000fc600078ec0ff */
[----:B0-----:R-:W0:Y:S01]  /*12210*/  SHFL.IDX PT, R8, R0, 0x2, 0x181f ;  /* 0x00581f0000087f89 */ /* 0x001e2200000e0000 */
[----:B------:R-:W-:-:S03]  /*12220*/  VIADD R3, R6, 0x20 ;  /* 0x0000002006037836 */ /* 0x000fc60000000000 */
[----:B------:R-:W1:Y:S02]  /*12230*/  SHFL.IDX PT, R2, R4, 0x2, 0x181f ;  /* 0x00581f0004027f89 */ /* 0x000e6400000e0000 */
[----:B------:R-:W-:Y:S01]  /*12240*/  ISETP.GE.AND P2, PT, R3, R5, PT ;  /* 0x000000050300720c */ /* 0x000fe20003f46270 */
[----:B------:R-:W-:Y:S01]  /*12250*/  @!P3 IMAD.MOV.U32 R3, RZ, RZ, R9 ;  /* 0x000000ffff03b224 */ /* 0x000fe200078e0009 */
[----:B------:R-:W2:Y:S11]  /*12260*/  SHFL.IDX PT, R4, R4, 0x3, 0x181f ;  /* 0x00781f0004047f89 */ /* 0x000eb600000e0000 */
        /* <DEDUP_REMOVED lines=9> */
.L_x_4352:
[----:B------:R-:W-:Y:S01]  /*12300*/  VIADD R6, R6, 0x30 ;  /* 0x0000003006067836 */ /* 0x000fe20000000000 */
[----:B------:R-:W-:-:S04]  /*12310*/  LOP3.LUT R16, R16, 0xffffefff, RZ, 0xc0, !PT ;  /* 0xffffefff10107812 */ /* 0x000fc800078ec0ff */
[----:B------:R-:W-:-:S13]  /*12320*/  ISETP.GE.AND P2, PT, R6, R5, PT ;  /* 0x000000050600720c */ /* 0x000fda0003f46270 */
[----:B0-----:R-:W-:Y:S02]  /*12330*/  @!P2 LEA R2, P1, R22, R14, 0x1 ;  /* 0x0000000e1602a211 */ /* 0x001fe400078208ff */
[----:B------:R-:W-:Y:S02]  /*12340*/  @!P2 LEA R5, R24, UR44, 0x1 ;  /* 0x0000002c1805ac11 */ /* 0x000fe4000f8e08ff */
[----:B------:R-:W-:Y:S02]  /*12350*/  @!P2 IADD3.X R3, RZ, R4, RZ, P1, !PT ;  /* 0x00000004ff03a210 */ /* 0x000fe40000ffe4ff */
[----:B------:R-:W-:-:S03]  /*12360*/  @P2 LOP3.LUT R16, R16, 0x1000, RZ, 0xfc, !PT ;  /* 0x0000100010102812 */ /* 0x000fc600078efcff */
        /* <DEDUP_REMOVED lines=29> */
.L_x_4293:
[----:B------:R-:W-:Y:S01]  /*12540*/  UISETP.NE.AND UP0, UPT, UR47, URZ, UPT ;  /* 0x0000003f2f00728c */ /* 0x000fe2000bf05270 */
[----:B------:R-:W-:Y:S01]  /*12550*/  R2UR UR6, R23 ;  /* 0x00000000170672ca */ /* 0x000fe200000e0000 */
[----:B------:R-:W-:Y:S01]  /*12560*/  ULDC.64 UR8, c[0x0][0x3d8] ;  /* 0x0000f60000087ab9 */ /* 0x000fe20000000a00 */
[----:B------:R-:W-:Y:S01]  /*12570*/  IMAD.MOV.U32 R2, RZ, RZ, R28 ;  /* 0x000000ffff027224 */ /* 0x000fe200078e001c */
[----:B------:R-:W-:Y:S01]  /*12580*/  ULDC UR7, c[0x0][0x448] ;  /* 0x0001120000077ab9 */ /* 0x000fe20000000800 */
[C---:B------:R-:W-:Y:S02]  /*12590*/  LOP3.LUT R20, R22.reuse, 0x180, RZ, 0xfc, !PT ;  /* 0x0000018016147812 */ /* 0x040fe400078efcff */
[----:B------:R-:W-:Y:S02]  /*125a0*/  PLOP3.LUT P0, PT, PT, PT, UP0, 0x80, 0x0 ;  /* 0x000000000000781c */ /* 0x000fe40003f0f008 */
[----:B------:R-:W-:Y:S02]  /*125b0*/  LOP3.LUT R21, R22, 0x80, RZ, 0xfc, !PT ;  /* 0x0000008016157812 */ /* 0x000fe400078efcff */
[----:B------:R-:W-:Y:S01]  /*125c0*/  @UP0 ULDC UR4, c[0x0][0x44c] ;  /* 0x0001130000040ab9 */ /* 0x000fe20000000800 */
[----:B------:R-:W-:-:S02]  /*125d0*/  LOP3.LUT R16, R16, 0xfffff7ff, RZ, 0xc0, !PT ;  /* 0xfffff7ff10107812 */ /* 0x000fc400078ec0ff */
[----:B------:R-:W-:-:S04]  /*125e0*/  UIMAD UR6, UR6, UR8, URZ ;  /* 0x00000008060672a4 */ /* 0x000fc8000f8e023f */
[----:B------:R-:W-:Y:S02]  /*125f0*/  UIMAD UR6, UR39, UR9, UR6 ;  /* 0x00000009270672a4 */ /* 0x000fe4000f8e0206 */
[----:B------:R-:W-:Y:S01]  /*12600*/  @P0 IMAD.HI.U32 R0, R28, UR4, RZ ;  /* 0x000000041c000c27 */ /* 0x000fe2000f8e00ff */
[----:B------:R-:W-:Y:S01]  /*12610*/  PLOP3.LUT P0, PT, PT, PT, UP0, 0x80, 0x0 ;  /* 0x000000000000781c */ /* 0x000fe20003f0f008 */
[----:B------:R-:W-:-:S12]  /*12620*/  @UP0 ULDC UR4, c[0x0][0x450] ;  /* 0x0001140000040ab9 */ /* 0x000fd80000000800 */
[----:B------:R-:W-:Y:S01]  /*12630*/  @P0 SHF.R.U32.HI R2, RZ, UR4, R0 ;  /* 0x00000004ff020c19 */ /* 0x000fe20008011600 */
[----:B------:R-:W-:-:S03]  /*12640*/  UIMAD.WIDE.U32 UR4, UR39, UR8, URZ ;  /* 0x00000008270472a5 */ /* 0x000fc6000f8e003f */
[----:B------:R-:W-:Y:S01]  /*12650*/  ULDC.64 UR8, c[0x0][0x3e0] ;  /* 0x0000f80000087ab9 */ /* 0x000fe20000000a00 */
[----:B------:R-:W-:Y:S01]  /*12660*/  UIADD3 UR5, UR5, UR6, URZ ;  /* 0x0000000605057290 */ /* 0x000fe2000fffe03f */
[--C-:B------:R-:W-:Y:S01]  /*12670*/  IMAD.MOV R5, RZ, RZ, -R2.reuse ;  /* 0x000000ffff057224 */ /* 0x100fe200078e0a02 */
[----:B------:R-:W-:Y:S01]  /*12680*/  UIMAD UR6, UR49, UR8, URZ ;  /* 0x00000008310672a4 */ /* 0x000fe2000f8e023f */
[----:B------:R-:W-:Y:S01]  /*12690*/  SHF.R.S32.HI R0, RZ, 0x1f, R2 ;  /* 0x0000001fff007819 */ /* 0x000fe20000011402 */
[----:B------:R-:W-:Y:S01]  /*126a0*/  UIMAD.WIDE.U32 UR4, UR45, UR8, UR4 ;  /* 0x000000082d0472a5 */ /* 0x000fe2000f8e0004 */
[----:B------:R-:W-:Y:S01]  /*126b0*/  IMAD R5, R5, UR7, R28 ;  /* 0x0000000705057c24 */ /* 0x000fe2000f8e021c */
[----:B------:R-:W-:-:S03]  /*126c0*/  UIMAD UR6, UR45, UR9, UR6 ;  /* 0x000000092d0672a4 */ /* 0x000fc6000f8e0206 */
[----:B------:R-:W-:Y:S01]  /*126d0*/  ULDC.64 UR8, c[0x0][0x3d0] ;  /* 0x0000f40000087ab9 */ /* 0x000fe20000000a00 */
[----:B------:R-:W-:Y:S01]  /*126e0*/  UIADD3 UR5, UR5, UR6, URZ ;  /* 0x0000000605057290 */ /* 0x000fe2000fffe03f */
[----:B------:R-:W-:Y:S01]  /*126f0*/  IMAD R3, R0, UR8, RZ ;  /* 0x0000000800037c24 */ /* 0x000fe2000f8e02ff */
[----:B------:R-:W-:Y:S01]  /*12700*/  SHF.R.S32.HI R0, RZ, 0x1f, R5 ;  /* 0x0000001fff007819 */ /* 0x000fe20000011405 */
[----:B------:R-:W-:Y:S02]  /*12710*/  IMAD.U32 R9, RZ, RZ, UR8 ;  /* 0x00000008ff097e24 */ /* 0x000fe4000f8e00ff */
[C---:B------:R-:W-:Y:S02]  /*12720*/  IMAD R7, R2.reuse, UR9, R3 ;  /* 0x0000000902077c24 */ /* 0x040fe4000f8e0203 */
[----:B------:R-:W-:Y:S01]  /*12730*/  IMAD.WIDE.U32 R2, R2, R9, UR4 ;  /* 0x0000000402027e25 */ /* 0x000fe2000f8e0009 */
        /* <DEDUP_REMOVED lines=10> */
[----:B------:R-:W-:Y:S02]  /*127e0*/  LEA.HI.X R4, R2, UR5, R3, 0x1, P0 ;  /* 0x0000000502047c11 */ /* 0x000fe400080f0c03 */
[----:B------:R-:W-:-:S02]  /*127f0*/  ISETP.GE.AND P0, PT, R20, UR4, PT ;  /* 0x0000000414007c0c */ /* 0x000fc4000bf06270 */
[----:B------:R-:W-:Y:S02]  /*12800*/  LOP3.LUT R20, R22, 0x40, RZ, 0xfc, !PT ;  /* 0x0000004016147812 */ /* 0x000fe400078efcff */
[----:B------:R-:W-:Y:S02]  /*12810*/  ISETP.GE.AND P4, PT, R21, UR4, PT ;  /* 0x0000000415007c0c */ /* 0x000fe4000bf86270 */
[----:B------:R-:W-:Y:S02]  /*12820*/  ISETP.GE.AND P5, PT, R20, UR4, PT ;  /* 0x0000000414007c0c */ /* 0x000fe4000bfa6270 */
[----:B------:R-:W-:Y:S02]  /*12830*/  LOP3.LUT R20, R22, 0xc0, RZ, 0xfc, !PT ;  /* 0x000000c016147812 */ /* 0x000fe400078efcff */
[----:B------:R-:W-:Y:S02]  /*12840*/  SEL R2, RZ, 0x1, P1 ;  /* 0x00000001ff027807 */ /* 0x000fe40000800000 */
[----:B------:R-:W-:-:S02]  /*12850*/  SEL R3, RZ, 0x4, P4 ;  /* 0x00000004ff037807 */ /* 0x000fc40002000000 */
[----:B------:R-:W-:Y:S02]  /*12860*/  SEL R7, RZ, 0x2, P5 ;  /* 0x00000002ff077807 */ /* 0x000fe40002800000 */
[----:B------:R-:W-:Y:S02]  /*12870*/  ISETP.GE.AND P2, PT, R36, UR4, PT ;  /* 0x0000000424007c0c */ /* 0x000fe4000bf46270 */
[----:B------:R-:W-:Y:S02]  /*12880*/  ISETP.GE.AND P3, PT, R20, UR4, PT ;  /* 0x0000000414007c0c */ /* 0x000fe4000bf66270 */
[----:B------:R-:W-:Y:S02]  /*12890*/  IADD3 R7, R3, R7, R2 ;  /* 0x0000000703077210 */ /* 0x000fe40007ffe002 */
[----:B------:R-:W-:Y:S02]  /*128a0*/  @P1 LOP3.LUT R16, R16, 0x800, RZ, 0xfc, !PT ;  /* 0x0000080010101812 */ /* 0x000fe400078efcff */
[----:B------:R-:W-:-:S02]  /*128b0*/  SEL R2, RZ, 0x10, P2 ;  /* 0x00000010ff027807 */ /* 0x000fc40001000000 */
[----:B------:R-:W-:Y:S02]  /*128c0*/  SEL R3, RZ, 0x8, P3 ;  /* 0x00000008ff037807 */ /* 0x000fe40001800000 */
[----:B------:R-:W-:Y:S02]  /*128d0*/  ISETP.GE.AND P1, PT, R35, UR4, PT ;  /* 0x0000000423007c0c */ /* 0x000fe4000bf26270 */
[----:B------:R-:W-:Y:S02]  /*128e0*/  SEL R5, RZ, 0x40, P0 ;  /* 0x00000040ff057807 */ /* 0x000fe40000000000 */
[----:B------:R-:W-:Y:S02]  /*128f0*/  IADD3 R3, R2, R7, R3 ;  /* 0x0000000702037210 */ /* 0x000fe40007ffe003 */
[----:B------:R-:W-:Y:S01]  /*12900*/  ISETP.GE.AND P0, PT, R37, UR4, PT ;  /* 0x0000000425007c0c */ /* 0x000fe2000bf06270 */
[----:B------:R-:W-:Y:S01]  /*12910*/  UMOV UR4, 0xffffffff ;  /* 0xffffffff00047882 */ /* 0x000fe20000000000 */
[----:B------:R-:W-:-:S02]  /*12920*/  SEL R2, RZ, 0x20, P1 ;  /* 0x00000020ff027807 */ /* 0x000fc40000800000 */
[----:B------:R-:W-:Y:S02]  /*12930*/  SEL R6, RZ, 0x80, P0 ;  /* 0x00000080ff067807 */ /* 0x000fe40000000000 */
        /* <DEDUP_REMOVED lines=8> */
[----:B0-----:R-:W-:-:S04]  /*129c0*/  @!P6 LEA R14, P0, R22, R14, 0x1 ;  /* 0x0000000e160ee211 */ /* 0x001fc800078008ff */
[----:B-1----:R-:W-:Y:S02]  /*129d0*/  @!P6 IADD3.X R21, RZ, R2, RZ, P0, !PT ;  /* 0x00000002ff15e210 */ /* 0x002fe400007fe4ff */
        /* <DEDUP_REMOVED lines=58> */
[----:B------:R0:W1:Y:S01]  /*12d80*/  SHFL.IDX PT, R14, R0, 0x3, 0x181f ;  /* 0x00781f00000e7f89 */ /* 0x00006200000e0000 */
[----:B------:R-:W-:Y:S02]  /*12d90*/  @!P0 MOV R3, R7 ;  /* 0x0000000700038202 */ /* 0x000fe40000000f00 */
[----:B------:R-:W-:-:S03]  /*12da0*/  @!P0 SHF.R.U32.HI R20, RZ, 0x2, R20 ;  /* 0x00000002ff148819 */ /* 0x000fc60000011614 */
        /* <DEDUP_REMOVED lines=13> */
.L_x_4362:
        /* <DEDUP_REMOVED lines=24> */
.L_x_4296:
[----:B------:R-:W-:Y:S05]  /*13000*/  BSYNC B0 ;  /* 0x0000000000007941 */ /* 0x000fea0003800000 */
.L_x_4295:
        /* <DEDUP_REMOVED lines=9> */
.L_x_4363:
[----:B------:R-:W-:-:S13]  /*130a0*/  LOP3.LUT P0, RZ, R16, 0x400, RZ, 0xc0, !PT ;  /* 0x0000040010ff7812 */ /* 0x000fda000780c0ff */
[----:B------:R-:W-:Y:S05]  /*130b0*/  @!P0 BRA `(.L_x_4298) ;  /* 0x0000000000048947 */ /* 0x000fea0003800000 */
[----:B------:R-:W-:Y:S01]  /*130c0*/  BPT.TRAP 0x1 ;  /* 0x000000040000795c */ /* 0x000fe20000300000 */
.L_x_4298:
[----:B------:R-:W2:Y:S02]  /*130d0*/  SYNCS.PHASECHK.TRANS64.TRYWAIT P0, [UR44+0x38860], R0 ;  /* 0x03886000ff0075a7 */ /* 0x000ea4000800016c */
[----:B--2---:R-:W-:Y:S05]  /*130e0*/  @!P0 BRA `(.L_x_4299) ;  /* 0x0000003000948947 */ /* 0x004fea0003800000 */
.L_x_4364:
[----:B------:R-:W-:Y:S01]  /*130f0*/  ULDC.64 UR4, c[0x0][0x328] ;  /* 0x0000ca0000047ab9 */ /* 0x000fe20000000a00 */
[----:B------:R-:W-:Y:S01]  /*13100*/  ULDC.64 UR6, c[0x0][0x338] ;  /* 0x0000ce0000067ab9 */ /* 0x000fe20000000a00 */
[----:B0-----:R-:W-:Y:S02]  /*13110*/  IMAD R0, R33, UR4, RZ ;  /* 0x0000000421007c24 */ /* 0x001fe4000f8e02ff */
[----:B-1----:R-:W-:Y:S01]  /*13120*/  IMAD.WIDE.U32 R2, R19, UR4, RZ ;  /* 0x0000000413027c25 */ /* 0x002fe2000f8e00ff */
        /* <DEDUP_REMOVED lines=37> */
[----:B-1----:R-:W-:Y:S02]  /*13380*/  IADD3.X R3, RZ, R3, RZ, P0, !PT ;  /* 0x00000003ff037210 */ /* 0x002fe400007fe4ff */
        /* <DEDUP_REMOVED lines=63> */
.L_x_4374:
        /* <DEDUP_REMOVED lines=30> */
.L_x_4301:
        /* <DEDUP_REMOVED lines=10> */
[----:B------:R-:W-:Y:S01]  /*13a00*/  ULOP3.LUT UR5, URZ, UR42, URZ, 0x33, !UPT ;  /* 0x0000002a3f057292 */ /* 0x000fe2000f8e333f */
[----:B------:R-:W1:Y:S01]  /*13a10*/  S2R R6, SR_TID.X ;  /* 0x0000000000067919 */ /* 0x000e620000002100 */
[----:B------:R-:W-:Y:S01]  /*13a20*/  UIMAD UR4, UR4, UR38, URZ ;  /* 0x00000026040472a4 */ /* 0x000fe2000f8e023f */
[----:B------:R-:W-:Y:S01]  /*13a30*/  LOP3.LUT R28, R17, 0x80, RZ, 0xc0, !PT ;  /* 0x00000080111c7812 */ /* 0x000fe200078ec0ff */
[----:B------:R-:W-:Y:S02]  /*13a40*/  IMAD.MOV.U32 R8, RZ, RZ, 0x1 ;  /* 0x00000001ff087424 */ /* 0x000fe400078e00ff */
[----:B------:R-:W-:Y:S01]  /*13a50*/  IMAD.MOV.U32 R21, RZ, RZ, 0x1 ;  /* 0x00000001ff157424 */ /* 0x000fe200078e00ff */
[----:B------:R-:W-:-:S02]  /*13a60*/  SHF.R.U32.HI R28, RZ, 0x3, R28 ;  /* 0x00000003ff1c7819 */ /* 0x000fc4000001161c */
[----:B------:R-:W-:-:S04]  /*13a70*/  LOP3.LUT R3, RZ, UR4, RZ, 0x33, !PT ;  /* 0x00000004ff037c12 */ /* 0x000fc8000f8e33ff */
[----:B------:R-:W-:-:S04]  /*13a80*/  VIMNMX3 R2, R2, UR5, R3, !PT ;  /* 0x0000000502027c0f */ /* 0x000fc8000f800103 */
[----:B------:R-:W-:Y:S02]  /*13a90*/  IADD3 R22, -R2, -0x2, RZ ;  /* 0xfffffffe02167810 */ /* 0x000fe40007ffe1ff */
[----:B0-----:R-:W-:Y:S02]  /*13aa0*/  SHF.L.U32 R5, R5, 0x4, RZ ;  /* 0x0000000405057819 */ /* 0x001fe400000006ff */
[----:B-1----:R-:W-:Y:S02]  /*13ab0*/  LOP3.LUT R6, R6, 0x7f, RZ, 0xc0, !PT ;  /* 0x0000007f06067812 */ /* 0x002fe400078ec0ff */
[----:B------:R-:W-:Y:S02]  /*13ac0*/  LOP3.LUT R5, R5, 0x70, RZ, 0xc0, !PT ;  /* 0x0000007005057812 */ /* 0x000fe400078ec0ff */
[----:B------:R-:W-:-:S04]  /*13ad0*/  SHF.R.U32.HI R6, RZ, 0x3, R6 ;  /* 0x00000003ff067819 */ /* 0x000fc80000011606 */
[----:B------:R-:W-:Y:S02]  /*13ae0*/  IADD3 R4, R5, R30, R6 ;  /* 0x0000001e05047210 */ /* 0x000fe40007ffe006 */
[----:B------:R-:W-:-:S03]  /*13af0*/  LOP3.LUT R30, R34, 0x40, RZ, 0xc0, !PT ;  /* 0x00000040221e7812 */ /* 0x000fc600078ec0ff */
[----:B------:R-:W-:Y:S01]  /*13b00*/  VIADD R9, R4, 0xffffff40 ;  /* 0xffffff4004097836 */ /* 0x000fe20000000000 */
[----:B------:R-:W-:-:S03]  /*13b10*/  SHF.R.U32.HI R30, RZ, 0x2, R30 ;  /* 0x00000002ff1e7819 */ /* 0x000fc6000001161e */
[----:B------:R-:W-:-:S07]  /*13b20*/  IMAD R9, R2, -0x40, R9 ;  /* 0xffffffc002097824 */ /* 0x000fce00078e0209 */
.L_x_4317:
        /* <DEDUP_REMOVED lines=22> */
.L_x_4304:
[----:B------:R-:W-:Y:S05]  /*13c90*/  BSYNC B1 ;  /* 0x0000000000017941 */ /* 0x000fea0003800000 */
.L_x_4303:
[----:B------:R-:W-:-:S13]  /*13ca0*/  LOP3.LUT P0, RZ, R16, 0x400, RZ, 0xc0, !PT ;  /* 0x0000040010ff7812 */ /* 0x000fda000780c0ff */
[----:B------:R-:W-:Y:S05]  /*13cb0*/  @!P0 BRA `(.L_x_4305) ;  /* 0x0000000000048947 */ /* 0x000fea0003800000 */
[----:B------:R-:W-:Y:S01]  /*13cc0*/  BPT.TRAP 0x1 ;  /* 0x000000040000795c */ /* 0x000fe20000300000 */
.L_x_4305:
[----:B------:R-:W-:Y:S01]  /*13cd0*/  LEA R10, R8, UR44, 0x3 ;  /* 0x0000002c080a7c11 */ /* 0x000fe2000f8e18ff */
[----:B------:R-:W-:Y:S01]  /*13ce0*/  BSSY B1, `(.L_x_4306) ;  /* 0x0000004000017945 */ /* 0x000fe20003800000 */
[----:B------:R-:W-:-:S04]  /*13cf0*/  SHF.L.U32 R20, R21, 0x1f, RZ ;  /* 0x0000001f15147819 */ /* 0x000fc800000006ff */
[----:B------:R-:W1:Y:S02]  /*13d00*/  SYNCS.PHASECHK.TRANS64.TRYWAIT P0, [R10+URZ+0x38840], R20 ;  /* 0x038840140a0075a7 */ /* 0x000e64000800017f */
[----:B-1----:R-:W-:Y:S05]  /*13d10*/  @!P0 BRA `(.L_x_4307) ;  /* 0x0000002c00b08947 */ /* 0x002fea0003800000 */
.L_x_4375:
[----:B------:R-:W-:Y:S05]  /*13d20*/  BSYNC B1 ;  /* 0x0000000000017941 */ /* 0x000fea0003800000 */
.L_x_4306:
        /* <DEDUP_REMOVED lines=47> */
.L_x_4385:
        /* <DEDUP_REMOVED lines=8> */
.L_x_4309:
        /* <DEDUP_REMOVED lines=10> */
.L_x_4310:
[----:B------:R2:W-:Y:S01]  /*14140*/  SYNCS.ARRIVE.TRANS64.A1T0 RZ, [R10+URZ+0x38830], RZ ;  /* 0x038830ff0aff79a7 */ /* 0x0005e2000810003f */
[----:B------:R-:W-:Y:S05]  /*14150*/  @!P2 BRA `(.L_x_4311) ;  /* 0x000000000004a947 */ /* 0x000fea0003800000 */
[----:B------:R-:W-:Y:S01]  /*14160*/  BPT.TRAP 0x1 ;  /* 0x000000040000795c */ /* 0x000fe20000300000 */
.L_x_4311:
[----:B------:R-:W3:Y:S01]  /*14170*/  SYNCS.PHASECHK.TRANS64.TRYWAIT P0, [R10+URZ+0x38860], R20 ;  /* 0x038860140a0075a7 */ /* 0x000ee2000800017f */
[----:B------:R-:W-:Y:S04]  /*14180*/  BSSY B1, `(.L_x_4312) ;  /* 0x0000002000017945 */ /* 0x000fe80003800000 */
[----:B---3--:R-:W-:Y:S05]  /*14190*/  @!P0 BRA `(.L_x_4313) ;  /* 0x0000002c00b08947 */ /* 0x008fea0003800000 */
.L_x_4386:
[----:B------:R-:W-:Y:S05]  /*141a0*/  BSYNC B1 ;  /* 0x0000000000017941 */ /* 0x000fea0003800000 */
.L_x_4312:
        /* <DEDUP_REMOVED lines=77> */
.L_x_4396:
        /* <DEDUP_REMOVED lines=20> */
.L_x_4315:
        /* <DEDUP_REMOVED lines=10> */
.L_x_4316:
        /* <DEDUP_REMOVED lines=10> */
.L_x_4302:
[----:B------:R-:W-:Y:S05]  /*14900*/  BSYNC B0 ;  /* 0x0000000000007941 */ /* 0x000fea0003800000 */
.L_x_4281:
[----:B------:R-:W0:Y:S01]  /*14910*/  S2R R3, SR_CgaCtaId ;  /* 0x0000000000037919 */ /* 0x000e220000008800 */
[----:B------:R-:W-:Y:S01]  /*14920*/  MOV R0, 0x400 ;  /* 0x0000040000007802 */ /* 0x000fe20000000f00 */
[----:B------:R-:W-:Y:S01]  /*14930*/  BSSY B0, `(.L_x_4318) ;  /* 0x0000005000007945 */ /* 0x000fe20003800000 */
[----:B------:R-:W-:Y:S02]  /*14940*/  SHF.L.U32 R4, R4, 0x1f, RZ ;  /* 0x0000001f04047819 */ /* 0x000fe400000006ff */
[----:B0-----:R-:W-:-:S04]  /*14950*/  LEA R5, R3, R0, 0x18 ;  /* 0x0000000003057211 */ /* 0x001fc800078ec0ff */
[----:B------:R-:W0:Y:S02]  /*14960*/  SYNCS.PHASECHK.TRANS64.TRYWAIT P0, [R5+URZ+0x38820], R4 ;  /* 0x03882004050075a7 */ /* 0x000e24000800017f */
[----:B0-----:R-:W-:Y:S05]  /*14970*/  @!P0 BRA `(.L_x_4319) ;  /* 0x0000002c00908947 */ /* 0x001fea0003800000 */
.L_x_4397:
[----:B------:R-:W-:Y:S05]  /*14980*/  BSYNC B0 ;  /* 0x0000000000007941 */ /* 0x000fea0003800000 */
.L_x_4318:
[----:B------:R-:W-:-:S03]  /*14990*/  UMOV UR4, 0xffffffff ;  /* 0xffffffff00047882 */ /* 0x000fc60000000000 */
[----:B------:R-:W-:Y:S05]  /*149a0*/  BRA.DIV UR4, `(.L_x_4320) ;  /* 0x0000002e04987947 */ /* 0x000fea000b800000 */
[----:B------:R-:W1:Y:S02]  /*149b0*/  S2R R0, SR_TID.X ;  /* 0x0000000000007919 */ /* 0x000e640000002100 */
[----:B-1----:R-:W-:-:S04]  /*149c0*/  SHF.R.U32.HI R0, RZ, 0x5, R0 ;  /* 0x00000005ff007819 */ /* 0x002fc80000011600 */
[----:B------:R-:W-:-:S05]  /*149d0*/  LOP3.LUT R0, R0, 0x3, RZ, 0xc0, !PT ;  /* 0x0000000300007812 */ /* 0x000fca00078ec0ff */
[----:B------:R1:W3:Y:S02]  /*149e0*/  SHFL.IDX PT, R14, R0, RZ, 0x1f ;  /* 0x00001fff000e7589 */ /* 0x0002e400000e0000 */
.L_x_4400:
[----:B---3--:R-:W-:-:S13]  /*149f0*/  ISETP.NE.AND P0, PT, R14, RZ, PT ;  /* 0x000000ff0e00720c */ /* 0x008fda0003f05270 */
[----:B------:R-:W-:Y:S05]  /*14a00*/  @P0 BRA `(.L_x_4229) ;  /* 0x0000000000900947 */ /* 0x000fea0003800000 */
[----:B------:R-:W-:-:S03]  /*14a10*/  UMOV UR4, 0xffffffff ;  /* 0xffffffff00047882 */ /* 0x000fc60000000000 */
[----:B------:R-:W-:Y:S05]  /*14a20*/  BRA.DIV UR4, `(.L_x_4321) ;  /* 0x0000002e04ac7947 */ /* 0x000fea000b800000 */
[----:B------:R-:W-:-:S13]  /*14a30*/  ELECT P6, URZ, PT ;  /* 0x00000000003f782f */ /* 0x000fda00038c0000 */
.L_x_4403:
[----:B------:R-:W-:Y:S05]  /*14a40*/  @!P6 BRA `(.L_x_4229) ;  /* 0x000000000080e947 */ /* 0x000fea0003800000 */
[----:B-1----:R-:W3:Y:S02]  /*14a50*/  LDL R0, [R1+0x4] ;  /* 0x0000040001007983 */ /* 0x002ee40000100800 */
[----:B---3--:R-:W-:-:S13]  /*14a60*/  R2UR UR4, R0 ;  /* 0x00000000000472ca */ /* 0x008fda00000e0000 */
[----:B------:R-:W-:-:S06]  /*14a70*/  ULOP3.LUT UR4, UR4, 0x2, URZ, 0xfc, !UPT ;  /* 0x0000000204047892 */ /* 0x000fcc000f8efc3f */
[----:B------:R-:W-:-:S05]  /*14a80*/  IMAD.U32 R0, RZ, RZ, UR4 ;  /* 0x00000004ff007e24 */ /* 0x000fca000f8e00ff */
[----:B------:R-:W-:-:S13]  /*14a90*/  ISETP.NE.AND P0, PT, R0, 0x3, PT ;  /* 0x000000030000780c */ /* 0x000fda0003f05270 */
[----:B------:R-:W-:Y:S05]  /*14aa0*/  @!P0 BRA `(.L_x_4322) ;  /* 0x0000000000048947 */ /* 0x000fea0003800000 */
[----:B------:R-:W-:Y:S01]  /*14ab0*/  BPT.TRAP 0x1 ;  /* 0x000000040000795c */ /* 0x000fe20000300000 */
.L_x_4322:
[C---:B------:R-:W-:Y:S01]  /*14ac0*/  IMAD R3, R8.reuse, 0x8, R5 ;  /* 0x0000000808037824 */ /* 0x040fe200078e0205 */
[----:B------:R-:W-:Y:S01]  /*14ad0*/  SHF.L.U32 R2, R21, 0x1f, RZ ;  /* 0x0000001f15027819 */ /* 0x000fe200000006ff */
[----:B------:R-:W-:-:S03]  /*14ae0*/  VIADD R8, R8, 0x1 ;  /* 0x0000000108087836 */ /* 0x000fc60000000000 */
[----:B------:R-:W1:Y:S02]  /*14af0*/  SYNCS.PHASECHK.TRANS64.TRYWAIT P1, [R3+URZ+0x38840], R2 ;  /* 0x03884002030075a7 */ /* 0x000e64000802017f */
[----:B------:R-:W-:-:S04]  /*14b00*/  ISETP.NE.AND P2, PT, R8, 0x2, PT ;  /* 0x000000020800780c */ /* 0x000fc80003f45270 */
[----:B------:R-:W-:Y:S01]  /*14b10*/  SEL R0, RZ, 0x1, P2 ;  /* 0x00000001ff007807 */ /* 0x000fe20001000000 */
[----:B-1----:R-:W-:Y:S08]  /*14b20*/  @!P1 BRA `(.L_x_4323) ;  /* 0x0000002c008c9947 */ /* 0x002ff00003800000 */
.L_x_4404:
[----:B------:R-:W-:Y:S02]  /*14b30*/  SEL R8, R8, RZ, P2 ;  /* 0x000000ff08087207 */ /* 0x000fe40001000000 */
[----:B------:R-:W-:Y:S01]  /*14b40*/  LOP3.LUT R0, R21, R0, RZ, 0x3c, !PT ;  /* 0x0000000015007212 */ /* 0x000fe200078e3cff */
[----:B------:R-:W-:Y:S06]  /*14b50*/  @!P0 BRA `(.L_x_4324) ;  /* 0x0000000000048947 */ /* 0x000fec0003800000 */
[----:B------:R-:W-:Y:S01]  /*14b60*/  BPT.TRAP 0x1 ;  /* 0x000000040000795c */ /* 0x000fe20000300000 */
.L_x_4324:
[----:B0-----:R-:W-:Y:S02]  /*14b70*/  LEA R5, R8, R5, 0x3 ;  /* 0x0000000508057211 */ /* 0x001fe400078e18ff */
[----:B------:R-:W-:-:S04]  /*14b80*/  SHF.L.U32 R0, R0, 0x1f, RZ ;  /* 0x0000001f00007819 */ /* 0x000fc800000006ff */
[----:B------:R-:W0:Y:S02]  /*14b90*/  SYNCS.PHASECHK.TRANS64.TRYWAIT P1, [R5+URZ+0x38840], R0 ;  /* 0x03884000050075a7 */ /* 0x000e24000802017f */
[----:B0-----:R-:W-:Y:S05]  /*14ba0*/  @!P1 BRA `(.L_x_4325) ;  /* 0x0000002c00809947 */ /* 0x001fea0003800000 */
.L_x_4405:
[----:B------:R-:W-:Y:S05]  /*14bb0*/  @!P0 BRA `(.L_x_4326) ;  /* 0x0000000000048947 */ /* 0x000fea0003800000 */
[----:B------:R-:W-:Y:S01]  /*14bc0*/  BPT.TRAP 0x1 ;  /* 0x000000040000795c */ /* 0x000fe20000300000 */
.L_x_4326:
[----:B------:R-:W3:Y:S02]  /*14bd0*/  SYNCS.PHASECHK.TRANS64.TRYWAIT P1, [R3+URZ+0x38860], R2 ;  /* 0x03886002030075a7 */ /* 0x000ee4000802017f */
[----:B---3--:R-:W-:Y:S05]  /*14be0*/  @!P1 BRA `(.L_x_4327) ;  /* 0x0000002c00849947 */ /* 0x008fea0003800000 */
.L_x_4406:
[----:B------:R-:W-:Y:S05]  /*14bf0*/  @!P0 BRA `(.L_x_4328) ;  /* 0x0000000000048947 */ /* 0x000fea0003800000 */
[----:B------:R-:W-:Y:S01]  /*14c00*/  BPT.TRAP 0x1 ;  /* 0x000000040000795c */ /* 0x000fe20000300000 */
.L_x_4328:
[----:B----4-:R4:W0:Y:S02]  /*14c10*/  SYNCS.PHASECHK.TRANS64.TRYWAIT P0, [R5+URZ+0x38860], R0 ;  /* 0x03886000050075a7 */ /* 0x010824000800017f */
[----:B0-----:R-:W-:Y:S05]  /*14c20*/  @!P0 NANOSLEEP.SYNCS 0x989680 ;  /* 0x009896800000895d */ /* 0x001fea0003900000 */
[----:B------:R-:W0:Y:S02]  /*14c30*/  @!P0 SYNCS.PHASECHK.TRANS64 P0, [R5+URZ+0x38860], R0 ;  /* 0x03886000050085a7 */ /* 0x000e24000800007f */
[----:B0-----:R-:W-:Y:S05]  /*14c40*/  @!P0 BRA `(.L_x_4328) ;  /* 0xfffffffc00f08947 */ /* 0x001fea000383ffff */
.L_x_4229:
[----:B------:R-:W-:Y:S05]  /*14c50*/  BSYNC B6 ;  /* 0x0000000000067941 */ /* 0x000fea0003800000 */
.L_x_4226:
[----:B------:R-:W-:Y:S05]  /*14c60*/  EXIT ;  /* 0x000000000000794d */ /* 0x000fea0003800000 */
.L_x_4239:
[----:B0-----:R0:W1:Y:S02]  /*14c70*/  SYNCS.PHASECHK.TRANS64.TRYWAIT P0, [R198+URZ+0x38800], R3 ;  /* 0x03880003c60075a7 */ /* 0x001064000800017f */
[----:B-1----:R-:W-:Y:S05]  /*14c80*/  @!P0 NANOSLEEP.SYNCS 0x989680 ;  /* 0x009896800000895d */ /* 0x002fea0003900000 */
[----:B------:R-:W1:Y:S02]  /*14c90*/  @!P0 SYNCS.PHASECHK.TRANS64 P0, [R198+URZ+0x38800], R3 ;  /* 0x03880003c60085a7 */ /* 0x000e64000800007f */
[----:B-1----:R-:W-:Y:S05]  /*14ca0*/  @!P0 BRA `(.L_x_4239) ;  /* 0xfffffffc00f08947 */ /* 0x002fea000383ffff */
[----:B------:R-:W-:Y:S05]  /*14cb0*/  BRA `(.L_x_4329) ;  /* 0xfffffee800747947 */ /* 0x000fea000383ffff */
.L_x_4243:
[----:B--2---:R2:W3:Y:S02]  /*14cc0*/  SYNCS.PHASECHK.TRANS64.TRYWAIT P1, [R198+URZ+0x38830], R3 ;  /* 0x03883003c60075a7 */ /* 0x0044e4000802017f */
[----:B---3--:R-:W-:Y:S05]  /*14cd0*/  @!P1 NANOSLEEP.SYNCS 0x989680 ;  /* 0x009896800000995d */ /* 0x008fea0003900000 */
[----:B------:R-:W3:Y:S02]  /*14ce0*/  @!P1 SYNCS.PHASECHK.TRANS64 P1, [R198+URZ+0x38830], R3 ;  /* 0x03883003c60095a7 */ /* 0x000ee4000802007f */
[----:B---3--:R-:W-:Y:S05]  /*14cf0*/  @!P1 BRA `(.L_x_4243) ;  /* 0xfffffffc00f09947 */ /* 0x008fea000383ffff */
[----:B------:R-:W-:Y:S05]  /*14d00*/  BRA `(.L_x_4242) ;  /* 0xfffffee800c07947 */ /* 0x000fea000383ffff */
.L_x_4244:
[----:B---3--:R3:W4:Y:S02]  /*14d10*/  SYNCS.PHASECHK.TRANS64.TRYWAIT P1, [R198+URZ+0x38810], R3 ;  /* 0x03881003c60075a7 */ /* 0x008724000802017f */
[----:B----4-:R-:W-:Y:S05]  /*14d20*/  @!P1 NANOSLEEP.SYNCS 0x989680 ;  /* 0x009896800000995d */ /* 0x010fea0003900000 */
[----:B------:R-:W4:Y:S02]  /*14d30*/  @!P1 SYNCS.PHASECHK.TRANS64 P1, [R198+URZ+0x38810], R3 ;  /* 0x03881003c60095a7 */ /* 0x000f24000802007f */
[----:B----4-:R-:W-:Y:S05]  /*14d40*/  @!P1 BRA `(.L_x_4244) ;  /* 0xfffffffc00f09947 */ /* 0x010fea000383ffff */
[----:B------:R-:W-:Y:S05]  /*14d50*/  BRA `(.L_x_4330) ;  /* 0xfffffeec00b07947 */ /* 0x000fea000383ffff */
.L_x_4248:
[----:B------:R0:W0:Y:S02]  /*14d60*/  SYNCS.PHASECHK.TRANS64.TRYWAIT P1, [R198+URZ+0x38850], R3 ;  /* 0x03885003c60075a7 */ /* 0x000024000802017f */
[----:B0-----:R-:W-:Y:S05]  /*14d70*/  @!P1 NANOSLEEP.SYNCS 0x989680 ;  /* 0x009896800000995d */ /* 0x001fea0003900000 */
[----:B------:R-:W0:Y:S02]  /*14d80*/  @!P1 SYNCS.PHASECHK.TRANS64 P1, [R198+URZ+0x38850], R3 ;  /* 0x03885003c60095a7 */ /* 0x000e24000802007f */
[----:B0-----:R-:W-:Y:S05]  /*14d90*/  @!P1 BRA `(.L_x_4248) ;  /* 0xfffffffc00f09947 */ /* 0x001fea000383ffff */
[----:B------:R-:W-:Y:S05]  /*14da0*/  BRA `(.L_x_4247) ;  /* 0xfffffeec00dc7947 */ /* 0x000fea000383ffff */
.L_x_4255:
[----:B-1----:R1:W2:Y:S02]  /*14db0*/  SYNCS.PHASECHK.TRANS64.TRYWAIT P1, [R201+URZ+0x38830], R206 ;  /* 0x038830cec90075a7 */ /* 0x0022a4000802017f */
[----:B--2---:R-:W-:Y:S05]  /*14dc0*/  @!P1 NANOSLEEP.SYNCS 0x989680 ;  /* 0x009896800000995d */ /* 0x004fea0003900000 */
[----:B------:R-:W2:Y:S02]  /*14dd0*/  @!P1 SYNCS.PHASECHK.TRANS64 P1, [R201+URZ+0x38830], R206 ;  /* 0x038830cec90095a7 */ /* 0x000ea4000802007f */
[----:B--2---:R-:W-:Y:S05]  /*14de0*/  @!P1 BRA `(.L_x_4255) ;  /* 0xfffffffc00f09947 */ /* 0x004fea000383ffff */
[----:B------:R-:W-:Y:S05]  /*14df0*/  BRA `(.L_x_4254) ;  /* 0xffffff1c00ec7947 */ /* 0x000fea000383ffff */
.L_x_4259:
[----:B---3--:R3:W4:Y:S02]  /*14e00*/  SYNCS.PHASECHK.TRANS64.TRYWAIT P1, [R201+URZ+0x38850], R206 ;  /* 0x038850cec90075a7 */ /* 0x008724000802017f */
[----:B----4-:R-:W-:Y:S05]  /*14e10*/  @!P1 NANOSLEEP.SYNCS 0x989680 ;  /* 0x009896800000995d */ /* 0x010fea0003900000 */
[----:B------:R-:W4:Y:S02]  /*14e20*/  @!P1 SYNCS.PHASECHK.TRANS64 P1, [R201+URZ+0x38850], R206 ;  /* 0x038850cec90095a7 */ /* 0x000f24000802007f */
[----:B----4-:R-:W-:Y:S05]  /*14e30*/  @!P1 BRA `(.L_x_4259) ;  /* 0xfffffffc00f09947 */ /* 0x010fea000383ffff */
[----:B------:R-:W-:Y:S05]  /*14e40*/  BRA `(.L_x_4258) ;  /* 0xffffff2000b87947 */ /* 0x000fea000383ffff */
.L_x_4267:
[----:B-1----:R1:W2:Y:S02]  /*14e50*/  SYNCS.PHASECHK.TRANS64.TRYWAIT P1, [R185+URZ+0x38830], R204 ;  /* 0x038830ccb90075a7 */ /* 0x0022a4000802017f */
[----:B--2---:R-:W-:Y:S05]  /*14e60*/  @!P1 NANOSLEEP.SYNCS 0x989680 ;  /* 0x009896800000995d */ /* 0x004fea0003900000 */
[----:B------:R-:W2:Y:S02]  /*14e70*/  @!P1 SYNCS.PHASECHK.TRANS64 P1, [R185+URZ+0x38830], R204 ;  /* 0x038830ccb90095a7 */ /* 0x000ea4000802007f */
[----:B--2---:R-:W-:Y:S05]  /*14e80*/  @!P1 BRA `(.L_x_4267) ;  /* 0xfffffffc00f09947 */ /* 0x004fea000383ffff */
[----:B------:R-:W-:Y:S05]  /*14e90*/  BRA `(.L_x_4266) ;  /* 0xffffff54009c7947 */ /* 0x000fea000383ffff */
.L_x_4271:
[----:B---3--:R3:W4:Y:S02]  /*14ea0*/  SYNCS.PHASECHK.TRANS64.TRYWAIT P1, [R185+URZ+0x38850], R204 ;  /* 0x038850ccb90075a7 */ /* 0x008724000802017f */
[----:B----4-:R-:W-:Y:S05]  /*14eb0*/  @!P1 NANOSLEEP.SYNCS 0x989680 ;  /* 0x009896800000995d */ /* 0x010fea0003900000 */
[----:B------:R-:W4:Y:S02]  /*14ec0*/  @!P1 SYNCS.PHASECHK.TRANS64 P1, [R185+URZ+0x38850], R204 ;  /* 0x038850ccb90095a7 */ /* 0x000f24000802007f */
[----:B----4-:R-:W-:Y:S05]  /*14ed0*/  @!P1 BRA `(.L_x_4271) ;  /* 0xfffffffc00f09947 */ /* 0x010fea000383ffff */
[----:B------:R-:W-:Y:S05]  /*14ee0*/  BRA `(.L_x_4270) ;  /* 0xffffff5800287947 */ /* 0x000fea000383ffff */
.L_x_4286:
[----:B------:R-:W-:Y:S02]  /*14ef0*/  IMAD.MOV.U32 R13, RZ, RZ, R23 ;  /* 0x000000ffff0d7224 */ /* 0x000fe400078e0017 */
[----:B------:R-:W-:Y:S02]  /*14f00*/  IMAD.MOV.U32 R12, RZ, RZ, RZ ;  /* 0x000000ffff0c7224 */ /* 0x000fe400078e00ff */
[----:B------:R-:W-:Y:S02]  /*14f10*/  IMAD.MOV.U32 R11, RZ, RZ, 0x1f ;  /* 0x0000001fff0b7424 */ /* 0x000fe400078e00ff */
[----:B------:R-:W-:-:S07]  /*14f20*/  IMAD.MOV.U32 R15, RZ, RZ, -0x1 ;  /* 0xffffffffff0f7424 */ /* 0x000fce00078e00ff */
[----:B------:R-:W-:Y:S05]  /*14f30*/  WARPSYNC.COLLECTIVE R15, `(.L_x_4331) ;  /* 0x000000000f087348 */ /* 0x000fea0003c00000 */
[----:B------:R0:W1:Y:S02]  /*14f40*/  SHFL.IDX P6, R14, R13, R12, R11 ;  /* 0x0000000c0d0e7389 */ /* 0x00006400000c000b */
[----:B01----:R-:W-:Y:S01]  /*14f50*/  ENDCOLLECTIVE ;  /* 0x000000000000791b */ /* 0x003fe20003800000 */
.L_x_4331:
[----:B------:R-:W-:Y:S05]  /*14f60*/  BRA `(.L_x_4332) ;  /* 0xffffffc400a07947 */ /* 0x000fea000383ffff */
.L_x_4288:
[----:B0-----:R-:W-:-:S04]  /*14f70*/  IMAD.U32 R3, RZ, RZ, UR44 ;  /* 0x0000002cff037e24 */ /* 0x001fc8000f8e00ff */
[----:B------:R0:W1:Y:S03]  /*14f80*/  SYNCS.PHASECHK.TRANS64.TRYWAIT P0, [R3+URZ+0x38840], R0 ;  /* 0x03884000030075a7 */ /* 0x000066000800017f */
[----:B-1----:R-:W-:Y:S05]  /*14f90*/  @!P0 NANOSLEEP.SYNCS 0x989680 ;  /* 0x009896800000895d */ /* 0x002fea0003900000 */
[----:B------:R-:W1:Y:S02]  /*14fa0*/  @!P0 SYNCS.PHASECHK.TRANS64 P0, [R3+URZ+0x38840], R0 ;  /* 0x03884000030085a7 */ /* 0x000e64000800007f */
[----:B-1----:R-:W-:Y:S05]  /*14fb0*/  @!P0 BRA `(.L_x_4288) ;  /* 0xfffffffc00ec8947 */ /* 0x002fea000383ffff */
[----:B------:R-:W-:Y:S05]  /*14fc0*/  BRA `(.L_x_4333) ;  /* 0xffffffc400d87947 */ /* 0x000fea000383ffff */
.L_x_4289:
        /* <DEDUP_REMOVED lines=8> */
.L_x_4335:
[----:B------:R-:W-:Y:S05]  /*15050*/  BSYNC B0 ;  /* 0x0000000000007941 */ /* 0x000fea0003800000 */
.L_x_4334:
        /* <DEDUP_REMOVED lines=9> */
.L_x_4336:
[----:B------:R-:W-:Y:S02]  /*150f0*/  IMAD.MOV.U32 R13, RZ, RZ, R4 ;  /* 0x000000ffff0d7224 */ /* 0x000fe400078e0004 */
[----:B------:R-:W-:Y:S01]  /*15100*/  IMAD.MOV.U32 R12, RZ, RZ, 0x1 ;  /* 0x00000001ff0c7424 */ /* 0x000fe200078e00ff */
[----:B------:R-:W-:-:S05]  /*15110*/  @P0 LEA R14, P1, R22, R14, 0x1 ;  /* 0x0000000e160e0211 */ /* 0x000fca00078208ff */
[----:B------:R-:W-:Y:S01]  /*15120*/  @P0 IMAD.X R3, RZ, RZ, R2, P1 ;  /* 0x000000ffff030224 */ /* 0x000fe200008e0602 */
[----:B------:R-:W-:-:S07]  /*15130*/  @P0 MOV R2, R14 ;  /* 0x0000000e00020202 */ /* 0x000fce0000000f00 */
[----:B------:R-:W-:Y:S05]  /*15140*/  WARPSYNC.COLLECTIVE R15, `(.L_x_4337) ;  /* 0x000000000f087348 */ /* 0x000fea0003c00000 */
[----:B------:R0:W1:Y:S02]  /*15150*/  SHFL.IDX P6, R14, R13, R12, R11 ;  /* 0x0000000c0d0e7389 */ /* 0x00006400000c000b */
[----:B01----:R-:W-:Y:S01]  /*15160*/  ENDCOLLECTIVE ;  /* 0x000000000000791b */ /* 0x003fe20003800000 */
.L_x_4337:
        /* <DEDUP_REMOVED lines=11> */
.L_x_4338:
[----:B------:R-:W-:Y:S02]  /*15220*/  IMAD.MOV.U32 R13, RZ, RZ, R4 ;  /* 0x000000ffff0d7224 */ /* 0x000fe400078e0004 */
[----:B------:R-:W-:Y:S01]  /*15230*/  IMAD.MOV.U32 R12, RZ, RZ, 0x2 ;  /* 0x00000002ff0c7424 */ /* 0x000fe200078e00ff */
[----:B------:R-:W-:-:S13]  /*15240*/  @P0 LEA R2, P1, R22, R14, 0x1 ;  /* 0x0000000e16020211 */ /* 0x000fda00078208ff */
[----:B------:R-:W-:Y:S05]  /*15250*/  WARPSYNC.COLLECTIVE R15, `(.L_x_4339) ;  /* 0x000000000f087348 */ /* 0x000fea0003c00000 */
[----:B------:R0:W1:Y:S02]  /*15260*/  SHFL.IDX P6, R14, R13, R12, R11 ;  /* 0x0000000c0d0e7389 */ /* 0x00006400000c000b */
[----:B01----:R-:W-:Y:S01]  /*15270*/  ENDCOLLECTIVE ;  /* 0x000000000000791b */ /* 0x003fe20003800000 */
.L_x_4339:
[----:B------:R-:W-:-:S05]  /*15280*/  @P0 IMAD.X R3, RZ, RZ, R5, P1 ;  /* 0x000000ffff030224 */ /* 0x000fca00008e0605 */
        /* <DEDUP_REMOVED lines=11> */
.L_x_4340:
[----:B------:R-:W-:Y:S02]  /*15340*/  IMAD.MOV.U32 R13, RZ, RZ, R4 ;  /* 0x000000ffff0d7224 */ /* 0x000fe400078e0004 */
[----:B------:R-:W-:Y:S01]  /*15350*/  IMAD.MOV.U32 R12, RZ, RZ, 0x3 ;  /* 0x00000003ff0c7424 */ /* 0x000fe200078e00ff */
[----:B------:R-:W-:-:S13]  /*15360*/  @P0 LEA R2, P1, R22, R14, 0x1 ;  /* 0x0000000e16020211 */ /* 0x000fda00078208ff */
[----:B------:R-:W-:Y:S05]  /*15370*/  WARPSYNC.COLLECTIVE R15, `(.L_x_4341) ;  /* 0x000000000f087348 */ /* 0x000fea0003c00000 */
[----:B------:R0:W1:Y:S02]  /*15380*/  SHFL.IDX P6, R14, R13, R12, R11 ;  /* 0x0000000c0d0e7389 */ /* 0x00006400000c000b */
[----:B01----:R-:W-:Y:S01]  /*15390*/  ENDCOLLECTIVE ;  /* 0x000000000000791b */ /* 0x003fe20003800000 */
.L_x_4341:
[----:B------:R-:W-:-:S05]  /*153a0*/  @P0 IMAD.X R3, RZ, RZ, R5, P1 ;  /* 0x000000ffff030224 */ /* 0x000fca00008e0605 */
        /* <DEDUP_REMOVED lines=9> */
.L_x_4342:
[----:B------:R-:W-:Y:S05]  /*15440*/  BRA `(.L_x_4343) ;  /* 0xffffffc400a07947 */ /* 0x000fea000383ffff */
.L_x_4292:
[----:B------:R-:W-:Y:S01]  /*15450*/  IMAD.MOV.U32 R13, RZ, RZ, R4 ;  /* 0x000000ffff0d7224 */ /* 0x000fe200078e0004 */
[----:B------:R-:W-:Y:S01]  /*15460*/  MOV R12, RZ ;  /* 0x000000ff000c7202 */ /* 0x000fe20000000f00 */
[----:B------:R-:W-:Y:S01]  /*15470*/  IMAD.MOV.U32 R11, RZ, RZ, 0x181f ;  /* 0x0000181fff0b7424 */ /* 0x000fe200078e00ff */
[----:B------:R-:W-:Y:S01]  /*15480*/  LOP3.LUT R16, R16, 0xfffffeff, RZ, 0xc0, !PT ;  /* 0xfffffeff10107812 */ /* 0x000fe200078ec0ff */
[----:B------:R-:W-:Y:S02]  /*15490*/  IMAD.MOV.U32 R15, RZ, RZ, -0x1 ;  /* 0xffffffffff0f7424 */ /* 0x000fe400078e00ff */
[----:B------:R-:W-:-:S07]  /*154a0*/  IMAD.U32 R6, RZ, RZ, UR46 ;  /* 0x0000002eff067e24 */ /* 0x000fce000f8e00ff */
[----:B------:R-:W-:Y:S05]  /*154b0*/  WARPSYNC.COLLECTIVE R15, `(.L_x_4344) ;  /* 0x000000000f087348 */ /* 0x000fea0003c00000 */
[----:B------:R0:W1:Y:S02]  /*154c0*/  SHFL.IDX P6, R14, R13, R12, R11 ;  /* 0x0000000c0d0e7389 */ /* 0x00006400000c000b */
[----:B01----:R-:W-:Y:S01]  /*154d0*/  ENDCOLLECTIVE ;  /* 0x000000000000791b */ /* 0x003fe20003800000 */
.L_x_4344:
[----:B------:R-:W-:-:S05]  /*154e0*/  IMAD R6, R6, 0x40, R20 ;  /* 0x0000004006067824 */ /* 0x000fca00078e0214 */
[----:B------:R-:W-:Y:S01]  /*154f0*/  IADD3 R10, R6, 0x10, RZ ;  /* 0x00000010060a7810 */ /* 0x000fe20007ffe0ff */
[----:B------:R-:W-:Y:S02]  /*15500*/  IMAD.MOV.U32 R13, RZ, RZ, R0 ;  /* 0x000000ffff0d7224 */ /* 0x000fe400078e0000 */
[----:B------:R-:W-:-:S07]  /*15510*/  IMAD.MOV.U32 R2, RZ, RZ, R14 ;  /* 0x000000ffff027224 */ /* 0x000fce00078e000e */
[----:B------:R-:W-:Y:S05]  /*15520*/  WARPSYNC.COLLECTIVE R15, `(.L_x_4345) ;  /* 0x000000000f087348 */ /* 0x000fea0003c00000 */
[----:B------:R0:W1:Y:S02]  /*15530*/  SHFL.IDX P6, R14, R13, R12, R11 ;  /* 0x0000000c0d0e7389 */ /* 0x00006400000c000b */
[----:B01----:R-:W-:Y:S01]  /*15540*/  ENDCOLLECTIVE ;  /* 0x000000000000791b */ /* 0x003fe20003800000 */
.L_x_4345:
[----:B------:R-:W-:Y:S02]  /*15550*/  ULDC UR4, c[0x0][0x288] ;  /* 0x0000a20000047ab9 */ /* 0x000fe40000000800 */
[----:B------:R-:W-:-:S05]  /*15560*/  IMAD R5, R7, UR4, RZ ;  /* 0x0000000407057c24 */ /* 0x000fca000f8e02ff */
[----:B------:R-:W-:Y:S01]  /*15570*/  ISETP.GE.AND P2, PT, R6, R5, PT ;  /* 0x000000050600720c */ /* 0x000fe20003f46270 */
[----:B------:R-:W-:Y:S02]  /*15580*/  IMAD.MOV.U32 R13, RZ, RZ, R4 ;  /* 0x000000ffff0d7224 */ /* 0x000fe400078e0004 */
[----:B------:R-:W-:-:S10]  /*15590*/  IMAD.MOV.U32 R12, RZ, RZ, 0x1 ;  /* 0x00000001ff0c7424 */ /* 0x000fd400078e00ff */
[----:B------:R-:W-:Y:S02]  /*155a0*/  @!P2 LEA R8, R24, UR44, 0x1 ;  /* 0x0000002c1808ac11 */ /* 0x000fe4000f8e08ff */
[----:B------:R-:W-:Y:S02]  /*155b0*/  @P2 LOP3.LUT R16, R16, 0x100, RZ, 0xfc, !PT ;  /* 0x0000010010102812 */ /* 0x000fe400078efcff */
[----:B------:R-:W-:-:S13]  /*155c0*/  @!P2 LEA R3, P1, R22, R14, 0x1 ;  /* 0x0000000e1603a211 */ /* 0x000fda00078208ff */
[----:B------:R-:W-:Y:S05]  /*155d0*/  WARPSYNC.COLLECTIVE R15, `(.L_x_4346) ;  /* 0x000000000f087348 */ /* 0x000fea0003c00000 */
[----:B------:R0:W1:Y:S02]  /*155e0*/  SHFL.IDX P6, R14, R13, R12, R11 ;  /* 0x0000000c0d0e7389 */ /* 0x00006400000c000b */
[----:B01----:R-:W-:Y:S01]  /*155f0*/  ENDCOLLECTIVE ;  /* 0x000000000000791b */ /* 0x003fe20003800000 */
.L_x_4346:
        /* <DEDUP_REMOVED lines=15> */
.L_x_4347:
[----:B------:R-:W-:Y:S01]  /*156f0*/  VIADD R8, R6, 0x20 ;  /* 0x0000002006087836 */ /* 0x000fe20000000000 */
[----:B------:R-:W-:Y:S02]  /*15700*/  @!P2 LEA R10, R24, UR44, 0x1 ;  /* 0x0000002c180aac11 */ /* 0x000fe4000f8e08ff */
[----:B------:R-:W-:Y:S01]  /*15710*/  @P2 LOP3.LUT R16, R16, 0x80, RZ, 0xfc, !PT ;  /* 0x0000008010102812 */ /* 0x000fe200078efcff */
[----:B------:R-:W-:-:S03]  /*15720*/  IMAD.MOV.U32 R13, RZ, RZ, R4 ;  /* 0x000000ffff0d7224 */ /* 0x000fc600078e0004 */
[----:B------:R-:W-:Y:S01]  /*15730*/  LOP3.LUT R16, R16, 0xffffffbf, RZ, 0xc0, !PT ;  /* 0xffffffbf10107812 */ /* 0x000fe200078ec0ff */
[----:B------:R-:W-:Y:S02]  /*15740*/  IMAD.MOV.U32 R12, RZ, RZ, 0x2 ;  /* 0x00000002ff0c7424 */ /* 0x000fe400078e00ff */
[----:B------:R-:W-:-:S07]  /*15750*/  IMAD.MOV.U32 R7, RZ, RZ, R14 ;  /* 0x000000ffff077224 */ /* 0x000fce00078e000e */
[----:B------:R-:W-:Y:S05]  /*15760*/  WARPSYNC.COLLECTIVE R15, `(.L_x_4348) ;  /* 0x000000000f087348 */ /* 0x000fea0003c00000 */
[----:B------:R0:W1:Y:S02]  /*15770*/  SHFL.IDX P6, R14, R13, R12, R11 ;  /* 0x0000000c0d0e7389 */ /* 0x00006400000c000b */
[----:B01----:R-:W-:Y:S01]  /*15780*/  ENDCOLLECTIVE ;  /* 0x000000000000791b */ /* 0x003fe20003800000 */
.L_x_4348:
[----:B------:R-:W-:-:S05]  /*15790*/  @!P2 LEA R7, P1, R22, R7, 0x1 ;  /* 0x000000071607a211 */ /* 0x000fca00078208ff */
[----:B------:R-:W-:Y:S02]  /*157a0*/  @!P2 IMAD.X R9, RZ, RZ, R9, P1 ;  /* 0x000000ffff09a224 */ /* 0x000fe400008e0609 */
[----:B------:R-:W-:-:S03]  /*157b0*/  @!P2 IMAD.MOV.U32 R2, RZ, RZ, R7 ;  /* 0x000000ffff02a224 */ /* 0x000fc600078e0007 */
[----:B------:R-:W-:Y:S01]  /*157c0*/  @!P2 MOV R3, R9 ;  /* 0x000000090003a202 */ /* 0x000fe20000000f00 */
[----:B------:R-:W-:-:S04]  /*157d0*/  IMAD.MOV.U32 R13, RZ, RZ, R0 ;  /* 0x000000ffff0d7224 */ /* 0x000fc800078e0000 */
        /* <DEDUP_REMOVED lines=9> */
.L_x_4349:
[----:B------:R-:W-:Y:S02]  /*15870*/  @!P2 LEA R7, R24, UR44, 0x1 ;  /* 0x0000002c1807ac11 */ /* 0x000fe4000f8e08ff */
[----:B------:R-:W-:Y:S01]  /*15880*/  @P2 LOP3.LUT R16, R16, 0x40, RZ, 0xfc, !PT ;  /* 0x0000004010102812 */ /* 0x000fe200078efcff */
[----:B------:R-:W-:Y:S02]  /*15890*/  IMAD.MOV.U32 R13, RZ, RZ, R4 ;  /* 0x000000ffff0d7224 */ /* 0x000fe400078e0004 */
[----:B------:R-:W-:Y:S02]  /*158a0*/  IMAD.MOV.U32 R12, RZ, RZ, 0x3 ;  /* 0x00000003ff0c7424 */ /* 0x000fe400078e00ff */
[----:B------:R-:W-:-:S05]  /*158b0*/  IMAD.MOV.U32 R8, RZ, RZ, R14 ;  /* 0x000000ffff087224 */ /* 0x000fca00078e000e */
[----:B------:R-:W-:-:S05]  /*158c0*/  @!P2 LEA R8, P1, R22, R8, 0x1 ;  /* 0x000000081608a211 */ /* 0x000fca00078208ff */
[----:B------:R-:W-:Y:S01]  /*158d0*/  @!P2 IMAD.X R11, RZ, RZ, R2, P1 ;  /* 0x000000ffff0ba224 */ /* 0x000fe200008e0602 */
[----:B------:R-:W-:-:S03]  /*158e0*/  @!P2 MOV R2, R8 ;  /* 0x000000080002a202 */ /* 0x000fc60000000f00 */
        /* <DEDUP_REMOVED lines=9> */
.L_x_4350:
[----:B------:R-:W-:Y:S02]  /*15980*/  IMAD.MOV.U32 R13, RZ, RZ, R0 ;  /* 0x000000ffff0d7224 */ /* 0x000fe400078e0000 */
[----:B------:R-:W-:-:S07]  /*15990*/  IMAD.MOV.U32 R4, RZ, RZ, R14 ;  /* 0x000000ffff047224 */ /* 0x000fce00078e000e */
[----:B------:R-:W-:Y:S05]  /*159a0*/  WARPSYNC.COLLECTIVE R15, `(.L_x_4351) ;  /* 0x000000000f087348 */ /* 0x000fea0003c00000 */
[----:B------:R0:W1:Y:S02]  /*159b0*/  SHFL.IDX P6, R14, R13, R12, R11 ;  /* 0x0000000c0d0e7389 */ /* 0x00006400000c000b */
[----:B01----:R-:W-:Y:S01]  /*159c0*/  ENDCOLLECTIVE ;  /* 0x000000000000791b */ /* 0x003fe20003800000 */
.L_x_4351:
[----:B------:R-:W-:Y:S05]  /*159d0*/  BRA `(.L_x_4352) ;  /* 0xffffffc800487947 */ /* 0x000fea000383ffff */
.L_x_4294:
[----:B------:R-:W-:Y:S01]  /*159e0*/  BSSY B0, `(.L_x_4353) ;  /* 0x0000008000007945 */ /* 0x000fe20003800000 */
[----:B------:R-:W-:Y:S01]  /*159f0*/  IMAD.MOV.U32 R13, RZ, RZ, R4 ;  /* 0x000000ffff0d7224 */ /* 0x000fe200078e0004 */
[----:B------:R-:W-:Y:S01]  /*15a00*/  MOV R12, RZ ;  /* 0x000000ff000c7202 */ /* 0x000fe20000000f00 */
[----:B------:R-:W-:Y:S02]  /*15a10*/  IMAD.MOV.U32 R11, RZ, RZ, 0x181f ;  /* 0x0000181fff0b7424 */ /* 0x000fe400078e00ff */
[----:B------:R-:W-:-:S07]  /*15a20*/  IMAD.MOV.U32 R15, RZ, RZ, -0x1 ;  /* 0xffffffffff0f7424 */ /* 0x000fce00078e00ff */
[----:B------:R-:W-:Y:S05]  /*15a30*/  WARPSYNC.COLLECTIVE R15, `(.L_x_4354) ;  /* 0x000000000f087348 */ /* 0x000fea0003c00000 */
[----:B------:R0:W1:Y:S02]  /*15a40*/  SHFL.IDX P6, R14, R13, R12, R11 ;  /* 0x0000000c0d0e7389 */ /* 0x00006400000c000b */
[----:B01----:R-:W-:Y:S01]  /*15a50*/  ENDCOLLECTIVE ;  /* 0x000000000000791b */ /* 0x003fe20003800000 */
.L_x_4354:
[----:B------:R-:W-:Y:S05]  /*15a60*/  BSYNC B0 ;  /* 0x0000000000007941 */ /* 0x000fea0003800000 */
.L_x_4353:
        /* <DEDUP_REMOVED lines=13> */
.L_x_4355:
[----:B------:R-:W-:Y:S02]  /*15b40*/  IMAD.MOV.U32 R13, RZ, RZ, R4 ;  /* 0x000000ffff0d7224 */ /* 0x000fe400078e0004 */
[----:B------:R-:W-:Y:S01]  /*15b50*/  IMAD.MOV.U32 R12, RZ, RZ, 0x1 ;  /* 0x00000001ff0c7424 */ /* 0x000fe200078e00ff */
[----:B------:R-:W-:-:S04]  /*15b60*/  @!P2 LEA R14, P0, R22, R14, 0x1 ;  /* 0x0000000e160ea211 */ /* 0x000fc800078008ff */
[----:B------:R-:W-:Y:S02]  /*15b70*/  @!P2 IADD3.X R21, RZ, R2, RZ, P0, !PT ;  /* 0x00000002ff15a210 */ /* 0x000fe400007fe4ff */
        /* <DEDUP_REMOVED lines=34> */
.L_x_4356:
[----:B------:R-:W-:-:S04]  /*15da0*/  @!P3 LOP3.LUT R7, R6, 0x80, RZ, 0xc0, !PT ;  /* 0x000000800607b812 */ /* 0x000fc800078ec0ff */
[----:B------:R-:W-:Y:S01]  /*15db0*/  @!P3 SHF.R.U32.HI R7, RZ, 0x3, R7 ;  /* 0x00000003ff07b819 */ /* 0x000fe20000011607 */
[----:B------:R-:W-:Y:S02]  /*15dc0*/  IMAD.MOV.U32 R13, RZ, RZ, R0 ;  /* 0x000000ffff0d7224 */ /* 0x000fe400078e0000 */
[----:B------:R-:W-:-:S07]  /*15dd0*/  IMAD.MOV.U32 R9, RZ, RZ, R14 ;  /* 0x000000ffff097224 */ /* 0x000fce00078e000e */
[----:B------:R-:W-:Y:S05]  /*15de0*/  WARPSYNC.COLLECTIVE R15, `(.L_x_4357) ;  /* 0x000000000f087348 */ /* 0x000fea0003c00000 */
[----:B------:R0:W1:Y:S02]  /*15df0*/  SHFL.IDX P6, R14, R13, R12, R11 ;  /* 0x0000000c0d0e7389 */ /* 0x00006400000c000b */
[----:B01----:R-:W-:Y:S01]  /*15e00*/  ENDCOLLECTIVE ;  /* 0x000000000000791b */ /* 0x003fe20003800000 */
.L_x_4357:
        /* <DEDUP_REMOVED lines=11> */
[----:B------:R-:W-:Y:S01]  /*15ec0*/  @!P0 IMAD.MOV.U32 R3, RZ, RZ, R21 ;  /* 0x000000ffff038224 */ /* 0x000fe200078e0015 */
[----:B------:R-:W-:-:S05]  /*15ed0*/  @!P0 MOV R2, R14 ;  /* 0x0000000e00028202 */ /* 0x000fca0000000f00 */
        /* <DEDUP_REMOVED lines=22> */
.L_x_4358:
[----:B------:R-:W-:-:S04]  /*16040*/  @!P1 LOP3.LUT R9, R6, 0x80, RZ, 0xc0, !PT ;  /* 0x0000008006099812 */ /* 0x000fc800078ec0ff */
[----:B------:R-:W-:Y:S01]  /*16050*/  @!P1 SHF.R.U32.HI R9, RZ, 0x3, R9 ;  /* 0x00000003ff099819 */ /* 0x000fe20000011609 */
[----:B------:R-:W-:Y:S02]  /*16060*/  IMAD.MOV.U32 R13, RZ, RZ, R0 ;  /* 0x000000ffff0d7224 */ /* 0x000fe400078e0000 */
[----:B------:R-:W-:-:S07]  /*16070*/  IMAD.MOV.U32 R7, RZ, RZ, R14 ;  /* 0x000000ffff077224 */ /* 0x000fce00078e000e */
[----:B------:R-:W-:Y:S05]  /*16080*/  WARPSYNC.COLLECTIVE R15, `(.L_x_4359) ;  /* 0x000000000f087348 */ /* 0x000fea0003c00000 */
[----:B------:R0:W1:Y:S02]  /*16090*/  SHFL.IDX P6, R14, R13, R12, R11 ;  /* 0x0000000c0d0e7389 */ /* 0x00006400000c000b */
[----:B01----:R-:W-:Y:S01]  /*160a0*/  ENDCOLLECTIVE ;  /* 0x000000000000791b */ /* 0x003fe20003800000 */
.L_x_4359:
        /* <DEDUP_REMOVED lines=10> */
[----:B------:R-:W-:Y:S01]  /*16150*/  @!P0 IMAD.MOV.U32 R2, RZ, RZ, R14 ;  /* 0x000000ffff028224 */ /* 0x000fe200078e000e */
[----:B------:R-:W-:-:S05]  /*16160*/  @!P0 MOV R3, R7 ;  /* 0x0000000700038202 */ /* 0x000fca0000000f00 */
        /* <DEDUP_REMOVED lines=17> */
.L_x_4360:
[----:B------:R-:W-:Y:S02]  /*16280*/  IMAD.MOV.U32 R13, RZ, RZ, R0 ;  /* 0x000000ffff0d7224 */ /* 0x000fe400078e0000 */
[----:B------:R-:W-:-:S07]  /*16290*/  IMAD.MOV.U32 R4, RZ, RZ, R14 ;  /* 0x000000ffff047224 */ /* 0x000fce00078e000e */
[----:B------:R-:W-:Y:S05]  /*162a0*/  WARPSYNC.COLLECTIVE R15, `(.L_x_4361) ;  /* 0x000000000f087348 */ /* 0x000fea0003c00000 */
[----:B------:R0:W1:Y:S02]  /*162b0*/  SHFL.IDX P6, R14, R13, R12, R11 ;  /* 0x0000000c0d0e7389 */ /* 0x00006400000c000b */
[----:B01----:R-:W-:Y:S01]  /*162c0*/  ENDCOLLECTIVE ;  /* 0x000000000000791b */ /* 0x003fe20003800000 */
.L_x_4361:
[----:B------:R-:W-:Y:S05]  /*162d0*/  BRA `(.L_x_4362) ;  /* 0xffffffc800e87947 */ /* 0x000fea000383ffff */
.L_x_4297:
[----:B01----:R-:W-:-:S04]  /*162e0*/  IMAD.U32 R3, RZ, RZ, UR44 ;  /* 0x0000002cff037e24 */ /* 0x003fc8000f8e00ff */
[----:B------:R0:W1:Y:S03]  /*162f0*/  SYNCS.PHASECHK.TRANS64.TRYWAIT P0, [R3+URZ+0x38820], R0 ;  /* 0x03882000030075a7 */ /* 0x000066000800017f */
[----:B-1----:R-:W-:Y:S05]  /*16300*/  @!P0 NANOSLEEP.SYNCS 0x989680 ;  /* 0x009896800000895d */ /* 0x002fea0003900000 */
[----:B------:R-:W1:Y:S02]  /*16310*/  @!P0 SYNCS.PHASECHK.TRANS64 P0, [R3+URZ+0x38820], R0 ;  /* 0x03882000030085a7 */ /* 0x000e64000800007f */
[----:B-1----:R-:W-:Y:S05]  /*16320*/  @!P0 BRA `(.L_x_4297) ;  /* 0xfffffffc00ec8947 */ /* 0x002fea000383ffff */
[----:B------:R-:W-:Y:S05]  /*16330*/  BRA `(.L_x_4363) ;  /* 0xffffffcc00587947 */ /* 0x000fea000383ffff */
.L_x_4299:
[----:B01----:R-:W-:-:S04]  /*16340*/  IMAD.U32 R3, RZ, RZ, UR44 ;  /* 0x0000002cff037e24 */ /* 0x003fc8000f8e00ff */
[----:B------:R0:W1:Y:S03]  /*16350*/  SYNCS.PHASECHK.TRANS64.TRYWAIT P0, [R3+URZ+0x38860], R0 ;  /* 0x03886000030075a7 */ /* 0x000066000800017f */
[----:B-1----:R-:W-:Y:S05]  /*16360*/  @!P0 NANOSLEEP.SYNCS 0x989680 ;  /* 0x009896800000895d */ /* 0x002fea0003900000 */
[----:B------:R-:W1:Y:S02]  /*16370*/  @!P0 SYNCS.PHASECHK.TRANS64 P0, [R3+URZ+0x38860], R0 ;  /* 0x03886000030085a7 */ /* 0x000e64000800007f */
[----:B-1----:R-:W-:Y:S05]  /*16380*/  @!P0 BRA `(.L_x_4299) ;  /* 0xfffffffc00ec8947 */ /* 0x002fea000383ffff */
[----:B------:R-:W-:Y:S05]  /*16390*/  BRA `(.L_x_4364) ;  /* 0xffffffcc00547947 */ /* 0x000fea000383ffff */
.L_x_4300:
        /* <DEDUP_REMOVED lines=8> */
.L_x_4366:
[----:B------:R-:W-:Y:S05]  /*16420*/  BSYNC B0 ;  /* 0x0000000000007941 */ /* 0x000fea0003800000 */
.L_x_4365:
        /* <DEDUP_REMOVED lines=13> */
.L_x_4367:
        /* <DEDUP_REMOVED lines=38> */
.L_x_4368:
[----:B------:R-:W-:Y:S02]  /*16760*/  IMAD.MOV.U32 R13, RZ, RZ, R6 ;  /* 0x000000ffff0d7224 */ /* 0x000fe400078e0006 */
[----:B------:R-:W-:-:S07]  /*16770*/  IMAD.MOV.U32 R5, RZ, RZ, R14 ;  /* 0x000000ffff057224 */ /* 0x000fce00078e000e */
[----:B------:R-:W-:Y:S05]  /*16780*/  WARPSYNC.COLLECTIVE R15, `(.L_x_4369) ;  /* 0x000000000f087348 */ /* 0x000fea0003c00000 */
[----:B------:R0:W1:Y:S02]  /*16790*/  SHFL.IDX P6, R14, R13, R12, R11 ;  /* 0x0000000c0d0e7389 */ /* 0x00006400000c000b */
[----:B01----:R-:W-:Y:S01]  /*167a0*/  ENDCOLLECTIVE ;  /* 0x000000000000791b */ /* 0x003fe20003800000 */
.L_x_4369:
        /* <DEDUP_REMOVED lines=28> */
.L_x_4370:
[----:B------:R-:W-:Y:S02]  /*16970*/  IMAD.MOV.U32 R13, RZ, RZ, R6 ;  /* 0x000000ffff0d7224 */ /* 0x000fe400078e0006 */
[----:B------:R-:W-:-:S07]  /*16980*/  IMAD.MOV.U32 R9, RZ, RZ, R14 ;  /* 0x000000ffff097224 */ /* 0x000fce00078e000e */
[----:B------:R-:W-:Y:S05]  /*16990*/  WARPSYNC.COLLECTIVE R15, `(.L_x_4371) ;  /* 0x000000000f087348 */ /* 0x000fea0003c00000 */
[----:B------:R0:W1:Y:S02]  /*169a0*/  SHFL.IDX P6, R14, R13, R12, R11 ;  /* 0x0000000c0d0e7389 */ /* 0x00006400000c000b */
[----:B01----:R-:W-:Y:S01]  /*169b0*/  ENDCOLLECTIVE ;  /* 0x000000000000791b */ /* 0x003fe20003800000 */
.L_x_4371:
        /* <DEDUP_REMOVED lines=28> */
.L_x_4372:
[----:B------:R-:W-:Y:S02]  /*16b80*/  IMAD.MOV.U32 R13, RZ, RZ, R6 ;  /* 0x000000ffff0d7224 */ /* 0x000fe400078e0006 */
[----:B------:R-:W-:-:S07]  /*16b90*/  IMAD.MOV.U32 R8, RZ, RZ, R14 ;  /* 0x000000ffff087224 */ /* 0x000fce00078e000e */
[----:B------:R-:W-:Y:S05]  /*16ba0*/  WARPSYNC.COLLECTIVE R15, `(.L_x_4373) ;  /* 0x000000000f087348 */ /* 0x000fea0003c00000 */
[----:B------:R0:W1:Y:S02]  /*16bb0*/  SHFL.IDX P6, R14, R13, R12, R11 ;  /* 0x0000000c0d0e7389 */ /* 0x00006400000c000b */
[----:B01----:R-:W-:Y:S01]  /*16bc0*/  ENDCOLLECTIVE ;  /* 0x000000000000791b */ /* 0x003fe20003800000 */
.L_x_4373:
[----:B------:R-:W-:Y:S05]  /*16bd0*/  BRA `(.L_x_4374) ;  /* 0xffffffc800e87947 */ /* 0x000fea000383ffff */
.L_x_4307:
[----:B-1----:R1:W2:Y:S02]  /*16be0*/  SYNCS.PHASECHK.TRANS64.TRYWAIT P0, [R10+URZ+0x38840], R20 ;  /* 0x038840140a0075a7 */ /* 0x0022a4000800017f */
[----:B--2---:R-:W-:Y:S05]  /*16bf0*/  @!P0 NANOSLEEP.SYNCS 0x989680 ;  /* 0x009896800000895d */ /* 0x004fea0003900000 */
[----:B------:R-:W2:Y:S02]  /*16c00*/  @!P0 SYNCS.PHASECHK.TRANS64 P0, [R10+URZ+0x38840], R20 ;  /* 0x038840140a0085a7 */ /* 0x000ea4000800007f */
[----:B--2---:R-:W-:Y:S05]  /*16c10*/  @!P0 BRA `(.L_x_4307) ;  /* 0xfffffffc00f08947 */ /* 0x004fea000383ffff */
[----:B------:R-:W-:Y:S05]  /*16c20*/  BRA `(.L_x_4375) ;  /* 0xffffffd0003c7947 */ /* 0x000fea000383ffff */
.L_x_4308:
        /* <DEDUP_REMOVED lines=8> */
.L_x_4377:
[----:B------:R-:W-:Y:S05]  /*16cb0*/  BSYNC B1 ;  /* 0x0000000000017941 */ /* 0x000fea0003800000 */
.L_x_4376:
[----:B------:R-:W-:Y:S01]  /*16cc0*/  IMAD.MOV.U32 R13, RZ, RZ, R26 ;  /* 0x000000ffff0d7224 */ /* 0x000fe200078e001a */
[----:B------:R-:W-:Y:S01]  /*16cd0*/  MOV R11, 0x181f ;  /* 0x0000181f000b7802 */ /* 0x000fe20000000f00 */
[----:B------:R-:W-:Y:S01]  /*16ce0*/  IMAD.MOV.U32 R12, RZ, RZ, RZ ;  /* 0x000000ffff0c7224 */ /* 0x000fe200078e00ff */
[----:B------:R-:W-:Y:S01]  /*16cf0*/  LEA R27, R17, UR44, 0x1 ;  /* 0x0000002c111b7c11 */ /* 0x000fe2000f8e08ff */
[----:B------:R-:W-:Y:S02]  /*16d00*/  IMAD.MOV.U32 R15, RZ, RZ, -0x1 ;  /* 0xffffffffff0f7424 */ /* 0x000fe400078e00ff */
[----:B------:R-:W-:-:S07]  /*16d10*/  IMAD.MOV.U32 R3, RZ, RZ, R14 ;  /* 0x000000ffff037224 */ /* 0x000fce00078e000e */
[----:B------:R-:W-:Y:S05]  /*16d20*/  WARPSYNC.COLLECTIVE R15, `(.L_x_4378) ;  /* 0x000000000f087348 */ /* 0x000fea0003c00000 */
[----:B------:R0:W1:Y:S02]  /*16d30*/  SHFL.IDX P6, R14, R13, R12, R11 ;  /* 0x0000000c0d0e7389 */ /* 0x00006400000c000b */
[----:B01----:R-:W-:Y:S01]  /*16d40*/  ENDCOLLECTIVE ;  /* 0x000000000000791b */ /* 0x003fe20003800000 */
.L_x_4378:
[----:B------:R-:W-:Y:S02]  /*16d50*/  IMAD.MOV.U32 R13, RZ, RZ, R29 ;  /* 0x000000ffff0d7224 */ /* 0x000fe400078e001d */
[----:B------:R-:W-:Y:S01]  /*16d60*/  IMAD.MOV.U32 R12, RZ, RZ, 0x1 ;  /* 0x00000001ff0c7424 */ /* 0x000fe200078e00ff */
[----:B------:R-:W-:-:S13]  /*16d70*/  IADD3 R2, P0, R14, R0, RZ ;  /* 0x000000000e027210 */ /* 0x000fda0007f1e0ff */
[----:B------:R-:W-:Y:S05]  /*16d80*/  WARPSYNC.COLLECTIVE R15, `(.L_x_4379) ;  /* 0x000000000f087348 */ /* 0x000fea0003c00000 */
[----:B------:R0:W1:Y:S02]  /*16d90*/  SHFL.IDX P6, R14, R13, R12, R11 ;  /* 0x0000000c0d0e7389 */ /* 0x00006400000c000b */
[----:B01----:R-:W-:Y:S01]  /*16da0*/  ENDCOLLECTIVE ;  /* 0x000000000000791b */ /* 0x003fe20003800000 */
.L_x_4379:
        /* <DEDUP_REMOVED lines=10> */
.L_x_4380:
[----:B------:R-:W-:Y:S01]  /*16e50*/  MOV R13, R29 ;  /* 0x0000001d000d7202 */ /* 0x000fe20000000f00 */
[----:B------:R-:W-:Y:S01]  /*16e60*/  IMAD.MOV.U32 R12, RZ, RZ, 0x2 ;  /* 0x00000002ff0c7424 */ /* 0x000fe200078e00ff */
[----:B------:R-:W-:-:S13]  /*16e70*/  IADD3 R2, P0, R14, R0, RZ ;  /* 0x000000000e027210 */ /* 0x000fda0007f1e0ff */
[----:B------:R-:W-:Y:S05]  /*16e80*/  WARPSYNC.COLLECTIVE R15, `(.L_x_4381) ;  /* 0x000000000f087348 */ /* 0x000fea0003c00000 */
[----:B------:R0:W1:Y:S02]  /*16e90*/  SHFL.IDX P6, R14, R13, R12, R11 ;  /* 0x0000000c0d0e7389 */ /* 0x00006400000c000b */
[----:B01----:R-:W-:Y:S01]  /*16ea0*/  ENDCOLLECTIVE ;  /* 0x000000000000791b */ /* 0x003fe20003800000 */
.L_x_4381:
        /* <DEDUP_REMOVED lines=10> */
.L_x_4382:
[----:B------:R-:W-:Y:S02]  /*16f50*/  IMAD.MOV.U32 R13, RZ, RZ, R29 ;  /* 0x000000ffff0d7224 */ /* 0x000fe400078e001d */
[----:B------:R-:W-:Y:S01]  /*16f60*/  IMAD.MOV.U32 R12, RZ, RZ, 0x3 ;  /* 0x00000003ff0c7424 */ /* 0x000fe200078e00ff */
[----:B------:R-:W-:-:S13]  /*16f70*/  IADD3 R2, P0, R14, R0, RZ ;  /* 0x000000000e027210 */ /* 0x000fda0007f1e0ff */
[----:B------:R-:W-:Y:S05]  /*16f80*/  WARPSYNC.COLLECTIVE R15, `(.L_x_4383) ;  /* 0x000000000f087348 */ /* 0x000fea0003c00000 */
[----:B------:R0:W1:Y:S02]  /*16f90*/  SHFL.IDX P6, R14, R13, R12, R11 ;  /* 0x0000000c0d0e7389 */ /* 0x00006400000c000b */
[----:B01----:R-:W-:Y:S01]  /*16fa0*/  ENDCOLLECTIVE ;  /* 0x000000000000791b */ /* 0x003fe20003800000 */
.L_x_4383:
[----:B------:R-:W-:-:S05]  /*16fb0*/  IMAD.X R3, RZ, RZ, R3, P0 ;  /* 0x000000ffff037224 */ /* 0x000fca00000e0603 */
        /* <DEDUP_REMOVED lines=9> */
.L_x_4384:
[----:B------:R-:W-:Y:S05]  /*17050*/  BRA `(.L_x_4385) ;  /* 0xffffffcc00f07947 */ /* 0x000fea000383ffff */
.L_x_4313:
[----:B---3--:R3:W4:Y:S02]  /*17060*/  SYNCS.PHASECHK.TRANS64.TRYWAIT P0, [R10+URZ+0x38860], R20 ;  /* 0x038860140a0075a7 */ /* 0x008724000800017f */
[----:B----4-:R-:W-:Y:S05]  /*17070*/  @!P0 NANOSLEEP.SYNCS 0x989680 ;  /* 0x009896800000895d */ /* 0x010fea0003900000 */
[----:B------:R-:W4:Y:S02]  /*17080*/  @!P0 SYNCS.PHASECHK.TRANS64 P0, [R10+URZ+0x38860], R20 ;  /* 0x038860140a0085a7 */ /* 0x000f24000800007f */
[----:B----4-:R-:W-:Y:S05]  /*17090*/  @!P0 BRA `(.L_x_4313) ;  /* 0xfffffffc00f08947 */ /* 0x010fea000383ffff */
[----:B------:R-:W-:Y:S05]  /*170a0*/  BRA `(.L_x_4386) ;  /* 0xffffffd0003c7947 */ /* 0x000fea000383ffff */
.L_x_4314:
        /* <DEDUP_REMOVED lines=8> */
.L_x_4388:
[----:B------:R-:W-:Y:S05]  /*17130*/  BSYNC B1 ;  /* 0x0000000000017941 */ /* 0x000fea0003800000 */
.L_x_4387:
[----:B------:R-:W-:Y:S01]  /*17140*/  IMAD.MOV.U32 R13, RZ, RZ, R18 ;  /* 0x000000ffff0d7224 */ /* 0x000fe200078e0012 */
[----:B------:R-:W-:Y:S01]  /*17150*/  MOV R11, 0x181f ;  /* 0x0000181f000b7802 */ /* 0x000fe20000000f00 */
[----:B------:R-:W-:Y:S01]  /*17160*/  IMAD.MOV.U32 R12, RZ, RZ, RZ ;  /* 0x000000ffff0c7224 */ /* 0x000fe200078e00ff */
[----:B------:R-:W-:Y:S01]  /*17170*/  LEA R17, R17, UR44, 0x1 ;  /* 0x0000002c11117c11 */ /* 0x000fe2000f8e08ff */
[----:B------:R-:W-:Y:S01]  /*17180*/  IMAD.MOV.U32 R15, RZ, RZ, -0x1 ;  /* 0xffffffffff0f7424 */ /* 0x000fe200078e00ff */
[C---:B------:R-:W-:Y:S01]  /*17190*/  LOP3.LUT P2, RZ, R16.reuse, 0x20, RZ, 0xc0, !PT ;  /* 0x0000002010ff7812 */ /* 0x040fe2000784c0ff */
[----:B------:R-:W-:Y:S01]  /*171a0*/  IMAD.MOV.U32 R3, RZ, RZ, R14 ;  /* 0x000000ffff037224 */ /* 0x000fe200078e000e */
[----:B------:R-:W-:-:S13]  /*171b0*/  LOP3.LUT P1, RZ, R16, 0x10, RZ, 0xc0, !PT ;  /* 0x0000001010ff7812 */ /* 0x000fda000782c0ff */
[----:B------:R-:W-:Y:S05]  /*171c0*/  WARPSYNC.COLLECTIVE R15, `(.L_x_4389) ;  /* 0x000000000f087348 */ /* 0x000fea0003c00000 */
[----:B------:R0:W1:Y:S02]  /*171d0*/  SHFL.IDX P6, R14, R13, R12, R11 ;  /* 0x0000000c0d0e7389 */ /* 0x00006400000c000b */
[----:B01----:R-:W-:Y:S01]  /*171e0*/  ENDCOLLECTIVE ;  /* 0x000000000000791b */ /* 0x003fe20003800000 */
.L_x_4389:
[----:B------:R-:W-:Y:S01]  /*171f0*/  P2R R4, PR, RZ, 0x20 ;  /* 0x00000020ff047803 */ /* 0x000fe20000000000 */
        /* <DEDUP_REMOVED lines=13> */
.L_x_4390:
        /* <DEDUP_REMOVED lines=16> */
.L_x_4391:
        /* <DEDUP_REMOVED lines=18> */
.L_x_4392:
        /* <DEDUP_REMOVED lines=14> */
.L_x_4393:
        /* <DEDUP_REMOVED lines=17> */
.L_x_4394:
        /* <DEDUP_REMOVED lines=13> */
.L_x_4395:
[----:B------:R-:W-:Y:S05]  /*177b0*/  BRA `(.L_x_4396) ;  /* 0xffffffcc00b07947 */ /* 0x000fea000383ffff */
.L_x_4319:
[----:B0-----:R0:W1:Y:S02]  /*177c0*/  SYNCS.PHASECHK.TRANS64.TRYWAIT P0, [R5+URZ+0x38820], R4 ;  /* 0x03882004050075a7 */ /* 0x001064000800017f */
[----:B-1----:R-:W-:Y:S05]  /*177d0*/  @!P0 NANOSLEEP.SYNCS 0x989680 ;  /* 0x009896800000895d */ /* 0x002fea0003900000 */
[----:B------:R-:W1:Y:S02]  /*177e0*/  @!P0 SYNCS.PHASECHK.TRANS64 P0, [R5+URZ+0x38820], R4 ;  /* 0x03882004050085a7 */ /* 0x000e64000800007f */
[----:B-1----:R-:W-:Y:S05]  /*177f0*/  @!P0 BRA `(.L_x_4319) ;  /* 0xfffffffc00f08947 */ /* 0x002fea000383ffff */
[----:B------:R-:W-:Y:S05]  /*17800*/  BRA `(.L_x_4397) ;  /* 0xffffffd0005c7947 */ /* 0x000fea000383ffff */
.L_x_4320:
        /* <DEDUP_REMOVED lines=11> */
.L_x_4399:
[----:B------:R-:W-:Y:S05]  /*178c0*/  BSYNC B0 ;  /* 0x0000000000007941 */ /* 0x000fea0003800000 */
.L_x_4398:
[----:B------:R-:W-:Y:S05]  /*178d0*/  BRA `(.L_x_4400) ;  /* 0xffffffd000447947 */ /* 0x000fea000383ffff */
.L_x_4321:
[----:B------:R-:W-:Y:S01]  /*178e0*/  BSSY B0, `(.L_x_4401) ;  /* 0x0000006000007945 */ /* 0x000fe20003800000 */
[----:B------:R-:W-:-:S07]  /*178f0*/  IMAD.MOV.U32 R15, RZ, RZ, -0x1 ;  /* 0xffffffffff0f7424 */ /* 0x000fce00078e00ff */
[----:B012--5:R-:W-:Y:S05]  /*17900*/  WARPSYNC.COLLECTIVE R15, `(.L_x_4402) ;  /* 0x000000000f0c7348 */ /* 0x027fea0003c00000 */
[----:B------:R-:W-:Y:S02]  /*17910*/  ELECT P6, UR62, PT ;  /* 0x00000000003e782f */ /* 0x000fe400038c0000 */
[----:B------:R-:W-:Y:S01]  /*17920*/  MOV R14, UR62 ;  /* 0x0000003e000e7c02 */ /* 0x000fe20008000f00 */
[----:B012--5:R-:W-:Y:S10]  /*17930*/  ENDCOLLECTIVE ;  /* 0x000000000000791b */ /* 0x027ff40003800000 */
.L_x_4402:
[----:B------:R-:W-:Y:S05]  /*17940*/  BSYNC B0 ;  /* 0x0000000000007941 */ /* 0x000fea0003800000 */
.L_x_4401:
[----:B------:R-:W-:Y:S05]  /*17950*/  BRA `(.L_x_4403) ;  /* 0xffffffd000387947 */ /* 0x000fea000383ffff */
.L_x_4323:
[----:B-1----:R1:W3:Y:S02]  /*17960*/  SYNCS.PHASECHK.TRANS64.TRYWAIT P1, [R3+URZ+0x38840], R2 ;  /* 0x03884002030075a7 */ /* 0x0022e4000802017f */
[----:B---3--:R-:W-:Y:S05]  /*17970*/  @!P1 NANOSLEEP.SYNCS 0x989680 ;  /* 0x009896800000995d */ /* 0x008fea0003900000 */
[----:B------:R-:W3:Y:S02]  /*17980*/  @!P1 SYNCS.PHASECHK.TRANS64 P1, [R3+URZ+0x38840], R2 ;  /* 0x03884002030095a7 */ /* 0x000ee4000802007f */
[----:B---3--:R-:W-:Y:S05]  /*17990*/  @!P1 BRA `(.L_x_4323) ;  /* 0xfffffffc00f09947 */ /* 0x008fea000383ffff */
[----:B------:R-:W-:Y:S05]  /*179a0*/  BRA `(.L_x_4404) ;  /* 0xffffffd000607947 */ /* 0x000fea000383ffff */
.L_x_4325:
[----:B0-----:R0:W3:Y:S02]  /*179b0*/  SYNCS.PHASECHK.TRANS64.TRYWAIT P1, [R5+URZ+0x38840], R0 ;  /* 0x03884000050075a7 */ /* 0x0010e4000802017f */
[----:B---3--:R-:W-:Y:S05]  /*179c0*/  @!P1 NANOSLEEP.SYNCS 0x989680 ;  /* 0x009896800000995d */ /* 0x008fea0003900000 */
[----:B------:R-:W3:Y:S02]  /*179d0*/  @!P1 SYNCS.PHASECHK.TRANS64 P1, [R5+URZ+0x38840], R0 ;  /* 0x03884000050095a7 */ /* 0x000ee4000802007f */
[----:B---3--:R-:W-:Y:S05]  /*179e0*/  @!P1 BRA `(.L_x_4325) ;  /* 0xfffffffc00f09947 */ /* 0x008fea000383ffff */
[----:B------:R-:W-:Y:S05]  /*179f0*/  BRA `(.L_x_4405) ;  /* 0xffffffd0006c7947 */ /* 0x000fea000383ffff */
.L_x_4327:
[----:B---3--:R3:W4:Y:S02]  /*17a00*/  SYNCS.PHASECHK.TRANS64.TRYWAIT P1, [R3+URZ+0x38860], R2 ;  /* 0x03886002030075a7 */ /* 0x008724000802017f */
[----:B----4-:R-:W-:Y:S05]  /*17a10*/  @!P1 NANOSLEEP.SYNCS 0x989680 ;  /* 0x009896800000995d */ /* 0x010fea0003900000 */
[----:B------:R-:W4:Y:S02]  /*17a20*/  @!P1 SYNCS.PHASECHK.TRANS64 P1, [R3+URZ+0x38860], R2 ;  /* 0x03886002030095a7 */ /* 0x000f24000802007f */
[----:B----4-:R-:W-:Y:S05]  /*17a30*/  @!P1 BRA `(.L_x_4327) ;  /* 0xfffffffc00f09947 */ /* 0x010fea000383ffff */
[----:B------:R-:W-:Y:S05]  /*17a40*/  BRA `(.L_x_4406) ;  /* 0xffffffd000687947 */ /* 0x000fea000383ffff */
.L_x_4407:
        /* <DEDUP_REMOVED lines=11> */
.L_x_5843:


//--------------------- .text._ZN7cutlass13device_kernelIN5flash11enable_sm90INS1_16FlashAttnFwdSm90INS1_25CollectiveMainloopFwdSm90ILi2EN4cute5tupleIJNS5_1CILi1EEES8_S8_EEENS6_IJNS7_ILi64EEESA_SA_EEELi512ENS_10bfloat16_tEfNS_4arch4Sm90ELb1ELb0ELb1ELb1ELb1ELb0ELb0ELb0ELb0ELb1ELb1ELb0EEENS1_21CollectiveEpilogueFwdINS6_IJSA_NS7_ILi512EEESA_EEES9_SC_SE_Li256ELb1ELb1ELb1ELb0EEENS1_36VarlenDynamicPersistentTileSchedulerILi64ELi64ELi256ELi128ELb1ELb1ELb1ELb1ELb1ELb1EEEEEEEEEvNT_6ParamsE --------------------------
	.section	.text._ZN7cutlass13device_kernelIN5flash11enable_sm90INS1_16FlashAttnFwdSm90INS1_25CollectiveMainloopFwdSm90ILi2EN4cute5tupleIJNS5_1CILi1EEES8_S8_EEENS6_IJNS7_ILi64EEESA_SA_EEELi512ENS_10bfloat16_tEfNS_4arch4Sm90ELb1ELb0ELb1ELb1ELb1ELb0ELb0ELb0ELb0ELb1ELb1ELb0EEENS1_21CollectiveEpilogueFwdINS6_IJSA_NS7_ILi512EEESA_EEES9_SC_SE_Li256ELb1ELb1ELb1ELb0EEENS1_36VarlenDynamicPersistentTileSchedulerILi64ELi64ELi256ELi128ELb1ELb1ELb1ELb1ELb1ELb1EEEEEEEEEvNT_6ParamsE,"ax",@progbits
	.align	128
.text._ZN7cutlass13device_kernelIN5flash11enable_sm90INS1_16FlashAttnFwdSm90INS1_25CollectiveMainloopFwdSm90ILi2EN4cute5tupleIJNS5_1CILi1EEES8_S8_EEENS6_IJNS7_ILi64EEESA_SA_EEELi512ENS_10bfloat16_tEfNS_4arch4Sm90ELb1ELb0ELb1ELb1ELb1ELb0ELb0ELb0ELb0ELb1ELb1ELb0EEENS1_21CollectiveEpilogueFwdINS6_IJSA_NS7_ILi512EEESA_EEES9_SC_SE_Li256ELb1ELb1ELb1ELb0EEENS1_36VarlenDynamicPersistentTileSchedulerILi64ELi64ELi256ELi128ELb1ELb1ELb1ELb1ELb1ELb1EEEEEEEEEvNT_6ParamsE:
        .type           _ZN7cutlass13device_kernelIN5flash11enable_sm90INS1_16FlashAttnFwdSm90INS1_25CollectiveMainloopFwdSm90ILi2EN4cute5tupleIJNS5_1CILi1EEES8_S8_EEENS6_IJNS7_ILi64EEESA_SA_EEELi512ENS_10bfloat16_tEfNS_4arch4Sm90ELb1ELb0ELb1ELb1ELb1ELb0ELb0ELb0ELb0ELb1ELb1ELb0EEENS1_21CollectiveEpilogueFwdINS6_IJSA_NS7_ILi512EEESA_EEES9_SC_SE_Li256ELb1ELb1ELb1ELb0EEENS1_36VarlenDynamicPersistentTileSchedulerILi64ELi64ELi256ELi128ELb1ELb1ELb1ELb1ELb1ELb1EEEEEEEEEvNT_6ParamsE,@function
        .size           _ZN7cutlass13device_kernelIN5flash11enable_sm90INS1_16FlashAttnFwdSm90INS1_25CollectiveMainloopFwdSm90ILi2EN4cute5tupleIJNS5_1CILi1EEES8_S8_EEENS6_IJNS7_ILi64EEESA_SA_EEELi512ENS_10bfloat16_tEfNS_4arch4Sm90ELb1ELb0ELb1ELb1ELb1ELb0ELb0ELb0ELb0ELb1ELb1ELb0EEENS1_21CollectiveEpilogueFwdINS6_IJSA_NS7_ILi512EEESA_EEES9_SC_SE_Li256ELb1ELb1ELb1ELb0EEENS1_36VarlenDynamicPersistentTileSchedulerILi64ELi64ELi256ELi128ELb1ELb1ELb1ELb1ELb1ELb1EEEEEEEEEvNT_6ParamsE,(.L_x_5844 - _ZN7cutlass13device_kernelIN5flash11enable_sm90INS1_16FlashAttnFwdSm90INS1_25CollectiveMainloopFwdSm90ILi2EN4cute5tupleIJNS5_1CILi1EEES8_S8_EEENS6_IJNS7_ILi64EEESA_SA_EEELi512ENS_10bfloat16_tEfNS_4arch4Sm90ELb1ELb0ELb1ELb1ELb1ELb0ELb0ELb0ELb0ELb1ELb1ELb0EEENS1_21CollectiveEpilogueFwdINS6_IJSA_NS7_ILi512EEESA_EEES9_SC_SE_Li256ELb1ELb1ELb1ELb0EEENS1_36VarlenDynamicPersistentTileSchedulerILi64ELi64ELi256ELi128ELb1ELb1ELb1ELb1ELb1ELb1EEEEEEEEEvNT_6ParamsE)
        .other          _ZN7cutlass13device_kernelIN5flash11enable_sm90INS1_16FlashAttnFwdSm90INS1_25CollectiveMainloopFwdSm90ILi2EN4cute5tupleIJNS5_1CILi1EEES8_S8_EEENS6_IJNS7_ILi64EEESA_SA_EEELi512ENS_10bfloat16_tEfNS_4arch4Sm90ELb1ELb0ELb1ELb1ELb1ELb0ELb0ELb0ELb0ELb1ELb1ELb0EEENS1_21CollectiveEpilogueFwdINS6_IJSA_NS7_ILi512EEESA_EEES9_SC_SE_Li256ELb1ELb1ELb1ELb0EEENS1_36VarlenDynamicPersistentTileSchedulerILi64ELi64ELi256ELi128ELb1ELb1ELb1ELb1ELb1ELb1EEEEEEEEEvNT_6ParamsE,@"STO_CUDA_ENTRY STV_DEFAULT"
_ZN7cutlass13device_kernelIN5flash11enable_sm90INS1_16FlashAttnFwdSm90INS1_25CollectiveMainloopFwdSm90ILi2EN4cute5tupleIJNS5_1CILi1EEES8_S8_EEENS6_IJNS7_ILi64EEESA_SA_EEELi512ENS_10bfloat16_tEfNS_4arch4Sm90ELb1ELb0ELb1ELb1ELb1ELb0ELb0ELb0ELb0ELb1ELb1ELb0EEENS1_21CollectiveEpilogueFwdINS6_IJSA_NS7_ILi512EEESA_EEES9_SC_SE_Li256ELb1ELb1ELb1ELb0EEENS1_36VarlenDynamicPersistentTileSchedulerILi64ELi64ELi256ELi128ELb1ELb1ELb1ELb1ELb1ELb1EEEEEEEEEvNT_6ParamsE:
        /* <DEDUP_REMOVED lines=41> */
.L_x_4408:
        /* <DEDUP_REMOVED lines=22> */
.L_x_4409:
        /* <DEDUP_REMOVED lines=18> */
.L_x_4410:
        /* <DEDUP_REMOVED lines=22> */
.L_x_4411:
        /* <DEDUP_REMOVED lines=23> */
.L_x_4412:
        /* <DEDUP_REMOVED lines=8> */
.L_x_4414:
        /* <DEDUP_REMOVED lines=32> */
[--C-:B------:R-:W-:Y:S02]  /*0a60*/  SHF.R.S32.HI R6, RZ, 0x5, R5.reuse ;  /* 0x00000005ff067819 */ /* 0x100fe40000011405 */
[----:B------:R-:W-:Y:S02]  /*0a70*/  SHF.R.S32.HI R9, RZ, 0x1f, R5 ;  /* 0x0000001fff097819 */ /* 0x000fe40000011405 */
[----:B------:R-:W-:-:S02]  /*0a80*/  SHF.R.S32.HI R5, RZ, 0x4, R4 ;  /* 0x00000004ff057819 */ /* 0x000fc40000011404 */
[----:B------:R-:W-:Y:S02]  /*0a90*/  LOP3.LUT R3, R4, 0xfffffff0, RZ, 0xc0, !PT ;  /* 0xfffffff004037812 */ /* 0x000fe400078ec0ff */
[----:B------:R-:W-:Y:S02]  /*0aa0*/  LOP3.LUT R15, R8, 0xfffffffc, RZ, 0xc0, !PT ;  /* 0xfffffffc080f7812 */ /* 0x000fe400078ec0ff */
[----:B------:R-:W-:Y:S02]  /*0ab0*/  LOP3.LUT R13, R7, 0xfffffff8, RZ, 0xc0, !PT ;  /* 0xfffffff8070d7812 */ /* 0x000fe400078ec0ff */
[----:B------:R-:W-:Y:S01]  /*0ac0*/  LEA.HI R7, R4, R5, RZ, 0x1 ;  /* 0x0000000504077211 */ /* 0x000fe200078f08ff */
[----:B------:R-:W-:Y:S01]  /*0ad0*/  IMAD.IADD R4, R0, 0x1, -R3 ;  /* 0x0000000100047824 */ /* 0x000fe200078e0a03 */
[----:B------:R-:W-:Y:S01]  /*0ae0*/  LOP3.LUT R11, R2, 0xffffff80, RZ, 0xc0, !PT ;  /* 0xffffff80020b7812 */ /* 0x000fe200078ec0ff */
[C---:B------:R-:W-:Y:S01]  /*0af0*/  IMAD.IADD R15, R0.reuse, 0x1, -R15 ;  /* 0x00000001000f7824 */ /* 0x040fe200078e0a0f */
[----:B------:R-:W-:Y:S01]  /*0b00*/  LOP3.LUT R8, R7, 0x1ffffffe, RZ, 0xc0, !PT ;  /* 0x1ffffffe07087812 */ /* 0x000fe200078ec0ff */
[C---:B------:R-:W-:Y:S01]  /*0b10*/  IMAD.IADD R13, R0.reuse, 0x1, -R13 ;  /* 0x00000001000d7824 */ /* 0x040fe200078e0a0d */
[----:B------:R-:W-:Y:S01]  /*0b20*/  SHF.R.S32.HI R3, RZ, 0x1f, R4 ;  /* 0x0000001fff037819 */ /* 0x000fe20000011404 */
[----:B------:R-:W-:Y:S01]  /*0b30*/  IMAD.IADD R11, R0, 0x1, -R11 ;  /* 0x00000001000b7824 */ /* 0x000fe200078e0a0b */
[----:B------:R-:W-:Y:S01]  /*0b40*/  LEA.HI R0, R15, R15, RZ, 0x1 ;  /* 0x0000000f0f007211 */ /* 0x000fe200078f08ff */
[----:B------:R-:W-:Y:S01]  /*0b50*/  IMAD.IADD R8, R5, 0x1, -R8 ;  /* 0x0000000105087824 */ /* 0x000fe200078e0a08 */
[----:B------:R-:W-:-:S02]  /*0b60*/  LEA.HI R5, R3, R4, RZ, 0x3 ;  /* 0x0000000403057211 */ /* 0x000fc400078f18ff */
[----:B------:R-:W-:Y:S01]  /*0b70*/  LOP3.LUT R10, R0, 0x1ffffffe, RZ, 0xc0, !PT ;  /* 0x1ffffffe000a7812 */ /* 0x000fe200078ec0ff */
[----:B------:R-:W-:Y:S01]  /*0b80*/  IMAD.SHL.U32 R8, R8, 0x8, RZ ;  /* 0x0000000808087824 */ /* 0x000fe200078e00ff */
[----:B------:R-:W-:Y:S02]  /*0b90*/  LEA.HI R9, R9, R6, RZ, 0x2 ;  /* 0x0000000609097211 */ /* 0x000fe400078f10ff */
[----:B------:R-:W-:Y:S01]  /*0ba0*/  SHF.R.S32.HI R0, RZ, 0x1f, R11 ;  /* 0x0000001fff007819 */ /* 0x000fe2000001140b */
[----:B------:R-:W-:Y:S01]  /*0bb0*/  IMAD.IADD R185, R15, 0x1, -R10 ;  /* 0x000000010fb97824 */ /* 0x000fe200078e0a0a */
[----:B------:R-:W-:Y:S02]  /*0bc0*/  SHF.R.S32.HI R219, RZ, 0x7, R2 ;  /* 0x00000007ffdb7819 */ /* 0x000fe40000011402 */
[C---:B------:R-:W-:Y:S01]  /*0bd0*/  LOP3.LUT R7, R5.reuse, 0xfffffff8, RZ, 0xc0, !PT ;  /* 0xfffffff805077812 */ /* 0x040fe200078ec0ff */
[----:B------:R-:W-:Y:S01]  /*0be0*/  IMAD.SHL.U32 R5, R5, 0x40, RZ ;  /* 0x0000004005057824 */ /* 0x000fe200078e00ff */
[----:B------:R-:W-:Y:S01]  /*0bf0*/  LOP3.LUT R9, R9, 0x3ffffc, RZ, 0xc0, !PT ;  /* 0x003ffffc09097812 */ /* 0x000fe200078ec0ff */
[----:B------:R-:W-:Y:S01]  /*0c00*/  IMAD R12, R219, 0x100, R4 ;  /* 0x00000100db0c7824 */ /* 0x000fe200078e0204 */
[-C--:B------:R-:W-:Y:S01]  /*0c10*/  LEA.HI R3, R0, R11.reuse, RZ, 0x2 ;  /* 0x0000000b00037211 */ /* 0x080fe200078f10ff */
[----:B------:R-:W-:Y:S01]  /*0c20*/  IMAD.IADD R7, R4, 0x1, -R7 ;  /* 0x0000000104077824 */ /* 0x000fe200078e0a07 */
[----:B------:R-:W-:Y:S01]  /*0c30*/  LEA.HI R4, R0, R11, RZ, 0x5 ;  /* 0x0000000b00047211 */ /* 0x000fe200078f28ff */
[----:B------:R-:W-:Y:S01]  /*0c40*/  IMAD.IADD R9, R6, 0x1, -R9 ;  /* 0x0000000106097824 */ /* 0x000fe200078e0a09 */
[----:B------:R-:W-:-:S02]  /*0c50*/  LOP3.LUT R10, R3, 0x7ffffffc, RZ, 0xc0, !PT ;  /* 0x7ffffffc030a7812 */ /* 0x000fc400078ec0ff */
[--C-:B------:R-:W-:Y:S01]  /*0c60*/  SHF.R.S32.HI R0, RZ, 0x2, R3.reuse ;  /* 0x00000002ff007819 */ /* 0x100fe20000011403 */
[----:B------:R-:W-:Y:S01]  /*0c70*/  IMAD R17, R9, 0x10, R12 ;  /* 0x0000001009117824 */ /* 0x000fe200078e020c */
[----:B------:R-:W-:Y:S01]  /*0c80*/  SHF.R.S32.HI R3, RZ, 0x1f, R3 ;  /* 0x0000001fff037819 */ /* 0x000fe20000011403 */
[----:B------:R-:W-:Y:S01]  /*0c90*/  IMAD.IADD R10, R11, 0x1, -R10 ;  /* 0x000000010b0a7824 */ /* 0x000fe200078e0a0a */
[----:B------:R-:W-:Y:S01]  /*0ca0*/  LOP3.LUT R9, R5, 0x7ffffe00, RZ, 0xc0, !PT ;  /* 0x7ffffe0005097812 */ /* 0x000fe200078ec0ff */
[----:B------:R-:W-:Y:S01]  /*0cb0*/  IMAD.SHL.U32 R5, R7, 0x40, RZ ;  /* 0x0000004007057824 */ /* 0x000fe200078e00ff */
[----:B------:R-:W-:Y:S01]  /*0cc0*/  LEA.HI R3, R3, R0, RZ, 0x3 ;  /* 0x0000000003037211 */ /* 0x000fe200078f18ff */
[----:B------:R-:W-:Y:S01]  /*0cd0*/  IMAD.SHL.U32 R184, R10, 0x2, RZ ;  /* 0x000000020ab87824 */ /* 0x000fe200078e00ff */
[----:B------:R-:W-:Y:S01]  /*0ce0*/  LEA.HI R2, R2, R219, RZ, 0x1 ;  /* 0x000000db02027211 */ /* 0x000fe200078f08ff */
[----:B------:R-:W-:Y:S01]  /*0cf0*/  IMAD R9, R6, 0x400, R9 ;  /* 0x0000040006097824 */ /* 0x000fe200078e0209 */
[----:B------:R-:W-:Y:S01]  /*0d00*/  LOP3.LUT R3, R3, 0xfffffff8, RZ, 0xc0, !PT ;  /* 0xfffffff803037812 */ /* 0x000fe200078ec0ff */
[----:B------:R-:W-:Y:S01]  /*0d10*/  IMAD.U32 R6, R17, 0x40, R8 ;  /* 0x0000004011067824 */ /* 0x000fe200078e0008 */
[----:B------:R-:W-:-:S02]  /*0d20*/  LOP3.LUT R2, R2, 0xfffffe, RZ, 0xc0, !PT ;  /* 0x00fffffe02027812 */ /* 0x000fc400078ec0ff */
[----:B------:R-:W-:Y:S01]  /*0d30*/  LOP3.LUT R5, R5, 0x1c0, RZ, 0xc0, !PT ;  /* 0x000001c005057812 */ /* 0x000fe200078ec0ff */
[----:B------:R-:W-:Y:S01]  /*0d40*/  IMAD.IADD R3, R0, 0x1, -R3 ;  /* 0x0000000100037824 */ /* 0x000fe200078e0a03 */
[----:B------:R0:W-:Y:S01]  /*0d50*/  STL [R1+0x34], R6 ;  /* 0x0000340601007387 */ /* 0x0001e20000100800 */
[----:B------:R-:W-:Y:S01]  /*0d60*/  IMAD.IADD R0, R219, 0x1, -R2 ;  /* 0x00000001db007824 */ /* 0x000fe200078e0a02 */
[----:B------:R-:W-:Y:S01]  /*0d70*/  LOP3.LUT R8, R5, 0x8, R8, 0xf8, !PT ;  /* 0x0000000805087812 */ /* 0x000fe200078ef808 */
[----:B------:R-:W-:Y:S01]  /*0d80*/  IMAD.SHL.U32 R2, R13, 0x8, RZ ;  /* 0x000000080d027824 */ /* 0x000fe200078e00ff */
[----:B------:R-:W-:Y:S02]  /*0d90*/  SHF.R.U32.HI R5, RZ, 0x3, R5 ;  /* 0x00000003ff057819 */ /* 0x000fe40000011605 */
[----:B------:R-:W-:Y:S01]  /*0da0*/  R2P PR, R7, 0x6 ;  /* 0x0000000607007804 */ /* 0x000fe20000000000 */
[----:B------:R-:W-:Y:S01]  /*0db0*/  VIADD R187, R2, 0x40 ;  /* 0x0000004002bb7836 */ /* 0x000fe20000000000 */
[----:B------:R-:W-:Y:S01]  /*0dc0*/  LOP3.LUT R8, R8, R5, RZ, 0x3c, !PT ;  /* 0x0000000508087212 */ /* 0x000fe200078e3cff */
[----:B------:R-:W-:Y:S01]  /*0dd0*/  VIADD R186, R2, 0x80 ;  /* 0x0000008002ba7836 */ /* 0x000fe20000000000 */
[----:B------:R-:W-:Y:S01]  /*0de0*/  SHF.R.S32.HI R4, RZ, 0x5, R4 ;  /* 0x00000005ff047819 */ /* 0x000fe20000011404 */
[----:B0-----:R-:W-:Y:S01]  /*0df0*/  IMAD.SHL.U32 R6, R0, 0x100, RZ ;  /* 0x0000010000067824 */ /* 0x001fe200078e00ff */
[----:B------:R-:W-:Y:S01]  /*0e00*/  SEL R22, R22, 0xffffffc0, !P2 ;  /* 0xffffffc016167807 */ /* 0x000fe20005000000 */
[----:B------:R-:W-:-:S02]  /*0e10*/  IMAD.IADD R8, R9, 0x1, R8 ;  /* 0x0000000109087824 */ /* 0x000fc400078e0208 */
[----:B------:R-:W-:Y:S01]  /*0e20*/  IMAD.IADD R17, R184, 0x1, R6 ;  /* 0x00000001b8117824 */ /* 0x000fe200078e0206 */
[----:B------:R0:W-:Y:S01]  /*0e30*/  STL [R1+0x30], R6 ;  /* 0x0000300601007387 */ /* 0x0001e20000100800 */
[----:B------:R-:W-:Y:S01]  /*0e40*/  IMAD R16, R4, 0x10, R3 ;  /* 0x0000001004107824 */ /* 0x000fe200078e0203 */
[----:B------:R-:W-:Y:S01]  /*0e50*/  LEA R18, R8, UR40, 0x1 ;  /* 0x0000002808127c11 */ /* 0x000fe2000f8e08ff */
        /* <DEDUP_REMOVED lines=28> */
[----:B------:R-:W-:-:S02]  /*1020*/  VIADD R205, R17, 0x70 ;  /* 0x0000007011cd7836 */ /* 0x000fc40000000000 */
        /* <DEDUP_REMOVED lines=39> */
[----:B------:R-:W-:Y:S02]  /*12a0*/  IMAD R185, R185, 0x8, R16 ;  /* 0x00000008b9b97824 */ /* 0x000fe400078e0210 */
[----:B0-----:R-:W-:-:S07]  /*12b0*/  IMAD.IADD R22, R22, 0x1, R19 ;  /* 0x0000000116167824 */ /* 0x001fce00078e0213 */
.L_x_4483:
[----:B------:R-:W-:Y:S01]  /*12c0*/  ULDC.64 UR8, c[0x0][0xc88] ;  /* 0x0003220000087ab9 */ /* 0x000fe20000000a00 */
[----:B------:R-:W-:Y:S01]  /*12d0*/  ULDC.64 UR10, c[0x0][0xa18] ;  /* 0x00028600000a7ab9 */ /* 0x000fe20000000a00 */
[----:B------:R-:W-:Y:S02]  /*12e0*/  UIMAD.WIDE UR8, UR7, 0x4, UR8 ;  /* 0x00000004070878a5 */ /* 0x000fe4000f8e0208 */
[----:B------:R-:W-:Y:S02]  /*12f0*/  UISETP.NE.U32.AND UP1, UPT, UR10, URZ, UPT ;  /* 0x0000003f0a00728c */ /* 0x000fe4000bf25070 */
[----:B------:R-:W-:Y:S02]  /*1300*/  ULOP3.LUT UR4, UR6, 0xff000000, URZ, 0xc0, !UPT ;  /* 0xff00000006047892 */ /* 0x000fe4000f8ec03f */
[----:B01-3--:R-:W-:Y:S01]  /*1310*/  IMAD.U32 R4, RZ, RZ, UR8 ;  /* 0x00000008ff047e24 */ /* 0x00bfe2000f8e00ff */
[----:B------:R-:W-:Y:S01]  /*1320*/  ULDC UR7, c[0x0][0x424] ;  /* 0x0001090000077ab9 */ /* 0x000fe20000000800 */
[----:B----4-:R-:W-:Y:S01]  /*1330*/  IMAD.U32 R5, RZ, RZ, UR9 ;  /* 0x00000009ff057e24 */ /* 0x010fe2000f8e00ff */
[----:B------:R-:W-:-:S04]  /*1340*/  ULDC.64 UR8, c[0x0][0xa28] ;  /* 0x00028a0000087ab9 */ /* 0x000fc80000000a00 */
[----:B--2---:R-:W2:Y:S01]  /*1350*/  LDG.E R4, desc[UR50][R4.64] ;  /* 0x0000003204047981 */ /* 0x004ea2000c1e1900 */
        /* <DEDUP_REMOVED lines=16> */
[----:B------:R-:W2:Y:S01]  /*1460*/  @P0 LDG.E R4, desc[UR50][R4.64] ;  /* 0x0000003204040981 */ /* 0x000ea2000c1e1900 */
[----:B------:R-:W-:Y:S02]  /*1470*/  UISETP.NE.U32.AND UP0, UPT, UR8, URZ, UPT ;  /* 0x0000003f0800728c */ /* 0x000fe4000bf05070 */
[----:B------:R-:W-:Y:S01]  /*1480*/  ULOP3.LUT UR43, UR6, 0xff0000, URZ, 0xc0, !UPT ;  /* 0x00ff0000062b7892 */ /* 0x000fe2000f8ec03f */
[----:B------:R-:W3:Y:S01]  /*1490*/  @P2 LDG.E R6, desc[UR50][R6.64] ;  /* 0x0000003206062981 */ /* 0x000ee2000c1e1900 */
[----:B------:R-:W-:Y:S02]  /*14a0*/  UISETP.NE.AND.EX UP0, UPT, UR9, URZ, UPT, UP0 ;  /* 0x0000003f0900728c */ /* 0x000fe4000bf05300 */
[----:B------:R-:W-:Y:S01]  /*14b0*/  USHF.R.U32.HI UR4, URZ, 0x8, UR4 ;  /* 0x000000083f047899 */ /* 0x000fe20008011604 */
[----:B------:R-:W-:Y:S01]  /*14c0*/  ULDC.64 UR8, c[0x0][0xa20] ;  /* 0x0002880000087ab9 */ /* 0x000fe20000000a00 */
[----:B------:R-:W-:Y:S01]  /*14d0*/  USEL UR7, UR7, 0x1, UP0 ;  /* 0x0000000107077887 */ /* 0x000fe20008000000 */
[----:B------:R-:W-:Y:S01]  /*14e0*/  ISETP.NE.U32.AND P1, PT, RZ, UR8, PT ;  /* 0x00000008ff007c0c */ /* 0x000fe2000bf25070 */
[----:B------:R-:W-:Y:S01]  /*14f0*/  ULDC UR10, c[0x0][0x2f0] ;  /* 0x0000bc00000a7ab9 */ /* 0x000fe20000000800 */
[----:B------:R-:W-:Y:S01]  /*1500*/  UMOV UR52, URZ ;  /* 0x0000003f00347c82 */ /* 0x000fe20008000000 */
[----:B------:R-:W-:Y:S01]  /*1510*/  ULEA.HI UR43, UR43, UR4, URZ, 0x10 ;  /* 0x000000042b2b7291 */ /* 0x000fe2000f8f803f */
[----:B------:R-:W-:Y:S01]  /*1520*/  ISETP.NE.AND.EX P1, PT, RZ, UR9, PT, P1 ;  /* 0x00000009ff007c0c */ /* 0x000fe2000bf25310 */
[----:B------:R-:W-:-:S02]  /*1530*/  UIMAD UR4, UR7, UR10, URZ ;  /* 0x0000000a070472a4 */ /* 0x000fc4000f8e023f */
        /* <DEDUP_REMOVED lines=18> */
.L_x_4415:
[----:B------:R-:W-:Y:S05]  /*1660*/  @!P1 BRA `(.L_x_4416) ;  /* 0x00000000001c9947 */ /* 0x000fea0003800000 */
[----:B------:R-:W-:-:S04]  /*1670*/  ULEA UR8, UP0, UR41, UR8, 0x2 ;  /* 0x0000000829087291 */ /* 0x000fc8000f80103f */
[----:B------:R-:W-:Y:S02]  /*1680*/  ULEA.HI.X UR9, UR41, UR9, UR42, 0x2, UP0 ;  /* 0x0000000929097291 */ /* 0x000fe400080f142a */
[----:B------:R-:W-:-:S04]  /*1690*/  IMAD.U32 R4, RZ, RZ, UR8 ;  /* 0x00000008ff047e24 */ /* 0x000fc8000f8e00ff */
[----:B------:R-:W-:-:S05]  /*16a0*/  IMAD.U32 R5, RZ, RZ, UR9 ;  /* 0x00000009ff057e24 */ /* 0x000fca000f8e00ff */
[----:B------:R-:W2:Y:S02]  /*16b0*/  LDG.E R4, desc[UR50][R4.64] ;  /* 0x0000003204047981 */ /* 0x000ea4000c1e1900 */
[----:B--2---:R-:W-:Y:S01]  /*16c0*/  R2UR UR4, R4 ;  /* 0x00000000040472ca */ /* 0x004fe200000e0000 */
[----:B------:R-:W-:-:S14]  /*16d0*/  BRA `(.L_x_4417) ;  /* 0x0000000000347947 */ /* 0x000fdc0003800000 */
.L_x_4416:
        /* <DEDUP_REMOVED lines=13> */
.L_x_4417:
[----:B------:R-:W-:Y:S02]  /*17b0*/  UISETP.NE.AND UP0, UPT, UR47, 0x1, UPT ;  /* 0x000000012f00788c */ /* 0x000fe4000bf05270 */
[----:B------:R-:W-:Y:S02]  /*17c0*/  UIADD3 UR52, -UR52, UR4, URZ ;  /* 0x0000000434347290 */ /* 0x000fe4000fffe13f */
        /* <DEDUP_REMOVED lines=10> */
[----:B------:R-:W-:Y:S02]  /*1870*/  UIADD3 UR52, UR52, 0x40, -UR53 ;  /* 0x0000004034347890 */ /* 0x000fe4000fffe835 */
[----:B------:R-:W-:-:S07]  /*1880*/  ULOP3.LUT UR20, UR43, 0xff, URZ, 0xc0, !UPT ;  /* 0x000000ff2b147892 */ /* 0x000fce000f8ec03f */
[----:B------:R-:W-:Y:S01]  /*1890*/  @UP0 ULDC UR4, c[0x0][0x44c] ;  /* 0x0001130000040ab9 */ /* 0x000fe20000000800 */
[----:B------:R-:W-:Y:S01]  /*18a0*/  @UP0 ULDC UR8, c[0x0][0x450] ;  /* 0x0001140000080ab9 */ /* 0x000fe20000000800 */
[----:B------:R-:W-:-:S04]  /*18b0*/  UIMAD.WIDE.U32 UR4, UR6, UR4, URZ ;  /* 0x00000004060472a5 */ /* 0x000fc8000f8e003f */
[----:B------:R-:W-:-:S04]  /*18c0*/  @UP0 USHF.R.U32.HI UR6, URZ, UR8, UR5 ;  /* 0x000000083f060299 */ /* 0x000fc80008011605 */
[----:B------:R-:W-:-:S04]  /*18d0*/  UIADD3 UR6, UR52, UR6, URZ ;  /* 0x0000000634067290 */ /* 0x000fc8000fffe03f */
[----:B------:R-:W-:-:S04]  /*18e0*/  USHF.R.S32.HI UR4, URZ, 0x1f, UR6 ;  /* 0x0000001f3f047899 */ /* 0x000fc80008011406 */
[----:B------:R-:W-:-:S04]  /*18f0*/  ULEA.HI UR4, UR4, UR6, URZ, 0x6 ;  /* 0x0000000604047291 */ /* 0x000fc8000f8f303f */
[----:B------:R-:W-:-:S04]  /*1900*/  USHF.R.S32.HI UR4, URZ, 0x6, UR4 ;  /* 0x000000063f047899 */ /* 0x000fc80008011404 */
[----:B------:R-:W-:-:S04]  /*1910*/  UISETP.LT.AND UP0, UPT, UR7, UR4, UPT ;  /* 0x000000040700728c */ /* 0x000fc8000bf01270 */
[----:B------:R-:W-:-:S03]  /*1920*/  USEL UR9, UR7, UR4, UP0 ;  /* 0x0000000407097287 */ /* 0x000fc60008000000 */
[----:B------:R-:W-:Y:S01]  /*1930*/  UMOV UR4, URZ ;  /* 0x0000003f00047c82 */ /* 0x000fe20008000000 */
[----:B------:R-:W-:-:S06]  /*1940*/  UISETP.GE.AND UP0, UPT, UR9, 0x1, UPT ;  /* 0x000000010900788c */ /* 0x000fcc000bf06270 */
[----:B------:R-:W-:-:S13]  /*1950*/  PLOP3.LUT P0, PT, PT, PT, UP0, 0x80, 0x0 ;  /* 0x000000000000781c */ /* 0x000fda0003f0f008 */
[----:B------:R-:W-:Y:S05]  /*1960*/  @!P0 BRA `(.L_x_4419) ;  /* 0x0000000000908947 */ /* 0x000fea0003800000 */
[----:B------:R-:W-:Y:S01]  /*1970*/  USHF.R.U32.HI UR10, URZ, 0x10, UR43 ;  /* 0x000000103f0a7899 */ /* 0x000fe2000801162b */
[----:B------:R-:W-:-:S03]  /*1980*/  UMOV UR4, URZ ;  /* 0x0000003f00047c82 */ /* 0x000fc60008000000 */
[----:B------:R-:W-:-:S11]  /*1990*/  UISETP.NE.AND UP0, UPT, UR10, URZ, UPT ;  /* 0x0000003f0a00728c */ /* 0x000fd6000bf05270 */
[----:B------:R-:W-:Y:S02]  /*19a0*/  @!UP0 ULDC UR10, c[0x0][0x9f0] ;  /* 0x00027c00000a8ab9 */ /* 0x000fe40000000800 */
[----:B------:R-:W-:Y:S01]  /*19b0*/  IMAD.U32 R4, RZ, RZ, UR10 ;  /* 0x0000000aff047e24 */ /* 0x000fe2000f8e00ff */
[----:B------:R-:W-:-:S04]  /*19c0*/  UIADD3 UR6, UR10, -0x1, UR9 ;  /* 0xffffffff0a067890 */ /* 0x000fc8000fffe009 */
        /* <DEDUP_REMOVED lines=30> */
.L_x_4419:
        /* <DEDUP_REMOVED lines=91> */
.L_x_4421:
[----:B------:R-:W-:Y:S01]  /*2160*/  ULEA UR23, UR37, UR40, 0x3 ;  /* 0x0000002825177291 */ /* 0x000fe2000f8e183f */
[----:B------:R-:W-:-:S05]  /*2170*/  IMAD.U32 R0, RZ, RZ, UR36 ;  /* 0x00000024ff007e24 */ /* 0x000fca000f8e00ff */
[----:B------:R-:W-:-:S04]  /*2180*/  SHF.L.U32 R0, R0, 0x1f, RZ ;  /* 0x0000001f00007819 */ /* 0x000fc800000006ff */
[----:B------:R-:W0:Y:S02]  /*2190*/  SYNCS.PHASECHK.TRANS64.TRYWAIT P1, [UR23+0x28c50], R0 ;  /* 0x028c5000ff0075a7 */ /* 0x000e240008020157 */
[----:B0-----:R-:W-:Y:S05]  /*21a0*/  @!P1 BRA `(.L_x_4422) ;  /* 0x0000013400189947 */ /* 0x001fea0003800000 */
.L_x_4570:
        /* <DEDUP_REMOVED lines=38> */
.L_x_4423:
        /* <DEDUP_REMOVED lines=8> */
.L_x_4430:
        /* <DEDUP_REMOVED lines=144> */
.L_x_4425:
[----:B------:R-:W-:Y:S01]  /*2d90*/  ULEA UR23, UR37, UR40, 0x3 ;  /* 0x0000002825177291 */ /* 0x000fe2000f8e183f */
[----:B------:R-:W-:-:S05]  /*2da0*/  IMAD.U32 R0, RZ, RZ, UR36 ;  /* 0x00000024ff007e24 */ /* 0x000fca000f8e00ff */
[----:B------:R-:W-:-:S04]  /*2db0*/  SHF.L.U32 R0, R0, 0x1f, RZ ;  /* 0x0000001f00007819 */ /* 0x000fc800000006ff */
[----:B------:R0:W1:Y:S01]  /*2dc0*/  SYNCS.PHASECHK.TRANS64.TRYWAIT P1, [UR23+0x28c50], R0 ;  /* 0x028c5000ff0075a7 */ /* 0x0000620008020157 */
[----:B------:R-:W-:Y:S05]  /*2dd0*/  @!P0 BRA `(.L_x_4426) ;  /* 0x0000000000048947 */ /* 0x000fea0003800000 */
[----:B------:R-:W-:Y:S01]  /*2de0*/  BPT.TRAP 0x1 ;  /* 0x000000040000795c */ /* 0x000fe20000300000 */
.L_x_4426:
[----:B-1----:R-:W-:Y:S05]  /*2df0*/  @P1 BRA `(.L_x_4427) ;  /* 0x0000000000081947 */ /* 0x002fea0003800000 */
[----:B------:R-:W1:Y:S02]  /*2e00*/  SYNCS.PHASECHK.TRANS64.TRYWAIT P1, [UR23+0x28c50], R0 ;  /* 0x028c5000ff0075a7 */ /* 0x000e640008020157 */
[----:B-1----:R-:W-:Y:S05]  /*2e10*/  @!P1 BRA `(.L_x_4428) ;  /* 0x0000012800149947 */ /* 0x002fea0003800000 */
.L_x_4427:
        /* <DEDUP_REMOVED lines=26> */
.L_x_4429:
[----:B------:R-:W-:Y:S01]  /*2fc0*/  UIADD3 UR6, UR23, 0x28c60, URZ ;  /* 0x00028c6017067890 */ /* 0x000fe2000fffe03f */
[----:B------:R-:W-:-:S03]  /*2fd0*/  PLOP3.LUT P1, PT, PT, PT, UP1, 0x80, 0x0 ;  /* 0x000000000000781c */ /* 0x000fc60003f2f018 */
[----:B------:R-:W-:-:S09]  /*2fe0*/  UPRMT UR6, UR39, 0x654, UR6 ;  /* 0x0000065427067896 */ /* 0x000fd20008000006 */
[----:B------:R-:W-:Y:S01]  /*2ff0*/  SYNCS.ARRIVE.TRANS64.RED.A1T0 RZ, [UR6], RZ ;  /* 0x000000ffffff79a7 */ /* 0x000fe20008100406 */
[----:B------:R-:W-:Y:S05]  /*3000*/  @P1 BRA `(.L_x_4430) ;  /* 0xfffffff400201947 */ /* 0x000fea000383ffff */
.L_x_4424:
        /* <DEDUP_REMOVED lines=143> */
.L_x_4418:
[----:B------:R-:W-:Y:S01]  /*3900*/  ULDC UR4, c[0x0][0x448] ;  /* 0x0001120000047ab9 */ /* 0x000fe20000000800 */
[----:B------:R-:W-:Y:S02]  /*3910*/  UIADD3 UR6, UR45, 0x3f, URZ ;  /* 0x0000003f2d067890 */ /* 0x000fe4000fffe03f */
[----:B------:R-:W-:Y:S02]  /*3920*/  UISETP.NE.AND UP0, UPT, UR4, 0x1, UPT ;  /* 0x000000010400788c */ /* 0x000fe4000bf05270 */
[----:B------:R-:W-:Y:S02]  /*3930*/  UIADD3 UR8, UR52, 0x40, -UR53 ;  /* 0x0000004034087890 */ /* 0x000fe4000fffe835 */
[----:B------:R-:W-:Y:S02]  /*3940*/  UP2UR UR54, UPR, URZ, 0x1 ;  /* 0x000000013f367883 */ /* 0x000fe40008000000 */
[----:B------:R-:W-:-:S05]  /*3950*/  ULOP3.LUT UR48, UR43, 0xff, URZ, 0xc0, !UPT ;  /* 0x000000ff2b307892 */ /* 0x000fca000f8ec03f */
        /* <DEDUP_REMOVED lines=50> */
.L_x_4431:
        /* <DEDUP_REMOVED lines=104> */
.L_x_4432:
        /* <DEDUP_REMOVED lines=12> */
.L_x_4571:
[----:B------:R-:W-:Y:S05]  /*43c0*/  @!P0 BRA `(.L_x_4434) ;  /* 0x0000000000048947 */ /* 0x000fea0003800000 */
[----:B------:R-:W-:Y:S01]  /*43d0*/  BPT.TRAP 0x1 ;  /* 0x000000040000795c */ /* 0x000fe20000300000 */
.L_x_4434:
[----:B------:R-:W-:Y:S02]  /*43e0*/  IMAD.U32 R7, RZ, RZ, UR37 ;  /* 0x00000025ff077e24 */ /* 0x000fe4000f8e00ff */
[----:B------:R-:W-:-:S03]  /*43f0*/  IMAD.U32 R8, RZ, RZ, UR36 ;  /* 0x00000024ff087e24 */ /* 0x000fc6000f8e00ff */
[----:B------:R-:W-:Y:S02]  /*4400*/  LEA R7, R7, UR40, 0x3 ;  /* 0x0000002807077c11 */ /* 0x000fe4000f8e18ff */
[----:B------:R-:W-:-:S04]  /*4410*/  SHF.L.U32 R8, R8, 0x1f, RZ ;  /* 0x0000001f08087819 */ /* 0x000fc800000006ff */
[----:B------:R1:W2:Y:S01]  /*4420*/  SYNCS.PHASECHK.TRANS64.TRYWAIT P1, [R7+URZ+0x28c30], R8 ;  /* 0x028c3008070075a7 */ /* 0x0002a2000802017f */
[----:B------:R-:W-:Y:S05]  /*4430*/  @!P0 BRA `(.L_x_4435) ;  /* 0x0000000000048947 */ /* 0x000fea0003800000 */
[----:B------:R-:W-:Y:S01]  /*4440*/  BPT.TRAP 0x1 ;  /* 0x000000040000795c */ /* 0x000fe20000300000 */
.L_x_4435:
[----:B--2---:R-:W-:Y:S05]  /*4450*/  @P1 BRA `(.L_x_4436) ;  /* 0x0000000000081947 */ /* 0x004fea0003800000 */
[----:B------:R-:W2:Y:S02]  /*4460*/  SYNCS.PHASECHK.TRANS64.TRYWAIT P1, [R7+URZ+0x28c30], R8 ;  /* 0x028c3008070075a7 */ /* 0x000ea4000802017f */
[----:B--2---:R-:W-:Y:S05]  /*4470*/  @!P1 BRA `(.L_x_4437) ;  /* 0x0000011000ac9947 */ /* 0x004fea0003800000 */
.L_x_4436:
        /* <DEDUP_REMOVED lines=40> */
.L_x_4438:
[----:B------:R-:W-:Y:S01]  /*4700*/  UISETP.NE.AND UP0, UPT, UR54, URZ, UPT ;  /* 0x0000003f3600728c */ /* 0x000fe2000bf05270 */
[----:B------:R-:W-:Y:S01]  /*4710*/  VIADD R3, R185, UR45 ;  /* 0x0000002db9037c36 */ /* 0x000fe20008000000 */
[----:B------:R-:W-:Y:S02]  /*4720*/  ULDC UR10, c[0x0][0x9d8] ;  /* 0x00027600000a7ab9 */ /* 0x000fe40000000800 */
[----:B------:R-:W-:Y:S01]  /*4730*/  FMUL.FTZ R26, R26, UR10 ;  /* 0x0000000a1a1a7c20 */ /* 0x000fe20008410000 */
[----:B------:R-:W-:Y:S01]  /*4740*/  FMUL.FTZ R27, R27, UR10 ;  /* 0x0000000a1b1b7c20 */ /* 0x000fe20008410000 */
[----:B------:R-:W-:Y:S01]  /*4750*/  PLOP3.LUT P1, PT, PT, PT, UP0, 0x80, 0x0 ;  /* 0x000000000000781c */ /* 0x000fe20003f2f008 */
[----:B------:R-:W-:Y:S01]  /*4760*/  FMUL.FTZ R30, R30, UR10 ;  /* 0x0000000a1e1e7c20 */ /* 0x000fe20008410000 */
[----:B------:R-:W-:Y:S01]  /*4770*/  PLOP3.LUT P2, PT, PT, PT, UP0, 0x80, 0x0 ;  /* 0x000000000000781c */ /* 0x000fe20003f4f008 */
[----:B------:R-:W-:Y:S01]  /*4780*/  MUFU.TANH R9, R27 ;  /* 0x0000001b00097308 */ /* 0x000fe20000002400 */
[----:B------:R-:W-:Y:S01]  /*4790*/  FMUL.FTZ R31, R31, UR10 ;  /* 0x0000000a1f1f7c20 */ /* 0x000fe20008410000 */
[----:B------:R-:W-:Y:S01]  /*47a0*/  @UP0 ULDC UR6, c[0x0][0x44c] ;  /* 0x0001130000060ab9 */ /* 0x000fe20000000800 */
[----:B------:R-:W-:Y:S01]  /*47b0*/  FMUL.FTZ R34, R34, UR10 ;  /* 0x0000000a22227c20 */ /* 0x000fe20008410000 */
[----:B------:R-:W-:Y:S01]  /*47c0*/  FMUL.FTZ R35, R35, UR10 ;  /* 0x0000000a23237c20 */ /* 0x000fe20008410000 */
[----:B------:R-:W-:Y:S01]  /*47d0*/  FMUL.FTZ R28, R28, UR10 ;  /* 0x0000000a1c1c7c20 */ /* 0x000fe20008410000 */
[----:B------:R-:W-:Y:S01]  /*47e0*/  FMUL.FTZ R38, R38, UR10 ;  /* 0x0000000a26267c20 */ /* 0x000fe20008410000 */
[----:B------:R-:W-:Y:S01]  /*47f0*/  FMUL.FTZ R39, R39, UR10 ;  /* 0x0000000a27277c20 */ /* 0x000fe20008410000 */
[----:B------:R-:W0:Y:S01]  /*4800*/  MUFU.TANH R26, R26 ;  /* 0x0000001a001a7308 */ /* 0x000e220000002400 */
[----:B------:R-:W-:Y:S01]  /*4810*/  FMUL.FTZ R42, R42, UR10 ;  /* 0x0000000a2a2a7c20 */ /* 0x000fe20008410000 */
[----:B------:R-:W-:Y:S01]  /*4820*/  @P1 IMAD.HI.U32 R4, R3, UR6, RZ ;  /* 0x0000000603041c27 */ /* 0x000fe2000f8e00ff */
[----:B------:R-:W-:-:S03]  /*4830*/  @UP0 ULDC UR6, c[0x0][0x450] ;  /* 0x0001140000060ab9 */ /* 0x000fc60000000800 */
[----:B------:R-:W-:Y:S01]  /*4840*/  FMUL.FTZ R43, R43, UR10 ;  /* 0x0000000a2b2b7c20 */ /* 0x000fe20008410000 */
[----:B------:R-:W-:Y:S01]  /*4850*/  FMUL.FTZ R46, R46, UR10 ;  /* 0x0000000a2e2e7c20 */ /* 0x000fe20008410000 */
[----:B------:R-:W-:Y:S01]  /*4860*/  FMUL.FTZ R47, R47, UR10 ;  /* 0x0000000a2f2f7c20 */ /* 0x000fe20008410000 */
[----:B------:R-:W-:Y:S01]  /*4870*/  @P2 SHF.R.U32.HI R3, RZ, UR6, R4 ;  /* 0x00000006ff032c19 */ /* 0x000fe20008011604 */
[----:B------:R-:W-:Y:S01]  /*4880*/  UMOV UR6, 0xffffffc0 ;  /* 0xffffffc000067882 */ /* 0x000fe20000000000 */
[----:B------:R-:W3:Y:S01]  /*4890*/  MUFU.TANH R30, R30 ;  /* 0x0000001e001e7308 */ /* 0x000ee20000002400 */
[----:B------:R-:W-:Y:S01]  /*48a0*/  UIMAD UR6, UR55, UR6, 0x40 ;  /* 0x00000040370674a4 */ /* 0x000fe2000f8e0206 */
[----:B------:R-:W-:Y:S01]  /*48b0*/  FMUL.FTZ R50, R50, UR10 ;  /* 0x0000000a32327c20 */ /* 0x000fe20008410000 */
[----:B------:R-:W4:Y:S01]  /*48c0*/  SHFL.IDX PT, R6, R3, 0x1, 0x1c1f ;  /* 0x003c1f0003067f89 */ /* 0x000f2200000e0000 */
[----:B------:R-:W-:Y:S01]  /*48d0*/  FMUL.FTZ R51, R51, UR10 ;  /* 0x0000000a33337c20 */ /* 0x000fe20008410000 */
[----:B------:R-:W-:Y:S01]  /*48e0*/  UIADD3 UR7, UR52, 0x1, UR6 ;  /* 0x0000000134077890 */ /* 0x000fe2000fffe006 */
[----:B------:R-:W-:Y:S01]  /*48f0*/  FMUL.FTZ R54, R54, UR10 ;  /* 0x0000000a36367c20 */ /* 0x000fe20008410000 */
[----:B------:R-:W-:Y:S01]  /*4900*/  IMAD.U32 R5, RZ, RZ, UR6 ;  /* 0x00000006ff057e24 */ /* 0x000fe2000f8e00ff */
[----:B------:R-:W5:Y:S01]  /*4910*/  MUFU.TANH R31, R31 ;  /* 0x0000001f001f7308 */ /* 0x000f620000002400 */
[----:B------:R-:W-:Y:S01]  /*4920*/  FMUL.FTZ R55, R55, UR10 ;  /* 0x0000000a37377c20 */ /* 0x000fe20008410000 */
[----:B------:R-:W1:Y:S01]  /*4930*/  SHFL.IDX PT, R3, R3, RZ, 0x1c1f ;  /* 0x001c1fff03037589 */ /* 0x000e6200000e0000 */
[----:B------:R-:W-:Y:S01]  /*4940*/  IMAD.U32 R13, RZ, RZ, UR7 ;  /* 0x00000007ff0d7e24 */ /* 0x000fe2000f8e00ff */
[----:B------:R-:W-:Y:S01]  /*4950*/  IADD3 R4, -R184, UR52, R5 ;  /* 0x00000034b8047c10 */ /* 0x000fe2000fffe105 */
[----:B------:R-:W-:Y:S01]  /*4960*/  FMUL.FTZ R24, R24, UR10 ;  /* 0x0000000a18187c20 */ /* 0x000fe20008410000 */
[----:B------:R-:W-:Y:S01]  /*4970*/  FMUL.FTZ R25, R25, UR10 ;  /* 0x0000000a19197c20 */ /* 0x000fe20008410000 */
[----:B------:R-:W-:Y:S01]  /*4980*/  FMUL.FTZ R29, R29, UR10 ;  /* 0x0000000a1d1d7c20 */ /* 0x000fe20008410000 */
[----:B------:R-:W-:Y:S01]  /*4990*/  IADD3 R5, R13, -UR53, -R184 ;  /* 0x800000350d057c10 */ /* 0x000fe2000fffe8b8 */
        /* <DEDUP_REMOVED lines=8> */
[----:B------:R3:W-:Y:S01]  /*4a20*/  MUFU.TANH R11, R28 ;  /* 0x0000001c000b7308 */ /* 0x0007e20000002400 */
[----:B------:R-:W-:Y:S01]  /*4a30*/  FMUL.FTZ R45, R45, UR10 ;  /* 0x0000000a2d2d7c20 */ /* 0x000fe20008410000 */
[----:B----4-:R-:W-:Y:S01]  /*4a40*/  VIADDMNMX R6, R6, R5, R4, PT ;  /* 0x0000000506067246 */ /* 0x010fe20003800104 */
[----:B------:R-:W-:Y:S01]  /*4a50*/  FMUL.FTZ R48, R48, UR10 ;  /* 0x0000000a30307c20 */ /* 0x000fe20008410000 */
[----:B------:R-:W-:Y:S01]  /*4a60*/  FMUL.FTZ R49, R49, UR10 ;  /* 0x0000000a31317c20 */ /* 0x000fe20008410000 */
[----:B------:R-:W-:Y:S01]  /*4a70*/  FMUL.FTZ R52, R52, UR10 ;  /* 0x0000000a34347c20 */ /* 0x000fe20008410000 */
[C---:B------:R-:W-:Y:S01]  /*4a80*/  ISETP.GT.AND P1, PT, R6.reuse, RZ, PT ;  /* 0x000000ff0600720c */ /* 0x040fe20003f24270 */
[----:B------:R-:W-:Y:S01]  /*4a90*/  FMUL.FTZ R53, R53, UR10 ;  /* 0x0000000a35357c20 */ /* 0x000fe20008410000 */
[C---:B------:R-:W-:Y:S01]  /*4aa0*/  ISETP.GT.AND P2, PT, R6.reuse, 0x1, PT ;  /* 0x000000010600780c */ /* 0x040fe20003f44270 */
[----:B------:R-:W4:Y:S01]  /*4ab0*/  MUFU.TANH R35, R35 ;  /* 0x0000002300237308 */ /* 0x000f220000002400 */
[----:B------:R-:W-:Y:S01]  /*4ac0*/  ISETP.GT.AND P3, PT, R6, 0x8, PT ;  /* 0x000000080600780c */ /* 0x000fe20003f64270 */
[----:B------:R-:W-:Y:S01]  /*4ad0*/  ULDC UR10, c[0x0][0x988] ;  /* 0x00026200000a7ab9 */ /* 0x000fe20000000800 */
[----:B0-----:R-:W-:-:S02]  /*4ae0*/  FSEL R27, R26, -INF , P1 ;  /* 0xff8000001a1b7808 */ /* 0x001fc40000800000 */
[----:B---3--:R-:W-:Y:S02]  /*4af0*/  FSEL R28, R9, -INF , P2 ;  /* 0xff800000091c7808 */ /* 0x008fe40001000000 */
[----:B------:R-:W-:Y:S01]  /*4b00*/  ISETP.GT.AND P1, PT, R6, 0x9, PT ;  /* 0x000000090600780c */ /* 0x000fe20003f24270 */
[----:B------:R-:W0:Y:S01]  /*4b10*/  MUFU.TANH R38, R38 ;  /* 0x0000002600267308 */ /* 0x000e220000002400 */
[----:B------:R-:W-:Y:S02]  /*4b20*/  FSEL R30, R30, -INF , P3 ;  /* 0xff8000001e1e7808 */ /* 0x000fe40001800000 */
[----:B------:R-:W-:Y:S02]  /*4b30*/  FMNMX.FTZ R9, R27, R28, !PT ;  /* 0x0000001c1b097209 */ /* 0x000fe40007810000 */
[----:B------:R-:W-:Y:S02]  /*4b40*/  ISETP.GT.AND P2, PT, R6, 0x10, PT ;  /* 0x000000100600780c */ /* 0x000fe40003f44270 */
[----:B-----5:R-:W-:Y:S01]  /*4b50*/  FSEL R31, R31, -INF , P1 ;  /* 0xff8000001f1f7808 */ /* 0x020fe20000800000 */
[----:B------:R-:W3:Y:S01]  /*4b60*/  MUFU.TANH R39, R39 ;  /* 0x0000002700277308 */ /* 0x000ee20000002400 */
[----:B------:R-:W-:-:S02]  /*4b70*/  FMNMX.FTZ R10, R30, R9, !PT ;  /* 0x000000091e0a7209 */ /* 0x000fc40007810000 */
[----:B------:R-:W-:Y:S02]  /*4b80*/  ISETP.GT.AND P1, PT, R6, 0x11, PT ;  /* 0x000000110600780c */ /* 0x000fe40003f24270 */
[----:B--2---:R-:W-:Y:S02]  /*4b90*/  FSEL R34, R34, -INF , P2 ;  /* 0xff80000022227808 */ /* 0x004fe40001000000 */
[----:B------:R-:W-:Y:S01]  /*4ba0*/  FMNMX.FTZ R9, R31, R10, !PT ;  /* 0x0000000a1f097209 */ /* 0x000fe20007810000 */
[----:B------:R-:W2:Y:S01]  /*4bb0*/  MUFU.TANH R42, R42 ;  /* 0x0000002a002a7308 */ /* 0x000ea20000002400 */
[----:B------:R-:W-:Y:S02]  /*4bc0*/  ISETP.GT.AND P2, PT, R6, 0x18, PT ;  /* 0x000000180600780c */ /* 0x000fe40003f44270 */
[----:B----4-:R-:W-:Y:S02]  /*4bd0*/  FSEL R35, R35, -INF , P1 ;  /* 0xff80000023237808 */ /* 0x010fe40000800000 */
[----:B------:R-:W-:-:S02]  /*4be0*/  FMNMX.FTZ R10, R34, R9, !PT ;  /* 0x00000009220a7209 */ /* 0x000fc40007810000 */
[----:B------:R-:W-:Y:S01]  /*4bf0*/  ISETP.GT.AND P1, PT, R6, 0x19, PT ;  /* 0x000000190600780c */ /* 0x000fe20003f24270 */
[----:B------:R-:W4:Y:S01]  /*4c00*/  MUFU.TANH R43, R43 ;  /* 0x0000002b002b7308 */ /* 0x000f220000002400 */
[----:B0-----:R-:W-:Y:S02]  /*4c10*/  FSEL R38, R38, -INF , P2 ;  /* 0xff80000026267808 */ /* 0x001fe40001000000 */
[----:B------:R-:W-:Y:S02]  /*4c20*/  FMNMX.FTZ R9, R35, R10, !PT ;  /* 0x0000000a23097209 */ /* 0x000fe40007810000 */
[----:B------:R-:W-:Y:S02]  /*4c30*/  ISETP.GT.AND P2, PT, R6, 0x20, PT ;  /* 0x000000200600780c */ /* 0x000fe40003f44270 */
[----:B---3--:R-:W-:Y:S01]  /*4c40*/  FSEL R39, R39, -INF , P1 ;  /* 0xff80000027277808 */ /* 0x008fe20000800000 */
[----:B------:R-:W0:Y:S01]  /*4c50*/  MUFU.TANH R46, R46 ;  /* 0x0000002e002e7308 */ /* 0x000e220000002400 */
        /* <DEDUP_REMOVED lines=9> */
[----:B------:R-:W3:Y:S01]  /*4cf0*/  MUFU.TANH R50, R50 ;  /* 0x0000003200327308 */ /* 0x000ee20000002400 */
[----:B0-----:R-:W-:Y:S02]  /*4d00*/  FSEL R46, R46, -INF , P2 ;  /* 0xff8000002e2e7808 */ /* 0x001fe40001000000 */
[----:B------:R-:W-:Y:S02]  /*4d10*/  FMNMX.FTZ R9, R43, R10, !PT ;  /* 0x0000000a2b097209 */ /* 0x000fe40007810000 */
[----:B------:R-:W-:Y:S02]  /*4d20*/  ISETP.GT.AND P2, PT, R6, 0x30, PT ;  /* 0x000000300600780c */ /* 0x000fe40003f44270 */
[----:B------:R-:W-:Y:S01]  /*4d30*/  FMNMX.FTZ R10, R46, R9, !PT ;  /* 0x000000092e0a7209 */ /* 0x000fe20007810000 */
[----:B------:R-:W0:Y:S01]  /*4d40*/  MUFU.TANH R51, R51 ;  /* 0x0000003300337308 */ /* 0x000e220000002400 */
[----:B--2---:R-:W-:-:S02]  /*4d50*/  FSEL R47, R47, -INF , P1 ;  /* 0xff8000002f2f7808 */ /* 0x004fc40000800000 */
[----:B------:R-:W-:Y:S02]  /*4d60*/  ISETP.GT.AND P1, PT, R6, 0x31, PT ;  /* 0x000000310600780c */ /* 0x000fe40003f24270 */
[----:B------:R-:W-:Y:S02]  /*4d70*/  FMNMX.FTZ R9, R47, R10, !PT ;  /* 0x0000000a2f097209 */ /* 0x000fe40007810000 */
[----:B-1----:R-:W-:Y:S01]  /*4d80*/  VIADDMNMX R4, R3, R5, R4, PT ;  /* 0x0000000503047246 */ /* 0x002fe20003800104 */
[----:B------:R-:W1:Y:S01]  /*4d90*/  MUFU.TANH R54, R54 ;  /* 0x0000003600367308 */ /* 0x000e620000002400 */
[----:B---3--:R-:W-:Y:S02]  /*4da0*/  FSEL R50, R50, -INF , P2 ;  /* 0xff80000032327808 */ /* 0x008fe40001000000 */
[----:B------:R-:W-:Y:S02]  /*4db0*/  ISETP.GT.AND P2, PT, R6, 0x38, PT ;  /* 0x000000380600780c */ /* 0x000fe40003f44270 */
[----:B------:R-:W-:-:S02]  /*4dc0*/  FMNMX.FTZ R10, R50, R9, !PT ;  /* 0x00000009320a7209 */ /* 0x000fc40007810000 */
[----:B------:R-:W-:Y:S01]  /*4dd0*/  ISETP.GT.AND P3, PT, R4, 0x8, PT ;  /* 0x000000080400780c */ /* 0x000fe20003f64270 */
[----:B------:R-:W2:Y:S01]  /*4de0*/  MUFU.TANH R55, R55 ;  /* 0x0000003700377308 */ /* 0x000ea20000002400 */
[----:B0-----:R-:W-:Y:S02]  /*4df0*/  FSEL R51, R51, -INF , P1 ;  /* 0xff80000033337808 */ /* 0x001fe40000800000 */
[----:B------:R-:W-:Y:S02]  /*4e00*/  ISETP.GT.AND P1, PT, R6, 0x39, PT ;  /* 0x000000390600780c */ /* 0x000fe40003f24270 */
[----:B------:R-:W-:Y:S02]  /*4e10*/  FMNMX.FTZ R9, R51, R10, !PT ;  /* 0x0000000a33097209 */ /* 0x000fe40007810000 */
[----:B------:R-:W-:Y:S01]  /*4e20*/  R2UR UR6, R7 ;  /* 0x00000000070672ca */ /* 0x000fe200000e0000 */
[----:B------:R-:W0:Y:S01]  /*4e30*/  MUFU.TANH R24, R24 ;  /* 0x0000001800187308 */ /* 0x000e220000002400 */
[----:B-1----:R-:W-:-:S02]  /*4e40*/  FSEL R54, R54, -INF , P2 ;  /* 0xff80000036367808 */ /* 0x002fc40001000000 */
[----:B------:R-:W-:Y:S02]  /*4e50*/  ISETP.GT.AND P2, PT, R4, 0x1, PT ;  /* 0x000000010400780c */ /* 0x000fe40003f44270 */
[----:B------:R-:W-:-:S03]  /*4e60*/  FMNMX.FTZ R6, R54, R9, !PT ;  /* 0x0000000936067209 */ /* 0x000fc60007810000 */
[----:B------:R-:W1:Y:S01]  /*4e70*/  MUFU.TANH R25, R25 ;  /* 0x0000001900197308 */ /* 0x000e620000002400 */
[----:B--2---:R-:W-:Y:S02]  /*4e80*/  FSEL R55, R55, -INF , P1 ;  /* 0xff80000037377808 */ /* 0x004fe40000800000 */
[----:B------:R-:W-:Y:S01]  /*4e90*/  ISETP.GT.AND P1, PT, R4, RZ, PT ;  /* 0x000000ff0400720c */ /* 0x000fe20003f24270 */
[----:B------:R-:W-:Y:S01]  /*4ea0*/  UIADD3 UR6, UR6, 0x28c40, URZ ;  /* 0x00028c4006067890 */ /* 0x000fe2000fffe03f */
[----:B------:R-:W-:-:S03]  /*4eb0*/  FMNMX.FTZ R6, R55, R6, !PT ;  /* 0x0000000637067209 */ /* 0x000fc60007810000 */
[----:B------:R-:W-:Y:S01]  /*4ec0*/  MUFU.TANH R29, R29 ;  /* 0x0000001d001d7308 */ /* 0x000fe20000002400 */
[----:B0-----:R-:W-:Y:S01]  /*4ed0*/  FSEL R5, R24, -INF , P1 ;  /* 0xff80000018057808 */ /* 0x001fe20000800000 */
[----:B------:R-:W0:Y:S01]  /*4ee0*/  SHFL.BFLY PT, R9, R6, 0x2, 0x1f ;  /* 0x0c401f0006097f89 */ /* 0x000e2200000e0000 */
[----:B------:R-:W-:Y:S01]  /*4ef0*/  ISETP.GT.AND P1, PT, R4, 0x9, PT ;  /* 0x000000090400780c */ /* 0x000fe20003f24270 */
[----:B------:R-:W-:-:S04]  /*4f00*/  UPRMT UR6, UR39, 0x654, UR6 ;  /* 0x0000065427067896 */ /* 0x000fc80008000006 */
[----:B------:R-:W2:Y:S01]  /*4f10*/  MUFU.TANH R12, R32 ;  /* 0x00000020000c7308 */ /* 0x000ea20000002400 */
[----:B-1----:R-:W-:Y:S02]  /*4f20*/  FSEL R10, R25, -INF , P2 ;  /* 0xff800000190a7808 */ /* 0x002fe40001000000 */
[----:B------:R-:W-:Y:S02]  /*4f30*/  ISETP.GT.AND P2, PT, R4, 0x10, PT ;  /* 0x000000100400780c */ /* 0x000fe40003f44270 */
[----:B------:R-:W-:Y:S03]  /*4f40*/  SYNCS.ARRIVE.TRANS64.RED.A1T0 RZ, [UR6], RZ ;  /* 0x000000ffffff79a7 */ /* 0x000fe60008100406 */
[----:B------:R-:W1:Y:S08]  /*4f50*/  MUFU.TANH R33, R33 ;  /* 0x0000002100217308 */ /* 0x000e700000002400 */
[----:B------:R-:W3:Y:S01]  /*4f60*/  MUFU.TANH R36, R36 ;  /* 0x0000002400247308 */ /* 0x000ee20000002400 */
[----:B--2---:R-:W-:-:S02]  /*4f70*/  FSEL R12, R12, -INF , P2 ;  /* 0xff8000000c0c7808 */ /* 0x004fc40001000000 */
[----:B0-----:R-:W-:Y:S02]  /*4f80*/  FMNMX.FTZ R13, R6, R9, !PT ;  /* 0x00000009060d7209 */ /* 0x001fe40007810000 */
[----:B------:R-:W-:Y:S02]  /*4f90*/  FSEL R9, R11, -INF , P3 ;  /* 0xff8000000b097808 */ /* 0x000fe40001800000 */
[----:B------:R-:W-:Y:S01]  /*4fa0*/  FMNMX.FTZ R6, R5, R10, !PT ;  /* 0x0000000a05067209 */ /* 0x000fe20007810000 */
[----:B------:R-:W0:Y:S01]  /*4fb0*/  SHFL.BFLY PT, R14, R13, 0x1, 0x1f ;  /* 0x0c201f000d0e7f89 */ /* 0x000e2200000e0000 */
[----:B------:R-:W2:Y:S01]  /*4fc0*/  MUFU.TANH R37, R37 ;  /* 0x0000002500257308 */ /* 0x000ea20000002400 */
[----:B------:R-:W-:Y:S02]  /*4fd0*/  FSEL R11, R29, -INF , P1 ;  /* 0xff8000001d0b7808 */ /* 0x000fe40000800000 */
[----:B------:R-:W-:Y:S02]  /*4fe0*/  FMNMX.FTZ R6, R9, R6, !PT ;  /* 0x0000000609067209 */ /* 0x000fe40007810000 */
[----:B------:R-:W-:-:S02]  /*4ff0*/  ISETP.GT.AND P1, PT, R4, 0x11, PT ;  /* 0x000000110400780c */ /* 0x000fc40003f24270 */
[----:B------:R-:W-:Y:S01]  /*5000*/  FMNMX.FTZ R15, R11, R6, !PT ;  /* 0x000000060b0f7209 */ /* 0x000fe20007810000 */
[----:B------:R-:W4:Y:S01]  /*5010*/  MUFU.TANH R20, R40 ;  /* 0x0000002800147308 */ /* 0x000f220000002400 */
[----:B------:R-:W-:Y:S02]  /*5020*/  ISETP.GT.AND P2, PT, R4, 0x18, PT ;  /* 0x000000180400780c */ /* 0x000fe40003f44270 */
[----:B------:R-:W-:Y:S02]  /*5030*/  FMNMX.FTZ R6, R12, R15, !PT ;  /* 0x0000000f0c067209 */ /* 0x000fe40007810000 */
[----:B------:R-:W-:-:S03]  /*5040*/  ISETP.GT.AND P3, PT, R4, 0x29, PT ;  /* 0x000000290400780c */ /* 0x000fc60003f64270 */
[----:B------:R-:W5:Y:S01]  /*5050*/  MUFU.TANH R41, R41 ;  /* 0x0000002900297308 */ /* 0x000f620000002400 */
[----:B0-----:R-:W-:-:S07]  /*5060*/  FMNMX.FTZ R3, R13, R14, !PT ;  /* 0x0000000e0d037209 */ /* 0x001fce0007810000 */
[----:B------:R-:W0:Y:S01]  /*5070*/  MUFU.TANH R44, R44 ;  /* 0x0000002c002c7308 */ /* 0x000e220000002400 */
[----:B-1----:R-:W-:Y:S02]  /*5080*/  FSEL R13, R33, -INF , P1 ;  /* 0xff800000210d7808 */ /* 0x002fe40000800000 */
[----:B------:R-:W-:Y:S02]  /*5090*/  ISETP.GT.AND P1, PT, R4, 0x19, PT ;  /* 0x000000190400780c */ /* 0x000fe40003f24270 */
[----:B---3--:R-:W-:Y:S02]  /*50a0*/  FSEL R14, R36, -INF , P2 ;  /* 0xff800000240e7808 */ /* 0x008fe40001000000 */
[----:B------:R-:W-:Y:S01]  /*50b0*/  FMNMX.FTZ R21, R13, R6, !PT ;  /* 0x000000060d157209 */ /* 0x000fe20007810000 */
[----:B------:R-:W1:Y:S01]  /*50c0*/  MUFU.TANH R45, R45 ;  /* 0x0000002d002d7308 */ /* 0x000e620000002400 */
[----:B------:R-:W-:Y:S02]  /*50d0*/  ISETP.GT.AND P2, PT, R4, 0x20, PT ;  /* 0x000000200400780c */ /* 0x000fe40003f44270 */
[----:B--2---:R-:W-:-:S02]  /*50e0*/  FSEL R15, R37, -INF , P1 ;  /* 0xff800000250f7808 */ /* 0x004fc40000800000 */
[----:B------:R-:W-:Y:S02]  /*50f0*/  FMNMX.FTZ R6, R14, R21, !PT ;  /* 0x000000150e067209 */ /* 0x000fe40007810000 */
[----:B------:R-:W-:Y:S01]  /*5100*/  ISETP.GT.AND P1, PT, R4, 0x21, PT ;  /* 0x000000210400780c */ /* 0x000fe20003f24270 */
[----:B------:R-:W2:Y:S01]  /*5110*/  MUFU.TANH R26, R48 ;  /* 0x00000030001a7308 */ /* 0x000ea20000002400 */
[----:B----4-:R-:W-:Y:S02]  /*5120*/  FSEL R20, R20, -INF , P2 ;  /* 0xff80000014147808 */ /* 0x010fe40001000000 */
[----:B------:R-:W-:Y:S01]  /*5130*/  FMNMX.FTZ R25, R15, R6, !PT ;  /* 0x000000060f197209 */ /* 0x000fe20007810000 */
[----:B------:R-:W-:Y:S01]  /*5140*/  BAR.SYNC.DEFER_BLOCKING 0xf, 0x100 ;  /* 0x03c4000000007b1d */ /* 0x000fe20000010000 */
[----:B------:R-:W-:Y:S02]  /*5150*/  ISETP.GT.AND P2, PT, R4, 0x28, PT ;  /* 0x000000280400780c */ /* 0x000fe40003f44270 */
[----:B-----5:R-:W-:-:S02]  /*5160*/  FSEL R21, R41, -INF , P1 ;  /* 0xff80000029157808 */ /* 0x020fc40000800000 */
[----:B------:R-:W-:Y:S01]  /*5170*/  FMNMX.FTZ R6, R20, R25, !PT ;  /* 0x0000001914067209 */ /* 0x000fe20007810000 */
[----:B------:R-:W3:Y:S01]  /*5180*/  MUFU.TANH R49, R49 ;  /* 0x0000003100317308 */ /* 0x000ee20000002400 */
[C---:B------:R-:W-:Y:S01]  /*5190*/  FMUL.FTZ R25, R3.reuse, UR10 ;  /* 0x0000000a03197c20 */ /* 0x040fe20008410000 */
[----:B------:R-:W-:Y:S02]  /*51a0*/  FSETP.NEU.FTZ.AND P4, PT, R3, -INF , PT ;  /* 0xff8000000300780b */ /* 0x000fe40003f9d000 */
[----:B0-----:R-:W-:Y:S02]  /*51b0*/  FSEL R24, R44, -INF , P2 ;  /* 0xff8000002c187808 */ /* 0x001fe40001000000 */
[----:B------:R-:W-:Y:S02]  /*51c0*/  FMNMX.FTZ R29, R21, R6, !PT ;  /* 0x00000006151d7209 */ /* 0x000fe40007810000 */
[----:B------:R-:W0:Y:S01]  /*51d0*/  MUFU.TANH R52, R52 ;  /* 0x0000003400347308 */ /* 0x000e220000002400 */
[----:B------:R-:W-:-:S02]  /*51e0*/  FSEL R32, R25, RZ, P4 ;  /* 0x000000ff19207208 */ /* 0x000fc40002000000 */
[----:B------:R-:W-:Y:S02]  /*51f0*/  ISETP.GT.AND P1, PT, R4, 0x30, PT ;  /* 0x000000300400780c */ /* 0x000fe40003f24270 */
[----:B-1----:R-:W-:Y:S01]  /*5200*/  FSEL R25, R45, -INF , P3 ;  /* 0xff8000002d197808 */ /* 0x002fe20001800000 */
[--C-:B------:R-:W-:Y:S01]  /*5210*/  FFMA.FTZ R33, R27, UR10, -R32.reuse ;  /* 0x0000000a1b217c23 */ /* 0x100fe20008010820 */
[----:B------:R-:W-:Y:S01]  /*5220*/  FMNMX.FTZ R6, R24, R29, !PT ;  /* 0x0000001d18067209 */ /* 0x000fe20007810000 */
[----:B------:R-:W1:Y:S01]  /*5230*/  MUFU.TANH R53, R53 ;  /* 0x0000003500357308 */ /* 0x000e620000002400 */
[----:B------:R-:W-:Y:S01]  /*5240*/  ISETP.GT.AND P2, PT, R4, 0x31, PT ;  /* 0x000000310400780c */ /* 0x000fe20003f44270 */
[--C-:B------:R-:W-:Y:S01]  /*5250*/  FFMA.FTZ R36, R28, UR10, -R32.reuse ;  /* 0x0000000a1c247c23 */ /* 0x100fe20008010820 */
[----:B--2---:R-:W-:Y:S01]  /*5260*/  FSEL R26, R26, -INF , P1 ;  /* 0xff8000001a1a7808 */ /* 0x004fe20000800000 */
[--C-:B------:R-:W-:Y:S01]  /*5270*/  FFMA.FTZ R30, R30, UR10, -R32.reuse ;  /* 0x0000000a1e1e7c23 */ /* 0x100fe20008010820 */
[----:B------:R-:W-:Y:S01]  /*5280*/  FMNMX.FTZ R29, R25, R6, !PT ;  /* 0x00000006191d7209 */ /* 0x000fe20007810000 */
[--C-:B------:R-:W-:Y:S01]  /*5290*/  FFMA.FTZ R31, R31, UR10, -R32.reuse ;  /* 0x0000000a1f1f7c23 */ /* 0x100fe20008010820 */
[----:B------:R-:W-:Y:S01]  /*52a0*/  ISETP.GT.AND P1, PT, R4, 0x38, PT ;  /* 0x000000380400780c */ /* 0x000fe20003f24270 */
[----:B------:R-:W-:Y:S01]  /*52b0*/  MUFU.EX2 R155, R30 ;  /* 0x0000001e009b7308 */ /* 0x000fe20000000800 */
[----:B---3--:R-:W-:Y:S01]  /*52c0*/  FSEL R27, R49, -INF , P2 ;  /* 0xff800000311b7808 */ /* 0x008fe20001000000 */
[--C-:B------:R-:W-:Y:S01]  /*52d0*/  FFMA.FTZ R34, R34, UR10, -R32.reuse ;  /* 0x0000000a22227c23 */ /* 0x100fe20008010820 */
[----:B------:R-:W-:Y:S01]  /*52e0*/  FMNMX.FTZ R6, R26, R29, !PT ;  /* 0x0000001d1a067209 */ /* 0x000fe20007810000 */
[--C-:B------:R-:W-:Y:S01]  /*52f0*/  FFMA.FTZ R35, R35, UR10, -R32.reuse ;  /* 0x0000000a23237c23 */ /* 0x100fe20008010820 */
[----:B------:R-:W-:Y:S01]  /*5300*/  ISETP.GT.AND P2, PT, R4, 0x39, PT ;  /* 0x000000390400780c */ /* 0x000fe20003f44270 */
[--C-:B------:R-:W-:Y:S01]  /*5310*/  FFMA.FTZ R38, R38, UR10, -R32.reuse ;  /* 0x0000000a26267c23 */ /* 0x100fe20008010820 */
[----:B0-----:R-:W-:Y:S01]  /*5320*/  FSEL R4, R52, -INF , P1 ;  /* 0xff80000034047808 */ /* 0x001fe20000800000 */
[----:B------:R-:W-:Y:S01]  /*5330*/  MUFU.EX2 R33, R33 ;  /* 0x0000002100217308 */ /* 0x000fe20000000800 */
[----:B------:R-:W-:Y:S01]  /*5340*/  FMNMX.FTZ R29, R27, R6, !PT ;  /* 0x000000061b1d7209 */ /* 0x000fe20007810000 */
[--C-:B------:R-:W-:Y:S01]  /*5350*/  FFMA.FTZ R39, R39, UR10, -R32.reuse ;  /* 0x0000000a27277c23 */ /* 0x100fe20008010820 */
[----:B-1----:R-:W-:Y:S01]  /*5360*/  FSEL R28, R53, -INF , P2 ;  /* 0xff800000351c7808 */ /* 0x002fe20001000000 */
[--C-:B------:R-:W-:Y:S01]  /*5370*/  FFMA.FTZ R42, R42, UR10, -R32.reuse ;  /* 0x0000000a2a2a7c23 */ /* 0x100fe20008010820 */
[----:B------:R-:W-:Y:S01]  /*5380*/  FMNMX.FTZ R29, R4, R29, !PT ;  /* 0x0000001d041d7209 */ /* 0x000fe20007810000 */
[--C-:B------:R-:W-:Y:S01]  /*5390*/  FFMA.FTZ R43, R43, UR10, -R32.reuse ;  /* 0x0000000a2b2b7c23 */ /* 0x100fe20008010820 */
[--C-:B------:R-:W-:Y:S01]  /*53a0*/  FFMA.FTZ R46, R46, UR10, -R32.reuse ;  /* 0x0000000a2e2e7c23 */ /* 0x100fe20008010820 */
[----:B------:R-:W0:Y:S01]  /*53b0*/  MUFU.EX2 R36, R36 ;  /* 0x0000002400247308 */ /* 0x000e220000000800 */
[----:B------:R-:W-:Y:S01]  /*53c0*/  FMNMX.FTZ R29, R28, R29, !PT ;  /* 0x0000001d1c1d7209 */ /* 0x000fe20007810000 */
[--C-:B------:R-:W-:Y:S01]  /*53d0*/  FFMA.FTZ R47, R47, UR10, -R32.reuse ;  /* 0x0000000a2f2f7c23 */ /* 0x100fe20008010820 */
[--C-:B------:R-:W-:Y:S01]  /*53e0*/  FFMA.FTZ R50, R50, UR10, -R32.reuse ;  /* 0x0000000a32327c23 */ /* 0x100fe20008010820 */
[--C-:B------:R-:W-:Y:S01]  /*53f0*/  FFMA.FTZ R51, R51, UR10, -R32.reuse ;  /* 0x0000000a33337c23 */ /* 0x100fe20008010820 */
[--C-:B------:R-:W-:Y:S01]  /*5400*/  FFMA.FTZ R54, R54, UR10, -R32.reuse ;  /* 0x0000000a36367c23 */ /* 0x100fe20008010820 */
[----:B------:R-:W1:Y:S01]  /*5410*/  SHFL.BFLY PT, R6, R29, 0x2, 0x1f ;  /* 0x0c401f001d067f89 */ /* 0x000e6200000e0000 */
[----:B------:R-:W-:Y:S01]  /*5420*/  FFMA.FTZ R32, R55, UR10, -R32 ;  /* 0x0000000a37207c23 */ /* 0x000fe20008010820 */
[----:B------:R-:W-:Y:S08]  /*5430*/  MUFU.EX2 R40, R31 ;  /* 0x0000001f00287308 */ /* 0x000ff00000000800 */
[----:B------:R-:W-:Y:S01]  /*5440*/  MUFU.EX2 R34, R34 ;  /* 0x0000002200227308 */ /* 0x000fe20000000800 */
[----:B0-----:R-:W-:-:S07]  /*5450*/  F2FP.BF16.F32.PACK_AB R153, R36, R33 ;  /* 0x000000212499723e */ /* 0x001fce00000010ff */
[----:B------:R-:W0:Y:S01]  /*5460*/  MUFU.EX2 R35, R35 ;  /* 0x0000002300237308 */ /* 0x000e220000000800 */
[----:B-1----:R-:W-:-:S07]  /*5470*/  FMNMX.FTZ R30, R29, R6, !PT ;  /* 0x000000061d1e7209 */ /* 0x002fce0007810000 */
[----:B------:R-:W-:Y:S01]  /*5480*/  MUFU.EX2 R38, R38 ;  /* 0x0000002600267308 */ /* 0x000fe20000000800 */
[----:B------:R-:W1:Y:S07]  /*5490*/  SHFL.BFLY PT, R29, R30, 0x1, 0x1f ;  /* 0x0c201f001e1d7f89 */ /* 0x000e6e00000e0000 */
[----:B------:R-:W2:Y:S01]  /*54a0*/  MUFU.EX2 R39, R39 ;  /* 0x0000002700277308 */ /* 0x000ea20000000800 */
[----:B0-----:R-:W-:-:S07]  /*54b0*/  F2FP.BF16.F32.PACK_AB R157, R35, R34 ;  /* 0x00000022239d723e */ /* 0x001fce00000010ff */
[----:B------:R-:W-:Y:S08]  /*54c0*/  MUFU.EX2 R42, R42 ;  /* 0x0000002a002a7308 */ /* 0x000ff00000000800 */
[----:B------:R-:W-:Y:S01]  /*54d0*/  MUFU.EX2 R31, R32 ;  /* 0x00000020001f7308 */ /* 0x000fe20000000800 */
[----:B--2---:R-:W-:Y:S02]  /*54e0*/  F2FP.BF16.F32.PACK_AB R159, R39, R38 ;  /* 0x00000026279f723e */ /* 0x004fe400000010ff */
[----:B-1----:R-:W-:Y:S01]  /*54f0*/  FMNMX.FTZ R6, R30, R29, !PT ;  /* 0x0000001d1e067209 */ /* 0x002fe20007810000 */
[----:B------:R-:W-:-:S03]  /*5500*/  FADD.FTZ R30, R33, R36 ;  /* 0x00000024211e7221 */ /* 0x000fc60000010000 */
[C---:B------:R-:W-:Y:S01]  /*5510*/  FSETP.NEU.FTZ.AND P1, PT, R6.reuse, -INF , PT ;  /* 0xff8000000600780b */ /* 0x040fe20003f3d000 */
[----:B------:R-:W-:Y:S01]  /*5520*/  FMUL.FTZ R29, R6, UR10 ;  /* 0x0000000a061d7c20 */ /* 0x000fe20008410000 */
[----:B------:R-:W0:Y:S04]  /*5530*/  MUFU.EX2 R43, R43 ;  /* 0x0000002b002b7308 */ /* 0x000e280000000800 */
[----:B------:R-:W-:-:S04]  /*5540*/  FSEL R29, R29, RZ, P1 ;  /* 0x000000ff1d1d7208 */ /* 0x000fc80000800000 */
        /* <DEDUP_REMOVED lines=18> */
[----:B------:R-:W-:Y:S01]  /*5670*/  FFMA.FTZ R28, R28, UR10, -R29 ;  /* 0x0000000a1c1c7c23 */ /* 0x000fe2000801081d */
[----:B0-----:R-:W-:-:S05]  /*5680*/  F2FP.BF16.F32.PACK_AB R161, R43, R42 ;  /* 0x0000002a2ba1723e */ /* 0x001fca00000010ff */
        /* <DEDUP_REMOVED lines=25> */
[----:B--2---:R-:W-:Y:S01]  /*5820*/  FADD.FTZ R30, R14, R11 ;  /* 0x0000000b0e1e7221 */ /* 0x004fe20000010000 */
[----:B------:R-:W-:-:S06]  /*5830*/  FADD.FTZ R12, R46, R33 ;  /* 0x000000212e0c7221 */ /* 0x000fcc0000010000 */
        /* <DEDUP_REMOVED lines=11> */
[----:B------:R-:W-:Y:S01]  /*58f0*/  MUFU.EX2 R50, R50 ;  /* 0x0000003200327308 */ /* 0x000fe20000000800 */
[C---:B0-----:R-:W-:Y:S01]  /*5900*/  F2FP.BF16.F32.PACK_AB R163, R47.reuse, R46 ;  /* 0x0000002e2fa3723e */ /* 0x041fe200000010ff */
[----:B------:R-:W-:-:S06]  /*5910*/  FADD.FTZ R47, R47, R12 ;  /* 0x0000000c2f2f7221 */ /* 0x000fcc0000010000 */
[----:B------:R-:W0:Y:S01]  /*5920*/  MUFU.EX2 R51, R51 ;  /* 0x0000003300337308 */ /* 0x000e220000000800 */
[C---:B--2---:R-:W-:Y:S01]  /*5930*/  F2FP.BF16.F32.PACK_AB R162, R25.reuse, R24 ;  /* 0x0000001819a2723e */ /* 0x044fe200000010ff */
[----:B------:R-:W-:-:S04]  /*5940*/  FADD.FTZ R25, R25, R10 ;  /* 0x0000000a19197221 */ /* 0x000fc80000010000 */
[----:B------:R1:W-:Y:S02]  /*5950*/  STSM.16.M88.4 [R23], R160 ;  /* 0x000000a017007844 */ /* 0x0003e40000000200 */
[----:B------:R-:W-:Y:S08]  /*5960*/  MUFU.EX2 R26, R26 ;  /* 0x0000001a001a7308 */ /* 0x000ff00000000800 */
[----:B------:R-:W2:Y:S01]  /*5970*/  MUFU.EX2 R27, R27 ;  /* 0x0000001b001b7308 */ /* 0x000ea20000000800 */
[----:B0-----:R-:W-:Y:S01]  /*5980*/  F2FP.BF16.F32.PACK_AB R165, R51, R50 ;  /* 0x0000003233a5723e */ /* 0x001fe200000010ff */
[----:B------:R-:W-:-:S04]  /*5990*/  FADD.FTZ R50, R50, R47 ;  /* 0x0000002f32327221 */ /* 0x000fc80000010000 */
[----:B------:R-:W-:Y:S02]  /*59a0*/  FADD.FTZ R51, R51, R50 ;  /* 0x0000003233337221 */ /* 0x000fe40000010000 */
[----:B------:R-:W0:Y:S08]  /*59b0*/  MUFU.EX2 R54, R54 ;  /* 0x0000003600367308 */ /* 0x000e300000000800 */
[----:B------:R-:W3:Y:S01]  /*59c0*/  MUFU.EX2 R4, R4 ;  /* 0x0000000400047308 */ /* 0x000ee20000000800 */
[----:B--2---:R-:W-:Y:S01]  /*59d0*/  F2FP.BF16.F32.PACK_AB R164, R27, R26 ;  /* 0x0000001a1ba4723e */ /* 0x004fe200000010ff */
[----:B------:R-:W-:-:S04]  /*59e0*/  FADD.FTZ R26, R26, R25 ;  /* 0x000000191a1a7221 */ /* 0x000fc80000010000 */
[----:B------:R-:W-:Y:S02]  /*59f0*/  FADD.FTZ R27, R27, R26 ;  /* 0x0000001a1b1b7221 */ /* 0x000fe40000010000 */
[----:B------:R-:W2:Y:S01]  /*5a00*/  MUFU.EX2 R11, R28 ;  /* 0x0000001c000b7308 */ /* 0x000ea20000000800 */
[----:B0-----:R-:W-:Y:S01]  /*5a10*/  F2FP.BF16.F32.PACK_AB R167, R31, R54 ;  /* 0x000000361fa7723e */ /* 0x001fe200000010ff */
[----:B------:R-:W-:Y:S01]  /*5a20*/  FADD.FTZ R54, R54, R51 ;  /* 0x0000003336367221 */ /* 0x000fe20000010000 */
[----:B---3--:R-:W-:Y:S01]  /*5a30*/  FADD.FTZ R10, R4, R27 ;  /* 0x0000001b040a7221 */ /* 0x008fe20000010000 */
[----:B--2---:R-:W-:Y:S02]  /*5a40*/  F2FP.BF16.F32.PACK_AB R166, R11, R4 ;  /* 0x000000040ba6723e */ /* 0x004fe400000010ff */
[----:B------:R-:W-:Y:S01]  /*5a50*/  FADD.FTZ R4, R31, R54 ;  /* 0x000000361f047221 */ /* 0x000fe20000010000 */
[----:B------:R-:W-:Y:S02]  /*5a60*/  FADD.FTZ R5, R11, R10 ;  /* 0x0000000a0b057221 */ /* 0x000fe40000010000 */
[----:B------:R1:W-:Y:S01]  /*5a70*/  STSM.16.M88.4 [R22], R164 ;  /* 0x000000a416007844 */ /* 0x0003e20000000200 */
[----:B------:R-:W-:Y:S05]  /*5a80*/  @!P0 BRA `(.L_x_4439) ;  /* 0x0000000000048947 */ /* 0x000fea0003800000 */
[----:B------:R-:W-:Y:S01]  /*5a90*/  BPT.TRAP 0x1 ;  /* 0x000000040000795c */ /* 0x000fe20000300000 */
.L_x_4439:
[----:B------:R0:W2:Y:S01]  /*5aa0*/  SYNCS.PHASECHK.TRANS64.TRYWAIT P1, [R7+URZ+0x28c50], R8 ;  /* 0x028c5008070075a7 */ /* 0x0000a2000802017f */
[----:B------:R-:W-:Y:S05]  /*5ab0*/  @!P0 BRA `(.L_x_4440) ;  /* 0x0000000000048947 */ /* 0x000fea0003800000 */
[----:B------:R-:W-:Y:S01]  /*5ac0*/  BPT.TRAP 0x1 ;  /* 0x000000040000795c */ /* 0x000fe20000300000 */
.L_x_4440:
[----:B--2---:R-:W-:Y:S05]  /*5ad0*/  @P1 BRA `(.L_x_4441) ;  /* 0x0000000000081947 */ /* 0x004fea0003800000 */
[----:B------:R-:W2:Y:S02]  /*5ae0*/  SYNCS.PHASECHK.TRANS64.TRYWAIT P1, [R7+URZ+0x28c50], R8 ;  /* 0x028c5008070075a7 */ /* 0x000ea4000802017f */
[----:B--2---:R-:W-:Y:S05]  /*5af0*/  @!P1 BRA `(.L_x_4442) ;  /* 0x000000fc00209947 */ /* 0x004fea0003800000 */
.L_x_4441:
        /* <DEDUP_REMOVED lines=34> */
.L_x_4443:
[----:B------:R-:W-:Y:S01]  /*5d20*/  UISETP.NE.AND UP0, UPT, UR54, URZ, UPT ;  /* 0x0000003f3600728c */ /* 0x000fe2000bf05270 */
[----:B------:R-:W-:Y:S01]  /*5d30*/  R2UR UR14, R7 ;  /* 0x00000000070e72ca */ /* 0x000fe200000e0000 */
[----:B------:R-:W-:Y:S01]  /*5d40*/  UMOV UR11, UR45 ;  /* 0x0000002d000b7c82 */ /* 0x000fe20008000000 */
[----:B------:R-:W-:-:S08]  /*5d50*/  UIADD3 UR21, UR55, -0x2, URZ ;  /* 0xfffffffe37157890 */ /* 0x000fd0000fffe03f */
[----:B------:R-:W-:Y:S01]  /*5d60*/  @UP0 ULDC UR6, c[0x0][0x44c] ;  /* 0x0001130000060ab9 */ /* 0x000fe20000000800 */
[----:B------:R-:W-:Y:S01]  /*5d70*/  @UP0 ULDC UR15, c[0x0][0x450] ;  /* 0x00011400000f0ab9 */ /* 0x000fe20000000800 */
[----:B------:R-:W-:Y:S02]  /*5d80*/  UIMAD.WIDE.U32 UR6, UR45, UR6, URZ ;  /* 0x000000062d0672a5 */ /* 0x000fe4000f8e003f */
[----:B------:R-:W-:Y:S02]  /*5d90*/  UIADD3 UR6, UR14, 0x28c60, URZ ;  /* 0x00028c600e067890 */ /* 0x000fe4000fffe03f */
[----:B------:R-:W-:Y:S02]  /*5da0*/  @UP0 USHF.R.U32.HI UR11, URZ, UR15, UR7 ;  /* 0x0000000f3f0b0299 */ /* 0x000fe40008011607 */
[----:B------:R-:W-:Y:S02]  /*5db0*/  UPRMT UR6, UR39, 0x654, UR6 ;  /* 0x0000065427067896 */ /* 0x000fe40008000006 */
[----:B------:R-:W-:-:S04]  /*5dc0*/  UIADD3 UR7, UR11, UR52, -UR53 ;  /* 0x000000340b077290 */ /* 0x000fc8000fffe835 */
[----:B------:R-:W-:-:S03]  /*5dd0*/  USHF.R.S32.HI UR11, URZ, 0x1f, UR7 ;  /* 0x0000001f3f0b7899 */ /* 0x000fc60008011407 */
[----:B------:R-:W-:Y:S01]  /*5de0*/  SYNCS.ARRIVE.TRANS64.RED.A1T0 RZ, [UR6], RZ ;  /* 0x000000ffffff79a7 */ /* 0x000fe20008100406 */
        /* <DEDUP_REMOVED lines=9> */
[----:B0-2---:R-:W-:Y:S01]  /*5e80*/  IMAD.MOV.U32 R8, RZ, RZ, R6 ;  /* 0x000000ffff087224 */ /* 0x005fe200078e0006 */
[----:B------:R-:W-:Y:S01]  /*5e90*/  ULDC UR25, c[0x0][0x9d8] ;  /* 0x0002760000197ab9 */ /* 0x000fe20000000800 */
[----:B------:R-:W-:-:S05]  /*5ea0*/  ULDC UR22, c[0x0][0x988] ;  /* 0x0002620000167ab9 */ /* 0x000fca0000000800 */
.L_x_4455:
[----:B------:R-:W-:-:S04]  /*5eb0*/  UIADD3 UR37, UR24, 0x1, URZ ;  /* 0x0000000118257890 */ /* 0x000fc8000fffe03f */
[----:B------:R-:W-:-:S04]  /*5ec0*/  UISETP.NE.AND UP0, UPT, UR37, 0x2, UPT ;  /* 0x000000022500788c */ /* 0x000fc8000bf05270 */
[----:B------:R-:W-:Y:S02]  /*5ed0*/  USEL UR6, URZ, 0x1, UP0 ;  /* 0x000000013f067887 */ /* 0x000fe40008000000 */
[----:B------:R-:W-:Y:S02]  /*5ee0*/  USEL UR37, UR37, URZ, UP0 ;  /* 0x0000003f25257287 */ /* 0x000fe40008000000 */
[----:B------:R-:W-:Y:S01]  /*5ef0*/  ULOP3.LUT UR36, UR36, UR6, URZ, 0x3c, !UPT ;  /* 0x0000000624247292 */ /* 0x000fe2000f8e3c3f */
[----:B012---:R-:W-:Y:S11]  /*5f00*/  @!P0 BRA `(.L_x_4445) ;  /* 0x0000000000048947 */ /* 0x007ff60003800000 */
[----:B------:R-:W-:Y:S01]  /*5f10*/  BPT.TRAP 0x1 ;  /* 0x000000040000795c */ /* 0x000fe20000300000 */
.L_x_4445:
[----:B------:R-:W-:Y:S01]  /*5f20*/  ULEA UR23, UR37, UR40, 0x3 ;  /* 0x0000002825177291 */ /* 0x000fe2000f8e183f */
[----:B------:R-:W-:-:S05]  /*5f30*/  IMAD.U32 R7, RZ, RZ, UR36 ;  /* 0x00000024ff077e24 */ /* 0x000fca000f8e00ff */
[----:B------:R-:W-:-:S04]  /*5f40*/  SHF.L.U32 R7, R7, 0x1f, RZ ;  /* 0x0000001f07077819 */ /* 0x000fc800000006ff */
[----:B------:R0:W2:Y:S01]  /*5f50*/  SYNCS.PHASECHK.TRANS64.TRYWAIT P1, [UR23+0x28c30], R7 ;  /* 0x028c3007ff0075a7 */ /* 0x0000a20008020157 */
[----:B------:R-:W-:Y:S05]  /*5f60*/  @!P0 BRA `(.L_x_4446) ;  /* 0x0000000000048947 */ /* 0x000fea0003800000 */
[----:B------:R-:W-:Y:S01]  /*5f70*/  BPT.TRAP 0x1 ;  /* 0x000000040000795c */ /* 0x000fe20000300000 */
.L_x_4446:
[----:B--2---:R-:W-:Y:S05]  /*5f80*/  @P1 BRA `(.L_x_4447) ;  /* 0x0000000000081947 */ /* 0x004fea0003800000 */
[----:B------:R-:W2:Y:S02]  /*5f90*/  SYNCS.PHASECHK.TRANS64.TRYWAIT P1, [UR23+0x28c30], R7 ;  /* 0x028c3007ff0075a7 */ /* 0x000ea40008020157 */
[----:B--2---:R-:W-:Y:S05]  /*5fa0*/  @!P1 BRA `(.L_x_4448) ;  /* 0x000000f800089947 */ /* 0x004fea0003800000 */
.L_x_4447:
        /* <DEDUP_REMOVED lines=23> */
.L_x_4449:
[----:B------:R-:W-:Y:S01]  /*6120*/  UISETP.NE.AND UP0, UPT, UR54, URZ, UPT ;  /* 0x0000003f3600728c */ /* 0x000fe2000bf05270 */
[----:B------:R-:W-:Y:S01]  /*6130*/  FMUL.FTZ R12, R153, UR25 ;  /* 0x00000019990c7c20 */ /* 0x000fe20008410000 */
[----:B------:R-:W-:Y:S01]  /*6140*/  FMUL.FTZ R153, R154, UR25 ;  /* 0x000000199a997c20 */ /* 0x000fe20008410000 */
[----:B------:R-:W-:Y:S02]  /*6150*/  VIADD R154, R185, UR45 ;  /* 0x0000002db99a7c36 */ /* 0x000fe40008000000 */
        /* <DEDUP_REMOVED lines=13> */
[----:B------:R-:W1:Y:S01]  /*6230*/  MUFU.TANH R10, R10 ;  /* 0x0000000a000a7308 */ /* 0x000e620000002400 */
        /* <DEDUP_REMOVED lines=8> */
[----:B------:R-:W-:Y:S01]  /*62c0*/  IMAD.U32 R3, RZ, RZ, UR52 ;  /* 0x00000034ff037e24 */ /* 0x000fe2000f8e00ff */
[----:B------:R-:W-:Y:S01]  /*62d0*/  UIMAD UR6, UR21, UR6, 0x1 ;  /* 0x00000001150674a4 */ /* 0x000fe2000f8e0206 */
[----:B------:R-:W-:Y:S01]  /*62e0*/  MUFU.TANH R156, R159 ;  /* 0x0000009f009c7308 */ /* 0x000fe20000002400 */
[----:B--2---:R-:W2:Y:S01]  /*62f0*/  SHFL.IDX PT, R6, R154, RZ, 0x1c1f ;  /* 0x001c1fff9a067589 */ /* 0x004ea200000e0000 */
[----:B------:R-:W-:Y:S01]  /*6300*/  FMUL.FTZ R171, R171, UR25 ;  /* 0x00000019abab7c20 */ /* 0x000fe20008410000 */
[----:B------:R-:W-:Y:S01]  /*6310*/  FMUL.FTZ R174, R174, UR25 ;  /* 0x00000019aeae7c20 */ /* 0x000fe20008410000 */
[----:B------:R-:W-:Y:S01]  /*6320*/  FMUL.FTZ R175, R175, UR25 ;  /* 0x00000019afaf7c20 */ /* 0x000fe20008410000 */
[----:B------:R-:W3:Y:S01]  /*6330*/  SHFL.IDX PT, R154, R154, 0x1, 0x1c1f ;  /* 0x003c1f009a9a7f89 */ /* 0x000ee200000e0000 */
[----:B------:R-:W-:Y:S01]  /*6340*/  IADD3 R3, R3, UR6, -R184 ;  /* 0x0000000603037c10 */ /* 0x000fe2000fffe8b8 */
[----:B------:R-:W-:Y:S01]  /*6350*/  FMUL.FTZ R21, R164, UR25 ;  /* 0x00000019a4157c20 */ /* 0x000fe20008410000 */
[----:B------:R-:W-:Y:S01]  /*6360*/  MUFU.TANH R157, R162 ;  /* 0x000000a2009d7308 */ /* 0x000fe20000002400 */
[----:B------:R-:W-:Y:S01]  /*6370*/  FMUL.FTZ R178, R178, UR25 ;  /* 0x00000019b2b27c20 */ /* 0x000fe20008410000 */
[----:B------:R-:W-:Y:S01]  /*6380*/  FMUL.FTZ R13, R165, UR25 ;  /* 0x00000019a50d7c20 */ /* 0x000fe20008410000 */
[----:B------:R-:W-:-:S02]  /*6390*/  VIADD R3, R3, -UR53 ;  /* 0x8000003503037c36 */ /* 0x000fc40008000000 */
[----:B------:R-:W-:Y:S01]  /*63a0*/  FMUL.FTZ R179, R179, UR25 ;  /* 0x00000019b3b37c20 */ /* 0x000fe20008410000 */
[----:B------:R-:W-:Y:S01]  /*63b0*/  FMUL.FTZ R182, R182, UR25 ;  /* 0x00000019b6b67c20 */ /* 0x000fe20008410000 */
[----:B------:R-:W-:Y:S01]  /*63c0*/  FMUL.FTZ R183, R183, UR25 ;  /* 0x00000019b7b77c20 */ /* 0x000fe20008410000 */
[----:B------:R-:W-:Y:S01]  /*63d0*/  FMUL.FTZ R20, R168, UR25 ;  /* 0x00000019a8147c20 */ /* 0x000fe20008410000 */
[----:B------:R-:W-:Y:S01]  /*63e0*/  MUFU.TANH R159, R166 ;  /* 0x000000a6009f7308 */ /* 0x000fe20000002400 */
[----:B------:R-:W-:Y:S01]  /*63f0*/  UMOV UR10, UR22 ;  /* 0x00000016000a7c82 */ /* 0x000fe20008000000 */
[----:B------:R-:W-:Y:S01]  /*6400*/  FMUL.FTZ R169, R169, UR25 ;  /* 0x00000019a9a97c20 */ /* 0x000fe20008410000 */
[----:B------:R-:W-:Y:S01]  /*6410*/  FMUL.FTZ R172, R172, UR25 ;  /* 0x00000019acac7c20 */ /* 0x000fe20008410000 */
[----:B------:R-:W-:Y:S01]  /*6420*/  FMUL.FTZ R173, R173, UR25 ;  /* 0x00000019adad7c20 */ /* 0x000fe20008410000 */
[----:B------:R-:W-:Y:S01]  /*6430*/  FMUL.FTZ R177, R177, UR25 ;  /* 0x00000019b1b17c20 */ /* 0x000fe20008410000 */
[----:B------:R-:W-:Y:S01]  /*6440*/  FMUL.FTZ R180, R180, UR25 ;  /* 0x00000019b4b47c20 */ /* 0x000fe20008410000 */
[----:B------:R-:W-:Y:S01]  /*6450*/  FMUL.FTZ R181, R181, UR25 ;  /* 0x00000019b5b57c20 */ /* 0x000fe20008410000 */
[----:B------:R-:W-:Y:S01]  /*6460*/  MUFU.TANH R160, R167 ;  /* 0x000000a700a07308 */ /* 0x000fe20000002400 */
[C---:B--2---:R-:W-:Y:S01]  /*6470*/  IMAD.IADD R6, R3.reuse, 0x1, R6 ;  /* 0x0000000103067824 */ /* 0x044fe200078e0206 */
[----:B------:R-:W-:Y:S01]  /*6480*/  UIADD3 UR6, UR23, 0x28c40, URZ ;  /* 0x00028c4017067890 */ /* 0x000fe2000fffe03f */
[----:B---3--:R-:W-:-:S03]  /*6490*/  IMAD.IADD R3, R3, 0x1, R154 ;  /* 0x0000000103037824 */ /* 0x008fc600078e029a */
[C---:B------:R-:W-:Y:S01]  /*64a0*/  ISETP.GT.AND P6, PT, R6.reuse, 0x9, PT ;  /* 0x000000090600780c */ /* 0x040fe20003fc4270 */
[----:B------:R-:W-:Y:S01]  /*64b0*/  UPRMT UR6, UR39, 0x654, UR6 ;  /* 0x0000065427067896 */ /* 0x000fe20008000006 */
[----:B------:R-:W2:Y:S01]  /*64c0*/  MUFU.TANH R154, R155 ;  /* 0x0000009b009a7308 */ /* 0x000ea20000002400 */
[----:B------:R-:W-:Y:S02]  /*64d0*/  ISETP.GT.AND P3, PT, R6, RZ, PT ;  /* 0x000000ff0600720c */ /* 0x000fe40003f64270 */
[----:B-1----:R-:W-:Y:S02]  /*64e0*/  FSEL R10, R10, -INF , P6 ;  /* 0xff8000000a0a7808 */ /* 0x002fe40003000000 */
[----:B------:R-:W-:Y:S02]  /*64f0*/  ISETP.GT.AND P6, PT, R3, RZ, PT ;  /* 0x000000ff0300720c */ /* 0x000fe40003fc4270 */
[----:B------:R-:W-:Y:S01]  /*6500*/  ISETP.GT.AND P2, PT, R6, 0x1, PT ;  /* 0x000000010600780c */ /* 0x000fe20003f44270 */
[----:B------:R-:W1:Y:S01]  /*6510*/  MUFU.TANH R155, R158 ;  /* 0x0000009e009b7308 */ /* 0x000e620000002400 */
[----:B------:R-:W-:Y:S01]  /*6520*/  FSEL R153, R153, -INF , P6 ;  /* 0xff80000099997808 */ /* 0x000fe20003000000 */
[----:B------:R-:W-:Y:S01]  /*6530*/  SYNCS.ARRIVE.TRANS64.RED.A1T0 RZ, [UR6], RZ ;  /* 0x000000ffffff79a7 */ /* 0x000fe20008100406 */
[----:B------:R-:W-:-:S02]  /*6540*/  ISETP.GT.AND P6, PT, R3, 0x1, PT ;  /* 0x000000010300780c */ /* 0x000fc40003fc4270 */
[C---:B------:R-:W-:Y:S02]  /*6550*/  ISETP.GT.AND P1, PT, R6.reuse, 0x8, PT ;  /* 0x000000080600780c */ /* 0x040fe40003f24270 */
[----:B------:R-:W-:Y:S01]  /*6560*/  ISETP.GT.AND P5, PT, R6, 0x10, PT ;  /* 0x000000100600780c */ /* 0x000fe20003fa4270 */
[----:B------:R-:W3:Y:S01]  /*6570*/  MUFU.TANH R158, R163 ;  /* 0x000000a3009e7308 */ /* 0x000ee20000002400 */
[----:B--2---:R-:W-:Y:S02]  /*6580*/  FSEL R154, R154, -INF , P6 ;  /* 0xff8000009a9a7808 */ /* 0x004fe40003000000 */
[----:B------:R-:W-:Y:S02]  /*6590*/  ISETP.GT.AND P6, PT, R3, 0x8, PT ;  /* 0x000000080300780c */ /* 0x000fe40003fc4270 */
[----:B------:R-:W-:-:S03]  /*65a0*/  ISETP.GT.AND P4, PT, R6, 0x11, PT ;  /* 0x000000110600780c */ /* 0x000fc60003f84270 */
[----:B------:R-:W2:Y:S01]  /*65b0*/  MUFU.TANH R161, R170 ;  /* 0x000000aa00a17308 */ /* 0x000ea20000002400 */
[----:B-1----:R-:W-:Y:S02]  /*65c0*/  FSEL R155, R155, -INF , P6 ;  /* 0xff8000009b9b7808 */ /* 0x002fe40003000000 */
[----:B------:R-:W-:-:S04]  /*65d0*/  ISETP.GT.AND P6, PT, R3, 0x9, PT ;  /* 0x000000090300780c */ /* 0x000fc80003fc4270 */
[----:B------:R-:W-:Y:S01]  /*65e0*/  FSEL R156, R156, -INF , P6 ;  /* 0xff8000009c9c7808 */ /* 0x000fe20003000000 */
[----:B------:R-:W1:Y:S01]  /*65f0*/  MUFU.TANH R162, R171 ;  /* 0x000000ab00a27308 */ /* 0x000e620000002400 */
[----:B------:R-:W-:-:S04]  /*6600*/  ISETP.GT.AND P6, PT, R3, 0x10, PT ;  /* 0x000000100300780c */ /* 0x000fc80003fc4270 */
[----:B------:R-:W-:Y:S02]  /*6610*/  FSEL R157, R157, -INF , P6 ;  /* 0xff8000009d9d7808 */ /* 0x000fe40003000000 */
[C---:B------:R-:W-:Y:S01]  /*6620*/  ISETP.GT.AND P6, PT, R3.reuse, 0x11, PT ;  /* 0x000000110300780c */ /* 0x040fe20003fc4270 */
[----:B------:R-:W4:Y:S03]  /*6630*/  MUFU.TANH R163, R174 ;  /* 0x000000ae00a37308 */ /* 0x000f260000002400 */
[----:B---3--:R-:W-:Y:S02]  /*6640*/  FSEL R158, R158, -INF , P6 ;  /* 0xff8000009e9e7808 */ /* 0x008fe40003000000 */
[----:B------:R-:W-:-:S03]  /*6650*/  ISETP.GT.AND P6, PT, R3, 0x18, PT ;  /* 0x000000180300780c */ /* 0x000fc60003fc4270 */
[----:B------:R-:W3:Y:S01]  /*6660*/  MUFU.TANH R164, R175 ;  /* 0x000000af00a47308 */ /* 0x000ee20000002400 */
[----:B------:R-:W-:Y:S02]  /*6670*/  FSEL R159, R159, -INF , P6 ;  /* 0xff8000009f9f7808 */ /* 0x000fe40003000000 */
[----:B------:R-:W-:-:S04]  /*6680*/  ISETP.GT.AND P6, PT, R3, 0x19, PT ;  /* 0x000000190300780c */ /* 0x000fc80003fc4270 */
[----:B------:R-:W-:Y:S01]  /*6690*/  FSEL R160, R160, -INF , P6 ;  /* 0xff800000a0a07808 */ /* 0x000fe20003000000 */
[----:B------:R-:W5:Y:S01]  /*66a0*/  MUFU.TANH R165, R178 ;  /* 0x000000b200a57308 */ /* 0x000f620000002400 */
[----:B------:R-:W-:-:S04]  /*66b0*/  ISETP.GT.AND P6, PT, R3, 0x20, PT ;  /* 0x000000200300780c */ /* 0x000fc80003fc4270 */
[----:B--2---:R-:W-:Y:S02]  /*66c0*/  FSEL R161, R161, -INF , P6 ;  /* 0xff800000a1a17808 */ /* 0x004fe40003000000 */
[C---:B------:R-:W-:Y:S01]  /*66d0*/  ISETP.GT.AND P6, PT, R3.reuse, 0x21, PT ;  /* 0x000000210300780c */ /* 0x040fe20003fc4270 */
[----:B------:R-:W2:Y:S03]  /*66e0*/  MUFU.TANH R166, R179 ;  /* 0x000000b300a67308 */ /* 0x000ea60000002400 */
[----:B-1----:R-:W-:Y:S02]  /*66f0*/  FSEL R162, R162, -INF , P6 ;  /* 0xff800000a2a27808 */ /* 0x002fe40003000000 */
[----:B------:R-:W-:-:S03]  /*6700*/  ISETP.GT.AND P6, PT, R3, 0x28, PT ;  /* 0x000000280300780c */ /* 0x000fc60003fc4270 */
[----:B------:R-:W1:Y:S01]  /*6710*/  MUFU.TANH R167, R182 ;  /* 0x000000b600a77308 */ /* 0x000e620000002400 */
[----:B----4-:R-:W-:Y:S02]  /*6720*/  FSEL R163, R163, -INF , P6 ;  /* 0xff800000a3a37808 */ /* 0x010fe40003000000 */
[----:B------:R-:W-:-:S04]  /*6730*/  ISETP.GT.AND P6, PT, R3, 0x29, PT ;  /* 0x000000290300780c */ /* 0x000fc80003fc4270 */
[----:B---3--:R-:W-:Y:S01]  /*6740*/  FSEL R164, R164, -INF , P6 ;  /* 0xff800000a4a47808 */ /* 0x008fe20003000000 */
[----:B------:R-:W3:Y:S01]  /*6750*/  MUFU.TANH R168, R183 ;  /* 0x000000b700a87308 */ /* 0x000ee20000002400 */
[----:B------:R-:W-:-:S04]  /*6760*/  ISETP.GT.AND P6, PT, R3, 0x30, PT ;  /* 0x000000300300780c */ /* 0x000fc80003fc4270 */
[----:B-----5:R-:W-:Y:S02]  /*6770*/  FSEL R165, R165, -INF , P6 ;  /* 0xff800000a5a57808 */ /* 0x020fe40003000000 */
[C---:B------:R-:W-:Y:S01]  /*6780*/  ISETP.GT.AND P6, PT, R3.reuse, 0x31, PT ;  /* 0x000000310300780c */ /* 0x040fe20003fc4270 */
[----:B------:R-:W4:Y:S03]  /*6790*/  MUFU.TANH R11, R11 ;  /* 0x0000000b000b7308 */ /* 0x000f260000002400 */
[----:B--2---:R-:W-:Y:S02]  /*67a0*/  FSEL R166, R166, -INF , P6 ;  /* 0xff800000a6a67808 */ /* 0x004fe40003000000 */
[----:B------:R-:W-:-:S03]  /*67b0*/  ISETP.GT.AND P6, PT, R3, 0x38, PT ;  /* 0x000000380300780c */ /* 0x000fc60003fc4270 */
[----:B------:R-:W2:Y:S01]  /*67c0*/  MUFU.TANH R12, R12 ;  /* 0x0000000c000c7308 */ /* 0x000ea20000002400 */
[----:B-1----:R-:W-:Y:S02]  /*67d0*/  FSEL R167, R167, -INF , P6 ;  /* 0xff800000a7a77808 */ /* 0x002fe40003000000 */
[----:B------:R-:W-:Y:S02]  /*67e0*/  ISETP.GT.AND P6, PT, R3, 0x39, PT ;  /* 0x000000390300780c */ /* 0x000fe40003fc4270 */
[----:B------:R-:W-:Y:S02]  /*67f0*/  FMNMX.FTZ R3, R153, R9, !PT ;  /* 0x0000000999037209 */ /* 0x000fe40007810000 */
[----:B---3--:R-:W-:Y:S01]  /*6800*/  FSEL R168, R168, -INF , P6 ;  /* 0xff800000a8a87808 */ /* 0x008fe20003000000 */
[----:B------:R-:W1:Y:S01]  /*6810*/  MUFU.TANH R15, R15 ;  /* 0x0000000f000f7308 */ /* 0x000e620000002400 */
[----:B------:R-:W-:Y:S02]  /*6820*/  FMNMX.FTZ R3, R154, R3, !PT ;  /* 0x000000039a037209 */ /* 0x000fe40007810000 */
[----:B----4-:R-:W-:-:S02]  /*6830*/  FSEL R11, R11, -INF , P3 ;  /* 0xff8000000b0b7808 */ /* 0x010fc40001800000 */
[----:B------:R-:W-:Y:S02]  /*6840*/  FMNMX.FTZ R3, R155, R3, !PT ;  /* 0x000000039b037209 */ /* 0x000fe40007810000 */
[----:B------:R-:W-:Y:S01]  /*6850*/  ISETP.GT.AND P3, PT, R6, 0x18, PT ;  /* 0x000000180600780c */ /* 0x000fe20003f64270 */
[----:B------:R-:W3:Y:S01]  /*6860*/  MUFU.TANH R152, R152 ;  /* 0x0000009800987308 */ /* 0x000ee20000002400 */
[----:B------:R-:W-:Y:S02]  /*6870*/  FMNMX.FTZ R3, R156, R3, !PT ;  /* 0x000000039c037209 */ /* 0x000fe40007810000 */
[----:B--2---:R-:W-:Y:S02]  /*6880*/  FSEL R12, R12, -INF , P2 ;  /* 0xff8000000c0c7808 */ /* 0x004fe40001000000 */
[----:B------:R-:W-:Y:S02]  /*6890*/  FMNMX.FTZ R3, R157, R3, !PT ;  /* 0x000000039d037209 */ /* 0x000fe40007810000 */
[----:B------:R-:W-:Y:S01]  /*68a0*/  ISETP.GT.AND P2, PT, R6, 0x19, PT ;  /* 0x000000190600780c */ /* 0x000fe20003f44270 */
[----:B------:R-:W2:Y:S01]  /*68b0*/  MUFU.TANH R14, R14 ;  /* 0x0000000e000e7308 */ /* 0x000ea20000002400 */
[----:B------:R-:W-:-:S02]  /*68c0*/  FMNMX.FTZ R3, R158, R3, !PT ;  /* 0x000000039e037209 */ /* 0x000fc40007810000 */
[----:B-1----:R-:W-:Y:S02]  /*68d0*/  FSEL R15, R15, -INF , P1 ;  /* 0xff8000000f0f7808 */ /* 0x002fe40000800000 */
[----:B------:R-:W-:Y:S02]  /*68e0*/  FMNMX.FTZ R3, R159, R3, !PT ;  /* 0x000000039f037209 */ /* 0x000fe40007810000 */
[----:B------:R-:W-:Y:S01]  /*68f0*/  ISETP.GT.AND P1, PT, R6, 0x20, PT ;  /* 0x000000200600780c */ /* 0x000fe20003f24270 */
[----:B------:R-:W1:Y:S01]  /*6900*/  MUFU.TANH R21, R21 ;  /* 0x0000001500157308 */ /* 0x000e620000002400 */
[----:B------:R-:W-:Y:S02]  /*6910*/  FMNMX.FTZ R3, R160, R3, !PT ;  /* 0x00000003a0037209 */ /* 0x000fe40007810000 */
[----:B---3--:R-:W-:Y:S02]  /*6920*/  FSEL R152, R152, -INF , P5 ;  /* 0xff80000098987808 */ /* 0x008fe40002800000 */
[----:B------:R-:W-:-:S02]  /*6930*/  FMNMX.FTZ R3, R161, R3, !PT ;  /* 0x00000003a1037209 */ /* 0x000fc40007810000 */
        /* <DEDUP_REMOVED lines=10> */
[----:B------:R-:W-:Y:S02]  /*69e0*/  ISETP.GT.AND P3, PT, R6, 0x31, PT ;  /* 0x000000310600780c */ /* 0x000fe40003f64270 */
[----:B------:R-:W-:Y:S02]  /*69f0*/  FMNMX.FTZ R3, R166, R3, !PT ;  /* 0x00000003a6037209 */ /* 0x000fe40007810000 */
[----:B---3--:R-:W-:Y:S02]  /*6a00*/  FSEL R13, R13, -INF , P2 ;  /* 0xff8000000d0d7808 */ /* 0x008fe40001000000 */
[----:B------:R-:W-:-:S02]  /*6a10*/  FMNMX.FTZ R3, R167, R3, !PT ;  /* 0x00000003a7037209 */ /* 0x000fc40007810000 */
[----:B------:R-:W-:Y:S02]  /*6a20*/  ISETP.GT.AND P2, PT, R6, 0x38, PT ;  /* 0x000000380600780c */ /* 0x000fe40003f44270 */
[----:B------:R-:W-:Y:S02]  /*6a30*/  FMNMX.FTZ R3, R168, R3, !PT ;  /* 0x00000003a8037209 */ /* 0x000fe40007810000 */
[----:B--2---:R-:W-:Y:S02]  /*6a40*/  FSEL R20, R20, -INF , P1 ;  /* 0xff80000014147808 */ /* 0x004fe40000800000 */
[----:B------:R-:W-:Y:S01]  /*6a50*/  ISETP.GT.AND P1, PT, R6, 0x39, PT ;  /* 0x000000390600780c */ /* 0x000fe20003f24270 */
[----:B------:R-:W1:Y:S02]  /*6a60*/  SHFL.BFLY PT, R170, R3, 0x2, 0x1f ;  /* 0x0c401f0003aa7f89 */ /* 0x000e6400000e0000 */
[----:B-1----:R-:W-:-:S05]  /*6a70*/  FMNMX.FTZ R3, R3, R170, !PT ;  /* 0x000000aa03037209 */ /* 0x002fca0007810000 */
[----:B------:R-:W1:Y:S02]  /*6a80*/  SHFL.BFLY PT, R170, R3, 0x1, 0x1f ;  /* 0x0c201f0003aa7f89 */ /* 0x000e6400000e0000 */
[----:B-1----:R-:W-:-:S04]  /*6a90*/  FMNMX.FTZ R3, R3, R170, !PT ;  /* 0x000000aa03037209 */ /* 0x002fc80007810000 */
[C---:B------:R-:W-:Y:S01]  /*6aa0*/  FSETP.NEU.FTZ.AND P6, PT, R3.reuse, -INF , PT ;  /* 0xff8000000300780b */ /* 0x040fe20003fdd000 */
[----:B------:R-:W-:-:S03]  /*6ab0*/  FMUL.FTZ R171, R3, UR10 ;  /* 0x0000000a03ab7c20 */ /* 0x000fc60008410000 */
[----:B------:R-:W-:Y:S02]  /*6ac0*/  FSEL R170, R3, RZ, P6 ;  /* 0x000000ff03aa7208 */ /* 0x000fe40003000000 */
[----:B------:R-:W-:Y:S02]  /*6ad0*/  FSEL R171, R171, RZ, P6 ;  /* 0x000000ffabab7208 */ /* 0x000fe40003000000 */
[----:B------:R-:W-:Y:S01]  /*6ae0*/  ISETP.GT.AND P6, PT, R6, 0x21, PT ;  /* 0x000000210600780c */ /* 0x000fe20003fc4270 */
[----:B------:R-:W-:Y:S02]  /*6af0*/  FADD.FTZ R170, -R170, R9 ;  /* 0x00000009aaaa7221 */ /* 0x000fe40000010100 */
        /* <DEDUP_REMOVED lines=16> */
[----:B------:R-:W-:Y:S01]  /*6c00*/  FMUL.FTZ R168, R170, UR10 ;  /* 0x0000000aaaa87c20 */ /* 0x000fe20008410000 */
[----:B------:R-:W-:Y:S08]  /*6c10*/  MUFU.EX2 R153, R153 ;  /* 0x0000009900997308 */ /* 0x000ff00000000800 */
[----:B------:R-:W1:Y:S08]  /*6c20*/  MUFU.EX2 R168, R168 ;  /* 0x000000a800a87308 */ /* 0x000e700000000800 */
[----:B------:R2:W3:Y:S08]  /*6c30*/  MUFU.TANH R9, R169 ;  /* 0x000000a900097308 */ /* 0x0004f00000002400 */
[----:B------:R-:W4:Y:S01]  /*6c40*/  MUFU.EX2 R154, R154 ;  /* 0x0000009a009a7308 */ /* 0x000f220000000800 */
[----:B--2---:R-:W-:Y:S01]  /*6c50*/  FMNMX.FTZ R169, R11, R8, !PT ;  /* 0x000000080ba97209 */ /* 0x004fe20007810000 */
[----:B-1----:R-:W-:Y:S01]  /*6c60*/  FFMA.FTZ R4, R168, R4, R153 ;  /* 0x00000004a8047223 */ /* 0x002fe20000010099 */
[-C--:B------:R-:W-:Y:S01]  /*6c70*/  FMUL.FTZ R26, R26, R168.reuse ;  /* 0x000000a81a1a7220 */ /* 0x080fe20000410000 */
[-C--:B------:R-:W-:Y:S01]  /*6c80*/  FMUL.FTZ R27, R27, R168.reuse ;  /* 0x000000a81b1b7220 */ /* 0x080fe20000410000 */
[----:B------:R-:W-:Y:S01]  /*6c90*/  FMNMX.FTZ R170, R12, R169, !PT ;  /* 0x000000a90caa7209 */ /* 0x000fe20007810000 */
[-C--:B------:R-:W-:Y:S01]  /*6ca0*/  FMUL.FTZ R30, R30, R168.reuse ;  /* 0x000000a81e1e7220 */ /* 0x080fe20000410000 */
[----:B------:R-:W-:Y:S01]  /*6cb0*/  FMUL.FTZ R31, R31, R168 ;  /* 0x000000a81f1f7220 */ /* 0x000fe20000410000 */
[----:B------:R1:W-:Y:S01]  /*6cc0*/  MUFU.TANH R169, R173 ;  /* 0x000000ad00a97308 */ /* 0x0003e20000002400 */
[----:B------:R-:W-:Y:S01]  /*6cd0*/  FMNMX.FTZ R170, R15, R170, !PT ;  /* 0x000000aa0faa7209 */ /* 0x000fe20007810000 */
[-C--:B------:R-:W-:Y:S01]  /*6ce0*/  FMUL.FTZ R34, R34, R168.reuse ;  /* 0x000000a822227220 */ /* 0x080fe20000410000 */
[----:B---3--:R-:W-:Y:S01]  /*6cf0*/  FSEL R9, R9, -INF , P6 ;  /* 0xff80000009097808 */ /* 0x008fe20003000000 */
[----:B------:R-:W-:Y:S01]  /*6d00*/  FMUL.FTZ R35, R35, R168 ;  /* 0x000000a823237220 */ /* 0x000fe20000410000 */
[----:B------:R-:W-:Y:S01]  /*6d10*/  FMNMX.FTZ R170, R10, R170, !PT ;  /* 0x000000aa0aaa7209 */ /* 0x000fe20007810000 */
[----:B------:R-:W-:Y:S01]  /*6d20*/  FMUL.FTZ R38, R38, R168 ;  /* 0x000000a826267220 */ /* 0x000fe20000410000 */
[----:B------:R-:W-:Y:S01]  /*6d30*/  ISETP.GT.AND P6, PT, R6, 0x28, PT ;  /* 0x000000280600780c */ /* 0x000fe20003fc4270 */
[----:B------:R-:W-:Y:S01]  /*6d40*/  MUFU.EX2 R155, R155 ;  /* 0x0000009b009b7308 */ /* 0x000fe20000000800 */
[----:B------:R-:W-:Y:S01]  /*6d50*/  FMNMX.FTZ R170, R152, R170, !PT ;  /* 0x000000aa98aa7209 */ /* 0x000fe20007810000 */
[C---:B----4-:R-:W-:Y:S01]  /*6d60*/  FADD.FTZ R4, R154.reuse, R4 ;  /* 0x000000049a047221 */ /* 0x050fe20000010000 */
[----:B------:R-:W-:Y:S01]  /*6d70*/  F2FP.BF16.F32.PACK_AB R153, R154, R153 ;  /* 0x000000999a99723e */ /* 0x000fe200000010ff */
[----:B------:R-:W-:Y:S01]  /*6d80*/  FMUL.FTZ R39, R39, R168 ;  /* 0x000000a827277220 */ /* 0x000fe20000410000 */
[----:B-1----:R-:W-:Y:S01]  /*6d90*/  FMNMX.FTZ R173, R14, R170, !PT ;  /* 0x000000aa0ead7209 */ /* 0x002fe20007810000 */
[-C--:B------:R-:W-:Y:S01]  /*6da0*/  FMUL.FTZ R42, R42, R168.reuse ;  /* 0x000000a82a2a7220 */ /* 0x080fe20000410000 */
[-C--:B------:R-:W-:Y:S01]  /*6db0*/  FMUL.FTZ R43, R43, R168.reuse ;  /* 0x000000a82b2b7220 */ /* 0x080fe20000410000 */
[----:B------:R1:W2:Y:S01]  /*6dc0*/  MUFU.TANH R154, R172 ;  /* 0x000000ac009a7308 */ /* 0x0002a20000002400 */
[----:B------:R-:W-:Y:S01]  /*6dd0*/  FMNMX.FTZ R173, R21, R173, !PT ;  /* 0x000000ad15ad7209 */ /* 0x000fe20007810000 */
[-C--:B------:R-:W-:Y:S01]  /*6de0*/  FMUL.FTZ R46, R46, R168.reuse ;  /* 0x000000a82e2e7220 */ /* 0x080fe20000410000 */
[-C--:B------:R-:W-:Y:S01]  /*6df0*/  FMUL.FTZ R47, R47, R168.reuse ;  /* 0x000000a82f2f7220 */ /* 0x080fe20000410000 */
[-C--:B------:R-:W-:Y:S01]  /*6e00*/  FMUL.FTZ R50, R50, R168.reuse ;  /* 0x000000a832327220 */ /* 0x080fe20000410000 */
[----:B------:R-:W-:Y:S01]  /*6e10*/  FMNMX.FTZ R173, R13, R173, !PT ;  /* 0x000000ad0dad7209 */ /* 0x000fe20007810000 */
[-C--:B------:R-:W-:Y:S01]  /*6e20*/  FMUL.FTZ R51, R51, R168.reuse ;  /* 0x000000a833337220 */ /* 0x080fe20000410000 */
[-C--:B------:R-:W-:Y:S01]  /*6e30*/  FMUL.FTZ R54, R54, R168.reuse ;  /* 0x000000a836367220 */ /* 0x080fe20000410000 */
[----:B------:R-:W3:Y:S01]  /*6e40*/  MUFU.TANH R170, R177 ;  /* 0x000000b100aa7308 */ /* 0x000ee20000002400 */
[----:B-1----:R-:W-:Y:S01]  /*6e50*/  FMUL.FTZ R172, R176, UR25 ;  /* 0x00000019b0ac7c20 */ /* 0x002fe20008410000 */
[----:B------:R-:W-:Y:S01]  /*6e60*/  FMNMX.FTZ R174, R20, R173, !PT ;  /* 0x000000ad14ae7209 */ /* 0x000fe20007810000 */
[-C--:B------:R-:W-:Y:S01]  /*6e70*/  FMUL.FTZ R55, R55, R168.reuse ;  /* 0x000000a837377220 */ /* 0x080fe20000410000 */
[-C--:B------:R-:W-:Y:S01]  /*6e80*/  FMUL.FTZ R58, R58, R168.reuse ;  /* 0x000000a83a3a7220 */ /* 0x080fe20000410000 */
[----:B------:R-:W-:Y:S01]  /*6e90*/  FMUL.FTZ R59, R59, R168 ;  /* 0x000000a83b3b7220 */ /* 0x000fe20000410000 */
[----:B------:R-:W-:Y:S01]  /*6ea0*/  FMNMX.FTZ R175, R9, R174, !PT ;  /* 0x000000ae09af7209 */ /* 0x000fe20007810000 */
[-C--:B------:R-:W-:Y:S01]  /*6eb0*/  FMUL.FTZ R62, R62, R168.reuse ;  /* 0x000000a83e3e7220 */ /* 0x080fe20000410000 */
[----:B------:R-:W1:Y:S01]  /*6ec0*/  MUFU.TANH R172, R172 ;  /* 0x000000ac00ac7308 */ /* 0x000e620000002400 */
[----:B--2---:R-:W-:Y:S01]  /*6ed0*/  FSEL R173, R154, -INF , P6 ;  /* 0xff8000009aad7808 */ /* 0x004fe20003000000 */
[-C--:B------:R-:W-:Y:S01]  /*6ee0*/  FMUL.FTZ R63, R63, R168.reuse ;  /* 0x000000a83f3f7220 */ /* 0x080fe20000410000 */
[----:B------:R-:W-:Y:S01]  /*6ef0*/  FSEL R154, R169, -INF , P5 ;  /* 0xff800000a99a7808 */ /* 0x000fe20002800000 */
[-C--:B------:R-:W-:Y:S01]  /*6f00*/  FMUL.FTZ R66, R66, R168.reuse ;  /* 0x000000a842427220 */ /* 0x080fe20000410000 */
[----:B------:R-:W-:Y:S01]  /*6f10*/  FMNMX.FTZ R175, R173, R175, !PT ;  /* 0x000000afadaf7209 */ /* 0x000fe20007810000 */
[-C--:B------:R-:W-:Y:S01]  /*6f20*/  FMUL.FTZ R67, R67, R168.reuse ;  /* 0x000000a843437220 */ /* 0x080fe20000410000 */
[-C--:B------:R-:W-:Y:S01]  /*6f30*/  FMUL.FTZ R70, R70, R168.reuse ;  /* 0x000000a846467220 */ /* 0x080fe20000410000 */
[----:B------:R-:W2:Y:S01]  /*6f40*/  MUFU.TANH R6, R180 ;  /* 0x000000b400067308 */ /* 0x000ea20000002400 */
[----:B------:R-:W-:Y:S01]  /*6f50*/  FMNMX.FTZ R175, R154, R175, !PT ;  /* 0x000000af9aaf7209 */ /* 0x000fe20007810000 */
[-C--:B------:R-:W-:Y:S01]  /*6f60*/  FMUL.FTZ R71, R71, R168.reuse ;  /* 0x000000a847477220 */ /* 0x080fe20000410000 */
[----:B---3--:R-:W-:Y:S01]  /*6f70*/  FSEL R169, R170, -INF , P3 ;  /* 0xff800000aaa97808 */ /* 0x008fe20001800000 */
[-C--:B------:R-:W-:Y:S01]  /*6f80*/  FMUL.FTZ R74, R74, R168.reuse ;  /* 0x000000a84a4a7220 */ /* 0x080fe20000410000 */
[-C--:B------:R-:W-:Y:S01]  /*6f90*/  FMUL.FTZ R75, R75, R168.reuse ;  /* 0x000000a84b4b7220 */ /* 0x080fe20000410000 */
[-C--:B------:R-:W-:Y:S01]  /*6fa0*/  FMUL.FTZ R78, R78, R168.reuse ;  /* 0x000000a84e4e7220 */ /* 0x080fe20000410000 */
[-C--:B------:R-:W-:Y:S01]  /*6fb0*/  FMUL.FTZ R79, R79, R168.reuse ;  /* 0x000000a84f4f7220 */ /* 0x080fe20000410000 */
[----:B------:R-:W3:Y:S01]  /*6fc0*/  MUFU.TANH R174, R181 ;  /* 0x000000b500ae7308 */ /* 0x000ee20000002400 */
[----:B-1----:R-:W-:Y:S01]  /*6fd0*/  FSEL R172, R172, -INF , P4 ;  /* 0xff800000acac7808 */ /* 0x002fe20002000000 */
[-C--:B------:R-:W-:Y:S01]  /*6fe0*/  FMUL.FTZ R82, R82, R168.reuse ;  /* 0x000000a852527220 */ /* 0x080fe20000410000 */
[-C--:B------:R-:W-:Y:S01]  /*6ff0*/  FMUL.FTZ R83, R83, R168.reuse ;  /* 0x000000a853537220 */ /* 0x080fe20000410000 */
[-C--:B------:R-:W-:Y:S01]  /*7000*/  FMUL.FTZ R86, R86, R168.reuse ;  /* 0x000000a856567220 */ /* 0x080fe20000410000 */
[----:B------:R-:W-:Y:S01]  /*7010*/  FMNMX.FTZ R175, R172, R175, !PT ;  /* 0x000000afacaf7209 */ /* 0x000fe20007810000 */
[-C--:B------:R-:W-:Y:S01]  /*7020*/  FMUL.FTZ R87, R87, R168.reuse ;  /* 0x000000a857577220 */ /* 0x080fe20000410000 */
[-C--:B------:R-:W-:Y:S01]  /*7030*/  FMUL.FTZ R90, R90, R168.reuse ;  /* 0x000000a85a5a7220 */ /* 0x080fe20000410000 */
[----:B------:R-:W-:Y:S01]  /*7040*/  MUFU.EX2 R156, R156 ;  /* 0x0000009c009c7308 */ /* 0x000fe20000000800 */
[----:B--2---:R-:W-:Y:S01]  /*7050*/  FSEL R170, R6, -INF , P2 ;  /* 0xff80000006aa7808 */ /* 0x004fe20001000000 */
[-C--:B------:R-:W-:Y:S01]  /*7060*/  FMUL.FTZ R91, R91, R168.reuse ;  /* 0x000000a85b5b7220 */ /* 0x080fe20000410000 */
[----:B------:R-:W-:Y:S01]  /*7070*/  FMNMX.FTZ R175, R169, R175, !PT ;  /* 0x000000afa9af7209 */ /* 0x000fe20007810000 */
[-C--:B------:R-:W-:Y:S01]  /*7080*/  FMUL.FTZ R94, R94, R168.reuse ;  /* 0x000000a85e5e7220 */ /* 0x080fe20000410000 */
[-C--:B------:R-:W-:Y:S01]  /*7090*/  FMUL.FTZ R95, R95, R168.reuse ;  /* 0x000000a85f5f7220 */ /* 0x080fe20000410000 */
[-C--:B------:R-:W-:Y:S01]  /*70a0*/  FMUL.FTZ R98, R98, R168.reuse ;  /* 0x000000a862627220 */ /* 0x080fe20000410000 */
[----:B------:R-:W-:Y:S01]  /*70b0*/  FMNMX.FTZ R6, R170, R175, !PT ;  /* 0x000000afaa067209 */ /* 0x000fe20007810000 */
[----:B------:R-:W-:Y:S01]  /*70c0*/  MUFU.EX2 R157, R157 ;  /* 0x0000009d009d7308 */ /* 0x000fe20000000800 */
[----:B---3--:R-:W-:Y:S01]  /*70d0*/  FSEL R174, R174, -INF , P1 ;  /* 0xff800000aeae7808 */ /* 0x008fe20000800000 */
[-C--:B------:R-:W-:Y:S01]  /*70e0*/  FMUL.FTZ R99, R99, R168.reuse ;  /* 0x000000a863637220 */ /* 0x080fe20000410000 */
[----:B------:R-:W-:Y:S01]  /*70f0*/  ISETP.NE.AND P1, PT, R17, RZ, PT ;  /* 0x000000ff1100720c */ /* 0x000fe20003f25270 */
[----:B------:R-:W-:Y:S01]  /*7100*/  FMUL.FTZ R102, R102, R168 ;  /* 0x000000a866667220 */ /* 0x000fe20000410000 */
[----:B------:R-:W-:Y:S01]  /*7110*/  FMNMX.FTZ R6, R174, R6, !PT ;  /* 0x00000006ae067209 */ /* 0x000fe20007810000 */
[-C--:B------:R-:W-:Y:S01]  /*7120*/  FMUL.FTZ R103, R103, R168.reuse ;  /* 0x000000a867677220 */ /* 0x080fe20000410000 */
[-C--:B------:R-:W-:Y:S01]  /*7130*/  FMUL.FTZ R106, R106, R168.reuse ;  /* 0x000000a86a6a7220 */ /* 0x080fe20000410000 */
[----:B------:R-:W-:Y:S01]  /*7140*/  MUFU.EX2 R158, R158 ;  /* 0x0000009e009e7308 */ /* 0x000fe20000000800 */
[-C--:B------:R-:W-:Y:S01]  /*7150*/  FMUL.FTZ R107, R107, R168.reuse ;  /* 0x000000a86b6b7220 */ /* 0x080fe20000410000 */
[----:B------:R-:W1:Y:S01]  /*7160*/  SHFL.BFLY PT, R175, R6, 0x2, 0x1f ;  /* 0x0c401f0006af7f89 */ /* 0x000e6200000e0000 */
        /* <DEDUP_REMOVED lines=23> */
[----:B-1----:R-:W-:Y:S01]  /*72e0*/  FMNMX.FTZ R6, R6, R175, !PT ;  /* 0x000000af06067209 */ /* 0x002fe20007810000 */
[-C--:B------:R-:W-:Y:S01]  /*72f0*/  FMUL.FTZ R150, R150, R168.reuse ;  /* 0x000000a896967220 */ /* 0x080fe20000410000 */
[----:B------:R-:W-:-:S03]  /*7300*/  FMUL.FTZ R151, R151, R168 ;  /* 0x000000a897977220 */ /* 0x000fc60000410000 */
[----:B------:R-:W1:Y:S01]  /*7310*/  SHFL.BFLY PT, R175, R6, 0x1, 0x1f ;  /* 0x0c201f0006af7f89 */ /* 0x000e6200000e0000 */
[----:B------:R-:W-:Y:S08]  /*7320*/  MUFU.EX2 R162, R162 ;  /* 0x000000a200a27308 */ /* 0x000ff00000000800 */
[----:B------:R-:W-:Y:S08]  /*7330*/  MUFU.EX2 R163, R163 ;  /* 0x000000a300a37308 */ /* 0x000ff00000000800 */
[----:B------:R-:W-:Y:S01]  /*7340*/  MUFU.EX2 R164, R164 ;  /* 0x000000a400a47308 */ /* 0x000fe20000000800 */
[----:B-1----:R-:W-:-:S07]  /*7350*/  FMNMX.FTZ R6, R6, R175, !PT ;  /* 0x000000af06067209 */ /* 0x002fce0007810000 */
[----:B------:R-:W-:Y:S01]  /*7360*/  MUFU.EX2 R165, R165 ;  /* 0x000000a500a57308 */ /* 0x000fe20000000800 */
[----:B------:R-:W-:-:S04]  /*7370*/  FSETP.NEU.FTZ.AND P2, PT, R6, -INF , PT ;  /* 0xff8000000600780b */ /* 0x000fc80003f5d000 */
[----:B------:R-:W-:-:S03]  /*7380*/  FSEL R175, R6, RZ, P2 ;  /* 0x000000ff06af7208 */ /* 0x000fc60001000000 */
[----:B------:R-:W-:Y:S02]  /*7390*/  MUFU.EX2 R166, R166 ;  /* 0x000000a600a67308 */ /* 0x000fe40000000800 */
[----:B------:R-:W-:-:S04]  /*73a0*/  FADD.FTZ R175, -R175, R8 ;  /* 0x00000008afaf7221 */ /* 0x000fc80000010100 */
[----:B------:R-:W-:Y:S01]  /*73b0*/  FMUL.FTZ R8, R175, UR10 ;  /* 0x0000000aaf087c20 */ /* 0x000fe20008410000 */
[----:B------:R-:W-:Y:S01]  /*73c0*/  IMAD.U32 R175, RZ, RZ, UR24 ;  /* 0x00000018ffaf7e24 */ /* 0x000fe2000f8e00ff */
[----:B------:R-:W-:Y:S03]  /*73d0*/  MUFU.EX2 R167, R167 ;  /* 0x000000a700a77308 */ /* 0x000fe60000000800 */
[----:B------:R-:W-:-:S05]  /*73e0*/  @!P1 IMAD R175, R175, 0x40, R16 ;  /* 0x00000040afaf9824 */ /* 0x000fca00078e0210 */
[----:B------:R-:W1:Y:S01]  /*73f0*/  MUFU.EX2 R8, R8 ;  /* 0x0000000800087308 */ /* 0x000e620000000800 */
[----:B------:R-:W-:-:S05]  /*7400*/  @!P1 LEA R175, R175, UR40, 0x2 ;  /* 0x00000028afaf9c11 */ /* 0x000fca000f8e10ff */
[----:B------:R-:W-:Y:S02]  /*7410*/  @!P1 STS [R175+0x28820], R168 ;  /* 0x028820a8af009388 */ /* 0x000fe40000000800 */
[----:B------:R-:W-:Y:S02]  /*7420*/  MUFU.EX2 R171, R171 ;  /* 0x000000ab00ab7308 */ /* 0x000fe40000000800 */
        /* <DEDUP_REMOVED lines=10> */
[----:B-1----:R-:W-:Y:S01]  /*74d0*/  FMUL.FTZ R175, R6, UR10 ;  /* 0x0000000a06af7c20 */ /* 0x002fe20008410000 */
[-C--:B------:R-:W-:Y:S01]  /*74e0*/  FMUL.FTZ R41, R41, R8.reuse ;  /* 0x0000000829297220 */ /* 0x080fe20000410000 */
[-C--:B------:R-:W-:Y:S01]  /*74f0*/  FMUL.FTZ R44, R44, R8.reuse ;  /* 0x000000082c2c7220 */ /* 0x080fe20000410000 */
[-C--:B------:R-:W-:Y:S01]  /*7500*/  FMUL.FTZ R45, R45, R8.reuse ;  /* 0x000000082d2d7220 */ /* 0x080fe20000410000 */
[-C--:B------:R-:W-:Y:S01]  /*7510*/  FMUL.FTZ R48, R48, R8.reuse ;  /* 0x0000000830307220 */ /* 0x080fe20000410000 */
[----:B------:R-:W-:Y:S01]  /*7520*/  FSEL R175, R175, RZ, P2 ;  /* 0x000000ffafaf7208 */ /* 0x000fe20001000000 */
[-C--:B------:R-:W-:Y:S01]  /*7530*/  FMUL.FTZ R49, R49, R8.reuse ;  /* 0x0000000831317220 */ /* 0x080fe20000410000 */
[-C--:B------:R-:W-:Y:S01]  /*7540*/  FMUL.FTZ R52, R52, R8.reuse ;  /* 0x0000000834347220 */ /* 0x080fe20000410000 */
[-C--:B------:R-:W-:Y:S01]  /*7550*/  FMUL.FTZ R53, R53, R8.reuse ;  /* 0x0000000835357220 */ /* 0x080fe20000410000 */
[-C--:B------:R-:W-:Y:S01]  /*7560*/  FMUL.FTZ R56, R56, R8.reuse ;  /* 0x0000000838387220 */ /* 0x080fe20000410000 */
        /* <DEDUP_REMOVED lines=17> */
[----:B------:R-:W-:Y:S01]  /*7680*/  FFMA.FTZ R174, R174, UR10, -R175 ;  /* 0x0000000aaeae7c23 */ /* 0x000fe200080108af */
[-C--:B------:R-:W-:Y:S01]  /*7690*/  FMUL.FTZ R57, R57, R8.reuse ;  /* 0x0000000839397220 */ /* 0x080fe20000410000 */
[-C--:B------:R-:W-:Y:S01]  /*76a0*/  FMUL.FTZ R60, R60, R8.reuse ;  /* 0x000000083c3c7220 */ /* 0x080fe20000410000 */
[-C--:B------:R-:W-:Y:S01]  /*76b0*/  FMUL.FTZ R61, R61, R8.reuse ;  /* 0x000000083d3d7220 */ /* 0x080fe20000410000 */
[-C--:B------:R-:W-:Y:S01]  /*76c0*/  FMUL.FTZ R64, R64, R8.reuse ;  /* 0x0000000840407220 */ /* 0x080fe20000410000 */
[----:B------:R-:W3:Y:S01]  /*76d0*/  MUFU.EX2 R15, R15 ;  /* 0x0000000f000f7308 */ /* 0x000ee20000000800 */
[----:B-1----:R-:W-:Y:S01]  /*76e0*/  FFMA.FTZ R5, R8, R5, R11 ;  /* 0x0000000508057223 */ /* 0x002fe2000001000b */
        /* <DEDUP_REMOVED lines=16> */
[----:B------:R-:W-:Y:S01]  /*77f0*/  FADD.FTZ R5, R155, R4 ;  /* 0x000000049b057221 */ /* 0x000fe20000010000 */
[----:B------:R-:W-:Y:S01]  /*7800*/  F2FP.BF16.F32.PACK_AB R155, R156, R155 ;  /* 0x0000009b9c9b723e */ /* 0x000fe200000010ff */
[-C--:B------:R-:W-:Y:S01]  /*7810*/  FMUL.FTZ R88, R88, R8.reuse ;  /* 0x0000000858587220 */ /* 0x080fe20000410000 */
[-C--:B------:R-:W-:Y:S01]  /*7820*/  FMUL.FTZ R89, R89, R8.reuse ;  /* 0x0000000859597220 */ /* 0x080fe20000410000 */
[----:B------:R-:W-:Y:S01]  /*7830*/  FADD.FTZ R5, R156, R5 ;  /* 0x000000059c057221 */ /* 0x000fe20000010000 */
[-C--:B------:R-:W-:Y:S01]  /*7840*/  FMUL.FTZ R92, R92, R8.reuse ;  /* 0x000000085c5c7220 */ /* 0x080fe20000410000 */
[----:B------:R-:W3:Y:S01]  /*7850*/  MUFU.EX2 R14, R14 ;  /* 0x0000000e000e7308 */ /* 0x000ee20000000800 */
[----:B-1----:R-:W-:Y:S01]  /*7860*/  FADD.FTZ R4, R10, R12 ;  /* 0x0000000c0a047221 */ /* 0x002fe20000010000 */
[----:B------:R-:W-:Y:S01]  /*7870*/  FADD.FTZ R5, R157, R5 ;  /* 0x000000059d057221 */ /* 0x000fe20000010000 */
[----:B------:R-:W-:Y:S01]  /*7880*/  F2FP.BF16.F32.PACK_AB R157, R158, R157 ;  /* 0x0000009d9e9d723e */ /* 0x000fe200000010ff */
[-C--:B------:R-:W-:Y:S01]  /*7890*/  FMUL.FTZ R93, R93, R8.reuse ;  /* 0x000000085d5d7220 */ /* 0x080fe20000410000 */
[-C--:B------:R-:W-:Y:S01]  /*78a0*/  FMUL.FTZ R96, R96, R8.reuse ;  /* 0x0000000860607220 */ /* 0x080fe20000410000 */
[----:B------:R-:W-:Y:S01]  /*78b0*/  FADD.FTZ R5, R158, R5 ;  /* 0x000000059e057221 */ /* 0x000fe20000010000 */
[-C--:B------:R-:W-:Y:S01]  /*78c0*/  FMUL.FTZ R97, R97, R8.reuse ;  /* 0x0000000861617220 */ /* 0x080fe20000410000 */
[----:B------:R-:W1:Y:S01]  /*78d0*/  MUFU.EX2 R21, R21 ;  /* 0x0000001500157308 */ /* 0x000e620000000800 */
        /* <DEDUP_REMOVED lines=9> */
[----:B------:R-:W-:Y:S01]  /*7970*/  FADD.FTZ R5, R161, R5 ;  /* 0x00000005a1057221 */ /* 0x000fe20000010000 */
[----:B------:R-:W-:Y:S01]  /*7980*/  F2FP.BF16.F32.PACK_AB R156, R14, R176 ;  /* 0x000000b00e9c723e */ /* 0x000fe200000010ff */
[-C--:B------:R-:W-:Y:S01]  /*7990*/  FMUL.FTZ R105, R105, R8.reuse ;  /* 0x0000000869697220 */ /* 0x080fe20000410000 */
[C---:B------:R-:W-:Y:S01]  /*79a0*/  F2FP.BF16.F32.PACK_AB R161, R162.reuse, R161 ;  /* 0x000000a1a2a1723e */ /* 0x040fe200000010ff */
        /* <DEDUP_REMOVED lines=15> */
[C---:B------:R-:W-:Y:S01]  /*7aa0*/  F2FP.BF16.F32.PACK_AB R165, R166.reuse, R165 ;  /* 0x000000a5a6a5723e */ /* 0x040fe200000010ff */
        /* <DEDUP_REMOVED lines=10> */
[----:B------:R3:W4:Y:S01]  /*7b50*/  MUFU.EX2 R11, R154 ;  /* 0x0000009a000b7308 */ /* 0x0007220000000800 */
        /* <DEDUP_REMOVED lines=9> */
[----:B---3--:R-:W-:Y:S01]  /*7bf0*/  F2FP.BF16.F32.PACK_AB R154, R10, R15 ;  /* 0x0000000f0a9a723e */ /* 0x008fe200000010ff */
[----:B------:R-:W-:Y:S01]  /*7c00*/  BAR.SYNC.DEFER_BLOCKING 0xf, 0x100 ;  /* 0x03c4000000007b1d */ /* 0x000fe20000010000 */
[-C--:B------:R-:W-:Y:S01]  /*7c10*/  FMUL.FTZ R141, R141, R8.reuse ;  /* 0x000000088d8d7220 */ /* 0x080fe20000410000 */
[-C--:B------:R-:W-:Y:S01]  /*7c20*/  FMUL.FTZ R144, R144, R8.reuse ;  /* 0x0000000890907220 */ /* 0x080fe20000410000 */
[-C--:B------:R-:W-:Y:S01]  /*7c30*/  FMUL.FTZ R145, R145, R8.reuse ;  /* 0x0000000891917220 */ /* 0x080fe20000410000 */
[-C--:B------:R-:W-:Y:S01]  /*7c40*/  FMUL.FTZ R148, R148, R8.reuse ;  /* 0x0000000894947220 */ /* 0x080fe20000410000 */
[----:B------:R-:W-:Y:S01]  /*7c50*/  FMUL.FTZ R149, R149, R8 ;  /* 0x0000000895957220 */ /* 0x000fe20000410000 */
[----:B------:R-:W2:Y:S01]  /*7c60*/  MUFU.EX2 R169, R169 ;  /* 0x000000a900a97308 */ /* 0x000ea20000000800 */
[C---:B----4-:R-:W-:Y:S01]  /*7c70*/  FADD.FTZ R4, R11.reuse, R4 ;  /* 0x000000040b047221 */ /* 0x050fe20000010000 */
[----:B------:R-:W-:-:S06]  /*7c80*/  F2FP.BF16.F32.PACK_AB R162, R11, R173 ;  /* 0x000000ad0ba2723e */ /* 0x000fcc00000010ff */
[----:B------:R-:W3:Y:S01]  /*7c90*/  MUFU.EX2 R170, R170 ;  /* 0x000000aa00aa7308 */ /* 0x000ee20000000800 */
[----:B-1----:R-:W-:-:S07]  /*7ca0*/  FADD.FTZ R4, R172, R4 ;  /* 0x00000004ac047221 */ /* 0x002fce0000010000 */
[----:B------:R-:W1:Y:S01]  /*7cb0*/  MUFU.EX2 R174, R174 ;  /* 0x000000ae00ae7308 */ /* 0x000e620000000800 */
[C---:B--2---:R-:W-:Y:S01]  /*7cc0*/  FADD.FTZ R4, R169.reuse, R4 ;  /* 0x00000004a9047221 */ /* 0x044fe20000010000 */
[----:B------:R-:W-:Y:S01]  /*7cd0*/  F2FP.BF16.F32.PACK_AB R164, R169, R172 ;  /* 0x000000aca9a4723e */ /* 0x000fe200000010ff */
[----:B------:R2:W-:Y:S04]  /*7ce0*/  STSM.16.M88.4 [R18+0x26800], R152 ;  /* 0x0268009812007844 */ /* 0x0005e80000000200 */
[----:B------:R2:W-:Y:S01]  /*7cf0*/  STSM.16.M88.4 [R19], R156 ;  /* 0x0000009c13007844 */ /* 0x0005e20000000200 */
[----:B---3--:R-:W-:Y:S01]  /*7d00*/  FADD.FTZ R9, R170, R4 ;  /* 0x00000004aa097221 */ /* 0x008fe20000010000 */
[----:B------:R-:W-:Y:S01]  /*7d10*/  FADD.FTZ R4, R167, R5 ;  /* 0x00000005a7047221 */ /* 0x000fe20000010000 */
[C---:B------:R-:W-:Y:S01]  /*7d20*/  F2FP.BF16.F32.PACK_AB R167, R171.reuse, R167 ;  /* 0x000000a7aba7723e */ /* 0x040fe200000010ff */
[----:B------:R2:W-:Y:S02]  /*7d30*/  STSM.16.M88.4 [R23], R160 ;  /* 0x000000a017007844 */ /* 0x0005e40000000200 */
[----:B------:R-:W-:Y:S01]  /*7d40*/  FADD.FTZ R4, R171, R4 ;  /* 0x00000004ab047221 */ /* 0x000fe20000010000 */
[C---:B-1----:R-:W-:Y:S01]  /*7d50*/  F2FP.BF16.F32.PACK_AB R166, R174.reuse, R170 ;  /* 0x000000aaaea6723e */ /* 0x042fe200000010ff */
[----:B------:R-:W-:-:S04]  /*7d60*/  FADD.FTZ R5, R174, R9 ;  /* 0x00000009ae057221 */ /* 0x000fc80000010000 */
[----:B------:R2:W-:Y:S01]  /*7d70*/  STSM.16.M88.4 [R22], R164 ;  /* 0x000000a416007844 */ /* 0x0005e20000000200 */
[----:B------:R-:W-:Y:S05]  /*7d80*/  @!P0 BRA `(.L_x_4450) ;  /* 0x0000000000048947 */ /* 0x000fea0003800000 */
[----:B------:R-:W-:Y:S01]  /*7d90*/  BPT.TRAP 0x1 ;  /* 0x000000040000795c */ /* 0x000fe20000300000 */
.L_x_4450:
[----:B------:R1:W3:Y:S01]  /*7da0*/  SYNCS.PHASECHK.TRANS64.TRYWAIT P1, [UR23+0x28c50], R7 ;  /* 0x028c5007ff0075a7 */ /* 0x0002e20008020157 */
[----:B------:R-:W-:Y:S05]  /*7db0*/  @!P0 BRA `(.L_x_4451) ;  /* 0x0000000000048947 */ /* 0x000fea0003800000 */
[----:B------:R-:W-:Y:S01]  /*7dc0*/  BPT.TRAP 0x1 ;  /* 0x000000040000795c */ /* 0x000fe20000300000 */
.L_x_4451:
[----:B---3--:R-:W-:Y:S05]  /*7dd0*/  @P1 BRA `(.L_x_4452) ;  /* 0x0000000000081947 */ /* 0x008fea0003800000 */
[----:B------:R-:W3:Y:S02]  /*7de0*/  SYNCS.PHASECHK.TRANS64.TRYWAIT P1, [UR23+0x28c50], R7 ;  /* 0x028c5007ff0075a7 */ /* 0x000ee40008020157 */
[----:B---3--:R-:W-:Y:S05]  /*7df0*/  @!P1 BRA `(.L_x_4453) ;  /* 0x000000d8008c9947 */ /* 0x008fea0003800000 */
.L_x_4452:
        /* <DEDUP_REMOVED lines=34> */
.L_x_4454:
[----:B------:R-:W-:Y:S01]  /*8020*/  UISETP.GT.AND UP0, UPT, UR21, UR20, UPT ;  /* 0x000000141500728c */ /* 0x000fe2000bf04270 */
[----:B------:R-:W-:Y:S01]  /*8030*/  IMAD.MOV.U32 R9, RZ, RZ, R3 ;  /* 0x000000ffff097224 */ /* 0x000fe200078e0003 */
[----:B------:R-:W-:Y:S01]  /*8040*/  UIADD3 UR23, UR23, 0x28c60, URZ ;  /* 0x00028c6017177890 */ /* 0x000fe2000fffe03f */
[----:B---3--:R-:W-:Y:S01]  /*8050*/  IMAD.MOV.U32 R8, RZ, RZ, R6 ;  /* 0x000000ffff087224 */ /* 0x008fe200078e0006 */
[----:B------:R-:W-:Y:S02]  /*8060*/  UIADD3 UR21, UR21, -0x1, URZ ;  /* 0xffffffff15157890 */ /* 0x000fe4000fffe03f */
[----:B------:R-:W-:Y:S01]  /*8070*/  PLOP3.LUT P1, PT, PT, PT, UP0, 0x80, 0x0 ;  /* 0x000000000000781c */ /* 0x000fe20003f2f008 */
[----:B------:R-:W-:Y:S01]  /*8080*/  UPRMT UR23, UR39, 0x654, UR23 ;  /* 0x0000065427177896 */ /* 0x000fe20008000017 */
[----:B------:R-:W-:-:S08]  /*8090*/  UMOV UR24, UR37 ;  /* 0x0000002500187c82 */ /* 0x000fd00008000000 */
[----:B------:R-:W-:Y:S03]  /*80a0*/  SYNCS.ARRIVE.TRANS64.RED.A1T0 RZ, [UR23], RZ ;  /* 0x000000ffffff79a7 */ /* 0x000fe60008100417 */
[----:B------:R-:W-:Y:S05]  /*80b0*/  @P1 BRA `(.L_x_4455) ;  /* 0xffffffdc007c1947 */ /* 0x000fea000383ffff */
.L_x_4444:
[----:B------:R-:W-:-:S06]  /*80c0*/  UISETP.GE.AND UP0, UPT, UR21, UR48, UPT ;  /* 0x000000301500728c */ /* 0x000fcc000bf06270 */
[----:B------:R-:W-:-:S13]  /*80d0*/  PLOP3.LUT P1, PT, PT, PT, UP0, 0x80, 0x0 ;  /* 0x000000000000781c */ /* 0x000fda0003f2f008 */
[----:B------:R-:W-:Y:S05]  /*80e0*/  @!P1 BRA `(.L_x_4456) ;  /* 0x0000001c003c9947 */ /* 0x000fea0003800000 */
[----:B0-2---:R-:W-:Y:S01]  /*80f0*/  IMAD.MOV.U32 R8, RZ, RZ, R3 ;  /* 0x000000ffff087224 */ /* 0x005fe200078e0003 */
[----:B------:R-:W-:Y:S01]  /*8100*/  UMOV UR23, UR37 ;  /* 0x0000002500177c82 */ /* 0x000fe20008000000 */
[----:B------:R-:W-:Y:S01]  /*8110*/  IMAD.MOV.U32 R9, RZ, RZ, R6 ;  /* 0x000000ffff097224 */ /* 0x000fe200078e0006 */
[----:B------:R-:W-:Y:S01]  /*8120*/  ULDC UR24, c[0x0][0x9d8] ;  /* 0x0002760000187ab9 */ /* 0x000fe20000000800 */
[----:B------:R-:W-:-:S05]  /*8130*/  ULDC UR20, c[0x0][0x988] ;  /* 0x0002620000147ab9 */ /* 0x000fca0000000800 */
.L_x_4467:
[----:B------:R-:W-:-:S04]  /*8140*/  UIADD3 UR37, UR23, 0x1, URZ ;  /* 0x0000000117257890 */ /* 0x000fc8000fffe03f */
[----:B------:R-:W-:-:S04]  /*8150*/  UISETP.NE.AND UP0, UPT, UR37, 0x2, UPT ;  /* 0x000000022500788c */ /* 0x000fc8000bf05270 */
[----:B------:R-:W-:Y:S02]  /*8160*/  USEL UR6, URZ, 0x1, UP0 ;  /* 0x000000013f067887 */ /* 0x000fe40008000000 */
[----:B------:R-:W-:Y:S02]  /*8170*/  USEL UR37, UR37, URZ, UP0 ;  /* 0x0000003f25257287 */ /* 0x000fe40008000000 */
[----:B------:R-:W-:Y:S01]  /*8180*/  ULOP3.LUT UR36, UR36, UR6, URZ, 0x3c, !UPT ;  /* 0x0000000624247292 */ /* 0x000fe2000f8e3c3f */
[----:B0-2---:R-:W-:Y:S11]  /*8190*/  @!P0 BRA `(.L_x_4457) ;  /* 0x0000000000048947 */ /* 0x005ff60003800000 */
[----:B------:R-:W-:Y:S01]  /*81a0*/  BPT.TRAP 0x1 ;  /* 0x000000040000795c */ /* 0x000fe20000300000 */
.L_x_4457:
[----:B------:R-:W-:Y:S01]  /*81b0*/  ULEA UR22, UR37, UR40, 0x3 ;  /* 0x0000002825167291 */ /* 0x000fe2000f8e183f */
[----:B-1----:R-:W-:-:S05]  /*81c0*/  IMAD.U32 R7, RZ, RZ, UR36 ;  /* 0x00000024ff077e24 */ /* 0x002fca000f8e00ff */
[----:B------:R-:W-:-:S04]  /*81d0*/  SHF.L.U32 R7, R7, 0x1f, RZ ;  /* 0x0000001f07077819 */ /* 0x000fc800000006ff */
[----:B------:R0:W1:Y:S01]  /*81e0*/  SYNCS.PHASECHK.TRANS64.TRYWAIT P1, [UR22+0x28c30], R7 ;  /* 0x028c3007ff0075a7 */ /* 0x0000620008020156 */
[----:B------:R-:W-:Y:S05]  /*81f0*/  @!P0 BRA `(.L_x_4458) ;  /* 0x0000000000048947 */ /* 0x000fea0003800000 */
[----:B------:R-:W-:Y:S01]  /*8200*/  BPT.TRAP 0x1 ;  /* 0x000000040000795c */ /* 0x000fe20000300000 */
.L_x_4458:
[----:B-1----:R-:W-:Y:S05]  /*8210*/  @P1 BRA `(.L_x_4459) ;  /* 0x0000000000081947 */ /* 0x002fea0003800000 */
[----:B------:R-:W1:Y:S02]  /*8220*/  SYNCS.PHASECHK.TRANS64.TRYWAIT P1, [UR22+0x28c30], R7 ;  /* 0x028c3007ff0075a7 */ /* 0x000e640008020156 */
[----:B-1----:R-:W-:Y:S05]  /*8230*/  @!P1 BRA `(.L_x_4460) ;  /* 0x000000d400949947 */ /* 0x002fea0003800000 */
.L_x_4459:
        /* <DEDUP_REMOVED lines=23> */
.L_x_4461:
        /* <DEDUP_REMOVED lines=297> */
[----:B------:R-:W-:Y:S01]  /*9640*/  FADD.FTZ R4, R21, R4 ;  /* 0x0000000415047221 */ /* 0x000fe20000010000 */
[-C--:B------:R-:W-:Y:S01]  /*9650*/  FMUL.FTZ R91, R91, R10.reuse ;  /* 0x0000000a5b5b7220 */ /* 0x080fe20000410000 */
[-C--:B------:R-:W-:Y:S01]  /*9660*/  FMUL.FTZ R94, R94, R10.reuse ;  /* 0x0000000a5e5e7220 */ /* 0x080fe20000410000 */
[----:B------:R-:W1:Y:S01]  /*9670*/  MUFU.EX2 R12, R12 ;  /* 0x0000000c000c7308 */ /* 0x000e620000000800 */
[----:B--2---:R-:W-:Y:S01]  /*9680*/  FADD.FTZ R11, R159, R11 ;  /* 0x0000000b9f0b7221 */ /* 0x004fe20000010000 */
[----:B------:R-:W-:Y:S01]  /*9690*/  FADD.FTZ R4, R168, R4 ;  /* 0x00000004a8047221 */ /* 0x000fe20000010000 */
[----:B---3--:R-:W-:Y:S01]  /*96a0*/  F2FP.BF16.F32.PACK_AB R158, R20, R15 ;  /* 0x0000000f149e723e */ /* 0x008fe200000010ff */
[-C--:B------:R-:W-:Y:S01]  /*96b0*/  FMUL.FTZ R95, R95, R10.reuse ;  /* 0x0000000a5f5f7220 */ /* 0x080fe20000410000 */
[-C--:B------:R-:W-:Y:S01]  /*96c0*/  FMUL.FTZ R98, R98, R10.reuse ;  /* 0x0000000a62627220 */ /* 0x080fe20000410000 */
[----:B------:R-:W-:Y:S01]  /*96d0*/  FADD.FTZ R4, R8, R4 ;  /* 0x0000000408047221 */ /* 0x000fe20000010000 */
[-C--:B------:R-:W-:Y:S01]  /*96e0*/  FMUL.FTZ R99, R99, R10.reuse ;  /* 0x0000000a63637220 */ /* 0x080fe20000410000 */
[----:B------:R-:W2:Y:S01]  /*96f0*/  MUFU.EX2 R161, R166 ;  /* 0x000000a600a17308 */ /* 0x000ea20000000800 */
[C---:B----4-:R-:W-:Y:S01]  /*9700*/  FADD.FTZ R11, R5.reuse, R11 ;  /* 0x0000000b050b7221 */ /* 0x050fe20000010000 */
        /* <DEDUP_REMOVED lines=9> */
[----:B------:R1:W-:Y:S01]  /*97a0*/  STSM.16.M88.4 [R18+0x26800], R152 ;  /* 0x0268009812007844 */ /* 0x0003e20000000200 */
[-C--:B------:R-:W-:Y:S01]  /*97b0*/  FMUL.FTZ R107, R107, R10.reuse ;  /* 0x0000000a6b6b7220 */ /* 0x080fe20000410000 */
[-C--:B------:R-:W-:Y:S01]  /*97c0*/  FMUL.FTZ R110, R110, R10.reuse ;  /* 0x0000000a6e6e7220 */ /* 0x080fe20000410000 */
[----:B------:R-:W-:Y:S01]  /*97d0*/  FMUL.FTZ R111, R111, R10 ;  /* 0x0000000a6f6f7220 */ /* 0x000fe20000410000 */
[----:B------:R1:W-:Y:S01]  /*97e0*/  STSM.16.M88.4 [R19], R156 ;  /* 0x0000009c13007844 */ /* 0x0003e20000000200 */
[----:B------:R-:W4:Y:S01]  /*97f0*/  MUFU.EX2 R169, R169 ;  /* 0x000000a900a97308 */ /* 0x000f220000000800 */
        /* <DEDUP_REMOVED lines=44> */
.L_x_4462:
[----:B------:R2:W3:Y:S01]  /*9ac0*/  SYNCS.PHASECHK.TRANS64.TRYWAIT P1, [UR22+0x28c50], R7 ;  /* 0x028c5007ff0075a7 */ /* 0x0004e20008020156 */
[----:B------:R-:W-:Y:S05]  /*9ad0*/  @!P0 BRA `(.L_x_4463) ;  /* 0x0000000000048947 */ /* 0x000fea0003800000 */
[----:B------:R-:W-:Y:S01]  /*9ae0*/  BPT.TRAP 0x1 ;  /* 0x000000040000795c */ /* 0x000fe20000300000 */
.L_x_4463:
[----:B---3--:R-:W-:Y:S05]  /*9af0*/  @P1 BRA `(.L_x_4464) ;  /* 0x0000000000081947 */ /* 0x008fea0003800000 */
[----:B------:R-:W3:Y:S02]  /*9b00*/  SYNCS.PHASECHK.TRANS64.TRYWAIT P1, [UR22+0x28c50], R7 ;  /* 0x028c5007ff0075a7 */ /* 0x000ee40008020156 */
[----:B---3--:R-:W-:Y:S05]  /*9b10*/  @!P1 BRA `(.L_x_4465) ;  /* 0x000000bc00749947 */ /* 0x008fea0003800000 */
.L_x_4464:
        /* <DEDUP_REMOVED lines=34> */
.L_x_4466:
[----:B------:R-:W-:Y:S01]  /*9d40*/  UISETP.GT.AND UP0, UPT, UR21, UR48, UPT ;  /* 0x000000301500728c */ /* 0x000fe2000bf04270 */
[----:B---3--:R-:W-:Y:S01]  /*9d50*/  IMAD.MOV.U32 R8, RZ, RZ, R3 ;  /* 0x000000ffff087224 */ /* 0x008fe200078e0003 */
        /* <DEDUP_REMOVED lines=8> */
.L_x_4456:
[----:B------:R-:W3:Y:S01]  /*9de0*/  SHFL.BFLY PT, R0, R5, 0x2, 0x1f ;  /* 0x0c401f0005007f89 */ /* 0x000ee200000e0000 */
[----:B------:R-:W-:Y:S01]  /*9df0*/  IMAD.U32 R12, RZ, RZ, UR10 ;  /* 0x0000000aff0c7e24 */ /* 0x000fe2000f8e00ff */
[----:B------:R-:W-:Y:S08]  /*9e00*/  BAR.ARV 0x8, 0x100 ;  /* 0x0204000000007b1d */ /* 0x000ff00000002000 */
[----:B------:R-:W-:Y:S01]  /*9e10*/  BAR.SYNC.DEFER_BLOCKING 0xf, 0x100 ;  /* 0x03c4000000007b1d */ /* 0x000fe20000010000 */
[----:B------:R-:W-:Y:S01]  /*9e20*/  ISETP.NE.AND P2, PT, R17, RZ, PT ;  /* 0x000000ff1100720c */ /* 0x000fe20003f45270 */
[----:B------:R-:W-:Y:S01]  /*9e30*/  IMAD.MOV.U32 R13, RZ, RZ, -0x800000 ;  /* 0xff800000ff0d7424 */ /* 0x000fe200078e00ff */
[----:B------:R-:W-:-:S03]  /*9e40*/  UIADD3 UR46, UR46, 0x1, URZ ;  /* 0x000000012e2e7890 */ /* 0x000fc6000fffe03f */
[----:B------:R-:W4:Y:S01]  /*9e50*/  SHFL.BFLY PT, R9, R4, 0x2, 0x1f ;  /* 0x0c401f0004097f89 */ /* 0x000f2200000e0000 */
[----:B---3--:R-:W-:-:S05]  /*9e60*/  FADD.FTZ R0, R0, R5 ;  /* 0x0000000500007221 */ /* 0x008fca0000010000 */
[----:B012---:R-:W0:Y:S01]  /*9e70*/  SHFL.BFLY PT, R7, R0, 0x1, 0x1f ;  /* 0x0c201f0000077f89 */ /* 0x007e2200000e0000 */
[----:B----4-:R-:W-:Y:S01]  /*9e80*/  FADD.FTZ R9, R9, R4 ;  /* 0x0000000409097221 */ /* 0x010fe20000010000 */
[----:B------:R-:W-:-:S04]  /*9e90*/  IMAD.MOV.U32 R4, RZ, RZ, RZ ;  /* 0x000000ffff047224 */ /* 0x000fc800078e00ff */
[----:B------:R-:W1:Y:S01]  /*9ea0*/  SHFL.BFLY PT, R8, R9, 0x1, 0x1f ;  /* 0x0c201f0009087f89 */ /* 0x000e6200000e0000 */
[----:B0-----:R-:W-:Y:S01]  /*9eb0*/  FADD.FTZ R10, R0, R7 ;  /* 0x00000007000a7221 */ /* 0x001fe20000010000 */
[----:B------:R-:W-:-:S04]  /*9ec0*/  IMAD.MOV.U32 R0, RZ, RZ, RZ ;  /* 0x000000ffff007224 */ /* 0x000fc800078e00ff */
[----:B------:R-:W-:-:S13]  /*9ed0*/  FSETP.NE.FTZ.AND P0, PT, R10, RZ, PT ;  /* 0x000000ff0a00720b */ /* 0x000fda0003f15000 */
[----:B------:R-:W0:Y:S01]  /*9ee0*/  @P0 MUFU.LG2 R7, R10 ;  /* 0x0000000a00070308 */ /* 0x000e220000000c00 */
[----:B------:R-:W-:Y:S01]  /*9ef0*/  @P0 FMUL.FTZ R5, R12, 0.69314718246459960938 ;  /* 0x3f3172180c050820 */ /* 0x000fe20000410000 */
[----:B-1----:R-:W-:Y:S01]  /*9f00*/  FADD.FTZ R11, R9, R8 ;  /* 0x00000008090b7221 */ /* 0x002fe20000010000 */
[----:B------:R-:W-:-:S04]  /*9f10*/  IMAD.MOV.U32 R12, RZ, RZ, -0x800000 ;  /* 0xff800000ff0c7424 */ /* 0x000fc800078e00ff */
[----:B------:R-:W-:Y:S01]  /*9f20*/  FSETP.NE.FTZ.AND P1, PT, R11, RZ, PT ;  /* 0x000000ff0b00720b */ /* 0x000fe20003f35000 */
[----:B------:R-:W1:Y:S01]  /*9f30*/  @P0 MUFU.RCP R4, R10 ;  /* 0x0000000a00040308 */ /* 0x000e620000001000 */
[----:B0-----:R-:W-:-:S11]  /*9f40*/  @P0 FMUL.FTZ R8, R7, 0.69314718246459960938 ;  /* 0x3f31721807080820 */ /* 0x001fd60000410000 */
[----:B------:R-:W0:Y:S01]  /*9f50*/  @P1 MUFU.RCP R0, R11 ;  /* 0x0000000b00001308 */ /* 0x000e220000001000 */
[----:B------:R-:W-:Y:S01]  /*9f60*/  @P0 FFMA.FTZ R12, R5, R6, R8 ;  /* 0x00000006050c0223 */ /* 0x000fe20000010008 */
[----:B------:R-:W-:Y:S01]  /*9f70*/  IMAD.U32 R5, RZ, RZ, UR37 ;  /* 0x00000025ff057e24 */ /* 0x000fe2000f8e00ff */
[----:B------:R-:W-:Y:S01]  /*9f80*/  UIADD3 UR37, UR37, 0x1, URZ ;  /* 0x0000000125257890 */ /* 0x000fe2000fffe03f */
[----:B------:R-:W-:Y:S02]  /*9f90*/  IMAD.U32 R6, RZ, RZ, UR10 ;  /* 0x0000000aff067e24 */ /* 0x000fe4000f8e00ff */
[-C--:B-1----:R-:W-:Y:S01]  /*9fa0*/  FMUL.FTZ R24, R24, R4.reuse ;  /* 0x0000000418187220 */ /* 0x082fe20000410000 */
[----:B------:R-:W-:Y:S01]  /*9fb0*/  @!P2 IMAD R5, R5, 0x40, R16 ;  /* 0x000000400505a824 */ /* 0x000fe200078e0210 */
[----:B------:R-:W-:Y:S01]  /*9fc0*/  UISETP.NE.AND UP0, UPT, UR37, 0x2, UPT ;  /* 0x000000022500788c */ /* 0x000fe2000bf05270 */
[-C--:B------:R-:W-:Y:S01]  /*9fd0*/  FMUL.FTZ R25, R25, R4.reuse ;  /* 0x0000000419197220 */ /* 0x080fe20000410000 */
[-C--:B------:R-:W-:Y:S01]  /*9fe0*/  FMUL.FTZ R28, R28, R4.reuse ;  /* 0x000000041c1c7220 */ /* 0x080fe20000410000 */
[-C--:B------:R-:W-:Y:S01]  /*9ff0*/  FMUL.FTZ R29, R29, R4.reuse ;  /* 0x000000041d1d7220 */ /* 0x080fe20000410000 */
[----:B------:R-:W-:Y:S01]  /*a000*/  @!P2 LEA R7, R5, UR40, 0x2 ;  /* 0x000000280507ac11 */ /* 0x000fe2000f8e10ff */
[-C--:B------:R-:W-:Y:S01]  /*a010*/  FMUL.FTZ R32, R32, R4.reuse ;  /* 0x0000000420207220 */ /* 0x080fe20000410000 */
[----:B------:R-:W1:Y:S01]  /*a020*/  @P1 MUFU.LG2 R5, R11 ;  /* 0x0000000b00051308 */ /* 0x000e620000000c00 */
[-C--:B------:R-:W-:Y:S01]  /*a030*/  FMUL.FTZ R33, R33, R4.reuse ;  /* 0x0000000421217220 */ /* 0x080fe20000410000 */
[-C--:B------:R-:W-:Y:S01]  /*a040*/  FMUL.FTZ R36, R36, R4.reuse ;  /* 0x0000000424247220 */ /* 0x080fe20000410000 */
[----:B------:R1:W-:Y:S01]  /*a050*/  @!P2 STS [R7+0x28800], R4 ;  /* 0x028800040700a388 */ /* 0x0003e20000000800 */
        /* <DEDUP_REMOVED lines=59> */
[----:B-1----:R-:W-:Y:S01]  /*a410*/  @P1 FMUL.FTZ R4, R5, 0.69314718246459960938 ;  /* 0x3f31721805041820 */ /* 0x002fe20000410000 */
[----:B------:R-:W-:Y:S01]  /*a420*/  USEL UR4, URZ, 0x1, UP0 ;  /* 0x000000013f047887 */ /* 0x000fe20008000000 */
        /* <DEDUP_REMOVED lines=66> */
[----:B------:R-:W-:-:S02]  /*a850*/  USEL UR37, UR37, URZ, UP0 ;  /* 0x0000003f25257287 */ /* 0x000fc40008000000 */
[----:B------:R-:W-:Y:S01]  /*a860*/  ULOP3.LUT UR36, UR36, UR4, URZ, 0x3c, !UPT ;  /* 0x0000000424247292 */ /* 0x000fe2000f8e3c3f */
[----:B0-----:R-:W-:Y:S11]  /*a870*/  BAR.ARV 0xe, 0x100 ;  /* 0x0384000000007b1d */ /* 0x001ff60000002000 */
.L_x_4420:
        /* <DEDUP_REMOVED lines=33> */
[----:B------:R-:W-:-:S04]  /*aa90*/  UIADD3 UR4, UP0, UR4, UR12, URZ ;  /* 0x0000000c04047290 */ /* 0x000fc8000ff1e03f */
[----:B------:R-:W-:Y:S01]  /*aaa0*/  UIADD3.X UR8, UR8, UR13, URZ, UP0, !UPT ;  /* 0x0000000d08087290 */ /* 0x000fe200087fe43f */
        /* <DEDUP_REMOVED lines=174> */
[----:B0-----:R-:W-:Y:S02]  /*b590*/  IMAD.U32 R4, RZ, RZ, UR10 ;  /* 0x0000000aff047e24 */ /* 0x001fe4000f8e00ff */
        /* <DEDUP_REMOVED lines=8> */
[----:B------:R-:W-:Y:S02]  /*b620*/  ULOP3.LUT UR43, UR43, 0xff, URZ, 0xc0, !UPT ;  /* 0x000000ff2b2b7892 */ /* 0x000fe4000f8ec03f */
        /* <DEDUP_REMOVED lines=9> */
.L_x_4470:
        /* <DEDUP_REMOVED lines=22> */
[----:B------:R-:W-:-:S04]  /*b820*/  USEL UR42, UR42, URZ, !UP0 ;  /* 0x0000003f2a2a7287 */ /* 0x000fc8000c000000 */
[----:B------:R-:W-:Y:S01]  /*b830*/  ULDC.64 UR14, c[0x0][UR19+0x228] ;  /* 0x00008a00130e7abb */ /* 0x000fe20008000a00 */
[----:B------:R-:W-:Y:S01]  /*b840*/  ULDC.64 UR12, c[0x0][UR19+0x220] ;  /* 0x00008800130c7abb */ /* 0x000fe20008000a00 */
[----:B------:R-:W-:Y:S02]  /*b850*/  UIMAD.WIDE.U32 UR20, UR14, UR16, URZ ;  /* 0x000000100e1472a5 */ /* 0x000fe4000f8e003f */
[----:B------:R-:W-:Y:S01]  /*b860*/  UIMAD UR22, UR15, UR16, URZ ;  /* 0x000000100f1672a4 */ /* 0x000fe2000f8e023f */
[----:B0-----:R-:W-:Y:S01]  /*b870*/  ISETP.NE.AND P0, PT, R0, 0x1, PT ;  /* 0x000000010000780c */ /* 0x001fe20003f05270 */
[----:B------:R-:W-:Y:S01]  /*b880*/  UIMAD.WIDE.U32 UR14, UR12, UR41, URZ ;  /* 0x000000290c0e72a5 */ /* 0x000fe2000f8e003f */
[----:B------:R-:W-:Y:S01]  /*b890*/  ULDC.64 UR10, c[0x0][UR19+0x218] ;  /* 0x00008600130a7abb */ /* 0x000fe20008000a00 */
[----:B------:R-:W-:Y:S02]  /*b8a0*/  UIMAD UR41, UR13, UR41, URZ ;  /* 0x000000290d2972a4 */ /* 0x000fe4000f8e023f */
[----:B------:R-:W-:-:S02]  /*b8b0*/  UIMAD.WIDE.U32 UR16, UR10, UR44, URZ ;  /* 0x0000002c0a1072a5 */ /* 0x000fc4000f8e003f */
[----:B------:R-:W-:Y:S02]  /*b8c0*/  UIMAD UR10, UR11, UR44, URZ ;  /* 0x0000002c0b0a72a4 */ /* 0x000fe4000f8e023f */
[----:B------:R-:W-:Y:S02]  /*b8d0*/  UIMAD UR41, UR12, UR42, UR41 ;  /* 0x0000002a0c2972a4 */ /* 0x000fe4000f8e0229 */
[----:B------:R-:W-:Y:S02]  /*b8e0*/  UIADD3 UR22, UR21, UR22, URZ ;  /* 0x0000001615167290 */ /* 0x000fe4000fffe03f */
[----:B------:R-:W0:Y:S01]  /*b8f0*/  @P0 LDC R4, c[0x0][0xbec] ;  /* 0x0002fb00ff040b82 */ /* 0x000e220000000800 */
[----:B------:R-:W-:Y:S02]  /*b900*/  UIADD3 UR11, UR17, UR10, URZ ;  /* 0x0000000a110b7290 */ /* 0x000fe4000fffe03f */
[----:B------:R-:W-:Y:S02]  /*b910*/  UIADD3 UR16, UP0, UP2, UR14, UR16, UR4 ;  /* 0x000000100e107290 */ /* 0x000fe4000fa1e004 */
[----:B------:R-:W-:Y:S01]  /*b920*/  UIADD3 UR10, UR15, UR41, URZ ;  /* 0x000000290f0a7290 */ /* 0x000fe2000fffe03f */
[----:B------:R-:W-:-:S02]  /*b930*/  IMAD.U32 R6, RZ, RZ, UR22 ;  /* 0x00000016ff067e24 */ /* 0x000fc4000f8e00ff */
[----:B------:R-:W1:Y:S01]  /*b940*/  @P0 LDC R5, c[0x0][0xbf0] ;  /* 0x0002fc00ff050b82 */ /* 0x000e620000000800 */
[----:B------:R-:W-:Y:S01]  /*b950*/  UIADD3.X UR10, UR10, UR11, UR18, UP0, UP2 ;  /* 0x0000000b0a0a7290 */ /* 0x000fe200087e4412 */
[----:B0-----:R-:W-:-:S05]  /*b960*/  @P0 IMAD.HI.U32 R4, R9, R4, RZ ;  /* 0x0000000409040227 */ /* 0x001fca00078e00ff */
[----:B-1----:R-:W-:Y:S01]  /*b970*/  @P0 SHF.R.U32.HI R3, RZ, R5, R4 ;  /* 0x00000005ff030219 */ /* 0x002fe20000011604 */
[----:B------:R-:W-:-:S04]  /*b980*/  IMAD.U32 R4, RZ, RZ, UR20 ;  /* 0x00000014ff047e24 */ /* 0x000fc8000f8e00ff */
        /* <DEDUP_REMOVED lines=18> */
[----:B------:R-:W0:Y:S04]  /*bab0*/  SHFL.IDX PT, R5, R9, RZ, 0x1c1f ;  /* 0x001c1fff09057589 */ /* 0x000e2800000e0000 */
[----:B------:R-:W1:Y:S01]  /*bac0*/  SHFL.IDX PT, R7, R9, 0x1, 0x1c1f ;  /* 0x003c1f0009077f89 */ /* 0x000e6200000e0000 */
[----:B--2---:R-:W-:-:S05]  /*bad0*/  IMAD.MOV R3, RZ, RZ, -R10 ;  /* 0x000000ffff037224 */ /* 0x004fca00078e0a0a */
[----:B------:R-:W-:Y:S01]  /*bae0*/  ISETP.NE.AND P0, PT, R184, R3, PT ;  /* 0x00000003b800720c */ /* 0x000fe20003f05270 */
[----:B------:R-:W-:Y:S02]  /*baf0*/  IMAD R3, R0, UR8, RZ ;  /* 0x0000000800037c24 */ /* 0x000fe4000f8e02ff */
[----:B------:R-:W-:-:S05]  /*bb00*/  VIADD R0, R16, UR45 ;  /* 0x0000002d10007c36 */ /* 0x000fca0008000000 */
[C---:B------:R-:W-:Y:S01]  /*bb10*/  ISETP.GE.OR P2, PT, R0.reuse, R3, P0 ;  /* 0x000000030000720c */ /* 0x040fe20000746670 */
[----:B------:R-:W-:-:S05]  /*bb20*/  VIADD R0, R0, 0x8 ;  /* 0x0000000800007836 */ /* 0x000fca0000000000 */
[----:B------:R-:W-:-:S07]  /*bb30*/  ISETP.GE.OR P0, PT, R0, R3, P0 ;  /* 0x000000030000720c */ /* 0x000fce0000706670 */
[----:B0-----:R0:W-:Y:S06]  /*bb40*/  @!P2 ST.E desc[UR50][R4.64], R12 ;  /* 0x0000000c0400a985 */ /* 0x0011ec000c101932 */
[----:B-1----:R0:W-:Y:S02]  /*bb50*/  @!P0 ST.E desc[UR50][R6.64], R13 ;  /* 0x0000000d06008985 */ /* 0x0021e4000c101932 */
.L_x_4471:
        /* <DEDUP_REMOVED lines=12> */
[C---:B------:R-:W-:Y:S02]  /*bc20*/  IADD3 R33, P0, R14.reuse, 0x5000, RZ ;  /* 0x000050000e217810 */ /* 0x040fe40007f1e0ff */
[----:B------:R-:W-:Y:S02]  /*bc30*/  LOP3.LUT R40, R41, 0x380, RZ, 0xc0, !PT ;  /* 0x0000038029287812 */ /* 0x000fe400078ec0ff */
[----:B------:R-:W-:Y:S02]  /*bc40*/  LOP3.LUT R32, R33, 0x380, RZ, 0xc0, !PT ;  /* 0x0000038021207812 */ /* 0x000fe400078ec0ff */
[----:B------:R-:W-:Y:S02]  /*bc50*/  IADD3 R37, P1, R14, 0x6000, RZ ;  /* 0x000060000e257810 */ /* 0x000fe40007f3e0ff */
[----:B------:R-:W-:-:S02]  /*bc60*/  SHF.R.U64 R40, R40, 0x3, RZ ;  /* 0x0000000328287819 */ /* 0x000fc400000012ff */
[----:B------:R-:W-:Y:S02]  /*bc70*/  SHF.R.U64 R32, R32, 0x3, RZ ;  /* 0x0000000320207819 */ /* 0x000fe400000012ff */
[----:B------:R-:W-:Y:S02]  /*bc80*/  LOP3.LUT R36, R37, 0x380, RZ, 0xc0, !PT ;  /* 0x0000038025247812 */ /* 0x000fe400078ec0ff */
[----:B------:R-:W-:Y:S01]  /*bc90*/  LOP3.LUT R40, R40, R41, RZ, 0x3c, !PT ;  /* 0x0000002928287212 */ /* 0x000fe200078e3cff */
[--C-:B------:R-:W-:Y:S01]  /*bca0*/  IMAD.X R41, RZ, RZ, R15.reuse, P2 ;  /* 0x000000ffff297224 */ /* 0x100fe200010e060f */
[----:B------:R-:W-:Y:S01]  /*bcb0*/  LOP3.LUT R32, R32, R33, RZ, 0x3c, !PT ;  /* 0x0000002120207212 */ /* 0x000fe200078e3cff */
[--C-:B------:R-:W-:Y:S01]  /*bcc0*/  IMAD.X R33, RZ, RZ, R15.reuse, P0 ;  /* 0x000000ffff217224 */ /* 0x100fe200000e060f */
[----:B------:R-:W-:Y:S02]  /*bcd0*/  IADD3 R69, P2, R14, 0xe000, RZ ;  /* 0x0000e0000e457810 */ /* 0x000fe40007f5e0ff */
[----:B------:R-:W-:Y:S01]  /*bce0*/  SHF.R.U64 R36, R36, 0x3, RZ ;  /* 0x0000000324247819 */ /* 0x000fe200000012ff */
[----:B------:R-:W-:Y:S01]  /*bcf0*/  UIMAD UR18, UR18, UR12, URZ ;  /* 0x0000000c121272a4 */ /* 0x000fe2000f8e023f */
[----:B------:R-:W-:Y:S01]  /*bd00*/  IADD3 R61, P0, R14, 0xc000, RZ ;  /* 0x0000c0000e3d7810 */ /* 0x000fe20007f1e0ff */
[----:B------:R-:W-:Y:S01]  /*bd10*/  UIMAD.WIDE.U32 UR10, UR4, UR12, URZ ;  /* 0x0000000c040a72a5 */ /* 0x000fe2000f8e003f */
[----:B------:R-:W-:Y:S01]  /*bd20*/  LOP3.LUT R68, R69, 0x380, RZ, 0xc0, !PT ;  /* 0x0000038045447812 */ /* 0x000fe200078ec0ff */
[----:B------:R-:W-:Y:S01]  /*bd30*/  VIADD R89, R2, 0xc0 ;  /* 0x000000c002597836 */ /* 0x000fe20000000000 */
[----:B------:R-:W-:Y:S01]  /*bd40*/  LOP3.LUT R36, R36, R37, RZ, 0x3c, !PT ;  /* 0x0000002524247212 */ /* 0x000fe200078e3cff */
[----:B------:R-:W-:Y:S01]  /*bd50*/  IMAD.X R37, RZ, RZ, R15, P1 ;  /* 0x000000ffff257224 */ /* 0x000fe200008e060f */
[----:B------:R-:W-:Y:S01]  /*bd60*/  LOP3.LUT R60, R61, 0x380, RZ, 0xc0, !PT ;  /* 0x000003803d3c7812 */ /* 0x000fe200078ec0ff */
[----:B------:R-:W-:Y:S01]  /*bd70*/  VIADD R87, R2, 0x100 ;  /* 0x0000010002577836 */ /* 0x000fe20000000000 */
[----:B------:R-:W-:Y:S01]  /*bd80*/  IADD3 R65, P1, R14, 0xd000, RZ ;  /* 0x0000d0000e417810 */ /* 0x000fe20007f3e0ff */
[----:B------:R-:W-:Y:S01]  /*bd90*/  VIADD R95, R2, 0x140 ;  /* 0x00000140025f7836 */ /* 0x000fe20000000000 */
[----:B------:R-:W-:-:S02]  /*bda0*/  SHF.R.U64 R68, R68, 0x3, RZ ;  /* 0x0000000344447819 */ /* 0x000fc400000012ff */
[----:B------:R-:W-:Y:S02]  /*bdb0*/  IADD3 R9, P3, R14, 0x1000, RZ ;  /* 0x000010000e097810 */ /* 0x000fe40007f7e0ff */
[----:B------:R-:W-:Y:S02]  /*bdc0*/  LOP3.LUT R77, R20, 0xfffffff8, RZ, 0xc0, !PT ;  /* 0xfffffff8144d7812 */ /* 0x000fe400078ec0ff */
[C---:B------:R-:W-:Y:S02]  /*bdd0*/  IADD3 R13, P4, R14.reuse, 0x2000, RZ ;  /* 0x000020000e0d7810 */ /* 0x040fe40007f9e0ff */
[C---:B------:R-:W-:Y:S02]  /*bde0*/  IADD3 R25, P5, R14.reuse, 0x3000, RZ ;  /* 0x000030000e197810 */ /* 0x040fe40007fbe0ff */
[----:B------:R-:W-:Y:S01]  /*bdf0*/  IADD3 R29, P6, R14, 0x4000, RZ ;  /* 0x000040000e1d7810 */ /* 0x000fe20007fde0ff */
[----:B------:R-:W-:Y:S01]  /*be00*/  UIMAD UR18, UR4, UR13, UR18 ;  /* 0x0000000d041272a4 */ /* 0x000fe2000f8e0212 */
[----:B------:R-:W-:Y:S01]  /*be10*/  SHF.R.U64 R60, R60, 0x3, RZ ;  /* 0x000000033c3c7819 */ /* 0x000fe200000012ff */
[----:B------:R-:W-:Y:S01]  /*be20*/  VIADD R97, R2, 0x180 ;  /* 0x0000018002617836 */ /* 0x000fe20000000000 */
[----:B------:R-:W-:Y:S01]  /*be30*/  LOP3.LUT R64, R65, 0x380, RZ, 0xc0, !PT ;  /* 0x0000038041407812 */ /* 0x000fe200078ec0ff */
[----:B------:R-:W-:Y:S01]  /*be40*/  ULDC.64 UR12, c[0x0][0xae8] ;  /* 0x0002ba00000c7ab9 */ /* 0x000fe20000000a00 */
[----:B------:R-:W-:Y:S01]  /*be50*/  LOP3.LUT R68, R68, R69, RZ, 0x3c, !PT ;  /* 0x0000004544447212 */ /* 0x000fe200078e3cff */
[--C-:B------:R-:W-:Y:S01]  /*be60*/  IMAD.X R69, RZ, RZ, R15.reuse, P2 ;  /* 0x000000ffff457224 */ /* 0x100fe200010e060f */
[----:B------:R-:W-:Y:S01]  /*be70*/  LOP3.LUT R60, R60, R61, RZ, 0x3c, !PT ;  /* 0x0000003d3c3c7212 */ /* 0x000fe200078e3cff */
[----:B------:R-:W-:Y:S01]  /*be80*/  IMAD.X R61, RZ, RZ, R15, P0 ;  /* 0x000000ffff3d7224 */ /* 0x000fe200000e060f */
[----:B--2---:R-:W-:Y:S01]  /*be90*/  ISETP.NE.AND P2, PT, R82, 0x1, PT ;  /* 0x000000015200780c */ /* 0x004fe20003f45270 */
[----:B------:R-:W5:Y:S01]  /*bea0*/  LD.E.128 R32, desc[UR50][R32.64] ;  /* 0x0000003220207980 */ /* 0x000f62000c101d00 */
[----:B------:R-:W-:-:S02]  /*beb0*/  SHF.R.U64 R64, R64, 0x3, RZ ;  /* 0x0000000340407819 */ /* 0x000fc400000012ff */
[----:B------:R-:W-:Y:S01]  /*bec0*/  ISETP.GE.AND P0, PT, R187, UR14, PT ;  /* 0x0000000ebb007c0c */ /* 0x000fe2000bf06270 */
[----:B------:R-:W5:Y:S01]  /*bed0*/  LD.E.128 R36, desc[UR50][R36.64] ;  /* 0x0000003224247980 */ /* 0x000f62000c101d00 */
[----:B------:R-:W-:Y:S01]  /*bee0*/  LOP3.LUT R64, R64, R65, RZ, 0x3c, !PT ;  /* 0x0000004140407212 */ /* 0x000fe200078e3cff */
[----:B------:R-:W-:Y:S01]  /*bef0*/  IMAD.X R65, RZ, RZ, R15, P1 ;  /* 0x000000ffff417224 */ /* 0x000fe200008e060f */
[----:B------:R-:W-:Y:S01]  /*bf00*/  SEL R76, RZ, 0xffffffff, P0 ;  /* 0xffffffffff4c7807 */ /* 0x000fe20000000000 */
[----:B------:R-:W5:Y:S01]  /*bf10*/  LD.E.128 R40, desc[UR50][R40.64] ;  /* 0x0000003228287980 */ /* 0x000f62000c101d00 */
[----:B------:R-:W-:Y:S02]  /*bf20*/  ISETP.GE.AND P1, PT, R2, UR14, PT ;  /* 0x0000000e02007c0c */ /* 0x000fe4000bf26270 */
[----:B------:R-:W-:Y:S01]  /*bf30*/  LOP3.LUT R8, R9, 0x380, RZ, 0xc0, !PT ;  /* 0x0000038009087812 */ /* 0x000fe200078ec0ff */
[----:B------:R-:W-:Y:S01]  /*bf40*/  IMAD.SHL.U32 R76, R76, 0x2, RZ ;  /* 0x000000024c4c7824 */ /* 0x000fe200078e00ff */
[----:B------:R-:W-:Y:S01]  /*bf50*/  SEL R21, RZ, 0x1, P1 ;  /* 0x00000001ff157807 */ /* 0x000fe20000800000 */
[----:B------:R-:W0:Y:S01]  /*bf60*/  @P2 LDC R79, c[0x0][0xbec] ;  /* 0x0002fb00ff4f2b82 */ /* 0x000e220000000800 */
[----:B------:R-:W-:-:S02]  /*bf70*/  ISETP.GE.AND P0, PT, R186, UR14, PT ;  /* 0x0000000eba007c0c */ /* 0x000fc4000bf06270 */
[----:B------:R-:W-:Y:S02]  /*bf80*/  LOP3.LUT R12, R13, 0x380, RZ, 0xc0, !PT ;  /* 0x000003800d0c7812 */ /* 0x000fe400078ec0ff */
[----:B------:R-:W-:Y:S02]  /*bf90*/  LOP3.LUT R24, R25, 0x380, RZ, 0xc0, !PT ;  /* 0x0000038019187812 */ /* 0x000fe400078ec0ff */
[----:B------:R-:W-:Y:S01]  /*bfa0*/  LOP3.LUT R28, R29, 0x380, RZ, 0xc0, !PT ;  /* 0x000003801d1c7812 */ /* 0x000fe200078ec0ff */
[----:B------:R-:W1:Y:S01]  /*bfb0*/  @P2 LDC R81, c[0x0][0xbf0] ;  /* 0x0002fc00ff512b82 */ /* 0x000e620000000800 */
[----:B------:R-:W-:Y:S01]  /*bfc0*/  SHF.R.U64 R8, R8, 0x3, RZ ;  /* 0x0000000308087819 */ /* 0x000fe200000012ff */
[----:B------:R-:W-:Y:S01]  /*bfd0*/  UIADD3 UR11, UR11, UR18, URZ ;  /* 0x000000120b0b7290 */ /* 0x000fe2000fffe03f */
[----:B------:R-:W-:Y:S01]  /*bfe0*/  LOP3.LUT R21, R76, 0x2, R21, 0xe2, !PT ;  /* 0x000000024c157812 */ /* 0x000fe200078ee215 */
[----:B------:R-:W-:Y:S01]  /*bff0*/  IMAD.IADD R76, R0, 0x1, -R77 ;  /* 0x00000001004c7824 */ /* 0x000fe200078e0a4d */
[----:B------:R-:W-:Y:S01]  /*c000*/  SEL R0, RZ, 0xffffffff, P0 ;  /* 0xffffffffff007807 */ /* 0x000fe20000000000 */
[----:B------:R-:W-:Y:S01]  /*c010*/  USHF.R.S32.HI UR4, URZ, 0x1f, UR9 ;  /* 0x0000001f3f047899 */ /* 0x000fe20008011409 */
[----:B------:R-:W-:Y:S01]  /*c020*/  LOP3.LUT R8, R8, R9, RZ, 0x3c, !PT ;  /* 0x0000000908087212 */ /* 0x000fe200078e3cff */
[----:B------:R-:W-:Y:S01]  /*c030*/  IMAD.X R9, RZ, RZ, R15, P3 ;  /* 0x000000ffff097224 */ /* 0x000fe200018e060f */
[----:B------:R-:W-:Y:S01]  /*c040*/  IADD3 R45, P3, R14, 0x8000, RZ ;  /* 0x000080000e2d7810 */ /* 0x000fe20007f7e0ff */
[----:B------:R-:W-:Y:S01]  /*c050*/  IMAD.SHL.U32 R0, R0, 0x4, RZ ;  /* 0x0000000400007824 */ /* 0x000fe200078e00ff */
[----:B------:R-:W-:Y:S01]  /*c060*/  SHF.R.U64 R12, R12, 0x3, RZ ;  /* 0x000000030c0c7819 */ /* 0x000fe200000012ff */
[----:B------:R-:W5:Y:S01]  /*c070*/  LD.E.128 R60, desc[UR50][R60.64] ;  /* 0x000000323c3c7980 */ /* 0x000f62000c101d00 */
[----:B------:R-:W-:-:S02]  /*c080*/  LOP3.LUT R44, R45, 0x380, RZ, 0xc0, !PT ;  /* 0x000003802d2c7812 */ /* 0x000fc400078ec0ff */
[----:B------:R-:W-:Y:S01]  /*c090*/  LOP3.LUT R21, R0, 0x4, R21, 0xe2, !PT ;  /* 0x0000000400157812 */ /* 0x000fe200078ee215 */
[----:B------:R-:W-:Y:S01]  /*c0a0*/  IMAD R0, R76, 0x20, R3 ;  /* 0x000000204c007824 */ /* 0x000fe200078e0203 */
[----:B------:R-:W-:Y:S01]  /*c0b0*/  SHF.R.U64 R24, R24, 0x3, RZ ;  /* 0x0000000318187819 */ /* 0x000fe200000012ff */
[----:B------:R-:W5:Y:S01]  /*c0c0*/  LD.E.128 R64, desc[UR50][R64.64] ;  /* 0x0000003240407980 */ /* 0x000f62000c101d00 */
[----:B------:R-:W-:Y:S02]  /*c0d0*/  SHF.R.U64 R28, R28, 0x3, RZ ;  /* 0x000000031c1c7819 */ /* 0x000fe400000012ff */
[----:B------:R-:W-:Y:S01]  /*c0e0*/  SHF.R.U64 R44, R44, 0x3, RZ ;  /* 0x000000032c2c7819 */ /* 0x000fe200000012ff */
[----:B------:R-:W-:Y:S01]  /*c0f0*/  UIMAD.WIDE.U32 UR10, UR44, UR12, UR10 ;  /* 0x0000000c2c0a72a5 */ /* 0x000fe2000f8e000a */
[----:B------:R-:W-:Y:S01]  /*c100*/  ISETP.GE.AND P1, PT, R89, UR14, PT ;  /* 0x0000000e59007c0c */ /* 0x000fe2000bf26270 */
[----:B------:R-:W-:Y:S01]  /*c110*/  VIADD R80, R0, UR45 ;  /* 0x0000002d00507c36 */ /* 0x000fe20008000000 */
        /* <DEDUP_REMOVED lines=9> */
[----:B------:R-:W-:Y:S01]  /*c1b0*/  UIMAD UR11, UR44, UR13, UR11 ;  /* 0x0000000d2c0b72a4 */ /* 0x000fe2000f8e020b */
[----:B------:R-:W-:Y:S01]  /*c1c0*/  IADD3 R53, P5, R14, 0xa000, RZ ;  /* 0x0000a0000e357810 */ /* 0x000fe20007fbe0ff */
[----:B0-----:R-:W-:Y:S01]  /*c1d0*/  @P2 IMAD.HI.U32 R0, R80, R79, RZ ;  /* 0x0000004f50002227 */ /* 0x001fe200078e00ff */
[C---:B------:R-:W-:Y:S01]  /*c1e0*/  IADD3 R57, P6, R14.reuse, 0xb000, RZ ;  /* 0x0000b0000e397810 */ /* 0x040fe20007fde0ff */
[----:B------:R-:W-:Y:S01]  /*c1f0*/  ULDC.64 UR12, c[0x0][0xaf0] ;  /* 0x0002bc00000c7ab9 */ /* 0x000fe20000000a00 */
[----:B------:R-:W-:Y:S01]  /*c200*/  IADD3 R7, P3, R14, 0xf000, RZ ;  /* 0x0000f0000e077810 */ /* 0x000fe20007f7e0ff */
[----:B------:R-:W5:Y:S01]  /*c210*/  LD.E.128 R8, desc[UR50][R8.64] ;  /* 0x0000003208087980 */ /* 0x000f62000c101d00 */
[----:B------:R-:W-:Y:S01]  /*c220*/  SEL R20, RZ, 0xffffffff, P1 ;  /* 0xffffffffff147807 */ /* 0x000fe20000800000 */
[----:B------:R-:W-:Y:S01]  /*c230*/  UIMAD UR4, UR4, UR12, URZ ;  /* 0x0000000c040472a4 */ /* 0x000fe2000f8e023f */
[----:B------:R-:W-:-:S02]  /*c240*/  ISETP.GE.AND P0, PT, R87, UR14, PT ;  /* 0x0000000e57007c0c */ /* 0x000fc4000bf06270 */
[----:B------:R-:W-:Y:S01]  /*c250*/  LOP3.LUT R5, R14, 0x380, RZ, 0xc0, !PT ;  /* 0x000003800e057812 */ /* 0x000fe200078ec0ff */
[----:B------:R-:W-:Y:S01]  /*c260*/  IMAD.MOV.U32 R77, RZ, RZ, R80 ;  /* 0x000000ffff4d7224 */ /* 0x000fe200078e0050 */
[----:B------:R-:W-:Y:S01]  /*c270*/  LOP3.LUT R48, R49, 0x380, RZ, 0xc0, !PT ;  /* 0x0000038031307812 */ /* 0x000fe200078ec0ff */
[----:B------:R-:W5:Y:S01]  /*c280*/  LD.E.128 R24, desc[UR50][R24.64] ;  /* 0x0000003218187980 */ /* 0x000f62000c101d00 */
[----:B------:R-:W-:Y:S02]  /*c290*/  LOP3.LUT R52, R53, 0x380, RZ, 0xc0, !PT ;  /* 0x0000038035347812 */ /* 0x000fe400078ec0ff */
[----:B------:R-:W-:Y:S01]  /*c2a0*/  LOP3.LUT R56, R57, 0x380, RZ, 0xc0, !PT ;  /* 0x0000038039387812 */ /* 0x000fe200078ec0ff */
[----:B------:R-:W-:Y:S01]  /*c2b0*/  IMAD.SHL.U32 R76, R20, 0x8, RZ ;  /* 0x00000008144c7824 */ /* 0x000fe200078e00ff */
[----:B------:R-:W-:Y:S01]  /*c2c0*/  LOP3.LUT R6, R7, 0x380, RZ, 0xc0, !PT ;  /* 0x0000038007067812 */ /* 0x000fe200078ec0ff */
[----:B------:R-:W-:Y:S01]  /*c2d0*/  UIMAD.WIDE.U32 UR10, UR9, UR12, UR10 ;  /* 0x0000000c090a72a5 */ /* 0x000fe2000f8e000a */
[----:B------:R-:W-:Y:S01]  /*c2e0*/  SEL R20, RZ, 0xffffffff, P0 ;  /* 0xffffffffff147807 */ /* 0x000fe20000000000 */
[----:B------:R-:W-:Y:S01]  /*c2f0*/  UIMAD UR4, UR9, UR13, UR4 ;  /* 0x0000000d090472a4 */ /* 0x000fe2000f8e0204 */
[----:B-1----:R-:W-:Y:S01]  /*c300*/  @P2 SHF.R.U32.HI R77, RZ, R81, R0 ;  /* 0x00000051ff4d2219 */ /* 0x002fe20000011600 */
[----:B------:R-:W-:Y:S01]  /*c310*/  IMAD.X R73, RZ, RZ, R15, P3 ;  /* 0x000000ffff497224 */ /* 0x000fe200018e060f */
[----:B------:R-:W-:Y:S01]  /*c320*/  SHF.R.U64 R48, R48, 0x3, RZ ;  /* 0x0000000330307819 */ /* 0x000fe200000012ff */
        /* <DEDUP_REMOVED lines=8> */
[----:B------:R-:W-:Y:S01]  /*c3b0*/  IMAD.SHL.U32 R83, R20, 0x10, RZ ;  /* 0x0000001014537824 */ /* 0x000fe200078e00ff */
[--C-:B------:R-:W-:Y:S01]  /*c3c0*/  SHF.R.S32.HI R78, RZ, 0x1f, R77.reuse ;  /* 0x0000001fff4e7819 */ /* 0x100fe2000001144d */
[----:B------:R-:W-:Y:S01]  /*c3d0*/  IMAD.MOV R79, RZ, RZ, -R77 ;  /* 0x000000ffff4f7224 */ /* 0x000fe200078e0a4d */
        /* <DEDUP_REMOVED lines=10> */
[----:B------:R-:W-:Y:S01]  /*c480*/  LOP3.LUT R72, R6, R7, RZ, 0x3c, !PT ;  /* 0x0000000706487212 */ /* 0x000fe200078e3cff */
[----:B------:R-:W-:Y:S01]  /*c490*/  IMAD.U32 R21, RZ, RZ, UR11 ;  /* 0x0000000bff157e24 */ /* 0x000fe2000f8e00ff */
[----:B------:R-:W-:Y:S01]  /*c4a0*/  ULDC.64 UR10, c[0x0][0xae0] ;  /* 0x0002b800000a7ab9 */ /* 0x000fe20000000a00 */
[----:B------:R-:W-:Y:S01]  /*c4b0*/  SEL R0, RZ, 0xffffffff, P0 ;  /* 0xffffffffff007807 */ /* 0x000fe20000000000 */
[----:B------:R-:W-:Y:S01]  /*c4c0*/  IMAD R79, R82, R79, R80 ;  /* 0x0000004f524f7224 */ /* 0x000fe200078e0250 */
[----:B------:R-:W5:Y:S01]  /*c4d0*/  LD.E.128 R4, desc[UR50][R4.64] ;  /* 0x0000003204047980 */ /* 0x000f62000c101d00 */
[----:B------:R-:W-:Y:S01]  /*c4e0*/  IMAD R78, R78, UR10, RZ ;  /* 0x0000000a4e4e7c24 */ /* 0x000fe2000f8e02ff */
[----:B------:R-:W-:Y:S01]  /*c4f0*/  LOP3.LUT R76, R83, 0x10, R76, 0xe2, !PT ;  /* 0x00000010534c7812 */ /* 0x000fe200078ee24c */
[----:B------:R-:W-:Y:S01]  /*c500*/  IMAD.U32 R21, RZ, RZ, UR4 ;  /* 0x00000004ff157e24 */ /* 0x000fe2000f8e00ff */
[----:B------:R-:W5:Y:S01]  /*c510*/  LD.E.128 R12, desc[UR50][R12.64] ;  /* 0x000000320c0c7980 */ /* 0x000f62000c101d00 */
[----:B------:R-:W-:Y:S01]  /*c520*/  IMAD.SHL.U32 R83, R0, 0x20, RZ ;  /* 0x0000002000537824 */ /* 0x000fe200078e00ff */
[----:B------:R-:W-:Y:S01]  /*c530*/  ISETP.GE.AND P0, PT, R97, UR14, PT ;  /* 0x0000000e61007c0c */ /* 0x000fe2000bf06270 */
[----:B------:R-:W-:Y:S01]  /*c540*/  IMAD R81, R77, UR11, R78 ;  /* 0x0000000b4d517c24 */ /* 0x000fe2000f8e024e */
[----:B------:R-:W5:Y:S01]  /*c550*/  LD.E.128 R48, desc[UR50][R48.64] ;  /* 0x0000003230307980 */ /* 0x000f62000c101d00 */
[----:B------:R-:W-:-:S03]  /*c560*/  SHF.R.S32.HI R78, RZ, 0x1f, R79 ;  /* 0x0000001fff4e7819 */ /* 0x000fc6000001144f */
[----:B------:R-:W5:Y:S01]  /*c570*/  LD.E.128 R52, desc[UR50][R52.64] ;  /* 0x0000003234347980 */ /* 0x000f62000c101d00 */
[----:B------:R-:W-:Y:S01]  /*c580*/  IMAD.WIDE.U32 R20, R77, UR10, R20 ;  /* 0x0000000a4d147c25 */ /* 0x000fe2000f8e0014 */
[----:B------:R-:W-:Y:S02]  /*c590*/  ULDC.64 UR10, c[0x0][0xad8] ;  /* 0x0002b600000a7ab9 */ /* 0x000fe40000000a00 */
        /* <DEDUP_REMOVED lines=11> */
[----:B------:R-:W-:Y:S01]  /*c650*/  IMAD.IADD R21, R21, 0x1, R81 ;  /* 0x0000000115157824 */ /* 0x000fe200078e0251 */
[----:B------:R-:W-:Y:S01]  /*c660*/  SEL R77, RZ, 0x40, P0 ;  /* 0x00000040ff4d7807 */ /* 0x000fe20000000000 */
[----:B------:R-:W-:Y:S01]  /*c670*/  IMAD R78, R78, UR10, RZ ;  /* 0x0000000a4e4e7c24 */ /* 0x000fe2000f8e02ff */
[----:B------:R-:W-:Y:S01]  /*c680*/  ISETP.GE.AND P0, PT, R93, UR14, PT ;  /* 0x0000000e5d007c0c */ /* 0x000fe2000bf06270 */
[----:B------:R-:W-:-:S02]  /*c690*/  IMAD R91, R82, UR8, RZ ;  /* 0x00000008525b7c24 */ /* 0x000fc4000f8e02ff */
[----:B------:R-:W-:Y:S01]  /*c6a0*/  VIADD R90, R3, UR45 ;  /* 0x0000002d035a7c36 */ /* 0x000fe20008000000 */
        /* <DEDUP_REMOVED lines=55> */
.L_x_4474:
[----:B------:R-:W-:Y:S05]  /*ca20*/  BSYNC B1 ;  /* 0x0000000000017941 */ /* 0x000fea0003800000 */
.L_x_4473:
        /* <DEDUP_REMOVED lines=44> */
.L_x_4472:
        /* <DEDUP_REMOVED lines=44> */
[----:B------:R-:W-:Y:S01]  /*cfb0*/  UIADD3 UR4, UR40, 0x28c20, URZ ;  /* 0x00028c2028047890 */ /* 0x000fe2000fffe03f */
[----:B------:R-:W-:Y:S01]  /*cfc0*/  IMAD R7, R7, UR14, R4 ;  /* 0x0000000e07077c24 */ /* 0x000fe2000f8e0204 */
[----:B------:R-:W-:Y:S01]  /*cfd0*/  SHF.R.S32.HI R162, RZ, 0x1f, R209 ;  /* 0x0000001fffa27819 */ /* 0x000fe200000114d1 */
[----:B------:R-:W-:Y:S01]  /*cfe0*/  IMAD R0, R0, UR12, RZ ;  /* 0x0000000c00007c24 */ /* 0x000fe2000f8e02ff */
[----:B------:R-:W-:Y:S01]  /*cff0*/  UPRMT UR4, URZ, 0x654, UR4 ;  /* 0x000006543f047896 */ /* 0x000fe20008000004 */
[----:B------:R-:W-:Y:S01]  /*d000*/  IMAD.U32 R4, RZ, RZ, UR10 ;  /* 0x0000000aff047e24 */ /* 0x000fe2000f8e00ff */
[----:B------:R-:W-:Y:S01]  /*d010*/  ULDC.64 UR10, c[0x0][0xb28] ;  /* 0x0002ca00000a7ab9 */ /* 0x000fe20000000a00 */
[C---:B------:R-:W-:Y:S01]  /*d020*/  IMAD R9, R3.reuse, UR13, R0 ;  /* 0x0000000d03097c24 */ /* 0x040fe2000f8e0200 */
[----:B------:R-:W-:Y:S01]  /*d030*/  SHF.R.S32.HI R0, RZ, 0x1f, R7 ;  /* 0x0000001fff007819 */ /* 0x000fe20000011407 */
[----:B------:R-:W-:Y:S01]  /*d040*/  IMAD.WIDE.U32 R4, R3, UR12, R4 ;  /* 0x0000000c03047c25 */ /* 0x000fe2000f8e0004 */
[----:B------:R-:W-:-:S02]  /*d050*/  SHF.R.S32.HI R163, RZ, 0x1f, R210 ;  /* 0x0000001fffa37819 */ /* 0x000fc400000114d2 */
[----:B------:R-:W-:Y:S01]  /*d060*/  SHF.R.S32.HI R164, RZ, 0x1f, R211 ;  /* 0x0000001fffa47819 */ /* 0x000fe200000114d3 */
[----:B------:R-:W-:Y:S01]  /*d070*/  IMAD R0, R0, UR10, RZ ;  /* 0x0000000a00007c24 */ /* 0x000fe2000f8e02ff */
[----:B------:R-:W-:Y:S01]  /*d080*/  SYNCS.ARRIVE.TRANS64.RED.A1T0 RZ, [UR4], RZ ;  /* 0x000000ffffff79a7 */ /* 0x000fe20008100404 */
[----:B------:R-:W-:Y:S01]  /*d090*/  IMAD.IADD R5, R5, 0x1, R9 ;  /* 0x0000000105057824 */ /* 0x000fe200078e0209 */
[----:B------:R-:W-:Y:S01]  /*d0a0*/  SHF.R.S32.HI R165, RZ, 0x1f, R212 ;  /* 0x0000001fffa57819 */ /* 0x000fe200000114d4 */
[C---:B------:R-:W-:Y:S01]  /*d0b0*/  IMAD R3, R7.reuse, UR11, R0 ;  /* 0x0000000b07037c24 */ /* 0x040fe2000f8e0200 */
        /* <DEDUP_REMOVED lines=15> */
[----:B------:R-:W-:Y:S01]  /*d1b0*/  SHF.R.S32.HI R170, RZ, 0x1f, R17 ;  /* 0x0000001fffaa7819 */ /* 0x000fe20000011411 */
[----:B------:R-:W-:Y:S06]  /*d1c0*/  @P0 BRA `(.L_x_4477) ;  /* 0x0000000800040947 */ /* 0x000fec0003800000 */
        /* <DEDUP_REMOVED lines=129> */
.L_x_4477:
[----:B------:R-:W-:Y:S05]  /*d9e0*/  BSYNC B1 ;  /* 0x0000000000017941 */ /* 0x000fea0003800000 */
.L_x_4476:
        /* <DEDUP_REMOVED lines=136> */
.L_x_4469:
        /* <DEDUP_REMOVED lines=33> */
.L_x_4478:
[----:B------:R-:W-:Y:S01]  /*e480*/  USEL UR41, UR41, URZ, !UP0 ;  /* 0x0000003f29297287 */ /* 0x000fe2000c000000 */
[----:B------:R-:W-:Y:S01]  /*e490*/  BSSY B1, `(.L_x_4479) ;  /* 0x0000039000017945 */ /* 0x000fe20003800000 */
[----:B------:R-:W-:-:S03]  /*e4a0*/  USEL UR42, UR42, URZ, !UP0 ;  /* 0x0000003f2a2a7287 */ /* 0x000fc6000c000000 */
[----:B------:R-:W-:Y:S09]  /*e4b0*/  @P0 BRA `(.L_x_4480) ;  /* 0x0000000000d80947 */ /* 0x000ff20003800000 */
[----:B------:R-:W0:Y:S01]  /*e4c0*/  S2R R6, SR_TID.X ;  /* 0x0000000000067919 */ /* 0x000e220000002100 */
[----:B------:R-:W1:Y:S01]  /*e4d0*/  LDC R9, c[0x0][0xbe8] ;  /* 0x0002fa00ff097b82 */ /* 0x000e620000000800 */
[----:B------:R-:W-:Y:S02]  /*e4e0*/  IMAD.U32 R5, RZ, RZ, UR45 ;  /* 0x0000002dff057e24 */ /* 0x000fe4000f8e00ff */
[----:B-1---5:R-:W-:-:S03]  /*e4f0*/  IMAD R3, R0, R9, RZ ;  /* 0x0000000900037224 */ /* 0x022fc600078e02ff */
[----:B0-----:R-:W-:-:S04]  /*e500*/  IADD3 R6, R5, -0x80, R6 ;  /* 0xffffff8005067810 */ /* 0x001fc80007ffe006 */
        /* <DEDUP_REMOVED lines=13> */
[----:B------:R-:W-:Y:S02]  /*e5e0*/  UIMAD UR15, UR15, UR41, URZ ;  /* 0x000000290f0f72a4 */ /* 0x000fe4000f8e023f */
[----:B------:R-:W-:-:S02]  /*e5f0*/  UIMAD.WIDE.U32 UR12, UR10, UR44, URZ ;  /* 0x0000002c0a0c72a5 */ /* 0x000fc4000f8e003f */
        /* <DEDUP_REMOVED lines=14> */
[----:B------:R-:W-:Y:S01]  /*e6e0*/  UIADD3.X UR8, UR8, UR19, UR22, UP1, UP2 ;  /* 0x0000001308087290 */ /* 0x000fe20008fe4416 */
[----:B------:R-:W-:Y:S01]  /*e6f0*/  IMAD.U32 R5, RZ, RZ, UR21 ;  /* 0x00000015ff057e24 */ /* 0x000fe2000f8e00ff */
[--C-:B------:R-:W-:Y:S01]  /*e700*/  SHF.R.S32.HI R5, RZ, 0x1f, R3.reuse ;  /* 0x0000001fff057819 */ /* 0x100fe20000011403 */
[----:B------:R-:W-:Y:S01]  /*e710*/  IMAD.MOV R7, RZ, RZ, -R3 ;  /* 0x000000ffff077224 */ /* 0x000fe200078e0a03 */
[----:B------:R-:W-:Y:S01]  /*e720*/  IADD3 R4, P0, P1, R3, UR12, R4 ;  /* 0x0000000c03047c10 */ /* 0x000fe2000f91e004 */
[----:B------:R-:W-:Y:S01]  /*e730*/  ULDC.64 UR10, c[0x0][UR18+0x210] ;  /* 0x00008400120a7abb */ /* 0x000fe20008000a00 */
[----:B------:R-:W-:Y:S01]  /*e740*/  ULDC.64 UR12, c[0x0][0xba8] ;  /* 0x0002ea00000c7ab9 */ /* 0x000fe20000000a00 */
[----:B------:R-:W-:Y:S01]  /*e750*/  IMAD R7, R9, R7, R6 ;  /* 0x0000000709077224 */ /* 0x000fe200078e0206 */
[----:B------:R-:W-:Y:S01]  /*e760*/  IADD3.X R5, R5, UR8, R10, P0, P1 ;  /* 0x0000000805057c10 */ /* 0x000fe200087e240a */
[----:B------:R-:W-:Y:S01]  /*e770*/  @!UP0 ULDC UR12, c[0x0][0xb50] ;  /* 0x0002d400000c8ab9 */ /* 0x000fe20000000800 */
[----:B------:R-:W-:Y:S01]  /*e780*/  @!UP0 ULDC UR13, c[0x0][0xb54] ;  /* 0x0002d500000d8ab9 */ /* 0x000fe20000000800 */
[C---:B------:R-:W-:Y:S01]  /*e790*/  IMAD R6, R7.reuse, UR11, RZ ;  /* 0x0000000b07067c24 */ /* 0x040fe2000f8e02ff */
[----:B------:R-:W-:Y:S01]  /*e7a0*/  SHF.R.S32.HI R3, RZ, 0x1f, R7 ;  /* 0x0000001fff037819 */ /* 0x000fe20000011407 */
[----:B------:R-:W-:-:S04]  /*e7b0*/  IMAD.WIDE.U32 R4, R7, UR10, R4 ;  /* 0x0000000a07047c25 */ /* 0x000fc8000f8e0004 */
[----:B------:R-:W-:Y:S01]  /*e7c0*/  IMAD R3, R3, UR10, R6 ;  /* 0x0000000a03037c24 */ /* 0x000fe2000f8e0206 */
[----:B------:R-:W-:-:S03]  /*e7d0*/  LEA R6, P0, R4, UR12, 0x2 ;  /* 0x0000000c04067c11 */ /* 0x000fc6000f8010ff */
[----:B------:R-:W-:-:S05]  /*e7e0*/  IMAD.IADD R3, R5, 0x1, R3 ;  /* 0x0000000105037824 */ /* 0x000fca00078e0203 */
[----:B------:R-:W-:Y:S01]  /*e7f0*/  LEA.HI.X R7, R4, UR13, R3, 0x2, P0 ;  /* 0x0000000d04077c11 */ /* 0x000fe200080f1403 */
[----:B------:R-:W-:-:S05]  /*e800*/  IMAD.MOV.U32 R3, RZ, RZ, -0x800000 ;  /* 0xff800000ff037424 */ /* 0x000fca00078e00ff */
[----:B------:R0:W-:Y:S02]  /*e810*/  STG.E desc[UR50][R6.64], R3 ;  /* 0x0000000306007986 */ /* 0x0001e4000c101932 */
.L_x_4480:
[----:B------:R-:W-:Y:S05]  /*e820*/  BSYNC B1 ;  /* 0x0000000000017941 */ /* 0x000fea0003800000 */
.L_x_4479:
[----:B------:R-:W-:-:S06]  /*e830*/  UISETP.GT.AND UP0, UPT, UR9, 0x1, UPT ;  /* 0x000000010900788c */ /* 0x000fcc000bf04270 */
[----:B------:R-:W-:-:S13]  /*e840*/  PLOP3.LUT P0, PT, PT, PT, UP0, 0x80, 0x0 ;  /* 0x000000000000781c */ /* 0x000fda0003f0f008 */
[----:B------:R-:W-:Y:S05]  /*e850*/  @P0 BRA `(.L_x_4475) ;  /* 0x00000008008c0947 */ /* 0x000fea0003800000 */
[----:B------:R-:W1:Y:S01]  /*e860*/  LDC R11, c[0x0][0xbe8] ;  /* 0x0002fa00ff0b7b82 */ /* 0x000e620000000800 */
[----:B0-----:R-:W-:Y:S01]  /*e870*/  SHF.R.S32.HI R3, RZ, 0x1f, R8 ;  /* 0x0000001fff037819 */ /* 0x001fe20000011408 */
[----:B------:R-:W-:Y:S01]  /*e880*/  ULDC UR14, c[0x0][0xac8] ;  /* 0x0002b200000e7ab9 */ /* 0x000fe20000000800 */
[----:B------:R-:W-:Y:S01]  /*e890*/  ULDC.64 UR12, c[0x0][0xaa0] ;  /* 0x0002a800000c7ab9 */ /* 0x000fe20000000a00 */
[----:B------:R-:W-:Y:S01]  /*e8a0*/  ISETP.GE.AND P1, PT, R187, UR14, PT ;  /* 0x0000000ebb007c0c */ /* 0x000fe2000bf26270 */
[----:B------:R-:W-:Y:S01]  /*e8b0*/  UIMAD UR10, UR22, UR12, URZ ;  /* 0x0000000c160a72a4 */ /* 0x000fe2000f8e023f */
[----:B------:R-:W-:Y:S01]  /*e8c0*/  LEA.HI R6, R3, R8, RZ, 0x3 ;  /* 0x0000000803067211 */ /* 0x000fe200078f18ff */
[----:B------:R-:W-:Y:S01]  /*e8d0*/  UIMAD.WIDE.U32 UR8, UR4, UR12, URZ ;  /* 0x0000000c040872a5 */ /* 0x000fe2000f8e003f */
[----:B------:R-:W-:Y:S01]  /*e8e0*/  SEL R4, RZ, 0xffffffff, P1 ;  /* 0xffffffffff047807 */ /* 0x000fe20000800000 */
[----:B------:R-:W-:Y:S01]  /*e8f0*/  UIMAD UR10, UR4, UR13, UR10 ;  /* 0x0000000d040a72a4 */ /* 0x000fe2000f8e020a */
[----:B------:R-:W-:Y:S01]  /*e900*/  LOP3.LUT R3, R6, 0xfffffff8, RZ, 0xc0, !PT ;  /* 0xfffffff806037812 */ /* 0x000fe200078ec0ff */
[C---:B------:R-:W-:Y:S01]  /*e910*/  VIADD R35, R2.reuse, 0xc0 ;  /* 0x000000c002237836 */ /* 0x040fe20000000000 */
[----:B------:R-:W-:Y:S01]  /*e920*/  ISETP.GE.AND P2, PT, R2, UR14, PT ;  /* 0x0000000e02007c0c */ /* 0x000fe2000bf46270 */
[----:B------:R-:W-:Y:S01]  /*e930*/  IMAD.SHL.U32 R4, R4, 0x2, RZ ;  /* 0x0000000204047824 */ /* 0x000fe200078e00ff */
[----:B------:R-:W-:Y:S01]  /*e940*/  SHF.R.S32.HI R13, RZ, 0x3, R6 ;  /* 0x00000003ff0d7819 */ /* 0x000fe20000011406 */
[----:B------:R-:W-:Y:S01]  /*e950*/  IMAD.IADD R8, R8, 0x1, -R3 ;  /* 0x0000000108087824 */ /* 0x000fe200078e0a03 */
[----:B------:R-:W-:Y:S01]  /*e960*/  SEL R3, RZ, 0x1, P2 ;  /* 0x00000001ff037807 */ /* 0x000fe20001000000 */
[----:B------:R-:W-:Y:S01]  /*e970*/  UIADD3 UR9, UR9, UR10, URZ ;  /* 0x0000000a09097290 */ /* 0x000fe2000fffe03f */
[----:B------:R-:W-:Y:S01]  /*e980*/  ISETP.GE.AND P1, PT, R186, UR14, PT ;  /* 0x0000000eba007c0c */ /* 0x000fe2000bf26270 */
[----:B------:R-:W-:Y:S01]  /*e990*/  ULDC.64 UR12, c[0x0][0xae8] ;  /* 0x0002ba00000c7ab9 */ /* 0x000fe20000000a00 */
[----:B------:R-:W-:Y:S01]  /*e9a0*/  LOP3.LUT R6, R4, 0x2, R3, 0xe2, !PT ;  /* 0x0000000204067812 */ /* 0x000fe200078ee203 */
[----:B------:R-:W-:Y:S01]  /*e9b0*/  IMAD R3, R8, 0x20, R13 ;  /* 0x0000002008037824 */ /* 0x000fe200078e020d */
[----:B------:R-:W-:Y:S01]  /*e9c0*/  SEL R4, RZ, 0xffffffff, P1 ;  /* 0xffffffffff047807 */ /* 0x000fe20000800000 */
[----:B------:R-:W-:Y:S01]  /*e9d0*/  UIMAD.WIDE.U32 UR8, UR44, UR12, UR8 ;  /* 0x0000000c2c0872a5 */ /* 0x000fe2000f8e0008 */
[----:B-1----:R-:W-:Y:S01]  /*e9e0*/  ISETP.NE.AND P0, PT, R11, 0x1, PT ;  /* 0x000000010b00780c */ /* 0x002fe20003f05270 */
[----:B------:R-:W-:Y:S01]  /*e9f0*/  VIADD R8, R3, UR45 ;  /* 0x0000002d03087c36 */ /* 0x000fe20008000000 */
[----:B------:R-:W-:Y:S01]  /*ea00*/  ISETP.GE.AND P1, PT, R35, UR14, PT ;  /* 0x0000000e23007c0c */ /* 0x000fe2000bf26270 */
[----:B------:R-:W-:Y:S01]  /*ea10*/  IMAD.SHL.U32 R9, R4, 0x4, RZ ;  /* 0x0000000404097824 */ /* 0x000fe200078e00ff */
[----:B------:R-:W-:Y:S01]  /*ea20*/  ULDC.64 UR10, c[0x0][0xaf0] ;  /* 0x0002bc00000a7ab9 */ /* 0x000fe20000000a00 */
[----:B------:R-:W-:Y:S01]  /*ea30*/  UIMAD UR9, UR44, UR13, UR9 ;  /* 0x0000000d2c0972a4 */ /* 0x000fe2000f8e0209 */
[----:B------:R-:W-:Y:S01]  /*ea40*/  IMAD.MOV.U32 R3, RZ, RZ, R8 ;  /* 0x000000ffff037224 */ /* 0x000fe200078e0008 */
[----:B------:R-:W-:Y:S01]  /*ea50*/  UIMAD UR42, UR42, UR10, URZ ;  /* 0x0000000a2a2a72a4 */ /* 0x000fe2000f8e023f */
[C---:B------:R-:W-:Y:S01]  /*ea60*/  VIADD R29, R2.reuse, 0x100 ;  /* 0x00000100021d7836 */ /* 0x040fe20000000000 */
[----:B------:R-:W-:Y:S01]  /*ea70*/  UIMAD.WIDE.U32 UR8, UR41, UR10, UR8 ;  /* 0x0000000a290872a5 */ /* 0x000fe2000f8e0008 */
[----:B------:R-:W-:Y:S01]  /*ea80*/  LOP3.LUT R6, R9, 0x4, R6, 0xe2, !PT ;  /* 0x0000000409067812 */ /* 0x000fe200078ee206 */
[----:B------:R-:W-:Y:S01]  /*ea90*/  UIMAD UR4, UR41, UR11, UR42 ;  /* 0x0000000b290472a4 */ /* 0x000fe2000f8e022a */
[C---:B------:R-:W-:Y:S01]  /*eaa0*/  VIADD R33, R2.reuse, 0x140 ;  /* 0x0000014002217836 */ /* 0x040fe20000000000 */
[----:B------:R-:W0:Y:S01]  /*eab0*/  @P0 LDC R5, c[0x0][0xbec] ;  /* 0x0002fb00ff050b82 */ /* 0x000e220000000800 */
[----:B------:R-:W-:Y:S01]  /*eac0*/  VIADD R31, R2, 0x180 ;  /* 0x00000180021f7836 */ /* 0x000fe20000000000 */
[----:B------:R-:W-:Y:S01]  /*ead0*/  UIADD3 UR4, UR9, UR4, URZ ;  /* 0x0000000409047290 */ /* 0x000fe2000fffe03f */
[----:B-----5:R-:W-:Y:S01]  /*eae0*/  IMAD R25, R0, R11, RZ ;  /* 0x0000000b00197224 */ /* 0x020fe200078e02ff */
[----:B------:R-:W-:Y:S01]  /*eaf0*/  BSSY B1, `(.L_x_4481) ;  /* 0x0000055000017945 */ /* 0x000fe20003800000 */
[----:B------:R-:W-:Y:S01]  /*eb00*/  VIADD R26, R13, UR45 ;  /* 0x0000002d0d1a7c36 */ /* 0x000fe20008000000 */
[----:B------:R-:W-:Y:S01]  /*eb10*/  SHF.R.S32.HI R37, RZ, 0x1f, R186 ;  /* 0x0000001fff257819 */ /* 0x000fe200000114ba */
[----:B------:R-:W-:Y:S01]  /*eb20*/  VIADD R27, R2, 0x1c0 ;  /* 0x000001c0021b7836 */ /* 0x000fe20000000000 */
[----:B------:R-:W1:Y:S01]  /*eb30*/  @P0 LDC R7, c[0x0][0xbf0] ;  /* 0x0002fc00ff070b82 */ /* 0x000e620000000800 */
[----:B------:R-:W-:-:S02]  /*eb40*/  SHF.R.S32.HI R28, RZ, 0x1f, R29 ;  /* 0x0000001fff1c7819 */ /* 0x000fc4000001141d */
[----:B------:R-:W-:Y:S02]  /*eb50*/  SHF.R.S32.HI R30, RZ, 0x1f, R31 ;  /* 0x0000001fff1e7819 */ /* 0x000fe4000001141f */
[----:B------:R-:W-:Y:S02]  /*eb60*/  SHF.R.S32.HI R32, RZ, 0x1f, R33 ;  /* 0x0000001fff207819 */ /* 0x000fe40000011421 */
[----:B------:R-:W-:Y:S02]  /*eb70*/  SHF.R.S32.HI R34, RZ, 0x1f, R35 ;  /* 0x0000001fff227819 */ /* 0x000fe40000011423 */
[----:B------:R-:W-:Y:S02]  /*eb80*/  SHF.R.S32.HI R36, RZ, 0x1f, R27 ;  /* 0x0000001fff247819 */ /* 0x000fe4000001141b */
[----:B------:R-:W-:Y:S01]  /*eb90*/  SHF.R.S32.HI R38, RZ, 0x1f, R187 ;  /* 0x0000001fff267819 */ /* 0x000fe200000114bb */
[----:B0-----:R-:W-:Y:S01]  /*eba0*/  @P0 IMAD.HI.U32 R4, R8, R5, RZ ;  /* 0x0000000508040227 */ /* 0x001fe200078e00ff */
[----:B------:R-:W-:-:S02]  /*ebb0*/  SEL R5, RZ, 0xffffffff, P1 ;  /* 0xffffffffff057807 */ /* 0x000fc40000800000 */
        /* <DEDUP_REMOVED lines=72> */
.L_x_4482:
[----:B------:R-:W-:Y:S05]  /*f040*/  BSYNC B1 ;  /* 0x0000000000017941 */ /* 0x000fea0003800000 */
.L_x_4481:
        /* <DEDUP_REMOVED lines=36> */
.L_x_4475:
[----:B------:R-:W-:Y:S05]  /*f290*/  BSYNC B0 ;  /* 0x0000000000007941 */ /* 0x000fea0003800000 */
.L_x_4468:
[----:B------:R-:W-:Y:S02]  /*f2a0*/  ULDC UR4, c[0x0][0xc3c] ;  /* 0x00030f0000047ab9 */ /* 0x000fe40000000800 */
[----:B------:R-:W-:-:S06]  /*f2b0*/  UISETP.GE.AND UP0, UPT, UR7, UR4, UPT ;  /* 0x000000040700728c */ /* 0x000fcc000bf06270 */
[----:B------:R-:W-:-:S13]  /*f2c0*/  PLOP3.LUT P0, PT, PT, PT, UP0, 0x80, 0x0 ;  /* 0x000000000000781c */ /* 0x000fda0003f0f008 */
[----:B------:R-:W-:Y:S05]  /*f2d0*/  @!P0 BRA `(.L_x_4483) ;  /* 0xffffff1c00f88947 */ /* 0x000fea000383ffff */
[----:B------:R-:W-:Y:S05]  /*f2e0*/  EXIT ;  /* 0x000000000000794d */ /* 0x000fea0003800000 */
.L_x_4413:
        /* <DEDUP_REMOVED lines=13> */
[----:B------:R-:W1:Y:S01]  /*f3c0*/  LDS.128 R24, [UR4+0x28cd0] ;  /* 0x028cd004ff187984 */ /* 0x000e620008000c00 */
[----:B------:R-:W-:Y:S06]  /*f3d0*/  BAR.ARV 0x4, 0x180 ;  /* 0x0106000000007b1d */ /* 0x000fec0000002000 */
[----:B------:R-:W-:Y:S05]  /*f3e0*/  BRA `(.L_x_4485) ;  /* 0x0000000c00907947 */ /* 0x000fea0003800000 */
.L_x_4484:
        /* <DEDUP_REMOVED lines=30> */
[----:B-1----:R-:W-:-:S04]  /*f5d0*/  SEL R2, R2, RZ, P4 ;  /* 0x000000ff02027207 */ /* 0x002fc80002000000 */
[----:B------:R-:W-:-:S05]  /*f5e0*/  IADD3 R2, R3, R2, RZ ;  /* 0x0000000203027210 */ /* 0x000fca0007ffe0ff */
        /* <DEDUP_REMOVED lines=11> */
.L_x_4488:
        /* <DEDUP_REMOVED lines=35> */
.L_x_4486:
        /* <DEDUP_REMOVED lines=13> */
.L_x_4489:
        /* <DEDUP_REMOVED lines=62> */
.L_x_4490:
        /* <DEDUP_REMOVED lines=61> */
.L_x_4491:
[----:B------:R-:W-:-:S05]  /*10150*/  LOP3.LUT R25, RZ, R2, RZ, 0x33, !PT ;  /* 0x00000002ff197212 */ /* 0x000fca00078e33ff */
[----:B------:R-:W-:Y:S01]  /*10160*/  IMAD.IADD R25, R6, 0x1, R25 ;  /* 0x0000000106197824 */ /* 0x000fe200078e0219 */
[----:B------:R-:W-:Y:S06]  /*10170*/  BRA `(.L_x_4492) ;  /* 0x0000000000147947 */ /* 0x000fec0003800000 */
.L_x_4487:
[----:B------:R-:W-:Y:S01]  /*10180*/  ULDC UR4, c[0x0][0xc3c] ;  /* 0x00030f0000047ab9 */ /* 0x000fe20000000800 */
[----:B------:R-:W-:Y:S02]  /*10190*/  IMAD.MOV.U32 R25, RZ, RZ, RZ ;  /* 0x000000ffff197224 */ /* 0x000fe400078e00ff */
[----:B------:R-:W-:Y:S02]  /*101a0*/  IMAD.U32 R24, RZ, RZ, UR6 ;  /* 0x00000006ff187e24 */ /* 0x000fe4000f8e00ff */
[----:B------:R-:W-:Y:S02]  /*101b0*/  IMAD.MOV.U32 R26, RZ, RZ, RZ ;  /* 0x000000ffff1a7224 */ /* 0x000fe400078e00ff */
[----:B------:R-:W-:-:S07]  /*101c0*/  IMAD.U32 R27, RZ, RZ, UR4 ;  /* 0x00000004ff1b7e24 */ /* 0x000fce000f8e00ff */
.L_x_4492:
[----:B------:R-:W-:-:S13]  /*101d0*/  ISETP.NE.AND P0, PT, R7, RZ, PT ;  /* 0x000000ff0700720c */ /* 0x000fda0003f05270 */
[----:B------:R-:W0:Y:S01]  /*101e0*/  @!P0 S2R R3, SR_CgaCtaId ;  /* 0x0000000000038919 */ /* 0x000e220000008800 */
[----:B------:R-:W-:-:S04]  /*101f0*/  @!P0 MOV R2, 0x400 ;  /* 0x0000040000028802 */ /* 0x000fc80000000f00 */
[----:B0-----:R-:W-:-:S05]  /*10200*/  @!P0 LEA R2, R3, R2, 0x18 ;  /* 0x0000000203028211 */ /* 0x001fca00078ec0ff */
[----:B------:R0:W-:Y:S01]  /*10210*/  @!P0 STS.128 [R2+0x28cd0], R24 ;  /* 0x028cd01802008388 */ /* 0x0001e20000000c00 */
[----:B------:R-:W-:Y:S06]  /*10220*/  BAR.ARV 0x5, 0x180 ;  /* 0x0146000000007b1d */ /* 0x000fec0000002000 */
.L_x_4485:
[----:B------:R2:W-:Y:S01]  /*10230*/  STL [R1+0x20], RZ ;  /* 0x000020ff01007387 */ /* 0x0005e20000100800 */
[----:B------:R-:W-:Y:S01]  /*10240*/  ULDC UR4, c[0x0][0xc3c] ;  /* 0x00030f0000047ab9 */ /* 0x000fe20000000800 */
[----:B------:R-:W-:Y:S01]  /*10250*/  IMAD.MOV.U32 R22, RZ, RZ, 0x1 ;  /* 0x00000001ff167424 */ /* 0x000fe200078e00ff */
[----:B-1----:R-:W-:Y:S01]  /*10260*/  ISETP.GE.AND P0, PT, R27, UR4, PT ;  /* 0x000000041b007c0c */ /* 0x002fe2000bf06270 */
[----:B------:R-:W-:-:S12]  /*10270*/  IMAD.MOV.U32 R18, RZ, RZ, RZ ;  /* 0x000000ffff127224 */ /* 0x000fd800078e00ff */
[----:B--2---:R-:W-:Y:S05]  /*10280*/  @P0 BRA `(.L_x_4493) ;  /* 0x0000004c00f80947 */ /* 0x004fea0003800000 */
[----:B------:R-:W1:Y:S01]  /*10290*/  S2UR UR5, SR_CgaCtaId ;  /* 0x00000000000579c3 */ /* 0x000e620000008800 */
[C---:B0-----:R-:W-:Y:S01]  /*102a0*/  IMAD.SHL.U32 R2, R0.reuse, 0x8, RZ ;  /* 0x0000000800027824 */ /* 0x041fe200078e00ff */
        /* <DEDUP_REMOVED lines=18> */
[----:B-1----:R-:W-:Y:S01]  /*103d0*/  ULEA UR4, UR5, UR4, 0x18 ;  /* 0x0000000405047291 */ /* 0x002fe2000f8ec03f */
[C---:B------:R-:W-:Y:S02]  /*103e0*/  LOP3.LUT R2, R0.reuse, 0x100, RZ, 0xfc, !PT ;  /* 0x0000010000027812 */ /* 0x040fe400078efcff */
[C---:B------:R-:W-:Y:S02]  /*103f0*/  LOP3.LUT R4, R0.reuse, 0x140, RZ, 0xfc, !PT ;  /* 0x0000014000047812 */ /* 0x040fe400078efcff */
[C---:B------:R-:W-:Y:S01]  /*10400*/  LOP3.LUT R3, R0.reuse, 0x180, RZ, 0xfc, !PT ;  /* 0x0000018000037812 */ /* 0x040fe200078efcff */
[----:B------:R-:W-:Y:S01]  /*10410*/  IMAD.U32 R17, RZ, RZ, UR4 ;  /* 0x00000004ff117e24 */ /* 0x000fe2000f8e00ff */
[----:B------:R-:W-:-:S03]  /*10420*/  LOP3.LUT R2, R0, 0x1c0, RZ, 0xfc, !PT ;  /* 0x000001c000027812 */ /* 0x000fc600078efcff */
[----:B------:R-:W-:-:S05]  /*10430*/  IMAD R0, R33, 0x2, R17 ;  /* 0x0000000221007824 */ /* 0x000fca00078e0211 */
[----:B------:R0:W-:Y:S02]  /*10440*/  STL [R1+0x28], R0 ;  /* 0x0000280001007387 */ /* 0x0001e40000100800 */
.L_x_4556:
[----:B-1----:R-:W1:Y:S02]  /*10450*/  LDC.64 R2, c[0x0][0xc88] ;  /* 0x00032200ff027b82 */ /* 0x002e640000000a00 */
[----:B-1----:R-:W-:-:S05]  /*10460*/  IMAD.WIDE R2, R27, 0x4, R2 ;  /* 0x000000041b027825 */ /* 0x002fca00078e0202 */
[----:B------:R-:W0:Y:S01]  /*10470*/  LDG.E R29, desc[UR50][R2.64] ;  /* 0x00000032021d7981 */ /* 0x000e22000c1e1900 */
[----:B------:R-:W-:Y:S05]  /*10480*/  YIELD ;  /* 0x0000000000007946 */ /* 0x000fea0003800000 */
[----:B------:R-:W-:Y:S01]  /*10490*/  ULDC.64 UR4, c[0x0][0xa28] ;  /* 0x00028a0000047ab9 */ /* 0x000fe20000000a00 */
[----:B------:R-:W-:Y:S01]  /*104a0*/  IMAD.MOV.U32 R31, RZ, RZ, RZ ;  /* 0x000000ffff1f7224 */ /* 0x000fe200078e00ff */
[----:B------:R-:W-:Y:S01]  /*104b0*/  ISETP.NE.U32.AND P0, PT, RZ, UR4, PT ;  /* 0x00000004ff007c0c */ /* 0x000fe2000bf05070 */
[----:B------:R-:W-:-:S03]  /*104c0*/  ULDC.64 UR6, c[0x0][0xa18] ;  /* 0x0002860000067ab9 */ /* 0x000fc60000000a00 */
[----:B------:R-:W-:Y:S01]  /*104d0*/  ISETP.NE.AND.EX P0, PT, RZ, UR5, PT, P0 ;  /* 0x00000005ff007c0c */ /* 0x000fe2000bf05300 */
[----:B------:R-:W-:Y:S01]  /*104e0*/  IMAD.MOV.U32 R37, RZ, RZ, RZ ;  /* 0x000000ffff257224 */ /* 0x000fe200078e00ff */
[----:B0-----:R-:W-:-:S11]  /*104f0*/  SHF.R.S32.HI R0, RZ, 0x1f, R29 ;  /* 0x0000001fff007819 */ /* 0x001fd6000001141d */
        /* <DEDUP_REMOVED lines=37> */
.L_x_4494:
        /* <DEDUP_REMOVED lines=9> */
.L_x_4495:
        /* <DEDUP_REMOVED lines=9> */
.L_x_4496:
[----:B------:R-:W3:Y:S01]  /*10870*/  LDL R4, [R1+0x4] ;  /* 0x0000040001047983 */ /* 0x000ee20000100800 */
[----:B012---:R-:W0:Y:S01]  /*10880*/  LDC R0, c[0x0][0x448] ;  /* 0x00011200ff007b82 */ /* 0x007e220000000800 */
[----:B-----5:R-:W-:Y:S01]  /*10890*/  IMAD.IADD R28, R28, 0x1, -R31 ;  /* 0x000000011c1c7824 */ /* 0x020fe200078e0a1f */
[----:B------:R-:W-:Y:S01]  /*108a0*/  LOP3.LUT R16, R16, 0xfffffdff, RZ, 0xc0, !PT ;  /* 0xfffffdff10107812 */ /* 0x000fe200078ec0ff */
[----:B------:R-:W-:Y:S01]  /*108b0*/  BSSY B0, `(.L_x_4497) ;  /* 0x0000037000007945 */ /* 0x000fe20003800000 */
[----:B0-----:R-:W-:Y:S01]  /*108c0*/  ISETP.NE.AND P0, PT, R0, 0x1, PT ;  /* 0x000000010000780c */ /* 0x001fe20003f05270 */
[----:B------:R-:W-:-:S04]  /*108d0*/  IMAD.SHL.U32 R0, R25, 0x40, RZ ;  /* 0x0000004019007824 */ /* 0x000fc800078e00ff */
[----:B------:R-:W-:-:S08]  /*108e0*/  VIADD R0, R0, 0x3f ;  /* 0x0000003f00007836 */ /* 0x000fd00000000000 */
[----:B------:R-:W0:Y:S01]  /*108f0*/  @P0 LDC R3, c[0x0][0x44c] ;  /* 0x00011300ff030b82 */ /* 0x000e220000000800 */
[----:B------:R-:W-:-:S07]  /*10900*/  @P0 LOP3.LUT R16, R16, 0x200, RZ, 0xfc, !PT ;  /* 0x0000020010100812 */ /* 0x000fce00078efcff */
[----:B------:R-:W1:Y:S01]  /*10910*/  @P0 LDC R2, c[0x0][0x450] ;  /* 0x00011400ff020b82 */ /* 0x000e620000000800 */
[----:B0-----:R-:W-:-:S05]  /*10920*/  @P0 IMAD.HI.U32 R3, R0, R3, RZ ;  /* 0x0000000300030227 */ /* 0x001fca00078e00ff */
[----:B-1----:R-:W-:Y:S01]  /*10930*/  @P0 SHF.R.U32.HI R0, RZ, R2, R3 ;  /* 0x00000002ff000219 */ /* 0x002fe20000011603 */
[C---:B------:R-:W-:Y:S01]  /*10940*/  VIADD R2, R28.reuse, 0x3f ;  /* 0x0000003f1c027836 */ /* 0x040fe20000000000 */
[----:B---3--:R-:W-:-:S05]  /*10950*/  IADD3 R3, R28, 0x40, -R4 ;  /* 0x000000401c037810 */ /* 0x008fca0007ffe804 */
[----:B------:R-:W-:-:S05]  /*10960*/  IMAD.IADD R0, R3, 0x1, R0 ;  /* 0x0000000103007824 */ /* 0x000fca00078e0200 */
[----:B------:R-:W-:-:S04]  /*10970*/  SHF.R.S32.HI R3, RZ, 0x1f, R0 ;  /* 0x0000001fff037819 */ /* 0x000fc80000011400 */
[----:B------:R-:W-:Y:S02]  /*10980*/  LEA.HI R0, R3, R0, RZ, 0x6 ;  /* 0x0000000003007211 */ /* 0x000fe400078f30ff */
[----:B------:R-:W-:Y:S02]  /*10990*/  SHF.R.S32.HI R3, RZ, 0x1f, R2 ;  /* 0x0000001fff037819 */ /* 0x000fe40000011402 */
[----:B------:R-:W-:Y:S02]  /*109a0*/  SHF.R.S32.HI R0, RZ, 0x6, R0 ;  /* 0x00000006ff007819 */ /* 0x000fe40000011400 */
[----:B------:R-:W-:Y:S02]  /*109b0*/  LEA.HI R3, R3, R2, RZ, 0x6 ;  /* 0x0000000203037211 */ /* 0x000fe400078f30ff */
[----:B------:R-:W-:Y:S02]  /*109c0*/  LOP3.LUT R2, R26, 0xff000000, RZ, 0xc0, !PT ;  /* 0xff0000001a027812 */ /* 0x000fe400078ec0ff */
[----:B------:R-:W-:-:S02]  /*109d0*/  SHF.R.S32.HI R3, RZ, 0x6, R3 ;  /* 0x00000006ff037819 */ /* 0x000fc40000011403 */
[----:B------:R-:W-:Y:S02]  /*109e0*/  SHF.R.U32.HI R2, RZ, 0x8, R2 ;  /* 0x00000008ff027819 */ /* 0x000fe40000011602 */
[----:B------:R-:W-:Y:S02]  /*109f0*/  VIMNMX R0, R3, R0, PT ;  /* 0x0000000003007248 */ /* 0x000fe40003fe0100 */
[----:B------:R-:W-:Y:S02]  /*10a00*/  LOP3.LUT R3, R26, 0xff0000, RZ, 0xc0, !PT ;  /* 0x00ff00001a037812 */ /* 0x000fe400078ec0ff */
[----:B------:R-:W-:Y:S02]  /*10a10*/  ISETP.GE.AND P0, PT, R0, 0x1, PT ;  /* 0x000000010000780c */ /* 0x000fe40003f06270 */
[----:B------:R-:W-:Y:S01]  /*10a20*/  LEA.HI R4, R3, R2, RZ, 0x10 ;  /* 0x0000000203047211 */ /* 0x000fe200078f80ff */
[----:B------:R-:W-:-:S10]  /*10a30*/  IMAD.MOV.U32 R2, RZ, RZ, RZ ;  /* 0x000000ffff027224 */ /* 0x000fd400078e00ff */
[----:B------:R-:W-:Y:S05]  /*10a40*/  @!P0 BRA `(.L_x_4498) ;  /* 0x0000000000748947 */ /* 0x000fea0003800000 */
        /* <DEDUP_REMOVED lines=29> */
.L_x_4498:
[----:B------:R-:W-:Y:S05]  /*10c20*/  BSYNC B0 ;  /* 0x0000000000007941 */ /* 0x000fea0003800000 */
.L_x_4497:
        /* <DEDUP_REMOVED lines=24> */
.L_x_4500:
        /* <DEDUP_REMOVED lines=20> */
.L_x_4503:
[----:B------:R-:W-:Y:S05]  /*10ef0*/  BSYNC B6 ;  /* 0x0000000000067941 */ /* 0x000fea0003800000 */
.L_x_4502:
        /* <DEDUP_REMOVED lines=20> */
.L_x_4506:
        /* <DEDUP_REMOVED lines=15> */
.L_x_4505:
[----:B------:R-:W-:Y:S05]  /*11130*/  BSYNC B6 ;  /* 0x0000000000067941 */ /* 0x000fea0003800000 */
.L_x_4504:
[----:B------:R-:W0:Y:S01]  /*11140*/  S2R R34, SR_TID.X ;  /* 0x0000000000227919 */ /* 0x000e220000002100 */
[----:B------:R-:W-:Y:S01]  /*11150*/  ULDC.64 UR4, c[0x0][0x9f8] ;  /* 0x00027e0000047ab9 */ /* 0x000fe20000000a00 */
[----:B------:R-:W1:Y:S01]  /*11160*/  LDC R20, c[0x0][0x430] ;  /* 0x00010c00ff147b82 */ /* 0x000e620000000800 */
[----:B------:R-:W-:-:S04]  /*11170*/  ISETP.NE.U32.AND P0, PT, RZ, UR4, PT ;  /* 0x00000004ff007c0c */ /* 0x000fc8000bf05070 */
[----:B------:R-:W-:Y:S01]  /*11180*/  ISETP.NE.AND.EX P0, PT, RZ, UR5, PT, P0 ;  /* 0x00000005ff007c0c */ /* 0x000fe2000bf05300 */
[----:B------:R-:W2:-:S12]  /*11190*/  S2R R21, SR_TID.X ;  /* 0x0000000000157919 */ /* 0x000e980000002100 */
[----:B------:R-:W-:Y:S01]  /*111a0*/  @P0 IADD3 R2, P1, R19, UR4, RZ ;  /* 0x0000000413020c10 */ /* 0x000fe2000ff3e0ff */
[----:B------:R-:W-:-:S03]  /*111b0*/  ULDC UR4, c[0x0][0x320] ;  /* 0x0000c80000047ab9 */ /* 0x000fc60000000800 */
[----:B------:R-:W-:-:S05]  /*111c0*/  @P0 IADD3.X R3, R32, UR5, RZ, P1, !PT ;  /* 0x0000000520030c10 */ /* 0x000fca0008ffe4ff */
[----:B------:R3:W5:Y:S01]  /*111d0*/  @P0 LDG.E R23, desc[UR50][R2.64] ;  /* 0x0000003202170981 */ /* 0x000762000c1e1900 */
[----:B------:R-:W-:Y:S01]  /*111e0*/  LOP3.LUT R16, R16, 0xffffffbf, RZ, 0xc0, !PT ;  /* 0xffffffbf10107812 */ /* 0x000fe200078ec0ff */
[----:B------:R-:W-:Y:S01]  /*111f0*/  UMOV UR5, 0xffffffff ;  /* 0xffffffff00057882 */ /* 0x000fe20000000000 */
[----:B0-----:R-:W-:-:S05]  /*11200*/  IMAD.SHL.U32 R34, R34, 0x8, RZ ;  /* 0x0000000822227824 */ /* 0x001fca00078e00ff */
[----:B------:R-:W-:Y:S01]  /*11210*/  LOP3.LUT R34, R34, 0x38, RZ, 0xc0, !PT ;  /* 0x0000003822227812 */ /* 0x000fe200078ec0ff */
[----:B--2---:R-:W-:-:S03]  /*11220*/  IMAD.SHL.U32 R21, R21, 0x8, RZ ;  /* 0x0000000815157824 */ /* 0x004fc600078e00ff */
[C---:B------:R-:W-:Y:S02]  /*11230*/  LOP3.LUT R0, R34.reuse, 0x40, RZ, 0xfc, !PT ;  /* 0x0000004022007812 */ /* 0x040fe400078efcff */
[----:B------:R-:W-:Y:S02]  /*11240*/  LOP3.LUT R4, R34, 0x180, RZ, 0xfc, !PT ;  /* 0x0000018022047812 */ /* 0x000fe400078efcff */
[----:B------:R-:W-:Y:S02]  /*11250*/  ISETP.GE.AND P3, PT, R0, UR4, PT ;  /* 0x0000000400007c0c */ /* 0x000fe4000bf66270 */
[----:B------:R-:W0:Y:S01]  /*11260*/  S2R R0, SR_TID.X ;  /* 0x0000000000007919 */ /* 0x000e220000002100 */
[----:B------:R-:W-:Y:S02]  /*11270*/  LOP3.LUT R34, R34, 0x1c0, RZ, 0xfc, !PT ;  /* 0x000001c022227812 */ /* 0x000fe400078efcff */
[----:B------:R-:W-:Y:S02]  /*11280*/  LOP3.LUT R21, R21, 0x38, RZ, 0xc0, !PT ;  /* 0x0000003815157812 */ /* 0x000fe400078ec0ff */
[----:B------:R-:W-:-:S02]  /*11290*/  ISETP.GE.AND P0, PT, R34, UR4, PT ;  /* 0x0000000422007c0c */ /* 0x000fc4000bf06270 */
[----:B------:R-:W2:Y:S01]  /*112a0*/  S2R R34, SR_TID.X ;  /* 0x0000000000227919 */ /* 0x000ea20000002100 */
[----:B------:R-:W-:Y:S02]  /*112b0*/  ISETP.GE.AND P2, PT, R21, UR4, PT ;  /* 0x0000000415007c0c */ /* 0x000fe4000bf46270 */
[----:B------:R-:W-:Y:S02]  /*112c0*/  ISETP.GE.AND P1, PT, R4, UR4, PT ;  /* 0x0000000404007c0c */ /* 0x000fe4000bf26270 */
[----:B------:R-:W-:Y:S02]  /*112d0*/  @P3 LOP3.LUT R16, R16, 0x40, RZ, 0xfc, !PT ;  /* 0x0000004010103812 */ /* 0x000fe400078efcff */
[----:B------:R-:W-:Y:S02]  /*112e0*/  SEL R7, RZ, 0x40, P1 ;  /* 0x00000040ff077807 */ /* 0x000fe40000800000 */
[----:B------:R-:W-:Y:S02]  /*112f0*/  LOP3.LUT R16, R16, 0xffffff7f, RZ, 0xc0, !PT ;  /* 0xffffff7f10107812 */ /* 0x000fe400078ec0ff */
[----:B------:R-:W-:-:S03]  /*11300*/  SEL R8, RZ, 0x80, P0 ;  /* 0x00000080ff087807 */ /* 0x000fc60000000000 */
[----:B------:R-:W-:-:S04]  /*11310*/  @P2 LOP3.LUT R16, R16, 0x80, RZ, 0xfc, !PT ;  /* 0x0000008010102812 */ /* 0x000fc800078efcff */
[----:B------:R-:W-:Y:S01]  /*11320*/  LOP3.LUT R16, R16, 0xffffffdf, RZ, 0xc0, !PT ;  /* 0xffffffdf10107812 */ /* 0x000fe200078ec0ff */
[----:B0-----:R-:W-:-:S05]  /*11330*/  IMAD.SHL.U32 R0, R0, 0x8, RZ ;  /* 0x0000000800007824 */ /* 0x001fca00078e00ff */
[----:B------:R-:W-:Y:S01]  /*11340*/  LOP3.LUT R0, R0, 0x38, RZ, 0xc0, !PT ;  /* 0x0000003800007812 */ /* 0x000fe200078ec0ff */
[----:B--2---:R-:W-:-:S03]  /*11350*/  IMAD.SHL.U32 R34, R34, 0x8, RZ ;  /* 0x0000000822227824 */ /* 0x004fc600078e00ff */
[----:B------:R-:W-:Y:S02]  /*11360*/  LOP3.LUT R0, R0, 0x80, RZ, 0xfc, !PT ;  /* 0x0000008000007812 */ /* 0x000fe400078efcff */
[----:B------:R-:W-:Y:S02]  /*11370*/  LOP3.LUT R34, R34, 0x38, RZ, 0xc0, !PT ;  /* 0x0000003822227812 */ /* 0x000fe400078ec0ff */
[----:B------:R-:W-:Y:S02]  /*11380*/  ISETP.GE.AND P5, PT, R0, UR4, PT ;  /* 0x0000000400007c0c */ /* 0x000fe4000bfa6270 */
[----:B------:R-:W-:Y:S02]  /*11390*/  LOP3.LUT R34, R34, 0xc0, RZ, 0xfc, !PT ;  /* 0x000000c022227812 */ /* 0x000fe400078efcff */
[----:B------:R-:W-:Y:S02]  /*113a0*/  LEA R0, R35, 0xffffffc0, 0x6 ;  /* 0xffffffc023007811 */ /* 0x000fe400078e30ff */
        /* <DEDUP_REMOVED lines=12> */
[----:B-1-3--:R-:W-:Y:S06]  /*11470*/  BRA.DIV UR5, `(.L_x_4507) ;  /* 0x0000004605347947 */ /* 0x00afec000b800000 */
.L_x_4574:
        /* <DEDUP_REMOVED lines=56> */
.L_x_4508:
[----:B------:R-:W-:Y:S01]  /*11800*/  IADD3 R28, -R36, R28, -R0 ;  /* 0x0000001c241c7210 */ /* 0x000fe20007ffe900 */
[----:B------:R-:W-:Y:S01]  /*11810*/  IMAD R19, R18, 0x8, R17 ;  /* 0x0000000812137824 */ /* 0x000fe200078e0211 */
[----:B------:R-:W-:Y:S01]  /*11820*/  SHF.L.U32 R0, R22, 0x1f, RZ ;  /* 0x0000001f16007819 */ /* 0x000fe200000006ff */
[----:B------:R-:W-:Y:S03]  /*11830*/  BSSY B0, `(.L_x_4509) ;  /* 0x0000003000007945 */ /* 0x000fe60003800000 */
[----:B------:R-:W0:Y:S02]  /*11840*/  SYNCS.PHASECHK.TRANS64.TRYWAIT P0, [R19+URZ+0x28c40], R0 ;  /* 0x028c4000130075a7 */ /* 0x000e24000800017f */
[----:B0-----:R-:W-:Y:S05]  /*11850*/  @!P0 BRA `(.L_x_4510) ;  /* 0x0000004000708947 */ /* 0x001fea0003800000 */
.L_x_4575:
[----:B------:R-:W-:Y:S05]  /*11860*/  BSYNC B0 ;  /* 0x0000000000007941 */ /* 0x000fea0003800000 */
.L_x_4509:
        /* <DEDUP_REMOVED lines=63> */
.L_x_4585:
        /* <DEDUP_REMOVED lines=10> */
.L_x_4512:
        /* <DEDUP_REMOVED lines=11> */
.L_x_4513:
        /* <DEDUP_REMOVED lines=39> */
.L_x_4515:
[----:B------:R-:W-:Y:S05]  /*12020*/  BSYNC B6 ;  /* 0x0000000000067941 */ /* 0x000fea0003800000 */
.L_x_4514:
        /* <DEDUP_REMOVED lines=28> */
[----:B--2---:R-:W-:Y:S02]  /*121f0*/  @P6 SHF.R.U32.HI R4, RZ, R0, R6 ;  /* 0x00000000ff046219 */ /* 0x004fe40000011606 */
        /* <DEDUP_REMOVED lines=49> */
[----:B0-----:R-:W-:-:S04]  /*12510*/  @!P0 LEA R3, P2, R8, R3, 0x1 ;  /* 0x0000000308038211 */ /* 0x001fc800078408ff */
[----:B-1----:R-:W-:-:S04]  /*12520*/  @!P0 IADD3.X R2, RZ, R2, RZ, P2, !PT ;  /* 0x00000002ff028210 */ /* 0x002fc800017fe4ff */
[----:B------:R-:W-:-:S04]  /*12530*/  @!P0 LOP3.LUT R3, R3, R2, RZ, 0x3c, !PT ;  /* 0x0000000203038212 */ /* 0x000fc800078e3cff */
[----:B------:R-:W-:-:S04]  /*12540*/  @!P0 LOP3.LUT R2, R3, R2, RZ, 0x3c, !PT ;  /* 0x0000000203028212 */ /* 0x000fc800078e3cff */
[----:B------:R-:W-:-:S05]  /*12550*/  @!P0 LOP3.LUT R3, R3, R2, RZ, 0x3c, !PT ;  /* 0x0000000203038212 */ /* 0x000fca00078e3cff */
[----:B--2---:R0:W-:Y:S02]  /*12560*/  @!P0 LDGSTS.E.BYPASS.LTC128B.128 [R7+0x21400], desc[UR50][R2.64], !P1 ;  /* 0x2140000002078fae */ /* 0x0041e4000c901d72 */
.L_x_4594:
        /* <DEDUP_REMOVED lines=10> */
.L_x_4517:
        /* <DEDUP_REMOVED lines=18> */
.L_x_4595:
[----:B------:R-:W-:Y:S05]  /*12730*/  BSYNC B0 ;  /* 0x0000000000007941 */ /* 0x000fea0003800000 */
.L_x_4518:
[----:B------:R-:W-:-:S05]  /*12740*/  IMAD.U32 R2, RZ, RZ, UR36 ;  /* 0x00000024ff027e24 */ /* 0x000fca000f8e00ff */
[----:B------:R-:W-:-:S13]  /*12750*/  ISETP.NE.AND P0, PT, R2, 0x3, PT ;  /* 0x000000030200780c */ /* 0x000fda0003f05270 */
[----:B------:R-:W-:Y:S05]  /*12760*/  @!P0 BRA `(.L_x_4520) ;  /* 0x0000000000048947 */ /* 0x000fea0003800000 */
[----:B------:R-:W-:Y:S01]  /*12770*/  BPT.TRAP 0x1 ;  /* 0x000000040000795c */ /* 0x000fe20000300000 */
.L_x_4520:
[----:B0-----:R-:W-:Y:S01]  /*12780*/  SHF.L.U32 R0, R22, 0x1f, RZ ;  /* 0x0000001f16007819 */ /* 0x001fe200000006ff */
[----:B------:R-:W-:Y:S03]  /*12790*/  BSSY B0, `(.L_x_4521) ;  /* 0x0000003000007945 */ /* 0x000fe60003800000 */
[----:B------:R-:W0:Y:S02]  /*127a0*/  SYNCS.PHASECHK.TRANS64.TRYWAIT P0, [R19+URZ+0x28c60], R0 ;  /* 0x028c6000130075a7 */ /* 0x000e24000800017f */
[----:B0-----:R-:W-:Y:S05]  /*127b0*/  @!P0 BRA `(.L_x_4522) ;  /* 0x0000003c00548947 */ /* 0x001fea0003800000 */
.L_x_4596:
[----:B------:R-:W-:Y:S05]  /*127c0*/  BSYNC B0 ;  /* 0x0000000000007941 */ /* 0x000fea0003800000 */
.L_x_4521:
        /* <DEDUP_REMOVED lines=109> */
.L_x_4606:
        /* <DEDUP_REMOVED lines=34> */
.L_x_4524:
        /* <DEDUP_REMOVED lines=11> */
.L_x_4525:
        /* <DEDUP_REMOVED lines=12> */
.L_x_4540:
        /* <DEDUP_REMOVED lines=41> */
.L_x_4528:
[----:B------:R-:W-:Y:S01]  /*134c0*/  IMAD R6, R18, 0x8, R17 ;  /* 0x0000000812067824 */ /* 0x000fe200078e0211 */
[----:B------:R-:W-:Y:S01]  /*134d0*/  SHF.L.U32 R19, R22, 0x1f, RZ ;  /* 0x0000001f16137819 */ /* 0x000fe200000006ff */
[----:B------:R-:W-:Y:S01]  /*134e0*/  BSSY B1, `(.L_x_4529) ;  /* 0x0000004000017945 */ /* 0x000fe20003800000 */
[----:B------:R-:W-:Y:S02]  /*134f0*/  SHF.R.S32.HI R9, RZ, 0x1f, R5 ;  /* 0x0000001fff097819 */ /* 0x000fe40000011405 */
[----:B------:R-:W0:Y:S02]  /*13500*/  SYNCS.PHASECHK.TRANS64.TRYWAIT P0, [R6+URZ+0x28c40], R19 ;  /* 0x028c4013060075a7 */ /* 0x000e24000800017f */
[----:B0-----:R-:W-:Y:S05]  /*13510*/  @!P0 BRA `(.L_x_4530) ;  /* 0x00000038003c8947 */ /* 0x001fea0003800000 */
.L_x_4607:
[----:B------:R-:W-:Y:S05]  /*13520*/  BSYNC B1 ;  /* 0x0000000000017941 */ /* 0x000fea0003800000 */
.L_x_4529:
        /* <DEDUP_REMOVED lines=40> */
.L_x_4617:
        /* <DEDUP_REMOVED lines=8> */
.L_x_4532:
        /* <DEDUP_REMOVED lines=11> */
.L_x_4533:
[----:B------:R2:W-:Y:S01]  /*138e0*/  SYNCS.ARRIVE.TRANS64.A1T0 RZ, [R6+URZ+0x28c30], RZ ;  /* 0x028c30ff06ff79a7 */ /* 0x0005e2000810003f */
[----:B------:R-:W-:Y:S05]  /*138f0*/  @!P2 BRA `(.L_x_4534) ;  /* 0x000000000004a947 */ /* 0x000fea0003800000 */
[----:B------:R-:W-:Y:S01]  /*13900*/  BPT.TRAP 0x1 ;  /* 0x000000040000795c */ /* 0x000fe20000300000 */
.L_x_4534:
[----:B------:R-:W3:Y:S01]  /*13910*/  SYNCS.PHASECHK.TRANS64.TRYWAIT P0, [R6+URZ+0x28c60], R19 ;  /* 0x028c6013060075a7 */ /* 0x000ee2000800017f */
[----:B------:R-:W-:Y:S04]  /*13920*/  BSSY B1, `(.L_x_4535) ;  /* 0x0000002000017945 */ /* 0x000fe80003800000 */
[----:B---3--:R-:W-:Y:S05]  /*13930*/  @!P0 BRA `(.L_x_4536) ;  /* 0x0000003800648947 */ /* 0x008fea0003800000 */
.L_x_4618:
[----:B------:R-:W-:Y:S05]  /*13940*/  BSYNC B1 ;  /* 0x0000000000017941 */ /* 0x000fea0003800000 */
.L_x_4535:
        /* <DEDUP_REMOVED lines=79> */
.L_x_4628:
        /* <DEDUP_REMOVED lines=25> */
.L_x_4538:
        /* <DEDUP_REMOVED lines=11> */
.L_x_4539:
[----:B------:R3:W-:Y:S01]  /*14080*/  SYNCS.ARRIVE.TRANS64.A1T0 RZ, [R6+URZ+0x28c50], RZ ;  /* 0x028c50ff06ff79a7 */ /* 0x0007e2000810003f */
[----:B------:R-:W-:Y:S05]  /*14090*/  @P3 BRA `(.L_x_4540) ;  /* 0xfffffff000643947 */ /* 0x000fea000383ffff */
.L_x_4527:
[----:B------:R-:W-:Y:S05]  /*140a0*/  BSYNC B0 ;  /* 0x0000000000007941 */ /* 0x000fea0003800000 */
.L_x_4526:
        /* <DEDUP_REMOVED lines=21> */
.L_x_4542:
[----:B------:R-:W-:Y:S05]  /*14200*/  BSYNC B0 ;  /* 0x0000000000007941 */ /* 0x000fea0003800000 */
.L_x_4541:
[----:B------:R-:W-:-:S07]  /*14210*/  SEL R18, R18, RZ, P0 ;  /* 0x000000ff12127207 */ /* 0x000fce0000000000 */
.L_x_4501:
[----:B------:R-:W-:Y:S05]  /*14220*/  BSYNC B7 ;  /* 0x0000000000077941 */ /* 0x000fea0003800000 */
.L_x_4499:
        /* <DEDUP_REMOVED lines=11> */
.L_x_4543:
        /* <DEDUP_REMOVED lines=43> */
.L_x_4638:
[----:B------:R-:W-:Y:S02]  /*14590*/  ULDC UR4, c[0x0][0xc38] ;  /* 0x00030e0000047ab9 */ /* 0x000fe40000000800 */
[----:B------:R-:W-:-:S04]  /*145a0*/  IMAD.U32 R4, RZ, RZ, UR4 ;  /* 0x00000004ff047e24 */ /* 0x000fc8000f8e00ff */
[----:B--2---:R-:W-:-:S04]  /*145b0*/  IMAD R5, R14, R4, RZ ;  /* 0x000000040e057224 */ /* 0x004fc800078e02ff */
[----:B------:R-:W-:-:S05]  /*145c0*/  IMAD.IADD R6, R6, 0x1, R5 ;  /* 0x0000000106067824 */ /* 0x000fca00078e0205 */
[----:B------:R-:W-:-:S13]  /*145d0*/  ISETP.GT.AND P6, PT, R6, R0, PT ;  /* 0x000000000600720c */ /* 0x000fda0003fc4270 */
[----:B------:R-:W-:Y:S05]  /*145e0*/  @P6 BRA `(.L_x_4546) ;  /* 0x0000000000a46947 */ /* 0x000fea0003800000 */
.L_x_4549:
        /* <DEDUP_REMOVED lines=11> */
[----:B------:R-:W-:Y:S02]  /*146a0*/  IMAD.MOV.U32 R8, RZ, RZ, RZ ;  /* 0x000000ffff087224 */ /* 0x000fe400078e00ff */
[----:B0-----:R-:W-:-:S05]  /*146b0*/  @!P6 IMAD.WIDE R2, R7, 0x4, R2 ;  /* 0x000000040702e825 */ /* 0x001fca00078e0202 */
[----:B------:R2:W3:Y:S02]  /*146c0*/  @!P6 LDG.E R25, desc[UR50][R2.64] ;  /* 0x000000320219e981 */ /* 0x0004e4000c1e1900 */
[----:B--2---:R-:W-:-:S05]  /*146d0*/  @!P6 IMAD.WIDE R2, R7, 0x4, R4 ;  /* 0x000000040702e825 */ /* 0x004fca00078e0204 */
        /* <DEDUP_REMOVED lines=20> */
.L_x_4646:
[----:B------:R-:W-:Y:S02]  /*14820*/  ULDC UR4, c[0x0][0xc38] ;  /* 0x00030e0000047ab9 */ /* 0x000fe40000000800 */
[----:B------:R-:W-:-:S04]  /*14830*/  IMAD.U32 R4, RZ, RZ, UR4 ;  /* 0x00000004ff047e24 */ /* 0x000fc8000f8e00ff */
[----:B--2---:R-:W-:-:S04]  /*14840*/  IMAD R5, R14, R4, RZ ;  /* 0x000000040e057224 */ /* 0x004fc800078e02ff */
[----:B------:R-:W-:-:S05]  /*14850*/  IMAD.IADD R6, R5, 0x1, R6 ;  /* 0x0000000105067824 */ /* 0x000fca00078e0206 */
[----:B------:R-:W-:-:S13]  /*14860*/  ISETP.GT.AND P6, PT, R6, R0, PT ;  /* 0x000000000600720c */ /* 0x000fda0003fc4270 */
[----:B------:R-:W-:Y:S05]  /*14870*/  @!P6 BRA `(.L_x_4549) ;  /* 0xfffffffc005ce947 */ /* 0x000fea000383ffff */
.L_x_4546:
[----:B------:R-:W-:Y:S01]  /*14880*/  IMAD.IADD R5, R6, 0x1, -R5 ;  /* 0x0000000106057824 */ /* 0x000fe200078e0a05 */
[----:B------:R-:W-:-:S03]  /*14890*/  UMOV UR4, 0xffffffff ;  /* 0xffffffff00047882 */ /* 0x000fc60000000000 */
[----:B------:R-:W-:-:S05]  /*148a0*/  IMAD R7, R3, R4, R5 ;  /* 0x0000000403077224 */ /* 0x000fca00078e0205 */
[----:B------:R-:W-:Y:S01]  /*148b0*/  ISETP.GT.AND P6, PT, R7, R0, PT ;  /* 0x000000000700720c */ /* 0x000fe20003fc4270 */
[----:B------:R-:W-:-:S12]  /*148c0*/  BRA.DIV UR4, `(.L_x_4550) ;  /* 0x0000003a04607947 */ /* 0x000fd8000b800000 */
[----:B------:R-:W-:-:S04]  /*148d0*/  VOTE.ANY R2, PT, !P6 ;  /* 0x0000000000027806 */ /* 0x000fc800070e0100 */
[----:B------:R-:W2:Y:S02]  /*148e0*/  POPC R12, R2 ;  /* 0x00000002000c7309 */ /* 0x000ea40000000000 */
[----:B--2---:R2:W3:Y:S01]  /*148f0*/  SHFL.IDX PT, R25, R25, R12, 0x1f ;  /* 0x00001f0c19197589 */ /* 0x0044e200000e0000 */
[----:B------:R-:W-:-:S03]  /*14900*/  IMAD.IADD R27, R12, 0x1, R27 ;  /* 0x000000010c1b7824 */ /* 0x000fc600078e021b */
[----:B------:R2:W4:Y:S04]  /*14910*/  SHFL.IDX PT, R8, R8, R12, 0x1f ;  /* 0x00001f0c08087589 */ /* 0x00052800000e0000 */
.L_x_4651:
[----:B------:R-:W-:-:S13]  /*14920*/  ISETP.NE.AND P0, PT, R2, RZ, PT ;  /* 0x000000ff0200720c */ /* 0x000fda0003f05270 */
[----:B------:R-:W-:Y:S05]  /*14930*/  @!P0 BRA `(.L_x_4551) ;  /* 0x0000000000108947 */ /* 0x000fea0003800000 */
[----:B------:R-:W-:Y:S01]  /*14940*/  UMOV UR4, 0xffffffff ;  /* 0xffffffff00047882 */ /* 0x000fe20000000000 */
[----:B--2---:R-:W-:Y:S02]  /*14950*/  VIADD R12, R12, 0xffffffff ;  /* 0xffffffff0c0c7836 */ /* 0x004fe40000000000 */
[----:B------:R-:W-:Y:S05]  /*14960*/  BRA.DIV UR4, `(.L_x_4552) ;  /* 0x0000003a04947947 */ /* 0x000fea000b800000 */
[----:B------:R2:W0:Y:S02]  /*14970*/  SHFL.IDX PT, R24, R3, R12, 0x1f ;  /* 0x00001f0c03187589 */ /* 0x00042400000e0000 */
.L_x_4551:
[----:B----4-:R-:W-:Y:S01]  /*14980*/  ISETP.NE.AND P0, PT, R8, 0x1, PT ;  /* 0x000000010800780c */ /* 0x010fe20003f05270 */
[----:B0-----:R-:W-:-:S04]  /*14990*/  IMAD R24, R24, R4, R5 ;  /* 0x0000000418187224 */ /* 0x001fc800078e0205 */
[----:B------:R-:W-:-:S08]  /*149a0*/  IMAD.IADD R0, R0, 0x1, -R24 ;  /* 0x0000000100007824 */ /* 0x000fd000078e0a18 */
[----:B------:R-:W-:Y:S05]  /*149b0*/  @!P0 BRA `(.L_x_4553) ;  /* 0x0000000000dc8947 */ /* 0x000fea0003800000 */
[----:B---3--:R-:W-:Y:S02]  /*149c0*/  IABS R4, R25 ;  /* 0x0000001900047213 */ /* 0x008fe40000000000 */
[----:B------:R-:W-:Y:S02]  /*149d0*/  IABS R5, R8 ;  /* 0x0000000800057213 */ /* 0x000fe40000000000 */
[----:B------:R-:W0:Y:S08]  /*149e0*/  I2F.RP R6, R4 ;  /* 0x0000000400067306 */ /* 0x000e300000209400 */
[----:B------:R-:W3:Y:S08]  /*149f0*/  I2F.RP R9, R5 ;  /* 0x0000000500097306 */ /* 0x000ef00000209400 */
[----:B0-----:R-:W0:Y:S08]  /*14a00*/  MUFU.RCP R6, R6 ;  /* 0x0000000600067308 */ /* 0x001e300000001000 */
[----:B---3--:R-:W-:Y:S01]  /*14a10*/  MUFU.RCP R9, R9 ;  /* 0x0000000900097308 */ /* 0x008fe20000001000 */
[----:B0-----:R-:W-:-:S07]  /*14a20*/  VIADD R2, R6, 0xffffffe ;  /* 0x0ffffffe06027836 */ /* 0x001fce0000000000 */
[----:B--2---:R0:W2:Y:S02]  /*14a30*/  F2I.FTZ.U32.TRUNC.NTZ R3, R2 ;  /* 0x0000000200037305 */ /* 0x0040a4000021f000 */
[----:B0-----:R-:W-:Y:S02]  /*14a40*/  IMAD.MOV.U32 R2, RZ, RZ, RZ ;  /* 0x000000ffff027224 */ /* 0x001fe400078e00ff */
[----:B--2---:R-:W-:-:S04]  /*14a50*/  IMAD.MOV R7, RZ, RZ, -R3 ;  /* 0x000000ffff077224 */ /* 0x004fc800078e0a03 */
        /* <DEDUP_REMOVED lines=45> */
.L_x_4553:
[----:B--2---:R-:W0:Y:S02]  /*14d30*/  LDC.64 R2, c[0x0][0xc90] ;  /* 0x00032400ff027b82 */ /* 0x004e240000000a00 */
[----:B0-----:R-:W-:-:S05]  /*14d40*/  IMAD.WIDE R2, R27, 0x4, R2 ;  /* 0x000000041b027825 */ /* 0x001fca00078e0202 */
[----:B------:R0:W3:Y:S02]  /*14d50*/  LDG.E R6, desc[UR50][R2.64] ;  /* 0x0000003202067981 */ /* 0x0000e4000c1e1900 */
[----:B0-----:R-:W-:Y:S02]  /*14d60*/  IMAD.MOV.U32 R2, RZ, RZ, RZ ;  /* 0x000000ffff027224 */ /* 0x001fe400078e00ff */
[----:B---3--:R-:W-:-:S05]  /*14d70*/  IMAD R5, R25, R6, RZ ;  /* 0x0000000619057224 */ /* 0x008fca00078e02ff */
        /* <DEDUP_REMOVED lines=55> */
.L_x_4554:
[----:B------:R-:W-:-:S05]  /*150f0*/  LOP3.LUT R0, RZ, R3, RZ, 0x33, !PT ;  /* 0x00000003ff007212 */ /* 0x000fca00078e33ff */
[----:B------:R-:W-:Y:S01]  /*15100*/  IMAD.IADD R25, R25, 0x1, R0 ;  /* 0x0000000119197824 */ /* 0x000fe200078e0200 */
[----:B------:R-:W-:Y:S06]  /*15110*/  BRA `(.L_x_4555) ;  /* 0x00000000001c7947 */ /* 0x000fec0003800000 */
.L_x_4547:
[----:B------:R-:W-:Y:S01]  /*15120*/  UMOV UR4, URZ ;  /* 0x0000003f00047c82 */ /* 0x000fe20008000000 */
[----:B------:R-:W-:Y:S01]  /*15130*/  UMOV UR5, URZ ;  /* 0x0000003f00057c82 */ /* 0x000fe20008000000 */
[----:B------:R-:W-:Y:S01]  /*15140*/  ULDC UR6, c[0x0][0xc3c] ;  /* 0x00030f0000067ab9 */ /* 0x000fe20000000800 */
[----:B------:R-:W-:Y:S02]  /*15150*/  IMAD.MOV.U32 R24, RZ, RZ, R0 ;  /* 0x000000ffff187224 */ /* 0x000fe400078e0000 */
[----:B------:R-:W-:Y:S02]  /*15160*/  IMAD.U32 R25, RZ, RZ, UR4 ;  /* 0x00000004ff197e24 */ /* 0x000fe4000f8e00ff */
[----:B------:R-:W-:Y:S02]  /*15170*/  IMAD.U32 R26, RZ, RZ, UR5 ;  /* 0x00000005ff1a7e24 */ /* 0x000fe4000f8e00ff */
[----:B------:R-:W-:-:S07]  /*15180*/  IMAD.U32 R27, RZ, RZ, UR6 ;  /* 0x00000006ff1b7e24 */ /* 0x000fce000f8e00ff */
.L_x_4555:
        /* <DEDUP_REMOVED lines=10> */
.L_x_4544:
[----:B------:R-:W-:Y:S02]  /*15230*/  ULDC UR4, c[0x0][0xc3c] ;  /* 0x00030f0000047ab9 */ /* 0x000fe40000000800 */
[----:B0-----:R-:W-:-:S13]  /*15240*/  ISETP.GE.AND P0, PT, R27, UR4, PT ;  /* 0x000000041b007c0c */ /* 0x001fda000bf06270 */
[----:B------:R-:W-:Y:S05]  /*15250*/  @!P0 BRA `(.L_x_4556) ;  /* 0xffffffb0007c8947 */ /* 0x000fea000383ffff */
[----:B------:R-:W-:Y:S05]  /*15260*/  BSYNC B8 ;  /* 0x0000000000087941 */ /* 0x000fea0003800000 */
.L_x_4493:
[----:B------:R-:W5:Y:S01]  /*15270*/  LDL.LU R0, [R1+0x20] ;  /* 0x0000200001007983 */ /* 0x000f620000300800 */
[----:B------:R-:W-:Y:S01]  /*15280*/  BSSY B0, `(.L_x_4557) ;  /* 0x000000b000007945 */ /* 0x000fe20003800000 */
[----:B------:R-:W1:Y:S01]  /*15290*/  S2R R5, SR_CgaCtaId ;  /* 0x0000000000057919 */ /* 0x000e620000008800 */
[----:B-----5:R-:W-:-:S05]  /*152a0*/  VIADD R0, R0, 0x1 ;  /* 0x0000000100007836 */ /* 0x020fca0000000000 */
[----:B0-----:R-:W-:-:S04]  /*152b0*/  LEA.HI R2, R0, R0, RZ, 0x1 ;  /* 0x0000000000027211 */ /* 0x001fc800078f08ff */
[----:B------:R-:W-:Y:S02]  /*152c0*/  LOP3.LUT R3, R2, 0xfffffffe, RZ, 0xc0, !PT ;  /* 0xfffffffe02037812 */ /* 0x000fe400078ec0ff */
[----:B------:R-:W-:-:S03]  /*152d0*/  MOV R2, 0x400 ;  /* 0x0000040000027802 */ /* 0x000fc60000000f00 */
[----:B------:R-:W-:Y:S01]  /*152e0*/  IMAD.IADD R0, R0, 0x1, -R3 ;  /* 0x0000000100007824 */ /* 0x000fe200078e0a03 */
[----:B-1----:R-:W-:-:S04]  /*152f0*/  LEA R7, R5, R2, 0x18 ;  /* 0x0000000205077211 */ /* 0x002fc800078ec0ff */
[----:B------:R-:W-:-:S04]  /*15300*/  SHF.L.U32 R0, R0, 0x1f, RZ ;  /* 0x0000001f00007819 */ /* 0x000fc800000006ff */
[----:B------:R-:W0:Y:S02]  /*15310*/  SYNCS.PHASECHK.TRANS64.TRYWAIT P0, [R7+URZ+0x28c20], R0 ;  /* 0x028c2000070075a7 */ /* 0x000e24000800017f */
[----:B0-----:R-:W-:Y:S05]  /*15320*/  @!P0 BRA `(.L_x_4558) ;  /* 0x00000030004c8947 */ /* 0x001fea0003800000 */
.L_x_4654:
[----:B------:R-:W-:Y:S05]  /*15330*/  BSYNC B0 ;  /* 0x0000000000007941 */ /* 0x000fea0003800000 */
.L_x_4557:
[----:B------:R-:W-:-:S03]  /*15340*/  UMOV UR4, 0xffffffff ;  /* 0xffffffff00047882 */ /* 0x000fc60000000000 */
[----:B------:R-:W-:Y:S05]  /*15350*/  BRA.DIV UR4, `(.L_x_4559) ;  /* 0x0000003204547947 */ /* 0x000fea000b800000 */
[----:B0-----:R-:W0:Y:S02]  /*15360*/  S2R R0, SR_TID.X ;  /* 0x0000000000007919 */ /* 0x001e240000002100 */
[----:B0-----:R-:W-:-:S04]  /*15370*/  SHF.R.U32.HI R0, RZ, 0x5, R0 ;  /* 0x00000005ff007819 */ /* 0x001fc80000011600 */
[----:B------:R-:W-:-:S05]  /*15380*/  LOP3.LUT R0, R0, 0x3, RZ, 0xc0, !PT ;  /* 0x0000000300007812 */ /* 0x000fca00078ec0ff */
[----:B------:R0:W1:Y:S02]  /*15390*/  SHFL.IDX PT, R14, R0, RZ, 0x1f ;  /* 0x00001fff000e7589 */ /* 0x00006400000e0000 */
.L_x_4657:
[----:B-1----:R-:W-:Y:S01]  /*153a0*/  ISETP.NE.AND P0, PT, R14, RZ, PT ;  /* 0x000000ff0e00720c */ /* 0x002fe20003f05270 */
[----:B------:R-:W-:-:S12]  /*153b0*/  BSSY B0, `(.L_x_4560) ;  /* 0x0000024000007945 */ /* 0x000fd80003800000 */
[----:B------:R-:W-:Y:S05]  /*153c0*/  @P0 BRA `(.L_x_4561) ;  /* 0x0000000000880947 */ /* 0x000fea0003800000 */
[----:B------:R-:W-:-:S03]  /*153d0*/  UMOV UR4, 0xffffffff ;  /* 0xffffffff00047882 */ /* 0x000fc60000000000 */
[----:B------:R-:W-:Y:S05]  /*153e0*/  BRA.DIV UR4, `(.L_x_4562) ;  /* 0x0000003204647947 */ /* 0x000fea000b800000 */
[----:B------:R-:W-:-:S13]  /*153f0*/  ELECT P6, URZ, PT ;  /* 0x00000000003f782f */ /* 0x000fda00038c0000 */
.L_x_4660:
[----:B------:R-:W-:Y:S05]  /*15400*/  @!P6 BRA `(.L_x_4561) ;  /* 0x000000000078e947 */ /* 0x000fea0003800000 */
[----:B------:R-:W-:-:S06]  /*15410*/  ULOP3.LUT UR4, UR38, 0x2, URZ, 0xfc, !UPT ;  /* 0x0000000226047892 */ /* 0x000fcc000f8efc3f */
[----:B0-----:R-:W-:-:S05]  /*15420*/  IMAD.U32 R0, RZ, RZ, UR4 ;  /* 0x00000004ff007e24 */ /* 0x001fca000f8e00ff */
[----:B------:R-:W-:-:S13]  /*15430*/  ISETP.NE.AND P0, PT, R0, 0x3, PT ;  /* 0x000000030000780c */ /* 0x000fda0003f05270 */
[----:B------:R-:W-:Y:S05]  /*15440*/  @!P0 BRA `(.L_x_4563) ;  /* 0x0000000000048947 */ /* 0x000fea0003800000 */
[----:B------:R-:W-:Y:S01]  /*15450*/  BPT.TRAP 0x1 ;  /* 0x000000040000795c */ /* 0x000fe20000300000 */
.L_x_4563:
[----:B------:R-:W-:Y:S01]  /*15460*/  IMAD R5, R18, 0x8, R7 ;  /* 0x0000000812057824 */ /* 0x000fe200078e0207 */
[----:B------:R-:W-:Y:S01]  /*15470*/  SHF.L.U32 R0, R22, 0x1f, RZ ;  /* 0x0000001f16007819 */ /* 0x000fe200000006ff */
[----:B------:R-:W-:-:S03]  /*15480*/  VIADD R18, R18, 0x1 ;  /* 0x0000000112127836 */ /* 0x000fc60000000000 */
[----:B------:R-:W0:Y:S02]  /*15490*/  SYNCS.PHASECHK.TRANS64.TRYWAIT P1, [R5+URZ+0x28c40], R0 ;  /* 0x028c4000050075a7 */ /* 0x000e24000802017f */
[----:B------:R-:W-:-:S04]  /*154a0*/  ISETP.NE.AND P2, PT, R18, 0x2, PT ;  /* 0x000000021200780c */ /* 0x000fc80003f45270 */
[----:B------:R-:W-:Y:S01]  /*154b0*/  SEL R3, RZ, 0x1, P2 ;  /* 0x00000001ff037807 */ /* 0x000fe20001000000 */
[----:B0-----:R-:W-:Y:S08]  /*154c0*/  @!P1 BRA `(.L_x_4564) ;  /* 0x00000030004c9947 */ /* 0x001ff00003800000 */
.L_x_4661:
[----:B------:R-:W-:Y:S02]  /*154d0*/  SEL R18, R18, RZ, P2 ;  /* 0x000000ff12127207 */ /* 0x000fe40001000000 */
[----:B------:R-:W-:Y:S01]  /*154e0*/  LOP3.LUT R2, R22, R3, RZ, 0x3c, !PT ;  /* 0x0000000316027212 */ /* 0x000fe200078e3cff */
[----:B------:R-:W-:Y:S06]  /*154f0*/  @!P0 BRA `(.L_x_4565) ;  /* 0x0000000000048947 */ /* 0x000fec0003800000 */
[----:B------:R-:W-:Y:S01]  /*15500*/  BPT.TRAP 0x1 ;  /* 0x000000040000795c */ /* 0x000fe20000300000 */
.L_x_4565:
[----:B------:R-:W-:Y:S01]  /*15510*/  IMAD R3, R18, 0x8, R7 ;  /* 0x0000000812037824 */ /* 0x000fe200078e0207 */
[----:B------:R-:W-:-:S04]  /*15520*/  SHF.L.U32 R2, R2, 0x1f, RZ ;  /* 0x0000001f02027819 */ /* 0x000fc800000006ff */
[----:B------:R-:W1:Y:S02]  /*15530*/  SYNCS.PHASECHK.TRANS64.TRYWAIT P1, [R3+URZ+0x28c40], R2 ;  /* 0x028c4002030075a7 */ /* 0x000e64000802017f */
[----:B-1----:R-:W-:Y:S05]  /*15540*/  @!P1 BRA `(.L_x_4566) ;  /* 0x0000003000409947 */ /* 0x002fea0003800000 */
.L_x_4662:
[----:B------:R-:W-:Y:S05]  /*15550*/  @!P0 BRA `(.L_x_4567) ;  /* 0x0000000000048947 */ /* 0x000fea0003800000 */
[----:B------:R-:W-:Y:S01]  /*15560*/  BPT.TRAP 0x1 ;  /* 0x000000040000795c */ /* 0x000fe20000300000 */
.L_x_4567:
[----:B------:R-:W5:Y:S02]  /*15570*/  SYNCS.PHASECHK.TRANS64.TRYWAIT P1, [R5+URZ+0x28c60], R0 ;  /* 0x028c6000050075a7 */ /* 0x000f64000802017f */
[----:B-----5:R-:W-:Y:S05]  /*15580*/  @!P1 BRA `(.L_x_4568) ;  /* 0x0000003000449947 */ /* 0x020fea0003800000 */
.L_x_4663:
[----:B------:R-:W-:Y:S05]  /*15590*/  @!P0 BRA `(.L_x_4569) ;  /* 0x0000000000048947 */ /* 0x000fea0003800000 */
[----:B------:R-:W-:Y:S01]  /*155a0*/  BPT.TRAP 0x1 ;  /* 0x000000040000795c */ /* 0x000fe20000300000 */
.L_x_4569:
[----:B------:R0:W0:Y:S02]  /*155b0*/  SYNCS.PHASECHK.TRANS64.TRYWAIT P0, [R3+URZ+0x28c60], R2 ;  /* 0x028c6002030075a7 */ /* 0x000024000800017f */
[----:B0-----:R-:W-:Y:S05]  /*155c0*/  @!P0 NANOSLEEP.SYNCS 0x989680 ;  /* 0x009896800000895d */ /* 0x001fea0003900000 */
[----:B------:R-:W0:Y:S02]  /*155d0*/  @!P0 SYNCS.PHASECHK.TRANS64 P0, [R3+URZ+0x28c60], R2 ;  /* 0x028c6002030085a7 */ /* 0x000e24000800007f */
[----:B0-----:R-:W-:Y:S05]  /*155e0*/  @!P0 BRA `(.L_x_4569) ;  /* 0xfffffffc00f08947 */ /* 0x001fea000383ffff */
.L_x_4561:
[----:B------:R-:W-:Y:S05]  /*155f0*/  BSYNC B0 ;  /* 0x0000000000007941 */ /* 0x000fea0003800000 */
.L_x_4560:
[----:B------:R-:W-:Y:S05]  /*15600*/  EXIT ;  /* 0x000000000000794d */ /* 0x000fea0003800000 */
.L_x_4422:
[----:B0-----:R-:W-:-:S04]  /*15610*/  IMAD.U32 R3, RZ, RZ, UR23 ;  /* 0x00000017ff037e24 */ /* 0x001fc8000f8e00ff */
[----:B------:R0:W1:Y:S03]  /*15620*/  SYNCS.PHASECHK.TRANS64.TRYWAIT P1, [R3+URZ+0x28c50], R0 ;  /* 0x028c5000030075a7 */ /* 0x000066000802017f */
[----:B-1----:R-:W-:Y:S05]  /*15630*/  @!P1 NANOSLEEP.SYNCS 0x989680 ;  /* 0x009896800000995d */ /* 0x002fea0003900000 */
[----:B------:R-:W1:Y:S02]  /*15640*/  @!P1 SYNCS.PHASECHK.TRANS64 P1, [R3+URZ+0x28c50], R0 ;  /* 0x028c5000030095a7 */ /* 0x000e64000802007f */
[----:B-1----:R-:W-:Y:S05]  /*15650*/  @!P1 BRA `(.L_x_4422) ;  /* 0xfffffffc00ec9947 */ /* 0x002fea000383ffff */
[----:B------:R-:W-:Y:S05]  /*15660*/  BRA `(.L_x_4570) ;  /* 0xfffffec800d07947 */ /* 0x000fea000383ffff */
.L_x_4428:
[----:B-1----:R-:W-:-:S04]  /*15670*/  IMAD.U32 R3, RZ, RZ, UR23 ;  /* 0x00000017ff037e24 */ /* 0x002fc8000f8e00ff */
[----:B------:R1:W2:Y:S03]  /*15680*/  SYNCS.PHASECHK.TRANS64.TRYWAIT P1, [R3+URZ+0x28c50], R0 ;  /* 0x028c5000030075a7 */ /* 0x0002a6000802017f */
[----:B--2---:R-:W-:Y:S05]  /*15690*/  @!P1 NANOSLEEP.SYNCS 0x989680 ;  /* 0x009896800000995d */ /* 0x004fea0003900000 */
[----:B------:R-:W2:Y:S02]  /*156a0*/  @!P1 SYNCS.PHASECHK.TRANS64 P1, [R3+URZ+0x28c50], R0 ;  /* 0x028c5000030095a7 */ /* 0x000ea4000802007f */
[----:B--2---:R-:W-:Y:S05]  /*156b0*/  @!P1 BRA `(.L_x_4428) ;  /* 0xfffffffc00ec9947 */ /* 0x004fea000383ffff */
[----:B------:R-:W-:Y:S05]  /*156c0*/  BRA `(.L_x_4427) ;  /* 0xfffffed400d47947 */ /* 0x000fea000383ffff */
.L_x_4433:
[----:B0-----:R-:W-:-:S04]  /*156d0*/  IMAD.U32 R3, RZ, RZ, UR40 ;  /* 0x00000028ff037e24 */ /* 0x001fc8000f8e00ff */
[----:B------:R0:W1:Y:S03]  /*156e0*/  SYNCS.PHASECHK.TRANS64.TRYWAIT P1, [R3+URZ+0x28c00], R0 ;  /* 0x028c0000030075a7 */ /* 0x000066000802017f */
[----:B-1----:R-:W-:Y:S05]  /*156f0*/  @!P1 NANOSLEEP.SYNCS 0x989680 ;  /* 0x009896800000995d */ /* 0x002fea0003900000 */
[----:B------:R-:W1:Y:S02]  /*15700*/  @!P1 SYNCS.PHASECHK.TRANS64 P1, [R3+URZ+0x28c00], R0 ;  /* 0x028c0000030095a7 */ /* 0x000e64000802007f */
[----:B-1----:R-:W-:Y:S05]  /*15710*/  @!P1 BRA `(.L_x_4433) ;  /* 0xfffffffc00ec9947 */ /* 0x002fea000383ffff */
[----:B------:R-:W-:Y:S05]  /*15720*/  BRA `(.L_x_4571) ;  /* 0xfffffeec00247947 */ /* 0x000fea000383ffff */
.L_x_4437:
[----:B--2---:R2:W3:Y:S02]  /*15730*/  SYNCS.PHASECHK.TRANS64.TRYWAIT P1, [R7+URZ+0x28c30], R8 ;  /* 0x028c3008070075a7 */ /* 0x0044e4000802017f */
[----:B---3--:R-:W-:Y:S05]  /*15740*/  @!P1 NANOSLEEP.SYNCS 0x989680 ;  /* 0x009896800000995d */ /* 0x008fea0003900000 */
[----:B------:R-:W3:Y:S02]  /*15750*/  @!P1 SYNCS.PHASECHK.TRANS64 P1, [R7+URZ+0x28c30], R8 ;  /* 0x028c3008070095a7 */ /* 0x000ee4000802007f */
[----:B---3--:R-:W-:Y:S05]  /*15760*/  @!P1 BRA `(.L_x_4437) ;  /* 0xfffffffc00f09947 */ /* 0x008fea000383ffff */
[----:B------:R-:W-:Y:S05]  /*15770*/  BRA `(.L_x_4436) ;  /* 0xfffffeec00407947 */ /* 0x000fea000383ffff */
.L_x_4442:
[----:B--2---:R2:W3:Y:S02]  /*15780*/  SYNCS.PHASECHK.TRANS64.TRYWAIT P1, [R7+URZ+0x28c50], R8 ;  /* 0x028c5008070075a7 */ /* 0x0044e4000802017f */
[----:B---3--:R-:W-:Y:S05]  /*15790*/  @!P1 NANOSLEEP.SYNCS 0x989680 ;  /* 0x009896800000995d */ /* 0x008fea0003900000 */
[----:B------:R-:W3:Y:S02]  /*157a0*/  @!P1 SYNCS.PHASECHK.TRANS64 P1, [R7+URZ+0x28c50], R8 ;  /* 0x028c5008070095a7 */ /* 0x000ee4000802007f */
[----:B---3--:R-:W-:Y:S05]  /*157b0*/  @!P1 BRA `(.L_x_4442) ;  /* 0xfffffffc00f09947 */ /* 0x008fea000383ffff */
[----:B------:R-:W-:Y:S05]  /*157c0*/  BRA `(.L_x_4441) ;  /* 0xffffff0000cc7947 */ /* 0x000fea000383ffff */
.L_x_4448:
[----:B--2---:R-:W-:-:S04]  /*157d0*/  IMAD.U32 R6, RZ, RZ, UR23 ;  /* 0x00000017ff067e24 */ /* 0x004fc8000f8e00ff */
[----:B------:R2:W3:Y:S03]  /*157e0*/  SYNCS.PHASECHK.TRANS64.TRYWAIT P1, [R6+URZ+0x28c30], R7 ;  /* 0x028c3007060075a7 */ /* 0x0004e6000802017f */
[----:B---3--:R-:W-:Y:S05]  /*157f0*/  @!P1 NANOSLEEP.SYNCS 0x989680 ;  /* 0x009896800000995d */ /* 0x008fea0003900000 */
[----:B------:R-:W3:Y:S02]  /*15800*/  @!P1 SYNCS.PHASECHK.TRANS64 P1, [R6+URZ+0x28c30], R7 ;  /* 0x028c3007060095a7 */ /* 0x000ee4000802007f */
[----:B---3--:R-:W-:Y:S05]  /*15810*/  @!P1 BRA `(.L_x_4448) ;  /* 0xfffffffc00ec9947 */ /* 0x008fea000383ffff */
[----:B------:R-:W-:Y:S05]  /*15820*/  BRA `(.L_x_4447) ;  /* 0xffffff0400e07947 */ /* 0x000fea000383ffff */
.L_x_4453:
[----:B---3--:R-:W-:-:S04]  /*15830*/  IMAD.U32 R8, RZ, RZ, UR23 ;  /* 0x00000017ff087e24 */ /* 0x008fc8000f8e00ff */
[----:B------:R3:W4:Y:S03]  /*15840*/  SYNCS.PHASECHK.TRANS64.TRYWAIT P1, [R8+URZ+0x28c50], R7 ;  /* 0x028c5007080075a7 */ /* 0x000726000802017f */
[----:B----4-:R-:W-:Y:S05]  /*15850*/  @!P1 NANOSLEEP.SYNCS 0x989680 ;  /* 0x009896800000995d */ /* 0x010fea0003900000 */
[----:B------:R-:W4:Y:S02]  /*15860*/  @!P1 SYNCS.PHASECHK.TRANS64 P1, [R8+URZ+0x28c50], R7 ;  /* 0x028c5007080095a7 */ /* 0x000f24000802007f */
[----:B----4-:R-:W-:Y:S05]  /*15870*/  @!P1 BRA `(.L_x_4453) ;  /* 0xfffffffc00ec9947 */ /* 0x010fea000383ffff */
[----:B------:R-:W-:Y:S05]  /*15880*/  BRA `(.L_x_4452) ;  /* 0xffffff24005c7947 */ /* 0x000fea000383ffff */
.L_x_4460:
[----:B-1----:R-:W-:-:S04]  /*15890*/  IMAD.U32 R6, RZ, RZ, UR22 ;  /* 0x00000016ff067e24 */ /* 0x002fc8000f8e00ff */
[----:B------:R1:W2:Y:S03]  /*158a0*/  SYNCS.PHASECHK.TRANS64.TRYWAIT P1, [R6+URZ+0x28c30], R7 ;  /* 0x028c3007060075a7 */ /* 0x0002a6000802017f */
[----:B--2---:R-:W-:Y:S05]  /*158b0*/  @!P1 NANOSLEEP.SYNCS 0x989680 ;  /* 0x009896800000995d */ /* 0x004fea0003900000 */
[----:B------:R-:W2:Y:S02]  /*158c0*/  @!P1 SYNCS.PHASECHK.TRANS64 P1, [R6+URZ+0x28c30], R7 ;  /* 0x028c3007060095a7 */ /* 0x000ea4000802007f */
[----:B--2---:R-:W-:Y:S05]  /*158d0*/  @!P1 BRA `(.L_x_4460) ;  /* 0xfffffffc00ec9947 */ /* 0x004fea000383ffff */
[----:B------:R-:W-:Y:S05]  /*158e0*/  BRA `(.L_x_4459) ;  /* 0xffffff2800547947 */ /* 0x000fea000383ffff */
.L_x_4465:
[----:B---3--:R-:W-:-:S04]  /*158f0*/  IMAD.U32 R8, RZ, RZ, UR22 ;  /* 0x00000016ff087e24 */ /* 0x008fc8000f8e00ff */
[----:B------:R3:W4:Y:S03]  /*15900*/  SYNCS.PHASECHK.TRANS64.TRYWAIT P1, [R8+URZ+0x28c50], R7 ;  /* 0x028c5007080075a7 */ /* 0x000726000802017f */
[----:B----4-:R-:W-:Y:S05]  /*15910*/  @!P1 NANOSLEEP.SYNCS 0x989680 ;  /* 0x009896800000995d */ /* 0x010fea0003900000 */
[----:B------:R-:W4:Y:S02]  /*15920*/  @!P1 SYNCS.PHASECHK.TRANS64 P1, [R8+URZ+0x28c50], R7 ;  /* 0x028c5007080095a7 */ /* 0x000f24000802007f */
[----:B----4-:R-:W-:Y:S05]  /*15930*/  @!P1 BRA `(.L_x_4465) ;  /* 0xfffffffc00ec9947 */ /* 0x010fea000383ffff */
[----:B------:R-:W-:Y:S05]  /*15940*/  BRA `(.L_x_4464) ;  /* 0xffffff4000747947 */ /* 0x000fea000383ffff */
.L_x_4507:
        /* <DEDUP_REMOVED lines=11> */
.L_x_4573:
[----:B------:R-:W-:Y:S05]  /*15a00*/  BSYNC B0 ;  /* 0x0000000000007941 */ /* 0x000fea0003800000 */
.L_x_4572:
[----:B------:R-:W-:Y:S05]  /*15a10*/  BRA `(.L_x_4574) ;  /* 0xffffffb800987947 */ /* 0x000fea000383ffff */
.L_x_4510:
[----:B0-----:R0:W1:Y:S02]  /*15a20*/  SYNCS.PHASECHK.TRANS64.TRYWAIT P0, [R19+URZ+0x28c40], R0 ;  /* 0x028c4000130075a7 */ /* 0x001064000800017f */
[----:B-1----:R-:W-:Y:S05]  /*15a30*/  @!P0 NANOSLEEP.SYNCS 0x989680 ;  /* 0x009896800000895d */ /* 0x002fea0003900000 */
[----:B------:R-:W1:Y:S02]  /*15a40*/  @!P0 SYNCS.PHASECHK.TRANS64 P0, [R19+URZ+0x28c40], R0 ;  /* 0x028c4000130085a7 */ /* 0x000e64000800007f */
[----:B-1----:R-:W-:Y:S05]  /*15a50*/  @!P0 BRA `(.L_x_4510) ;  /* 0xfffffffc00f08947 */ /* 0x002fea000383ffff */
[----:B------:R-:W-:Y:S05]  /*15a60*/  BRA `(.L_x_4575) ;  /* 0xffffffbc007c7947 */ /* 0x000fea000383ffff */
.L_x_4511:
        /* <DEDUP_REMOVED lines=8> */
.L_x_4577:
[----:B------:R-:W-:Y:S05]  /*15af0*/  BSYNC B0 ;  /* 0x0000000000007941 */ /* 0x000fea0003800000 */
.L_x_4576:
        /* <DEDUP_REMOVED lines=9> */
.L_x_4578:
[----:B------:R-:W-:Y:S02]  /*15b90*/  IMAD.MOV.U32 R13, RZ, RZ, R5 ;  /* 0x000000ffff0d7224 */ /* 0x000fe400078e0005 */
[----:B------:R-:W-:Y:S02]  /*15ba0*/  IMAD.MOV.U32 R12, RZ, RZ, 0x1 ;  /* 0x00000001ff0c7424 */ /* 0x000fe400078e00ff */
[----:B------:R-:W-:-:S07]  /*15bb0*/  IMAD.MOV.U32 R3, RZ, RZ, R14 ;  /* 0x000000ffff037224 */ /* 0x000fce00078e000e */
[----:B------:R-:W-:Y:S05]  /*15bc0*/  WARPSYNC.COLLECTIVE R15, `(.L_x_4579) ;  /* 0x000000000f087348 */ /* 0x000fea0003c00000 */
[----:B------:R0:W1:Y:S02]  /*15bd0*/  SHFL.IDX P6, R14, R13, R12, R11 ;  /* 0x0000000c0d0e7389 */ /* 0x00006400000c000b */
[----:B01----:R-:W-:Y:S01]  /*15be0*/  ENDCOLLECTIVE ;  /* 0x000000000000791b */ /* 0x003fe20003800000 */
.L_x_4579:
        /* <DEDUP_REMOVED lines=15> */
.L_x_4580:
[----:B------:R-:W-:Y:S02]  /*15ce0*/  @P0 IMAD R6, R4, 0x2, R17 ;  /* 0x0000000204060824 */ /* 0x000fe400078e0211 */
[----:B------:R-:W-:Y:S02]  /*15cf0*/  IMAD.MOV.U32 R13, RZ, RZ, R5 ;  /* 0x000000ffff0d7224 */ /* 0x000fe400078e0005 */
[----:B------:R-:W-:Y:S02]  /*15d00*/  IMAD.MOV.U32 R12, RZ, RZ, 0x2 ;  /* 0x00000002ff0c7424 */ /* 0x000fe400078e00ff */
[----:B------:R-:W-:-:S07]  /*15d10*/  IMAD.MOV.U32 R3, RZ, RZ, R14 ;  /* 0x000000ffff037224 */ /* 0x000fce00078e000e */
[----:B------:R-:W-:Y:S05]  /*15d20*/  WARPSYNC.COLLECTIVE R15, `(.L_x_4581) ;  /* 0x000000000f087348 */ /* 0x000fea0003c00000 */
[----:B------:R0:W1:Y:S02]  /*15d30*/  SHFL.IDX P6, R14, R13, R12, R11 ;  /* 0x0000000c0d0e7389 */ /* 0x00006400000c000b */
[----:B01----:R-:W-:Y:S01]  /*15d40*/  ENDCOLLECTIVE ;  /* 0x000000000000791b */ /* 0x003fe20003800000 */
.L_x_4581:
        /* <DEDUP_REMOVED lines=15> */
.L_x_4582:
[----:B------:R-:W-:Y:S02]  /*15e40*/  @P0 IMAD R6, R4, 0x2, R17 ;  /* 0x0000000204060824 */ /* 0x000fe400078e0211 */
[----:B------:R-:W-:Y:S02]  /*15e50*/  IMAD.MOV.U32 R13, RZ, RZ, R5 ;  /* 0x000000ffff0d7224 */ /* 0x000fe400078e0005 */
[----:B------:R-:W-:Y:S02]  /*15e60*/  IMAD.MOV.U32 R12, RZ, RZ, 0x3 ;  /* 0x00000003ff0c7424 */ /* 0x000fe400078e00ff */
[----:B------:R-:W-:-:S07]  /*15e70*/  IMAD.MOV.U32 R3, RZ, RZ, R14 ;  /* 0x000000ffff037224 */ /* 0x000fce00078e000e */
[----:B------:R-:W-:Y:S05]  /*15e80*/  WARPSYNC.COLLECTIVE R15, `(.L_x_4583) ;  /* 0x000000000f087348 */ /* 0x000fea0003c00000 */
[----:B------:R0:W1:Y:S02]  /*15e90*/  SHFL.IDX P6, R14, R13, R12, R11 ;  /* 0x0000000c0d0e7389 */ /* 0x00006400000c000b */
[----:B01----:R-:W-:Y:S01]  /*15ea0*/  ENDCOLLECTIVE ;  /* 0x000000000000791b */ /* 0x003fe20003800000 */
.L_x_4583:
        /* <DEDUP_REMOVED lines=10> */
.L_x_4584:
[----:B------:R-:W-:Y:S01]  /*15f50*/  @!PT LDS RZ, [RZ] ;  /* 0x00000000fffff984 */ /* 0x000fe20000000800 */
[----:B------:R-:W-:Y:S01]  /*15f60*/  @!PT LDS RZ, [RZ] ;  /* 0x00000000fffff984 */ /* 0x000fe20000000800 */
[----:B------:R-:W-:Y:S01]  /*15f70*/  @!PT LDS RZ, [RZ] ;  /* 0x00000000fffff984 */ /* 0x000fe20000000800 */
[----:B------:R0:W-:Y:S01]  /*15f80*/  @P0 LDGSTS.E.BYPASS.LTC128B.128 [R6+0x23400], desc[UR50][R2.64], !P2 ;  /* 0x2340000002060fae */ /* 0x0001e2000d101d72 */
[----:B------:R-:W-:Y:S01]  /*15f90*/  IMAD.MOV.U32 R0, RZ, RZ, R14 ;  /* 0x000000ffff007224 */ /* 0x000fe200078e000e */
[----:B------:R-:W-:Y:S06]  /*15fa0*/  BRA `(.L_x_4585) ;  /* 0xffffffbc002c7947 */ /* 0x000fec000383ffff */
.L_x_4516:
[----:B------:R-:W-:Y:S01]  /*15fb0*/  IMAD.MOV.U32 R13, RZ, RZ, R4 ;  /* 0x000000ffff0d7224 */ /* 0x000fe200078e0004 */
[----:B------:R-:W-:Y:S01]  /*15fc0*/  LEA R25, R25, R36, 0x6 ;  /* 0x0000002419197211 */ /* 0x000fe200078e30ff */
[----:B------:R-:W-:Y:S02]  /*15fd0*/  IMAD.MOV.U32 R12, RZ, RZ, RZ ;  /* 0x000000ffff0c7224 */ /* 0x000fe400078e00ff */
[----:B------:R-:W-:Y:S02]  /*15fe0*/  IMAD.MOV.U32 R11, RZ, RZ, 0x181f ;  /* 0x0000181fff0b7424 */ /* 0x000fe400078e00ff */
[----:B------:R-:W-:Y:S02]  /*15ff0*/  IMAD.MOV.U32 R15, RZ, RZ, -0x1 ;  /* 0xffffffffff0f7424 */ /* 0x000fe400078e00ff */
[----:B-----5:R-:W-:Y:S02]  /*16000*/  IMAD R5, R9, R6, RZ ;  /* 0x0000000609057224 */ /* 0x020fe400078e02ff */
[----:B------:R-:W-:-:S07]  /*16010*/  VIADD R6, R25, 0x10 ;  /* 0x0000001019067836 */ /* 0x000fce0000000000 */
[----:B------:R-:W-:Y:S05]  /*16020*/  WARPSYNC.COLLECTIVE R15, `(.L_x_4586) ;  /* 0x000000000f087348 */ /* 0x000fea0003c00000 */
[----:B------:R0:W1:Y:S02]  /*16030*/  SHFL.IDX P6, R14, R13, R12, R11 ;  /* 0x0000000c0d0e7389 */ /* 0x00006400000c000b */
[----:B01----:R-:W-:Y:S01]  /*16040*/  ENDCOLLECTIVE ;  /* 0x000000000000791b */ /* 0x003fe20003800000 */
.L_x_4586:
[----:B------:R-:W-:Y:S01]  /*16050*/  ISETP.GE.AND P0, PT, R25, R5, PT ;  /* 0x000000051900720c */ /* 0x000fe20003f06270 */
[----:B------:R-:W-:Y:S02]  /*16060*/  IMAD.MOV.U32 R13, RZ, RZ, R0 ;  /* 0x000000ffff0d7224 */ /* 0x000fe400078e0000 */
[----:B------:R-:W-:-:S10]  /*16070*/  IMAD.MOV.U32 R2, RZ, RZ, R14 ;  /* 0x000000ffff027224 */ /* 0x000fd400078e000e */
[----:B------:R-:W-:Y:S05]  /*16080*/  WARPSYNC.COLLECTIVE R15, `(.L_x_4587) ;  /* 0x000000000f087348 */ /* 0x000fea0003c00000 */
[----:B------:R0:W1:Y:S02]  /*16090*/  SHFL.IDX P6, R14, R13, R12, R11 ;  /* 0x0000000c0d0e7389 */ /* 0x00006400000c000b */
[----:B01----:R-:W-:Y:S01]  /*160a0*/  ENDCOLLECTIVE ;  /* 0x000000000000791b */ /* 0x003fe20003800000 */
.L_x_4587:
[----:B------:R-:W-:Y:S02]  /*160b0*/  IMAD.MOV.U32 R13, RZ, RZ, R4 ;  /* 0x000000ffff0d7224 */ /* 0x000fe400078e0004 */
[----:B------:R-:W-:Y:S02]  /*160c0*/  IMAD.MOV.U32 R12, RZ, RZ, 0x1 ;  /* 0x00000001ff0c7424 */ /* 0x000fe400078e00ff */
[----:B------:R-:W-:-:S07]  /*160d0*/  IMAD.MOV.U32 R3, RZ, RZ, R14 ;  /* 0x000000ffff037224 */ /* 0x000fce00078e000e */
[----:B------:R-:W-:Y:S05]  /*160e0*/  WARPSYNC.COLLECTIVE R15, `(.L_x_4588) ;  /* 0x000000000f087348 */ /* 0x000fea0003c00000 */
[----:B------:R0:W1:Y:S02]  /*160f0*/  SHFL.IDX P6, R14, R13, R12, R11 ;  /* 0x0000000c0d0e7389 */ /* 0x00006400000c000b */
[----:B01----:R-:W-:Y:S01]  /*16100*/  ENDCOLLECTIVE ;  /* 0x000000000000791b */ /* 0x003fe20003800000 */
.L_x_4588:
        /* <DEDUP_REMOVED lines=15> */
.L_x_4589:
[----:B------:R-:W-:Y:S02]  /*16200*/  IMAD.MOV.U32 R13, RZ, RZ, R4 ;  /* 0x000000ffff0d7224 */ /* 0x000fe400078e0004 */
[----:B------:R-:W-:Y:S02]  /*16210*/  IMAD.MOV.U32 R12, RZ, RZ, 0x2 ;  /* 0x00000002ff0c7424 */ /* 0x000fe400078e00ff */
[----:B------:R-:W-:-:S07]  /*16220*/  IMAD.MOV.U32 R3, RZ, RZ, R14 ;  /* 0x000000ffff037224 */ /* 0x000fce00078e000e */
[----:B------:R-:W-:Y:S05]  /*16230*/  WARPSYNC.COLLECTIVE R15, `(.L_x_4590) ;  /* 0x000000000f087348 */ /* 0x000fea0003c00000 */
[----:B------:R0:W1:Y:S02]  /*16240*/  SHFL.IDX P6, R14, R13, R12, R11 ;  /* 0x0000000c0d0e7389 */ /* 0x00006400000c000b */
[----:B01----:R-:W-:Y:S01]  /*16250*/  ENDCOLLECTIVE ;  /* 0x000000000000791b */ /* 0x003fe20003800000 */
.L_x_4590:
        /* <DEDUP_REMOVED lines=16> */
.L_x_4591:
[----:B------:R-:W-:Y:S02]  /*16360*/  IMAD.MOV.U32 R13, RZ, RZ, R4 ;  /* 0x000000ffff0d7224 */ /* 0x000fe400078e0004 */
[----:B------:R-:W-:Y:S02]  /*16370*/  IMAD.MOV.U32 R12, RZ, RZ, 0x3 ;  /* 0x00000003ff0c7424 */ /* 0x000fe400078e00ff */
[----:B------:R-:W-:-:S07]  /*16380*/  IMAD.MOV.U32 R3, RZ, RZ, R14 ;  /* 0x000000ffff037224 */ /* 0x000fce00078e000e */
[----:B------:R-:W-:Y:S05]  /*16390*/  WARPSYNC.COLLECTIVE R15, `(.L_x_4592) ;  /* 0x000000000f087348 */ /* 0x000fea0003c00000 */
[----:B------:R0:W1:Y:S02]  /*163a0*/  SHFL.IDX P6, R14, R13, R12, R11 ;  /* 0x0000000c0d0e7389 */ /* 0x00006400000c000b */
[----:B01----:R-:W-:Y:S01]  /*163b0*/  ENDCOLLECTIVE ;  /* 0x000000000000791b */ /* 0x003fe20003800000 */
.L_x_4592:
        /* <DEDUP_REMOVED lines=10> */
.L_x_4593:
[----:B------:R-:W-:Y:S01]  /*16460*/  @!PT LDS RZ, [RZ] ;  /* 0x00000000fffff984 */ /* 0x000fe20000000800 */
[----:B------:R-:W-:Y:S01]  /*16470*/  @!PT LDS RZ, [RZ] ;  /* 0x00000000fffff984 */ /* 0x000fe20000000800 */
[----:B------:R-:W-:Y:S01]  /*16480*/  @!PT LDS RZ, [RZ] ;  /* 0x00000000fffff984 */ /* 0x000fe20000000800 */
[----:B------:R1:W-:Y:S01]  /*16490*/  @!P0 LDGSTS.E.BYPASS.LTC128B.128 [R7+0x21400], desc[UR50][R2.64], !P1 ;  /* 0x2140000002078fae */ /* 0x0003e2000c901d72 */
[----:B------:R-:W-:Y:S01]  /*164a0*/  IMAD.MOV.U32 R0, RZ, RZ, R14 ;  /* 0x000000ffff007224 */ /* 0x000fe200078e000e */
[----:B------:R-:W-:Y:S06]  /*164b0*/  BRA `(.L_x_4594) ;  /* 0xffffffc0002c7947 */ /* 0x000fec000383ffff */
.L_x_4519:
[----:B0-----:R0:W1:Y:S02]  /*164c0*/  SYNCS.PHASECHK.TRANS64.TRYWAIT P0, [R17+URZ+0x28c20], R0 ;  /* 0x028c2000110075a7 */ /* 0x001064000800017f */
[----:B-1----:R-:W-:Y:S05]  /*164d0*/  @!P0 NANOSLEEP.SYNCS 0x989680 ;  /* 0x009896800000895d */ /* 0x002fea0003900000 */
[----:B------:R-:W1:Y:S02]  /*164e0*/  @!P0 SYNCS.PHASECHK.TRANS64 P0, [R17+URZ+0x28c20], R0 ;  /* 0x028c2000110085a7 */ /* 0x000e64000800007f */
[----:B-1----:R-:W-:Y:S05]  /*164f0*/  @!P0 BRA `(.L_x_4519) ;  /* 0xfffffffc00f08947 */ /* 0x002fea000383ffff */
[----:B------:R-:W-:Y:S05]  /*16500*/  BRA `(.L_x_4595) ;  /* 0xffffffc000887947 */ /* 0x000fea000383ffff */
.L_x_4522:
[----:B0-----:R0:W1:Y:S02]  /*16510*/  SYNCS.PHASECHK.TRANS64.TRYWAIT P0, [R19+URZ+0x28c60], R0 ;  /* 0x028c6000130075a7 */ /* 0x001064000800017f */
[----:B-1----:R-:W-:Y:S05]  /*16520*/  @!P0 NANOSLEEP.SYNCS 0x989680 ;  /* 0x009896800000895d */ /* 0x002fea0003900000 */
[----:B------:R-:W1:Y:S02]  /*16530*/  @!P0 SYNCS.PHASECHK.TRANS64 P0, [R19+URZ+0x28c60], R0 ;  /* 0x028c6000130085a7 */ /* 0x000e64000800007f */
[----:B-1----:R-:W-:Y:S05]  /*16540*/  @!P0 BRA `(.L_x_4522) ;  /* 0xfffffffc00f08947 */ /* 0x002fea000383ffff */
[----:B------:R-:W-:Y:S05]  /*16550*/  BRA `(.L_x_4596) ;  /* 0xffffffc000987947 */ /* 0x000fea000383ffff */
.L_x_4523:
        /* <DEDUP_REMOVED lines=8> */
.L_x_4598:
[----:B------:R-:W-:Y:S05]  /*165e0*/  BSYNC B0 ;  /* 0x0000000000007941 */ /* 0x000fea0003800000 */
.L_x_4597:
        /* <DEDUP_REMOVED lines=15> */
.L_x_4599:
        /* <DEDUP_REMOVED lines=40> */
.L_x_4600:
[----:B------:R-:W-:Y:S02]  /*16960*/  IMAD.MOV.U32 R13, RZ, RZ, R4 ;  /* 0x000000ffff0d7224 */ /* 0x000fe400078e0004 */
[----:B------:R-:W-:-:S07]  /*16970*/  IMAD.MOV.U32 R3, RZ, RZ, R14 ;  /* 0x000000ffff037224 */ /* 0x000fce00078e000e */
[----:B------:R-:W-:Y:S05]  /*16980*/  WARPSYNC.COLLECTIVE R15, `(.L_x_4601) ;  /* 0x000000000f087348 */ /* 0x000fea0003c00000 */
[----:B------:R0:W1:Y:S02]  /*16990*/  SHFL.IDX P6, R14, R13, R12, R11 ;  /* 0x0000000c0d0e7389 */ /* 0x00006400000c000b */
[----:B01----:R-:W-:Y:S01]  /*169a0*/  ENDCOLLECTIVE ;  /* 0x000000000000791b */ /* 0x003fe20003800000 */
.L_x_4601:
        /* <DEDUP_REMOVED lines=29> */
.L_x_4602:
[----:B------:R-:W-:Y:S02]  /*16b80*/  IMAD.MOV.U32 R13, RZ, RZ, R4 ;  /* 0x000000ffff0d7224 */ /* 0x000fe400078e0004 */
[----:B------:R-:W-:-:S07]  /*16b90*/  IMAD.MOV.U32 R7, RZ, RZ, R14 ;  /* 0x000000ffff077224 */ /* 0x000fce00078e000e */
[----:B------:R-:W-:Y:S05]  /*16ba0*/  WARPSYNC.COLLECTIVE R15, `(.L_x_4603) ;  /* 0x000000000f087348 */ /* 0x000fea0003c00000 */
[----:B------:R0:W1:Y:S02]  /*16bb0*/  SHFL.IDX P6, R14, R13, R12, R11 ;  /* 0x0000000c0d0e7389 */ /* 0x00006400000c000b */
[----:B01----:R-:W-:Y:S01]  /*16bc0*/  ENDCOLLECTIVE ;  /* 0x000000000000791b */ /* 0x003fe20003800000 */
.L_x_4603:
        /* <DEDUP_REMOVED lines=29> */
.L_x_4604:
[----:B------:R-:W-:Y:S02]  /*16da0*/  IMAD.MOV.U32 R13, RZ, RZ, R4 ;  /* 0x000000ffff0d7224 */ /* 0x000fe400078e0004 */
[----:B------:R-:W-:-:S07]  /*16db0*/  IMAD.MOV.U32 R6, RZ, RZ, R14 ;  /* 0x000000ffff067224 */ /* 0x000fce00078e000e */
[----:B------:R-:W-:Y:S05]  /*16dc0*/  WARPSYNC.COLLECTIVE R15, `(.L_x_4605) ;  /* 0x000000000f087348 */ /* 0x000fea0003c00000 */
[----:B------:R0:W1:Y:S02]  /*16dd0*/  SHFL.IDX P6, R14, R13, R12, R11 ;  /* 0x0000000c0d0e7389 */ /* 0x00006400000c000b */
[----:B01----:R-:W-:Y:S01]  /*16de0*/  ENDCOLLECTIVE ;  /* 0x000000000000791b */ /* 0x003fe20003800000 */
.L_x_4605:
[----:B------:R-:W-:Y:S01]  /*16df0*/  IMAD.MOV.U32 R2, RZ, RZ, R14 ;  /* 0x000000ffff027224 */ /* 0x000fe200078e000e */
[----:B------:R-:W-:Y:S06]  /*16e00*/  BRA `(.L_x_4606) ;  /* 0xffffffc000247947 */ /* 0x000fec000383ffff */
.L_x_4530:
[----:B0-----:R0:W1:Y:S02]  /*16e10*/  SYNCS.PHASECHK.TRANS64.TRYWAIT P0, [R6+URZ+0x28c40], R19 ;  /* 0x028c4013060075a7 */ /* 0x001064000800017f */
[----:B-1----:R-:W-:Y:S05]  /*16e20*/  @!P0 NANOSLEEP.SYNCS 0x989680 ;  /* 0x009896800000895d */ /* 0x002fea0003900000 */
[----:B------:R-:W1:Y:S02]  /*16e30*/  @!P0 SYNCS.PHASECHK.TRANS64 P0, [R6+URZ+0x28c40], R19 ;  /* 0x028c4013060085a7 */ /* 0x000e64000800007f */
[----:B-1----:R-:W-:Y:S05]  /*16e40*/  @!P0 BRA `(.L_x_4530) ;  /* 0xfffffffc00f08947 */ /* 0x002fea000383ffff */
[----:B------:R-:W-:Y:S05]  /*16e50*/  BRA `(.L_x_4607) ;  /* 0xffffffc400b07947 */ /* 0x000fea000383ffff */
.L_x_4531:
        /* <DEDUP_REMOVED lines=8> */
.L_x_4609:
[----:B------:R-:W-:Y:S05]  /*16ee0*/  BSYNC B1 ;  /* 0x0000000000017941 */ /* 0x000fea0003800000 */
.L_x_4608:
        /* <DEDUP_REMOVED lines=9> */
.L_x_4610:
[----:B------:R-:W-:Y:S02]  /*16f80*/  IMAD.MOV.U32 R13, RZ, RZ, R25 ;  /* 0x000000ffff0d7224 */ /* 0x000fe400078e0019 */
[----:B------:R-:W-:Y:S02]  /*16f90*/  IMAD.MOV.U32 R12, RZ, RZ, 0x1 ;  /* 0x00000001ff0c7424 */ /* 0x000fe400078e00ff */
[----:B------:R-:W-:-:S07]  /*16fa0*/  IMAD.MOV.U32 R2, RZ, RZ, R14 ;  /* 0x000000ffff027224 */ /* 0x000fce00078e000e */
[----:B------:R-:W-:Y:S05]  /*16fb0*/  WARPSYNC.COLLECTIVE R15, `(.L_x_4611) ;  /* 0x000000000f087348 */ /* 0x000fea0003c00000 */
[----:B------:R0:W1:Y:S02]  /*16fc0*/  SHFL.IDX P6, R14, R13, R12, R11 ;  /* 0x0000000c0d0e7389 */ /* 0x00006400000c000b */
[----:B01----:R-:W-:Y:S01]  /*16fd0*/  ENDCOLLECTIVE ;  /* 0x000000000000791b */ /* 0x003fe20003800000 */
.L_x_4611:
        /* <DEDUP_REMOVED lines=11> */
.L_x_4612:
[----:B------:R-:W-:Y:S02]  /*17090*/  IMAD.MOV.U32 R13, RZ, RZ, R25 ;  /* 0x000000ffff0d7224 */ /* 0x000fe400078e0019 */
[----:B------:R-:W-:Y:S02]  /*170a0*/  IMAD.MOV.U32 R12, RZ, RZ, 0x2 ;  /* 0x00000002ff0c7424 */ /* 0x000fe400078e00ff */
[----:B------:R-:W-:-:S07]  /*170b0*/  IMAD.MOV.U32 R2, RZ, RZ, R14 ;  /* 0x000000ffff027224 */ /* 0x000fce00078e000e */
[----:B------:R-:W-:Y:S05]  /*170c0*/  WARPSYNC.COLLECTIVE R15, `(.L_x_4613) ;  /* 0x000000000f087348 */ /* 0x000fea0003c00000 */
[----:B------:R0:W1:Y:S02]  /*170d0*/  SHFL.IDX P6, R14, R13, R12, R11 ;  /* 0x0000000c0d0e7389 */ /* 0x00006400000c000b */
[----:B01----:R-:W-:Y:S01]  /*170e0*/  ENDCOLLECTIVE ;  /* 0x000000000000791b */ /* 0x003fe20003800000 */
.L_x_4613:
        /* <DEDUP_REMOVED lines=11> */
.L_x_4614:
[----:B------:R-:W-:Y:S02]  /*171a0*/  IMAD.MOV.U32 R13, RZ, RZ, R25 ;  /* 0x000000ffff0d7224 */ /* 0x000fe400078e0019 */
[----:B------:R-:W-:Y:S02]  /*171b0*/  IMAD.MOV.U32 R12, RZ, RZ, 0x3 ;  /* 0x00000003ff0c7424 */ /* 0x000fe400078e00ff */
[----:B------:R-:W-:-:S07]  /*171c0*/  IMAD.MOV.U32 R2, RZ, RZ, R14 ;  /* 0x000000ffff027224 */ /* 0x000fce00078e000e */
[----:B------:R-:W-:Y:S05]  /*171d0*/  WARPSYNC.COLLECTIVE R15, `(.L_x_4615) ;  /* 0x000000000f087348 */ /* 0x000fea0003c00000 */
[----:B------:R0:W1:Y:S02]  /*171e0*/  SHFL.IDX P6, R14, R13, R12, R11 ;  /* 0x0000000c0d0e7389 */ /* 0x00006400000c000b */
[----:B01----:R-:W-:Y:S01]  /*171f0*/  ENDCOLLECTIVE ;  /* 0x000000000000791b */ /* 0x003fe20003800000 */
.L_x_4615:
        /* <DEDUP_REMOVED lines=11> */
.L_x_4616:
[----:B------:R-:W-:Y:S01]  /*172b0*/  IMAD.MOV.U32 R2, RZ, RZ, R14 ;  /* 0x000000ffff027224 */ /* 0x000fe200078e000e */
[----:B------:R-:W-:Y:S06]  /*172c0*/  BRA `(.L_x_4617) ;  /* 0xffffffc400387947 */ /* 0x000fec000383ffff */
.L_x_4536:
[----:B---3--:R3:W4:Y:S02]  /*172d0*/  SYNCS.PHASECHK.TRANS64.TRYWAIT P0, [R6+URZ+0x28c60], R19 ;  /* 0x028c6013060075a7 */ /* 0x008724000800017f */
[----:B----4-:R-:W-:Y:S05]  /*172e0*/  @!P0 NANOSLEEP.SYNCS 0x989680 ;  /* 0x009896800000895d */ /* 0x010fea0003900000 */
[----:B------:R-:W4:Y:S02]  /*172f0*/  @!P0 SYNCS.PHASECHK.TRANS64 P0, [R6+URZ+0x28c60], R19 ;  /* 0x028c6013060085a7 */ /* 0x000f24000800007f */
[----:B----4-:R-:W-:Y:S05]  /*17300*/  @!P0 BRA `(.L_x_4536) ;  /* 0xfffffffc00f08947 */ /* 0x010fea000383ffff */
[----:B------:R-:W-:Y:S05]  /*17310*/  BRA `(.L_x_4618) ;  /* 0xffffffc400887947 */ /* 0x000fea000383ffff */
.L_x_4537:
        /* <DEDUP_REMOVED lines=8> */
.L_x_4620:
[----:B------:R-:W-:Y:S05]  /*173a0*/  BSYNC B1 ;  /* 0x0000000000017941 */ /* 0x000fea0003800000 */
.L_x_4619:
        /* <DEDUP_REMOVED lines=13> */
.L_x_4621:
        /* <DEDUP_REMOVED lines=17> */
.L_x_4622:
        /* <DEDUP_REMOVED lines=16> */
.L_x_4623:
        /* <DEDUP_REMOVED lines=19> */
.L_x_4624:
        /* <DEDUP_REMOVED lines=14> */
.L_x_4625:
        /* <DEDUP_REMOVED lines=16> */
.L_x_4626:
        /* <DEDUP_REMOVED lines=14> */
.L_x_4627:
[----:B------:R-:W-:Y:S05]  /*17a80*/  BRA `(.L_x_4628) ;  /* 0xffffffc000ec7947 */ /* 0x000fea000383ffff */
.L_x_4545:
        /* <DEDUP_REMOVED lines=8> */
.L_x_4630:
[----:B------:R-:W-:Y:S05]  /*17b10*/  BSYNC B0 ;  /* 0x0000000000007941 */ /* 0x000fea0003800000 */
.L_x_4629:
        /* <DEDUP_REMOVED lines=9> */
.L_x_4631:
        /* <DEDUP_REMOVED lines=23> */
.L_x_4632:
[----:B------:R-:W-:Y:S01]  /*17d20*/  IMAD.MOV.U32 R12, RZ, RZ, 0x2 ;  /* 0x00000002ff0c7424 */ /* 0x000fe200078e00ff */
[----:B------:R-:W-:-:S05]  /*17d30*/  SEL R4, R14, RZ, P1 ;  /* 0x000000ff0e047207 */ /* 0x000fca0000800000 */
[----:B------:R-:W-:-:S04]  /*17d40*/  IMAD.IADD R4, R13, 0x1, R4 ;  /* 0x000000010d047824 */ /* 0x000fc800078e0204 */
[----:B------:R-:W-:-:S07]  /*17d50*/  IMAD.MOV.U32 R13, RZ, RZ, R4 ;  /* 0x000000ffff0d7224 */ /* 0x000fce00078e0004 */
[----:B------:R-:W-:Y:S05]  /*17d60*/  WARPSYNC.COLLECTIVE R15, `(.L_x_4633) ;  /* 0x000000000f087348 */ /* 0x000fea0003c00000 */
[----:B------:R0:W1:Y:S02]  /*17d70*/  SHFL.UP P6, R14, R13, R12, R11 ;  /* 0x0400000c0d0e7389 */ /* 0x00006400000c000b */
[----:B01----:R-:W-:Y:S01]  /*17d80*/  ENDCOLLECTIVE ;  /* 0x000000000000791b */ /* 0x003fe20003800000 */
.L_x_4633:
[----:B------:R-:W-:Y:S01]  /*17d90*/  IMAD.MOV.U32 R12, RZ, RZ, 0x4 ;  /* 0x00000004ff0c7424 */ /* 0x000fe200078e00ff */
[----:B------:R-:W-:-:S05]  /*17da0*/  SEL R3, R14, RZ, P2 ;  /* 0x000000ff0e037207 */ /* 0x000fca0001000000 */
[----:B------:R-:W-:-:S04]  /*17db0*/  IMAD.IADD R2, R4, 0x1, R3 ;  /* 0x0000000104027824 */ /* 0x000fc800078e0203 */
[----:B------:R-:W-:-:S07]  /*17dc0*/  IMAD.MOV.U32 R13, RZ, RZ, R2 ;  /* 0x000000ffff0d7224 */ /* 0x000fce00078e0002 */
[----:B------:R-:W-:Y:S05]  /*17dd0*/  WARPSYNC.COLLECTIVE R15, `(.L_x_4634) ;  /* 0x000000000f087348 */ /* 0x000fea0003c00000 */
[----:B------:R0:W1:Y:S02]  /*17de0*/  SHFL.UP P6, R14, R13, R12, R11 ;  /* 0x0400000c0d0e7389 */ /* 0x00006400000c000b */
[----:B01----:R-:W-:Y:S01]  /*17df0*/  ENDCOLLECTIVE ;  /* 0x000000000000791b */ /* 0x003fe20003800000 */
.L_x_4634:
[----:B------:R-:W-:Y:S01]  /*17e00*/  IMAD.MOV.U32 R12, RZ, RZ, 0x8 ;  /* 0x00000008ff0c7424 */ /* 0x000fe200078e00ff */
[----:B------:R-:W-:-:S05]  /*17e10*/  SEL R3, R14, RZ, P3 ;  /* 0x000000ff0e037207 */ /* 0x000fca0001800000 */
[----:B------:R-:W-:-:S04]  /*17e20*/  IMAD.IADD R3, R2, 0x1, R3 ;  /* 0x0000000102037824 */ /* 0x000fc800078e0203 */
[----:B------:R-:W-:-:S07]  /*17e30*/  IMAD.MOV.U32 R13, RZ, RZ, R3 ;  /* 0x000000ffff0d7224 */ /* 0x000fce00078e0003 */
[----:B------:R-:W-:Y:S05]  /*17e40*/  WARPSYNC.COLLECTIVE R15, `(.L_x_4635) ;  /* 0x000000000f087348 */ /* 0x000fea0003c00000 */
[----:B------:R0:W1:Y:S02]  /*17e50*/  SHFL.UP P6, R14, R13, R12, R11 ;  /* 0x0400000c0d0e7389 */ /* 0x00006400000c000b */
[----:B01----:R-:W-:Y:S01]  /*17e60*/  ENDCOLLECTIVE ;  /* 0x000000000000791b */ /* 0x003fe20003800000 */
.L_x_4635:
[----:B------:R-:W-:Y:S01]  /*17e70*/  IMAD.MOV.U32 R12, RZ, RZ, 0x10 ;  /* 0x00000010ff0c7424 */ /* 0x000fe200078e00ff */
[----:B------:R-:W-:-:S05]  /*17e80*/  SEL R4, R14, RZ, P4 ;  /* 0x000000ff0e047207 */ /* 0x000fca0002000000 */
[----:B------:R-:W-:-:S04]  /*17e90*/  IMAD.IADD R4, R3, 0x1, R4 ;  /* 0x0000000103047824 */ /* 0x000fc800078e0204 */
[----:B------:R-:W-:-:S07]  /*17ea0*/  IMAD.MOV.U32 R13, RZ, RZ, R4 ;  /* 0x000000ffff0d7224 */ /* 0x000fce00078e0004 */
[----:B------:R-:W-:Y:S05]  /*17eb0*/  WARPSYNC.COLLECTIVE R15, `(.L_x_4636) ;  /* 0x000000000f087348 */ /* 0x000fea0003c00000 */
[----:B------:R0:W1:Y:S02]  /*17ec0*/  SHFL.UP P6, R14, R13, R12, R11 ;  /* 0x0400000c0d0e7389 */ /* 0x00006400000c000b */
[----:B01----:R-:W-:Y:S01]  /*17ed0*/  ENDCOLLECTIVE ;  /* 0x000000000000791b */ /* 0x003fe20003800000 */
.L_x_4636:
        /* <DEDUP_REMOVED lines=8> */
.L_x_4637:
[----:B------:R-:W-:Y:S05]  /*17f60*/  BRA `(.L_x_4638) ;  /* 0xffffffc400887947 */ /* 0x000fea000383ffff */
.L_x_4548:
[----:B------:R-:W-:Y:S01]  /*17f70*/  BSSY B0, `(.L_x_4639) ;  /* 0x0000007000007945 */ /* 0x000fe20003800000 */
[----:B------:R-:W-:Y:S02]  /*17f80*/  IMAD.MOV.U32 R12, RZ, RZ, 0x1 ;  /* 0x00000001ff0c7424 */ /* 0x000fe400078e00ff */
[----:B------:R-:W-:Y:S02]  /*17f90*/  IMAD.MOV.U32 R11, RZ, RZ, RZ ;  /* 0x000000ffff0b7224 */ /* 0x000fe400078e00ff */
[----:B------:R-:W-:-:S07]  /*17fa0*/  IMAD.MOV.U32 R15, RZ, RZ, -0x1 ;  /* 0xffffffffff0f7424 */ /* 0x000fce00078e00ff */
[----:B-1----:R-:W-:Y:S05]  /*17fb0*/  WARPSYNC.COLLECTIVE R15, `(.L_x_4640) ;  /* 0x000000000f087348 */ /* 0x002fea0003c00000 */
[----:B------:R0:W2:Y:S02]  /*17fc0*/  SHFL.UP P6, R14, R13, R12, R11 ;  /* 0x0400000c0d0e7389 */ /* 0x0000a400000c000b */
[----:B012---:R-:W-:Y:S01]  /*17fd0*/  ENDCOLLECTIVE ;  /* 0x000000000000791b */ /* 0x007fe20003800000 */
.L_x_4640:
[----:B------:R-:W-:Y:S05]  /*17fe0*/  BSYNC B0 ;  /* 0x0000000000007941 */ /* 0x000fea0003800000 */
.L_x_4639:
        /* <DEDUP_REMOVED lines=8> */
.L_x_4641:
[----:B------:R-:W-:Y:S01]  /*18070*/  IMAD.MOV.U32 R12, RZ, RZ, 0x4 ;  /* 0x00000004ff0c7424 */ /* 0x000fe200078e00ff */
[----:B------:R-:W-:-:S05]  /*18080*/  SEL R2, R14, RZ, P2 ;  /* 0x000000ff0e027207 */ /* 0x000fca0001000000 */
[----:B------:R-:W-:-:S04]  /*18090*/  IMAD.IADD R2, R13, 0x1, R2 ;  /* 0x000000010d027824 */ /* 0x000fc800078e0202 */
[----:B------:R-:W-:-:S07]  /*180a0*/  IMAD.MOV.U32 R13, RZ, RZ, R2 ;  /* 0x000000ffff0d7224 */ /* 0x000fce00078e0002 */
[----:B------:R-:W-:Y:S05]  /*180b0*/  WARPSYNC.COLLECTIVE R15, `(.L_x_4642) ;  /* 0x000000000f087348 */ /* 0x000fea0003c00000 */
[----:B------:R0:W1:Y:S02]  /*180c0*/  SHFL.UP P6, R14, R13, R12, R11 ;  /* 0x0400000c0d0e7389 */ /* 0x00006400000c000b */
[----:B01----:R-:W-:Y:S01]  /*180d0*/  ENDCOLLECTIVE ;  /* 0x000000000000791b */ /* 0x003fe20003800000 */
.L_x_4642:
[----:B------:R-:W-:Y:S01]  /*180e0*/  IMAD.MOV.U32 R12, RZ, RZ, 0x8 ;  /* 0x00000008ff0c7424 */ /* 0x000fe200078e00ff */
[----:B------:R-:W-:-:S05]  /*180f0*/  SEL R3, R14, RZ, P3 ;  /* 0x000000ff0e037207 */ /* 0x000fca0001800000 */
[----:B------:R-:W-:-:S04]  /*18100*/  IMAD.IADD R3, R2, 0x1, R3 ;  /* 0x0000000102037824 */ /* 0x000fc800078e0203 */
[----:B------:R-:W-:-:S07]  /*18110*/  IMAD.MOV.U32 R13, RZ, RZ, R3 ;  /* 0x000000ffff0d7224 */ /* 0x000fce00078e0003 */
[----:B------:R-:W-:Y:S05]  /*18120*/  WARPSYNC.COLLECTIVE R15, `(.L_x_4643) ;  /* 0x000000000f087348 */ /* 0x000fea0003c00000 */
[----:B------:R0:W1:Y:S02]  /*18130*/  SHFL.UP P6, R14, R13, R12, R11 ;  /* 0x0400000c0d0e7389 */ /* 0x00006400000c000b */
[----:B01----:R-:W-:Y:S01]  /*18140*/  ENDCOLLECTIVE ;  /* 0x000000000000791b */ /* 0x003fe20003800000 */
.L_x_4643:
[----:B------:R-:W-:Y:S01]  /*18150*/  IMAD.MOV.U32 R12, RZ, RZ, 0x10 ;  /* 0x00000010ff0c7424 */ /* 0x000fe200078e00ff */
[----:B------:R-:W-:-:S05]  /*18160*/  SEL R4, R14, RZ, P4 ;  /* 0x000000ff0e047207 */ /* 0x000fca0002000000 */
[----:B------:R-:W-:-:S04]  /*18170*/  IMAD.IADD R4, R3, 0x1, R4 ;  /* 0x0000000103047824 */ /* 0x000fc800078e0204 */
[----:B------:R-:W-:-:S07]  /*18180*/  IMAD.MOV.U32 R13, RZ, RZ, R4 ;  /* 0x000000ffff0d7224 */ /* 0x000fce00078e0004 */
[----:B------:R-:W-:Y:S05]  /*18190*/  WARPSYNC.COLLECTIVE R15, `(.L_x_4644) ;  /* 0x000000000f087348 */ /* 0x000fea0003c00000 */
[----:B------:R0:W1:Y:S02]  /*181a0*/  SHFL.UP P6, R14, R13, R12, R11 ;  /* 0x0400000c0d0e7389 */ /* 0x00006400000c000b */
[----:B01----:R-:W-:Y:S01]  /*181b0*/  ENDCOLLECTIVE ;  /* 0x000000000000791b */ /* 0x003fe20003800000 */
.L_x_4644:
        /* <DEDUP_REMOVED lines=8> */
.L_x_4645:
[----:B------:R-:W-:Y:S05]  /*18240*/  BRA `(.L_x_4646) ;  /* 0xffffffc400747947 */ /* 0x000fea000383ffff */
.L_x_4550:
[----:B------:R-:W-:Y:S01]  /*18250*/  BSSY B0, `(.L_x_4647) ;  /* 0x0000006000007945 */ /* 0x000fe20003800000 */
[----:B------:R-:W-:Y:S01]  /*18260*/  PLOP3.LUT P6, PT, P6, PT, PT, 0x8, 0x0 ;  /* 0x000000000000781c */ /* 0x000fe200037ce170 */
[----:B------:R-:W-:-:S12]  /*18270*/  IMAD.MOV.U32 R15, RZ, RZ, -0x1 ;  /* 0xffffffffff0f7424 */ /* 0x000fd800078e00ff */
[----:B01----:R-:W-:Y:S05]  /*18280*/  WARPSYNC.COLLECTIVE R15, `(.L_x_4648) ;  /* 0x000000000f087348 */ /* 0x003fea0003c00000 */
[----:B------:R-:W-:Y:S01]  /*18290*/  VOTE.ANY R14, PT, P6 ;  /* 0x00000000000e7806 */ /* 0x000fe200030e0100 */
[----:B01----:R-:W-:Y:S06]  /*182a0*/  ENDCOLLECTIVE ;  /* 0x000000000000791b */ /* 0x003fec0003800000 */
.L_x_4648:
[----:B------:R-:W-:Y:S05]  /*182b0*/  BSYNC B0 ;  /* 0x0000000000007941 */ /* 0x000fea0003800000 */
.L_x_4647:
        /* <DEDUP_REMOVED lines=8> */
.L_x_4649:
[----:B------:R-:W-:Y:S02]  /*18340*/  IMAD.IADD R27, R12, 0x1, R27 ;  /* 0x000000010c1b7824 */ /* 0x000fe400078e021b */
[----:B------:R-:W-:Y:S02]  /*18350*/  IMAD.MOV.U32 R13, RZ, RZ, R8 ;  /* 0x000000ffff0d7224 */ /* 0x000fe400078e0008 */
[----:B------:R-:W-:-:S07]  /*18360*/  IMAD.MOV.U32 R25, RZ, RZ, R14 ;  /* 0x000000ffff197224 */ /* 0x000fce00078e000e */
[----:B------:R-:W-:Y:S05]  /*18370*/  WARPSYNC.COLLECTIVE R15, `(.L_x_4650) ;  /* 0x000000000f087348 */ /* 0x000fea0003c00000 */
[----:B------:R0:W1:Y:S02]  /*18380*/  SHFL.IDX P6, R14, R13, R12, R11 ;  /* 0x0000000c0d0e7389 */ /* 0x00006400000c000b */
[----:B01----:R-:W-:Y:S01]  /*18390*/  ENDCOLLECTIVE ;  /* 0x000000000000791b */ /* 0x003fe20003800000 */
.L_x_4650:
[----:B------:R-:W-:Y:S01]  /*183a0*/  IMAD.MOV.U32 R8, RZ, RZ, R14 ;  /* 0x000000ffff087224 */ /* 0x000fe200078e000e */
[----:B------:R-:W-:Y:S06]  /*183b0*/  BRA `(.L_x_4651) ;  /* 0xffffffc400587947 */ /* 0x000fec000383ffff */
.L_x_4552:
[----:B------:R-:W-:Y:S01]  /*183c0*/  BSSY B0, `(.L_x_4652) ;  /* 0x0000007000007945 */ /* 0x000fe20003800000 */
[----:B------:R-:W-:Y:S02]  /*183d0*/  IMAD.MOV.U32 R13, RZ, RZ, R3 ;  /* 0x000000ffff0d7224 */ /* 0x000fe400078e0003 */
[----:B------:R-:W-:Y:S02]  /*183e0*/  IMAD.MOV.U32 R11, RZ, RZ, 0x1f ;  /* 0x0000001fff0b7424 */ /* 0x000fe400078e00ff */
[----:B------:R-:W-:-:S07]  /*183f0*/  IMAD.MOV.U32 R15, RZ, RZ, -0x1 ;  /* 0xffffffffff0f7424 */ /* 0x000fce00078e00ff */
[----:B01-34-:R-:W-:Y:S05]  /*18400*/  WARPSYNC.COLLECTIVE R15, `(.L_x_4653) ;  /* 0x000000000f087348 */ /* 0x01bfea0003c00000 */
[----:B------:R2:W0:Y:S02]  /*18410*/  SHFL.IDX P6, R14, R13, R12, R11 ;  /* 0x0000000c0d0e7389 */ /* 0x00042400000c000b */
[----:B01234-:R-:W-:Y:S01]  /*18420*/  ENDCOLLECTIVE ;  /* 0x000000000000791b */ /* 0x01ffe20003800000 */
.L_x_4653:
[----:B------:R-:W-:Y:S05]  /*18430*/  BSYNC B0 ;  /* 0x0000000000007941 */ /* 0x000fea0003800000 */
.L_x_4652:
[----:B------:R-:W-:Y:S01]  /*18440*/  IMAD.MOV.U32 R24, RZ, RZ, R14 ;  /* 0x000000ffff187224 */ /* 0x000fe200078e000e */
[----:B------:R-:W-:Y:S06]  /*18450*/  BRA `(.L_x_4551) ;  /* 0xffffffc400487947 */ /* 0x000fec000383ffff */
.L_x_4558:
[----:B0-----:R0:W1:Y:S02]  /*18460*/  SYNCS.PHASECHK.TRANS64.TRYWAIT P0, [R7+URZ+0x28c20], R0 ;  /* 0x028c2000070075a7 */ /* 0x001064000800017f */
[----:B-1----:R-:W-:Y:S05]  /*18470*/  @!P0 NANOSLEEP.SYNCS 0x989680 ;  /* 0x009896800000895d */ /* 0x002fea0003900000 */
[----:B------:R-:W1:Y:S02]  /*18480*/  @!P0 SYNCS.PHASECHK.TRANS64 P0, [R7+URZ+0x28c20], R0 ;  /* 0x028c2000070085a7 */ /* 0x000e64000800007f */
[----:B-1----:R-:W-:Y:S05]  /*18490*/  @!P0 BRA `(.L_x_4558) ;  /* 0xfffffffc00f08947 */ /* 0x002fea000383ffff */
[----:B------:R-:W-:Y:S05]  /*184a0*/  BRA `(.L_x_4654) ;  /* 0xffffffcc00a07947 */ /* 0x000fea000383ffff */
.L_x_4559:
        /* <DEDUP_REMOVED lines=11> */
.L_x_4656:
[----:B------:R-:W-:Y:S05]  /*18560*/  BSYNC B0 ;  /* 0x0000000000007941 */ /* 0x000fea0003800000 */
.L_x_4655:
[----:B------:R-:W-:Y:S05]  /*18570*/  BRA `(.L_x_4657) ;  /* 0xffffffcc00887947 */ /* 0x000fea000383ffff */
.L_x_4562:
[----:B------:R-:W-:Y:S01]  /*18580*/  BSSY B1, `(.L_x_4658) ;  /* 0x0000006000017945 */ /* 0x000fe20003800000 */
[----:B------:R-:W-:-:S07]  /*18590*/  IMAD.MOV.U32 R15, RZ, RZ, -0x1 ;  /* 0xffffffffff0f7424 */ /* 0x000fce00078e00ff */
[----:B0-234-:R-:W-:Y:S05]  /*185a0*/  WARPSYNC.COLLECTIVE R15, `(.L_x_4659) ;  /* 0x000000000f0c7348 */ /* 0x01dfea0003c00000 */
[----:B------:R-:W-:Y:S02]  /*185b0*/  ELECT P6, UR62, PT ;  /* 0x00000000003e782f */ /* 0x000fe400038c0000 */
[----:B------:R-:W-:Y:S01]  /*185c0*/  MOV R14, UR62 ;  /* 0x0000003e000e7c02 */ /* 0x000fe20008000f00 */
[----:B0-234-:R-:W-:Y:S10]  /*185d0*/  ENDCOLLECTIVE ;  /* 0x000000000000791b */ /* 0x01dff40003800000 */
.L_x_4659:
[----:B------:R-:W-:Y:S05]  /*185e0*/  BSYNC B1 ;  /* 0x0000000000017941 */ /* 0x000fea0003800000 */
.L_x_4658:
[----:B------:R-:W-:Y:S05]  /*185f0*/  BRA `(.L_x_4660) ;  /* 0xffffffcc00807947 */ /* 0x000fea000383ffff */
.L_x_4564:
[----:B0-----:R0:W1:Y:S02]  /*18600*/  SYNCS.PHASECHK.TRANS64.TRYWAIT P1, [R5+URZ+0x28c40], R0 ;  /* 0x028c4000050075a7 */ /* 0x001064000802017f */
[----:B-1----:R-:W-:Y:S05]  /*18610*/  @!P1 NANOSLEEP.SYNCS 0x989680 ;  /* 0x009896800000995d */ /* 0x002fea0003900000 */
[----:B------:R-:W1:Y:S02]  /*18620*/  @!P1 SYNCS.PHASECHK.TRANS64 P1, [R5+URZ+0x28c40], R0 ;  /* 0x028c4000050095a7 */ /* 0x000e64000802007f */
[----:B-1----:R-:W-:Y:S05]  /*18630*/  @!P1 BRA `(.L_x_4564) ;  /* 0xfffffffc00f09947 */ /* 0x002fea000383ffff */
[----:B------:R-:W-:Y:S05]  /*18640*/  BRA `(.L_x_4661) ;  /* 0xffffffcc00a07947 */ /* 0x000fea000383ffff */
.L_x_4566:
[----:B-1----:R1:W0:Y:S02]  /*18650*/  SYNCS.PHASECHK.TRANS64.TRYWAIT P1, [R3+URZ+0x28c40], R2 ;  /* 0x028c4002030075a7 */ /* 0x002224000802017f */
[----:B0-----:R-:W-:Y:S05]  /*18660*/  @!P1 NANOSLEEP.SYNCS 0x989680 ;  /* 0x009896800000995d */ /* 0x001fea0003900000 */
[----:B------:R-:W0:Y:S02]  /*18670*/  @!P1 SYNCS.PHASECHK.TRANS64 P1, [R3+URZ+0x28c40], R2 ;  /* 0x028c4002030095a7 */ /* 0x000e24000802007f */
[----:B0-----:R-:W-:Y:S05]  /*18680*/  @!P1 BRA `(.L_x_4566) ;  /* 0xfffffffc00f09947 */ /* 0x001fea000383ffff */
[----:B------:R-:W-:Y:S05]  /*18690*/  BRA `(.L_x_4662) ;  /* 0xffffffcc00ac7947 */ /* 0x000fea000383ffff */
.L_x_4568:
[----:B------:R0:W0:Y:S02]  /*186a0*/  SYNCS.PHASECHK.TRANS64.TRYWAIT P1, [R5+URZ+0x28c60], R0 ;  /* 0x028c6000050075a7 */ /* 0x000024000802017f */
[----:B0-----:R-:W-:Y:S05]  /*186b0*/  @!P1 NANOSLEEP.SYNCS 0x989680 ;  /* 0x009896800000995d */ /* 0x001fea0003900000 */
[----:B------:R-:W0:Y:S02]  /*186c0*/  @!P1 SYNCS.PHASECHK.TRANS64 P1, [R5+URZ+0x28c60], R0 ;  /* 0x028c6000050095a7 */ /* 0x000e24000802007f */
[----:B0-----:R-:W-:Y:S05]  /*186d0*/  @!P1 BRA `(.L_x_4568) ;  /* 0xfffffffc00f09947 */ /* 0x001fea000383ffff */
[----:B------:R-:W-:Y:S05]  /*186e0*/  BRA `(.L_x_4663) ;  /* 0xffffffcc00a87947 */ /* 0x000fea000383ffff */
.L_x_4664:
        /* <DEDUP_REMOVED lines=9> */
.L_x_5844:


//--------------------- .text._ZN7cutlass13device_kernelIN5flash11enable_sm90INS1_16FlashAttnFwdSm90INS1_25CollectiveMainloopFwdSm90ILi2EN4cute5tupleIJNS5_1CILi1EEES8_S8_EEENS6_IJNS7_ILi64EEESA_SA_EEELi512ENS_10bfloat16_tEfNS_4arch4Sm90ELb1ELb0ELb1ELb1ELb1ELb1ELb0ELb0ELb0ELb1ELb1ELb0EEENS1_21CollectiveEpilogueFwdINS6_IJSA_NS7_ILi512EEESA_EEES9_SC_SE_Li256ELb1ELb1ELb1ELb0EEENS1_36VarlenDynamicPersistentTileSchedulerILi64ELi64ELi256ELi128ELb1ELb1ELb1ELb1ELb1ELb1EEEEEEEEEvNT_6ParamsE --------------------------
	.section	.text._ZN7cutlass13device_kernelIN5flash11enable_sm90INS1_16FlashAttnFwdSm90INS1_25CollectiveMainloopFwdSm90ILi2EN4cute5tupleIJNS5_1CILi1EEES8_S8_EEENS6_IJNS7_ILi64EEESA_SA_EEELi512ENS_10bfloat16_tEfNS_4arch4Sm90ELb1ELb0ELb1ELb1ELb1ELb1ELb0ELb0ELb0ELb1ELb1ELb0EEENS1_21CollectiveEpilogueFwdINS6_IJSA_NS7_ILi512EEESA_EEES9_SC_SE_Li256ELb1ELb1ELb1ELb0EEENS1_36VarlenDynamicPersistentTileSchedulerILi64ELi64ELi256ELi128ELb1ELb1ELb1ELb1ELb1ELb1EEEEEEEEEvNT_6ParamsE,"ax",@progbits
	.align	128
.text._ZN7cutlass13device_kernelIN5flash11enable_sm90INS1_16FlashAttnFwdSm90INS1_25CollectiveMainloopFwdSm90ILi2EN4cute5tupleIJNS5_1CILi1EEES8_S8_EEENS6_IJNS7_ILi64EEESA_SA_EEELi512ENS_10bfloat16_tEfNS_4arch4Sm90ELb1ELb0ELb1ELb1ELb1ELb1ELb0ELb0ELb0ELb1ELb1ELb0EEENS1_21CollectiveEpilogueFwdINS6_IJSA_NS7_ILi512EEESA_EEES9_SC_SE_Li256ELb1ELb1ELb1ELb0EEENS1_36VarlenDynamicPersistentTileSchedulerILi64ELi64ELi256ELi128ELb1ELb1ELb1ELb1ELb1ELb1EEEEEEEEEvNT_6ParamsE:
        .type           _ZN7cutlass13device_kernelIN5flash11enable_sm90INS1_16FlashAttnFwdSm90INS1_25CollectiveMainloopFwdSm90ILi2EN4cute5tupleIJNS5_1CILi1EEES8_S8_EEENS6_IJNS7_ILi64EEESA_SA_EEELi512ENS_10bfloat16_tEfNS_4arch4Sm90ELb1ELb0ELb1ELb1ELb1ELb1ELb0ELb0ELb0ELb1ELb1ELb0EEENS1_21CollectiveEpilogueFwdINS6_IJSA_NS7_ILi512EEESA_EEES9_SC_SE_Li256ELb1ELb1ELb1ELb0EEENS1_36VarlenDynamicPersistentTileSchedulerILi64ELi64ELi256ELi128ELb1ELb1ELb1ELb1ELb1ELb1EEEEEEEEEvNT_6ParamsE,@function
        .size           _ZN7cutlass13device_kernelIN5flash11enable_sm90INS1_16FlashAttnFwdSm90INS1_25CollectiveMainloopFwdSm90ILi2EN4cute5tupleIJNS5_1CILi1EEES8_S8_EEENS6_IJNS7_ILi64EEESA_SA_EEELi512ENS_10bfloat16_tEfNS_4arch4Sm90ELb1ELb0ELb1ELb1ELb1ELb1ELb0ELb0ELb0ELb1ELb1ELb0EEENS1_21CollectiveEpilogueFwdINS6_IJSA_NS7_ILi512EEESA_EEES9_SC_SE_Li256ELb1ELb1ELb1ELb0EEENS1_36VarlenDynamicPersistentTileSchedulerILi64ELi64ELi256ELi128ELb1ELb1ELb1ELb1ELb1ELb1EEEEEEEEEvNT_6ParamsE,(.L_x_5845 - _ZN7cutlass13device_kernelIN5flash11enable_sm90INS1_16FlashAttnFwdSm90INS1_25CollectiveMainloopFwdSm90ILi2EN4cute5tupleIJNS5_1CILi1EEES8_S8_EEENS6_IJNS7_ILi64EEESA_SA_EEELi512ENS_10bfloat16_tEfNS_4arch4Sm90ELb1ELb0ELb1ELb1ELb1ELb1ELb0ELb0ELb0ELb1ELb1ELb0EEENS1_21CollectiveEpilogueFwdINS6_IJSA_NS7_ILi512EEESA_EEES9_SC_SE_Li256ELb1ELb1ELb1ELb0EEENS1_36VarlenDynamicPersistentTileSchedulerILi64ELi64ELi256ELi128ELb1ELb1ELb1ELb1ELb1ELb1EEEEEEEEEvNT_6ParamsE)
        .other          _ZN7cutlass13device_kernelIN5flash11enable_sm90INS1_16FlashAttnFwdSm90INS1_25CollectiveMainloopFwdSm90ILi2EN4cute5tupleIJNS5_1CILi1EEES8_S8_EEENS6_IJNS7_ILi64EEESA_SA_EEELi512ENS_10bfloat16_tEfNS_4arch4Sm90ELb1ELb0ELb1ELb1ELb1ELb1ELb0ELb0ELb0ELb1ELb1ELb0EEENS1_21CollectiveEpilogueFwdINS6_IJSA_NS7_ILi512EEESA_EEES9_SC_SE_Li256ELb1ELb1ELb1ELb0EEENS1_36VarlenDynamicPersistentTileSchedulerILi64ELi64ELi256ELi128ELb1ELb1ELb1ELb1ELb1ELb1EEEEEEEEEvNT_6ParamsE,@"STO_CUDA_ENTRY STV_DEFAULT"
_ZN7cutlass13device_kernelIN5flash11enable_sm90INS1_16FlashAttnFwdSm90INS1_25CollectiveMainloopFwdSm90ILi2EN4cute5tupleIJNS5_1CILi1EEES8_S8_EEENS6_IJNS7_ILi64EEESA_SA_EEELi512ENS_10bfloat16_tEfNS_4arch4Sm90ELb1ELb0ELb1ELb1ELb1ELb1ELb0ELb0ELb0ELb1ELb1ELb0EEENS1_21CollectiveEpilogueFwdINS6_IJSA_NS7_ILi512EEESA_EEES9_SC_SE_Li256ELb1ELb1ELb1ELb0EEENS1_36VarlenDynamicPersistentTileSchedulerILi64ELi64ELi256ELi128ELb1ELb1ELb1ELb1ELb1ELb1EEEEEEEEEvNT_6ParamsE:
        /* <DEDUP_REMOVED lines=18> */
.L_x_4666:
[----:B------:R-:W-:Y:S05]  /*0120*/  BSYNC B0 ;  /* 0x0000000000007941 */ /* 0x000fea0003800000 */
.L_x_4665:
        /* <DEDUP_REMOVED lines=37> */
.L_x_4667:
        /* <DEDUP_REMOVED lines=22> */
.L_x_4668:
        /* <DEDUP_REMOVED lines=18> */
.L_x_4669:
        /* <DEDUP_REMOVED lines=22> */
.L_x_4670:
        /* <DEDUP_REMOVED lines=22> */
.L_x_4671:
        /* <DEDUP_REMOVED lines=8> */
.L_x_4674:
        /* <DEDUP_REMOVED lines=30> */
[----:B------:R-:W-:Y:S02]  /*0b20*/  LOP3.LUT R9, R4, 0xffffff80, RZ, 0xc0, !PT ;  /* 0xffffff8004097812 */ /* 0x000fe400078ec0ff */
[----:B------:R-:W-:Y:S02]  /*0b30*/  LOP3.LUT R15, R3, 0xfffffff8, RZ, 0xc0, !PT ;  /* 0xfffffff8030f7812 */ /* 0x000fe400078ec0ff */
[----:B------:R-:W-:Y:S01]  /*0b40*/  LOP3.LUT R3, R5, 0xfffffff0, RZ, 0xc0, !PT ;  /* 0xfffffff005037812 */ /* 0x000fe200078ec0ff */
[C---:B------:R-:W-:Y:S01]  /*0b50*/  IMAD.IADD R9, R0.reuse, 0x1, -R9 ;  /* 0x0000000100097824 */ /* 0x040fe200078e0a09 */
[----:B------:R-:W-:Y:S01]  /*0b60*/  SHF.R.S32.HI R8, RZ, 0x4, R5 ;  /* 0x00000004ff087819 */ /* 0x000fe20000011405 */
[C---:B------:R-:W-:Y:S01]  /*0b70*/  IMAD.IADD R15, R0.reuse, 0x1, -R15 ;  /* 0x00000001000f7824 */ /* 0x040fe200078e0a0f */
[----:B------:R-:W-:Y:S01]  /*0b80*/  LOP3.LUT R11, R13, 0xfffffffc, RZ, 0xc0, !PT ;  /* 0xfffffffc0d0b7812 */ /* 0x000fe200078ec0ff */
[C---:B------:R-:W-:Y:S01]  /*0b90*/  IMAD.IADD R3, R0.reuse, 0x1, -R3 ;  /* 0x0000000100037824 */ /* 0x040fe200078e0a03 */
[--C-:B------:R-:W-:Y:S01]  /*0ba0*/  SHF.R.S32.HI R206, RZ, 0x5, R6.reuse ;  /* 0x00000005ffce7819 */ /* 0x100fe20000011406 */
[----:B------:R-:W-:Y:S01]  /*0bb0*/  IMAD.SHL.U32 R193, R15, 0x8, RZ ;  /* 0x000000080fc17824 */ /* 0x000fe200078e00ff */
[----:B------:R-:W-:Y:S01]  /*0bc0*/  SHF.R.S32.HI R7, RZ, 0x1f, R6 ;  /* 0x0000001fff077819 */ /* 0x000fe20000011406 */
[----:B------:R-:W-:Y:S01]  /*0bd0*/  IMAD.IADD R188, R0, 0x1, -R11 ;  /* 0x0000000100bc7824 */ /* 0x000fe200078e0a0b */
[----:B------:R-:W-:Y:S01]  /*0be0*/  LEA.HI R5, R5, R8, RZ, 0x1 ;  /* 0x0000000805057211 */ /* 0x000fe200078f08ff */
[C---:B------:R-:W-:Y:S01]  /*0bf0*/  VIADD R33, R193.reuse, 0x40 ;  /* 0x00000040c1217836 */ /* 0x040fe20000000000 */
[----:B------:R-:W-:Y:S01]  /*0c00*/  SHF.R.S32.HI R6, RZ, 0x1f, R3 ;  /* 0x0000001fff067819 */ /* 0x000fe20000011403 */
[----:B------:R-:W-:Y:S01]  /*0c10*/  IMAD.SHL.U32 R16, R188, 0x8, RZ ;  /* 0x00000008bc107824 */ /* 0x000fe200078e00ff */
[----:B------:R-:W-:Y:S01]  /*0c20*/  SHF.R.S32.HI R0, RZ, 0x1f, R9 ;  /* 0x0000001fff007819 */ /* 0x000fe20000011409 */
[----:B------:R-:W-:Y:S01]  /*0c30*/  VIADD R32, R193, 0x80 ;  /* 0x00000080c1207836 */ /* 0x000fe20000000000 */
[----:B------:R-:W-:Y:S01]  /*0c40*/  LOP3.LUT R5, R5, 0x1ffffffe, RZ, 0xc0, !PT ;  /* 0x1ffffffe05057812 */ /* 0x000fe200078ec0ff */
[C---:B------:R-:W-:Y:S01]  /*0c50*/  VIADD R229, R16.reuse, 0x40 ;  /* 0x0000004010e57836 */ /* 0x040fe20000000000 */
[----:B------:R-:W-:Y:S01]  /*0c60*/  LEA.HI R7, R7, R206, RZ, 0x2 ;  /* 0x000000ce07077211 */ /* 0x000fe200078f10ff */
[----:B------:R-:W-:Y:S01]  /*0c70*/  VIADD R228, R16, 0x60 ;  /* 0x0000006010e47836 */ /* 0x000fe20000000000 */
[----:B------:R-:W-:Y:S01]  /*0c80*/  LEA.HI R10, R6, R3, RZ, 0x3 ;  /* 0x00000003060a7211 */ /* 0x000fe200078f18ff */
[----:B------:R-:W-:Y:S01]  /*0c90*/  IMAD.IADD R5, R8, 0x1, -R5 ;  /* 0x0000000108057824 */ /* 0x000fe200078e0a05 */
[-C--:B------:R-:W-:Y:S01]  /*0ca0*/  LEA.HI R6, R0, R9.reuse, RZ, 0x2 ;  /* 0x0000000900067211 */ /* 0x080fe200078f10ff */
[C---:B------:R-:W-:Y:S01]  /*0cb0*/  VIADD R227, R16.reuse, 0x80 ;  /* 0x0000008010e37836 */ /* 0x040fe20000000000 */
[----:B------:R-:W-:Y:S01]  /*0cc0*/  SHF.R.S32.HI R23, RZ, 0x7, R4 ;  /* 0x00000007ff177819 */ /* 0x000fe20000011404 */
[----:B------:R-:W-:Y:S01]  /*0cd0*/  IMAD.SHL.U32 R5, R5, 0x8, RZ ;  /* 0x0000000805057824 */ /* 0x000fe200078e00ff */
[----:B------:R-:W-:Y:S01]  /*0ce0*/  LOP3.LUT R7, R7, 0x3ffffc, RZ, 0xc0, !PT ;  /* 0x003ffffc07077812 */ /* 0x000fe200078ec0ff */
[----:B------:R-:W-:Y:S01]  /*0cf0*/  VIADD R226, R16, 0xa0 ;  /* 0x000000a010e27836 */ /* 0x000fe20000000000 */
[--C-:B------:R-:W-:Y:S01]  /*0d00*/  SHF.R.S32.HI R8, RZ, 0x2, R6.reuse ;  /* 0x00000002ff087819 */ /* 0x100fe20000011406 */
[----:B------:R-:W-:Y:S01]  /*0d10*/  IMAD R14, R23, 0x100, R3 ;  /* 0x00000100170e7824 */ /* 0x000fe200078e0203 */
[----:B------:R-:W-:Y:S01]  /*0d20*/  SHF.R.S32.HI R11, RZ, 0x1f, R6 ;  /* 0x0000001fff0b7819 */ /* 0x000fe20000011406 */
[----:B------:R-:W-:Y:S01]  /*0d30*/  IMAD.IADD R7, R206, 0x1, -R7 ;  /* 0x00000001ce077824 */ /* 0x000fe200078e0a07 */
[----:B------:R-:W-:Y:S01]  /*0d40*/  SHF.R.S32.HI R186, RZ, 0x2, R13 ;  /* 0x00000002ffba7819 */ /* 0x000fe2000001140d */
[----:B------:R-:W-:Y:S01]  /*0d50*/  STL [R1+0x54], R23 ;  /* 0x0000541701007387 */ /* 0x000fe20000100800 */
[----:B------:R-:W-:Y:S01]  /*0d60*/  LEA.HI R11, R11, R8, RZ, 0x3 ;  /* 0x000000080b0b7211 */ /* 0x000fe200078f18ff */
[----:B------:R-:W-:Y:S01]  /*0d70*/  IMAD R20, R7, 0x10, R14 ;  /* 0x0000001007147824 */ /* 0x000fe200078e020e */
[----:B------:R-:W-:Y:S01]  /*0d80*/  LEA.HI R0, R0, R9, RZ, 0x5 ;  /* 0x0000000900007211 */ /* 0x000fe200078f28ff */
[----:B------:R-:W-:Y:S01]  /*0d90*/  VIADD R7, R186, 0x20 ;  /* 0x00000020ba077836 */ /* 0x000fe20000000000 */
[----:B------:R-:W-:Y:S01]  /*0da0*/  LOP3.LUT R11, R11, 0xfffffff8, RZ, 0xc0, !PT ;  /* 0xfffffff80b0b7812 */ /* 0x000fe200078ec0ff */
[----:B------:R-:W-:Y:S01]  /*0db0*/  VIADD R225, R16, 0xc0 ;  /* 0x000000c010e17836 */ /* 0x000fe20000000000 */
[C---:B------:R-:W-:Y:S01]  /*0dc0*/  LOP3.LUT R12, R10.reuse, 0xfffffff8, RZ, 0xc0, !PT ;  /* 0xfffffff80a0c7812 */ /* 0x040fe200078ec0ff */
[----:B------:R-:W-:Y:S01]  /*0dd0*/  IMAD.SHL.U32 R10, R10, 0x40, RZ ;  /* 0x000000400a0a7824 */ /* 0x000fe200078e00ff */
[----:B------:R-:W-:Y:S01]  /*0de0*/  SHF.R.S32.HI R0, RZ, 0x5, R0 ;  /* 0x00000005ff007819 */ /* 0x000fe20000011400 */
[----:B------:R-:W-:Y:S01]  /*0df0*/  IMAD.IADD R11, R8, 0x1, -R11 ;  /* 0x00000001080b7824 */ /* 0x000fe200078e0a0b */
[----:B------:R-:W-:Y:S01]  /*0e00*/  SHF.R.S32.HI R14, RZ, 0x1f, R7 ;  /* 0x0000001fff0e7819 */ /* 0x000fe20000011407 */
[----:B------:R-:W-:Y:S01]  /*0e10*/  IMAD.IADD R12, R3, 0x1, -R12 ;  /* 0x00000001030c7824 */ /* 0x000fe200078e0a0c */
[----:B------:R-:W-:Y:S01]  /*0e20*/  LEA.HI R4, R4, R23, RZ, 0x1 ;  /* 0x0000001704047211 */ /* 0x000fe200078f08ff */
[----:B------:R-:W-:Y:S01]  /*0e30*/  IMAD R191, R0, 0x10, R11 ;  /* 0x0000001000bf7824 */ /* 0x000fe200078e020b */
[----:B------:R-:W-:Y:S01]  /*0e40*/  LOP3.LUT R6, R6, 0x7ffffffc, RZ, 0xc0, !PT ;  /* 0x7ffffffc06067812 */ /* 0x000fe200078ec0ff */
[----:B------:R-:W-:Y:S01]  /*0e50*/  IMAD.SHL.U32 R3, R12, 0x40, RZ ;  /* 0x000000400c037824 */ /* 0x000fe200078e00ff */
[----:B------:R-:W-:Y:S01]  /*0e60*/  LEA.HI R14, R14, R7, RZ, 0x3 ;  /* 0x000000070e0e7211 */ /* 0x000fe200078f18ff */
[----:B------:R-:W-:Y:S01]  /*0e70*/  IMAD.SHL.U32 R7, R7, 0x40, RZ ;  /* 0x0000004007077824 */ /* 0x000fe200078e00ff */
[----:B------:R-:W-:Y:S01]  /*0e80*/  LEA.HI R0, R188, R188, RZ, 0x1 ;  /* 0x000000bcbc007211 */ /* 0x000fe200078f08ff */
[----:B------:R-:W-:Y:S01]  /*0e90*/  IMAD.IADD R207, R9, 0x1, -R6 ;  /* 0x0000000109cf7824 */ /* 0x000fe200078e0a06 */
[----:B------:R-:W-:Y:S01]  /*0ea0*/  LOP3.LUT R4, R4, 0xfffffe, RZ, 0xc0, !PT ;  /* 0x00fffffe04047812 */ /* 0x000fe200078ec0ff */
[----:B------:R-:W-:Y:S01]  /*0eb0*/  IMAD.SHL.U32 R14, R14, 0x40, RZ ;  /* 0x000000400e0e7824 */ /* 0x000fe200078e00ff */
[----:B------:R-:W-:Y:S01]  /*0ec0*/  SHF.R.S32.HI R13, RZ, 0x1f, R13 ;  /* 0x0000001fff0d7819 */ /* 0x000fe2000001140d */
[----:B------:R-:W-:Y:S01]  /*0ed0*/  VIADD R224, R16, 0xe0 ;  /* 0x000000e010e07836 */ /* 0x000fe20000000000 */
[----:B------:R-:W-:Y:S01]  /*0ee0*/  LOP3.LUT R9, R0, 0x1ffffffe, RZ, 0xc0, !PT ;  /* 0x1ffffffe00097812 */ /* 0x000fe200078ec0ff */
[----:B------:R-:W-:Y:S01]  /*0ef0*/  IMAD.IADD R4, R23, 0x1, -R4 ;  /* 0x0000000117047824 */ /* 0x000fe200078e0a04 */
[----:B------:R-:W-:Y:S01]  /*0f00*/  LOP3.LUT R7, R7, 0x1c0, RZ, 0xc0, !PT ;  /* 0x000001c007077812 */ /* 0x000fe200078ec0ff */
[----:B------:R-:W-:Y:S01]  /*0f10*/  VIADD R221, R16, 0x100 ;  /* 0x0000010010dd7836 */ /* 0x000fe20000000000 */
[----:B------:R-:W-:Y:S01]  /*0f20*/  LOP3.LUT R6, R3, 0x1c0, RZ, 0xc0, !PT ;  /* 0x000001c003067812 */ /* 0x000fe200078ec0ff */
[----:B------:R-:W-:Y:S01]  /*0f30*/  IMAD.U32 R3, R20, 0x40, R5 ;  /* 0x0000004014037824 */ /* 0x000fe200078e0005 */
[----:B------:R-:W-:Y:S01]  /*0f40*/  SHF.R.S32.HI R0, RZ, 0x1f, R229 ;  /* 0x0000001fff007819 */ /* 0x000fe200000114e5 */
[----:B------:R-:W-:Y:S01]  /*0f50*/  IMAD.IADD R208, R188, 0x1, -R9 ;  /* 0x00000001bcd07824 */ /* 0x000fe200078e0a09 */
[----:B------:R-:W-:Y:S01]  /*0f60*/  LEA.HI R13, R13, R186, RZ, 0x3 ;  /* 0x000000ba0d0d7211 */ /* 0x000fe200078f18ff */
[----:B------:R-:W-:Y:S01]  /*0f70*/  IMAD.SHL.U32 R20, R4, 0x100, RZ ;  /* 0x0000010004147824 */ /* 0x000fe200078e00ff */
[----:B------:R-:W-:Y:S01]  /*0f80*/  SHF.R.U32.HI R8, RZ, 0x3, R7 ;  /* 0x00000003ff087819 */ /* 0x000fe20000011607 */
[----:B------:R-:W-:Y:S01]  /*0f90*/  STL [R1+0x60], R3 ;  /* 0x0000600301007387 */ /* 0x000fe20000100800 */
[----:B------:R-:W-:Y:S01]  /*0fa0*/  SHF.R.S32.HI R9, RZ, 0x1f, R228 ;  /* 0x0000001fff097819 */ /* 0x000fe200000114e4 */
[C---:B------:R-:W-:Y:S01]  /*0fb0*/  VIADD R217, R16.reuse, 0x120 ;  /* 0x0000012010d97836 */ /* 0x040fe20000000000 */
[----:B------:R-:W-:Y:S01]  /*0fc0*/  SHF.L.U64.HI R0, R229, 0x1, R0 ;  /* 0x00000001e5007819 */ /* 0x000fe20000010200 */
[----:B------:R-:W-:Y:S01]  /*0fd0*/  STL [R1+0x4c], RZ ;  /* 0x00004cff01007387 */ /* 0x000fe20000100800 */
[----:B------:R-:W-:Y:S01]  /*0fe0*/  LOP3.LUT R7, R7, 0x38, R16, 0xf8, !PT ;  /* 0x0000003807077812 */ /* 0x000fe200078ef810 */
[----:B------:R-:W-:Y:S01]  /*0ff0*/  VIADD R216, R16, 0x140 ;  /* 0x0000014010d87836 */ /* 0x000fe20000000000 */
[----:B------:R-:W-:Y:S01]  /*1000*/  LOP3.LUT R14, R14, 0xfffffe00, RZ, 0xc0, !PT ;  /* 0xfffffe000e0e7812 */ /* 0x000fe200078ec0ff */
[----:B------:R-:W-:Y:S01]  /*1010*/  STL [R1+0x5c], R20 ;  /* 0x00005c1401007387 */ /* 0x000fe20000100800 */
[----:B------:R-:W-:Y:S01]  /*1020*/  LOP3.LUT R13, R13, 0xfffffff8, RZ, 0xc0, !PT ;  /* 0xfffffff80d0d7812 */ /* 0x000fe200078ec0ff */
[----:B------:R-:W-:Y:S01]  /*1030*/  VIADD R215, R16, 0x160 ;  /* 0x0000016010d77836 */ /* 0x000fe20000000000 */
[----:B------:R-:W-:Y:S01]  /*1040*/  SHF.R.S32.HI R4, RZ, 0x1f, R227 ;  /* 0x0000001fff047819 */ /* 0x000fe200000114e3 */
[----:B------:R0:W-:Y:S01]  /*1050*/  STL [R1], R0 ;  /* 0x0000000001007387 */ /* 0x0001e20000100800 */
[----:B------:R-:W-:Y:S01]  /*1060*/  SHF.R.S32.HI R11, RZ, 0x1f, R226 ;  /* 0x0000001fff0b7819 */ /* 0x000fe200000114e2 */
[----:B------:R-:W-:Y:S01]  /*1070*/  IMAD.IADD R192, R186, 0x1, -R13 ;  /* 0x00000001bac07824 */ /* 0x000fe200078e0a0d */
[----:B------:R-:W-:Y:S01]  /*1080*/  SHF.L.U64.HI R9, R228, 0x1, R9 ;  /* 0x00000001e4097819 */ /* 0x000fe20000010209 */
[----:B------:R-:W-:Y:S01]  /*1090*/  VIADD R214, R16, 0x180 ;  /* 0x0000018010d67836 */ /* 0x000fe20000000000 */
[----:B------:R-:W-:Y:S01]  /*10a0*/  LOP3.LUT R21, R14, R7, R8, 0xf6, !PT ;  /* 0x000000070e157212 */ /* 0x000fe200078ef608 */
[C---:B------:R-:W-:Y:S01]  /*10b0*/  VIADD R212, R16.reuse, 0x1a0 ;  /* 0x000001a010d47836 */ /* 0x040fe20000000000 */
[----:B------:R-:W-:Y:S01]  /*10c0*/  SHF.L.U64.HI R4, R227, 0x1, R4 ;  /* 0x00000001e3047819 */ /* 0x000fe20000010204 */
[----:B------:R-:W-:Y:S01]  /*10d0*/  STL [R1+0x4], R9 ;  /* 0x0000040901007387 */ /* 0x000fe20000100800 */
[----:B------:R-:W-:Y:S01]  /*10e0*/  SHF.R.S32.HI R8, RZ, 0x1f, R225 ;  /* 0x0000001fff087819 */ /* 0x000fe200000114e1 */
[----:B------:R-:W-:Y:S01]  /*10f0*/  VIADD R211, R16, 0x1c0 ;  /* 0x000001c010d37836 */ /* 0x000fe20000000000 */
[----:B0-----:R-:W-:Y:S01]  /*1100*/  SHF.L.U64.HI R0, R226, 0x1, R11 ;  /* 0x00000001e2007819 */ /* 0x001fe2000001020b */
[----:B------:R0:W-:Y:S01]  /*1110*/  STL [R1+0x8], R4 ;  /* 0x0000080401007387 */ /* 0x0001e20000100800 */
[----:B------:R-:W-:Y:S01]  /*1120*/  LOP3.LUT R3, R10, 0x7ffffe00, RZ, 0xc0, !PT ;  /* 0x7ffffe000a037812 */ /* 0x000fe200078ec0ff */
[----:B------:R-:W-:Y:S01]  /*1130*/  VIADD R210, R16, 0x1e0 ;  /* 0x000001e010d27836 */ /* 0x000fe20000000000 */
[----:B------:R-:W-:Y:S01]  /*1140*/  SHF.R.S32.HI R13, RZ, 0x1f, R224 ;  /* 0x0000001fff0d7819 */ /* 0x000fe200000114e0 */
[----:B------:R1:W-:Y:S01]  /*1150*/  STL [R1+0xc], R0 ;  /* 0x00000c0001007387 */ /* 0x0003e20000100800 */
[----:B------:R-:W-:Y:S01]  /*1160*/  SHF.R.S32.HI R10, RZ, 0x1f, R221 ;  /* 0x0000001fff0a7819 */ /* 0x000fe200000114dd */
[----:B------:R-:W-:Y:S01]  /*1170*/  IMAD R3, R206, 0x400, R3 ;  /* 0x00000400ce037824 */ /* 0x000fe200078e0203 */
[----:B------:R-:W-:Y:S01]  /*1180*/  LOP3.LUT R5, R6, 0x8, R5, 0xf8, !PT ;  /* 0x0000000806057812 */ /* 0x000fe200078ef805 */
[----:B------:R-:W-:Y:S01]  /*1190*/  IMAD.SHL.U32 R207, R207, 0x2, RZ ;  /* 0x00000002cfcf7824 */ /* 0x000fe200078e00ff */
[----:B------:R-:W-:Y:S01]  /*11a0*/  SHF.R.U32.HI R6, RZ, 0x3, R6 ;  /* 0x00000003ff067819 */ /* 0x000fe20000011606 */
[----:B------:R-:W-:Y:S01]  /*11b0*/  VIADD R31, R193, 0xc0 ;  /* 0x000000c0c11f7836 */ /* 0x000fe20000000000 */
[----:B------:R-:W-:Y:S01]  /*11c0*/  SHF.L.U64.HI R8, R225, 0x1, R8 ;  /* 0x00000001e1087819 */ /* 0x000fe20000010208 */
[C---:B------:R-:W-:Y:S01]  /*11d0*/  VIADD R30, R193.reuse, 0x100 ;  /* 0x00000100c11e7836 */ /* 0x040fe20000000000 */
[----:B------:R-:W-:Y:S01]  /*11e0*/  R2P PR, R12, 0x6 ;  /* 0x000000060c007804 */ /* 0x000fe20000000000 */
[C---:B------:R-:W-:Y:S01]  /*11f0*/  VIADD R28, R193.reuse, 0x140 ;  /* 0x00000140c11c7836 */ /* 0x040fe20000000000 */
[----:B0-----:R-:W-:Y:S01]  /*1200*/  SHF.L.U64.HI R4, R224, 0x1, R13 ;  /* 0x00000001e0047819 */ /* 0x001fe2000001020d */
[----:B------:R0:W-:Y:S01]  /*1210*/  STL [R1+0x10], R8 ;  /* 0x0000100801007387 */ /* 0x0001e20000100800 */
[----:B------:R-:W-:Y:S01]  /*1220*/  SHF.R.S32.HI R12, RZ, 0x1f, R217 ;  /* 0x0000001fff0c7819 */ /* 0x000fe200000114d9 */
[----:B------:R-:W-:Y:S01]  /*1230*/  VIADD R26, R193, 0x180 ;  /* 0x00000180c11a7836 */ /* 0x000fe20000000000 */
[----:B-1----:R-:W-:Y:S01]  /*1240*/  SHF.L.U64.HI R0, R221, 0x1, R10 ;  /* 0x00000001dd007819 */ /* 0x002fe2000001020a */
[----:B------:R1:W-:Y:S01]  /*1250*/  STL [R1+0x14], R4 ;  /* 0x0000140401007387 */ /* 0x0003e20000100800 */
[----:B------:R-:W-:Y:S01]  /*1260*/  SHF.R.S32.HI R15, RZ, 0x1f, R216 ;  /* 0x0000001fff0f7819 */ /* 0x000fe200000114d8 */
[----:B------:R-:W-:Y:S01]  /*1270*/  VIADD R24, R193, 0x1c0 ;  /* 0x000001c0c1187836 */ /* 0x000fe20000000000 */
[----:B------:R-:W-:Y:S01]  /*1280*/  LOP3.LUT R6, R5, R6, RZ, 0x3c, !PT ;  /* 0x0000000605067212 */ /* 0x000fe200078e3cff */
[----:B------:R2:W-:Y:S01]  /*1290*/  STL [R1+0x18], R0 ;  /* 0x0000180001007387 */ /* 0x0005e20000100800 */
[----:B------:R-:W-:Y:S01]  /*12a0*/  SHF.R.S32.HI R14, RZ, 0x1f, R215 ;  /* 0x0000001fff0e7819 */ /* 0x000fe200000114d7 */
[----:B------:R-:W-:Y:S01]  /*12b0*/  IMAD.IADD R197, R207, 0x1, R20 ;  /* 0x00000001cfc57824 */ /* 0x000fe200078e0214 */
[----:B0-----:R-:W-:Y:S01]  /*12c0*/  SHF.L.U64.HI R8, R217, 0x1, R12 ;  /* 0x00000001d9087819 */ /* 0x001fe2000001020c */
[----:B------:R-:W-:Y:S01]  /*12d0*/  IMAD.IADD R3, R3, 0x1, R6 ;  /* 0x0000000103037824 */ /* 0x000fe200078e0206 */
[----:B------:R-:W-:Y:S01]  /*12e0*/  SHF.R.S32.HI R25, RZ, 0x1f, R214 ;  /* 0x0000001fff197819 */ /* 0x000fe200000114d6 */
[----:B------:R-:W-:Y:S01]  /*12f0*/  IMAD.MOV.U32 R6, RZ, RZ, R18 ;  /* 0x000000ffff067224 */ /* 0x000fe200078e0012 */
[----:B-1----:R-:W-:Y:S01]  /*1300*/  SHF.L.U64.HI R4, R216, 0x1, R15 ;  /* 0x00000001d8047819 */ /* 0x002fe2000001020f */
[----:B------:R0:W-:Y:S01]  /*1310*/  STL [R1+0x1c], R8 ;  /* 0x00001c0801007387 */ /* 0x0001e20000100800 */
[----:B------:R-:W-:Y:S01]  /*1320*/  SHF.R.S32.HI R27, RZ, 0x1f, R212 ;  /* 0x0000001fff1b7819 */ /* 0x000fe200000114d4 */
[----:B------:R-:W-:Y:S01]  /*1330*/  IMAD R201, R3, 0x2, R2 ;  /* 0x0000000203c97824 */ /* 0x000fe200078e0202 */
[----:B--2---:R-:W-:Y:S01]  /*1340*/  SHF.L.U64.HI R0, R215, 0x1, R14 ;  /* 0x00000001d7007819 */ /* 0x004fe2000001020e */
[----:B------:R1:W-:Y:S01]  /*1350*/  STL [R1+0x20], R4 ;  /* 0x0000200401007387 */ /* 0x0003e20000100800 */
[----:B------:R-:W-:Y:S01]  /*1360*/  SHF.R.S32.HI R18, RZ, 0x1f, R211 ;  /* 0x0000001fff127819 */ /* 0x000fe200000114d3 */
[----:B------:R-:W-:Y:S01]  /*1370*/  VIADD R204, R201, 0x26800 ;  /* 0x00026800c9cc7836 */ /* 0x000fe20000000000 */
[----:B------:R-:W-:Y:S01]  /*1380*/  SHF.R.S32.HI R29, RZ, 0x1f, R210 ;  /* 0x0000001fff1d7819 */ /* 0x000fe200000114d2 */
[----:B------:R2:W-:Y:S01]  /*1390*/  STL [R1+0x24], R0 ;  /* 0x0000240001007387 */ /* 0x0005e20000100800 */
[C---:B------:R-:W-:Y:S01]  /*13a0*/  VIADD R11, R197.reuse, 0xd0 ;  /* 0x000000d0c50b7836 */ /* 0x040fe20000000000 */
[----:B0-----:R-:W-:Y:S01]  /*13b0*/  SHF.L.U64.HI R8, R214, 0x1, R25 ;  /* 0x00000001d6087819 */ /* 0x001fe20000010219 */
[----:B------:R-:W-:Y:S01]  /*13c0*/  VIADD R9, R197, 0xe0 ;  /* 0x000000e0c5097836 */ /* 0x000fe20000000000 */
[----:B------:R-:W-:Y:S01]  /*13d0*/  SHF.R.S32.HI R33, RZ, 0x1f, R33 ;  /* 0x0000001fff217819 */ /* 0x000fe20000011421 */
[----:B------:R-:W-:Y:S01]  /*13e0*/  VIADD R23, R16, 0x20 ;  /* 0x0000002010177836 */ /* 0x000fe20000000000 */
[----:B-1----:R-:W-:Y:S01]  /*13f0*/  SHF.L.U64.HI R4, R211, 0x1, R18 ;  /* 0x00000001d3047819 */ /* 0x002fe20000010212 */
[----:B------:R-:W-:Y:S01]  /*1400*/  STL [R1+0x28], R8 ;  /* 0x0000280801007387 */ /* 0x000fe20000100800 */
[----:B------:R-:W-:Y:S01]  /*1410*/  SHF.R.S32.HI R32, RZ, 0x1f, R32 ;  /* 0x0000001fff207819 */ /* 0x000fe20000011420 */
[C---:B------:R-:W-:Y:S01]  /*1420*/  VIADD R41, R197.reuse, 0x8 ;  /* 0x00000008c5297836 */ /* 0x040fe20000000000 */
[----:B--2---:R-:W-:Y:S01]  /*1430*/  SHF.L.U64.HI R0, R212, 0x1, R27 ;  /* 0x00000001d4007819 */ /* 0x004fe2000001021b */
[C---:B------:R-:W-:Y:S01]  /*1440*/  VIADD R40, R197.reuse, 0x10 ;  /* 0x00000010c5287836 */ /* 0x040fe20000000000 */
[----:B------:R-:W-:Y:S01]  /*1450*/  SHF.R.S32.HI R31, RZ, 0x1f, R31 ;  /* 0x0000001fff1f7819 */ /* 0x000fe2000001141f */
[C---:B------:R-:W-:Y:S01]  /*1460*/  VIADD R39, R197.reuse, 0x18 ;  /* 0x00000018c5277836 */ /* 0x040fe20000000000 */
[----:B------:R-:W-:Y:S01]  /*1470*/  SHF.R.S32.HI R30, RZ, 0x1f, R30 ;  /* 0x0000001fff1e7819 */ /* 0x000fe2000001141e */
[----:B------:R0:W-:Y:S01]  /*1480*/  STL [R1+0x2c], R0 ;  /* 0x00002c0001007387 */ /* 0x0001e20000100800 */
[----:B------:R-:W-:Y:S01]  /*1490*/  SHF.R.S32.HI R28, RZ, 0x1f, R28 ;  /* 0x0000001fff1c7819 */ /* 0x000fe2000001141c */
[C---:B------:R-:W-:Y:S01]  /*14a0*/  VIADD R38, R197.reuse, 0x20 ;  /* 0x00000020c5267836 */ /* 0x040fe20000000000 */
[----:B------:R-:W-:Y:S01]  /*14b0*/  SHF.R.S32.HI R26, RZ, 0x1f, R26 ;  /* 0x0000001fff1a7819 */ /* 0x000fe2000001141a */
[----:B------:R1:W-:Y:S01]  /*14c0*/  STL [R1+0x30], R4 ;  /* 0x0000300401007387 */ /* 0x0003e20000100800 */
[----:B------:R-:W-:Y:S01]  /*14d0*/  SHF.R.S32.HI R24, RZ, 0x1f, R24 ;  /* 0x0000001fff187819 */ /* 0x000fe20000011418 */
[----:B------:R-:W-:Y:S01]  /*14e0*/  VIADD R37, R197, 0x28 ;  /* 0x00000028c5257836 */ /* 0x000fe20000000000 */
[----:B------:R-:W-:Y:S01]  /*14f0*/  SEL R203, R203, 0xffffffc0, !P2 ;  /* 0xffffffc0cbcb7807 */ /* 0x000fe20005000000 */
[C---:B------:R-:W-:Y:S01]  /*1500*/  VIADD R36, R197.reuse, 0x30 ;  /* 0x00000030c5247836 */ /* 0x040fe20000000000 */
[----:B------:R-:W-:Y:S01]  /*1510*/  SHF.R.S32.HI R3, RZ, 0x1f, R11 ;  /* 0x0000001fff037819 */ /* 0x000fe2000001140b */
[C---:B------:R-:W-:Y:S01]  /*1520*/  VIADD R35, R197.reuse, 0x38 ;  /* 0x00000038c5237836 */ /* 0x040fe20000000000 */
[----:B0-----:R-:W-:Y:S01]  /*1530*/  SHF.L.U64.HI R0, R210, 0x1, R29 ;  /* 0x00000001d2007819 */ /* 0x001fe2000001021d */
[----:B------:R-:W-:Y:S01]  /*1540*/  VIADD R34, R197, 0x40 ;  /* 0x00000040c5227836 */ /* 0x000fe20000000000 */
[----:B------:R-:W-:Y:S01]  /*1550*/  SHF.R.S32.HI R3, RZ, 0x1f, R9 ;  /* 0x0000001fff037819 */ /* 0x000fe20000011409 */
[----:B-1----:R-:W-:Y:S01]  /*1560*/  IMAD R4, R21, 0x2, R2 ;  /* 0x0000000215047824 */ /* 0x002fe200078e0202 */
[----:B------:R-:W-:Y:S01]  /*1570*/  SHF.R.S32.HI R194, RZ, 0x1f, R23 ;  /* 0x0000001fffc27819 */ /* 0x000fe20000011417 */
        /* <DEDUP_REMOVED lines=49> */
[----:B------:R-:W-:Y:S01]  /*1890*/  IMAD.MOV.U32 R5, RZ, RZ, R17 ;  /* 0x000000ffff057224 */ /* 0x000fe200078e0011 */
[----:B------:R-:W-:Y:S01]  /*18a0*/  SHF.R.S32.HI R17, RZ, 0x1f, R16 ;  /* 0x0000001fff117819 */ /* 0x000fe20000011410 */
[----:B------:R-:W-:Y:S01]  /*18b0*/  IMAD.MOV.U32 R7, RZ, RZ, R19 ;  /* 0x000000ffff077224 */ /* 0x000fe200078e0013 */
[----:B------:R-:W-:Y:S01]  /*18c0*/  SHF.R.S32.HI R14, RZ, 0x1f, R14 ;  /* 0x0000001fff0e7819 */ /* 0x000fe2000001140e */
[----:B------:R-:W-:Y:S01]  /*18d0*/  IMAD.IADD R204, R204, 0x1, R203 ;  /* 0x00000001cccc7824 */ /* 0x000fe200078e02cb */
[----:B------:R-:W-:Y:S01]  /*18e0*/  SHF.R.S32.HI R13, RZ, 0x1f, R13 ;  /* 0x0000001fff0d7819 */ /* 0x000fe2000001140d */
[----:B------:R-:W-:Y:S01]  /*18f0*/  IMAD.MOV.U32 R19, RZ, RZ, RZ ;  /* 0x000000ffff137224 */ /* 0x000fe200078e00ff */
[----:B------:R-:W-:Y:S01]  /*1900*/  SHF.R.S32.HI R12, RZ, 0x1f, R12 ;  /* 0x0000001fff0c7819 */ /* 0x000fe2000001140c */
[----:B------:R-:W-:Y:S01]  /*1910*/  VIADD R196, R188, 0x10 ;  /* 0x00000010bcc47836 */ /* 0x000fe20000000000 */
[----:B------:R-:W-:Y:S01]  /*1920*/  SHF.R.S32.HI R10, RZ, 0x1f, R10 ;  /* 0x0000001fff0a7819 */ /* 0x000fe2000001140a */
[----:B------:R-:W-:Y:S01]  /*1930*/  IMAD R208, R208, 0x8, R191 ;  /* 0x00000008d0d07824 */ /* 0x000fe200078e02bf */
[----:B------:R-:W-:Y:S01]  /*1940*/  SHF.R.S32.HI R8, RZ, 0x1f, R8 ;  /* 0x0000001fff087819 */ /* 0x000fe20000011408 */
[----:B------:R-:W-:Y:S01]  /*1950*/  IMAD.IADD R203, R203, 0x1, R202 ;  /* 0x00000001cbcb7824 */ /* 0x000fe200078e02ca */
[----:B------:R-:W-:-:S02]  /*1960*/  SHF.R.S32.HI R3, RZ, 0x1f, R4 ;  /* 0x0000001fff037819 */ /* 0x000fc40000011404 */
[----:B------:R-:W-:-:S07]  /*1970*/  SHF.R.S32.HI R0, RZ, 0x1f, R0 ;  /* 0x0000001fff007819 */ /* 0x000fce0000011400 */
.L_x_4831:
[----:B0--34-:R-:W0:Y:S01]  /*1980*/  LDC.64 R8, c[0x0][0xc88] ;  /* 0x00032200ff087b82 */ /* 0x019e220000000a00 */
        /* <DEDUP_REMOVED lines=12> */
[----:B------:R-:W-:Y:S01]  /*1a50*/  ISETP.NE.AND.EX P1, PT, RZ, UR9, PT, P1 ;  /* 0x00000009ff007c0c */ /* 0x000fe2000bf25310 */
[C---:B--2---:R-:W-:Y:S01]  /*1a60*/  IMAD.SHL.U32 R28, R26.reuse, 0x4, RZ ;  /* 0x000000041a1c7824 */ /* 0x044fe200078e00ff */
[----:B------:R-:W-:Y:S01]  /*1a70*/  SHF.R.S32.HI R0, RZ, 0x1f, R26 ;  /* 0x0000001fff007819 */ /* 0x000fe2000001141a */
[----:B------:R-:W-:Y:S04]  /*1a80*/  STL [R1+0x3c], R26 ;  /* 0x00003c1a01007387 */ /* 0x000fe80000100800 */
[C---:B-1----:R-:W-:Y:S02]  /*1a90*/  @P2 LEA R10, P3, R26.reuse, UR4, 0x2 ;  /* 0x000000041a0a2c11 */ /* 0x042fe4000f8610ff */
[--C-:B------:R-:W-:Y:S01]  /*1aa0*/  SHF.L.U64.HI R27, R26, 0x2, R0.reuse ;  /* 0x000000021a1b7819 */ /* 0x100fe20000010200 */
[----:B------:R0:W-:Y:S01]  /*1ab0*/  STL [R1+0x50], R0 ;  /* 0x0000500001007387 */ /* 0x0001e20000100800 */
[----:B------:R-:W-:Y:S01]  /*1ac0*/  IADD3 R8, P4, R28, UR6, RZ ;  /* 0x000000061c087c10 */ /* 0x000fe2000ff9e0ff */
[----:B------:R-:W-:Y:S01]  /*1ad0*/  ULDC UR4, c[0x0][0x288] ;  /* 0x0000a20000047ab9 */ /* 0x000fe20000000800 */
[----:B------:R-:W-:Y:S01]  /*1ae0*/  @P2 LEA.HI.X R11, R26, UR5, R0, 0x2, P3 ;  /* 0x000000051a0b2c11 */ /* 0x000fe200098f1400 */
[----:B------:R1:W-:Y:S01]  /*1af0*/  STL [R1+0x40], R28 ;  /* 0x0000401c01007387 */ /* 0x0003e20000100800 */
[----:B------:R-:W-:Y:S01]  /*1b00*/  IADD3.X R9, R27, UR7, RZ, P4, !PT ;  /* 0x000000071b097c10 */ /* 0x000fe2000a7fe4ff */
[----:B------:R-:W-:Y:S01]  /*1b10*/  IMAD.U32 R198, RZ, RZ, UR4 ;  /* 0x00000004ffc67e24 */ /* 0x000fe2000f8e00ff */
[----:B------:R-:W-:Y:S01]  /*1b20*/  ULDC.64 UR4, c[0x0][0x418] ;  /* 0x0001060000047ab9 */ /* 0x000fe20000000a00 */
[----:B------:R1:W-:Y:S04]  /*1b30*/  STL [R1+0x44], R27 ;  /* 0x0000441b01007387 */ /* 0x0003e80000100800 */
[----:B------:R-:W5:Y:S01]  /*1b40*/  @P0 LDG.E R24, desc[UR42][R8.64] ;  /* 0x0000002a08180981 */ /* 0x000f62000c1e1900 */
[----:B------:R-:W-:-:S03]  /*1b50*/  UISETP.NE.U32.AND UP0, UPT, UR4, URZ, UPT ;  /* 0x0000003f0400728c */ /* 0x000fc6000bf05070 */
[----:B------:R2:W5:Y:S01]  /*1b60*/  @P2 LDG.E R4, desc[UR42][R10.64] ;  /* 0x0000002a0a042981 */ /* 0x000562000c1e1900 */
[----:B------:R-:W-:Y:S01]  /*1b70*/  UISETP.NE.AND.EX UP0, UPT, UR5, URZ, UPT, UP0 ;  /* 0x0000003f0500728c */ /* 0x000fe2000bf05300 */
[----:B------:R-:W-:Y:S01]  /*1b80*/  ULDC UR4, c[0x0][0x424] ;  /* 0x0001090000047ab9 */ /* 0x000fe20000000800 */
[----:B------:R-:W-:Y:S02]  /*1b90*/  LOP3.LUT R3, R6, 0xff000000, RZ, 0xc0, !PT ;  /* 0xff00000006037812 */ /* 0x000fe400078ec0ff */
[----:B--2---:R-:W-:Y:S01]  /*1ba0*/  @P1 IADD3 R10, P2, R28, UR8, RZ ;  /* 0x000000081c0a1c10 */ /* 0x004fe2000ff5e0ff */
[----:B------:R-:W-:Y:S01]  /*1bb0*/  USEL UR4, UR4, 0x1, UP0 ;  /* 0x0000000104047887 */ /* 0x000fe20008000000 */
[----:B------:R-:W-:Y:S02]  /*1bc0*/  ULDC UR5, c[0x0][0x2f0] ;  /* 0x0000bc0000057ab9 */ /* 0x000fe40000000800 */
[----:B------:R-:W-:Y:S01]  /*1bd0*/  @P1 IADD3.X R11, R27, UR9, RZ, P2, !PT ;  /* 0x000000091b0b1c10 */ /* 0x000fe200097fe4ff */
[----:B------:R-:W-:-:S02]  /*1be0*/  ULDC.64 UR8, c[0x0][0xa20] ;  /* 0x0002880000087ab9 */ /* 0x000fc40000000a00 */
[----:B------:R-:W-:Y:S01]  /*1bf0*/  ISETP.NE.U32.AND P2, PT, RZ, UR8, PT ;  /* 0x00000008ff007c0c */ /* 0x000fe2000bf45070 */
[----:B------:R-:W-:Y:S01]  /*1c00*/  UIMAD UR4, UR4, UR5, URZ ;  /* 0x00000005040472a4 */ /* 0x000fe2000f8e023f */
[C---:B0-----:R-:W-:Y:S01]  /*1c10*/  LOP3.LUT R0, R6.reuse, 0xff0000, RZ, 0xc0, !PT ;  /* 0x00ff000006007812 */ /* 0x041fe200078ec0ff */
[----:B------:R0:W5:Y:S01]  /*1c20*/  @P1 LDG.E R198, desc[UR42][R10.64] ;  /* 0x0000002a0ac61981 */ /* 0x000162000c1e1900 */
[----:B------:R-:W-:Y:S01]  /*1c30*/  SHF.R.U32.HI R3, RZ, 0x8, R3 ;  /* 0x00000008ff037819 */ /* 0x000fe20000011603 */
[----:B------:R-:W-:Y:S01]  /*1c40*/  ULDC UR5, c[0x0][0x348] ;  /* 0x0000d20000057ab9 */ /* 0x000fe20000000800 */
[----:B------:R-:W-:Y:S02]  /*1c50*/  ISETP.NE.AND.EX P2, PT, RZ, UR9, PT, P2 ;  /* 0x00000009ff007c0c */ /* 0x000fe4000bf45320 */
[----:B------:R-:W-:Y:S02]  /*1c60*/  LOP3.LUT R185, R6, 0xffff, RZ, 0xc0, !PT ;  /* 0x0000ffff06b97812 */ /* 0x000fe400078ec0ff */
[----:B0-----:R-:W-:Y:S01]  /*1c70*/  LEA.HI R10, R0, R3, RZ, 0x10 ;  /* 0x00000003000a7211 */ /* 0x001fe200078f80ff */
[----:B-1----:R-:W-:Y:S08]  /*1c80*/  @P1 BRA `(.L_x_4676) ;  /* 0x0000000000241947 */ /* 0x002ff00003800000 */
        /* <DEDUP_REMOVED lines=9> */
.L_x_4676:
[----:B------:R-:W-:Y:S02]  /*1d20*/  IMAD.U32 R34, RZ, RZ, UR5 ;  /* 0x00000005ff227e24 */ /* 0x000fe4000f8e00ff */
[----:B------:R-:W-:Y:S01]  /*1d30*/  IMAD.U32 R25, RZ, RZ, UR4 ;  /* 0x00000004ff197e24 */ /* 0x000fe2000f8e00ff */
[----:B------:R-:W-:Y:S06]  /*1d40*/  @!P2 BRA `(.L_x_4677) ;  /* 0x000000000010a947 */ /* 0x000fec0003800000 */
[----:B------:R-:W-:-:S04]  /*1d50*/  IADD3 R6, P0, R28, UR8, RZ ;  /* 0x000000081c067c10 */ /* 0x000fc8000ff1e0ff */
[----:B------:R-:W-:-:S05]  /*1d60*/  IADD3.X R7, R27, UR9, RZ, P0, !PT ;  /* 0x000000091b077c10 */ /* 0x000fca00087fe4ff */
[----:B------:R0:W5:Y:S01]  /*1d70*/  LDG.E R25, desc[UR42][R6.64] ;  /* 0x0000002a06197981 */ /* 0x000162000c1e1900 */
[----:B------:R-:W-:Y:S05]  /*1d80*/  BRA `(.L_x_4678) ;  /* 0x0000000000107947 */ /* 0x000fea0003800000 */
.L_x_4677:
[----:B------:R-:W-:Y:S05]  /*1d90*/  @!P0 BRA `(.L_x_4678) ;  /* 0x00000000000c8947 */ /* 0x000fea0003800000 */
[----:B------:R-:W2:Y:S04]  /*1da0*/  LDG.E R0, desc[UR42][R8.64] ;  /* 0x0000002a08007981 */ /* 0x000ea8000c1e1900 */
[----:B------:R-:W2:Y:S02]  /*1db0*/  LDG.E R25, desc[UR42][R8.64+0x4] ;  /* 0x0000042a08197981 */ /* 0x000ea4000c1e1900 */
[----:B--2---:R-:W-:-:S07]  /*1dc0*/  IMAD.IADD R25, R25, 0x1, -R0 ;  /* 0x0000000119197824 */ /* 0x004fce00078e0a00 */
.L_x_4678:
[----:B------:R-:W-:Y:S01]  /*1dd0*/  ULDC.64 UR4, c[0x0][0xa10] ;  /* 0x0002840000047ab9 */ /* 0x000fe20000000a00 */
[----:B------:R-:W1:Y:S01]  /*1de0*/  LDC R8, c[0x0][0x448] ;  /* 0x00011200ff087b82 */ /* 0x000e620000000800 */
[----:B------:R-:W-:-:S04]  /*1df0*/  ISETP.NE.U32.AND P0, PT, RZ, UR4, PT ;  /* 0x00000004ff007c0c */ /* 0x000fc8000bf05070 */
[----:B------:R-:W-:Y:S01]  /*1e00*/  ISETP.NE.AND.EX P0, PT, RZ, UR5, PT, P0 ;  /* 0x00000005ff007c0c */ /* 0x000fe2000bf05300 */
[----:B------:R-:W-:-:S12]  /*1e10*/  ULDC.64 UR4, c[0x0][0xa30] ;  /* 0x00028c0000047ab9 */ /* 0x000fd80000000a00 */
[----:B0-----:R-:W0:Y:S02]  /*1e20*/  @P0 LDC.64 R6, c[0x0][0xa10] ;  /* 0x00028400ff060b82 */ /* 0x001e240000000a00 */
[----:B0-----:R-:W-:-:S05]  /*1e30*/  @P0 IMAD.WIDE R6, R26, 0x4, R6 ;  /* 0x000000041a060825 */ /* 0x001fca00078e0206 */
[----:B------:R-:W2:Y:S04]  /*1e40*/  @P0 LDG.E R0, desc[UR42][R6.64] ;  /* 0x0000002a06000981 */ /* 0x000ea8000c1e1900 */
[----:B------:R0:W2:Y:S01]  /*1e50*/  @P0 LDG.E R3, desc[UR42][R6.64+0x4] ;  /* 0x0000042a06030981 */ /* 0x0000a2000c1e1900 */
[----:B------:R-:W-:Y:S01]  /*1e60*/  ISETP.NE.U32.AND P1, PT, RZ, UR4, PT ;  /* 0x00000004ff007c0c */ /* 0x000fe2000bf25070 */
[----:B-----5:R-:W-:-:S03]  /*1e70*/  IMAD.MOV.U32 R152, RZ, RZ, R25 ;  /* 0x000000ffff987224 */ /* 0x020fc600078e0019 */
[----:B------:R-:W-:-:S13]  /*1e80*/  ISETP.NE.AND.EX P1, PT, RZ, UR5, PT, P1 ;  /* 0x00000005ff007c0c */ /* 0x000fda000bf25310 */
[----:B0-----:R-:W-:-:S04]  /*1e90*/  @P1 IADD3 R6, P2, R28, UR4, RZ ;  /* 0x000000041c061c10 */ /* 0x001fc8000ff5e0ff */
[----:B------:R-:W-:-:S05]  /*1ea0*/  @P1 IADD3.X R7, R27, UR5, RZ, P2, !PT ;  /* 0x000000051b071c10 */ /* 0x000fca00097fe4ff */
[----:B------:R0:W5:Y:S01]  /*1eb0*/  @P1 LDG.E R152, desc[UR42][R6.64] ;  /* 0x0000002a06981981 */ /* 0x000162000c1e1900 */
[----:B-1----:R-:W-:Y:S01]  /*1ec0*/  ISETP.NE.AND P1, PT, R8, 0x1, PT ;  /* 0x000000010800780c */ /* 0x002fe20003f25270 */
[----:B------:R-:W-:Y:S01]  /*1ed0*/  IMAD.SHL.U32 R199, R5, 0x40, RZ ;  /* 0x0000004005c77824 */ /* 0x000fe200078e00ff */
[----:B------:R-:W-:Y:S01]  /*1ee0*/  LOP3.LUT R13, R10, 0xff, RZ, 0xc0, !PT ;  /* 0x000000ff0a0d7812 */ /* 0x000fe200078ec0ff */
[----:B------:R-:W-:Y:S01]  /*1ef0*/  IMAD.IADD R11, R25, 0x1, -R4 ;  /* 0x00000001190b7824 */ /* 0x000fe200078e0a04 */
[----:B------:R-:W-:Y:S01]  /*1f00*/  SHF.R.U32.HI R12, RZ, 0x10, R10 ;  /* 0x00000010ff0c7819 */ /* 0x000fe2000001160a */
[----:B------:R-:W-:Y:S01]  /*1f10*/  VIADD R5, R199, 0x3f ;  /* 0x0000003fc7057836 */ /* 0x000fe20000000000 */
[----:B------:R-:W-:Y:S01]  /*1f20*/  BSSY B0, `(.L_x_4679) ;  /* 0x0000033000007945 */ /* 0x000fe20003800000 */
[----:B------:R0:W-:Y:S04]  /*1f30*/  STL [R1+0x48], R13 ;  /* 0x0000480d01007387 */ /* 0x0001e80000100800 */
[----:B------:R0:W-:Y:S02]  /*1f40*/  STL [R1+0x38], R12 ;  /* 0x0000380c01007387 */ /* 0x0001e40000100800 */
[----:B------:R-:W1:Y:S08]  /*1f50*/  @P1 LDC R8, c[0x0][0x44c] ;  /* 0x00011300ff081b82 */ /* 0x000e700000000800 */
[----:B------:R-:W3:Y:S01]  /*1f60*/  @P1 LDC R9, c[0x0][0x450] ;  /* 0x00011400ff091b82 */ /* 0x000ee20000000800 */
[----:B--2---:R-:W-:-:S02]  /*1f70*/  @P0 IMAD.IADD R34, R3, 0x1, -R0 ;  /* 0x0000000103220824 */ /* 0x004fc400078e0a00 */
[----:B-1----:R-:W-:-:S04]  /*1f80*/  @P1 IMAD.HI.U32 R0, R5, R8, RZ ;  /* 0x0000000805001227 */ /* 0x002fc800078e00ff */
[----:B------:R-:W-:Y:S01]  /*1f90*/  IMAD.IADD R200, R11, 0x1, R34 ;  /* 0x000000010bc87824 */ /* 0x000fe200078e0222 */
[----:B---3--:R-:W-:-:S03]  /*1fa0*/  @P1 SHF.R.U32.HI R5, RZ, R9, R0 ;  /* 0x00000009ff051219 */ /* 0x008fc60000011600 */
[C---:B------:R-:W-:Y:S01]  /*1fb0*/  VIADD R0, R200.reuse, 0x3f ;  /* 0x0000003fc8007836 */ /* 0x040fe20000000000 */
[----:B------:R-:W-:-:S04]  /*1fc0*/  IADD3 R38, R200, 0x40, -R198 ;  /* 0x00000040c8267810 */ /* 0x000fc80007ffe8c6 */
[----:B------:R-:W-:Y:S01]  /*1fd0*/  SHF.R.S32.HI R3, RZ, 0x1f, R0 ;  /* 0x0000001fff037819 */ /* 0x000fe20000011400 */
[----:B------:R-:W-:-:S03]  /*1fe0*/  IMAD.IADD R5, R38, 0x1, R5 ;  /* 0x0000000126057824 */ /* 0x000fc600078e0205 */
[----:B------:R-:W-:Y:S01]  /*1ff0*/  LEA.HI R3, R3, R0, RZ, 0x6 ;  /* 0x0000000003037211 */ /* 0x000fe200078f30ff */
[----:B------:R-:W-:Y:S01]  /*2000*/  IMAD.MOV.U32 R0, RZ, RZ, RZ ;  /* 0x000000ffff007224 */ /* 0x000fe200078e00ff */
[----:B------:R-:W-:Y:S02]  /*2010*/  SHF.R.S32.HI R4, RZ, 0x1f, R5 ;  /* 0x0000001fff047819 */ /* 0x000fe40000011405 */
[----:B------:R-:W-:Y:S02]  /*2020*/  SHF.R.S32.HI R37, RZ, 0x6, R3 ;  /* 0x00000006ff257819 */ /* 0x000fe40000011403 */
[----:B------:R-:W-:-:S04]  /*2030*/  LEA.HI R4, R4, R5, RZ, 0x6 ;  /* 0x0000000504047211 */ /* 0x000fc800078f30ff */
[----:B------:R-:W-:-:S04]  /*2040*/  SHF.R.S32.HI R4, RZ, 0x6, R4 ;  /* 0x00000006ff047819 */ /* 0x000fc80000011404 */
[----:B------:R-:W-:-:S04]  /*2050*/  VIMNMX R9, R37, R4, PT ;  /* 0x0000000425097248 */ /* 0x000fc80003fe0100 */
[----:B------:R-:W-:-:S13]  /*2060*/  ISETP.GE.AND P0, PT, R9, 0x1, PT ;  /* 0x000000010900780c */ /* 0x000fda0003f06270 */
        /* <DEDUP_REMOVED lines=30> */
.L_x_4680:
[----:B------:R-:W-:Y:S05]  /*2250*/  BSYNC B0 ;  /* 0x0000000000007941 */ /* 0x000fea0003800000 */
.L_x_4679:
[----:B------:R-:W-:-:S05]  /*2260*/  IMAD R3, R13, R0, RZ ;  /* 0x000000000d037224 */ /* 0x000fca00078e02ff */
        /* <DEDUP_REMOVED lines=35> */
.L_x_4683:
[----:B------:R-:W-:Y:S05]  /*24a0*/  BSYNC B6 ;  /* 0x0000000000067941 */ /* 0x000fea0003800000 */
.L_x_4682:
        /* <DEDUP_REMOVED lines=20> */
.L_x_4685:
[----:B------:R-:W-:Y:S05]  /*25f0*/  BSYNC B6 ;  /* 0x0000000000067941 */ /* 0x000fea0003800000 */
.L_x_4684:
        /* <DEDUP_REMOVED lines=17> */
[----:B------:R-:W-:Y:S01]  /*2710*/  SHF.L.U64.HI R40, R6, 0x6, R7 ;  /* 0x0000000606287819 */ /* 0x000fe20000010207 */
        /* <DEDUP_REMOVED lines=8> */
[----:B------:R-:W-:Y:S01]  /*27a0*/  ISETP.GE.AND P2, PT, R16, UR4, PT ;  /* 0x0000000410007c0c */ /* 0x000fe2000bf46270 */
[----:B------:R-:W-:Y:S01]  /*27b0*/  IMAD.IADD R3, R24, 0x1, R25 ;  /* 0x0000000118037824 */ /* 0x000fe200078e0219 */
[----:B------:R-:W-:Y:S01]  /*27c0*/  LEA.HI R13, R13, R8, RZ, 0x2 ;  /* 0x000000080d0d7211 */ /* 0x000fe200078f10ff */
[----:B------:R-:W-:Y:S01]  /*27d0*/  IMAD.IADD R21, R21, 0x1, R11 ;  /* 0x0000000115157824 */ /* 0x000fe200078e020b */
[----:B------:R-:W-:Y:S01]  /*27e0*/  ISETP.GE.AND P1, PT, R23, UR4, PT ;  /* 0x0000000417007c0c */ /* 0x000fe2000bf26270 */
[----:B------:R-:W-:Y:S01]  /*27f0*/  IMAD.IADD R29, R11, 0x1, R29 ;  /* 0x000000010b1d7824 */ /* 0x000fe200078e021d */
[----:B------:R-:W-:Y:S01]  /*2800*/  LOP3.LUT R13, R13, 0xfffffffc, RZ, 0xc0, !PT ;  /* 0xfffffffc0d0d7812 */ /* 0x000fe200078ec0ff */
[----:B-----5:R-:W-:Y:S01]  /*2810*/  IMAD.WIDE.U32 R20, R152, R6, R20 ;  /* 0x0000000698147225 */ /* 0x020fe200078e0014 */
[----:B------:R-:W-:-:S03]  /*2820*/  SHF.R.S32.HI R11, RZ, 0x1f, R152 ;  /* 0x0000001fff0b7819 */ /* 0x000fc60000011498 */
[----:B------:R-:W-:Y:S01]  /*2830*/  IMAD.IADD R49, R8, 0x1, -R13 ;  /* 0x0000000108317824 */ /* 0x000fe200078e0a0d */
[----:B---3--:R-:W-:Y:S01]  /*2840*/  LEA.HI R46, R46, 0x8, RZ, 0x19 ;  /* 0x000000082e2e7811 */ /* 0x008fe200078fc8ff */
[-C--:B------:R-:W-:Y:S02]  /*2850*/  IMAD R10, R11, R6.reuse, RZ ;  /* 0x000000060b0a7224 */ /* 0x080fe400078e02ff */
[----:B------:R-:W-:-:S04]  /*2860*/  IMAD.WIDE.U32 R28, R152, R6, R28 ;  /* 0x00000006981c7225 */ /* 0x000fc800078e001c */
        /* <DEDUP_REMOVED lines=33> */
.L_x_4718:
        /* <DEDUP_REMOVED lines=91> */
.L_x_4690:
[----:B------:R-:W-:Y:S05]  /*3030*/  BSYNC B1 ;  /* 0x0000000000017941 */ /* 0x000fea0003800000 */
.L_x_4689:
        /* <DEDUP_REMOVED lines=17> */
.L_x_4691:
[----:B------:R-:W-:Y:S01]  /*3150*/  IMAD R60, R184, 0x8, R2 ;  /* 0x00000008b83c7824 */ /* 0x000fe200078e0202 */
[----:B------:R-:W-:Y:S01]  /*3160*/  SHF.L.U32 R67, R190, 0x1f, RZ ;  /* 0x0000001fbe437819 */ /* 0x000fe200000006ff */
[----:B------:R-:W-:Y:S03]  /*3170*/  BSSY B1, `(.L_x_4692) ;  /* 0x0000003000017945 */ /* 0x000fe60003800000 */
[----:B------:R-:W0:Y:S02]  /*3180*/  SYNCS.PHASECHK.TRANS64.TRYWAIT P6, [R60+URZ+0x28c90], R67 ;  /* 0x028c90433c0075a7 */ /* 0x000e2400080c017f */
[----:B0-----:R-:W-:Y:S05]  /*3190*/  @!P6 BRA `(.L_x_4693) ;  /* 0x000001b80018e947 */ /* 0x001fea0003800000 */
.L_x_4964:
[----:B------:R-:W-:Y:S05]  /*31a0*/  BSYNC B1 ;  /* 0x0000000000017941 */ /* 0x000fea0003800000 */
.L_x_4692:
[----:B------:R-:W-:-:S03]  /*31b0*/  UMOV UR4, 0xffffffff ;  /* 0xffffffff00047882 */ /* 0x000fc60000000000 */
[----:B------:R-:W-:Y:S05]  /*31c0*/  BRA.DIV UR4, `(.L_x_4694) ;  /* 0x000001ba04207947 */ /* 0x000fea000b800000 */
[----:B------:R1:W2:Y:S04]  /*31d0*/  SHFL.IDX PT, R71, R14, RZ, 0x1c1f ;  /* 0x001c1fff0e477589 */ /* 0x0002a800000e0000 */
[----:B------:R-:W3:Y:S02]  /*31e0*/  SHFL.IDX PT, R68, R68, RZ, 0x1c1f ;  /* 0x001c1fff44447589 */ /* 0x000ee400000e0000 */
.L_x_4968:
        /* <DEDUP_REMOVED lines=10> */
[----:B01----:R-:W-:Y:S01]  /*3290*/  IMAD.U32 R14, R5, 0x10000, RZ ;  /* 0x00010000050e7824 */ /* 0x003fe200078e00ff */
[----:B------:R-:W-:Y:S02]  /*32a0*/  SHF.R.U64 R12, R26, 0x10, R27 ;  /* 0x000000101a0c7819 */ /* 0x000fe4000000121b */
        /* <DEDUP_REMOVED lines=12> */
[-C--:B------:R-:W-:Y:S02]  /*3370*/  FMUL.FTZ R26, R26, R27.reuse ;  /* 0x0000001b1a1a7220 */ /* 0x080fe40000410000 */
[----:B------:R-:W-:Y:S01]  /*3380*/  FFMA.FTZ R5, R14, R27, -R5 ;  /* 0x0000001b0e057223 */ /* 0x000fe20000010805 */
[----:B------:R-:W-:-:S02]  /*3390*/  IMAD.U32 R27, R6, 0x10000, RZ ;  /* 0x00010000061b7824 */ /* 0x000fc400078e00ff */
[----:B------:R-:W-:Y:S01]  /*33a0*/  FFMA.FTZ R14, R14, R55, R26 ;  /* 0x000000370e0e7223 */ /* 0x000fe2000001001a */
[----:B------:R-:W-:Y:S01]  /*33b0*/  LOP3.LUT R26, R6, 0xffff0000, RZ, 0xc0, !PT ;  /* 0xffff0000061a7812 */ /* 0x000fe200078ec0ff */
[----:B------:R-:W-:Y:S02]  /*33c0*/  IMAD.U32 R55, R70, 0x10000, RZ ;  /* 0x0001000046377824 */ /* 0x000fe400078e00ff */
[C---:B------:R-:W-:Y:S01]  /*33d0*/  IMAD.U32 R54, R15.reuse, 0x10000, RZ ;  /* 0x000100000f367824 */ /* 0x040fe200078e00ff */
[----:B------:R-:W-:Y:S01]  /*33e0*/  LOP3.LUT R15, R15, 0xffff0000, RZ, 0xc0, !PT ;  /* 0xffff00000f0f7812 */ /* 0x000fe200078ec0ff */
[----:B------:R-:W-:Y:S01]  /*33f0*/  FMUL.FTZ R6, R26, R55 ;  /* 0x000000371a067220 */ /* 0x000fe20000410000 */
[----:B------:R-:W-:Y:S01]  /*3400*/  F2FP.BF16.F32.PACK_AB R5, R14, R5 ;  /* 0x000000050e05723e */ /* 0x000fe200000010ff */
[-C--:B------:R-:W-:Y:S02]  /*3410*/  FMUL.FTZ R26, R26, R54.reuse ;  /* 0x000000361a1a7220 */ /* 0x080fe40000410000 */
[----:B------:R-:W-:Y:S01]  /*3420*/  FFMA.FTZ R6, R27, R54, -R6 ;  /* 0x000000361b067223 */ /* 0x000fe20000010806 */
[----:B------:R-:W-:Y:S01]  /*3430*/  LOP3.LUT R54, R7, 0xffff0000, RZ, 0xc0, !PT ;  /* 0xffff000007367812 */ /* 0x000fe200078ec0ff */
[----:B------:R-:W-:Y:S01]  /*3440*/  FFMA.FTZ R27, R27, R55, R26 ;  /* 0x000000371b1b7223 */ /* 0x000fe2000001001a */
[----:B------:R-:W-:Y:S01]  /*3450*/  LOP3.LUT R55, R70, 0xffff0000, RZ, 0xc0, !PT ;  /* 0xffff000046377812 */ /* 0x000fe200078ec0ff */
[----:B------:R-:W-:-:S02]  /*3460*/  IMAD.U32 R26, R7, 0x10000, RZ ;  /* 0x00010000071a7824 */ /* 0x000fc400078e00ff */
[C---:B------:R-:W-:Y:S01]  /*3470*/  IMAD.U32 R7, R4.reuse, 0x10000, RZ ;  /* 0x0001000004077824 */ /* 0x040fe200078e00ff */
[----:B------:R-:W-:Y:S01]  /*3480*/  LOP3.LUT R4, R4, 0xffff0000, RZ, 0xc0, !PT ;  /* 0xffff000004047812 */ /* 0x000fe200078ec0ff */
[C---:B------:R-:W-:Y:S01]  /*3490*/  FMUL.FTZ R73, R54.reuse, R55 ;  /* 0x0000003736497220 */ /* 0x040fe20000410000 */
[----:B------:R-:W-:Y:S01]  /*34a0*/  FMUL.FTZ R70, R54, R15 ;  /* 0x0000000f36467220 */ /* 0x000fe20000410000 */
[----:B------:R-:W-:Y:S02]  /*34b0*/  F2FP.BF16.F32.PACK_AB R6, R27, R6 ;  /* 0x000000061b06723e */ /* 0x000fe400000010ff */
[----:B------:R-:W-:Y:S01]  /*34c0*/  FMUL.FTZ R54, R4, R13 ;  /* 0x0000000d04367220 */ /* 0x000fe20000410000 */
[----:B------:R-:W-:Y:S01]  /*34d0*/  FFMA.FTZ R73, R26, R15, -R73 ;  /* 0x0000000f1a497223 */ /* 0x000fe20000010849 */
[-C--:B------:R-:W-:Y:S01]  /*34e0*/  FMUL.FTZ R4, R4, R12.reuse ;  /* 0x0000000c04047220 */ /* 0x080fe20000410000 */
[----:B------:R-:W-:Y:S01]  /*34f0*/  FFMA.FTZ R70, R26, R55, R70 ;  /* 0x000000371a467223 */ /* 0x000fe20000010046 */
[----:B------:R-:W-:-:S02]  /*3500*/  FFMA.FTZ R54, R7, R12, -R54 ;  /* 0x0000000c07367223 */ /* 0x000fc40000010836 */
[----:B------:R-:W-:Y:S02]  /*3510*/  FFMA.FTZ R7, R7, R13, R4 ;  /* 0x0000000d07077223 */ /* 0x000fe40000010004 */
[----:B------:R-:W-:-:S03]  /*3520*/  F2FP.BF16.F32.PACK_AB R70, R70, R73 ;  /* 0x000000494646723e */ /* 0x000fc600000010ff */
[----:B------:R-:W-:Y:S02]  /*3530*/  F2FP.BF16.F32.PACK_AB R4, R7, R54 ;  /* 0x000000360704723e */ /* 0x000fe400000010ff */
[----:B------:R-:W-:-:S07]  /*3540*/  IMAD.MOV.U32 R7, RZ, RZ, R70 ;  /* 0x000000ffff077224 */ /* 0x000fce00078e0046 */
.L_x_4699:
[----:B------:R-:W-:Y:S05]  /*3550*/  BSYNC B2 ;  /* 0x0000000000027941 */ /* 0x000fea0003800000 */
.L_x_4698:
[----:B0-----:R4:W-:Y:S02]  /*3560*/  ST.E.128 desc[UR42][R10.64], R4 ;  /* 0x000000040a007985 */ /* 0x0019e4000c101d2a */
.L_x_4697:
[----:B------:R-:W-:Y:S05]  /*3570*/  BSYNC B1 ;  /* 0x0000000000017941 */ /* 0x000fea0003800000 */
.L_x_4696:
        /* <DEDUP_REMOVED lines=13> */
[----:B-1----:R-:W-:Y:S02]  /*3650*/  SHF.R.U64 R14, R8, 0x10, R9 ;  /* 0x00000010080e7819 */ /* 0x002fe40000001209 */
        /* <DEDUP_REMOVED lines=13> */
[----:B------:R-:W-:Y:S01]  /*3730*/  LOP3.LUT R13, R6, 0xffff0000, RZ, 0xc0, !PT ;  /* 0xffff0000060d7812 */ /* 0x000fe200078ec0ff */
        /* <DEDUP_REMOVED lines=29> */
.L_x_4701:
[----:B------:R-:W-:Y:S05]  /*3910*/  BSYNC B1 ;  /* 0x0000000000017941 */ /* 0x000fea0003800000 */
.L_x_4700:
[----:B--2---:R2:W-:Y:S01]  /*3920*/  ST.E.128 desc[UR42][R10.64], R4 ;  /* 0x000000040a007985 */ /* 0x0045e2000c101d2a */
[----:B------:R-:W-:Y:S05]  /*3930*/  BRA `(.L_x_4695) ;  /* 0x0000000c00a07947 */ /* 0x000fea0003800000 */
.L_x_4688:
        /* <DEDUP_REMOVED lines=43> */
.L_x_4702:
[----:B------:R-:W-:Y:S01]  /*3bf0*/  IMAD R60, R184, 0x8, R2 ;  /* 0x00000008b83c7824 */ /* 0x000fe200078e0202 */
[----:B------:R-:W-:Y:S01]  /*3c00*/  SHF.L.U32 R67, R190, 0x1f, RZ ;  /* 0x0000001fbe437819 */ /* 0x000fe200000006ff */
[----:B------:R-:W-:Y:S03]  /*3c10*/  BSSY B1, `(.L_x_4703) ;  /* 0x0000003000017945 */ /* 0x000fe60003800000 */
[----:B------:R-:W0:Y:S02]  /*3c20*/  SYNCS.PHASECHK.TRANS64.TRYWAIT P6, [R60+URZ+0x28c90], R67 ;  /* 0x028c90433c0075a7 */ /* 0x000e2400080c017f */
[----:B0-----:R-:W-:Y:S05]  /*3c30*/  @!P6 BRA `(.L_x_4704) ;  /* 0x000001ac00d0e947 */ /* 0x001fea0003800000 */
.L_x_4969:
[----:B------:R-:W-:Y:S05]  /*3c40*/  BSYNC B1 ;  /* 0x0000000000017941 */ /* 0x000fea0003800000 */
.L_x_4703:
[----:B------:R-:W-:-:S03]  /*3c50*/  UMOV UR4, 0xffffffff ;  /* 0xffffffff00047882 */ /* 0x000fc60000000000 */
[----:B------:R-:W-:Y:S05]  /*3c60*/  BRA.DIV UR4, `(.L_x_4705) ;  /* 0x000001ae04d87947 */ /* 0x000fea000b800000 */
[----:B------:R1:W2:Y:S04]  /*3c70*/  SHFL.IDX PT, R69, R14, RZ, 0x1c1f ;  /* 0x001c1fff0e457589 */ /* 0x0002a800000e0000 */
[----:B------:R-:W3:Y:S02]  /*3c80*/  SHFL.IDX PT, R68, R68, RZ, 0x1c1f ;  /* 0x001c1fff44447589 */ /* 0x000ee400000e0000 */
.L_x_4973:
        /* <DEDUP_REMOVED lines=117> */
.L_x_4707:
[----:B------:R-:W-:Y:S05]  /*43e0*/  BSYNC B1 ;  /* 0x0000000000017941 */ /* 0x000fea0003800000 */
.L_x_4706:
        /* <DEDUP_REMOVED lines=8> */
.L_x_4687:
[----:B------:R-:W-:-:S06]  /*4470*/  UISETP.NE.AND UP0, UPT, UR37, 0x3, UPT ;  /* 0x000000032500788c */ /* 0x000fcc000bf05270 */
[----:B------:R-:W-:-:S13]  /*4480*/  PLOP3.LUT P5, PT, PT, PT, UP0, 0x80, 0x0 ;  /* 0x000000000000781c */ /* 0x000fda0003faf008 */
[----:B------:R-:W-:Y:S05]  /*4490*/  @!P5 BRA `(.L_x_4708) ;  /* 0x000000000004d947 */ /* 0x000fea0003800000 */
[----:B------:R-:W-:Y:S01]  /*44a0*/  BPT.TRAP 0x1 ;  /* 0x000000040000795c */ /* 0x000fe20000300000 */
.L_x_4708:
[----:B------:R-:W-:Y:S01]  /*44b0*/  IMAD R60, R184, 0x8, R2 ;  /* 0x00000008b83c7824 */ /* 0x000fe200078e0202 */
[----:B------:R-:W-:Y:S01]  /*44c0*/  SHF.L.U32 R67, R190, 0x1f, RZ ;  /* 0x0000001fbe437819 */ /* 0x000fe200000006ff */
[----:B------:R-:W-:Y:S01]  /*44d0*/  BSSY B1, `(.L_x_4709) ;  /* 0x0000004000017945 */ /* 0x000fe20003800000 */
[----:B------:R-:W-:Y:S02]  /*44e0*/  SHF.R.S32.HI R64, RZ, 0x1f, R62 ;  /* 0x0000001fff407819 */ /* 0x000fe4000001143e */
[----:B------:R-:W0:Y:S02]  /*44f0*/  SYNCS.PHASECHK.TRANS64.TRYWAIT P0, [R60+URZ+0x28c90], R67 ;  /* 0x028c90433c0075a7 */ /* 0x000e24000800017f */
[----:B0-----:R-:W-:Y:S05]  /*4500*/  @!P0 BRA `(.L_x_4710) ;  /* 0x000001a400fc8947 */ /* 0x001fea0003800000 */
.L_x_4974:
[----:B------:R-:W-:Y:S05]  /*4510*/  BSYNC B1 ;  /* 0x0000000000017941 */ /* 0x000fea0003800000 */
.L_x_4709:
        /* <DEDUP_REMOVED lines=24> */
.L_x_4978:
        /* <DEDUP_REMOVED lines=18> */
.L_x_4695:
[----:B------:R-:W-:Y:S05]  /*47c0*/  BSYNC B0 ;  /* 0x0000000000007941 */ /* 0x000fea0003800000 */
.L_x_4686:
        /* <DEDUP_REMOVED lines=17> */
.L_x_4713:
[----:B------:R-:W-:Y:S05]  /*48e0*/  BSYNC B0 ;  /* 0x0000000000007941 */ /* 0x000fea0003800000 */
.L_x_4712:
[----:B------:R-:W2:Y:S01]  /*48f0*/  SYNCS.PHASECHK.TRANS64.TRYWAIT P5, [R60+URZ+0x28cb0], R67 ;  /* 0x028cb0433c0075a7 */ /* 0x000ea200080a017f */
[----:B------:R-:W-:Y:S04]  /*4900*/  BSSY B0, `(.L_x_4714) ;  /* 0x0000002000007945 */ /* 0x000fe80003800000 */
[----:B--2---:R-:W-:Y:S05]  /*4910*/  @!P5 BRA `(.L_x_4715) ;  /* 0x000001a40050d947 */ /* 0x004fea0003800000 */
.L_x_4979:
[----:B------:R-:W-:Y:S05]  /*4920*/  BSYNC B0 ;  /* 0x0000000000007941 */ /* 0x000fea0003800000 */
.L_x_4714:
        /* <DEDUP_REMOVED lines=21> */
[----:B------:R-:W5:Y:S01]  /*4a80*/  LDL R25, [R1] ;  /* 0x0000000001197983 */ /* 0x000f620000100800 */
[----:B------:R-:W-:-:S03]  /*4a90*/  ULDC UR4, c[0x0][0x320] ;  /* 0x0000c80000047ab9 */ /* 0x000fc60000000800 */
[----:B------:R-:W2:Y:S04]  /*4aa0*/  LDL R24, [R1+0x4] ;  /* 0x0000040001187983 */ /* 0x000ea80000100800 */
[----:B------:R-:W2:Y:S01]  /*4ab0*/  LDL R54, [R1+0x8] ;  /* 0x0000080001367983 */ /* 0x000ea20000100800 */
[----:B------:R-:W-:Y:S01]  /*4ac0*/  ISETP.GE.AND P6, PT, R16, UR4, PT ;  /* 0x0000000410007c0c */ /* 0x000fe2000bfc6270 */
[----:B------:R-:W-:Y:S02]  /*4ad0*/  IMAD R9, R184, 0x8000, R48 ;  /* 0x00008000b8097824 */ /* 0x000fe400078e0230 */
[----:B------:R-:W2:Y:S02]  /*4ae0*/  LDL R27, [R1+0xc] ;  /* 0x00000c00011b7983 */ /* 0x000ea40000100800 */
[----:B------:R-:W-:-:S02]  /*4af0*/  IMAD R13, R9, 0x2, R2 ;  /* 0x00000002090d7824 */ /* 0x000fc400078e0202 */
[----:B------:R-:W2:Y:S01]  /*4b00*/  LDL R26, [R1+0x10] ;  /* 0x00001000011a7983 */ /* 0x000ea20000100800 */
[----:B------:R-:W-:Y:S01]  /*4b10*/  LOP3.LUT P5, RZ, R192, 0x4, RZ, 0xc0, !PT ;  /* 0x00000004c0ff7812 */ /* 0x000fe200078ac0ff */
[C---:B------:R-:W-:Y:S02]  /*4b20*/  VIADD R15, R9.reuse, 0x20 ;  /* 0x00000020090f7836 */ /* 0x040fe40000000000 */
[C---:B---3--:R-:W-:Y:S02]  /*4b30*/  VIADD R14, R16.reuse, 0x40 ;  /* 0x00000040100e7836 */ /* 0x048fe40000000000 */
[----:B------:R-:W3:Y:S08]  /*4b40*/  @!P6 LDS.128 R4, [R13+0x400] ;  /* 0x000400000d04e984 */ /* 0x000ef00000000c00 */
[----:B------:R-:W-:Y:S01]  /*4b50*/  @P5 VIADD R15, R9, 0xffffffe0 ;  /* 0xffffffe0090f5836 */ /* 0x000fe20000000000 */
[----:B-1----:R-:W-:-:S03]  /*4b60*/  @!P6 LEA R8, P5, R16, R11, 0x1 ;  /* 0x0000000b1008e211 */ /* 0x002fc600078a08ff */
[----:B------:R-:W-:Y:S01]  /*4b70*/  IMAD R12, R15, 0x2, R2 ;  /* 0x000000020f0c7824 */ /* 0x000fe200078e0202 */
[----:B----4-:R-:W-:Y:S01]  /*4b80*/  @!P6 LEA.HI.X R9, R16, R10, R17, 0x1, P5 ;  /* 0x0000000a1009e211 */ /* 0x010fe200028f0c11 */
[----:B------:R-:W4:Y:S01]  /*4b90*/  LDL R15, [R1+0x1c] ;  /* 0x00001c00010f7983 */ /* 0x000f220000100800 */
[----:B------:R-:W-:-:S03]  /*4ba0*/  ISETP.GE.AND P5, PT, R23, UR4, PT ;  /* 0x0000000417007c0c */ /* 0x000fc6000bfa6270 */
[----:B---3--:R1:W-:Y:S10]  /*4bb0*/  @!P6 ST.E.128 desc[UR42][R8.64], R4 ;  /* 0x000000040800e985 */ /* 0x0083f4000c101d2a */
[----:B------:R-:W3:Y:S01]  /*4bc0*/  @!P5 LDS.128 R4, [R12+0x400] ;  /* 0x000400000c04d984 */ /* 0x000ee20000000c00 */
[----:B-1----:R-:W-:-:S04]  /*4bd0*/  @!P5 LEA R8, P6, R23, R11, 0x1 ;  /* 0x0000000b1708d211 */ /* 0x002fc800078c08ff */
[----:B------:R-:W-:Y:S02]  /*4be0*/  @!P5 LEA.HI.X R9, R23, R10, R194, 0x1, P6 ;  /* 0x0000000a1709d211 */ /* 0x000fe400030f0cc2 */
[----:B------:R-:W-:Y:S01]  /*4bf0*/  ISETP.GE.AND P6, PT, R14, UR4, PT ;  /* 0x000000040e007c0c */ /* 0x000fe2000bfc6270 */
[----:B------:R-:W-:Y:S02]  /*4c00*/  VIADD R14, R16, 0x60 ;  /* 0x00000060100e7836 */ /* 0x000fe40000000000 */
[----:B---3--:R1:W-:Y:S10]  /*4c10*/  @!P5 ST.E.128 desc[UR42][R8.64], R4 ;  /* 0x000000040800d985 */ /* 0x0083f4000c101d2a */
[----:B------:R-:W3:Y:S01]  /*4c20*/  @!P6 LDS.128 R4, [R13+0x2400] ;  /* 0x002400000d04e984 */ /* 0x000ee20000000c00 */
[----:B-1----:R-:W-:-:S05]  /*4c30*/  @!P6 LEA R8, P5, R229, R11, 0x1 ;  /* 0x0000000be508e211 */ /* 0x002fca00078a08ff */
[----:B-----5:R-:W-:Y:S02]  /*4c40*/  @!P6 IMAD.X R9, R10, 0x1, R25, P5 ;  /* 0x000000010a09e824 */ /* 0x020fe400028e0619 */
[----:B------:R-:W5:Y:S01]  /*4c50*/  LDL R25, [R1+0x14] ;  /* 0x0000140001197983 */ /* 0x000f620000100800 */
[----:B------:R-:W-:Y:S01]  /*4c60*/  ISETP.GE.AND P5, PT, R14, UR4, PT ;  /* 0x000000040e007c0c */ /* 0x000fe2000bfa6270 */
[----:B------:R-:W-:Y:S02]  /*4c70*/  VIADD R14, R16, 0x80 ;  /* 0x00000080100e7836 */ /* 0x000fe40000000000 */
[----:B---3--:R1:W-:Y:S10]  /*4c80*/  @!P6 ST.E.128 desc[UR42][R8.64], R4 ;  /* 0x000000040800e985 */ /* 0x0083f4000c101d2a */
[----:B------:R-:W3:Y:S01]  /*4c90*/  @!P5 LDS.128 R4, [R12+0x2400] ;  /* 0x002400000c04d984 */ /* 0x000ee20000000c00 */
[----:B-1----:R-:W-:-:S05]  /*4ca0*/  @!P5 LEA R8, P6, R228, R11, 0x1 ;  /* 0x0000000be408d211 */ /* 0x002fca00078c08ff */
[----:B--2---:R-:W-:Y:S02]  /*4cb0*/  @!P5 IMAD.X R9, R10, 0x1, R24, P6 ;  /* 0x000000010a09d824 */ /* 0x004fe400030e0618 */
[----:B------:R-:W2:Y:S01]  /*4cc0*/  LDL R24, [R1+0x18] ;  /* 0x0000180001187983 */ /* 0x000ea20000100800 */
[----:B------:R-:W-:Y:S01]  /*4cd0*/  ISETP.GE.AND P6, PT, R14, UR4, PT ;  /* 0x000000040e007c0c */ /* 0x000fe2000bfc6270 */
[----:B------:R-:W-:Y:S02]  /*4ce0*/  VIADD R14, R16, 0xa0 ;  /* 0x000000a0100e7836 */ /* 0x000fe40000000000 */
[----:B---3--:R1:W-:Y:S10]  /*4cf0*/  @!P5 ST.E.128 desc[UR42][R8.64], R4 ;  /* 0x000000040800d985 */ /* 0x0083f4000c101d2a */
[----:B------:R-:W3:Y:S01]  /*4d00*/  @!P6 LDS.128 R4, [R13+0x4400] ;  /* 0x004400000d04e984 */ /* 0x000ee20000000c00 */
[----:B-1----:R-:W-:-:S05]  /*4d10*/  @!P6 LEA R8, P5, R227, R11, 0x1 ;  /* 0x0000000be308e211 */ /* 0x002fca00078a08ff */
[----:B------:R-:W-:Y:S02]  /*4d20*/  @!P6 IMAD.X R9, R10, 0x1, R54, P5 ;  /* 0x000000010a09e824 */ /* 0x000fe400028e0636 */
[----:B------:R-:W4:Y:S01]  /*4d30*/  LDL R54, [R1+0x20] ;  /* 0x0000200001367983 */ /* 0x000f220000100800 */
[----:B------:R-:W-:-:S03]  /*4d40*/  ISETP.GE.AND P5, PT, R14, UR4, PT ;  /* 0x000000040e007c0c */ /* 0x000fc6000bfa6270 */
[----:B---3--:R1:W-:Y:S10]  /*4d50*/  @!P6 ST.E.128 desc[UR42][R8.64], R4 ;  /* 0x000000040800e985 */ /* 0x0083f4000c101d2a */
[----:B------:R-:W3:Y:S01]  /*4d60*/  @!P5 LDS.128 R4, [R12+0x4400] ;  /* 0x004400000c04d984 */ /* 0x000ee20000000c00 */
[----:B-1----:R-:W-:-:S05]  /*4d70*/  @!P5 LEA R8, P6, R226, R11, 0x1 ;  /* 0x0000000be208d211 */ /* 0x002fca00078c08ff */
[----:B------:R-:W-:Y:S02]  /*4d80*/  @!P5 IMAD.X R9, R10, 0x1, R27, P6 ;  /* 0x000000010a09d824 */ /* 0x000fe400030e061b */
[----:B------:R-:W4:Y:S01]  /*4d90*/  LDL R27, [R1+0x24] ;  /* 0x00002400011b7983 */ /* 0x000f220000100800 */
[----:B------:R-:W-:-:S05]  /*4da0*/  VIADD R14, R16, 0xc0 ;  /* 0x000000c0100e7836 */ /* 0x000fca0000000000 */
[----:B------:R-:W-:Y:S01]  /*4db0*/  ISETP.GE.AND P6, PT, R14, UR4, PT ;  /* 0x000000040e007c0c */ /* 0x000fe2000bfc6270 */
[----:B---3--:R1:W-:-:S12]  /*4dc0*/  @!P5 ST.E.128 desc[UR42][R8.64], R4 ;  /* 0x000000040800d985 */ /* 0x0083d8000c101d2a */
        /* <DEDUP_REMOVED lines=8> */
[----:B-1----:R-:W-:Y:S01]  /*4e50*/  @!P5 LEA R8, P6, R224, R11, 0x1 ;  /* 0x0000000be008d211 */ /* 0x002fe200078c08ff */
[----:B------:R-:W-:-:S04]  /*4e60*/  VIADD R14, R16, 0x100 ;  /* 0x00000100100e7836 */ /* 0x000fc80000000000 */
[----:B-----5:R-:W-:Y:S02]  /*4e70*/  @!P5 IMAD.X R9, R10, 0x1, R25, P6 ;  /* 0x000000010a09d824 */ /* 0x020fe400030e0619 */
[----:B------:R-:W5:Y:S01]  /*4e80*/  LDL R25, [R1+0x2c] ;  /* 0x00002c0001197983 */ /* 0x000f620000100800 */
[----:B------:R-:W-:-:S03]  /*4e90*/  ISETP.GE.AND P6, PT, R14, UR4, PT ;  /* 0x000000040e007c0c */ /* 0x000fc6000bfc6270 */
[----:B---3--:R1:W-:Y:S10]  /*4ea0*/  @!P5 ST.E.128 desc[UR42][R8.64], R4 ;  /* 0x000000040800d985 */ /* 0x0083f4000c101d2a */
[----:B------:R-:W3:Y:S01]  /*4eb0*/  @!P6 LDS.128 R4, [R13+0x8400] ;  /* 0x008400000d04e984 */ /* 0x000ee20000000c00 */
[----:B-1----:R-:W-:-:S05]  /*4ec0*/  @!P6 LEA R8, P5, R221, R11, 0x1 ;  /* 0x0000000bdd08e211 */ /* 0x002fca00078a08ff */
[----:B--2---:R-:W-:Y:S02]  /*4ed0*/  @!P6 IMAD.X R9, R10, 0x1, R24, P5 ;  /* 0x000000010a09e824 */ /* 0x004fe400028e0618 */
[----:B------:R-:W2:Y:S01]  /*4ee0*/  LDL R24, [R1+0x30] ;  /* 0x0000300001187983 */ /* 0x000ea20000100800 */
[----:B------:R-:W-:-:S05]  /*4ef0*/  VIADD R14, R16, 0x120 ;  /* 0x00000120100e7836 */ /* 0x000fca0000000000 */
[----:B------:R-:W-:Y:S01]  /*4f00*/  ISETP.GE.AND P5, PT, R14, UR4, PT ;  /* 0x000000040e007c0c */ /* 0x000fe2000bfa6270 */
[----:B---3--:R1:W-:-:S12]  /*4f10*/  @!P6 ST.E.128 desc[UR42][R8.64], R4 ;  /* 0x000000040800e985 */ /* 0x0083d8000c101d2a */
[----:B------:R-:W3:Y:S01]  /*4f20*/  @!P5 LDS.128 R4, [R12+0x8400] ;  /* 0x008400000c04d984 */ /* 0x000ee20000000c00 */
[----:B-1----:R-:W-:-:S05]  /*4f30*/  @!P5 LEA R8, P6, R217, R11, 0x1 ;  /* 0x0000000bd908d211 */ /* 0x002fca00078c08ff */
[----:B----4-:R-:W-:Y:S02]  /*4f40*/  @!P5 IMAD.X R9, R10, 0x1, R15, P6 ;  /* 0x000000010a09d824 */ /* 0x010fe400030e060f */
[----:B------:R-:W4:Y:S01]  /*4f50*/  LDL R15, [R1+0x34] ;  /* 0x00003400010f7983 */ /* 0x000f220000100800 */
[----:B------:R-:W-:-:S05]  /*4f60*/  VIADD R14, R16, 0x140 ;  /* 0x00000140100e7836 */ /* 0x000fca0000000000 */
[----:B------:R-:W-:Y:S01]  /*4f70*/  ISETP.GE.AND P6, PT, R14, UR4, PT ;  /* 0x000000040e007c0c */ /* 0x000fe2000bfc6270 */
[----:B---3--:R1:W-:-:S12]  /*4f80*/  @!P5 ST.E.128 desc[UR42][R8.64], R4 ;  /* 0x000000040800d985 */ /* 0x0083d8000c101d2a */
[----:B------:R-:W3:Y:S01]  /*4f90*/  @!P6 LDS.128 R4, [R13+0xa400] ;  /* 0x00a400000d04e984 */ /* 0x000ee20000000c00 */
[----:B------:R-:W-:Y:S01]  /*4fa0*/  VIADD R14, R16, 0x160 ;  /* 0x00000160100e7836 */ /* 0x000fe20000000000 */
[----:B-1----:R-:W-:-:S05]  /*4fb0*/  @!P6 LEA R8, P5, R216, R11, 0x1 ;  /* 0x0000000bd808e211 */ /* 0x002fca00078a08ff */
[----:B------:R-:W-:Y:S01]  /*4fc0*/  @!P6 IMAD.X R9, R10, 0x1, R54, P5 ;  /* 0x000000010a09e824 */ /* 0x000fe200028e0636 */
[----:B------:R-:W-:-:S04]  /*4fd0*/  ISETP.GE.AND P5, PT, R14, UR4, PT ;  /* 0x000000040e007c0c */ /* 0x000fc8000bfa6270 */
[----:B---3--:R1:W-:Y:S09]  /*4fe0*/  @!P6 ST.E.128 desc[UR42][R8.64], R4 ;  /* 0x000000040800e985 */ /* 0x0083f2000c101d2a */
        /* <DEDUP_REMOVED lines=15> */
[----:B-----5:R-:W-:Y:S01]  /*50e0*/  @!P5 IMAD.X R9, R10, 0x1, R25, P6 ;  /* 0x000000010a09d824 */ /* 0x020fe200030e0619 */
[----:B------:R-:W-:-:S04]  /*50f0*/  ISETP.GE.AND P6, PT, R14, UR4, PT ;  /* 0x000000040e007c0c */ /* 0x000fc8000bfc6270 */
[----:B---3--:R1:W-:Y:S09]  /*5100*/  @!P5 ST.E.128 desc[UR42][R8.64], R4 ;  /* 0x000000040800d985 */ /* 0x0083f2000c101d2a */
[----:B------:R-:W3:Y:S01]  /*5110*/  @!P6 LDS.128 R4, [R13+0xe400] ;  /* 0x00e400000d04e984 */ /* 0x000ee20000000c00 */
[----:B------:R-:W-:Y:S01]  /*5120*/  VIADD R14, R16, 0x1e0 ;  /* 0x000001e0100e7836 */ /* 0x000fe20000000000 */
[----:B-1----:R-:W-:-:S05]  /*5130*/  @!P6 LEA R8, P5, R211, R11, 0x1 ;  /* 0x0000000bd308e211 */ /* 0x002fca00078a08ff */
[----:B--2---:R-:W-:Y:S01]  /*5140*/  @!P6 IMAD.X R9, R10, 0x1, R24, P5 ;  /* 0x000000010a09e824 */ /* 0x004fe200028e0618 */
[----:B------:R-:W-:-:S04]  /*5150*/  ISETP.GE.AND P5, PT, R14, UR4, PT ;  /* 0x000000040e007c0c */ /* 0x000fc8000bfa6270 */
[----:B---3--:R1:W-:Y:S09]  /*5160*/  @!P6 ST.E.128 desc[UR42][R8.64], R4 ;  /* 0x000000040800e985 */ /* 0x0083f2000c101d2a */
[----:B------:R-:W2:Y:S01]  /*5170*/  @!P5 LDS.128 R4, [R12+0xe400] ;  /* 0x00e400000c04d984 */ /* 0x000ea20000000c00 */
[----:B-1----:R-:W-:-:S05]  /*5180*/  @!P5 LEA R8, P6, R210, R11, 0x1 ;  /* 0x0000000bd208d211 */ /* 0x002fca00078c08ff */
[----:B----4-:R-:W-:-:S05]  /*5190*/  @!P5 IMAD.X R9, R10, 0x1, R15, P6 ;  /* 0x000000010a09d824 */ /* 0x010fca00030e060f */
[----:B--2---:R1:W-:Y:S03]  /*51a0*/  @!P5 ST.E.128 desc[UR42][R8.64], R4 ;  /* 0x000000040800d985 */ /* 0x0043e6000c101d2a */
.L_x_4717:
[----:B------:R-:W-:Y:S05]  /*51b0*/  BSYNC B0 ;  /* 0x0000000000007941 */ /* 0x000fea0003800000 */
.L_x_4716:
        /* <DEDUP_REMOVED lines=17> */
.L_x_4681:
[----:B------:R-:W-:Y:S04]  /*52d0*/  BSSY B0, `(.L_x_4719) ;  /* 0x0000004000007945 */ /* 0x000fe80003800000 */
[----:B------:R-:W-:Y:S05]  /*52e0*/  @P0 BRA `(.L_x_4720) ;  /* 0x0000000000080947 */ /* 0x000fea0003800000 */
[----:B------:R-:W1:Y:S02]  /*52f0*/  FENCE.VIEW.ASYNC.G ;  /* 0x00000000000073c6 */ /* 0x000e640000000100 */
[----:B-1----:R-:W-:Y:S06]  /*5300*/  BAR.ARV 0xc, 0x180 ;  /* 0x0306000000007b1d */ /* 0x002fec0000002000 */
.L_x_4720:
[----:B------:R-:W-:Y:S05]  /*5310*/  BSYNC B0 ;  /* 0x0000000000007941 */ /* 0x000fea0003800000 */
.L_x_4719:
[----:B------:R-:W-:Y:S01]  /*5320*/  UISETP.NE.AND UP0, UPT, UR39, 0x1, UPT ;  /* 0x000000012700788c */ /* 0x000fe2000bf05270 */
[----:B------:R-:W-:Y:S05]  /*5330*/  BSSY B7, `(.L_x_4721) ;  /* 0x0000c46000077945 */ /* 0x000fea0003800000 */
[----:B------:R-:W-:-:S13]  /*5340*/  PLOP3.LUT P0, PT, PT, PT, UP0, 0x80, 0x0 ;  /* 0x000000000000781c */ /* 0x000fda0003f0f008 */
[----:B------:R-:W-:Y:S05]  /*5350*/  @!P0 BRA `(.L_x_4722) ;  /* 0x0000002000708947 */ /* 0x000fea0003800000 */
[----:B------:R-:W1:Y:S01]  /*5360*/  LDC R0, c[0x0][0x448] ;  /* 0x00011200ff007b82 */ /* 0x000e620000000800 */
[----:B------:R-:W-:Y:S01]  /*5370*/  VIADD R3, R199, 0x3f ;  /* 0x0000003fc7037836 */ /* 0x000fe20000000000 */
[----:B------:R-:W-:Y:S01]  /*5380*/  BSSY B0, `(.L_x_4723) ;  /* 0x000002c000007945 */ /* 0x000fe20003800000 */
[----:B-1----:R-:W-:-:S13]  /*5390*/  ISETP.NE.AND P0, PT, R0, 0x1, PT ;  /* 0x000000010000780c */ /* 0x002fda0003f05270 */
[----:B------:R-:W1:Y:S08]  /*53a0*/  @P0 LDC R0, c[0x0][0x44c] ;  /* 0x00011300ff000b82 */ /* 0x000e700000000800 */
[----:B------:R-:W2:Y:S01]  /*53b0*/  @P0 LDC R5, c[0x0][0x450] ;  /* 0x00011400ff050b82 */ /* 0x000ea20000000800 */
[----:B-1----:R-:W-:-:S05]  /*53c0*/  @P0 IMAD.HI.U32 R0, R3, R0, RZ ;  /* 0x0000000003000227 */ /* 0x002fca00078e00ff */
[----:B--2---:R-:W-:-:S05]  /*53d0*/  @P0 SHF.R.U32.HI R3, RZ, R5, R0 ;  /* 0x00000005ff030219 */ /* 0x004fca0000011600 */
[----:B------:R-:W-:-:S05]  /*53e0*/  IMAD.IADD R3, R38, 0x1, R3 ;  /* 0x0000000126037824 */ /* 0x000fca00078e0203 */
[----:B------:R-:W-:-:S04]  /*53f0*/  SHF.R.S32.HI R0, RZ, 0x1f, R3 ;  /* 0x0000001fff007819 */ /* 0x000fc80000011403 */
[----:B------:R-:W-:Y:S01]  /*5400*/  LEA.HI R0, R0, R3, RZ, 0x6 ;  /* 0x0000000300007211 */ /* 0x000fe200078f30ff */
[----:B------:R-:W-:-:S03]  /*5410*/  IMAD.MOV.U32 R3, RZ, RZ, RZ ;  /* 0x000000ffff037224 */ /* 0x000fc600078e00ff */
[----:B------:R-:W-:-:S04]  /*5420*/  SHF.R.S32.HI R0, RZ, 0x6, R0 ;  /* 0x00000006ff007819 */ /* 0x000fc80000011400 */
[----:B------:R-:W-:-:S04]  /*5430*/  VIMNMX R37, R37, R0, PT ;  /* 0x0000000025257248 */ /* 0x000fc80003fe0100 */
[----:B------:R-:W-:-:S13]  /*5440*/  ISETP.GE.AND P0, PT, R37, 0x1, PT ;  /* 0x000000012500780c */ /* 0x000fda0003f06270 */
[----:B------:R-:W-:Y:S05]  /*5450*/  @!P0 BRA `(.L_x_4724) ;  /* 0x0000000000788947 */ /* 0x000fea0003800000 */
[----:B------:R-:W2:Y:S01]  /*5460*/  LDL R4, [R1+0x38] ;  /* 0x0000380001047983 */ /* 0x000ea20000100800 */
[----:B------:R-:W-:Y:S01]  /*5470*/  ULDC UR4, c[0x0][0x9f0] ;  /* 0x00027c0000047ab9 */ /* 0x000fe20000000800 */
[----:B--2---:R-:W-:-:S04]  /*5480*/  ISETP.NE.AND P0, PT, R4, RZ, PT ;  /* 0x000000ff0400720c */ /* 0x004fc80003f05270 */
[----:B------:R-:W-:-:S04]  /*5490*/  SEL R9, R4, UR4, P0 ;  /* 0x0000000404097c07 */ /* 0x000fc80008000000 */
[-C--:B------:R-:W-:Y:S02]  /*54a0*/  IABS R6, R9.reuse ;  /* 0x0000000900067213 */ /* 0x080fe40000000000 */
[----:B------:R-:W-:Y:S02]  /*54b0*/  IADD3 R0, R9, -0x1, R37 ;  /* 0xffffffff09007810 */ /* 0x000fe40007ffe025 */
[----:B------:R-:W1:Y:S01]  /*54c0*/  I2F.RP R3, R6 ;  /* 0x0000000600037306 */ /* 0x000e620000209400 */
[-C--:B----4-:R-:W-:Y:S02]  /*54d0*/  IABS R10, R9.reuse ;  /* 0x00000009000a7213 */ /* 0x090fe40000000000 */
[----:B------:R-:W-:Y:S02]  /*54e0*/  IABS R8, R0 ;  /* 0x0000000000087213 */ /* 0x000fe40000000000 */
[----:B------:R-:W-:-:S04]  /*54f0*/  LOP3.LUT R0, R0, R9, RZ, 0x3c, !PT ;  /* 0x0000000900007212 */ /* 0x000fc800078e3cff */
[----:B------:R-:W-:Y:S01]  /*5500*/  ISETP.GE.AND P2, PT, R0, RZ, PT ;  /* 0x000000ff0000720c */ /* 0x000fe20003f46270 */
[----:B-1----:R-:W1:Y:S02]  /*5510*/  MUFU.RCP R3, R3 ;  /* 0x0000000300037308 */ /* 0x002e640000001000 */
[----:B-1----:R-:W-:Y:S02]  /*5520*/  VIADD R4, R3, 0xffffffe ;  /* 0x0ffffffe03047836 */ /* 0x002fe40000000000 */
[----:B------:R-:W-:-:S04]  /*5530*/  IMAD.MOV R3, RZ, RZ, -R10 ;  /* 0x000000ffff037224 */ /* 0x000fc800078e0a0a */
[----:B------:R1:W2:Y:S02]  /*5540*/  F2I.FTZ.U32.TRUNC.NTZ R5, R4 ;  /* 0x0000000400057305 */ /* 0x0002a4000021f000 */
[----:B-1----:R-:W-:Y:S02]  /*5550*/  IMAD.MOV.U32 R4, RZ, RZ, RZ ;  /* 0x000000ffff047224 */ /* 0x002fe400078e00ff */
[----:B--2---:R-:W-:-:S04]  /*5560*/  IMAD.MOV R7, RZ, RZ, -R5 ;  /* 0x000000ffff077224 */ /* 0x004fc800078e0a05 */
        /* <DEDUP_REMOVED lines=13> */
.L_x_4724:
[----:B------:R-:W-:Y:S05]  /*5640*/  BSYNC B0 ;  /* 0x0000000000007941 */ /* 0x000fea0003800000 */
.L_x_4723:
        /* <DEDUP_REMOVED lines=48> */
[----:B0-----:R-:W-:-:S02]  /*5950*/  CS2R R60, SRZ ;  /* 0x00000000003c7805 */ /* 0x001fc4000001ff00 */
        /* <DEDUP_REMOVED lines=17> */
[----:B--2---:R-:W-:-:S05]  /*5a70*/  IMAD R0, R0, R3, RZ ;  /* 0x0000000300007224 */ /* 0x004fca00078e02ff */
        /* <DEDUP_REMOVED lines=18> */
.L_x_4726:
        /* <DEDUP_REMOVED lines=11> */
.L_x_4980:
[----:B------:R-:W-:Y:S05]  /*5c50*/  BSYNC B0 ;  /* 0x0000000000007941 */ /* 0x000fea0003800000 */
.L_x_4727:
[----:B------:R-:W-:Y:S01]  /*5c60*/  BAR.SYNC.DEFER_BLOCKING 0xe, 0x100 ;  /* 0x0384000000007b1d */ /* 0x000fe20000010000 */
[----:B0-----:R-:W-:Y:S01]  /*5c70*/  IMAD.MOV.U32 R5, RZ, RZ, 0x40000040 ;  /* 0x40000040ff057424 */ /* 0x001fe200078e00ff */
[C---:B------:R-:W-:Y:S01]  /*5c80*/  R2UR UR6, R6.reuse ;  /* 0x00000000060672ca */ /* 0x040fe200000e0000 */
[----:B----4-:R-:W-:Y:S01]  /*5c90*/  VIADD R10, R6, 0x100 ;  /* 0x00000100060a7836 */ /* 0x010fe20000000000 */
        /* <DEDUP_REMOVED lines=44> */
.L_x_4729:
[----:B------:R-:W-:Y:S01]  /*5f60*/  VIADD R3, R3, 0xfffffffe ;  /* 0xfffffffe03037836 */ /* 0x000fe20000000000 */
[----:B------:R-:W-:Y:S01]  /*5f70*/  BSSY B0, `(.L_x_4730) ;  /* 0x00000cc000007945 */ /* 0x000fe20003800000 */
[----:B------:R-:W-:-:S03]  /*5f80*/  VIADD R12, R12, 0x28c60 ;  /* 0x00028c600c0c7836 */ /* 0x000fc60000000000 */
[----:B------:R-:W-:Y:S02]  /*5f90*/  ISETP.GE.AND P1, PT, R3, R0, PT ;  /* 0x000000000300720c */ /* 0x000fe40003f26270 */
[----:B------:R-:W-:-:S04]  /*5fa0*/  PRMT R12, R187, 0x654, R12 ;  /* 0x00000654bb0c7816 */ /* 0x000fc8000000000c */
[----:B------:R0:W-:Y:S07]  /*5fb0*/  SYNCS.ARRIVE.TRANS64.RED.A1T0 RZ, [R12+URZ], RZ ;  /* 0x000000ff0cff79a7 */ /* 0x0001ee000810043f */
[----:B------:R-:W-:Y:S05]  /*5fc0*/  @!P1 BRA `(.L_x_4731) ;  /* 0x0000000c00189947 */ /* 0x000fea0003800000 */
.L_x_4738:
        /* <DEDUP_REMOVED lines=142> */
.L_x_4732:
[----:B------:R-:W-:Y:S01]  /*68b0*/  IMAD R21, R19, 0x8, R2 ;  /* 0x0000000813157824 */ /* 0x000fe200078e0202 */
[----:B------:R-:W-:-:S04]  /*68c0*/  SHF.L.U32 R12, R22, 0x1f, RZ ;  /* 0x0000001f160c7819 */ /* 0x000fc800000006ff */
[----:B------:R0:W1:Y:S01]  /*68d0*/  SYNCS.PHASECHK.TRANS64.TRYWAIT P1, [R21+URZ+0x28c50], R12 ;  /* 0x028c500c150075a7 */ /* 0x000062000802017f */
[----:B------:R-:W-:Y:S05]  /*68e0*/  @!P0 BRA `(.L_x_4733) ;  /* 0x0000000000048947 */ /* 0x000fea0003800000 */
[----:B------:R-:W-:Y:S01]  /*68f0*/  BPT.TRAP 0x1 ;  /* 0x000000040000795c */ /* 0x000fe20000300000 */
.L_x_4733:
[----:B------:R-:W-:Y:S04]  /*6900*/  BSSY B1, `(.L_x_4734) ;  /* 0x0000004000017945 */ /* 0x000fe80003800000 */
[----:B-1----:R-:W-:Y:S05]  /*6910*/  @P1 BRA `(.L_x_4735) ;  /* 0x0000000000081947 */ /* 0x002fea0003800000 */
[----:B------:R-:W1:Y:S02]  /*6920*/  SYNCS.PHASECHK.TRANS64.TRYWAIT P1, [R21+URZ+0x28c50], R12 ;  /* 0x028c500c150075a7 */ /* 0x000e64000802017f */
[----:B-1----:R-:W-:Y:S05]  /*6930*/  @!P1 BRA `(.L_x_4736) ;  /* 0x0000018400709947 */ /* 0x002fea0003800000 */
.L_x_4735:
[----:B------:R-:W-:Y:S05]  /*6940*/  BSYNC B1 ;  /* 0x0000000000017941 */ /* 0x000fea0003800000 */
.L_x_4734:
        /* <DEDUP_REMOVED lines=42> */
.L_x_4737:
[----:B------:R-:W-:-:S05]  /*6bf0*/  VIADD R21, R21, 0x28c60 ;  /* 0x00028c6015157836 */ /* 0x000fca0000000000 */
[----:B------:R-:W-:-:S04]  /*6c00*/  PRMT R21, R187, 0x654, R21 ;  /* 0x00000654bb157816 */ /* 0x000fc80000000015 */
[----:B------:R1:W-:Y:S01]  /*6c10*/  SYNCS.ARRIVE.TRANS64.RED.A1T0 RZ, [R21+URZ], RZ ;  /* 0x000000ff15ff79a7 */ /* 0x0003e2000810043f */
[----:B------:R-:W-:Y:S05]  /*6c20*/  @P2 BRA `(.L_x_4738) ;  /* 0xfffffff000e82947 */ /* 0x000fea000383ffff */
.L_x_4731:
[----:B------:R-:W-:Y:S05]  /*6c30*/  BSYNC B0 ;  /* 0x0000000000007941 */ /* 0x000fea0003800000 */
.L_x_4730:
        /* <DEDUP_REMOVED lines=142> */
.L_x_4722:
        /* <DEDUP_REMOVED lines=10> */
[----:B------:R-:W-:-:S04]  /*75c0*/  LEA.HI R0, R0, R3, RZ, 0x6 ;  /* 0x0000000300007211 */ /* 0x000fc800078f30ff */
[----:B------:R-:W-:-:S04]  /*75d0*/  SHF.R.S32.HI R0, RZ, 0x6, R0 ;  /* 0x00000006ff007819 */ /* 0x000fc80000011400 */
[----:B------:R-:W-:Y:S01]  /*75e0*/  VIMNMX R37, R37, R0, PT ;  /* 0x0000000025257248 */ /* 0x000fe20003fe0100 */
[----:B------:R-:W-:-:S03]  /*75f0*/  IMAD.MOV.U32 R0, RZ, RZ, RZ ;  /* 0x000000ffff007224 */ /* 0x000fc600078e00ff */
        /* <DEDUP_REMOVED lines=32> */
.L_x_4740:
[----:B------:R-:W-:Y:S05]  /*7800*/  BSYNC B0 ;  /* 0x0000000000007941 */ /* 0x000fea0003800000 */
.L_x_4739:
        /* <DEDUP_REMOVED lines=95> */
[----:B------:R-:W-:Y:S02]  /*7e00*/  IMAD.U32 R11, RZ, RZ, UR5 ;  /* 0x00000005ff0b7e24 */ /* 0x000fe4000f8e00ff */
[----:B------:R-:W-:Y:S02]  /*7e10*/  IMAD.MOV.U32 R8, RZ, RZ, 0x70 ;  /* 0x00000070ff087424 */ /* 0x000fe400078e00ff */
[----:B------:R-:W-:Y:S02]  /*7e20*/  IMAD.MOV.U32 R12, RZ, RZ, 0x1 ;  /* 0x00000001ff0c7424 */ /* 0x000fe400078e00ff */
[----:B------:R-:W-:-:S07]  /*7e30*/  IMAD.MOV.U32 R13, RZ, RZ, RZ ;  /* 0x000000ffff0d7224 */ /* 0x000fce00078e00ff */
[----:B------:R-:W-:-:S07]  /*7e40*/  LEPC R20, `(.L_x_4742) ;  /* 0x000000001014794e */ /* 0x000fce0000000000 */
[----:B0----5:R-:W-:Y:S05]  /*7e50*/  CALL.ABS.NOINC R14 ;  /* 0x000000000e007343 */ /* 0x021fea0003c00000 */
.L_x_4742:
[----:B------:R-:W-:Y:S05]  /*7e60*/  BSYNC B6 ;  /* 0x0000000000067941 */ /* 0x000fea0003800000 */
.L_x_4741:
        /* <DEDUP_REMOVED lines=13> */
.L_x_4746:
[----:B-1----:R1:W2:Y:S02]  /*7f40*/  SYNCS.PHASECHK.TRANS64.TRYWAIT P0, [R2+URZ+0x28c00], R3 ;  /* 0x028c0003020075a7 */ /* 0x0022a4000800017f */
[----:B--2---:R-:W-:Y:S05]  /*7f50*/  @!P0 NANOSLEEP.SYNCS 0x989680 ;  /* 0x009896800000895d */ /* 0x004fea0003900000 */
[----:B------:R-:W2:Y:S02]  /*7f60*/  @!P0 SYNCS.PHASECHK.TRANS64 P0, [R2+URZ+0x28c00], R3 ;  /* 0x028c0003020085a7 */ /* 0x000ea4000800007f */
[----:B--2---:R-:W-:Y:S05]  /*7f70*/  @!P0 BRA `(.L_x_4746) ;  /* 0xfffffffc00f08947 */ /* 0x004fea000383ffff */
.L_x_4745:
[----:B------:R-:W-:Y:S05]  /*7f80*/  BSYNC B0 ;  /* 0x0000000000007941 */ /* 0x000fea0003800000 */
.L_x_4744:
[----:B------:R-:W-:Y:S05]  /*7f90*/  BRA `(.L_x_4747) ;  /* 0x0000002c00bc7947 */ /* 0x000fea0003800000 */
.L_x_4743:
        /* <DEDUP_REMOVED lines=31> */
.L_x_4749:
[----:B------:R-:W-:Y:S05]  /*8190*/  BSYNC B6 ;  /* 0x0000000000067941 */ /* 0x000fea0003800000 */
.L_x_4748:
[----:B------:R-:W-:Y:S01]  /*81a0*/  ULDC.U8 UR4, c[0x0][0x410] ;  /* 0x0001040000047ab9 */ /* 0x000fe20000000000 */
[----:B------:R-:W-:Y:S01]  /*81b0*/  BSSY B0, `(.L_x_4750) ;  /* 0x00002c5000007945 */ /* 0x000fe20003800000 */
[----:B------:R-:W-:Y:S01]  /*81c0*/  ISETP.NE.AND P0, PT, RZ, UR4, PT ;  /* 0x00000004ff007c0c */ /* 0x000fe2000bf05270 */
[----:B------:R-:W-:-:S12]  /*81d0*/  IMAD.IADD R35, R186, 0x1, R199 ;  /* 0x00000001ba237824 */ /* 0x000fd800078e02c7 */
[----:B------:R-:W-:Y:S05]  /*81e0*/  @!P0 BRA `(.L_x_4751) ;  /* 0x0000001400b08947 */ /* 0x000fea0003800000 */
[----:B------:R-:W0:Y:S01]  /*81f0*/  LDC R5, c[0x0][0x448] ;  /* 0x00011200ff057b82 */ /* 0x000e220000000800 */
[----:B------:R-:W1:Y:S01]  /*8200*/  S2R R0, SR_TID.X ;  /* 0x0000000000007919 */ /* 0x000e620000002100 */
[----:B------:R-:W-:Y:S01]  /*8210*/  ULDC.64 UR4, c[0x0][0x3f8] ;  /* 0x0000fe0000047ab9 */ /* 0x000fe20000000a00 */
[----:B------:R-:W-:Y:S01]  /*8220*/  ULDC.64 UR6, c[0x0][0x408] ;  /* 0x0001020000067ab9 */ /* 0x000fe20000000a00 */
[----:B------:R-:W-:Y:S02]  /*8230*/  IMAD.MOV.U32 R25, RZ, RZ, R27 ;  /* 0x000000ffff197224 */ /* 0x000fe400078e001b */
[----:B------:R-:W-:Y:S01]  /*8240*/  IMAD.MOV.U32 R153, RZ, RZ, R29 ;  /* 0x000000ffff997224 */ /* 0x000fe200078e001d */
[----:B0-----:R-:W-:Y:S01]  /*8250*/  ISETP.NE.AND P0, PT, R5, 0x1, PT ;  /* 0x000000010500780c */ /* 0x001fe20003f05270 */
[----:B-1----:R-:W-:-:S12]  /*8260*/  VIADD R3, R0, 0xffffff80 ;  /* 0xffffff8000037836 */ /* 0x002fd80000000000 */
[----:B------:R-:W0:Y:S01]  /*8270*/  @P0 LDC R0, c[0x0][0x44c] ;  /* 0x00011300ff000b82 */ /* 0x000e220000000800 */
[----:B------:R-:W-:-:S04]  /*8280*/  SHF.R.S32.HI R4, RZ, 0x1f, R3 ;  /* 0x0000001fff047819 */ /* 0x000fc80000011403 */
[----:B------:R-:W-:-:S03]  /*8290*/  LEA.HI R4, R4, R3, RZ, 0x2 ;  /* 0x0000000304047211 */ /* 0x000fc600078f10ff */
[----:B------:R-:W1:Y:S01]  /*82a0*/  @P0 LDC R7, c[0x0][0x450] ;  /* 0x00011400ff070b82 */ /* 0x000e620000000800 */
[----:B------:R-:W-:-:S05]  /*82b0*/  LOP3.LUT R4, R4, 0xfffffffc, RZ, 0xc0, !PT ;  /* 0xfffffffc04047812 */ /* 0x000fca00078ec0ff */
[----:B------:R-:W-:-:S04]  /*82c0*/  IMAD.IADD R4, R3, 0x1, -R4 ;  /* 0x0000000103047824 */ /* 0x000fc800078e0a04 */
[----:B------:R-:W-:-:S04]  /*82d0*/  IMAD R3, R4, 0x20, R35 ;  /* 0x0000002004037824 */ /* 0x000fc800078e0223 */
        /* <DEDUP_REMOVED lines=23> */
.L_x_4986:
        /* <DEDUP_REMOVED lines=9> */
[----:B--2---:R-:W-:Y:S01]  /*84e0*/  IMAD.MOV.U32 R4, RZ, RZ, R3 ;  /* 0x000000ffff047224 */ /* 0x004fe200078e0003 */
[----:B------:R-:W-:Y:S01]  /*84f0*/  ISETP.GE.AND P2, PT, R188, UR4, PT ;  /* 0x00000004bc007c0c */ /* 0x000fe2000bf46270 */
[----:B-1----:R-:W-:Y:S01]  /*8500*/  IMAD.MOV.U32 R5, RZ, RZ, R0 ;  /* 0x000000ffff057224 */ /* 0x002fe200078e0000 */
[----:B------:R-:W-:Y:S02]  /*8510*/  ISETP.GE.AND P3, PT, R196, UR4, PT ;  /* 0x00000004c4007c0c */ /* 0x000fe4000bf66270 */
[----:B------:R-:W-:Y:S02]  /*8520*/  CS2R R28, SRZ ;  /* 0x00000000001c7805 */ /* 0x000fe4000001ff00 */
[----:B------:R-:W-:Y:S01]  /*8530*/  SHF.R.S32.HI R11, RZ, 0x1f, R196 ;  /* 0x0000001fff0b7819 */ /* 0x000fe200000114c4 */
[----:B---3--:R-:W-:-:S06]  /*8540*/  IMAD.MOV.U32 R9, RZ, RZ, R7 ;  /* 0x000000ffff097224 */ /* 0x008fcc00078e0007 */
[----:B------:R-:W-:Y:S02]  /*8550*/  @!P2 IMAD.WIDE R4, R188, 0x2, R4 ;  /* 0x00000002bc04a825 */ /* 0x000fe400078e0204 */
[C---:B------:R-:W-:Y:S02]  /*8560*/  @!P3 SHF.L.U64.HI R11, R196.reuse, 0x1, R11 ;  /* 0x00000001c40bb819 */ /* 0x040fe4000001020b */
[----:B------:R-:W-:Y:S01]  /*8570*/  @!P3 IMAD.SHL.U32 R6, R196, 0x2, RZ ;  /* 0x00000002c406b824 */ /* 0x000fe200078e00ff */
[----:B------:R1:W5:Y:S01]  /*8580*/  @!P2 LD.E.64 R28, desc[UR42][R4.64] ;  /* 0x0000002a041ca980 */ /* 0x000362000c101b00 */
[----:B------:R-:W-:Y:S02]  /*8590*/  CS2R R26, SRZ ;  /* 0x00000000001a7805 */ /* 0x000fe4000001ff00 */
[----:B------:R-:W-:Y:S02]  /*85a0*/  CS2R R20, SRZ ;  /* 0x0000000000147805 */ /* 0x000fe4000001ff00 */
[----:B------:R-:W-:-:S02]  /*85b0*/  CS2R R24, SRZ ;  /* 0x0000000000187805 */ /* 0x000fc4000001ff00 */
[-C--:B-1----:R-:W-:Y:S02]  /*85c0*/  @!P3 IADD3 R4, P0, R3, R6.reuse, RZ ;  /* 0x000000060304b210 */ /* 0x082fe40007f1e0ff */
[----:B----4-:R-:W-:Y:S01]  /*85d0*/  @!P3 IADD3 R6, P1, R8, R6, RZ ;  /* 0x000000060806b210 */ /* 0x010fe20007f3e0ff */
[----:B------:R-:W-:-:S04]  /*85e0*/  @!P2 IMAD.WIDE R8, R188, 0x2, R8 ;  /* 0x00000002bc08a825 */ /* 0x000fc800078e0208 */
[--C-:B------:R-:W-:Y:S01]  /*85f0*/  @!P3 IMAD.X R5, R0, 0x1, R11.reuse, P0 ;  /* 0x000000010005b824 */ /* 0x100fe200000e060b */
[----:B------:R1:W5:Y:S01]  /*8600*/  @!P2 LD.E.64 R26, desc[UR42][R8.64] ;  /* 0x0000002a081aa980 */ /* 0x000362000c101b00 */
[----:B------:R-:W-:-:S03]  /*8610*/  @!P3 IMAD.X R7, R7, 0x1, R11, P1 ;  /* 0x000000010707b824 */ /* 0x000fc600008e060b */
[----:B------:R1:W5:Y:S04]  /*8620*/  @!P3 LD.E.64 R20, desc[UR42][R4.64] ;  /* 0x0000002a0414b980 */ /* 0x000368000c101b00 */
[----:B------:R1:W5:Y:S02]  /*8630*/  @!P3 LD.E.64 R24, desc[UR42][R6.64] ;  /* 0x0000002a0618b980 */ /* 0x000364000c101b00 */
.L_x_4754:
[----:B------:R-:W-:Y:S05]  /*8640*/  BSYNC B1 ;  /* 0x0000000000017941 */ /* 0x000fea0003800000 */
.L_x_4753:
[----:B-1---5:R-:W-:Y:S01]  /*8650*/  IMAD.MOV.U32 R0, RZ, RZ, R26 ;  /* 0x000000ffff007224 */ /* 0x022fe200078e001a */
[----:B------:R-:W-:Y:S01]  /*8660*/  UMOV UR4, 0xffffffff ;  /* 0xffffffff00047882 */ /* 0x000fe20000000000 */
[----:B--2---:R-:W-:Y:S01]  /*8670*/  IMAD.MOV.U32 R3, RZ, RZ, R27 ;  /* 0x000000ffff037224 */ /* 0x004fe200078e001b */
[----:B----4-:R-:W-:Y:S01]  /*8680*/  CS2R R8, SRZ ;  /* 0x0000000000087805 */ /* 0x010fe2000001ff00 */
        /* <DEDUP_REMOVED lines=14> */
[----:B------:R1:W4:Y:S04]  /*8770*/  SHFL.IDX PT, R3, R10, 0x1, 0x1c1f ;  /* 0x003c1f000a037f89 */ /* 0x00032800000e0000 */
[----:B---3--:R1:W3:Y:S04]  /*8780*/  SHFL.IDX PT, R7, R152, 0x1, 0x1c1f ;  /* 0x003c1f0098077f89 */ /* 0x0082e800000e0000 */
[----:B0-----:R-:W0:Y:S02]  /*8790*/  SHFL.IDX PT, R30, R30, 0x1, 0x1c1f ;  /* 0x003c1f001e1e7f89 */ /* 0x001e2400000e0000 */
.L_x_4992:
[----:B------:R-:W5:Y:S01]  /*87a0*/  LDL R5, [R1+0x4c] ;  /* 0x00004c0001057983 */ /* 0x000f620000100800 */
[----:B------:R-:W-:Y:S01]  /*87b0*/  VIADD R35, R35, 0x20 ;  /* 0x0000002023237836 */ /* 0x000fe20000000000 */
[----:B------:R-:W-:Y:S01]  /*87c0*/  BSSY B1, `(.L_x_4756) ;  /* 0x0000023000017945 */ /* 0x000fe20003800000 */
[----:B------:R-:W-:Y:S01]  /*87d0*/  IMAD.SHL.U32 R33, R192, 0x40, RZ ;  /* 0x00000040c0217824 */ /* 0x000fe200078e00ff */
[----:B-1----:R-:W-:Y:S02]  /*87e0*/  CS2R R10, SRZ ;  /* 0x00000000000a7805 */ /* 0x002fe4000001ff00 */
[----:B------:R-:W-:Y:S02]  /*87f0*/  CS2R R14, SRZ ;  /* 0x00000000000e7805 */ /* 0x000fe4000001ff00 */
[----:B------:R-:W-:Y:S02]  /*8800*/  ISETP.GE.AND P0, PT, R35, R34, PT ;  /* 0x000000222300720c */ /* 0x000fe40003f06270 */
[----:B------:R-:W-:-:S02]  /*8810*/  CS2R R12, SRZ ;  /* 0x00000000000c7805 */ /* 0x000fc4000001ff00 */
[----:B-----5:R-:W-:-:S04]  /*8820*/  LEA.HI R4, R5, R5, RZ, 0x1 ;  /* 0x0000000505047211 */ /* 0x020fc800078f08ff */
[----:B------:R-:W-:-:S05]  /*8830*/  LOP3.LUT R4, R4, 0xfffffffe, RZ, 0xc0, !PT ;  /* 0xfffffffe04047812 */ /* 0x000fca00078ec0ff */
[----:B------:R-:W-:-:S05]  /*8840*/  IMAD.IADD R4, R5, 0x1, -R4 ;  /* 0x0000000105047824 */ /* 0x000fca00078e0a04 */
[----:B------:R-:W-:Y:S01]  /*8850*/  SHF.L.U32 R35, R4, 0x1f, RZ ;  /* 0x0000001f04237819 */ /* 0x000fe200000006ff */
[----:B------:R-:W-:Y:S06]  /*8860*/  @P0 BRA `(.L_x_4757) ;  /* 0x0000000000600947 */ /* 0x000fec0003800000 */
[----:B------:R-:W-:Y:S01]  /*8870*/  ULDC UR4, c[0x0][0x3f4] ;  /* 0x0000fd0000047ab9 */ /* 0x000fe20000000800 */
[----:B----4-:R-:W-:Y:S01]  /*8880*/  IMAD.MOV.U32 R4, RZ, RZ, R3 ;  /* 0x000000ffff047224 */ /* 0x010fe200078e0003 */
[----:B------:R-:W-:Y:S01]  /*8890*/  ISETP.GE.AND P2, PT, R188, UR4, PT ;  /* 0x00000004bc007c0c */ /* 0x000fe2000bf46270 */
[----:B--2---:R-:W-:Y:S01]  /*88a0*/  IMAD.MOV.U32 R5, RZ, RZ, R0 ;  /* 0x000000ffff057224 */ /* 0x004fe200078e0000 */
[----:B------:R-:W-:Y:S02]  /*88b0*/  ISETP.GE.AND P3, PT, R196, UR4, PT ;  /* 0x00000004c4007c0c */ /* 0x000fe4000bf66270 */
[----:B------:R-:W-:Y:S02]  /*88c0*/  CS2R R14, SRZ ;  /* 0x00000000000e7805 */ /* 0x000fe4000001ff00 */
[----:B------:R-:W-:Y:S01]  /*88d0*/  SHF.R.S32.HI R9, RZ, 0x1f, R196 ;  /* 0x0000001fff097819 */ /* 0x000fe200000114c4 */
[----:B0-----:R-:W-:Y:S02]  /*88e0*/  IMAD.MOV.U32 R10, RZ, RZ, R30 ;  /* 0x000000ffff0a7224 */ /* 0x001fe400078e001e */
[----:B---3--:R-:W-:-:S04]  /*88f0*/  IMAD.MOV.U32 R11, RZ, RZ, R7 ;  /* 0x000000ffff0b7224 */ /* 0x008fc800078e0007 */
        /* <DEDUP_REMOVED lines=15> */
.L_x_4757:
[----:B------:R-:W-:Y:S05]  /*89f0*/  BSYNC B1 ;  /* 0x0000000000017941 */ /* 0x000fea0003800000 */
.L_x_4756:
[----:B------:R-:W3:Y:S01]  /*8a00*/  SYNCS.PHASECHK.TRANS64.TRYWAIT P0, [R2+URZ+0x28c00], R35 ;  /* 0x028c0023020075a7 */ /* 0x000ee2000800017f */
[----:B------:R-:W-:Y:S01]  /*8a10*/  LOP3.LUT R33, R33, 0x1c0, RZ, 0xc0, !PT ;  /* 0x000001c021217812 */ /* 0x000fe200078ec0ff */
[----:B----45:R-:W-:Y:S01]  /*8a20*/  IMAD.MOV.U32 R3, RZ, RZ, R8 ;  /* 0x000000ffff037224 */ /* 0x030fe200078e0008 */
[----:B-1----:R-:W-:Y:S01]  /*8a30*/  VIADDMNMX R31, R34, -R199, 0x40, PT ;  /* 0x00000040221f7446 */ /* 0x002fe200038009c7 */
        /* <DEDUP_REMOVED lines=12> */
[----:B0-----:R-:W-:Y:S01]  /*8b00*/  PRMT R30, R4, 0x5410, R0 ;  /* 0x00005410041e7816 */ /* 0x001fe20000000000 */
        /* <DEDUP_REMOVED lines=9> */
[----:B---3--:R-:W-:Y:S06]  /*8ba0*/  @!P0 BRA `(.L_x_4759) ;  /* 0x0000016400d08947 */ /* 0x008fec0003800000 */
.L_x_4993:
[----:B------:R-:W-:Y:S05]  /*8bb0*/  BSYNC B1 ;  /* 0x0000000000017941 */ /* 0x000fea0003800000 */
.L_x_4758:
        /* <DEDUP_REMOVED lines=9> */
[----:B------:R-:W1:Y:S01]  /*8c50*/  LDS.128 R4, [R3+0x20400] ;  /* 0x0204000003047984 */ /* 0x000e620000000c00 */
        /* <DEDUP_REMOVED lines=45> */
.L_x_4763:
[----:B------:R-:W-:Y:S05]  /*8f30*/  BSYNC B2 ;  /* 0x0000000000027941 */ /* 0x000fea0003800000 */
.L_x_4762:
[----:B------:R-:W-:Y:S05]  /*8f40*/  @P1 BRA `(.L_x_4761) ;  /* 0x0000000000b81947 */ /* 0x000fea0003800000 */
[----:B-1----:R-:W1:Y:S01]  /*8f50*/  LDS.128 R4, [R0] ;  /* 0x0000000000047984 */ /* 0x002e620000000c00 */
        /* <DEDUP_REMOVED lines=45> */
.L_x_4761:
[----:B------:R-:W-:Y:S05]  /*9230*/  BSYNC B1 ;  /* 0x0000000000017941 */ /* 0x000fea0003800000 */
.L_x_4760:
        /* <DEDUP_REMOVED lines=54> */
.L_x_4766:
[----:B------:R-:W-:Y:S05]  /*95a0*/  BSYNC B1 ;  /* 0x0000000000017941 */ /* 0x000fea0003800000 */
.L_x_4765:
[----:B------:R-:W-:Y:S05]  /*95b0*/  @P1 BRA `(.L_x_4764) ;  /* 0x0000001800101947 */ /* 0x000fea0003800000 */
[----:B-1----:R-:W1:Y:S01]  /*95c0*/  LDS.128 R4, [R0+0x1000] ;  /* 0x0010000000047984 */ /* 0x002e620000000c00 */
        /* <DEDUP_REMOVED lines=46> */
.L_x_4751:
        /* <DEDUP_REMOVED lines=39> */
[----:B------:R-:W5:Y:S01]  /*9b20*/  SHFL.IDX PT, R5, R25, RZ, 0x1c1f ;  /* 0x001c1fff19057589 */ /* 0x000f6200000e0000 */
[----:B0-----:R-:W-:-:S04]  /*9b30*/  ISETP.GE.AND P0, PT, R16, R39, PT ;  /* 0x000000271000720c */ /* 0x001fc80003f06270 */
[----:B------:R-:W-:-:S13]  /*9b40*/  ISETP.GE.OR P1, PT, R35, R0, P0 ;  /* 0x000000002300720c */ /* 0x000fda0000726670 */
[C---:B------:R-:W-:Y:S01]  /*9b50*/  @!P1 IMAD.SHL.U32 R7, R16.reuse, 0x2, RZ ;  /* 0x0000000210079824 */ /* 0x040fe200078e00ff */
[----:B------:R-:W-:-:S04]  /*9b60*/  @!P1 SHF.L.U64.HI R6, R16, 0x1, R17 ;  /* 0x0000000110069819 */ /* 0x000fc80000010211 */
[----:B-1----:R-:W-:-:S05]  /*9b70*/  @!P1 IADD3 R8, P2, R4, R7, RZ ;  /* 0x0000000704089210 */ /* 0x002fca0007f5e0ff */
[----:B--2---:R-:W-:-:S06]  /*9b80*/  @!P1 IMAD.X R9, R3, 0x1, R6, P2 ;  /* 0x0000000103099824 */ /* 0x004fcc00010e0606 */
[----:B----4-:R-:W2:Y:S01]  /*9b90*/  @!P1 LD.E.128 R8, desc[UR42][R8.64] ;  /* 0x0000002a08089980 */ /* 0x010ea2000c101d00 */
[----:B---3--:R-:W-:-:S05]  /*9ba0*/  @!P1 IADD3 R4, P2, R14, R7, RZ ;  /* 0x000000070e049210 */ /* 0x008fca0007f5e0ff */
[----:B-----5:R-:W-:-:S06]  /*9bb0*/  @!P1 IMAD.X R5, R5, 0x1, R6, P2 ;  /* 0x0000000105059824 */ /* 0x020fcc00010e0606 */
        /* <DEDUP_REMOVED lines=31> */
[----:B012-4-:R-:W-:-:S07]  /*9db0*/  PRMT R44, R6, 0x5410, R7 ;  /* 0x00005410062c7816 */ /* 0x017fce0000000007 */
.L_x_5003:
        /* <DEDUP_REMOVED lines=24> */
.L_x_4769:
[----:B------:R-:W-:Y:S05]  /*9f40*/  BSYNC B1 ;  /* 0x0000000000017941 */ /* 0x000fea0003800000 */
.L_x_4768:
        /* <DEDUP_REMOVED lines=20> */
.L_x_5004:
[----:B------:R-:W-:Y:S05]  /*a090*/  BSYNC B1 ;  /* 0x0000000000017941 */ /* 0x000fea0003800000 */
.L_x_4770:
[----:B------:R-:W-:Y:S04]  /*a0a0*/  BSSY B1, `(.L_x_4772) ;  /* 0x000006a000017945 */ /* 0x000fe80003800000 */
[----:B------:R-:W-:Y:S05]  /*a0b0*/  @P2 BRA `(.L_x_4773) ;  /* 0x0000000400a02947 */ /* 0x000fea0003800000 */
[----:B------:R-:W-:Y:S01]  /*a0c0*/  IMAD.SHL.U32 R12, R192, 0x40, RZ ;  /* 0x00000040c00c7824 */ /* 0x000fe200078e00ff */
[----:B------:R-:W-:Y:S01]  /*a0d0*/  SHF.R.U64 R47, R30, 0x10, R31 ;  /* 0x000000101e2f7819 */ /* 0x000fe2000000121f */
[----:B------:R-:W-:Y:S01]  /*a0e0*/  IMAD.IADD R14, R16, 0x1, R39 ;  /* 0x00000001100e7824 */ /* 0x000fe200078e0227 */
[--C-:B------:R-:W-:Y:S02]  /*a0f0*/  SHF.R.U64 R46, R20, 0x10, R21.reuse ;  /* 0x00000010142e7819 */ /* 0x100fe40000001215 */
[----:B------:R-:W-:Y:S02]  /*a100*/  LOP3.LUT R15, R12, 0x1c0, RZ, 0xc0, !PT ;  /* 0x000001c00c0f7812 */ /* 0x000fe400078ec0ff */
[----:B------:R-:W-:Y:S02]  /*a110*/  SHF.R.U32.HI R42, RZ, 0x10, R21 ;  /* 0x00000010ff2a7819 */ /* 0x000fe40000011615 */
[----:B------:R-:W-:Y:S02]  /*a120*/  SHF.R.U32.HI R25, RZ, 0x3, R15 ;  /* 0x00000003ff197819 */ /* 0x000fe4000001160f */
[----:B------:R-:W-:-:S02]  /*a130*/  LOP3.LUT R14, R15, 0x38, R14, 0xf8, !PT ;  /* 0x000000380f0e7812 */ /* 0x000fc400078ef80e */
[----:B------:R-:W-:Y:S02]  /*a140*/  LOP3.LUT R12, R15, 0x38, R16, 0xf8, !PT ;  /* 0x000000380f0c7812 */ /* 0x000fe400078ef810 */
[-C--:B------:R-:W-:Y:S02]  /*a150*/  LOP3.LUT R15, R14, R25.reuse, RZ, 0x3c, !PT ;  /* 0x000000190e0f7212 */ /* 0x080fe400078e3cff */
[----:B0-----:R-:W-:Y:S02]  /*a160*/  LOP3.LUT R13, R12, R25, RZ, 0x3c, !PT ;  /* 0x000000190c0d7212 */ /* 0x001fe400078e3cff */
[----:B------:R-:W-:Y:S01]  /*a170*/  SHF.R.U32.HI R40, RZ, 0x10, R29 ;  /* 0x00000010ff287819 */ /* 0x000fe2000001161d */
[C---:B------:R-:W-:Y:S01]  /*a180*/  IMAD R25, R206.reuse, 0x200, R15 ;  /* 0x00000200ce197824 */ /* 0x040fe200078e020f */
[----:B------:R-:W-:Y:S01]  /*a190*/  PRMT R47, R43, 0x5410, R47 ;  /* 0x000054102b2f7816 */ /* 0x000fe2000000002f */
[----:B------:R-:W-:Y:S01]  /*a1a0*/  IMAD R13, R206, 0x200, R13 ;  /* 0x00000200ce0d7824 */ /* 0x000fe200078e020d */
[----:B------:R-:W-:Y:S01]  /*a1b0*/  SHF.R.U64 R41, R28, 0x10, R29 ;  /* 0x000000101c297819 */ /* 0x000fe2000000121d */
[--C-:B------:R-:W-:Y:S01]  /*a1c0*/  IMAD R38, R25, 0x2, R2.reuse ;  /* 0x0000000219267824 */ /* 0x100fe200078e0202 */
[----:B------:R-:W-:Y:S01]  /*a1d0*/  SHF.R.U32.HI R50, RZ, 0x10, R31 ;  /* 0x00000010ff327819 */ /* 0x000fe2000001161f */
[----:B------:R-:W-:Y:S01]  /*a1e0*/  IMAD R35, R13, 0x2, R2 ;  /* 0x000000020d237824 */ /* 0x000fe200078e0202 */
[----:B------:R-:W-:Y:S01]  /*a1f0*/  PRMT R46, R36, 0x5432, R46 ;  /* 0x00005432242e7816 */ /* 0x000fe2000000002e */
[----:B------:R-:W-:Y:S01]  /*a200*/  IMAD.U32 R49, R47, 0x10000, RZ ;  /* 0x000100002f317824 */ /* 0x000fe200078e00ff */
[----:B------:R-:W0:Y:S01]  /*a210*/  LDS.128 R24, [R38+0x20400] ;  /* 0x0204000026187984 */ /* 0x000e220000000c00 */
[----:B------:R-:W-:-:S02]  /*a220*/  PRMT R28, R37, 0x5432, R42 ;  /* 0x00005432251c7816 */ /* 0x000fc4000000002a */
[----:B------:R-:W-:Y:S01]  /*a230*/  PRMT R37, R37, 0x5410, R40 ;  /* 0x0000541025257816 */ /* 0x000fe20000000028 */
[----:B------:R-:W1:Y:S01]  /*a240*/  LDS.128 R12, [R35+0x20400] ;  /* 0x02040000230c7984 */ /* 0x000e620000000c00 */
[--C-:B------:R-:W-:Y:S02]  /*a250*/  SHF.R.U64 R21, R32, 0x10, R33.reuse ;  /* 0x0000001020157819 */ /* 0x100fe40000001221 */
[----:B------:R-:W-:Y:S02]  /*a260*/  SHF.R.U32.HI R20, RZ, 0x10, R33 ;  /* 0x00000010ff147819 */ /* 0x000fe40000011621 */
[----:B------:R-:W-:Y:S02]  /*a270*/  PRMT R50, R43, 0x5432, R50 ;  /* 0x000054322b327816 */ /* 0x000fe40000000032 */
[C---:B------:R-:W-:Y:S02]  /*a280*/  PRMT R21, R44.reuse, 0x5410, R21 ;  /* 0x000054102c157816 */ /* 0x040fe40000000015 */
[----:B------:R-:W-:-:S02]  /*a290*/  PRMT R20, R44, 0x5432, R20 ;  /* 0x000054322c147816 */ /* 0x000fc40000000014 */
[----:B------:R-:W-:Y:S02]  /*a2a0*/  PRMT R36, R36, 0x5410, R41 ;  /* 0x0000541024247816 */ /* 0x000fe40000000029 */
[----:B------:R-:W-:Y:S01]  /*a2b0*/  LOP3.LUT R48, R47, 0xffff0000, RZ, 0xc0, !PT ;  /* 0xffff00002f307812 */ /* 0x000fe200078ec0ff */
[C---:B------:R-:W-:Y:S01]  /*a2c0*/  IMAD.U32 R47, R28.reuse, 0x10000, RZ ;  /* 0x000100001c2f7824 */ /* 0x040fe200078e00ff */
[----:B------:R-:W-:Y:S01]  /*a2d0*/  LOP3.LUT R28, R28, 0xffff0000, RZ, 0xc0, !PT ;  /* 0xffff00001c1c7812 */ /* 0x000fe200078ec0ff */
[C---:B0-----:R-:W-:Y:S01]  /*a2e0*/  IMAD.U32 R40, R24.reuse, 0x10000, RZ ;  /* 0x0001000018287824 */ /* 0x041fe200078e00ff */
[C---:B------:R-:W-:Y:S01]  /*a2f0*/  LOP3.LUT R43, R25.reuse, 0xffff0000, RZ, 0xc0, !PT ;  /* 0xffff0000192b7812 */ /* 0x040fe200078ec0ff */
[----:B------:R-:W-:Y:S01]  /*a300*/  IMAD.U32 R42, R25, 0x10000, RZ ;  /* 0x00010000192a7824 */ /* 0x000fe200078e00ff */
[----:B------:R-:W-:Y:S01]  /*a310*/  LOP3.LUT R41, R24, 0xffff0000, RZ, 0xc0, !PT ;  /* 0xffff000018297812 */ /* 0x000fe200078ec0ff */
[C---:B-1----:R-:W-:Y:S01]  /*a320*/  IMAD.U32 R30, R12.reuse, 0x10000, RZ ;  /* 0x000100000c1e7824 */ /* 0x042fe200078e00ff */
[----:B------:R-:W-:Y:S01]  /*a330*/  LOP3.LUT R31, R12, 0xffff0000, RZ, 0xc0, !PT ;  /* 0xffff00000c1f7812 */ /* 0x000fe200078ec0ff */
[C---:B------:R-:W-:Y:S01]  /*a340*/  IMAD.U32 R32, R13.reuse, 0x10000, RZ ;  /* 0x000100000d207824 */ /* 0x040fe200078e00ff */
        /* <DEDUP_REMOVED lines=9> */
[C---:B------:R-:W-:Y:S01]  /*a3e0*/  IMAD.U32 R45, R27.reuse, 0x10000, RZ ;  /* 0x000100001b2d7824 */ /* 0x040fe200078e00ff */
[----:B------:R-:W-:Y:S01]  /*a3f0*/  LOP3.LUT R26, R27, 0xffff0000, RZ, 0xc0, !PT ;  /* 0xffff00001b1a7812 */ /* 0x000fe200078ec0ff */
[-C--:B------:R-:W-:Y:S01]  /*a400*/  FMUL.FTZ R27, R40, R25.reuse ;  /* 0x00000019281b7220 */ /* 0x080fe20000410000 */
[----:B------:R-:W-:Y:S01]  /*a410*/  LOP3.LUT R46, R46, 0xffff0000, RZ, 0xc0, !PT ;  /* 0xffff00002e2e7812 */ /* 0x000fe200078ec0ff */
[----:B------:R-:W-:Y:S01]  /*a420*/  FFMA.FTZ R24, R30, R25, -R51 ;  /* 0x000000191e187223 */ /* 0x000fe20000010833 */
[----:B------:R-:W-:Y:S02]  /*a430*/  IMAD.U32 R51, R50, 0x10000, RZ ;  /* 0x0001000032337824 */ /* 0x000fe400078e00ff */
[----:B------:R-:W-:Y:S01]  /*a440*/  FFMA.FTZ R25, R30, R49, R27 ;  /* 0x000000311e197223 */ /* 0x000fe2000001001b */
[C---:B------:R-:W-:Y:S01]  /*a450*/  FMUL.FTZ R40, R41.reuse, R48 ;  /* 0x0000003029287220 */ /* 0x040fe20000410000 */
[-C--:B------:R-:W-:Y:S01]  /*a460*/  FMUL.FTZ R30, R41, R46.reuse ;  /* 0x0000002e291e7220 */ /* 0x080fe20000410000 */
[----:B------:R-:W-:Y:S01]  /*a470*/  FMUL.FTZ R41, R42, R51 ;  /* 0x000000332a297220 */ /* 0x000fe20000410000 */
[----:B------:R-:W-:Y:S01]  /*a480*/  LOP3.LUT R50, R50, 0xffff0000, RZ, 0xc0, !PT ;  /* 0xffff000032327812 */ /* 0x000fe200078ec0ff */
[-C--:B------:R-:W-:Y:S01]  /*a490*/  FMUL.FTZ R42, R42, R47.reuse ;  /* 0x0000002f2a2a7220 */ /* 0x080fe20000410000 */
[C---:B------:R-:W-:Y:S01]  /*a4a0*/  FFMA.FTZ R27, R31.reuse, R46, -R40 ;  /* 0x0000002e1f1b7223 */ /* 0x040fe20000010828 */
[----:B------:R-:W-:Y:S01]  /*a4b0*/  FFMA.FTZ R48, R31, R48, R30 ;  /* 0x000000301f307223 */ /* 0x000fe2000001001e */
[C---:B------:R-:W-:Y:S01]  /*a4c0*/  FFMA.FTZ R41, R32.reuse, R47, -R41 ;  /* 0x0000002f20297223 */ /* 0x040fe20000010829 */
[----:B------:R-:W-:Y:S01]  /*a4d0*/  FFMA.FTZ R42, R32, R51, R42 ;  /* 0x00000033202a7223 */ /* 0x000fe2000001002a */
[----:B------:R-:W-:Y:S01]  /*a4e0*/  FMUL.FTZ R32, R43, R50 ;  /* 0x000000322b207220 */ /* 0x000fe20000410000 */
[----:B------:R-:W-:-:S02]  /*a4f0*/  IMAD.U32 R31, R21, 0x10000, RZ ;  /* 0x00010000151f7824 */ /* 0x000fc400078e00ff */
[-C--:B------:R-:W-:Y:S01]  /*a500*/  FMUL.FTZ R46, R43, R28.reuse ;  /* 0x0000001c2b2e7220 */ /* 0x080fe20000410000 */
[----:B------:R-:W-:Y:S02]  /*a510*/  IMAD.U32 R30, R36, 0x10000, RZ ;  /* 0x00010000241e7824 */ /* 0x000fe400078e00ff */
[----:B------:R-:W-:Y:S01]  /*a520*/  FFMA.FTZ R40, R33, R28, -R32 ;  /* 0x0000001c21287223 */ /* 0x000fe20000010820 */
[-C--:B------:R-:W-:Y:S01]  /*a530*/  FMUL.FTZ R52, R44, R31.reuse ;  /* 0x0000001f2c347220 */ /* 0x080fe20000410000 */
[----:B------:R-:W-:Y:S02]  /*a540*/  IMAD.U32 R32, R20, 0x10000, RZ ;  /* 0x0001000014207824 */ /* 0x000fe400078e00ff */
[----:B------:R-:W-:Y:S01]  /*a550*/  FMUL.FTZ R44, R44, R30 ;  /* 0x0000001e2c2c7220 */ /* 0x000fe20000410000 */
[----:B------:R-:W-:Y:S02]  /*a560*/  IMAD.U32 R28, R37, 0x10000, RZ ;  /* 0x00010000251c7824 */ /* 0x000fe400078e00ff */
[----:B------:R-:W-:Y:S01]  /*a570*/  FFMA.FTZ R33, R33, R50, R46 ;  /* 0x0000003221217223 */ /* 0x000fe2000001002e */
[----:B------:R-:W-:Y:S01]  /*a580*/  FFMA.FTZ R52, R29, R30, -R52 ;  /* 0x0000001e1d347223 */ /* 0x000fe20000010834 */
[----:B------:R-:W-:Y:S01]  /*a590*/  FMUL.FTZ R46, R45, R32 ;  /* 0x000000202d2e7220 */ /* 0x000fe20000410000 */
[----:B------:R-:W-:Y:S01]  /*a5a0*/  FFMA.FTZ R44, R29, R31, R44 ;  /* 0x0000001f1d2c7223 */ /* 0x000fe2000001002c */
[-C--:B------:R-:W-:Y:S01]  /*a5b0*/  FMUL.FTZ R30, R45, R28.reuse ;  /* 0x0000001c2d1e7220 */ /* 0x080fe20000410000 */
[----:B------:R-:W-:Y:S01]  /*a5c0*/  LOP3.LUT R21, R21, 0xffff0000, RZ, 0xc0, !PT ;  /* 0xffff000015157812 */ /* 0x000fe200078ec0ff */
[C---:B------:R-:W-:Y:S01]  /*a5d0*/  FFMA.FTZ R46, R13.reuse, R28, -R46 ;  /* 0x0000001c0d2e7223 */ /* 0x040fe2000001082e */
[----:B------:R-:W-:Y:S01]  /*a5e0*/  LOP3.LUT R29, R20, 0xffff0000, RZ, 0xc0, !PT ;  /* 0xffff0000141d7812 */ /* 0x000fe200078ec0ff */
[----:B------:R-:W-:Y:S01]  /*a5f0*/  FFMA.FTZ R30, R13, R32, R30 ;  /* 0x000000200d1e7223 */ /* 0x000fe2000001001e */
[----:B------:R-:W-:Y:S01]  /*a600*/  LOP3.LUT R36, R36, 0xffff0000, RZ, 0xc0, !PT ;  /* 0xffff000024247812 */ /* 0x000fe200078ec0ff */
[----:B------:R-:W-:Y:S01]  /*a610*/  FMUL.FTZ R13, R15, R21 ;  /* 0x000000150f0d7220 */ /* 0x000fe20000410000 */
[----:B------:R-:W-:Y:S01]  /*a620*/  LOP3.LUT R37, R37, 0xffff0000, RZ, 0xc0, !PT ;  /* 0xffff000025257812 */ /* 0x000fe200078ec0ff */
[----:B------:R-:W-:-:S02]  /*a630*/  FMUL.FTZ R31, R26, R29 ;  /* 0x0000001d1a1f7220 */ /* 0x000fc40000410000 */
[-C--:B------:R-:W-:Y:S01]  /*a640*/  FMUL.FTZ R20, R15, R36.reuse ;  /* 0x000000240f147220 */ /* 0x080fe20000410000 */
[----:B------:R-:W-:Y:S01]  /*a650*/  FFMA.FTZ R15, R12, R36, -R13 ;  /* 0x000000240c0f7223 */ /* 0x000fe2000001080d */
[-C--:B------:R-:W-:Y:S01]  /*a660*/  FMUL.FTZ R26, R26, R37.reuse ;  /* 0x000000251a1a7220 */ /* 0x080fe20000410000 */
[----:B------:R-:W-:Y:S01]  /*a670*/  FFMA.FTZ R31, R14, R37, -R31 ;  /* 0x000000250e1f7223 */ /* 0x000fe2000001081f */
[----:B------:R-:W-:Y:S01]  /*a680*/  FFMA.FTZ R21, R12, R21, R20 ;  /* 0x000000150c157223 */ /* 0x000fe20000010014 */
[----:B------:R-:W-:Y:S01]  /*a690*/  F2FP.BF16.F32.PACK_AB R12, R27, R24 ;  /* 0x000000181b0c723e */ /* 0x000fe200000010ff */
[----:B------:R-:W-:Y:S01]  /*a6a0*/  FFMA.FTZ R29, R14, R29, R26 ;  /* 0x0000001d0e1d7223 */ /* 0x000fe2000001001a */
[----:B------:R-:W-:Y:S02]  /*a6b0*/  F2FP.BF16.F32.PACK_AB R14, R15, R52 ;  /* 0x000000340f0e723e */ /* 0x000fe400000010ff */
[----:B------:R-:W-:Y:S02]  /*a6c0*/  F2FP.BF16.F32.PACK_AB R24, R48, R25 ;  /* 0x000000193018723e */ /* 0x000fe400000010ff */
[----:B------:R-:W-:-:S02]  /*a6d0*/  F2FP.BF16.F32.PACK_AB R13, R40, R41 ;  /* 0x00000029280d723e */ /* 0x000fc400000010ff */
[----:B------:R-:W-:Y:S02]  /*a6e0*/  F2FP.BF16.F32.PACK_AB R15, R31, R46 ;  /* 0x0000002e1f0f723e */ /* 0x000fe400000010ff */
[----:B------:R-:W-:Y:S02]  /*a6f0*/  F2FP.BF16.F32.PACK_AB R25, R33, R42 ;  /* 0x0000002a2119723e */ /* 0x000fe400000010ff */
[----:B------:R-:W-:Y:S01]  /*a700*/  F2FP.BF16.F32.PACK_AB R26, R21, R44 ;  /* 0x0000002c151a723e */ /* 0x000fe200000010ff */
[----:B------:R1:W-:Y:S01]  /*a710*/  STS.128 [R35+0x20400], R12 ;  /* 0x0204000c23007388 */ /* 0x0003e20000000c00 */
[----:B------:R-:W-:-:S05]  /*a720*/  F2FP.BF16.F32.PACK_AB R27, R29, R30 ;  /* 0x0000001e1d1b723e */ /* 0x000fca00000010ff */
[----:B------:R1:W-:Y:S02]  /*a730*/  STS.128 [R38+0x20400], R24 ;  /* 0x0204001826007388 */ /* 0x0003e40000000c00 */
.L_x_4773:
[----:B------:R-:W-:Y:S05]  /*a740*/  BSYNC B1 ;  /* 0x0000000000017941 */ /* 0x000fea0003800000 */
.L_x_4772:
[----:B------:R-:W-:Y:S01]  /*a750*/  PRMT R20, R34, 0x5410, R3 ;  /* 0x0000541022147816 */ /* 0x000fe20000000003 */
[----:B------:R-:W-:Y:S06]  /*a760*/  @P0 BRA `(.L_x_4764) ;  /* 0x0000000400a40947 */ /* 0x000fec0003800000 */
[----:B------:R-:W2:Y:S01]  /*a770*/  LDL R41, [R1+0x58] ;  /* 0x0000580001297983 */ /* 0x000ea20000100800 */
[----:B------:R-:W-:Y:S01]  /*a780*/  IMAD.SHL.U32 R3, R0, 0x40, RZ ;  /* 0x0000004000037824 */ /* 0x000fe200078e00ff */
[----:B01----:R-:W-:Y:S01]  /*a790*/  SHF.R.S32.HI R13, RZ, 0x1f, R0 ;  /* 0x0000001fff0d7819 */ /* 0x003fe20000011400 */
[----:B------:R-:W-:Y:S01]  /*a7a0*/  IMAD.IADD R39, R16, 0x1, R39 ;  /* 0x0000000110277824 */ /* 0x000fe200078e0227 */
[----:B------:R-:W-:Y:S02]  /*a7b0*/  SHF.R.U64 R32, R4, 0x10, R5 ;  /* 0x0000001004207819 */ /* 0x000fe40000001205 */
[----:B------:R-:W-:Y:S02]  /*a7c0*/  LEA.HI R13, R13, R0, RZ, 0x3 ;  /* 0x000000000d0d7211 */ /* 0x000fe400078f18ff */
[----:B------:R-:W-:Y:S02]  /*a7d0*/  LOP3.LUT R12, R3, 0x1c0, RZ, 0xc0, !PT ;  /* 0x000001c0030c7812 */ /* 0x000fe400078ec0ff */
[----:B------:R-:W-:Y:S01]  /*a7e0*/  SHF.R.U64 R21, R8, 0x10, R9 ;  /* 0x0000001008157819 */ /* 0x000fe20000001209 */
[----:B------:R-:W-:Y:S01]  /*a7f0*/  IMAD.SHL.U32 R13, R13, 0x40, RZ ;  /* 0x000000400d0d7824 */ /* 0x000fe200078e00ff */
[----:B------:R-:W-:-:S02]  /*a800*/  LOP3.LUT R0, R12, 0x38, R39, 0xf8, !PT ;  /* 0x000000380c007812 */ /* 0x000fc400078ef827 */
[----:B------:R-:W-:Y:S02]  /*a810*/  SHF.R.U32.HI R3, RZ, 0x3, R12 ;  /* 0x00000003ff037819 */ /* 0x000fe4000001160c */
[----:B------:R-:W-:Y:S02]  /*a820*/  PRMT R32, R53, 0x5432, R32 ;  /* 0x0000543235207816 */ /* 0x000fe40000000020 */
[----:B------:R-:W-:Y:S02]  /*a830*/  LOP3.LUT R0, R0, R3, RZ, 0x3c, !PT ;  /* 0x0000000300007212 */ /* 0x000fe400078e3cff */
[----:B------:R-:W-:Y:S01]  /*a840*/  LOP3.LUT R3, R13, 0xfffffe00, RZ, 0xc0, !PT ;  /* 0xfffffe000d037812 */ /* 0x000fe200078ec0ff */
[----:B------:R-:W-:Y:S01]  /*a850*/  IMAD.U32 R34, R32, 0x10000, RZ ;  /* 0x0001000020227824 */ /* 0x000fe200078e00ff */
[----:B------:R-:W-:Y:S02]  /*a860*/  SHF.R.U32.HI R29, RZ, 0x10, R9 ;  /* 0x00000010ff1d7819 */ /* 0x000fe40000011609 */
[----:B------:R-:W-:Y:S01]  /*a870*/  SHF.R.U32.HI R33, RZ, 0x10, R5 ;  /* 0x00000010ff217819 */ /* 0x000fe20000011605 */
[----:B------:R-:W-:Y:S01]  /*a880*/  IMAD.IADD R3, R3, 0x1, R0 ;  /* 0x0000000103037824 */ /* 0x000fe200078e0200 */
[----:B------:R-:W-:-:S02]  /*a890*/  PRMT R21, R56, 0x5410, R21 ;  /* 0x0000541038157816 */ /* 0x000fc40000000015 */
[----:B------:R-:W-:Y:S01]  /*a8a0*/  SHF.R.U32.HI R37, RZ, 0x10, R7 ;  /* 0x00000010ff257819 */ /* 0x000fe20000011607 */
[----:B------:R-:W-:Y:S01]  /*a8b0*/  IMAD R0, R3, 0x2, R2 ;  /* 0x0000000203007824 */ /* 0x000fe200078e0202 */
[----:B------:R-:W-:Y:S01]  /*a8c0*/  PRMT R33, R53, 0x5410, R33 ;  /* 0x0000541035217816 */ /* 0x000fe20000000021 */
[----:B------:R-:W-:Y:S01]  /*a8d0*/  IMAD.U32 R28, R21, 0x10000, RZ ;  /* 0x00010000151c7824 */ /* 0x000fe200078e00ff */
[----:B------:R-:W-:Y:S02]  /*a8e0*/  SHF.R.U32.HI R31, RZ, 0x10, R11 ;  /* 0x00000010ff1f7819 */ /* 0x000fe4000001160b */
[----:B------:R-:W0:Y:S01]  /*a8f0*/  LDS.128 R24, [R0+0x20400] ;  /* 0x0204000000187984 */ /* 0x000e220000000c00 */
[----:B------:R-:W-:Y:S01]  /*a900*/  PRMT R29, R57, 0x5410, R29 ;  /* 0x00005410391d7816 */ /* 0x000fe2000000001d */
[----:B------:R-:W-:Y:S01]  /*a910*/  IMAD.U32 R36, R33, 0x10000, RZ ;  /* 0x0001000021247824 */ /* 0x000fe200078e00ff */
[----:B------:R-:W-:Y:S02]  /*a920*/  SHF.R.U64 R30, R10, 0x10, R11 ;  /* 0x000000100a1e7819 */ /* 0x000fe4000000120b */
[----:B------:R-:W-:-:S02]  /*a930*/  PRMT R37, R55, 0x5410, R37 ;  /* 0x0000541037257816 */ /* 0x000fc40000000025 */
[C---:B------:R-:W-:Y:S02]  /*a940*/  PRMT R31, R20.reuse, 0x5410, R31 ;  /* 0x00005410141f7816 */ /* 0x040fe4000000001f */
        /* <DEDUP_REMOVED lines=75> */
.L_x_4764:
[----:B------:R-:W-:Y:S05]  /*ae00*/  BSYNC B0 ;  /* 0x0000000000007941 */ /* 0x000fea0003800000 */
.L_x_4750:
        /* <DEDUP_REMOVED lines=8> */
.L_x_4747:
[----:B--23--:R-:W-:-:S05]  /*ae90*/  IMAD.U32 R0, RZ, RZ, UR37 ;  /* 0x00000025ff007e24 */ /* 0x00cfca000f8e00ff */
[----:B------:R-:W-:-:S13]  /*aea0*/  ISETP.NE.AND P0, PT, R0, 0x3, PT ;  /* 0x000000030000780c */ /* 0x000fda0003f05270 */
[----:B------:R-:W-:Y:S05]  /*aeb0*/  @!P0 BRA `(.L_x_4774) ;  /* 0x0000000000048947 */ /* 0x000fea0003800000 */
[----:B------:R-:W-:Y:S01]  /*aec0*/  BPT.TRAP 0x1 ;  /* 0x000000040000795c */ /* 0x000fe20000300000 */
.L_x_4774:
[----:B------:R-:W-:Y:S01]  /*aed0*/  IMAD R20, R19, 0x8, R2 ;  /* 0x0000000813147824 */ /* 0x000fe200078e0202 */
[----:B------:R-:W-:-:S04]  /*aee0*/  SHF.L.U32 R21, R22, 0x1f, RZ ;  /* 0x0000001f16157819 */ /* 0x000fc800000006ff */
[----:B------:R2:W3:Y:S01]  /*aef0*/  SYNCS.PHASECHK.TRANS64.TRYWAIT P1, [R20+URZ+0x28c30], R21 ;  /* 0x028c3015140075a7 */ /* 0x0004e2000802017f */
[----:B------:R-:W-:Y:S05]  /*af00*/  @!P0 BRA `(.L_x_4775) ;  /* 0x0000000000048947 */ /* 0x000fea0003800000 */
[----:B------:R-:W-:Y:S01]  /*af10*/  BPT.TRAP 0x1 ;  /* 0x000000040000795c */ /* 0x000fe20000300000 */
.L_x_4775:
[C---:B------:R-:W-:Y:S02]  /*af20*/  VIADD R0, R2.reuse, 0x22400 ;  /* 0x0002240002007836 */ /* 0x040fe40000000000 */
[----:B01----:R-:W-:-:S03]  /*af30*/  VIADD R3, R2, 0x20400 ;  /* 0x0002040002037836 */ /* 0x003fc60000000000 */
[----:B------:R-:W-:Y:S02]  /*af40*/  SHF.R.U32.HI R0, RZ, 0x4, R0 ;  /* 0x00000004ff007819 */ /* 0x000fe40000011600 */
[----:B------:R-:W-:Y:S02]  /*af50*/  SHF.R.U32.HI R3, RZ, 0x4, R3 ;  /* 0x00000004ff037819 */ /* 0x000fe40000011603 */
[----:B------:R-:W-:Y:S02]  /*af60*/  LOP3.LUT R0, R0, 0x3fff, RZ, 0xc0, !PT ;  /* 0x00003fff00007812 */ /* 0x000fe400078ec0ff */
[----:B------:R-:W-:Y:S02]  /*af70*/  LOP3.LUT R3, R3, 0x3fff, RZ, 0xc0, !PT ;  /* 0x00003fff03037812 */ /* 0x000fe400078ec0ff */
[----:B------:R-:W-:Y:S01]  /*af80*/  LOP3.LUT R12, R0, 0x10000, RZ, 0xfc, !PT ;  /* 0x00010000000c7812 */ /* 0x000fe200078efcff */
[----:B---3--:R-:W-:Y:S06]  /*af90*/  @P1 BRA `(.L_x_4776) ;  /* 0x0000000000081947 */ /* 0x008fec0003800000 */
[----:B------:R-:W0:Y:S02]  /*afa0*/  SYNCS.PHASECHK.TRANS64.TRYWAIT P1, [R20+URZ+0x28c30], R21 ;  /* 0x028c3015140075a7 */ /* 0x000e24000802017f */
[----:B0-----:R-:W-:Y:S05]  /*afb0*/  @!P1 BRA `(.L_x_4777) ;  /* 0x0000014800549947 */ /* 0x001fea0003800000 */
.L_x_4776:
        /* <DEDUP_REMOVED lines=47> */
.L_x_4778:
[----:B------:R-:W1:Y:S01]  /*b2b0*/  LDC R0, c[0x0][0x448] ;  /* 0x00011200ff007b82 */ /* 0x000e620000000800 */
[----:B------:R-:W-:Y:S01]  /*b2c0*/  ULDC UR4, c[0x0][0x9d8] ;  /* 0x0002760000047ab9 */ /* 0x000fe20000000800 */
[----:B------:R-:W-:Y:S02]  /*b2d0*/  IMAD.MOV.U32 R14, RZ, RZ, -0x40 ;  /* 0xffffffc0ff0e7424 */ /* 0x000fe400078e00ff */
[----:B------:R-:W-:Y:S01]  /*b2e0*/  FMUL.FTZ R15, R25, UR4 ;  /* 0x00000004190f7c20 */ /* 0x000fe20008410000 */
[----:B------:R-:W-:Y:S02]  /*b2f0*/  IMAD.IADD R25, R208, 0x1, R199 ;  /* 0x00000001d0197824 */ /* 0x000fe400078e02c7 */
[----:B------:R-:W-:Y:S01]  /*b300*/  FMUL.FTZ R27, R27, UR4 ;  /* 0x000000041b1b7c20 */ /* 0x000fe20008410000 */
[----:B------:R-:W-:Y:S01]  /*b310*/  FMUL.FTZ R26, R26, UR4 ;  /* 0x000000041a1a7c20 */ /* 0x000fe20008410000 */
[----:B------:R-:W-:Y:S01]  /*b320*/  FMUL.FTZ R30, R30, UR4 ;  /* 0x000000041e1e7c20 */ /* 0x000fe20008410000 */
[----:B------:R-:W-:Y:S01]  /*b330*/  FMUL.FTZ R31, R31, UR4 ;  /* 0x000000041f1f7c20 */ /* 0x000fe20008410000 */
[----:B------:R3:W-:Y:S01]  /*b340*/  MUFU.TANH R62, R27 ;  /* 0x0000001b003e7308 */ /* 0x0007e20000002400 */
[----:B------:R-:W-:Y:S01]  /*b350*/  FMUL.FTZ R34, R34, UR4 ;  /* 0x0000000422227c20 */ /* 0x000fe20008410000 */
[----:B------:R-:W-:Y:S01]  /*b360*/  LOP3.LUT R18, R18, 0xfffffffd, RZ, 0xc0, !PT ;  /* 0xfffffffd12127812 */ /* 0x000fe200078ec0ff */
[----:B------:R-:W-:Y:S01]  /*b370*/  FMUL.FTZ R35, R35, UR4 ;  /* 0x0000000423237c20 */ /* 0x000fe20008410000 */
[----:B------:R-:W-:Y:S01]  /*b380*/  FMUL.FTZ R38, R38, UR4 ;  /* 0x0000000426267c20 */ /* 0x000fe20008410000 */
[----:B------:R-:W-:Y:S01]  /*b390*/  FMUL.FTZ R39, R39, UR4 ;  /* 0x0000000427277c20 */ /* 0x000fe20008410000 */
[----:B------:R-:W-:Y:S01]  /*b3a0*/  FMUL.FTZ R42, R42, UR4 ;  /* 0x000000042a2a7c20 */ /* 0x000fe20008410000 */
[----:B------:R-:W-:Y:S01]  /*b3b0*/  FMUL.FTZ R43, R43, UR4 ;  /* 0x000000042b2b7c20 */ /* 0x000fe20008410000 */
[----:B------:R-:W4:Y:S01]  /*b3c0*/  MUFU.TANH R3, R26 ;  /* 0x0000001a00037308 */ /* 0x000f220000002400 */
[----:B---3--:R-:W-:-:S02]  /*b3d0*/  IMAD R27, R209, R14, 0x40 ;  /* 0x00000040d11b7424 */ /* 0x008fc400078e020e */
[----:B------:R-:W-:Y:S01]  /*b3e0*/  FMUL.FTZ R13, R24, UR4 ;  /* 0x00000004180d7c20 */ /* 0x000fe20008410000 */
[----:B------:R-:W-:Y:S01]  /*b3f0*/  FMUL.FTZ R46, R46, UR4 ;  /* 0x000000042e2e7c20 */ /* 0x000fe20008410000 */
[----:B------:R-:W-:Y:S01]  /*b400*/  FMUL.FTZ R14, R50, UR4 ;  /* 0x00000004320e7c20 */ /* 0x000fe20008410000 */
[----:B------:R-:W-:Y:S01]  /*b410*/  FMUL.FTZ R47, R47, UR4 ;  /* 0x000000042f2f7c20 */ /* 0x000fe20008410000 */
[----:B------:R-:W-:Y:S01]  /*b420*/  IADD3 R64, R200, 0x1, R27 ;  /* 0x00000001c8407810 */ /* 0x000fe20007ffe01b */
[----:B------:R-:W-:Y:S01]  /*b430*/  FMUL.FTZ R51, R51, UR4 ;  /* 0x0000000433337c20 */ /* 0x000fe20008410000 */
[----:B-1----:R-:W-:Y:S01]  /*b440*/  ISETP.NE.AND P1, PT, R0, 0x1, PT ;  /* 0x000000010000780c */ /* 0x002fe20003f25270 */
[----:B------:R-:W1:Y:S01]  /*b450*/  MUFU.TANH R30, R30 ;  /* 0x0000001e001e7308 */ /* 0x000e620000002400 */
[----:B------:R-:W-:Y:S01]  /*b460*/  IADD3 R27, -R207, R27, R200 ;  /* 0x0000001bcf1b7210 */ /* 0x000fe20007ffe1c8 */
[----:B------:R-:W-:Y:S01]  /*b470*/  FMUL.FTZ R54, R54, UR4 ;  /* 0x0000000436367c20 */ /* 0x000fe20008410000 */
[----:B------:R-:W-:Y:S01]  /*b480*/  IADD3 R64, -R198, R64, -R207 ;  /* 0x00000040c6407210 */ /* 0x000fe20007ffe9cf */
[----:B------:R-:W-:Y:S01]  /*b490*/  FMUL.FTZ R55, R55, UR4 ;  /* 0x0000000437377c20 */ /* 0x000fe20008410000 */
[----:B------:R-:W-:Y:S01]  /*b4a0*/  FMUL.FTZ R68, R40, UR4 ;  /* 0x0000000428447c20 */ /* 0x000fe20008410000 */
[----:B------:R-:W-:Y:S01]  /*b4b0*/  FMUL.FTZ R66, R37, UR4 ;  /* 0x0000000425427c20 */ /* 0x000fe20008410000 */
[----:B------:R-:W-:Y:S01]  /*b4c0*/  FMUL.FTZ R72, R44, UR4 ;  /* 0x000000042c487c20 */ /* 0x000fe20008410000 */
[----:B------:R3:W0:Y:S01]  /*b4d0*/  MUFU.TANH R58, R31 ;  /* 0x0000001f003a7308 */ /* 0x0006220000002400 */
[----:B------:R-:W-:Y:S01]  /*b4e0*/  FMUL.FTZ R45, R45, UR4 ;  /* 0x000000042d2d7c20 */ /* 0x000fe20008410000 */
[----:B------:R-:W-:Y:S01]  /*b4f0*/  FMUL.FTZ R49, R49, UR4 ;  /* 0x0000000431317c20 */ /* 0x000fe20008410000 */
[----:B------:R-:W-:Y:S01]  /*b500*/  FMUL.FTZ R53, R53, UR4 ;  /* 0x0000000435357c20 */ /* 0x000fe20008410000 */
[----:B------:R-:W2:Y:S01]  /*b510*/  @P1 LDC R0, c[0x0][0x44c] ;  /* 0x00011300ff001b82 */ /* 0x000ea20000000800 */
[----:B------:R-:W-:-:S03]  /*b520*/  @P1 LOP3.LUT R18, R18, 0x2, RZ, 0xfc, !PT ;  /* 0x0000000212121812 */ /* 0x000fc600078efcff */
[----:B------:R-:W0:Y:S04]  /*b530*/  MUFU.TANH R34, R34 ;  /* 0x0000002200227308 */ /* 0x000e280000002400 */
[----:B------:R-:W4:Y:S04]  /*b540*/  @P1 LDC R57, c[0x0][0x450] ;  /* 0x00011400ff391b82 */ /* 0x000f280000000800 */
[----:B------:R-:W0:Y:S08]  /*b550*/  MUFU.TANH R35, R35 ;  /* 0x0000002300237308 */ /* 0x000e300000002400 */
[----:B------:R-:W0:Y:S01]  /*b560*/  MUFU.TANH R38, R38 ;  /* 0x0000002600267308 */ /* 0x000e220000002400 */
[----:B--2---:R-:W-:-:S07]  /*b570*/  @P1 IMAD.HI.U32 R0, R25, R0, RZ ;  /* 0x0000000019001227 */ /* 0x004fce00078e00ff */
[----:B------:R-:W2:Y:S01]  /*b580*/  MUFU.TANH R39, R39 ;  /* 0x0000002700277308 */ /* 0x000ea20000002400 */
[----:B----4-:R-:W-:-:S07]  /*b590*/  @P1 SHF.R.U32.HI R25, RZ, R57, R0 ;  /* 0x00000039ff191219 */ /* 0x010fce0000011600 */
[----:B------:R-:W4:Y:S01]  /*b5a0*/  MUFU.TANH R24, R42 ;  /* 0x0000002a00187308 */ /* 0x000f220000002400 */
[----:B------:R-:W1:Y:S04]  /*b5b0*/  SHFL.IDX PT, R0, R25, 0x1, 0x1c1f ;  /* 0x003c1f0019007f89 */ /* 0x000e6800000e0000 */
[----:B------:R-:W4:Y:S03]  /*b5c0*/  SHFL.IDX PT, R25, R25, RZ, 0x1c1f ;  /* 0x001c1fff19197589 */ /* 0x000f2600000e0000 */
[----:B------:R-:W4:Y:S08]  /*b5d0*/  MUFU.TANH R43, R43 ;  /* 0x0000002b002b7308 */ /* 0x000f300000002400 */
[----:B------:R2:W4:Y:S08]  /*b5e0*/  MUFU.TANH R26, R46 ;  /* 0x0000002e001a7308 */ /* 0x0005300000002400 */
[----:B------:R-:W4:Y:S01]  /*b5f0*/  MUFU.TANH R47, R47 ;  /* 0x0000002f002f7308 */ /* 0x000f220000002400 */
[----:B-1----:R-:W-:-:S04]  /*b600*/  VIADDMNMX R0, R0, R64, R27, PT ;  /* 0x0000004000007246 */ /* 0x002fc8000380011b */
[C---:B------:R-:W-:Y:S02]  /*b610*/  ISETP.GT.AND P1, PT, R0.reuse, RZ, PT ;  /* 0x000000ff0000720c */ /* 0x040fe40003f24270 */
[C---:B------:R-:W-:Y:S01]  /*b620*/  ISETP.GT.AND P2, PT, R0.reuse, 0x1, PT ;  /* 0x000000010000780c */ /* 0x040fe20003f44270 */
[----:B------:R-:W1:Y:S01]  /*b630*/  MUFU.TANH R14, R14 ;  /* 0x0000000e000e7308 */ /* 0x000e620000002400 */
[----:B------:R-:W-:Y:S02]  /*b640*/  ISETP.GT.AND P3, PT, R0, 0x8, PT ;  /* 0x000000080000780c */ /* 0x000fe40003f64270 */
[----:B------:R-:W-:Y:S02]  /*b650*/  FSEL R3, R3, -INF , P1 ;  /* 0xff80000003037808 */ /* 0x000fe40000800000 */
[----:B------:R-:W-:Y:S02]  /*b660*/  FSEL R62, R62, -INF , P2 ;  /* 0xff8000003e3e7808 */ /* 0x000fe40001000000 */
[----:B------:R-:W-:Y:S01]  /*b670*/  ISETP.GT.AND P1, PT, R0, 0x9, PT ;  /* 0x000000090000780c */ /* 0x000fe20003f24270 */
[----:B------:R-:W1:Y:S01]  /*b680*/  MUFU.TANH R51, R51 ;  /* 0x0000003300337308 */ /* 0x000e620000002400 */
[----:B------:R-:W-:-:S02]  /*b690*/  FSEL R60, R30, -INF , P3 ;  /* 0xff8000001e3c7808 */ /* 0x000fc40001800000 */
[----:B---3--:R-:W-:Y:S02]  /*b6a0*/  FMNMX.FTZ R31, R3, R62, !PT ;  /* 0x0000003e031f7209 */ /* 0x008fe40007810000 */
[----:B------:R-:W-:Y:S02]  /*b6b0*/  ISETP.GT.AND P2, PT, R0, 0x10, PT ;  /* 0x000000100000780c */ /* 0x000fe40003f44270 */
[----:B0-----:R-:W-:Y:S01]  /*b6c0*/  FSEL R58, R58, -INF , P1 ;  /* 0xff8000003a3a7808 */ /* 0x001fe20000800000 */
[----:B------:R-:W-:Y:S01]  /*b6d0*/  MUFU.TANH R55, R55 ;  /* 0x0000003700377308 */ /* 0x000fe20000002400 */
[----:B------:R-:W-:Y:S02]  /*b6e0*/  FMNMX.FTZ R31, R60, R31, !PT ;  /* 0x0000001f3c1f7209 */ /* 0x000fe40007810000 */
[----:B------:R-:W-:Y:S02]  /*b6f0*/  ISETP.GT.AND P1, PT, R0, 0x11, PT ;  /* 0x000000110000780c */ /* 0x000fe40003f24270 */
[----:B------:R-:W-:-:S02]  /*b700*/  FSEL R56, R34, -INF , P2 ;  /* 0xff80000022387808 */ /* 0x000fc40001000000 */
[----:B------:R-:W-:Y:S01]  /*b710*/  FMNMX.FTZ R31, R58, R31, !PT ;  /* 0x0000001f3a1f7209 */ /* 0x000fe20007810000 */
[----:B------:R-:W-:Y:S01]  /*b720*/  MUFU.TANH R13, R13 ;  /* 0x0000000d000d7308 */ /* 0x000fe20000002400 */
[----:B------:R-:W-:Y:S02]  /*b730*/  ISETP.GT.AND P2, PT, R0, 0x18, PT ;  /* 0x000000180000780c */ /* 0x000fe40003f44270 */
[----:B------:R-:W-:Y:S02]  /*b740*/  FSEL R50, R35, -INF , P1 ;  /* 0xff80000023327808 */ /* 0x000fe40000800000 */
[----:B------:R-:W-:Y:S02]  /*b750*/  FMNMX.FTZ R31, R56, R31, !PT ;  /* 0x0000001f381f7209 */ /* 0x000fe40007810000 */
[----:B------:R-:W-:Y:S01]  /*b760*/  ISETP.GT.AND P1, PT, R0, 0x19, PT ;  /* 0x000000190000780c */ /* 0x000fe20003f24270 */
[----:B------:R-:W-:Y:S01]  /*b770*/  MUFU.TANH R15, R15 ;  /* 0x0000000f000f7308 */ /* 0x000fe20000002400 */
[----:B--2---:R-:W-:-:S02]  /*b780*/  FSEL R46, R38, -INF , P2 ;  /* 0xff800000262e7808 */ /* 0x004fc40001000000 */
[----:B------:R-:W-:Y:S02]  /*b790*/  FMNMX.FTZ R31, R50, R31, !PT ;  /* 0x0000001f321f7209 */ /* 0x000fe40007810000 */
[----:B------:R-:W-:Y:S02]  /*b7a0*/  ISETP.GT.AND P2, PT, R0, 0x20, PT ;  /* 0x000000200000780c */ /* 0x000fe40003f44270 */
[----:B------:R-:W-:Y:S01]  /*b7b0*/  FSEL R42, R39, -INF , P1 ;  /* 0xff800000272a7808 */ /* 0x000fe20000800000 */
[----:B------:R-:W-:Y:S01]  /*b7c0*/  MUFU.TANH R66, R66 ;  /* 0x0000004200427308 */ /* 0x000fe20000002400 */
[----:B------:R-:W-:Y:S02]  /*b7d0*/  FMNMX.FTZ R31, R46, R31, !PT ;  /* 0x0000001f2e1f7209 */ /* 0x000fe40007810000 */
[----:B------:R-:W-:Y:S02]  /*b7e0*/  ISETP.GT.AND P1, PT, R0, 0x21, PT ;  /* 0x000000210000780c */ /* 0x000fe40003f24270 */
[----:B----4-:R-:W-:-:S02]  /*b7f0*/  FSEL R38, R24, -INF , P2 ;  /* 0xff80000018267808 */ /* 0x010fc40001000000 */
[----:B------:R-:W-:Y:S01]  /*b800*/  FMNMX.FTZ R31, R42, R31, !PT ;  /* 0x0000001f2a1f7209 */ /* 0x000fe20007810000 */
[----:B------:R0:W2:Y:S01]  /*b810*/  MUFU.TANH R24, R54 ;  /* 0x0000003600187308 */ /* 0x0000a20000002400 */
[----:B------:R-:W-:Y:S02]  /*b820*/  ISETP.GT.AND P2, PT, R0, 0x28, PT ;  /* 0x000000280000780c */ /* 0x000fe40003f44270 */
[----:B------:R-:W-:Y:S02]  /*b830*/  FSEL R30, R43, -INF , P1 ;  /* 0xff8000002b1e7808 */ /* 0x000fe40000800000 */
[----:B------:R-:W-:Y:S02]  /*b840*/  FMNMX.FTZ R31, R38, R31, !PT ;  /* 0x0000001f261f7209 */ /* 0x000fe40007810000 */
[----:B------:R-:W-:Y:S01]  /*b850*/  ISETP.GT.AND P1, PT, R0, 0x29, PT ;  /* 0x000000290000780c */ /* 0x000fe20003f24270 */
[----:B------:R-:W-:Y:S01]  /*b860*/  MUFU.TANH R68, R68 ;  /* 0x0000004400447308 */ /* 0x000fe20000002400 */
[----:B------:R-:W-:Y:S01]  /*b870*/  FSEL R34, R26, -INF , P2 ;  /* 0xff8000001a227808 */ /* 0x000fe20001000000 */
[----:B0-----:R-:W-:Y:S01]  /*b880*/  FMUL.FTZ R54, R33, UR4 ;  /* 0x0000000421367c20 */ /* 0x001fe20008410000 */
[----:B------:R-:W-:Y:S01]  /*b890*/  FMNMX.FTZ R31, R30, R31, !PT ;  /* 0x0000001f1e1f7209 */ /* 0x000fe20007810000 */
[----:B------:R-:W-:Y:S01]  /*b8a0*/  FMUL.FTZ R33, R52, UR4 ;  /* 0x0000000434217c20 */ /* 0x000fe20008410000 */
[----:B------:R-:W-:-:S02]  /*b8b0*/  ISETP.GT.AND P2, PT, R0, 0x30, PT ;  /* 0x000000300000780c */ /* 0x000fc40003f44270 */
[----:B------:R-:W-:Y:S01]  /*b8c0*/  FSEL R26, R47, -INF , P1 ;  /* 0xff8000002f1a7808 */ /* 0x000fe20000800000 */
[----:B------:R-:W-:Y:S01]  /*b8d0*/  MUFU.TANH R54, R54 ;  /* 0x0000003600367308 */ /* 0x000fe20000002400 */
[----:B------:R-:W-:Y:S01]  /*b8e0*/  FMNMX.FTZ R35, R34, R31, !PT ;  /* 0x0000001f22237209 */ /* 0x000fe20007810000 */
[----:B------:R-:W-:Y:S01]  /*b8f0*/  FMUL.FTZ R31, R28, UR4 ;  /* 0x000000041c1f7c20 */ /* 0x000fe20008410000 */
[----:B------:R-:W-:Y:S02]  /*b900*/  ISETP.GT.AND P1, PT, R0, 0x31, PT ;  /* 0x000000310000780c */ /* 0x000fe40003f24270 */
[----:B-1----:R-:W-:Y:S02]  /*b910*/  FSEL R28, R14, -INF , P2 ;  /* 0xff8000000e1c7808 */ /* 0x002fe40001000000 */
[----:B------:R-:W-:Y:S01]  /*b920*/  FMNMX.FTZ R35, R26, R35, !PT ;  /* 0x000000231a237209 */ /* 0x000fe20007810000 */
[----:B------:R-:W0:Y:S01]  /*b930*/  MUFU.TANH R31, R31 ;  /* 0x0000001f001f7308 */ /* 0x000e220000002400 */
[----:B------:R-:W-:-:S02]  /*b940*/  ISETP.GT.AND P2, PT, R0, 0x38, PT ;  /* 0x000000380000780c */ /* 0x000fc40003f44270 */
[----:B------:R-:W-:Y:S02]  /*b950*/  FSEL R14, R51, -INF , P1 ;  /* 0xff800000330e7808 */ /* 0x000fe40000800000 */
[----:B------:R-:W-:Y:S01]  /*b960*/  FMNMX.FTZ R39, R28, R35, !PT ;  /* 0x000000231c277209 */ /* 0x000fe20007810000 */
[----:B------:R-:W-:Y:S01]  /*b970*/  FMUL.FTZ R35, R29, UR4 ;  /* 0x000000041d237c20 */ /* 0x000fe20008410000 */
[----:B------:R-:W-:Y:S01]  /*b980*/  ISETP.GT.AND P1, PT, R0, 0x39, PT ;  /* 0x000000390000780c */ /* 0x000fe20003f24270 */
[----:B------:R-:W-:Y:S01]  /*b990*/  MUFU.TANH R72, R72 ;  /* 0x0000004800487308 */ /* 0x000fe20000002400 */
[----:B--2---:R-:W-:Y:S02]  /*b9a0*/  FSEL R24, R24, -INF , P2 ;  /* 0xff80000018187808 */ /* 0x004fe40001000000 */
[----:B------:R-:W-:Y:S02]  /*b9b0*/  FMNMX.FTZ R39, R14, R39, !PT ;  /* 0x000000270e277209 */ /* 0x000fe40007810000 */
[----:B------:R-:W-:-:S02]  /*b9c0*/  FSEL R0, R55, -INF , P1 ;  /* 0xff80000037007808 */ /* 0x000fc40000800000 */
[----:B------:R-:W-:Y:S01]  /*b9d0*/  FMNMX.FTZ R29, R24, R39, !PT ;  /* 0x00000027181d7209 */ /* 0x000fe20007810000 */
[----:B------:R-:W-:Y:S01]  /*b9e0*/  FMUL.FTZ R39, R32, UR4 ;  /* 0x0000000420277c20 */ /* 0x000fe20008410000 */
[----:B------:R-:W1:Y:S01]  /*b9f0*/  MUFU.TANH R35, R35 ;  /* 0x0000002300237308 */ /* 0x000e620000002400 */
[----:B------:R-:W-:Y:S01]  /*ba00*/  VIADDMNMX R27, R25, R64, R27, PT ;  /* 0x00000040191b7246 */ /* 0x000fe2000380011b */
[----:B------:R-:W-:Y:S01]  /*ba10*/  FMUL.FTZ R32, R36, UR4 ;  /* 0x0000000424207c20 */ /* 0x000fe20008410000 */
[----:B------:R-:W-:Y:S01]  /*ba20*/  FMNMX.FTZ R29, R0, R29, !PT ;  /* 0x0000001d001d7209 */ /* 0x000fe20007810000 */
[----:B------:R-:W-:Y:S01]  /*ba30*/  FMUL.FTZ R25, R48, UR4 ;  /* 0x0000000430197c20 */ /* 0x000fe20008410000 */
[C---:B------:R-:W-:Y:S02]  /*ba40*/  ISETP.GT.AND P1, PT, R27.reuse, RZ, PT ;  /* 0x000000ff1b00720c */ /* 0x040fe40003f24270 */
[C---:B------:R-:W-:Y:S01]  /*ba50*/  ISETP.GT.AND P2, PT, R27.reuse, 0x1, PT ;  /* 0x000000011b00780c */ /* 0x040fe20003f44270 */
[----:B------:R-:W2:Y:S01]  /*ba60*/  SHFL.BFLY PT, R70, R29, 0x2, 0x1f ;  /* 0x0c401f001d467f89 */ /* 0x000ea200000e0000 */
[----:B------:R-:W3:Y:S01]  /*ba70*/  MUFU.TANH R39, R39 ;  /* 0x0000002700277308 */ /* 0x000ee20000002400 */
[----:B------:R-:W-:-:S02]  /*ba80*/  ISETP.GT.AND P3, PT, R27, 0x8, PT ;  /* 0x000000081b00780c */ /* 0x000fc40003f64270 */
[----:B------:R-:W-:Y:S02]  /*ba90*/  FSEL R40, R13, -INF , P1 ;  /* 0xff8000000d287808 */ /* 0x000fe40000800000 */
[----:B------:R-:W-:Y:S02]  /*baa0*/  ISETP.GT.AND P1, PT, R27, 0x9, PT ;  /* 0x000000091b00780c */ /* 0x000fe40003f24270 */
[----:B0-----:R-:W-:Y:S01]  /*bab0*/  FSEL R44, R31, -INF , P3 ;  /* 0xff8000001f2c7808 */ /* 0x001fe20001800000 */
[----:B------:R-:W0:Y:S01]  /*bac0*/  MUFU.TANH R32, R32 ;  /* 0x0000002000207308 */ /* 0x000e220000002400 */
[----:B-1----:R-:W-:Y:S02]  /*bad0*/  FSEL R48, R35, -INF , P1 ;  /* 0xff80000023307808 */ /* 0x002fe40000800000 */
[C---:B------:R-:W-:Y:S02]  /*bae0*/  ISETP.GT.AND P1, PT, R27.reuse, 0x11, PT ;  /* 0x000000111b00780c */ /* 0x040fe40003f24270 */
[----:B------:R-:W-:-:S02]  /*baf0*/  ISETP.GT.AND P3, PT, R27, 0x29, PT ;  /* 0x000000291b00780c */ /* 0x000fc40003f64270 */
[----:B------:R-:W-:Y:S01]  /*bb00*/  FSEL R54, R54, -INF , P1 ;  /* 0xff80000036367808 */ /* 0x000fe20000800000 */
[----:B------:R1:W-:Y:S01]  /*bb10*/  MUFU.TANH R76, R25 ;  /* 0x00000019004c7308 */ /* 0x0003e20000002400 */
[----:B------:R-:W-:-:S04]  /*bb20*/  ISETP.GT.AND P1, PT, R27, 0x19, PT ;  /* 0x000000191b00780c */ /* 0x000fc80003f24270 */
[----:B------:R-:W-:Y:S02]  /*bb30*/  FSEL R66, R66, -INF , P1 ;  /* 0xff80000042427808 */ /* 0x000fe40000800000 */
[----:B--2---:R-:W-:Y:S01]  /*bb40*/  FMNMX.FTZ R36, R29, R70, !PT ;  /* 0x000000461d247209 */ /* 0x004fe20007810000 */
[----:B------:R-:W-:Y:S01]  /*bb50*/  FMUL.FTZ R70, R41, UR4 ;  /* 0x0000000429467c20 */ /* 0x000fe20008410000 */
[----:B------:R-:W-:Y:S01]  /*bb60*/  FSEL R29, R15, -INF , P2 ;  /* 0xff8000000f1d7808 */ /* 0x000fe20001000000 */
[----:B------:R-:W-:Y:S01]  /*bb70*/  MUFU.TANH R45, R45 ;  /* 0x0000002d002d7308 */ /* 0x000fe20000002400 */
[----:B------:R-:W-:Y:S01]  /*bb80*/  ISETP.GT.AND P2, PT, R27, 0x10, PT ;  /* 0x000000101b00780c */ /* 0x000fe20003f44270 */
[----:B------:R-:W2:Y:S01]  /*bb90*/  SHFL.BFLY PT, R37, R36, 0x1, 0x1f ;  /* 0x0c201f0024257f89 */ /* 0x000ea200000e0000 */
[----:B------:R-:W-:Y:S01]  /*bba0*/  FMNMX.FTZ R13, R40, R29, !PT ;  /* 0x0000001d280d7209 */ /* 0x000fe20007810000 */
[----:B------:R-:W-:Y:S01]  /*bbb0*/  ULDC UR4, c[0x0][0x988] ;  /* 0x0002620000047ab9 */ /* 0x000fe20000000800 */
[----:B---3--:R-:W-:-:S02]  /*bbc0*/  FSEL R52, R39, -INF , P2 ;  /* 0xff80000027347808 */ /* 0x008fc40001000000 */
[----:B------:R-:W-:Y:S01]  /*bbd0*/  FMNMX.FTZ R13, R44, R13, !PT ;  /* 0x0000000d2c0d7209 */ /* 0x000fe20007810000 */
[----:B------:R-:W3:Y:S01]  /*bbe0*/  MUFU.TANH R70, R70 ;  /* 0x0000004600467308 */ /* 0x000ee20000002400 */
[C---:B------:R-:W-:Y:S02]  /*bbf0*/  ISETP.GT.AND P2, PT, R27.reuse, 0x18, PT ;  /* 0x000000181b00780c */ /* 0x040fe40003f44270 */
[----:B------:R-:W-:Y:S02]  /*bc00*/  FMNMX.FTZ R13, R48, R13, !PT ;  /* 0x0000000d300d7209 */ /* 0x000fe40007810000 */
[----:B0-----:R-:W-:Y:S02]  /*bc10*/  FSEL R64, R32, -INF , P2 ;  /* 0xff80000020407808 */ /* 0x001fe40001000000 */
[----:B------:R-:W-:Y:S01]  /*bc20*/  FMNMX.FTZ R13, R52, R13, !PT ;  /* 0x0000000d340d7209 */ /* 0x000fe20007810000 */
[----:B------:R-:W-:Y:S01]  /*bc30*/  MUFU.TANH R33, R33 ;  /* 0x0000002100217308 */ /* 0x000fe20000002400 */
[----:B------:R-:W-:-:S02]  /*bc40*/  ISETP.GT.AND P2, PT, R27, 0x20, PT ;  /* 0x000000201b00780c */ /* 0x000fc40003f44270 */
[----:B-1----:R-:W-:Y:S01]  /*bc50*/  FMNMX.FTZ R25, R54, R13, !PT ;  /* 0x0000000d36197209 */ /* 0x002fe20007810000 */
[----:B------:R-:W-:Y:S01]  /*bc60*/  IMAD.U32 R13, RZ, RZ, UR4 ;  /* 0x00000004ff0d7e24 */ /* 0x000fe2000f8e00ff */
[----:B------:R-:W-:Y:S02]  /*bc70*/  ISETP.GT.AND P1, PT, R27, 0x21, PT ;  /* 0x000000211b00780c */ /* 0x000fe40003f24270 */
[----:B------:R-:W-:Y:S01]  /*bc80*/  FMNMX.FTZ R25, R64, R25, !PT ;  /* 0x0000001940197209 */ /* 0x000fe20007810000 */
[----:B------:R-:W-:Y:S01]  /*bc90*/  MUFU.TANH R53, R53 ;  /* 0x0000003500357308 */ /* 0x000fe20000002400 */
[----:B------:R-:W-:Y:S02]  /*bca0*/  FSEL R68, R68, -INF , P2 ;  /* 0xff80000044447808 */ /* 0x000fe40001000000 */
[----:B------:R-:W-:Y:S02]  /*bcb0*/  FMNMX.FTZ R25, R66, R25, !PT ;  /* 0x0000001942197209 */ /* 0x000fe40007810000 */
[----:B--2---:R-:W-:-:S02]  /*bcc0*/  FMNMX.FTZ R15, R36, R37, !PT ;  /* 0x00000025240f7209 */ /* 0x004fc40007810000 */
[----:B------:R-:W-:Y:S01]  /*bcd0*/  ISETP.GT.AND P2, PT, R27, 0x28, PT ;  /* 0x000000281b00780c */ /* 0x000fe20003f44270 */
[----:B------:R-:W0:Y:S01]  /*bce0*/  MUFU.TANH R36, R49 ;  /* 0x0000003100247308 */ /* 0x000e220000002400 */
[----:B---3--:R-:W-:Y:S01]  /*bcf0*/  FSEL R70, R70, -INF , P1 ;  /* 0xff80000046467808 */ /* 0x008fe20000800000 */
[----:B------:R-:W-:Y:S01]  /*bd00*/  FMUL.FTZ R31, R15, R13 ;  /* 0x0000000d0f1f7220 */ /* 0x000fe20000410000 */
[----:B------:R-:W-:Y:S02]  /*bd10*/  FMNMX.FTZ R25, R68, R25, !PT ;  /* 0x0000001944197209 */ /* 0x000fe40007810000 */
[----:B------:R-:W-:Y:S02]  /*bd20*/  FSEL R72, R72, -INF , P2 ;  /* 0xff80000048487808 */ /* 0x000fe40001000000 */
[----:B------:R-:W-:Y:S02]  /*bd30*/  FMNMX.FTZ R25, R70, R25, !PT ;  /* 0x0000001946197209 */ /* 0x000fe40007810000 */
[----:B------:R-:W-:-:S02]  /*bd40*/  ISETP.GT.AND P1, PT, R27, 0x30, PT ;  /* 0x000000301b00780c */ /* 0x000fc40003f24270 */
[----:B------:R-:W-:Y:S02]  /*bd50*/  FSEL R74, R45, -INF , P3 ;  /* 0xff8000002d4a7808 */ /* 0x000fe40001800000 */
[----:B------:R-:W-:Y:S02]  /*bd60*/  FMNMX.FTZ R25, R72, R25, !PT ;  /* 0x0000001948197209 */ /* 0x000fe40007810000 */
[----:B------:R-:W-:Y:S02]  /*bd70*/  ISETP.GT.AND P2, PT, R27, 0x31, PT ;  /* 0x000000311b00780c */ /* 0x000fe40003f44270 */
[----:B------:R-:W-:Y:S02]  /*bd80*/  FSEL R76, R76, -INF , P1 ;  /* 0xff8000004c4c7808 */ /* 0x000fe40000800000 */
[----:B------:R-:W-:Y:S02]  /*bd90*/  FMNMX.FTZ R25, R74, R25, !PT ;  /* 0x000000194a197209 */ /* 0x000fe40007810000 */
[----:B------:R-:W-:-:S02]  /*bda0*/  FSETP.NEU.FTZ.AND P4, PT, R15, -INF , PT ;  /* 0xff8000000f00780b */ /* 0x000fc40003f9d000 */
[----:B------:R-:W-:Y:S02]  /*bdb0*/  ISETP.GT.AND P1, PT, R27, 0x38, PT ;  /* 0x000000381b00780c */ /* 0x000fe40003f24270 */
[----:B0-----:R-:W-:Y:S02]  /*bdc0*/  FSEL R36, R36, -INF , P2 ;  /* 0xff80000024247808 */ /* 0x001fe40001000000 */
[----:B------:R-:W-:Y:S02]  /*bdd0*/  FMNMX.FTZ R25, R76, R25, !PT ;  /* 0x000000194c197209 */ /* 0x000fe40007810000 */
[----:B------:R-:W-:Y:S02]  /*bde0*/  FSEL R31, R31, RZ, P4 ;  /* 0x000000ff1f1f7208 */ /* 0x000fe40002000000 */
[----:B------:R-:W-:Y:S02]  /*bdf0*/  ISETP.GT.AND P2, PT, R27, 0x39, PT ;  /* 0x000000391b00780c */ /* 0x000fe40003f44270 */
[----:B------:R-:W-:Y:S01]  /*be00*/  FSEL R32, R33, -INF , P1 ;  /* 0xff80000021207808 */ /* 0x000fe20000800000 */
[--C-:B------:R-:W-:Y:S01]  /*be10*/  FFMA.FTZ R78, R62, R13, -R31.reuse ;  /* 0x0000000d3e4e7223 */ /* 0x100fe2000001081f */
[----:B------:R-:W-:Y:S01]  /*be20*/  FMNMX.FTZ R25, R36, R25, !PT ;  /* 0x0000001924197209 */ /* 0x000fe20007810000 */
[-CC-:B------:R-:W-:Y:S01]  /*be30*/  FFMA.FTZ R167, R60, R13.reuse, -R31.reuse ;  /* 0x0000000d3ca77223 */ /* 0x180fe2000001081f */
[----:B------:R-:W-:Y:S01]  /*be40*/  FSEL R62, R53, -INF , P2 ;  /* 0xff800000353e7808 */ /* 0x000fe20001000000 */
[--C-:B------:R-:W-:Y:S01]  /*be50*/  FFMA.FTZ R165, R3, R13, -R31.reuse ;  /* 0x0000000d03a57223 */ /* 0x100fe2000001081f */
[----:B------:R-:W-:Y:S01]  /*be60*/  FMNMX.FTZ R25, R32, R25, !PT ;  /* 0x0000001920197209 */ /* 0x000fe20007810000 */
[-CC-:B------:R-:W-:Y:S01]  /*be70*/  FFMA.FTZ R3, R26, R13.reuse, -R31.reuse ;  /* 0x0000000d1a037223 */ /* 0x180fe2000001081f */
[--C-:B------:R-:W-:Y:S01]  /*be80*/  FFMA.FTZ R26, R14, R13, -R31.reuse ;  /* 0x0000000d0e1a7223 */ /* 0x100fe2000001081f */
[----:B------:R-:W-:Y:S01]  /*be90*/  MUFU.EX2 R78, R78 ;  /* 0x0000004e004e7308 */ /* 0x000fe20000000800 */
[----:B------:R-:W-:Y:S01]  /*bea0*/  FMNMX.FTZ R25, R62, R25, !PT ;  /* 0x000000193e197209 */ /* 0x000fe20007810000 */
[-CC-:B------:R-:W-:Y:S01]  /*beb0*/  FFMA.FTZ R58, R58, R13.reuse, -R31.reuse ;  /* 0x0000000d3a3a7223 */ /* 0x180fe2000001081f */
[-CC-:B------:R-:W-:Y:S01]  /*bec0*/  FFMA.FTZ R157, R38, R13.reuse, -R31.reuse ;  /* 0x0000000d269d7223 */ /* 0x180fe2000001081f */
[-CC-:B------:R-:W-:Y:S01]  /*bed0*/  FFMA.FTZ R38, R30, R13.reuse, -R31.reuse ;  /* 0x0000000d1e267223 */ /* 0x180fe2000001081f */
[-CC-:B------:R-:W-:Y:S01]  /*bee0*/  FFMA.FTZ R161, R56, R13.reuse, -R31.reuse ;  /* 0x0000000d38a17223 */ /* 0x180fe2000001081f */
[----:B------:R-:W0:Y:S01]  /*bef0*/  SHFL.BFLY PT, R60, R25, 0x2, 0x1f ;  /* 0x0c401f00193c7f89 */ /* 0x000e2200000e0000 */
[-CC-:B------:R-:W-:Y:S01]  /*bf00*/  FFMA.FTZ R50, R50, R13.reuse, -R31.reuse ;  /* 0x0000000d32327223 */ /* 0x180fe2000001081f */
[----:B------:R-:W1:Y:S01]  /*bf10*/  MUFU.EX2 R165, R165 ;  /* 0x000000a500a57308 */ /* 0x000e620000000800 */
[-CC-:B------:R-:W-:Y:S01]  /*bf20*/  FFMA.FTZ R163, R46, R13.reuse, -R31.reuse ;  /* 0x0000000d2ea37223 */ /* 0x180fe2000001081f */
[-CC-:B------:R-:W-:Y:S01]  /*bf30*/  FFMA.FTZ R42, R42, R13.reuse, -R31.reuse ;  /* 0x0000000d2a2a7223 */ /* 0x180fe2000001081f */
[-CC-:B------:R-:W-:Y:S01]  /*bf40*/  FFMA.FTZ R30, R34, R13.reuse, -R31.reuse ;  /* 0x0000000d221e7223 */ /* 0x180fe2000001081f */
[----:B------:R-:W-:-:S04]  /*bf50*/  FFMA.FTZ R24, R24, R13, -R31 ;  /* 0x0000000d18187223 */ /* 0x000fc8000001081f */
[----:B------:R-:W2:Y:S08]  /*bf60*/  MUFU.EX2 R167, R167 ;  /* 0x000000a700a77308 */ /* 0x000eb00000000800 */
[----:B------:R-:W3:Y:S01]  /*bf70*/  MUFU.EX2 R58, R58 ;  /* 0x0000003a003a7308 */ /* 0x000ee20000000800 */
[----:B-1----:R-:W-:Y:S01]  /*bf80*/  FADD.FTZ R34, R165, R78 ;  /* 0x0000004ea5227221 */ /* 0x002fe20000010000 */
[----:B------:R-:W-:-:S02]  /*bf90*/  F2FP.BF16.F32.PACK_AB R165, R78, R165 ;  /* 0x000000a54ea5723e */ /* 0x000fc400000010ff */
[----:B0-----:R-:W-:Y:S01]  /*bfa0*/  FMNMX.FTZ R60, R25, R60, !PT ;  /* 0x0000003c193c7209 */ /* 0x001fe20007810000 */
[----:B------:R-:W-:-:S03]  /*bfb0*/  FFMA.FTZ R25, R28, R13, -R31 ;  /* 0x0000000d1c197223 */ /* 0x000fc6000001081f */
[----:B------:R-:W0:Y:S01]  /*bfc0*/  MUFU.EX2 R161, R161 ;  /* 0x000000a100a17308 */ /* 0x000e220000000800 */
[----:B--2---:R-:W-:Y:S01]  /*bfd0*/  FADD.FTZ R43, R167, R34 ;  /* 0x00000022a72b7221 */ /* 0x004fe20000010000 */
[----:B------:R-:W-:Y:S01]  /*bfe0*/  VIADD R34, R20, 0x28c40 ;  /* 0x00028c4014227836 */ /* 0x000fe20000000000 */
[----:B------:R-:W1:Y:S04]  /*bff0*/  SHFL.BFLY PT, R27, R60, 0x1, 0x1f ;  /* 0x0c201f003c1b7f89 */ /* 0x000e6800000e0000 */
[----:B------:R-:W-:Y:S01]  /*c000*/  PRMT R34, R187, 0x654, R34 ;  /* 0x00000654bb227816 */ /* 0x000fe20000000022 */
[----:B------:R-:W2:Y:S01]  /*c010*/  MUFU.EX2 R50, R50 ;  /* 0x0000003200327308 */ /* 0x000ea20000000800 */
[----:B---3--:R-:W-:Y:S02]  /*c020*/  F2FP.BF16.F32.PACK_AB R167, R58, R167 ;  /* 0x000000a73aa7723e */ /* 0x008fe400000010ff */
[----:B------:R3:W-:Y:S05]  /*c030*/  SYNCS.ARRIVE.TRANS64.RED.A1T0 RZ, [R34+URZ], RZ ;  /* 0x000000ff22ff79a7 */ /* 0x0007ea000810043f */
[----:B------:R-:W-:Y:S08]  /*c040*/  MUFU.EX2 R163, R163 ;  /* 0x000000a300a37308 */ /* 0x000ff00000000800 */
[----:B------:R-:W-:Y:S01]  /*c050*/  MUFU.EX2 R42, R42 ;  /* 0x0000002a002a7308 */ /* 0x000fe20000000800 */
[----:B-1----:R-:W-:Y:S01]  /*c060*/  FMNMX.FTZ R14, R60, R27, !PT ;  /* 0x0000001b3c0e7209 */ /* 0x002fe20007810000 */
        /* <DEDUP_REMOVED lines=15> */
[----:B------:R-:W-:Y:S01]  /*c160*/  FADD.FTZ R40, R58, R43 ;  /* 0x0000002b3a287221 */ /* 0x000fe20000010000 */
[-CC-:B------:R-:W-:Y:S01]  /*c170*/  FFMA.FTZ R43, R36, R13.reuse, -R33.reuse ;  /* 0x0000000d242b7223 */ /* 0x180fe20000010821 */
[-CC-:B------:R-:W-:Y:S01]  /*c180*/  FFMA.FTZ R156, R68, R13.reuse, -R33.reuse ;  /* 0x0000000d449c7223 */ /* 0x180fe20000010821 */
[-CC-:B------:R-:W-:Y:S01]  /*c190*/  FFMA.FTZ R39, R70, R13.reuse, -R33.reuse ;  /* 0x0000000d46277223 */ /* 0x180fe20000010821 */
[----:B0-----:R-:W-:Y:S01]  /*c1a0*/  FADD.FTZ R47, R161, R40 ;  /* 0x00000028a12f7221 */ /* 0x001fe20000010000 */
[-CC-:B------:R-:W-:Y:S01]  /*c1b0*/  FFMA.FTZ R41, R72, R13.reuse, -R33.reuse ;  /* 0x0000000d48297223 */ /* 0x180fe20000010821 */
[----:B------:R-:W0:Y:S01]  /*c1c0*/  MUFU.EX2 R29, R29 ;  /* 0x0000001d001d7308 */ /* 0x000e220000000800 */
[-CC-:B------:R-:W-:Y:S01]  /*c1d0*/  FFMA.FTZ R0, R74, R13.reuse, -R33.reuse ;  /* 0x0000000d4a007223 */ /* 0x180fe20000010821 */
[-CC-:B------:R-:W-:Y:S01]  /*c1e0*/  FFMA.FTZ R28, R76, R13.reuse, -R33.reuse ;  /* 0x0000000d4c1c7223 */ /* 0x180fe20000010821 */
[-CC-:B------:R-:W-:Y:S01]  /*c1f0*/  FFMA.FTZ R32, R32, R13.reuse, -R33.reuse ;  /* 0x0000000d20207223 */ /* 0x180fe20000010821 */
[----:B------:R-:W-:Y:S01]  /*c200*/  FFMA.FTZ R33, R62, R13, -R33 ;  /* 0x0000000d3e217223 */ /* 0x000fe20000010821 */
[----:B--2---:R-:W-:-:S03]  /*c210*/  F2FP.BF16.F32.PACK_AB R161, R50, R161 ;  /* 0x000000a132a1723e */ /* 0x004fc600000010ff */
[----:B------:R-:W1:Y:S08]  /*c220*/  MUFU.EX2 R166, R166 ;  /* 0x000000a600a67308 */ /* 0x000e700000000800 */
[----:B------:R-:W2:Y:S01]  /*c230*/  MUFU.EX2 R31, R31 ;  /* 0x0000001f001f7308 */ /* 0x000ea20000000800 */
[----:B0-----:R-:W-:Y:S01]  /*c240*/  FADD.FTZ R45, R164, R29 ;  /* 0x0000001da42d7221 */ /* 0x001fe20000010000 */
[----:B------:R-:W-:-:S06]  /*c250*/  F2FP.BF16.F32.PACK_AB R164, R29, R164 ;  /* 0x000000a41da4723e */ /* 0x000fcc00000010ff */
[----:B------:R-:W3:Y:S01]  /*c260*/  MUFU.EX2 R160, R160 ;  /* 0x000000a000a07308 */ /* 0x000ee20000000800 */
[----:B-1----:R-:W-:-:S07]  /*c270*/  FADD.FTZ R36, R166, R45 ;  /* 0x0000002da6247221 */ /* 0x002fce0000010000 */
[----:B------:R-:W0:Y:S01]  /*c280*/  MUFU.EX2 R35, R35 ;  /* 0x0000002300237308 */ /* 0x000e220000000800 */
[C---:B--2---:R-:W-:Y:S01]  /*c290*/  FADD.FTZ R45, R31.reuse, R36 ;  /* 0x000000241f2d7221 */ /* 0x044fe20000010000 */
[----:B------:R-:W-:Y:S01]  /*c2a0*/  FADD.FTZ R36, R50, R47 ;  /* 0x0000002f32247221 */ /* 0x000fe20000010000 */
[----:B------:R-:W-:Y:S01]  /*c2b0*/  F2FP.BF16.F32.PACK_AB R166, R31, R166 ;  /* 0x000000a61fa6723e */ /* 0x000fe200000010ff */
[----:B------:R-:W-:Y:S02]  /*c2c0*/  BAR.SYNC.DEFER_BLOCKING 0xf, 0x100 ;  /* 0x03c4000000007b1d */ /* 0x000fe40000010000 */
[----:B------:R-:W-:Y:S01]  /*c2d0*/  FADD.FTZ R47, R163, R36 ;  /* 0x00000024a32f7221 */ /* 0x000fe20000010000 */
[----:B------:R-:W-:Y:S01]  /*c2e0*/  F2FP.BF16.F32.PACK_AB R163, R42, R163 ;  /* 0x000000a32aa3723e */ /* 0x000fe200000010ff */
[----:B---3--:R-:W-:Y:S02]  /*c2f0*/  FADD.FTZ R34, R160, R45 ;  /* 0x0000002da0227221 */ /* 0x008fe40000010000 */
[----:B------:R-:W1:Y:S01]  /*c300*/  MUFU.EX2 R162, R162 ;  /* 0x000000a200a27308 */ /* 0x000e620000000800 */
[----:B------:R-:W-:-:S04]  /*c310*/  FADD.FTZ R36, R42, R47 ;  /* 0x0000002f2a247221 */ /* 0x000fc80000010000 */
[----:B------:R-:W-:Y:S01]  /*c320*/  FADD.FTZ R47, R157, R36 ;  /* 0x000000249d2f7221 */ /* 0x000fe20000010000 */
[C---:B------:R-:W-:Y:S01]  /*c330*/  F2FP.BF16.F32.PACK_AB R157, R38.reuse, R157 ;  /* 0x0000009d269d723e */ /* 0x040fe200000010ff */
[C---:B0-----:R-:W-:Y:S01]  /*c340*/  FADD.FTZ R45, R35.reuse, R34 ;  /* 0x00000022232d7221 */ /* 0x041fe20000010000 */
[----:B------:R-:W0:Y:S01]  /*c350*/  MUFU.EX2 R37, R37 ;  /* 0x0000002500257308 */ /* 0x000e220000000800 */
[----:B------:R-:W-:Y:S01]  /*c360*/  FADD.FTZ R47, R38, R47 ;  /* 0x0000002f262f7221 */ /* 0x000fe20000010000 */
[----:B------:R-:W-:-:S06]  /*c370*/  F2FP.BF16.F32.PACK_AB R160, R35, R160 ;  /* 0x000000a023a0723e */ /* 0x000fcc00000010ff */
[----:B------:R-:W2:Y:S01]  /*c380*/  MUFU.EX2 R156, R156 ;  /* 0x0000009c009c7308 */ /* 0x000ea20000000800 */
[----:B-1----:R-:W-:Y:S01]  /*c390*/  FADD.FTZ R34, R162, R45 ;  /* 0x0000002da2227221 */ /* 0x002fe20000010000 */
[----:B------:R1:W-:Y:S06]  /*c3a0*/  STSM.16.M88.4 [R201+0x26800], R164 ;  /* 0x026800a4c9007844 */ /* 0x0003ec0000000200 */
[----:B------:R-:W3:Y:S01]  /*c3b0*/  MUFU.EX2 R39, R39 ;  /* 0x0000002700277308 */ /* 0x000ee20000000800 */
[C---:B0-----:R-:W-:Y:S01]  /*c3c0*/  FADD.FTZ R45, R37.reuse, R34 ;  /* 0x00000022252d7221 */ /* 0x041fe20000010000 */
[----:B------:R-:W-:-:S05]  /*c3d0*/  F2FP.BF16.F32.PACK_AB R162, R37, R162 ;  /* 0x000000a225a2723e */ /* 0x000fca00000010ff */
[----:B------:R1:W-:Y:S01]  /*c3e0*/  STSM.16.M88.4 [R202], R160 ;  /* 0x000000a0ca007844 */ /* 0x0003e20000000200 */
[----:B------:R-:W0:Y:S01]  /*c3f0*/  MUFU.EX2 R30, R30 ;  /* 0x0000001e001e7308 */ /* 0x000e220000000800 */
[----:B--2---:R-:W-:-:S07]  /*c400*/  FADD.FTZ R34, R156, R45 ;  /* 0x0000002d9c227221 */ /* 0x004fce0000010000 */
[----:B------:R-:W2:Y:S01]  /*c410*/  MUFU.EX2 R41, R41 ;  /* 0x0000002900297308 */ /* 0x000ea20000000800 */
[C---:B---3--:R-:W-:Y:S01]  /*c420*/  FADD.FTZ R34, R39.reuse, R34 ;  /* 0x0000002227227221 */ /* 0x048fe20000010000 */
[----:B------:R-:W-:-:S06]  /*c430*/  F2FP.BF16.F32.PACK_AB R156, R39, R156 ;  /* 0x0000009c279c723e */ /* 0x000fcc00000010ff */
[----:B------:R-:W3:Y:S01]  /*c440*/  MUFU.EX2 R3, R3 ;  /* 0x0000000300037308 */ /* 0x000ee20000000800 */
[----:B0-----:R-:W-:-:S07]  /*c450*/  FADD.FTZ R36, R30, R47 ;  /* 0x0000002f1e247221 */ /* 0x001fce0000010000 */
[----:B------:R-:W0:Y:S01]  /*c460*/  MUFU.EX2 R0, R0 ;  /* 0x0000000000007308 */ /* 0x000e220000000800 */
[----:B--2---:R-:W-:-:S07]  /*c470*/  FADD.FTZ R29, R41, R34 ;  /* 0x00000022291d7221 */ /* 0x004fce0000010000 */
[----:B------:R-:W-:Y:S01]  /*c480*/  MUFU.EX2 R25, R25 ;  /* 0x0000001900197308 */ /* 0x000fe20000000800 */
[C---:B---3--:R-:W-:Y:S01]  /*c490*/  FADD.FTZ R36, R3.reuse, R36 ;  /* 0x0000002403247221 */ /* 0x048fe20000010000 */
[----:B------:R-:W-:-:S06]  /*c4a0*/  F2FP.BF16.F32.PACK_AB R159, R3, R30 ;  /* 0x0000001e039f723e */ /* 0x000fcc00000010ff */
[----:B------:R-:W2:Y:S01]  /*c4b0*/  MUFU.EX2 R26, R26 ;  /* 0x0000001a001a7308 */ /* 0x000ea20000000800 */
[C---:B0-----:R-:W-:Y:S01]  /*c4c0*/  FADD.FTZ R29, R0.reuse, R29 ;  /* 0x0000001d001d7221 */ /* 0x041fe20000010000 */
[----:B------:R-:W-:-:S05]  /*c4d0*/  F2FP.BF16.F32.PACK_AB R158, R0, R41 ;  /* 0x00000029009e723e */ /* 0x000fca00000010ff */
[----:B------:R1:W-:Y:S01]  /*c4e0*/  STSM.16.M88.4 [R204], R156 ;  /* 0x0000009ccc007844 */ /* 0x0003e20000000200 */
[----:B------:R-:W-:Y:S08]  /*c4f0*/  MUFU.EX2 R28, R28 ;  /* 0x0000001c001c7308 */ /* 0x000ff00000000800 */
[----:B------:R-:W0:Y:S01]  /*c500*/  MUFU.EX2 R43, R43 ;  /* 0x0000002b002b7308 */ /* 0x000e220000000800 */
[----:B--2---:R-:W-:Y:S01]  /*c510*/  F2FP.BF16.F32.PACK_AB R153, R26, R25 ;  /* 0x000000191a99723e */ /* 0x004fe200000010ff */
[----:B------:R-:W-:-:S04]  /*c520*/  FADD.FTZ R25, R25, R36 ;  /* 0x0000002419197221 */ /* 0x000fc80000010000 */
[----:B------:R-:W-:Y:S02]  /*c530*/  FADD.FTZ R25, R26, R25 ;  /* 0x000000191a197221 */ /* 0x000fe40000010000 */
[----:B------:R-:W-:Y:S08]  /*c540*/  MUFU.EX2 R24, R24 ;  /* 0x0000001800187308 */ /* 0x000ff00000000800 */
[----:B------:R-:W2:Y:S01]  /*c550*/  MUFU.EX2 R27, R27 ;  /* 0x0000001b001b7308 */ /* 0x000ea20000000800 */
[----:B0----5:R-:W-:Y:S01]  /*c560*/  F2FP.BF16.F32.PACK_AB R152, R43, R28 ;  /* 0x0000001c2b98723e */ /* 0x021fe200000010ff */
[----:B------:R-:W-:-:S04]  /*c570*/  FADD.FTZ R28, R28, R29 ;  /* 0x0000001d1c1c7221 */ /* 0x000fc80000010000 */
[----:B------:R-:W-:Y:S02]  /*c580*/  FADD.FTZ R43, R43, R28 ;  /* 0x0000001c2b2b7221 */ /* 0x000fe40000010000 */
[----:B------:R-:W0:Y:S08]  /*c590*/  MUFU.EX2 R32, R32 ;  /* 0x0000002000207308 */ /* 0x000e300000000800 */
[----:B------:R-:W3:Y:S01]  /*c5a0*/  MUFU.EX2 R33, R33 ;  /* 0x0000002100217308 */ /* 0x000ee20000000800 */
[----:B--2---:R-:W-:Y:S01]  /*c5b0*/  F2FP.BF16.F32.PACK_AB R155, R27, R24 ;  /* 0x000000181b9b723e */ /* 0x004fe200000010ff */
[----:B------:R-:W-:-:S04]  /*c5c0*/  FADD.FTZ R24, R24, R25 ;  /* 0x0000001918187221 */ /* 0x000fc80000010000 */
[----:B------:R-:W-:Y:S01]  /*c5d0*/  FADD.FTZ R3, R27, R24 ;  /* 0x000000181b037221 */ /* 0x000fe20000010000 */
[----:B0-----:R-:W-:Y:S01]  /*c5e0*/  FADD.FTZ R0, R32, R43 ;  /* 0x0000002b20007221 */ /* 0x001fe20000010000 */
[----:B---3--:R-:W-:-:S03]  /*c5f0*/  F2FP.BF16.F32.PACK_AB R154, R33, R32 ;  /* 0x00000020219a723e */ /* 0x008fc600000010ff */
[----:B------:R-:W-:Y:S02]  /*c600*/  FADD.FTZ R0, R33, R0 ;  /* 0x0000000021007221 */ /* 0x000fe40000010000 */
[----:B------:R1:W-:Y:S01]  /*c610*/  STSM.16.M88.4 [R203], R152 ;  /* 0x00000098cb007844 */ /* 0x0003e20000000200 */
[----:B------:R-:W-:Y:S05]  /*c620*/  @!P0 BRA `(.L_x_4779) ;  /* 0x0000000000048947 */ /* 0x000fea0003800000 */
[----:B------:R-:W-:Y:S01]  /*c630*/  BPT.TRAP 0x1 ;  /* 0x000000040000795c */ /* 0x000fe20000300000 */
.L_x_4779:
[----:B------:R0:W2:Y:S01]  /*c640*/  SYNCS.PHASECHK.TRANS64.TRYWAIT P1, [R20+URZ+0x28c50], R21 ;  /* 0x028c5015140075a7 */ /* 0x0000a2000802017f */
[----:B------:R-:W-:Y:S05]  /*c650*/  @!P0 BRA `(.L_x_4780) ;  /* 0x0000000000048947 */ /* 0x000fea0003800000 */
[----:B------:R-:W-:Y:S01]  /*c660*/  BPT.TRAP 0x1 ;  /* 0x000000040000795c */ /* 0x000fe20000300000 */
.L_x_4780:
[----:B------:R-:W-:Y:S01]  /*c670*/  ULDC UR41, c[0x0][0x9d8] ;  /* 0x0002760000297ab9 */ /* 0x000fe20000000800 */
[----:B------:R-:W-:Y:S01]  /*c680*/  ULDC UR44, c[0x0][0x9d8] ;  /* 0x00027600002c7ab9 */ /* 0x000fe20000000800 */
[----:B------:R-:W-:Y:S01]  /*c690*/  ULDC UR38, c[0x0][0x988] ;  /* 0x0002620000267ab9 */ /* 0x000fe20000000800 */
[----:B------:R-:W-:Y:S01]  /*c6a0*/  ULDC UR40, c[0x0][0x988] ;  /* 0x0002620000287ab9 */ /* 0x000fe20000000800 */
[----:B------:R-:W-:Y:S01]  /*c6b0*/  BSSY B0, `(.L_x_4781) ;  /* 0x0000006000007945 */ /* 0x000fe20003800000 */
[----:B------:R-:W-:Y:S02]  /*c6c0*/  IMAD R28, R19, 0x1000, R195 ;  /* 0x00001000131c7824 */ /* 0x000fe400078e02c3 */
[----:B------:R-:W-:Y:S01]  /*c6d0*/  IMAD.MOV.U32 R29, RZ, RZ, 0x40000040 ;  /* 0x40000040ff1d7424 */ /* 0x000fe200078e00ff */
[----:B--2---:R-:W-:Y:S06]  /*c6e0*/  @P1 BRA `(.L_x_4782) ;  /* 0x0000000000081947 */ /* 0x004fec0003800000 */
[----:B------:R-:W2:Y:S02]  /*c6f0*/  SYNCS.PHASECHK.TRANS64.TRYWAIT P1, [R20+URZ+0x28c50], R21 ;  /* 0x028c5015140075a7 */ /* 0x000ea4000802017f */
[----:B--2---:R-:W-:Y:S05]  /*c700*/  @!P1 BRA `(.L_x_4783) ;  /* 0x0000013000949947 */ /* 0x004fea0003800000 */
.L_x_4782:
[----:B------:R-:W-:Y:S05]  /*c710*/  BSYNC B0 ;  /* 0x0000000000007941 */ /* 0x000fea0003800000 */
.L_x_4781:
        /* <DEDUP_REMOVED lines=14> */
[----:B------:R-:W-:-:S06]  /*c800*/  WARPGROUP.ARRIVE ;  /* 0x00000000000079c5 */ /* 0x000fcc0000000000 */
        /* <DEDUP_REMOVED lines=24> */
.L_x_4784:
[----:B0-2---:R-:W0:Y:S01]  /*c990*/  LDC R21, c[0x0][0x448] ;  /* 0x00011200ff157b82 */ /* 0x005e220000000800 */
[----:B------:R-:W-:Y:S01]  /*c9a0*/  VIADD R20, R20, 0x28c60 ;  /* 0x00028c6014147836 */ /* 0x000fe20000000000 */
[----:B------:R-:W-:Y:S01]  /*c9b0*/  BSSY B1, `(.L_x_4785) ;  /* 0x000024d000017945 */ /* 0x000fe20003800000 */
[----:B-1----:R-:W-:Y:S02]  /*c9c0*/  IMAD.MOV.U32 R152, RZ, RZ, R199 ;  /* 0x000000ffff987224 */ /* 0x002fe400078e00c7 */
[----:B------:R-:W-:Y:S01]  /*c9d0*/  VIADD R209, R209, 0xfffffffe ;  /* 0xfffffffed1d17836 */ /* 0x000fe20000000000 */
[----:B------:R-:W-:-:S04]  /*c9e0*/  PRMT R20, R187, 0x654, R20 ;  /* 0x00000654bb147816 */ /* 0x000fc80000000014 */
[----:B------:R1:W-:Y:S01]  /*c9f0*/  SYNCS.ARRIVE.TRANS64.RED.A1T0 RZ, [R20+URZ], RZ ;  /* 0x000000ff14ff79a7 */ /* 0x0003e2000810043f */
[----:B0-----:R-:W-:-:S13]  /*ca00*/  ISETP.NE.AND P1, PT, R21, 0x1, PT ;  /* 0x000000011500780c */ /* 0x001fda0003f25270 */
[----:B------:R-:W0:Y:S08]  /*ca10*/  @P1 LDC R21, c[0x0][0x44c] ;  /* 0x00011300ff151b82 */ /* 0x000e300000000800 */
[----:B-1----:R-:W1:Y:S01]  /*ca20*/  @P1 LDC R20, c[0x0][0x450] ;  /* 0x00011400ff141b82 */ /* 0x002e620000000800 */
[----:B0-----:R-:W-:-:S05]  /*ca30*/  @P1 IMAD.HI.U32 R21, R199, R21, RZ ;  /* 0x00000015c7151227 */ /* 0x001fca00078e00ff */
[----:B-1----:R-:W-:-:S04]  /*ca40*/  @P1 SHF.R.U32.HI R152, RZ, R20, R21 ;  /* 0x00000014ff981219 */ /* 0x002fc80000011615 */
[----:B------:R-:W-:-:S04]  /*ca50*/  IADD3 R20, R152, R200, -R198 ;  /* 0x000000c898147210 */ /* 0x000fc80007ffe8c6 */
        /* <DEDUP_REMOVED lines=11> */
.L_x_4800:
[----:B------:R-:W-:-:S05]  /*cb10*/  VIADD R19, R220, 0x1 ;  /* 0x00000001dc137836 */ /* 0x000fca0000000000 */
[----:B------:R-:W-:-:S04]  /*cb20*/  ISETP.NE.AND P1, PT, R19, 0x2, PT ;  /* 0x000000021300780c */ /* 0x000fc80003f25270 */
[----:B------:R-:W-:Y:S02]  /*cb30*/  SEL R13, RZ, 0x1, P1 ;  /* 0x00000001ff0d7807 */ /* 0x000fe40000800000 */
[----:B------:R-:W-:Y:S02]  /*cb40*/  SEL R19, R19, RZ, P1 ;  /* 0x000000ff13137207 */ /* 0x000fe40000800000 */
[----:B------:R-:W-:Y:S01]  /*cb50*/  LOP3.LUT R22, R22, R13, RZ, 0x3c, !PT ;  /* 0x0000000d16167212 */ /* 0x000fe200078e3cff */
[----:B0-----:R-:W-:Y:S06]  /*cb60*/  @!P0 BRA `(.L_x_4788) ;  /* 0x0000000000048947 */ /* 0x001fec0003800000 */
[----:B------:R-:W-:Y:S01]  /*cb70*/  BPT.TRAP 0x1 ;  /* 0x000000040000795c */ /* 0x000fe20000300000 */
.L_x_4788:
[----:B------:R-:W-:Y:S01]  /*cb80*/  IMAD R209, R19, 0x8, R2 ;  /* 0x0000000813d17824 */ /* 0x000fe200078e0202 */
[----:B------:R-:W-:-:S04]  /*cb90*/  SHF.L.U32 R213, R22, 0x1f, RZ ;  /* 0x0000001f16d57819 */ /* 0x000fc800000006ff */
[----:B------:R0:W1:Y:S01]  /*cba0*/  SYNCS.PHASECHK.TRANS64.TRYWAIT P1, [R209+URZ+0x28c30], R213 ;  /* 0x028c30d5d10075a7 */ /* 0x000062000802017f */
[----:B------:R-:W-:Y:S05]  /*cbb0*/  @!P0 BRA `(.L_x_4789) ;  /* 0x0000000000048947 */ /* 0x000fea0003800000 */
[----:B------:R-:W-:Y:S01]  /*cbc0*/  BPT.TRAP 0x1 ;  /* 0x000000040000795c */ /* 0x000fe20000300000 */
.L_x_4789:
[----:B------:R-:W-:Y:S01]  /*cbd0*/  BSSY B2, `(.L_x_4790) ;  /* 0x0000006000027945 */ /* 0x000fe20003800000 */
[----:B------:R-:W-:Y:S02]  /*cbe0*/  IMAD R154, R19, 0x200, R12 ;  /* 0x00000200139a7824 */ /* 0x000fe400078e020c */
[----:B------:R-:W-:Y:S01]  /*cbf0*/  IMAD.MOV.U32 R155, RZ, RZ, 0x40000040 ;  /* 0x40000040ff9b7424 */ /* 0x000fe200078e00ff */
[----:B-1----:R-:W-:Y:S06]  /*cc00*/  @P1 BRA `(.L_x_4791) ;  /* 0x0000000000081947 */ /* 0x002fec0003800000 */
[----:B------:R-:W1:Y:S02]  /*cc10*/  SYNCS.PHASECHK.TRANS64.TRYWAIT P1, [R209+URZ+0x28c30], R213 ;  /* 0x028c30d5d10075a7 */ /* 0x000e64000802017f */
[----:B-1----:R-:W-:Y:S05]  /*cc20*/  @!P1 BRA `(.L_x_4792) ;  /* 0x0000012c00609947 */ /* 0x002fea0003800000 */
.L_x_4791:
[----:B------:R-:W-:Y:S05]  /*cc30*/  BSYNC B2 ;  /* 0x0000000000027941 */ /* 0x000fea0003800000 */
.L_x_4790:
        /* <DEDUP_REMOVED lines=14> */
[----:B------:R-:W-:Y:S01]  /*cd20*/  WARPGROUP.ARRIVE ;  /* 0x00000000000079c5 */ /* 0x000fe20000000000 */
[----:B------:R-:W-:Y:S02]  /*cd30*/  R2UR UR8, R10 ;  /* 0x000000000a0872ca */ /* 0x000fe400000e0000 */
[----:B------:R-:W-:Y:S02]  /*cd40*/  R2UR UR9, R11 ;  /* 0x000000000b0972ca */ /* 0x000fe400000e0000 */
[----:B------:R-:W-:Y:S01]  /*cd50*/  R2UR UR14, R14 ;  /* 0x000000000e0e72ca */ /* 0x000fe200000e0000 */
[----:B------:R-:W-:Y:S01]  /*cd60*/  HGMMA.64x64x16.F32.BF16 R152, gdesc[UR4], RZ, !UPT, gsb0 ;  /* 0x00e00000049879f0 */ /* 0x000fe2000c0018ff */
[----:B------:R-:W-:Y:S02]  /*cd70*/  R2UR UR15, R15 ;  /* 0x000000000f0f72ca */ /* 0x000fe400000e0000 */
[----:B------:R-:W-:-:S02]  /*cd80*/  R2UR UR12, R8 ;  /* 0x00000000080c72ca */ /* 0x000fc400000e0000 */
        /* <DEDUP_REMOVED lines=15> */
.L_x_4793:
[----:B------:R-:W2:Y:S01]  /*ce80*/  LDC R13, c[0x0][0x448] ;  /* 0x00011200ff0d7b82 */ /* 0x000ea20000000800 */
[----:B------:R-:W-:Y:S01]  /*ce90*/  FMUL.FTZ R223, R183, UR44 ;  /* 0x0000002cb7df7c20 */ /* 0x000fe20008410000 */
[----:B------:R-:W-:Y:S01]  /*cea0*/  FMUL.FTZ R182, R182, UR44 ;  /* 0x0000002cb6b67c20 */ /* 0x000fe20008410000 */
[----:B------:R-:W-:Y:S01]  /*ceb0*/  FMUL.FTZ R173, R173, UR44 ;  /* 0x0000002cadad7c20 */ /* 0x000fe20008410000 */
[----:B------:R-:W-:Y:S01]  /*cec0*/  FMUL.FTZ R172, R172, UR44 ;  /* 0x0000002cacac7c20 */ /* 0x000fe20008410000 */
[----:B------:R-:W-:Y:S01]  /*ced0*/  FMUL.FTZ R176, R176, UR44 ;  /* 0x0000002cb0b07c20 */ /* 0x000fe20008410000 */
[----:B------:R-:W-:Y:S01]  /*cee0*/  FMUL.FTZ R177, R177, UR44 ;  /* 0x0000002cb1b17c20 */ /* 0x000fe20008410000 */
[----:B------:R-:W-:Y:S01]  /*cef0*/  FMUL.FTZ R181, R181, UR44 ;  /* 0x0000002cb5b57c20 */ /* 0x000fe20008410000 */
[----:B------:R-:W-:Y:S08]  /*cf00*/  MUFU.TANH R182, R182 ;  /* 0x000000b600b67308 */ /* 0x000ff00000002400 */
[----:B------:R-:W-:Y:S01]  /*cf10*/  MUFU.TANH R172, R172 ;  /* 0x000000ac00ac7308 */ /* 0x000fe20000002400 */
[----:B--2---:R-:W-:Y:S01]  /*cf20*/  ISETP.NE.AND P1, PT, R13, 0x1, PT ;  /* 0x000000010d00780c */ /* 0x004fe20003f25270 */
[----:B------:R-:W-:-:S06]  /*cf30*/  IMAD.IADD R13, R208, 0x1, R199 ;  /* 0x00000001d00d7824 */ /* 0x000fcc00078e02c7 */
[----:B------:R-:W-:Y:S06]  /*cf40*/  MUFU.TANH R181, R181 ;  /* 0x000000b500b57308 */ /* 0x000fec0000002400 */
[----:B------:R-:W2:Y:S08]  /*cf50*/  @P1 LDC R15, c[0x0][0x44c] ;  /* 0x00011300ff0f1b82 */ /* 0x000eb00000000800 */
[----:B------:R-:W3:Y:S01]  /*cf60*/  @P1 LDC R14, c[0x0][0x450] ;  /* 0x00011400ff0e1b82 */ /* 0x000ee20000000800 */
[----:B--2---:R-:W-:-:S05]  /*cf70*/  @P1 IMAD.HI.U32 R15, R13, R15, RZ ;  /* 0x0000000f0d0f1227 */ /* 0x004fca00078e00ff */
        /* <DEDUP_REMOVED lines=21> */
[----:B------:R-:W2:Y:S01]  /*d0d0*/  SHFL.IDX PT, R175, R13, RZ, 0x1c1f ;  /* 0x001c1fff0daf7589 */ /* 0x000ea200000e0000 */
[----:B------:R-:W-:Y:S01]  /*d0e0*/  FMUL.FTZ R168, R170, UR44 ;  /* 0x0000002caaa87c20 */ /* 0x000fe20008410000 */
[----:B------:R-:W-:Y:S01]  /*d0f0*/  FMUL.FTZ R170, R174, UR44 ;  /* 0x0000002caeaa7c20 */ /* 0x000fe20008410000 */
[----:B------:R-:W-:Y:S01]  /*d100*/  FMUL.FTZ R174, R178, UR44 ;  /* 0x0000002cb2ae7c20 */ /* 0x000fe20008410000 */
[----:B------:R-:W3:Y:S01]  /*d110*/  MUFU.TANH R155, R155 ;  /* 0x0000009b009b7308 */ /* 0x000ee20000002400 */
[----:B------:R4:W5:Y:S07]  /*d120*/  SHFL.IDX PT, R178, R13, 0x1, 0x1c1f ;  /* 0x003c1f000db27f89 */ /* 0x00096e00000e0000 */
[----:B------:R-:W0:Y:S01]  /*d130*/  MUFU.TANH R166, R166 ;  /* 0x000000a600a67308 */ /* 0x000e220000002400 */
[----:B----4-:R-:W-:Y:S01]  /*d140*/  FMUL.FTZ R13, R179, UR44 ;  /* 0x0000002cb30d7c20 */ /* 0x010fe20008410000 */
[----:B------:R-:W-:-:S04]  /*d150*/  IMAD.MOV.U32 R179, RZ, RZ, -0x40 ;  /* 0xffffffc0ffb37424 */ /* 0x000fc800078e00ff */
[----:B------:R-:W-:Y:S02]  /*d160*/  IMAD R179, R21, R179, 0x1 ;  /* 0x0000000115b37424 */ /* 0x000fe400078e02b3 */
[----:B------:R-:W4:Y:S03]  /*d170*/  MUFU.TANH R14, R14 ;  /* 0x0000000e000e7308 */ /* 0x000f260000002400 */
[----:B------:R-:W-:-:S05]  /*d180*/  IADD3 R179, R200, R179, -R207 ;  /* 0x000000b3c8b37210 */ /* 0x000fca0007ffe8cf */
[----:B------:R-:W-:Y:S01]  /*d190*/  IMAD.IADD R222, R179, 0x1, -R198 ;  /* 0x00000001b3de7824 */ /* 0x000fe200078e0ac6 */
[----:B------:R-:W1:Y:S03]  /*d1a0*/  MUFU.TANH R157, R157 ;  /* 0x0000009d009d7308 */ /* 0x000e660000002400 */
[C---:B--2---:R-:W-:Y:S02]  /*d1b0*/  IMAD.IADD R179, R222.reuse, 0x1, R175 ;  /* 0x00000001deb37824 */ /* 0x044fe400078e02af */
[----:B-----5:R-:W-:-:S03]  /*d1c0*/  IMAD.IADD R183, R222, 0x1, R178 ;  /* 0x00000001deb77824 */ /* 0x020fc600078e02b2 */
[----:B------:R-:W2:Y:S01]  /*d1d0*/  MUFU.TANH R15, R15 ;  /* 0x0000000f000f7308 */ /* 0x000ea20000002400 */
[C---:B------:R-:W-:Y:S02]  /*d1e0*/  ISETP.GT.AND P2, PT, R179.reuse, 0x9, PT ;  /* 0x00000009b300780c */ /* 0x040fe40003f44270 */
[----:B------:R-:W-:Y:S02]  /*d1f0*/  ISETP.GT.AND P4, PT, R179, RZ, PT ;  /* 0x000000ffb300720c */ /* 0x000fe40003f84270 */
[----:B---3--:R-:W-:Y:S02]  /*d200*/  FSEL R155, R155, -INF , P2 ;  /* 0xff8000009b9b7808 */ /* 0x008fe40001000000 */
[C---:B------:R-:W-:Y:S01]  /*d210*/  ISETP.GT.AND P2, PT, R179.reuse, 0x20, PT ;  /* 0x00000020b300780c */ /* 0x040fe20003f44270 */
[----:B------:R-:W3:Y:S01]  /*d220*/  MUFU.TANH R159, R159 ;  /* 0x0000009f009f7308 */ /* 0x000ee20000002400 */
[----:B------:R-:W-:Y:S02]  /*d230*/  ISETP.GT.AND P5, PT, R179, 0x1, PT ;  /* 0x00000001b300780c */ /* 0x000fe40003fa4270 */
[----:B0-----:R-:W-:-:S02]  /*d240*/  FSEL R166, R166, -INF , P2 ;  /* 0xff800000a6a67808 */ /* 0x001fc40001000000 */
[----:B------:R-:W-:Y:S02]  /*d250*/  ISETP.GT.AND P2, PT, R183, 0x9, PT ;  /* 0x00000009b700780c */ /* 0x000fe40003f44270 */
[----:B----4-:R-:W-:Y:S01]  /*d260*/  FSEL R175, R14, -INF , P4 ;  /* 0xff8000000eaf7808 */ /* 0x010fe20002000000 */
[----:B------:R-:W0:Y:S01]  /*d270*/  MUFU.TANH R154, R154 ;  /* 0x0000009a009a7308 */ /* 0x000e220000002400 */
[----:B------:R-:W-:Y:S02]  /*d280*/  ISETP.GT.AND P4, PT, R179, 0x11, PT ;  /* 0x00000011b300780c */ /* 0x000fe40003f84270 */
[----:B-1----:R-:W-:Y:S02]  /*d290*/  FSEL R157, R157, -INF , P2 ;  /* 0xff8000009d9d7808 */ /* 0x002fe40001000000 */
[----:B------:R-:W-:Y:S02]  /*d2a0*/  ISETP.GT.AND P1, PT, R179, 0x8, PT ;  /* 0x00000008b300780c */ /* 0x000fe40003f24270 */
[----:B--2---:R-:W-:Y:S01]  /*d2b0*/  FSEL R178, R15, -INF , P5 ;  /* 0xff8000000fb27808 */ /* 0x004fe20002800000 */
[----:B------:R-:W1:Y:S01]  /*d2c0*/  MUFU.TANH R168, R168 ;  /* 0x000000a800a87308 */ /* 0x000e620000002400 */
[----:B------:R-:W-:-:S02]  /*d2d0*/  ISETP.GT.AND P2, PT, R183, 0x20, PT ;  /* 0x00000020b700780c */ /* 0x000fc40003f44270 */
[----:B------:R-:W-:Y:S02]  /*d2e0*/  ISETP.GT.AND P5, PT, R179, 0x18, PT ;  /* 0x00000018b300780c */ /* 0x000fe40003fa4270 */
[----:B---3--:R-:W-:Y:S02]  /*d2f0*/  FSEL R159, R159, -INF , P4 ;  /* 0xff8000009f9f7808 */ /* 0x008fe40002000000 */
[----:B------:R-:W-:Y:S01]  /*d300*/  ISETP.GT.AND P4, PT, R183, RZ, PT ;  /* 0x000000ffb700720c */ /* 0x000fe20003f84270 */
[----:B------:R-:W2:Y:S01]  /*d310*/  MUFU.TANH R162, R162 ;  /* 0x000000a200a27308 */ /* 0x000ea20000002400 */
[----:B0-----:R-:W-:Y:S02]  /*d320*/  FSEL R154, R154, -INF , P1 ;  /* 0xff8000009a9a7808 */ /* 0x001fe40000800000 */
[C---:B------:R-:W-:Y:S02]  /*d330*/  ISETP.GT.AND P1, PT, R179.reuse, 0x19, PT ;  /* 0x00000019b300780c */ /* 0x040fe40003f24270 */
[----:B------:R-:W-:-:S03]  /*d340*/  ISETP.GT.AND P3, PT, R179, 0x10, PT ;  /* 0x00000010b300780c */ /* 0x000fc60003f64270 */
[----:B------:R-:W0:Y:S01]  /*d350*/  MUFU.TANH R152, R152 ;  /* 0x0000009800987308 */ /* 0x000e220000002400 */
[----:B-1----:R-:W-:Y:S02]  /*d360*/  FSEL R168, R168, -INF , P2 ;  /* 0xff800000a8a87808 */ /* 0x002fe40001000000 */
[----:B------:R-:W-:-:S05]  /*d370*/  ISETP.GT.AND P2, PT, R183, 0x31, PT ;  /* 0x00000031b700780c */ /* 0x000fca0003f44270 */
[----:B------:R-:W1:Y:S01]  /*d380*/  MUFU.TANH R163, R163 ;  /* 0x000000a300a37308 */ /* 0x000e620000002400 */
[----:B--2---:R-:W-:Y:S02]  /*d390*/  FSEL R162, R162, -INF , P5 ;  /* 0xff800000a2a27808 */ /* 0x004fe40002800000 */
[----:B------:R-:W-:-:S05]  /*d3a0*/  ISETP.GT.AND P5, PT, R183, 0x1, PT ;  /* 0x00000001b700780c */ /* 0x000fca0003fa4270 */
[----:B------:R-:W2:Y:S01]  /*d3b0*/  MUFU.TANH R13, R13 ;  /* 0x0000000d000d7308 */ /* 0x000ea20000002400 */
[----:B0-----:R-:W-:Y:S02]  /*d3c0*/  FSEL R152, R152, -INF , P4 ;  /* 0xff80000098987808 */ /* 0x001fe40002000000 */
[----:B------:R-:W-:-:S05]  /*d3d0*/  ISETP.GT.AND P4, PT, R183, 0x11, PT ;  /* 0x00000011b700780c */ /* 0x000fca0003f84270 */
[----:B------:R-:W0:Y:S01]  /*d3e0*/  MUFU.TANH R153, R153 ;  /* 0x0000009900997308 */ /* 0x000e220000002400 */
[----:B-1----:R-:W-:Y:S02]  /*d3f0*/  FSEL R163, R163, -INF , P1 ;  /* 0xff800000a3a37808 */ /* 0x002fe40000800000 */
[----:B------:R-:W-:-:S05]  /*d400*/  ISETP.GT.AND P1, PT, R183, 0x8, PT ;  /* 0x00000008b700780c */ /* 0x000fca0003f24270 */
[----:B------:R-:W1:Y:S01]  /*d410*/  MUFU.TANH R158, R158 ;  /* 0x0000009e009e7308 */ /* 0x000e620000002400 */
[----:B--2---:R-:W-:Y:S02]  /*d420*/  FSEL R14, R13, -INF , P2 ;  /* 0xff8000000d0e7808 */ /* 0x004fe40001000000 */
[----:B------:R-:W-:Y:S02]  /*d430*/  FMNMX.FTZ R13, R152, R219, !PT ;  /* 0x000000db980d7209 */ /* 0x000fe40007810000 */
[----:B------:R-:W-:-:S03]  /*d440*/  ISETP.GT.AND P2, PT, R179, 0x30, PT ;  /* 0x00000030b300780c */ /* 0x000fc60003f44270 */
[----:B------:R-:W2:Y:S01]  /*d450*/  MUFU.TANH R156, R156 ;  /* 0x0000009c009c7308 */ /* 0x000ea20000002400 */
[----:B0-----:R-:W-:Y:S02]  /*d460*/  FSEL R153, R153, -INF , P5 ;  /* 0xff80000099997808 */ /* 0x001fe40002800000 */
[----:B------:R-:W-:Y:S02]  /*d470*/  ISETP.GT.AND P5, PT, R183, 0x18, PT ;  /* 0x00000018b700780c */ /* 0x000fe40003fa4270 */
[----:B------:R-:W-:-:S03]  /*d480*/  FMNMX.FTZ R13, R153, R13, !PT ;  /* 0x0000000d990d7209 */ /* 0x000fc60007810000 */
[----:B------:R-:W0:Y:S01]  /*d490*/  MUFU.TANH R167, R167 ;  /* 0x000000a700a77308 */ /* 0x000e220000002400 */
[----:B-1----:R-:W-:Y:S02]  /*d4a0*/  FSEL R158, R158, -INF , P3 ;  /* 0xff8000009e9e7808 */ /* 0x002fe40001800000 */
[----:B------:R-:W-:-:S05]  /*d4b0*/  ISETP.GT.AND P3, PT, R179, 0x21, PT ;  /* 0x00000021b300780c */ /* 0x000fca0003f64270 */
[----:B------:R-:W1:Y:S01]  /*d4c0*/  MUFU.TANH R160, R160 ;  /* 0x000000a000a07308 */ /* 0x000e620000002400 */
        /* <DEDUP_REMOVED lines=25> */
[----:B------:R-:W-:Y:S02]  /*d660*/  FMNMX.FTZ R13, R168, R13, !PT ;  /* 0x0000000da80d7209 */ /* 0x000fe40007810000 */
[----:B------:R-:W-:Y:S02]  /*d670*/  ISETP.GT.AND P3, PT, R183, 0x38, PT ;  /* 0x00000038b700780c */ /* 0x000fe40003f64270 */
[----:B------:R-:W-:Y:S01]  /*d680*/  FMNMX.FTZ R13, R169, R13, !PT ;  /* 0x0000000da90d7209 */ /* 0x000fe20007810000 */
[----:B------:R-:W2:Y:S01]  /*d690*/  MUFU.TANH R174, R174 ;  /* 0x000000ae00ae7308 */ /* 0x000ea20000002400 */
[----:B0-----:R-:W-:Y:S02]  /*d6a0*/  FSEL R170, R170, -INF , P4 ;  /* 0xff800000aaaa7808 */ /* 0x001fe40002000000 */
[----:B------:R-:W-:-:S02]  /*d6b0*/  ISETP.GT.AND P4, PT, R183, 0x39, PT ;  /* 0x00000039b700780c */ /* 0x000fc40003f84270 */
[----:B------:R-:W-:Y:S02]  /*d6c0*/  FMNMX.FTZ R13, R170, R13, !PT ;  /* 0x0000000daa0d7209 */ /* 0x000fe40007810000 */
[----:B------:R-:W-:Y:S01]  /*d6d0*/  FSEL R182, R182, -INF , P3 ;  /* 0xff800000b6b67808 */ /* 0x000fe20001800000 */
[----:B------:R-:W0:Y:S01]  /*d6e0*/  MUFU.TANH R222, R223 ;  /* 0x000000df00de7308 */ /* 0x000e220000002400 */
[----:B-1----:R-:W-:Y:S02]  /*d6f0*/  FSEL R171, R171, -INF , P5 ;  /* 0xff800000abab7808 */ /* 0x002fe40002800000 */
[----:B------:R-:W-:Y:S02]  /*d700*/  ISETP.GT.AND P3, PT, R179, 0x31, PT ;  /* 0x00000031b300780c */ /* 0x000fe40003f64270 */
[----:B------:R-:W-:Y:S02]  /*d710*/  FMNMX.FTZ R13, R171, R13, !PT ;  /* 0x0000000dab0d7209 */ /* 0x000fe40007810000 */
[----:B------:R-:W-:-:S02]  /*d720*/  ISETP.GT.AND P5, PT, R179, 0x39, PT ;  /* 0x00000039b300780c */ /* 0x000fc40003fa4270 */
[----:B--2---:R-:W-:Y:S02]  /*d730*/  FSEL R174, R174, -INF , P1 ;  /* 0xff800000aeae7808 */ /* 0x004fe40000800000 */
[----:B------:R-:W-:Y:S02]  /*d740*/  ISETP.GT.AND P1, PT, R179, 0x29, PT ;  /* 0x00000029b300780c */ /* 0x000fe40003f24270 */
[----:B------:R-:W-:Y:S02]  /*d750*/  FMNMX.FTZ R13, R174, R13, !PT ;  /* 0x0000000dae0d7209 */ /* 0x000fe40007810000 */
[----:B------:R-:W-:Y:S02]  /*d760*/  FSEL R181, R181, -INF , P5 ;  /* 0xff800000b5b57808 */ /* 0x000fe40002800000 */
[----:B------:R-:W-:Y:S02]  /*d770*/  FMNMX.FTZ R13, R14, R13, !PT ;  /* 0x0000000d0e0d7209 */ /* 0x000fe40007810000 */
[----:B0-----:R-:W-:-:S02]  /*d780*/  FSEL R222, R222, -INF , P4 ;  /* 0xff800000dede7808 */ /* 0x001fc40002000000 */
[----:B------:R-:W-:Y:S02]  /*d790*/  FMNMX.FTZ R13, R182, R13, !PT ;  /* 0x0000000db60d7209 */ /* 0x000fe40007810000 */
[----:B------:R-:W-:Y:S02]  /*d7a0*/  ISETP.GT.AND P4, PT, R179, 0x38, PT ;  /* 0x00000038b300780c */ /* 0x000fe40003f84270 */
[----:B------:R-:W-:-:S05]  /*d7b0*/  FMNMX.FTZ R13, R222, R13, !PT ;  /* 0x0000000dde0d7209 */ /* 0x000fca0007810000 */
[----:B------:R-:W0:Y:S02]  /*d7c0*/  SHFL.BFLY PT, R15, R13, 0x2, 0x1f ;  /* 0x0c401f000d0f7f89 */ /* 0x000e2400000e0000 */
[----:B0-----:R-:W-:-:S05]  /*d7d0*/  FMNMX.FTZ R15, R13, R15, !PT ;  /* 0x0000000f0d0f7209 */ /* 0x001fca0007810000 */
[----:B------:R-:W0:Y:S02]  /*d7e0*/  SHFL.BFLY PT, R13, R15, 0x1, 0x1f ;  /* 0x0c201f000f0d7f89 */ /* 0x000e2400000e0000 */
[----:B0-----:R-:W-:Y:S01]  /*d7f0*/  FMNMX.FTZ R15, R15, R13, !PT ;  /* 0x0000000d0f0f7209 */ /* 0x001fe20007810000 */
[----:B------:R-:W-:-:S03]  /*d800*/  IMAD.U32 R13, RZ, RZ, UR40 ;  /* 0x00000028ff0d7e24 */ /* 0x000fc6000f8e00ff */
[----:B------:R-:W-:-:S04]  /*d810*/  FSETP.NEU.FTZ.AND P6, PT, R15, -INF , PT ;  /* 0xff8000000f00780b */ /* 0x000fc80003fdd000 */
[----:B------:R-:W-:-:S05]  /*d820*/  FSEL R183, R15, RZ, P6 ;  /* 0x000000ff0fb77208 */ /* 0x000fca0003000000 */
[----:B------:R-:W-:Y:S01]  /*d830*/  FADD.FTZ R183, -R183, R219 ;  /* 0x000000dbb7b77221 */ /* 0x000fe20000010100 */
[----:B------:R-:W-:-:S05]  /*d840*/  FMUL.FTZ R219, R15, R13 ;  /* 0x0000000d0fdb7220 */ /* 0x000fca0000410000 */
[----:B------:R-:W-:Y:S02]  /*d850*/  FSEL R219, R219, RZ, P6 ;  /* 0x000000ffdbdb7208 */ /* 0x000fe40003000000 */
[----:B------:R-:W-:-:S03]  /*d860*/  ISETP.GT.AND P6, PT, R179, 0x28, PT ;  /* 0x00000028b300780c */ /* 0x000fc60003fc4270 */
[-CC-:B------:R-:W-:Y:S01]  /*d870*/  FFMA.FTZ R179, R168, R13.reuse, -R219.reuse ;  /* 0x0000000da8b37223 */ /* 0x180fe200000108db */
[-CC-:B------:R-:W-:Y:S01]  /*d880*/  FFMA.FTZ R152, R152, R13.reuse, -R219.reuse ;  /* 0x0000000d98987223 */ /* 0x180fe200000108db */
[-C--:B------:R-:W-:Y:S01]  /*d890*/  FMUL.FTZ R168, R183, R13.reuse ;  /* 0x0000000db7a87220 */ /* 0x080fe20000410000 */
[-CC-:B------:R-:W-:Y:S01]  /*d8a0*/  FFMA.FTZ R153, R153, R13.reuse, -R219.reuse ;  /* 0x0000000d99997223 */ /* 0x180fe200000108db */
[-CC-:B------:R-:W-:Y:S01]  /*d8b0*/  FFMA.FTZ R223, R14, R13.reuse, -R219.reuse ;  /* 0x0000000d0edf7223 */ /* 0x180fe200000108db */
[----:B------:R-:W-:Y:S01]  /*d8c0*/  VIADD R14, R209, 0x28c40 ;  /* 0x00028c40d10e7836 */ /* 0x000fe20000000000 */
[----:B------:R-:W-:Y:S01]  /*d8d0*/  FSEL R172, R172, -INF , P6 ;  /* 0xff800000acac7808 */ /* 0x000fe20003000000 */
[----:B------:R-:W-:Y:S01]  /*d8e0*/  MUFU.EX2 R152, R152 ;  /* 0x0000009800987308 */ /* 0x000fe20000000800 */
[-CC-:B------:R-:W-:Y:S01]  /*d8f0*/  FFMA.FTZ R161, R161, R13.reuse, -R219.reuse ;  /* 0x0000000da1a17223 */ /* 0x180fe200000108db */
[-CC-:B------:R-:W-:Y:S01]  /*d900*/  FFMA.FTZ R165, R165, R13.reuse, -R219.reuse ;  /* 0x0000000da5a57223 */ /* 0x180fe200000108db */
[----:B------:R-:W-:Y:S01]  /*d910*/  PRMT R14, R187, 0x654, R14 ;  /* 0x00000654bb0e7816 */ /* 0x000fe2000000000e */
[-CC-:B------:R-:W-:Y:S01]  /*d920*/  FFMA.FTZ R156, R156, R13.reuse, -R219.reuse ;  /* 0x0000000d9c9c7223 */ /* 0x180fe200000108db */
[-CC-:B------:R-:W-:Y:S01]  /*d930*/  FFMA.FTZ R157, R157, R13.reuse, -R219.reuse ;  /* 0x0000000d9d9d7223 */ /* 0x180fe200000108db */
[-CC-:B------:R-:W-:Y:S01]  /*d940*/  FFMA.FTZ R160, R160, R13.reuse, -R219.reuse ;  /* 0x0000000da0a07223 */ /* 0x180fe200000108db */
[----:B------:R0:W-:Y:S01]  /*d950*/  SYNCS.ARRIVE.TRANS64.RED.A1T0 RZ, [R14+URZ], RZ ;  /* 0x000000ff0eff79a7 */ /* 0x0001e2000810043f */
[----:B------:R-:W1:Y:S01]  /*d960*/  MUFU.EX2 R168, R168 ;  /* 0x000000a800a87308 */ /* 0x000e620000000800 */
[-CC-:B------:R-:W-:Y:S01]  /*d970*/  FFMA.FTZ R164, R164, R13.reuse, -R219.reuse ;  /* 0x0000000da4a47223 */ /* 0x180fe200000108db */
[-CC-:B------:R-:W-:Y:S01]  /*d980*/  FFMA.FTZ R169, R169, R13.reuse, -R219.reuse ;  /* 0x0000000da9a97223 */ /* 0x180fe200000108db */
[-CC-:B------:R-:W-:Y:S01]  /*d990*/  FFMA.FTZ R170, R170, R13.reuse, -R219.reuse ;  /* 0x0000000daaaa7223 */ /* 0x180fe200000108db */
[-CC-:B------:R-:W-:Y:S01]  /*d9a0*/  FFMA.FTZ R171, R171, R13.reuse, -R219.reuse ;  /* 0x0000000dabab7223 */ /* 0x180fe200000108db */
[-CC-:B------:R-:W-:Y:S01]  /*d9b0*/  FFMA.FTZ R174, R174, R13.reuse, -R219.reuse ;  /* 0x0000000daeae7223 */ /* 0x180fe200000108db */
[-CC-:B------:R-:W-:Y:S01]  /*d9c0*/  FFMA.FTZ R182, R182, R13.reuse, -R219.reuse ;  /* 0x0000000db6b67223 */ /* 0x180fe200000108db */
[----:B0-----:R-:W-:Y:S01]  /*d9d0*/  FMNMX.FTZ R14, R175, R218, !PT ;  /* 0x000000daaf0e7209 */ /* 0x001fe20007810000 */
[----:B------:R-:W0:Y:S01]  /*d9e0*/  MUFU.EX2 R153, R153 ;  /* 0x0000009900997308 */ /* 0x000e220000000800 */
[----:B------:R-:W-:-:S07]  /*d9f0*/  FFMA.FTZ R219, R222, R13, -R219 ;  /* 0x0000000ddedb7223 */ /* 0x000fce00000108db */
[----:B------:R-:W-:Y:S01]  /*da00*/  MUFU.EX2 R183, R161 ;  /* 0x000000a100b77308 */ /* 0x000fe20000000800 */
[----:B-1----:R-:W-:Y:S01]  /*da10*/  FFMA.FTZ R3, R168, R3, R152 ;  /* 0x00000003a8037223 */ /* 0x002fe20000010098 */
[-C--:B------:R-:W-:Y:S01]  /*da20*/  FMUL.FTZ R26, R26, R168.reuse ;  /* 0x000000a81a1a7220 */ /* 0x080fe20000410000 */
[-C--:B------:R-:W-:Y:S01]  /*da30*/  FMUL.FTZ R27, R27, R168.reuse ;  /* 0x000000a81b1b7220 */ /* 0x080fe20000410000 */
[-C--:B------:R-:W-:Y:S01]  /*da40*/  FMUL.FTZ R30, R30, R168.reuse ;  /* 0x000000a81e1e7220 */ /* 0x080fe20000410000 */
[-C--:B------:R-:W-:Y:S01]  /*da50*/  FMUL.FTZ R31, R31, R168.reuse ;  /* 0x000000a81f1f7220 */ /* 0x080fe20000410000 */
[-C--:B------:R-:W-:Y:S01]  /*da60*/  FMUL.FTZ R34, R34, R168.reuse ;  /* 0x000000a822227220 */ /* 0x080fe20000410000 */
[----:B------:R-:W-:Y:S01]  /*da70*/  FMUL.FTZ R35, R35, R168 ;  /* 0x000000a823237220 */ /* 0x000fe20000410000 */
[----:B------:R-:W-:Y:S01]  /*da80*/  MUFU.EX2 R222, R165 ;  /* 0x000000a500de7308 */ /* 0x000fe20000000800 */
[C---:B0-----:R-:W-:Y:S01]  /*da90*/  FADD.FTZ R3, R153.reuse, R3 ;  /* 0x0000000399037221 */ /* 0x041fe20000010000 */
[----:B------:R-:W-:Y:S01]  /*daa0*/  F2FP.BF16.F32.PACK_AB R153, R153, R152 ;  /* 0x000000989999723e */ /* 0x000fe200000010ff */
[----:B------:R-:W-:Y:S01]  /*dab0*/  FMUL.FTZ R38, R38, R168 ;  /* 0x000000a826267220 */ /* 0x000fe20000410000 */
[----:B------:R-:W-:Y:S01]  /*dac0*/  FMNMX.FTZ R152, R178, R14, !PT ;  /* 0x0000000eb2987209 */ /* 0x000fe20007810000 */
[-C--:B------:R-:W-:Y:S01]  /*dad0*/  FMUL.FTZ R39, R39, R168.reuse ;  /* 0x000000a827277220 */ /* 0x080fe20000410000 */
[-C--:B------:R-:W-:Y:S01]  /*dae0*/  FMUL.FTZ R42, R42, R168.reuse ;  /* 0x000000a82a2a7220 */ /* 0x080fe20000410000 */
[----:B------:R-:W-:Y:S01]  /*daf0*/  FMUL.FTZ R43, R43, R168 ;  /* 0x000000a82b2b7220 */ /* 0x000fe20000410000 */
[----:B------:R-:W-:Y:S01]  /*db00*/  FMNMX.FTZ R152, R154, R152, !PT ;  /* 0x000000989a987209 */ /* 0x000fe20007810000 */
[----:B------:R0:W-:Y:S01]  /*db10*/  MUFU.TANH R14, R173 ;  /* 0x000000ad000e7308 */ /* 0x0001e20000002400 */
        /* <DEDUP_REMOVED lines=8> */
[----:B0-----:R-:W-:Y:S01]  /*dba0*/  FMNMX.FTZ R173, R155, R152, !PT ;  /* 0x000000989bad7209 */ /* 0x001fe20007810000 */
[-C--:B------:R-:W-:Y:S01]  /*dbb0*/  FMUL.FTZ R59, R59, R168.reuse ;  /* 0x000000a83b3b7220 */ /* 0x080fe20000410000 */
[-C--:B------:R-:W-:Y:S01]  /*dbc0*/  FMUL.FTZ R62, R62, R168.reuse ;  /* 0x000000a83e3e7220 */ /* 0x080fe20000410000 */
[-C--:B------:R-:W-:Y:S01]  /*dbd0*/  FMUL.FTZ R63, R63, R168.reuse ;  /* 0x000000a83f3f7220 */ /* 0x080fe20000410000 */
[----:B------:R-:W-:Y:S01]  /*dbe0*/  FMNMX.FTZ R173, R158, R173, !PT ;  /* 0x000000ad9ead7209 */ /* 0x000fe20007810000 */
[-C--:B------:R-:W-:Y:S01]  /*dbf0*/  FMUL.FTZ R66, R66, R168.reuse ;  /* 0x000000a842427220 */ /* 0x080fe20000410000 */
[-C--:B------:R-:W-:Y:S01]  /*dc00*/  FMUL.FTZ R67, R67, R168.reuse ;  /* 0x000000a843437220 */ /* 0x080fe20000410000 */
[----:B------:R0:W2:Y:S01]  /*dc10*/  MUFU.TANH R152, R176 ;  /* 0x000000b000987308 */ /* 0x0000a20000002400 */
        /* <DEDUP_REMOVED lines=8> */
[----:B0-----:R-:W-:Y:S01]  /*dca0*/  FMNMX.FTZ R176, R159, R173, !PT ;  /* 0x000000ad9fb07209 */ /* 0x001fe20007810000 */
[----:B-1----:R-:W-:Y:S01]  /*dcb0*/  FADD.FTZ R3, R156, R3 ;  /* 0x000000039c037221 */ /* 0x002fe20000010000 */
[-C--:B------:R-:W-:Y:S01]  /*dcc0*/  FMUL.FTZ R83, R83, R168.reuse ;  /* 0x000000a853537220 */ /* 0x080fe20000410000 */
[----:B------:R-:W-:Y:S01]  /*dcd0*/  FMUL.FTZ R86, R86, R168 ;  /* 0x000000a856567220 */ /* 0x000fe20000410000 */
[----:B------:R-:W-:Y:S01]  /*dce0*/  FMNMX.FTZ R176, R162, R176, !PT ;  /* 0x000000b0a2b07209 */ /* 0x000fe20007810000 */
[-C--:B------:R-:W-:Y:S01]  /*dcf0*/  FMUL.FTZ R87, R87, R168.reuse ;  /* 0x000000a857577220 */ /* 0x080fe20000410000 */
[----:B------:R-:W-:Y:S01]  /*dd00*/  FMUL.FTZ R90, R90, R168 ;  /* 0x000000a85a5a7220 */ /* 0x000fe20000410000 */
[----:B------:R0:W1:Y:S01]  /*dd10*/  MUFU.TANH R173, R177 ;  /* 0x000000b100ad7308 */ /* 0x0000620000002400 */
[----:B------:R-:W-:Y:S01]  /*dd20*/  FMNMX.FTZ R176, R163, R176, !PT ;  /* 0x000000b0a3b07209 */ /* 0x000fe20007810000 */
[-C--:B------:R-:W-:Y:S01]  /*dd30*/  FMUL.FTZ R91, R91, R168.reuse ;  /* 0x000000a85b5b7220 */ /* 0x080fe20000410000 */
[----:B--2---:R-:W-:Y:S01]  /*dd40*/  FSEL R152, R152, -INF , P2 ;  /* 0xff80000098987808 */ /* 0x004fe20001000000 */
[----:B------:R-:W-:Y:S01]  /*dd50*/  FMUL.FTZ R94, R94, R168 ;  /* 0x000000a85e5e7220 */ /* 0x000fe20000410000 */
[----:B------:R-:W-:Y:S01]  /*dd60*/  FMNMX.FTZ R176, R166, R176, !PT ;  /* 0x000000b0a6b07209 */ /* 0x000fe20007810000 */
[-C--:B------:R-:W-:Y:S01]  /*dd70*/  FMUL.FTZ R95, R95, R168.reuse ;  /* 0x000000a85f5f7220 */ /* 0x080fe20000410000 */
[----:B------:R-:W-:Y:S01]  /*dd80*/  FMUL.FTZ R98, R98, R168 ;  /* 0x000000a862627220 */ /* 0x000fe20000410000 */
[----:B------:R-:W2:Y:S01]  /*dd90*/  MUFU.EX2 R160, R160 ;  /* 0x000000a000a07308 */ /* 0x000ea20000000800 */
[----:B0-----:R-:W-:Y:S01]  /*dda0*/  FMUL.FTZ R177, R180, UR44 ;  /* 0x0000002cb4b17c20 */ /* 0x001fe20008410000 */
[----:B------:R-:W-:Y:S01]  /*ddb0*/  FMNMX.FTZ R180, R167, R176, !PT ;  /* 0x000000b0a7b47209 */ /* 0x000fe20007810000 */
[----:B---3--:R-:W-:Y:S01]  /*ddc0*/  FADD.FTZ R3, R157, R3 ;  /* 0x000000039d037221 */ /* 0x008fe20000010000 */
[----:B------:R-:W-:Y:S01]  /*ddd0*/  FSEL R176, R14, -INF , P1 ;  /* 0xff8000000eb07808 */ /* 0x000fe20000800000 */
[----:B------:R-:W-:Y:S01]  /*dde0*/  FMUL.FTZ R99, R99, R168 ;  /* 0x000000a863637220 */ /* 0x000fe20000410000 */
[----:B------:R-:W-:Y:S01]  /*ddf0*/  FMNMX.FTZ R180, R172, R180, !PT ;  /* 0x000000b4acb47209 */ /* 0x000fe20007810000 */
[-C--:B------:R-:W-:Y:S01]  /*de00*/  FMUL.FTZ R102, R102, R168.reuse ;  /* 0x000000a866667220 */ /* 0x080fe20000410000 */
[----:B------:R-:W0:Y:S01]  /*de10*/  MUFU.TANH R177, R177 ;  /* 0x000000b100b17308 */ /* 0x000e220000002400 */
[----:B------:R-:W-:Y:S01]  /*de20*/  ISETP.NE.AND P1, PT, R197, RZ, PT ;  /* 0x000000ffc500720c */ /* 0x000fe20003f25270 */
[----:B------:R-:W-:Y:S01]  /*de30*/  FMUL.FTZ R103, R103, R168 ;  /* 0x000000a867677220 */ /* 0x000fe20000410000 */
[----:B------:R-:W-:Y:S01]  /*de40*/  FMNMX.FTZ R14, R176, R180, !PT ;  /* 0x000000b4b00e7209 */ /* 0x000fe20007810000 */
[-C--:B------:R-:W-:Y:S01]  /*de50*/  FMUL.FTZ R106, R106, R168.reuse ;  /* 0x000000a86a6a7220 */ /* 0x080fe20000410000 */
[----:B-1----:R-:W-:Y:S01]  /*de60*/  FSEL R180, R173, -INF , P3 ;  /* 0xff800000adb47808 */ /* 0x002fe20001800000 */
[----:B------:R-:W-:Y:S01]  /*de70*/  FMUL.FTZ R107, R107, R168 ;  /* 0x000000a86b6b7220 */ /* 0x000fe20000410000 */
[----:B------:R-:W-:Y:S01]  /*de80*/  FMNMX.FTZ R14, R152, R14, !PT ;  /* 0x0000000e980e7209 */ /* 0x000fe20007810000 */
[----:B------:R-:W1:Y:S01]  /*de90*/  MUFU.EX2 R164, R164 ;  /* 0x000000a400a47308 */ /* 0x000e620000000800 */
[----:B--2---:R-:W-:Y:S01]  /*dea0*/  FADD.FTZ R3, R160, R3 ;  /* 0x00000003a0037221 */ /* 0x004fe20000010000 */
[----:B------:R-:W-:Y:S01]  /*deb0*/  FMUL.FTZ R110, R110, R168 ;  /* 0x000000a86e6e7220 */ /* 0x000fe20000410000 */
[----:B------:R-:W-:Y:S01]  /*dec0*/  FMNMX.FTZ R14, R180, R14, !PT ;  /* 0x0000000eb40e7209 */ /* 0x000fe20007810000 */
[-C--:B------:R-:W-:Y:S01]  /*ded0*/  FMUL.FTZ R111, R111, R168.reuse ;  /* 0x000000a86f6f7220 */ /* 0x080fe20000410000 */
[----:B------:R-:W-:Y:S01]  /*dee0*/  FADD.FTZ R3, R183, R3 ;  /* 0x00000003b7037221 */ /* 0x000fe20000010000 */
[-C--:B------:R-:W-:Y:S01]  /*def0*/  FMUL.FTZ R114, R114, R168.reuse ;  /* 0x000000a872727220 */ /* 0x080fe20000410000 */
[-C--:B------:R-:W-:Y:S01]  /*df00*/  FMUL.FTZ R115, R115, R168.reuse ;  /* 0x000000a873737220 */ /* 0x080fe20000410000 */
[----:B------:R-:W-:Y:S01]  /*df10*/  MUFU.EX2 R169, R169 ;  /* 0x000000a900a97308 */ /* 0x000fe20000000800 */
[----:B0-----:R-:W-:Y:S01]  /*df20*/  FSEL R177, R177, -INF , P4 ;  /* 0xff800000b1b17808 */ /* 0x001fe20002000000 */
[-C--:B------:R-:W-:Y:S01]  /*df30*/  FMUL.FTZ R118, R118, R168.reuse ;  /* 0x000000a876767220 */ /* 0x080fe20000410000 */
[-C--:B------:R-:W-:Y:S01]  /*df40*/  FMUL.FTZ R119, R119, R168.reuse ;  /* 0x000000a877777220 */ /* 0x080fe20000410000 */
[----:B------:R-:W-:Y:S01]  /*df50*/  FMUL.FTZ R122, R122, R168 ;  /* 0x000000a87a7a7220 */ /* 0x000fe20000410000 */
[----:B------:R-:W-:Y:S01]  /*df60*/  FMNMX.FTZ R14, R177, R14, !PT ;  /* 0x0000000eb10e7209 */ /* 0x000fe20007810000 */
[-C--:B------:R-:W-:Y:S01]  /*df70*/  FMUL.FTZ R123, R123, R168.reuse ;  /* 0x000000a87b7b7220 */ /* 0x080fe20000410000 */
[----:B------:R-:W-:Y:S01]  /*df80*/  FMUL.FTZ R126, R126, R168 ;  /* 0x000000a87e7e7220 */ /* 0x000fe20000410000 */
[----:B------:R-:W-:Y:S01]  /*df90*/  MUFU.EX2 R170, R170 ;  /* 0x000000aa00aa7308 */ /* 0x000fe20000000800 */
[----:B------:R-:W-:Y:S01]  /*dfa0*/  FMNMX.FTZ R14, R181, R14, !PT ;  /* 0x0000000eb50e7209 */ /* 0x000fe20007810000 */
[----:B-1----:R-:W-:Y:S01]  /*dfb0*/  FADD.FTZ R3, R164, R3 ;  /* 0x00000003a4037221 */ /* 0x002fe20000010000 */
[-C--:B------:R-:W-:Y:S01]  /*dfc0*/  FMUL.FTZ R127, R127, R168.reuse ;  /* 0x000000a87f7f7220 */ /* 0x080fe20000410000 */
[-C--:B------:R-:W-:Y:S01]  /*dfd0*/  FMUL.FTZ R130, R130, R168.reuse ;  /* 0x000000a882827220 */ /* 0x080fe20000410000 */
[-C--:B------:R-:W-:Y:S01]  /*dfe0*/  FMUL.FTZ R131, R131, R168.reuse ;  /* 0x000000a883837220 */ /* 0x080fe20000410000 */
[----:B------:R-:W0:Y:S01]  /*dff0*/  SHFL.BFLY PT, R173, R14, 0x2, 0x1f ;  /* 0x0c401f000ead7f89 */ /* 0x000e2200000e0000 */
        /* <DEDUP_REMOVED lines=11> */
[----:B------:R-:W-:-:S06]  /*e0b0*/  FMUL.FTZ R151, R151, R168 ;  /* 0x000000a897977220 */ /* 0x000fcc0000410000 */
[----:B------:R-:W-:Y:S01]  /*e0c0*/  MUFU.EX2 R182, R182 ;  /* 0x000000b600b67308 */ /* 0x000fe20000000800 */
[----:B0-----:R-:W-:-:S05]  /*e0d0*/  FMNMX.FTZ R14, R14, R173, !PT ;  /* 0x000000ad0e0e7209 */ /* 0x001fca0007810000 */
[----:B------:R-:W0:Y:S02]  /*e0e0*/  SHFL.BFLY PT, R173, R14, 0x1, 0x1f ;  /* 0x0c201f000ead7f89 */ /* 0x000e2400000e0000 */
[----:B0-----:R-:W-:-:S04]  /*e0f0*/  FMNMX.FTZ R14, R14, R173, !PT ;  /* 0x000000ad0e0e7209 */ /* 0x001fc80007810000 */
[----:B------:R-:W-:-:S04]  /*e100*/  FSETP.NEU.FTZ.AND P2, PT, R14, -INF , PT ;  /* 0xff8000000e00780b */ /* 0x000fc80003f5d000 */
[----:B------:R-:W-:-:S05]  /*e110*/  FSEL R161, R14, RZ, P2 ;  /* 0x000000ff0ea17208 */ /* 0x000fca0001000000 */
[----:B------:R-:W-:Y:S02]  /*e120*/  FADD.FTZ R165, -R161, R218 ;  /* 0x000000daa1a57221 */ /* 0x000fe40000010100 */
[----:B------:R0:W-:Y:S02]  /*e130*/  MUFU.EX2 R161, R179 ;  /* 0x000000b300a17308 */ /* 0x0001e40000000800 */
[----:B------:R-:W-:-:S06]  /*e140*/  FMUL.FTZ R165, R165, R13 ;  /* 0x0000000da5a57220 */ /* 0x000fcc0000410000 */
[----:B------:R1:W2:Y:S01]  /*e150*/  MUFU.EX2 R173, R165 ;  /* 0x000000a500ad7308 */ /* 0x0002a20000000800 */
[----:B0-----:R-:W-:Y:S01]  /*e160*/  FMUL.FTZ R179, R14, R13 ;  /* 0x0000000d0eb37220 */ /* 0x001fe20000410000 */
[----:B-1----:R-:W-:-:S04]  /*e170*/  @!P1 IMAD R165, R220, 0x40, R191 ;  /* 0x00000040dca59824 */ /* 0x002fc800078e02bf */
[----:B------:R-:W-:Y:S02]  /*e180*/  @!P1 IMAD R165, R165, 0x4, R2 ;  /* 0x00000004a5a59824 */ /* 0x000fe400078e0202 */
[----:B--2---:R-:W-:-:S03]  /*e190*/  FMUL.FTZ R24, R24, R173 ;  /* 0x000000ad18187220 */ /* 0x004fc60000410000 */
        /* <DEDUP_REMOVED lines=14> */
[----:B0-----:R0:W-:Y:S01]  /*e280*/  MUFU.EX2 R165, R174 ;  /* 0x000000ae00a57308 */ /* 0x0011e20000000800 */
        /* <DEDUP_REMOVED lines=8> */
[----:B0-----:R-:W-:Y:S01]  /*e310*/  FSEL R174, R179, RZ, P2 ;  /* 0x000000ffb3ae7208 */ /* 0x001fe20001000000 */
[-C--:B------:R-:W-:Y:S01]  /*e320*/  FMUL.FTZ R65, R65, R173.reuse ;  /* 0x000000ad41417220 */ /* 0x080fe20000410000 */
[-C--:B------:R-:W-:Y:S01]  /*e330*/  FMUL.FTZ R68, R68, R173.reuse ;  /* 0x000000ad44447220 */ /* 0x080fe20000410000 */
[-C--:B------:R-:W-:Y:S01]  /*e340*/  FMUL.FTZ R69, R69, R173.reuse ;  /* 0x000000ad45457220 */ /* 0x080fe20000410000 */
[----:B------:R-:W-:Y:S01]  /*e350*/  FMUL.FTZ R72, R72, R173 ;  /* 0x000000ad48487220 */ /* 0x000fe20000410000 */
        /* <DEDUP_REMOVED lines=17> */
[----:B------:R-:W-:Y:S01]  /*e470*/  FFMA.FTZ R174, R181, R13, -R174 ;  /* 0x0000000db5ae7223 */ /* 0x000fe200000108ae */
        /* <DEDUP_REMOVED lines=10> */
[----:B------:R3:W4:Y:S01]  /*e520*/  MUFU.EX2 R175, R155 ;  /* 0x0000009b00af7308 */ /* 0x0007220000000800 */
        /* <DEDUP_REMOVED lines=8> */
[----:B---3--:R-:W-:Y:S01]  /*e5b0*/  F2FP.BF16.F32.PACK_AB R155, R157, R156 ;  /* 0x0000009c9d9b723e */ /* 0x008fe200000010ff */
[----:B0-----:R-:W-:Y:S01]  /*e5c0*/  FFMA.FTZ R156, R173, R0, R152 ;  /* 0x00000000ad9c7223 */ /* 0x001fe20000010098 */
[----:B------:R-:W-:Y:S01]  /*e5d0*/  FADD.FTZ R0, R222, R3 ;  /* 0x00000003de007221 */ /* 0x000fe20000010000 */
[----:B------:R-:W-:Y:S01]  /*e5e0*/  F2FP.BF16.F32.PACK_AB R157, R183, R160 ;  /* 0x000000a0b79d723e */ /* 0x000fe200000010ff */
[-C--:B------:R-:W-:Y:S01]  /*e5f0*/  FMUL.FTZ R105, R105, R173.reuse ;  /* 0x000000ad69697220 */ /* 0x080fe20000410000 */
[C---:B-1----:R-:W-:Y:S01]  /*e600*/  FADD.FTZ R156, R178.reuse, R156 ;  /* 0x0000009cb29c7221 */ /* 0x042fe20000010000 */
[----:B------:R-:W-:Y:S01]  /*e610*/  F2FP.BF16.F32.PACK_AB R152, R178, R152 ;  /* 0x00000098b298723e */ /* 0x000fe200000010ff */
[----:B------:R0:W1:Y:S01]  /*e620*/  MUFU.EX2 R181, R159 ;  /* 0x0000009f00b57308 */ /* 0x0000620000000800 */
[-C--:B------:R-:W-:Y:S01]  /*e630*/  FMUL.FTZ R108, R108, R173.reuse ;  /* 0x000000ad6c6c7220 */ /* 0x080fe20000410000 */
[----:B--2---:R-:W-:Y:S01]  /*e640*/  FADD.FTZ R156, R154, R156 ;  /* 0x0000009c9a9c7221 */ /* 0x004fe20000010000 */
[----:B----4-:R-:W-:Y:S01]  /*e650*/  F2FP.BF16.F32.PACK_AB R154, R175, R154 ;  /* 0x0000009aaf9a723e */ /* 0x010fe200000010ff */
[----:B------:R-:W-:Y:S01]  /*e660*/  BAR.SYNC.DEFER_BLOCKING 0xf, 0x100 ;  /* 0x03c4000000007b1d */ /* 0x000fe20000010000 */
[-C--:B------:R-:W-:Y:S01]  /*e670*/  FMUL.FTZ R109, R109, R173.reuse ;  /* 0x000000ad6d6d7220 */ /* 0x080fe20000410000 */
[----:B------:R-:W-:Y:S01]  /*e680*/  FADD.FTZ R156, R175, R156 ;  /* 0x0000009caf9c7221 */ /* 0x000fe20000010000 */
[-C--:B------:R-:W-:Y:S01]  /*e690*/  FMUL.FTZ R112, R112, R173.reuse ;  /* 0x000000ad70707220 */ /* 0x080fe20000410000 */
[-C--:B------:R-:W-:Y:S01]  /*e6a0*/  FMUL.FTZ R113, R113, R173.reuse ;  /* 0x000000ad71717220 */ /* 0x080fe20000410000 */
[----:B0-----:R-:W-:Y:S01]  /*e6b0*/  F2FP.BF16.F32.PACK_AB R159, R222, R164 ;  /* 0x000000a4de9f723e */ /* 0x001fe200000010ff */
[----:B------:R-:W0:Y:S01]  /*e6c0*/  MUFU.EX2 R162, R162 ;  /* 0x000000a200a27308 */ /* 0x000e220000000800 */
[----:B-----5:R-:W-:Y:S01]  /*e6d0*/  FADD.FTZ R156, R158, R156 ;  /* 0x0000009c9e9c7221 */ /* 0x020fe20000010000 */
[-C--:B------:R-:W-:Y:S01]  /*e6e0*/  FMUL.FTZ R116, R116, R173.reuse ;  /* 0x000000ad74747220 */ /* 0x080fe20000410000 */
[-C--:B------:R-:W-:Y:S01]  /*e6f0*/  FMUL.FTZ R117, R117, R173.reuse ;  /* 0x000000ad75757220 */ /* 0x080fe20000410000 */
[-C--:B------:R-:W-:Y:S01]  /*e700*/  FMUL.FTZ R120, R120, R173.reuse ;  /* 0x000000ad78787220 */ /* 0x080fe20000410000 */
[-C--:B------:R-:W-:Y:S01]  /*e710*/  FMUL.FTZ R121, R121, R173.reuse ;  /* 0x000000ad79797220 */ /* 0x080fe20000410000 */
[-C--:B------:R-:W-:Y:S01]  /*e720*/  FMUL.FTZ R124, R124, R173.reuse ;  /* 0x000000ad7c7c7220 */ /* 0x080fe20000410000 */
[----:B-1----:R-:W-:Y:S01]  /*e730*/  FADD.FTZ R156, R181, R156 ;  /* 0x0000009cb59c7221 */ /* 0x002fe20000010000 */
        /* <DEDUP_REMOVED lines=10> */
[----:B------:R-:W-:Y:S01]  /*e7e0*/  F2FP.BF16.F32.PACK_AB R156, R181, R158 ;  /* 0x0000009eb59c723e */ /* 0x000fe200000010ff */
[----:B------:R0:W-:Y:S01]  /*e7f0*/  STSM.16.M88.4 [R201+0x26800], R152 ;  /* 0x02680098c9007844 */ /* 0x0001e20000000200 */
        /* <DEDUP_REMOVED lines=8> */
[----:B------:R-:W-:Y:S01]  /*e880*/  F2FP.BF16.F32.PACK_AB R163, R171, R170 ;  /* 0x000000aaaba3723e */ /* 0x000fe200000010ff */
[----:B------:R-:W-:-:S02]  /*e890*/  FMUL.FTZ R149, R149, R173 ;  /* 0x000000ad95957220 */ /* 0x000fc40000410000 */
[----:B------:R0:W-:Y:S01]  /*e8a0*/  STSM.16.M88.4 [R202], R156 ;  /* 0x0000009cca007844 */ /* 0x0001e20000000200 */
[----:B------:R-:W1:Y:S01]  /*e8b0*/  MUFU.EX2 R172, R172 ;  /* 0x000000ac00ac7308 */ /* 0x000e620000000800 */
[----:B--2---:R-:W-:Y:S01]  /*e8c0*/  FADD.FTZ R160, R166, R3 ;  /* 0x00000003a6a07221 */ /* 0x004fe20000010000 */
[----:B------:R-:W-:Y:S01]  /*e8d0*/  FADD.FTZ R3, R161, R0 ;  /* 0x00000000a1037221 */ /* 0x000fe20000010000 */
[----:B------:R-:W-:-:S03]  /*e8e0*/  F2FP.BF16.F32.PACK_AB R161, R169, R161 ;  /* 0x000000a1a9a1723e */ /* 0x000fc600000010ff */
[----:B------:R-:W-:Y:S02]  /*e8f0*/  FADD.FTZ R3, R169, R3 ;  /* 0x00000003a9037221 */ /* 0x000fe40000010000 */
[----:B------:R-:W2:Y:S01]  /*e900*/  MUFU.EX2 R176, R176 ;  /* 0x000000b000b07308 */ /* 0x000ea20000000800 */
[C---:B---3--:R-:W-:Y:S01]  /*e910*/  FADD.FTZ R0, R167.reuse, R160 ;  /* 0x000000a0a7007221 */ /* 0x048fe20000010000 */
[----:B------:R-:W-:Y:S01]  /*e920*/  FADD.FTZ R3, R170, R3 ;  /* 0x00000003aa037221 */ /* 0x000fe20000010000 */
[----:B------:R-:W-:-:S03]  /*e930*/  F2FP.BF16.F32.PACK_AB R160, R167, R166 ;  /* 0x000000a6a7a0723e */ /* 0x000fc600000010ff */
[----:B------:R-:W-:Y:S02]  /*e940*/  FADD.FTZ R3, R171, R3 ;  /* 0x00000003ab037221 */ /* 0x000fe40000010000 */
[----:B------:R-:W3:Y:S01]  /*e950*/  MUFU.EX2 R164, R179 ;  /* 0x000000b300a47308 */ /* 0x000ee20000000800 */
[----:B-1----:R-:W-:Y:S01]  /*e960*/  FADD.FTZ R0, R172, R0 ;  /* 0x00000000ac007221 */ /* 0x002fe20000010000 */
[----:B------:R-:W-:Y:S01]  /*e970*/  FADD.FTZ R3, R165, R3 ;  /* 0x00000003a5037221 */ /* 0x000fe20000010000 */
[----:B------:R-:W-:-:S03]  /*e980*/  F2FP.BF16.F32.PACK_AB R165, R223, R165 ;  /* 0x000000a5dfa5723e */ /* 0x000fc600000010ff */
[----:B------:R-:W-:Y:S02]  /*e990*/  FADD.FTZ R3, R223, R3 ;  /* 0x00000003df037221 */ /* 0x000fe40000010000 */
[----:B------:R-:W1:Y:S01]  /*e9a0*/  MUFU.EX2 R180, R180 ;  /* 0x000000b400b47308 */ /* 0x000e620000000800 */
[----:B--2---:R-:W-:Y:S01]  /*e9b0*/  FADD.FTZ R0, R176, R0 ;  /* 0x00000000b0007221 */ /* 0x004fe20000010000 */
[----:B------:R-:W-:Y:S01]  /*e9c0*/  FADD.FTZ R3, R182, R3 ;  /* 0x00000003b6037221 */ /* 0x000fe20000010000 */
[----:B------:R-:W-:-:S05]  /*e9d0*/  F2FP.BF16.F32.PACK_AB R162, R176, R172 ;  /* 0x000000acb0a2723e */ /* 0x000fca00000010ff */
[----:B------:R-:W2:Y:S01]  /*e9e0*/  MUFU.EX2 R177, R177 ;  /* 0x000000b100b17308 */ /* 0x000ea20000000800 */
[----:B---3--:R-:W-:Y:S01]  /*e9f0*/  FADD.FTZ R0, R164, R0 ;  /* 0x00000000a4007221 */ /* 0x008fe20000010000 */
[----:B------:R0:W-:Y:S06]  /*ea00*/  STSM.16.M88.4 [R204], R160 ;  /* 0x000000a0cc007844 */ /* 0x0001ec0000000200 */
[----:B------:R-:W3:Y:S01]  /*ea10*/  MUFU.EX2 R166, R174 ;  /* 0x000000ae00a67308 */ /* 0x000ee20000000800 */
[C---:B-1----:R-:W-:Y:S01]  /*ea20*/  FADD.FTZ R0, R180.reuse, R0 ;  /* 0x00000000b4007221 */ /* 0x042fe20000010000 */
[----:B------:R-:W-:-:S06]  /*ea30*/  F2FP.BF16.F32.PACK_AB R164, R180, R164 ;  /* 0x000000a4b4a4723e */ /* 0x000fcc00000010ff */
[----:B------:R-:W1:Y:S01]  /*ea40*/  MUFU.EX2 R167, R219 ;  /* 0x000000db00a77308 */ /* 0x000e620000000800 */
[----:B--2---:R-:W-:-:S04]  /*ea50*/  FADD.FTZ R0, R177, R0 ;  /* 0x00000000b1007221 */ /* 0x004fc80000010000 */
[C---:B---3--:R-:W-:Y:S01]  /*ea60*/  FADD.FTZ R0, R166.reuse, R0 ;  /* 0x00000000a6007221 */ /* 0x048fe20000010000 */
[----:B------:R-:W-:Y:S01]  /*ea70*/  F2FP.BF16.F32.PACK_AB R166, R166, R177 ;  /* 0x000000b1a6a6723e */ /* 0x000fe200000010ff */
[C---:B-1----:R-:W-:Y:S01]  /*ea80*/  FADD.FTZ R3, R167.reuse, R3 ;  /* 0x00000003a7037221 */ /* 0x042fe20000010000 */
[----:B------:R-:W-:-:S05]  /*ea90*/  F2FP.BF16.F32.PACK_AB R167, R167, R182 ;  /* 0x000000b6a7a7723e */ /* 0x000fca00000010ff */
[----:B------:R0:W-:Y:S01]  /*eaa0*/  STSM.16.M88.4 [R203], R164 ;  /* 0x000000a4cb007844 */ /* 0x0001e20000000200 */
[----:B------:R-:W-:Y:S05]  /*eab0*/  @!P0 BRA `(.L_x_4794) ;  /* 0x0000000000048947 */ /* 0x000fea0003800000 */
[----:B------:R-:W-:Y:S01]  /*eac0*/  BPT.TRAP 0x1 ;  /* 0x000000040000795c */ /* 0x000fe20000300000 */
.L_x_4794:
[----:B------:R1:W2:Y:S01]  /*ead0*/  SYNCS.PHASECHK.TRANS64.TRYWAIT P1, [R209+URZ+0x28c50], R213 ;  /* 0x028c50d5d10075a7 */ /* 0x0002a2000802017f */
[----:B------:R-:W-:Y:S05]  /*eae0*/  @!P0 BRA `(.L_x_4795) ;  /* 0x0000000000048947 */ /* 0x000fea0003800000 */
[----:B------:R-:W-:Y:S01]  /*eaf0*/  BPT.TRAP 0x1 ;  /* 0x000000040000795c */ /* 0x000fe20000300000 */
.L_x_4795:
[----:B------:R-:W-:Y:S04]  /*eb00*/  BSSY B2, `(.L_x_4796) ;  /* 0x0000004000027945 */ /* 0x000fe80003800000 */
[----:B--2---:R-:W-:Y:S05]  /*eb10*/  @P1 BRA `(.L_x_4797) ;  /* 0x0000000000081947 */ /* 0x004fea0003800000 */
[----:B------:R-:W2:Y:S02]  /*eb20*/  SYNCS.PHASECHK.TRANS64.TRYWAIT P1, [R209+URZ+0x28c50], R213 ;  /* 0x028c50d5d10075a7 */ /* 0x000ea4000802017f */
[----:B--2---:R-:W-:Y:S05]  /*eb30*/  @!P1 BRA `(.L_x_4798) ;  /* 0x0000010c00b09947 */ /* 0x004fea0003800000 */
.L_x_4797:
[----:B------:R-:W-:Y:S05]  /*eb40*/  BSYNC B2 ;  /* 0x0000000000027941 */ /* 0x000fea0003800000 */
.L_x_4796:
        /* <DEDUP_REMOVED lines=40> */
.L_x_4799:
[----:B------:R-:W-:Y:S01]  /*edd0*/  ISETP.GT.AND P1, PT, R21, R20, PT ;  /* 0x000000141500720c */ /* 0x000fe20003f24270 */
[----:B-12---:R-:W-:Y:S02]  /*ede0*/  VIADD R209, R209, 0x28c60 ;  /* 0x00028c60d1d17836 */ /* 0x006fe40000000000 */
        /* <DEDUP_REMOVED lines=8> */
.L_x_4787:
[----:B0-----:R-:W-:-:S07]  /*ee70*/  IMAD.MOV.U32 R209, RZ, RZ, R21 ;  /* 0x000000ffffd17224 */ /* 0x001fce00078e0015 */
.L_x_4786:
[----:B------:R-:W-:Y:S05]  /*ee80*/  BSYNC B1 ;  /* 0x0000000000017941 */ /* 0x000fea0003800000 */
.L_x_4785:
[----:B------:R-:W-:Y:S01]  /*ee90*/  ISETP.GE.AND P1, PT, R209, R205, PT ;  /* 0x000000cdd100720c */ /* 0x000fe20003f26270 */
[----:B------:R-:W-:-:S12]  /*eea0*/  BSSY B0, `(.L_x_4801) ;  /* 0x00001e5000007945 */ /* 0x000fd80003800000 */
[----:B------:R-:W-:Y:S05]  /*eeb0*/  @!P1 BRA `(.L_x_4802) ;  /* 0x0000001c008c9947 */ /* 0x000fea0003800000 */
[----:B------:R-:W-:Y:S02]  /*eec0*/  IMAD.MOV.U32 R21, RZ, RZ, R15 ;  /* 0x000000ffff157224 */ /* 0x000fe400078e000f */
[----:B------:R-:W-:Y:S02]  /*eed0*/  IMAD.MOV.U32 R213, RZ, RZ, R14 ;  /* 0x000000ffffd57224 */ /* 0x000fe400078e000e */
[----:B------:R-:W-:-:S07]  /*eee0*/  IMAD.MOV.U32 R200, RZ, RZ, R19 ;  /* 0x000000ffffc87224 */ /* 0x000fce00078e0013 */
.L_x_4815:
[----:B------:R-:W-:-:S05]  /*eef0*/  VIADD R19, R200, 0x1 ;  /* 0x00000001c8137836 */ /* 0x000fca0000000000 */
[----:B------:R-:W-:-:S04]  /*ef00*/  ISETP.NE.AND P1, PT, R19, 0x2, PT ;  /* 0x000000021300780c */ /* 0x000fc80003f25270 */
[----:B------:R-:W-:Y:S02]  /*ef10*/  SEL R13, RZ, 0x1, P1 ;  /* 0x00000001ff0d7807 */ /* 0x000fe40000800000 */
[----:B------:R-:W-:Y:S02]  /*ef20*/  SEL R19, R19, RZ, P1 ;  /* 0x000000ff13137207 */ /* 0x000fe40000800000 */
[----:B------:R-:W-:Y:S01]  /*ef30*/  LOP3.LUT R22, R22, R13, RZ, 0x3c, !PT ;  /* 0x0000000d16167212 */ /* 0x000fe200078e3cff */
[----:B0-----:R-:W-:Y:S06]  /*ef40*/  @!P0 BRA `(.L_x_4803) ;  /* 0x0000000000048947 */ /* 0x001fec0003800000 */
[----:B------:R-:W-:Y:S01]  /*ef50*/  BPT.TRAP 0x1 ;  /* 0x000000040000795c */ /* 0x000fe20000300000 */
.L_x_4803:
[----:B------:R-:W-:Y:S01]  /*ef60*/  IMAD R198, R19, 0x8, R2 ;  /* 0x0000000813c67824 */ /* 0x000fe200078e0202 */
[----:B------:R-:W-:-:S04]  /*ef70*/  SHF.L.U32 R20, R22, 0x1f, RZ ;  /* 0x0000001f16147819 */ /* 0x000fc800000006ff */
[----:B------:R0:W1:Y:S01]  /*ef80*/  SYNCS.PHASECHK.TRANS64.TRYWAIT P1, [R198+URZ+0x28c30], R20 ;  /* 0x028c3014c60075a7 */ /* 0x000062000802017f */
[----:B------:R-:W-:Y:S05]  /*ef90*/  @!P0 BRA `(.L_x_4804) ;  /* 0x0000000000048947 */ /* 0x000fea0003800000 */
[----:B------:R-:W-:Y:S01]  /*efa0*/  BPT.TRAP 0x1 ;  /* 0x000000040000795c */ /* 0x000fe20000300000 */
.L_x_4804:
[----:B------:R-:W-:Y:S01]  /*efb0*/  BSSY B1, `(.L_x_4805) ;  /* 0x0000006000017945 */ /* 0x000fe20003800000 */
[----:B------:R-:W-:Y:S02]  /*efc0*/  IMAD R154, R19, 0x200, R12 ;  /* 0x00000200139a7824 */ /* 0x000fe400078e020c */
[----:B------:R-:W-:Y:S01]  /*efd0*/  IMAD.MOV.U32 R155, RZ, RZ, 0x40000040 ;  /* 0x40000040ff9b7424 */ /* 0x000fe200078e00ff */
[----:B-1----:R-:W-:Y:S06]  /*efe0*/  @P1 BRA `(.L_x_4806) ;  /* 0x0000000000081947 */ /* 0x002fec0003800000 */
[----:B------:R-:W1:Y:S02]  /*eff0*/  SYNCS.PHASECHK.TRANS64.TRYWAIT P1, [R198+URZ+0x28c30], R20 ;  /* 0x028c3014c60075a7 */ /* 0x000e64000802017f */
[----:B-1----:R-:W-:Y:S05]  /*f000*/  @!P1 BRA `(.L_x_4807) ;  /* 0x0000010800909947 */ /* 0x002fea0003800000 */
.L_x_4806:
[----:B------:R-:W-:Y:S05]  /*f010*/  BSYNC B1 ;  /* 0x0000000000017941 */ /* 0x000fea0003800000 */
.L_x_4805:
        /* <DEDUP_REMOVED lines=36> */
.L_x_4808:
        /* <DEDUP_REMOVED lines=108> */
[----:B------:R-:W-:Y:S01]  /*f920*/  FMUL.FTZ R36, R36, R180 ;  /* 0x000000b424247220 */ /* 0x000fe20000410000 */
        /* <DEDUP_REMOVED lines=99> */
[----:B------:R-:W2:Y:S01]  /*ff60*/  MUFU.EX2 R213, R160 ;  /* 0x000000a000d57308 */ /* 0x000ea20000000800 */
[----:B------:R-:W3:Y:S07]  /*ff70*/  SHFL.BFLY PT, R218, R15, 0x1, 0x1f ;  /* 0x0c201f000fda7f89 */ /* 0x000eee00000e0000 */
[----:B------:R4:W5:Y:S08]  /*ff80*/  MUFU.EX2 R160, R165 ;  /* 0x000000a500a07308 */ /* 0x0009700000000800 */
[----:B------:R-:W0:Y:S01]  /*ff90*/  MUFU.EX2 R176, R176 ;  /* 0x000000b000b07308 */ /* 0x000e220000000800 */
[----:B----4-:R-:W-:-:S02]  /*ffa0*/  @!P1 IMAD R165, R200, 0x40, R191 ;  /* 0x00000040c8a59824 */ /* 0x010fc400078e02bf */
[----:B--2---:R-:W-:Y:S02]  /*ffb0*/  FADD.FTZ R0, R213, R0 ;  /* 0x00000000d5007221 */ /* 0x004fe40000010000 */
[----:B------:R-:W-:Y:S02]  /*ffc0*/  @!P1 IMAD R165, R165, 0x4, R2 ;  /* 0x00000004a5a59824 */ /* 0x000fe400078e0202 */
[----:B------:R-:W-:Y:S01]  /*ffd0*/  FADD.FTZ R0, R161, R0 ;  /* 0x00000000a1007221 */ /* 0x000fe20000010000 */
[----:B------:R-:W2:Y:S01]  /*ffe0*/  MUFU.EX2 R177, R177 ;  /* 0x000000b100b17308 */ /* 0x000ea20000000800 */
[----:B---3--:R-:W-:Y:S01]  /*fff0*/  FMNMX.FTZ R15, R15, R218, !PT ;  /* 0x000000da0f0f7209 */ /* 0x008fe20007810000 */
[----:B------:R-:W-:Y:S01]  /*10000*/  @!P1 STS [R165+0x28800], R180 ;  /* 0x028800b4a5009388 */ /* 0x000fe20000000800 */
[----:B------:R-:W-:-:S03]  /*10010*/  FADD.FTZ R0, R164, R0 ;  /* 0x00000000a4007221 */ /* 0x000fc60000010000 */
[----:B------:R-:W-:Y:S01]  /*10020*/  FADD.FTZ R21, -R15, R21 ;  /* 0x000000150f157221 */ /* 0x000fe20000010100 */
[----:B-----5:R-:W-:Y:S01]  /*10030*/  FADD.FTZ R0, R160, R0 ;  /* 0x00000000a0007221 */ /* 0x020fe20000010000 */
[C---:B------:R-:W-:Y:S02]  /*10040*/  F2FP.BF16.F32.PACK_AB R160, R168.reuse, R160 ;  /* 0x000000a0a8a0723e */ /* 0x040fe400000010ff */
[----:B------:R-:W-:Y:S01]  /*10050*/  FMUL.FTZ R21, R21, R13 ;  /* 0x0000000d15157220 */ /* 0x000fe20000410000 */
[----:B------:R-:W-:-:S04]  /*10060*/  FADD.FTZ R0, R168, R0 ;  /* 0x00000000a8007221 */ /* 0x000fc80000010000 */
[----:B------:R-:W-:Y:S01]  /*10070*/  FADD.FTZ R0, R169, R0 ;  /* 0x00000000a9007221 */ /* 0x000fe20000010000 */
[----:B------:R-:W3:Y:S03]  /*10080*/  MUFU.EX2 R21, R21 ;  /* 0x0000001500157308 */ /* 0x000ee60000000800 */
[----:B------:R-:W-:-:S04]  /*10090*/  FADD.FTZ R0, R172, R0 ;  /* 0x00000000ac007221 */ /* 0x000fc80000010000 */
[----:B------:R-:W-:-:S04]  /*100a0*/  FADD.FTZ R0, R173, R0 ;  /* 0x00000000ad007221 */ /* 0x000fc80000010000 */
[----:B0-----:R-:W-:-:S04]  /*100b0*/  FADD.FTZ R0, R176, R0 ;  /* 0x00000000b0007221 */ /* 0x001fc80000010000 */
[----:B--2---:R-:W-:Y:S01]  /*100c0*/  FADD.FTZ R0, R177, R0 ;  /* 0x00000000b1007221 */ /* 0x004fe20000010000 */
[----:B---3--:R0:W-:Y:S01]  /*100d0*/  @!P1 STS [R165+0x28820], R21 ;  /* 0x02882015a5009388 */ /* 0x0081e20000000800 */
        /* <DEDUP_REMOVED lines=9> */
[----:B0-----:R-:W-:Y:S01]  /*10170*/  FMUL.FTZ R165, R15, R13 ;  /* 0x0000000d0fa57220 */ /* 0x001fe20000410000 */
        /* <DEDUP_REMOVED lines=22> */
[----:B------:R-:W-:Y:S01]  /*102e0*/  FMUL.FTZ R51, R51, R21 ;  /* 0x0000001533337220 */ /* 0x000fe20000410000 */
[----:B------:R-:W4:Y:S01]  /*102f0*/  MUFU.EX2 R155, R155 ;  /* 0x0000009b009b7308 */ /* 0x000f220000000800 */
[----:B--2---:R-:W-:Y:S01]  /*10300*/  F2FP.BF16.F32.PACK_AB R154, R156, R153 ;  /* 0x000000999c9a723e */ /* 0x004fe200000010ff */
[----:B0-----:R-:W-:Y:S01]  /*10310*/  FADD.FTZ R0, R166, R0 ;  /* 0x00000000a6007221 */ /* 0x001fe20000010000 */
[----:B------:R-:W-:Y:S01]  /*10320*/  F2FP.BF16.F32.PACK_AB R156, R213, R157 ;  /* 0x0000009dd59c723e */ /* 0x000fe200000010ff */
[----:B------:R-:W-:Y:S01]  /*10330*/  FMUL.FTZ R54, R54, R21 ;  /* 0x0000001536367220 */ /* 0x000fe20000410000 */
[----:B------:R-:W-:Y:S01]  /*10340*/  F2FP.BF16.F32.PACK_AB R166, R166, R177 ;  /* 0x000000b1a6a6723e */ /* 0x000fe200000010ff */
[-C--:B------:R-:W-:Y:S01]  /*10350*/  FMUL.FTZ R55, R55, R21.reuse ;  /* 0x0000001537377220 */ /* 0x080fe20000410000 */
[----:B------:R-:W-:Y:S01]  /*10360*/  FMUL.FTZ R58, R58, R21 ;  /* 0x000000153a3a7220 */ /* 0x000fe20000410000 */
[----:B------:R-:W0:Y:S01]  /*10370*/  MUFU.EX2 R158, R158 ;  /* 0x0000009e009e7308 */ /* 0x000e220000000800 */
[----:B---3--:R-:W-:Y:S01]  /*10380*/  FFMA.FTZ R3, R21, R3, R181 ;  /* 0x0000000315037223 */ /* 0x008fe200000100b5 */
        /* <DEDUP_REMOVED lines=25> */
[----:B------:R-:W-:Y:S01]  /*10520*/  BAR.SYNC.DEFER_BLOCKING 0xf, 0x100 ;  /* 0x03c4000000007b1d */ /* 0x000fe20000010000 */
[----:B------:R-:W-:Y:S01]  /*10530*/  F2FP.BF16.F32.PACK_AB R158, R164, R161 ;  /* 0x000000a1a49e723e */ /* 0x000fe200000010ff */
[----:B------:R-:W-:Y:S01]  /*10540*/  FMUL.FTZ R94, R94, R21 ;  /* 0x000000155e5e7220 */ /* 0x000fe20000410000 */
[----:B------:R-:W-:Y:S01]  /*10550*/  F2FP.BF16.F32.PACK_AB R164, R176, R173 ;  /* 0x000000adb0a4723e */ /* 0x000fe200000010ff */
        /* <DEDUP_REMOVED lines=13> */
[----:B------:R-:W-:Y:S01]  /*10630*/  FMUL.FTZ R111, R111, R21 ;  /* 0x000000156f6f7220 */ /* 0x000fe20000410000 */
[----:B------:R-:W-:Y:S01]  /*10640*/  F2FP.BF16.F32.PACK_AB R162, R172, R169 ;  /* 0x000000a9aca2723e */ /* 0x000fe200000010ff */
[-C--:B------:R-:W-:Y:S01]  /*10650*/  FMUL.FTZ R114, R114, R21.reuse ;  /* 0x0000001572727220 */ /* 0x080fe20000410000 */
[-C--:B------:R-:W-:Y:S01]  /*10660*/  FMUL.FTZ R115, R115, R21.reuse ;  /* 0x0000001573737220 */ /* 0x080fe20000410000 */
[-C--:B------:R-:W-:Y:S01]  /*10670*/  FMUL.FTZ R118, R118, R21.reuse ;  /* 0x0000001576767220 */ /* 0x080fe20000410000 */
[----:B------:R-:W0:Y:S01]  /*10680*/  MUFU.EX2 R170, R170 ;  /* 0x000000aa00aa7308 */ /* 0x000e220000000800 */
[----:B--2---:R-:W-:Y:S01]  /*10690*/  FADD.FTZ R3, R200, R3 ;  /* 0x00000003c8037221 */ /* 0x004fe20000010000 */
[----:B------:R2:W-:Y:S01]  /*106a0*/  STSM.16.M88.4 [R201+0x26800], R152 ;  /* 0x02680098c9007844 */ /* 0x0005e20000000200 */
[-C--:B------:R-:W-:Y:S01]  /*106b0*/  FMUL.FTZ R119, R119, R21.reuse ;  /* 0x0000001577777220 */ /* 0x080fe20000410000 */
[-C--:B------:R-:W-:Y:S01]  /*106c0*/  FMUL.FTZ R122, R122, R21.reuse ;  /* 0x000000157a7a7220 */ /* 0x080fe20000410000 */
[-C--:B------:R-:W-:Y:S01]  /*106d0*/  FMUL.FTZ R123, R123, R21.reuse ;  /* 0x000000157b7b7220 */ /* 0x080fe20000410000 */
[-C--:B------:R-:W-:Y:S01]  /*106e0*/  FMUL.FTZ R126, R126, R21.reuse ;  /* 0x000000157e7e7220 */ /* 0x080fe20000410000 */
[-C--:B------:R-:W-:Y:S01]  /*106f0*/  FMUL.FTZ R127, R127, R21.reuse ;  /* 0x000000157f7f7220 */ /* 0x080fe20000410000 */
[----:B------:R-:W4:Y:S01]  /*10700*/  MUFU.EX2 R171, R171 ;  /* 0x000000ab00ab7308 */ /* 0x000f220000000800 */
[C---:B---3--:R-:W-:Y:S01]  /*10710*/  FADD.FTZ R3, R167.reuse, R3 ;  /* 0x00000003a7037221 */ /* 0x048fe20000010000 */
[----:B------:R-:W-:Y:S01]  /*10720*/  F2FP.BF16.F32.PACK_AB R159, R167, R200 ;  /* 0x000000c8a79f723e */ /* 0x000fe200000010ff */
[-C--:B------:R-:W-:Y:S01]  /*10730*/  FMUL.FTZ R130, R130, R21.reuse ;  /* 0x0000001582827220 */ /* 0x080fe20000410000 */
[-C--:B------:R-:W-:Y:S01]  /*10740*/  FMUL.FTZ R131, R131, R21.reuse ;  /* 0x0000001583837220 */ /* 0x080fe20000410000 */
[-C--:B------:R-:W-:Y:S01]  /*10750*/  FMUL.FTZ R134, R134, R21.reuse ;  /* 0x0000001586867220 */ /* 0x080fe20000410000 */
[-C--:B------:R-:W-:Y:S01]  /*10760*/  FMUL.FTZ R135, R135, R21.reuse ;  /* 0x0000001587877220 */ /* 0x080fe20000410000 */
[----:B------:R2:W-:Y:S01]  /*10770*/  STSM.16.M88.4 [R202], R156 ;  /* 0x0000009cca007844 */ /* 0x0005e20000000200 */
        /* <DEDUP_REMOVED lines=9> */
[C---:B----4-:R-:W-:Y:S01]  /*10810*/  FADD.FTZ R3, R171.reuse, R3 ;  /* 0x00000003ab037221 */ /* 0x050fe20000010000 */
[----:B------:R-:W-:Y:S01]  /*10820*/  F2FP.BF16.F32.PACK_AB R161, R171, R170 ;  /* 0x000000aaaba1723e */ /* 0x000fe200000010ff */
[-C--:B------:R-:W-:Y:S01]  /*10830*/  FMUL.FTZ R150, R150, R21.reuse ;  /* 0x0000001596967220 */ /* 0x080fe20000410000 */
[----:B------:R-:W-:-:S04]  /*10840*/  FMUL.FTZ R151, R151, R21 ;  /* 0x0000001597977220 */ /* 0x000fc80000410000 */
[----:B------:R-:W4:Y:S01]  /*10850*/  MUFU.EX2 R178, R178 ;  /* 0x000000b200b27308 */ /* 0x000f220000000800 */
[----:B---3--:R-:W-:-:S07]  /*10860*/  FADD.FTZ R3, R174, R3 ;  /* 0x00000003ae037221 */ /* 0x008fce0000010000 */
[----:B------:R-:W3:Y:S01]  /*10870*/  MUFU.EX2 R179, R179 ;  /* 0x000000b300b37308 */ /* 0x000ee20000000800 */
[C---:B0-----:R-:W-:Y:S01]  /*10880*/  FADD.FTZ R3, R175.reuse, R3 ;  /* 0x00000003af037221 */ /* 0x041fe20000010000 */
[----:B------:R-:W-:-:S05]  /*10890*/  F2FP.BF16.F32.PACK_AB R163, R175, R174 ;  /* 0x000000aeafa3723e */ /* 0x000fca00000010ff */
[----:B------:R2:W-:Y:S01]  /*108a0*/  STSM.16.M88.4 [R204], R160 ;  /* 0x000000a0cc007844 */ /* 0x0005e20000000200 */
[----:B------:R-:W0:Y:S01]  /*108b0*/  MUFU.EX2 R167, R182 ;  /* 0x000000b600a77308 */ /* 0x000e220000000800 */
[----:B----4-:R-:W-:-:S07]  /*108c0*/  FADD.FTZ R3, R178, R3 ;  /* 0x00000003b2037221 */ /* 0x010fce0000010000 */
[----:B------:R4:W5:Y:S01]  /*108d0*/  MUFU.EX2 R168, R165 ;  /* 0x000000a500a87308 */ /* 0x0009620000000800 */
[----:B---3--:R-:W-:-:S04]  /*108e0*/  FADD.FTZ R3, R179, R3 ;  /* 0x00000003b3037221 */ /* 0x008fc80000010000 */
[----:B0-----:R-:W-:Y:S01]  /*108f0*/  FADD.FTZ R3, R167, R3 ;  /* 0x00000003a7037221 */ /* 0x001fe20000010000 */
[----:B----4-:R-:W-:Y:S02]  /*10900*/  F2FP.BF16.F32.PACK_AB R165, R179, R178 ;  /* 0x000000b2b3a5723e */ /* 0x010fe400000010ff */
[C---:B-----5:R-:W-:Y:S01]  /*10910*/  F2FP.BF16.F32.PACK_AB R167, R168.reuse, R167 ;  /* 0x000000a7a8a7723e */ /* 0x060fe200000010ff */
[----:B------:R-:W-:-:S04]  /*10920*/  FADD.FTZ R3, R168, R3 ;  /* 0x00000003a8037221 */ /* 0x000fc80000010000 */
[----:B------:R2:W-:Y:S01]  /*10930*/  STSM.16.M88.4 [R203], R164 ;  /* 0x000000a4cb007844 */ /* 0x0005e20000000200 */
[----:B------:R-:W-:Y:S05]  /*10940*/  @!P0 BRA `(.L_x_4809) ;  /* 0x0000000000048947 */ /* 0x000fea0003800000 */
[----:B------:R-:W-:Y:S01]  /*10950*/  BPT.TRAP 0x1 ;  /* 0x000000040000795c */ /* 0x000fe20000300000 */
.L_x_4809:
[----:B------:R0:W3:Y:S01]  /*10960*/  SYNCS.PHASECHK.TRANS64.TRYWAIT P1, [R198+URZ+0x28c50], R20 ;  /* 0x028c5014c60075a7 */ /* 0x0000e2000802017f */
[----:B------:R-:W-:Y:S05]  /*10970*/  @!P0 BRA `(.L_x_4810) ;  /* 0x0000000000048947 */ /* 0x000fea0003800000 */
[----:B------:R-:W-:Y:S01]  /*10980*/  BPT.TRAP 0x1 ;  /* 0x000000040000795c */ /* 0x000fe20000300000 */
.L_x_4810:
[----:B------:R-:W-:Y:S04]  /*10990*/  BSSY B1, `(.L_x_4811) ;  /* 0x0000004000017945 */ /* 0x000fe80003800000 */
[----:B---3--:R-:W-:Y:S05]  /*109a0*/  @P1 BRA `(.L_x_4812) ;  /* 0x0000000000081947 */ /* 0x008fea0003800000 */
[----:B------:R-:W3:Y:S02]  /*109b0*/  SYNCS.PHASECHK.TRANS64.TRYWAIT P1, [R198+URZ+0x28c50], R20 ;  /* 0x028c5014c60075a7 */ /* 0x000ee4000802017f */
[----:B---3--:R-:W-:Y:S05]  /*109c0*/  @!P1 BRA `(.L_x_4813) ;  /* 0x000000f000349947 */ /* 0x008fea0003800000 */
.L_x_4812:
[----:B------:R-:W-:Y:S05]  /*109d0*/  BSYNC B1 ;  /* 0x0000000000017941 */ /* 0x000fea0003800000 */
.L_x_4811:
[----:B01-3--:R-:W-:Y:S01]  /*109e0*/  IMAD R20, R19, 0x1000, R195 ;  /* 0x0000100013147824 */ /* 0x00bfe200078e02c3 */
[----:B------:R-:W-:Y:S01]  /*109f0*/  WARPGROUP.ARRIVE ;  /* 0x00000000000079c5 */ /* 0x000fe20000000000 */
[----:B------:R-:W-:-:S03]  /*10a00*/  IMAD.MOV.U32 R21, RZ, RZ, 0x40000040 ;  /* 0x40000040ff157424 */ /* 0x000fc600078e00ff */
[----:B------:R-:W-:Y:S02]  /*10a10*/  R2UR UR6, R20 ;  /* 0x00000000140672ca */ /* 0x000fe400000e0000 */
[----:B------:R-:W-:Y:S01]  /*10a20*/  R2UR UR7, R21 ;  /* 0x00000000150772ca */ /* 0x000fe200000e0000 */
[----:B------:R-:W-:-:S12]  /*10a30*/  IMAD.MOV.U32 R21, RZ, RZ, 0x40000040 ;  /* 0x40000040ff157424 */ /* 0x000fd800078e00ff */
[----:B------:R-:W-:Y:S03]  /*10a40*/  HGMMA.64x256x16.F32.BF16 R24, R152, gdesc[UR4].tnspB, R24, gsb0 ;  /* 0x43e0000498187df0 */ /* 0x000fe60008001818 */
[----:B------:R-:W-:Y:S02]  /*10a50*/  WARPGROUP.DEPBAR.LE gsb0, 0x0 ;  /* 0x00008000000079c5 */ /* 0x000fe40000010000 */
[----:B--2---:R-:W-:Y:S01]  /*10a60*/  VIADD R152, R20, 0x80 ;  /* 0x0000008014987836 */ /* 0x004fe20000000000 */
        /* <DEDUP_REMOVED lines=31> */
.L_x_4814:
[C---:B------:R-:W-:Y:S01]  /*10c60*/  ISETP.GT.AND P1, PT, R209.reuse, R205, PT ;  /* 0x000000cdd100720c */ /* 0x040fe20003f24270 */
[----:B------:R-:W-:Y:S02]  /*10c70*/  VIADD R198, R198, 0x28c60 ;  /* 0x00028c60c6c67836 */ /* 0x000fe40000000000 */
[----:B------:R-:W-:Y:S02]  /*10c80*/  VIADD R209, R209, 0xffffffff ;  /* 0xffffffffd1d17836 */ /* 0x000fe40000000000 */
[----:B------:R-:W-:Y:S01]  /*10c90*/  IMAD.MOV.U32 R21, RZ, RZ, R15 ;  /* 0x000000ffff157224 */ /* 0x000fe200078e000f */
[----:B------:R-:W-:Y:S01]  /*10ca0*/  PRMT R198, R187, 0x654, R198 ;  /* 0x00000654bbc67816 */ /* 0x000fe200000000c6 */
[----:B------:R-:W-:Y:S02]  /*10cb0*/  IMAD.MOV.U32 R213, RZ, RZ, R14 ;  /* 0x000000ffffd57224 */ /* 0x000fe400078e000e */
[----:B------:R-:W-:Y:S01]  /*10cc0*/  IMAD.MOV.U32 R200, RZ, RZ, R19 ;  /* 0x000000ffffc87224 */ /* 0x000fe200078e0013 */
[----:B------:R0:W-:Y:S03]  /*10cd0*/  SYNCS.ARRIVE.TRANS64.RED.A1T0 RZ, [R198+URZ], RZ ;  /* 0x000000ffc6ff79a7 */ /* 0x0001e6000810043f */
[----:B------:R-:W-:Y:S05]  /*10ce0*/  @P1 BRA `(.L_x_4815) ;  /* 0xffffffe000801947 */ /* 0x000fea000383ffff */
.L_x_4802:
[----:B------:R-:W-:Y:S05]  /*10cf0*/  BSYNC B0 ;  /* 0x0000000000007941 */ /* 0x000fea0003800000 */
.L_x_4801:
[----:B------:R-:W2:Y:S01]  /*10d00*/  LDL.LU R20, [R1+0x4c] ;  /* 0x00004c0001147983 */ /* 0x000ea20000300800 */
        /* <DEDUP_REMOVED lines=12> */
[----:B------:R-:W3:Y:S01]  /*10dd0*/  @P0 MUFU.LG2 R0, R0 ;  /* 0x0000000000000308 */ /* 0x000ee20000000c00 */
        /* <DEDUP_REMOVED lines=8> */
[----:B---3--:R-:W-:Y:S01]  /*10e60*/  @P0 FMUL.FTZ R0, R0, 0.69314718246459960938 ;  /* 0x3f31721800000820 */ /* 0x008fe20000410000 */
        /* <DEDUP_REMOVED lines=144> */
[----:B--2---:R-:W-:-:S05]  /*11770*/  VIADD R20, R20, 0x1 ;  /* 0x0000000114147836 */ /* 0x004fca0000000000 */
[----:B------:R1:W-:Y:S03]  /*11780*/  STL [R1+0x4c], R20 ;  /* 0x00004c1401007387 */ /* 0x0003e60000100800 */
.L_x_4725:
[----:B------:R-:W-:Y:S05]  /*11790*/  BSYNC B7 ;  /* 0x0000000000077941 */ /* 0x000fea0003800000 */
.L_x_4721:
[----:B------:R-:W2:Y:S08]  /*117a0*/  S2UR UR4, SR_CgaCtaId ;  /* 0x00000000000479c3 */ /* 0x000eb00000008800 */
[----:B------:R-:W-:Y:S01]  /*117b0*/  BAR.SYNC.DEFER_BLOCKING 0x5, 0x180 ;  /* 0x0146000000007b1d */ /* 0x000fe20000010000 */
[----:B------:R-:W-:-:S05]  /*117c0*/  MOV R2, 0x400 ;  /* 0x0000040000027802 */ /* 0x000fca0000000f00 */
[----:B------:R-:W-:Y:S01]  /*117d0*/  BSSY B0, `(.L_x_4816) ;  /* 0x00004f4000007945 */ /* 0x000fe20003800000 */
[----:B--2---:R-:W-:-:S05]  /*117e0*/  IMAD.U32 R187, RZ, RZ, UR4 ;  /* 0x00000004ffbb7e24 */ /* 0x004fca000f8e00ff */
[----:B------:R-:W-:-:S05]  /*117f0*/  LEA R2, R187, R2, 0x18 ;  /* 0x00000002bb027211 */ /* 0x000fca00078ec0ff */
[----:B------:R2:W3:Y:S01]  /*11800*/  LDS.128 R4, [R2+0x28cd0] ;  /* 0x028cd00002047984 */ /* 0x0004e20000000c00 */
[----:B------:R-:W-:Y:S06]  /*11810*/  BAR.ARV 0x4, 0x180 ;  /* 0x0106000000007b1d */ /* 0x000fec0000002000 */
[----:B------:R-:W-:Y:S05]  /*11820*/  @P0 BRA `(.L_x_4817) ;  /* 0x0000003c00ac0947 */ /* 0x000fea0003800000 */
[----:B------:R-:W1:Y:S01]  /*11830*/  LDL R3, [R1+0x60] ;  /* 0x0000600001037983 */ /* 0x000e620000100800 */
[----:B------:R-:W2:Y:S01]  /*11840*/  S2R R0, SR_SWINHI ;  /* 0x0000000000007919 */ /* 0x000ea20000002f00 */
[----:B----4-:R-:W-:Y:S01]  /*11850*/  F2FP.BF16.F32.PACK_AB R10, R29, R28 ;  /* 0x0000001c1d0a723e */ /* 0x010fe200000010ff */
[----:B------:R-:W-:Y:S01]  /*11860*/  ULDC.64 UR6, c[0x0][0xc00] ;  /* 0x0003000000067ab9 */ /* 0x000fe20000000a00 */
[----:B------:R-:W-:Y:S01]  /*11870*/  F2FP.BF16.F32.PACK_AB R11, R31, R30 ;  /* 0x0000001e1f0b723e */ /* 0x000fe200000010ff */
[----:B------:R-:W4:Y:S01]  /*11880*/  LDL.LU R157, [R1+0x40] ;  /* 0x00004000019d7983 */ /* 0x000f220000300800 */
[----:B0-----:R-:W-:Y:S01]  /*11890*/  F2FP.BF16.F32.PACK_AB R12, R33, R32 ;  /* 0x00000020210c723e */ /* 0x001fe200000010ff */
[----:B------:R-:W-:Y:S01]  /*118a0*/  ULDC.64 UR4, c[0x0][0xc08] ;  /* 0x0003020000047ab9 */ /* 0x000fe20000000a00 */
[----:B------:R-:W-:Y:S01]  /*118b0*/  F2FP.BF16.F32.PACK_AB R13, R35, R34 ;  /* 0x00000022230d723e */ /* 0x000fe200000010ff */
[----:B------:R-:W3:Y:S01]  /*118c0*/  LDL.LU R156, [R1+0x44] ;  /* 0x00004400019c7983 */ /* 0x000ee20000300800 */
[----:B-----5:R-:W-:-:S02]  /*118d0*/  MOV R152, R2 ;  /* 0x0000000200987202 */ /* 0x020fc40000000f00 */
[----:B--2---:R-:W-:Y:S02]  /*118e0*/  MOV R153, R0 ;  /* 0x0000000000997202 */ /* 0x004fe40000000f00 */
[----:B------:R-:W-:Y:S02]  /*118f0*/  F2FP.BF16.F32.PACK_AB R14, R37, R36 ;  /* 0x00000024250e723e */ /* 0x000fe400000010ff */
[----:B------:R-:W-:Y:S01]  /*11900*/  F2FP.BF16.F32.PACK_AB R15, R39, R38 ;  /* 0x00000026270f723e */ /* 0x000fe200000010ff */
[----:B------:R-:W-:Y:S01]  /*11910*/  BAR.SYNC.DEFER_BLOCKING 0x1, 0x100 ;  /* 0x0044000000007b1d */ /* 0x000fe20000010000 */
[----:B-1----:R-:W-:-:S03]  /*11920*/  IMAD.WIDE R20, R3, 0x2, R152 ;  /* 0x0000000203147825 */ /* 0x002fc600078e0298 */
        /* <DEDUP_REMOVED lines=164> */
[----:B----4-:R-:W-:Y:S02]  /*12370*/  IADD3 R8, P0, R157, UR6, RZ ;  /* 0x000000069d087c10 */ /* 0x010fe4000ff1e0ff */
[----:B------:R-:W-:Y:S02]  /*12380*/  MOV R20, R20 ;  /* 0x0000001400147202 */ /* 0x000fe40000000f00 */
[----:B------:R-:W-:Y:S02]  /*12390*/  F2FP.BF16.F32.PACK_AB R13, R147, R146 ;  /* 0x00000092930d723e */ /* 0x000fe400000010ff */
[----:B------:R-:W-:Y:S02]  /*123a0*/  F2FP.BF16.F32.PACK_AB R14, R149, R148 ;  /* 0x00000094950e723e */ /* 0x000fe400000010ff */
[----:B------:R-:W-:-:S02]  /*123b0*/  F2FP.BF16.F32.PACK_AB R15, R151, R150 ;  /* 0x00000096970f723e */ /* 0x000fc400000010ff */
[----:B---3--:R-:W-:Y:S02]  /*123c0*/  IADD3.X R9, R156, UR7, RZ, P0, !PT ;  /* 0x000000079c097c10 */ /* 0x008fe400087fe4ff */
[----:B------:R-:W-:Y:S01]  /*123d0*/  ISETP.NE.U32.AND P0, PT, RZ, UR4, PT ;  /* 0x00000004ff007c0c */ /* 0x000fe2000bf05070 */
[----:B------:R0:W-:Y:S01]  /*123e0*/  STSM.16.M88.4 [R20], R12 ;  /* 0x0000000c14007844 */ /* 0x0001e20000000200 */
[----:B------:R-:W-:Y:S02]  /*123f0*/  BAR.SYNC.DEFER_BLOCKING 0x1, 0x100 ;  /* 0x0044000000007b1d */ /* 0x000fe40000010000 */
[----:B------:R-:W-:Y:S02]  /*12400*/  ISETP.NE.AND.EX P0, PT, RZ, UR5, PT, P0 ;  /* 0x00000005ff007c0c */ /* 0x000fe4000bf05300 */
[----:B------:R-:W-:-:S04]  /*12410*/  ISETP.NE.U32.AND P1, PT, RZ, UR6, PT ;  /* 0x00000006ff007c0c */ /* 0x000fc8000bf25070 */
[----:B------:R-:W-:Y:S01]  /*12420*/  ISETP.NE.AND.EX P1, PT, RZ, UR7, PT, P1 ;  /* 0x00000007ff007c0c */ /* 0x000fe2000bf25310 */
[----:B------:R-:W-:-:S06]  /*12430*/  IMAD.MOV.U32 R4, RZ, RZ, RZ ;  /* 0x000000ffff047224 */ /* 0x000fcc00078e00ff */
[----:B------:R-:W-:Y:S01]  /*12440*/  @P0 IADD3 R10, P2, R157, UR4, RZ ;  /* 0x000000049d0a0c10 */ /* 0x000fe2000ff5e0ff */
        /* <DEDUP_REMOVED lines=10> */
.L_x_4818:
[----:B------:R-:W2:Y:S01]  /*124f0*/  LDL R0, [R1+0x54] ;  /* 0x0000540001007983 */ /* 0x000ea20000100800 */
[----:B------:R-:W-:-:S03]  /*12500*/  ULDC UR4, c[0x0][0xad4] ;  /* 0x0002b50000047ab9 */ /* 0x000fc60000000800 */
[----:B0-----:R-:W3:Y:S04]  /*12510*/  LDL.LU R8, [R1+0x38] ;  /* 0x0000380001087983 */ /* 0x001ee80000300800 */
[----:B------:R0:W5:Y:S02]  /*12520*/  LDL R158, [R1+0x3c] ;  /* 0x00003c00019e7983 */ /* 0x0001640000100800 */
[----:B-----5:R-:W-:Y:S02]  /*12530*/  SHF.R.S32.HI R20, RZ, 0x1f, R4 ;  /* 0x0000001fff147819 */ /* 0x020fe40000011404 */
[----:B--2---:R-:W1:Y:S01]  /*12540*/  SHFL.IDX PT, R0, R0, RZ, 0x1f ;  /* 0x00001fff00007589 */ /* 0x004e6200000e0000 */
[----:B---3--:R-:W-:Y:S02]  /*12550*/  ISETP.NE.AND P1, PT, R8, RZ, PT ;  /* 0x000000ff0800720c */ /* 0x008fe40003f25270 */
[----:B-1----:R-:W-:-:S02]  /*12560*/  ISETP.NE.AND P0, PT, R0, RZ, PT ;  /* 0x000000ff0000720c */ /* 0x002fc40003f05270 */
[----:B------:R-:W-:-:S11]  /*12570*/  SEL R0, R8, UR4, P1 ;  /* 0x0000000408007c07 */ /* 0x000fd60008800000 */
[----:B0-----:R-:W-:Y:S05]  /*12580*/  @P0 BRA `(.L_x_4819) ;  /* 0x0000000000fc0947 */ /* 0x001fea0003800000 */
[----:B------:R-:W2:Y:S01]  /*12590*/  LDL.LU R13, [R1+0x50] ;  /* 0x00005000010d7983 */ /* 0x000ea20000300800 */
[----:B------:R-:W-:Y:S01]  /*125a0*/  IMAD.MOV.U32 R12, RZ, RZ, 0x9b8 ;  /* 0x000009b8ff0c7424 */ /* 0x000fe200078e00ff */
[----:B------:R-:W-:Y:S01]  /*125b0*/  ISETP.GT.AND P1, PT, R0, 0x1, PT ;  /* 0x000000010000780c */ /* 0x000fe20003f24270 */
[----:B------:R-:W0:Y:S01]  /*125c0*/  LDC R157, c[0x0][0xbe8] ;  /* 0x0002fa00ff9d7b82 */ /* 0x000e220000000800 */
[----:B------:R-:W3:Y:S01]  /*125d0*/  LDL R156, [R1+0x48] ;  /* 0x00004800019c7983 */ /* 0x000ee20000100800 */
[----:B------:R-:W-:Y:S02]  /*125e0*/  ISETP.NE.U32.AND P0, PT, RZ, UR6, PT ;  /* 0x00000006ff007c0c */ /* 0x000fe4000bf05070 */
[----:B------:R-:W-:Y:S01]  /*125f0*/  SEL R12, R12, 0x978, P1 ;  /* 0x000009780c0c7807 */ /* 0x000fe20000800000 */
[----:B------:R-:W4:Y:S01]  /*12600*/  LDL R159, [R1+0x5c] ;  /* 0x00005c00019f7983 */ /* 0x000f220000100800 */
[----:B------:R-:W-:Y:S02]  /*12610*/  ISETP.NE.AND.EX P0, PT, RZ, UR7, PT, P0 ;  /* 0x00000007ff007c0c */ /* 0x000fe4000bf05300 */
[----:B------:R-:W1:Y:S02]  /*12620*/  LDC.64 R10, c[0x0][R12+0x220] ;  /* 0x000088000c0a7b82 */ /* 0x000e640000000a00 */
[----:B------:R-:W-:-:S06]  /*12630*/  SEL R14, R158, RZ, !P0 ;  /* 0x000000ff9e0e7207 */ /* 0x000fcc0004000000 */
[----:B------:R-:W5:Y:S01]  /*12640*/  LDC.64 R8, c[0x0][R12+0x218] ;  /* 0x000086000c087b82 */ /* 0x000f620000000a00 */
[----:B------:R-:W-:Y:S02]  /*12650*/  IMAD.IADD R21, R208, 0x1, R199 ;  /* 0x00000001d0157824 */ /* 0x000fe400078e02c7 */
[----:B-1----:R-:W-:Y:S01]  /*12660*/  IMAD R11, R11, R14, RZ ;  /* 0x0000000e0b0b7224 */ /* 0x002fe200078e02ff */
[----:B--2---:R-:W-:Y:S02]  /*12670*/  SEL R13, R13, RZ, !P0 ;  /* 0x000000ff0d0d7207 */ /* 0x004fe40004000000 */
[----:B0-----:R-:W-:-:S03]  /*12680*/  ISETP.NE.AND P0, PT, R157, 0x1, PT ;  /* 0x000000019d00780c */ /* 0x001fc60003f05270 */
[C---:B------:R-:W-:Y:S02]  /*12690*/  IMAD R13, R10.reuse, R13, R11 ;  /* 0x0000000d0a0d7224 */ /* 0x040fe400078e020b */
[----:B------:R-:W-:-:S04]  /*126a0*/  IMAD.WIDE.U32 R10, R10, R14, RZ ;  /* 0x0000000e0a0a7225 */ /* 0x000fc800078e00ff */
[-C--:B-----5:R-:W-:Y:S02]  /*126b0*/  IMAD R14, R9, R185.reuse, RZ ;  /* 0x000000b9090e7224 */ /* 0x0a0fe400078e02ff */
[----:B------:R-:W-:-:S04]  /*126c0*/  IMAD.WIDE.U32 R8, R8, R185, RZ ;  /* 0x000000b908087225 */ /* 0x000fc800078e00ff */
[----:B------:R-:W-:Y:S02]  /*126d0*/  IMAD.IADD R14, R9, 0x1, R14 ;  /* 0x00000001090e7824 */ /* 0x000fe400078e020e */
[----:B------:R-:W0:Y:S01]  /*126e0*/  @P0 LDC R9, c[0x0][0xbec] ;  /* 0x0002fb00ff090b82 */ /* 0x000e220000000800 */
[----:B------:R-:W-:-:S07]  /*126f0*/  IADD3 R15, P2, P3, R10, R8, R4 ;  /* 0x000000080a0f7210 */ /* 0x000fce0007b5e004 */
[----:B------:R-:W1:Y:S01]  /*12700*/  @P0 LDC R8, c[0x0][0xbf0] ;  /* 0x0002fc00ff080b82 */ /* 0x000e620000000800 */
[----:B------:R-:W-:-:S05]  /*12710*/  IMAD.IADD R13, R11, 0x1, R13 ;  /* 0x000000010b0d7824 */ /* 0x000fca00078e020d */
[----:B------:R-:W-:Y:S01]  /*12720*/  IADD3.X R13, R13, R14, R20, P2, P3 ;  /* 0x0000000e0d0d7210 */ /* 0x000fe200017e6414 */
[----:B------:R-:W-:Y:S02]  /*12730*/  IMAD.MOV.U32 R14, RZ, RZ, R21 ;  /* 0x000000ffff0e7224 */ /* 0x000fe400078e0015 */
[----:B0-----:R-:W-:-:S05]  /*12740*/  @P0 IMAD.HI.U32 R9, R21, R9, RZ ;  /* 0x0000000915090227 */ /* 0x001fca00078e00ff */
[----:B-1----:R-:W-:Y:S02]  /*12750*/  @P0 SHF.R.U32.HI R14, RZ, R8, R9 ;  /* 0x00000008ff0e0219 */ /* 0x002fe40000011609 */
[----:B------:R-:W0:Y:S01]  /*12760*/  LDC.64 R8, c[0x0][R12+0x228] ;  /* 0x00008a000c087b82 */ /* 0x000e220000000a00 */
[----:B---3--:R-:W-:-:S05]  /*12770*/  SEL R156, R156, RZ, P1 ;  /* 0x000000ff9c9c7207 */ /* 0x008fca0000800000 */
        /* <DEDUP_REMOVED lines=17> */
[----:B------:R-:W-:Y:S01]  /*12890*/  IMAD.IADD R13, R191, 0x1, R199 ;  /* 0x00000001bf0d7824 */ /* 0x000fe200078e02c7 */
[----:B0-----:R-:W-:Y:S01]  /*128a0*/  LEA R11, P0, R10, R8, 0x2 ;  /* 0x000000080a0b7211 */ /* 0x001fe200078010ff */
[----:B----4-:R-:W-:-:S03]  /*128b0*/  IMAD.MOV R8, RZ, RZ, -R159 ;  /* 0x000000ffff087224 */ /* 0x010fc600078e0a9f */
        /* <DEDUP_REMOVED lines=12> */
.L_x_4819:
[----:B------:R-:W-:Y:S02]  /*12980*/  ISETP.GT.AND P1, PT, R0, 0x1, PT ;  /* 0x000000010000780c */ /* 0x000fe40003f24270 */
[----:B------:R-:W-:-:S04]  /*12990*/  ISETP.NE.U32.AND P0, PT, RZ, UR6, PT ;  /* 0x00000006ff007c0c */ /* 0x000fc8000bf05070 */
[----:B------:R-:W-:-:S04]  /*129a0*/  ISETP.NE.AND.EX P0, PT, RZ, UR7, PT, P0 ;  /* 0x00000007ff007c0c */ /* 0x000fc8000bf05300 */
[----:B------:R-:W-:-:S03]  /*129b0*/  SEL R0, R158, RZ, !P0 ;  /* 0x000000ff9e007207 */ /* 0x000fc60004000000 */
[----:B------:R-:W-:Y:S06]  /*129c0*/  @P1 BRA `(.L_x_4820) ;  /* 0x0000001000601947 */ /* 0x000fec0003800000 */
[----:B------:R-:W1:Y:S01]  /*129d0*/  S2R R82, SR_TID.X ;  /* 0x0000000000527919 */ /* 0x000e620000002100 */
[----:B------:R-:W2:Y:S01]  /*129e0*/  LDC R84, c[0x0][0xbe8] ;  /* 0x0002fa00ff547b82 */ /* 0x000ea20000000800 */
[----:B------:R-:W-:Y:S01]  /*129f0*/  ULDC.64 UR4, c[0x0][0xaa0] ;  /* 0x0002a80000047ab9 */ /* 0x000fe20000000a00 */
[----:B-1----:R-:W-:-:S05]  /*12a00*/  VIADD R82, R82, 0xffffff80 ;  /* 0xffffff8052527836 */ /* 0x002fca0000000000 */
[----:B------:R-:W-:-:S04]  /*12a10*/  SHF.R.S32.HI R81, RZ, 0x1f, R82 ;  /* 0x0000001fff517819 */ /* 0x000fc80000011452 */
[----:B------:R-:W-:-:S04]  /*12a20*/  LEA.HI R81, R81, R82, RZ, 0x3 ;  /* 0x0000005251517211 */ /* 0x000fc800078f18ff */
[----:B------:R-:W-:-:S05]  /*12a30*/  SHF.R.S32.HI R80, RZ, 0x3, R81 ;  /* 0x00000003ff507819 */ /* 0x000fca0000011451 */
[----:B0-----:R-:W-:-:S04]  /*12a40*/  IMAD R9, R80, 0x40, R193 ;  /* 0x0000004050097824 */ /* 0x001fc800078e02c1 */
[----:B------:R-:W-:-:S03]  /*12a50*/  IMAD.WIDE R152, R9, 0x2, R152 ;  /* 0x0000000209987825 */ /* 0x000fc600078e0298 */
[----:B------:R-:W-:Y:S01]  /*12a60*/  IADD3 R37, P0, R152, 0x5000, RZ ;  /* 0x0000500098257810 */ /* 0x000fe20007f1e0ff */
        /* <DEDUP_REMOVED lines=11> */
[----:B------:R-:W-:Y:S01]  /*12b20*/  IADD3 R13, P3, R152, 0x1000, RZ ;  /* 0x00001000980d7810 */ /* 0x000fe20007f7e0ff */
[----:B------:R-:W-:Y:S01]  /*12b30*/  ULDC.64 UR4, c[0x0][0xae8] ;  /* 0x0002ba0000047ab9 */ /* 0x000fe20000000a00 */
[----:B------:R-:W-:Y:S01]  /*12b40*/  LOP3.LUT R64, R65, 0x380, RZ, 0xc0, !PT ;  /* 0x0000038041407812 */ /* 0x000fe200078ec0ff */
[----:B------:R-:W-:Y:S01]  /*12b50*/  IMAD.IADD R87, R82, 0x1, -R81 ;  /* 0x0000000152577824 */ /* 0x000fe200078e0a51 */
[----:B------:R-:W-:Y:S01]  /*12b60*/  SHF.R.U64 R40, R40, 0x3, RZ ;  /* 0x0000000328287819 */ /* 0x000fe200000012ff */
[----:B------:R-:W-:Y:S01]  /*12b70*/  VIADD R166, R193, 0x40 ;  /* 0x00000040c1a67836 */ /* 0x000fe20000000000 */
[----:B------:R-:W-:Y:S01]  /*12b80*/  SHF.R.U64 R64, R64, 0x3, RZ ;  /* 0x0000000340407819 */ /* 0x000fe200000012ff */
[----:B------:R-:W-:Y:S01]  /*12b90*/  IMAD.IADD R21, R21, 0x1, R83 ;  /* 0x0000000115157824 */ /* 0x000fe200078e0253 */
[----:B------:R-:W-:Y:S01]  /*12ba0*/  IADD3 R45, P2, R152, 0x7000, RZ ;  /* 0x00007000982d7810 */ /* 0x000fe20007f5e0ff */
[----:B------:R-:W-:Y:S01]  /*12bb0*/  VIADD R164, R193, 0x80 ;  /* 0x00000080c1a47836 */ /* 0x000fe20000000000 */
[----:B------:R-:W-:Y:S01]  /*12bc0*/  LOP3.LUT R64, R64, R65, RZ, 0x3c, !PT ;  /* 0x0000004140407212 */ /* 0x000fe200078e3cff */
[----:B------:R-:W-:Y:S01]  /*12bd0*/  IMAD.X R65, RZ, RZ, R153, P0 ;  /* 0x000000ffff417224 */ /* 0x000fe200000e0699 */
[----:B--2---:R-:W-:Y:S01]  /*12be0*/  ISETP.NE.AND P0, PT, R84, 0x1, PT ;  /* 0x000000015400780c */ /* 0x004fe20003f05270 */
[----:B------:R-:W-:Y:S01]  /*12bf0*/  IMAD R4, R87, 0x20, R80 ;  /* 0x0000002057047824 */ /* 0x000fe200078e0250 */
[----:B------:R-:W-:Y:S01]  /*12c00*/  LOP3.LUT R12, R13, 0x380, RZ, 0xc0, !PT ;  /* 0x000003800d0c7812 */ /* 0x000fe200078ec0ff */
[----:B------:R-:W-:Y:S01]  /*12c10*/  IMAD.WIDE.U32 R20, R185, UR4, R20 ;  /* 0x00000004b9147c25 */ /* 0x000fe2000f8e0014 */
[----:B------:R-:W-:Y:S01]  /*12c20*/  SHF.R.S32.HI R81, RZ, 0x1f, R0 ;  /* 0x0000001fff517819 */ /* 0x000fe20000011400 */
[----:B------:R-:W5:Y:S01]  /*12c30*/  LD.E.128 R36, desc[UR42][R36.64] ;  /* 0x0000002a24247980 */ /* 0x000f62000c101d00 */
[----:B------:R-:W-:-:S02]  /*12c40*/  LOP3.LUT R40, R40, R41, RZ, 0x3c, !PT ;  /* 0x0000002928287212 */ /* 0x000fc400078e3cff */
[----:B------:R-:W-:Y:S01]  /*12c50*/  LOP3.LUT R44, R45, 0x380, RZ, 0xc0, !PT ;  /* 0x000003802d2c7812 */ /* 0x000fe200078ec0ff */
[C---:B------:R-:W-:Y:S01]  /*12c60*/  VIADD R162, R193.reuse, 0xc0 ;  /* 0x000000c0c1a27836 */ /* 0x040fe20000000000 */
[----:B------:R-:W-:Y:S01]  /*12c70*/  SHF.R.U64 R12, R12, 0x3, RZ ;  /* 0x000000030c0c7819 */ /* 0x000fe200000012ff */
[----:B------:R-:W-:Y:S01]  /*12c80*/  VIADD R160, R193, 0x100 ;  /* 0x00000100c1a07836 */ /* 0x000fe20000000000 */
[----:B------:R-:W-:Y:S01]  /*12c90*/  SHF.R.U64 R44, R44, 0x3, RZ ;  /* 0x000000032c2c7819 */ /* 0x000fe200000012ff */
[----:B------:R-:W0:Y:S01]  /*12ca0*/  @P0 LDC R83, c[0x0][0xbec] ;  /* 0x0002fb00ff530b82 */ /* 0x000e220000000800 */
[----:B------:R-:W-:Y:S01]  /*12cb0*/  IMAD.IADD R82, R199, 0x1, R4 ;  /* 0x00000001c7527824 */ /* 0x000fe200078e0204 */
[----:B------:R-:W-:Y:S01]  /*12cc0*/  LOP3.LUT R12, R12, R13, RZ, 0x3c, !PT ;  /* 0x0000000d0c0c7212 */ /* 0x000fe200078e3cff */
[----:B------:R-:W-:Y:S01]  /*12cd0*/  VIADD R158, R193, 0x140 ;  /* 0x00000140c19e7836 */ /* 0x000fe20000000000 */
[C---:B------:R-:W-:Y:S01]  /*12ce0*/  IADD3 R25, P4, R152.reuse, 0x2000, RZ ;  /* 0x0000200098197810 */ /* 0x040fe20007f9e0ff */
[----:B------:R-:W5:Y:S01]  /*12cf0*/  LD.E.128 R64, desc[UR42][R64.64] ;  /* 0x0000002a40407980 */ /* 0x000f62000c101d00 */
[----:B------:R-:W-:-:S02]  /*12d00*/  IADD3 R29, P5, R152, 0x3000, RZ ;  /* 0x00003000981d7810 */ /* 0x000fc40007fbe0ff */
[----:B------:R-:W1:Y:S01]  /*12d10*/  @P0 LDC R85, c[0x0][0xbf0] ;  /* 0x0002fc00ff550b82 */ /* 0x000e620000000800 */
[----:B------:R-:W-:Y:S01]  /*12d20*/  IMAD R21, R185, UR5, R21 ;  /* 0x00000005b9157c24 */ /* 0x000fe2000f8e0215 */
[----:B------:R-:W-:Y:S01]  /*12d30*/  ULDC.64 UR4, c[0x0][0xaf0] ;  /* 0x0002bc0000047ab9 */ /* 0x000fe20000000a00 */
[--C-:B------:R-:W-:Y:S01]  /*12d40*/  IMAD.X R41, RZ, RZ, R153.reuse, P1 ;  /* 0x000000ffff297224 */ /* 0x100fe200008e0699 */
[C---:B------:R-:W-:Y:S02]  /*12d50*/  IADD3 R69, P1, R152.reuse, 0xd000, RZ ;  /* 0x0000d00098457810 */ /* 0x040fe40007f3e0ff */
[C---:B------:R-:W-:Y:S02]  /*12d60*/  IADD3 R33, P6, R152.reuse, 0x4000, RZ ;  /* 0x0000400098217810 */ /* 0x040fe40007fde0ff */
[----:B------:R-:W2:Y:S01]  /*12d70*/  LDC R4, c[0x0][0xac8] ;  /* 0x0002b200ff047b82 */ /* 0x000ea20000000800 */
[----:B------:R-:W-:Y:S01]  /*12d80*/  IMAD R81, R81, UR4, RZ ;  /* 0x0000000451517c24 */ /* 0x000fe2000f8e02ff */
[----:B------:R-:W-:Y:S01]  /*12d90*/  LOP3.LUT R68, R69, 0x380, RZ, 0xc0, !PT ;  /* 0x0000038045447812 */ /* 0x000fe200078ec0ff */
[----:B------:R-:W-:Y:S01]  /*12da0*/  IMAD.X R13, RZ, RZ, R153, P3 ;  /* 0x000000ffff0d7224 */ /* 0x000fe200018e0699 */
[----:B------:R-:W-:Y:S01]  /*12db0*/  IADD3 R49, P3, R152, 0x8000, RZ ;  /* 0x0000800098317810 */ /* 0x000fe20007f7e0ff */
[----:B------:R-:W-:Y:S01]  /*12dc0*/  IMAD R81, R0, UR5, R81 ;  /* 0x0000000500517c24 */ /* 0x000fe2000f8e0251 */
[----:B------:R-:W-:Y:S01]  /*12dd0*/  LOP3.LUT R44, R44, R45, RZ, 0x3c, !PT ;  /* 0x0000002d2c2c7212 */ /* 0x000fe200078e3cff */
[----:B------:R-:W-:Y:S01]  /*12de0*/  IMAD.WIDE.U32 R20, R0, UR4, R20 ;  /* 0x0000000400147c25 */ /* 0x000fe2000f8e0014 */
[----:B------:R-:W-:Y:S01]  /*12df0*/  LOP3.LUT R24, R25, 0x380, RZ, 0xc0, !PT ;  /* 0x0000038019187812 */ /* 0x000fe200078ec0ff */
[----:B------:R-:W-:Y:S01]  /*12e00*/  ULDC.64 UR4, c[0x0][0xae0] ;  /* 0x0002b80000047ab9 */ /* 0x000fe20000000a00 */
[----:B------:R-:W-:Y:S01]  /*12e10*/  LOP3.LUT R28, R29, 0x380, RZ, 0xc0, !PT ;  /* 0x000003801d1c7812 */ /* 0x000fe200078ec0ff */
[----:B0-----:R-:W-:Y:S01]  /*12e20*/  @P0 IMAD.HI.U32 R0, R82, R83, RZ ;  /* 0x0000005352000227 */ /* 0x001fe200078e00ff */
[----:B------:R-:W-:Y:S01]  /*12e30*/  LOP3.LUT R32, R33, 0x380, RZ, 0xc0, !PT ;  /* 0x0000038021207812 */ /* 0x000fe200078ec0ff */
[----:B------:R-:W5:Y:S01]  /*12e40*/  LD.E.128 R12, desc[UR42][R12.64] ;  /* 0x0000002a0c0c7980 */ /* 0x000f62000c101d00 */
[----:B------:R-:W-:Y:S01]  /*12e50*/  SHF.R.U64 R68, R68, 0x3, RZ ;  /* 0x0000000344447819 */ /* 0x000fe200000012ff */
[----:B------:R-:W-:Y:S01]  /*12e60*/  IMAD.X R45, RZ, RZ, R153, P2 ;  /* 0x000000ffff2d7224 */ /* 0x000fe200010e0699 */
[----:B------:R-:W-:Y:S01]  /*12e70*/  IADD3 R73, P2, R152, 0xe000, RZ ;  /* 0x0000e00098497810 */ /* 0x000fe20007f5e0ff */
[----:B------:R-:W-:Y:S01]  /*12e80*/  IMAD.MOV.U32 R83, RZ, RZ, R82 ;  /* 0x000000ffff537224 */ /* 0x000fe200078e0052 */
[----:B------:R-:W-:Y:S01]  /*12e90*/  LOP3.LUT R48, R49, 0x380, RZ, 0xc0, !PT ;  /* 0x0000038031307812 */ /* 0x000fe200078ec0ff */
[----:B------:R-:W-:Y:S01]  /*12ea0*/  IMAD.IADD R199, R80, 0x1, R199 ;  /* 0x0000000150c77824 */ /* 0x000fe200078e02c7 */
[----:B-1----:R-:W-:Y:S01]  /*12eb0*/  @P0 SHF.R.U32.HI R83, RZ, R85, R0 ;  /* 0x00000055ff530219 */ /* 0x002fe20000011600 */
[----:B------:R-:W-:Y:S01]  /*12ec0*/  IMAD.IADD R21, R21, 0x1, R81 ;  /* 0x0000000115157824 */ /* 0x000fe200078e0251 */
[----:B------:R-:W-:Y:S01]  /*12ed0*/  SHF.R.U64 R24, R24, 0x3, RZ ;  /* 0x0000000318187819 */ /* 0x000fe200000012ff */
[----:B------:R-:W5:Y:S01]  /*12ee0*/  LD.E.128 R40, desc[UR42][R40.64] ;  /* 0x0000002a28287980 */ /* 0x000f62000c101d00 */
[----:B------:R-:W-:-:S02]  /*12ef0*/  SHF.R.U64 R28, R28, 0x3, RZ ;  /* 0x000000031c1c7819 */ /* 0x000fc400000012ff */
[----:B------:R-:W-:Y:S01]  /*12f00*/  SHF.R.U64 R32, R32, 0x3, RZ ;  /* 0x0000000320207819 */ /* 0x000fe200000012ff */
[----:B------:R-:W5:Y:S01]  /*12f10*/  LD.E.128 R44, desc[UR42][R44.64] ;  /* 0x0000002a2c2c7980 */ /* 0x000f62000c101d00 */
[----:B------:R-:W-:Y:S02]  /*12f20*/  LOP3.LUT R72, R73, 0x380, RZ, 0xc0, !PT ;  /* 0x0000038049487812 */ /* 0x000fe400078ec0ff */
[----:B------:R-:W-:Y:S01]  /*12f30*/  LOP3.LUT R68, R68, R69, RZ, 0x3c, !PT ;  /* 0x0000004544447212 */ /* 0x000fe200078e3cff */
[----:B------:R-:W-:Y:S01]  /*12f40*/  IMAD.X R69, RZ, RZ, R153, P1 ;  /* 0x000000ffff457224 */ /* 0x000fe200008e0699 */
[----:B------:R-:W-:Y:S02]  /*12f50*/  SHF.R.U64 R48, R48, 0x3, RZ ;  /* 0x0000000330307819 */ /* 0x000fe400000012ff */
[----:B--2---:R-:W-:Y:S02]  /*12f60*/  ISETP.GE.AND P1, PT, R166, R4, PT ;  /* 0x00000004a600720c */ /* 0x004fe40003f26270 */
        /* <DEDUP_REMOVED lines=70> */
[----:B------:R-:W5:Y:S01]  /*133d0*/  LD.E.128 R76, desc[UR42][R76.64] ;  /* 0x0000002a4c4c7980 */ /* 0x000f62000c101d00 */
[----:B------:R-:W-:Y:S01]  /*133e0*/  LOP3.LUT R0, R83, 0x8, R0, 0xe2, !PT ;  /* 0x0000000853007812 */ /* 0x000fe200078ee200 */
[----:B------:R-:W-:Y:S01]  /*133f0*/  @!PT LDS RZ, [RZ] ;  /* 0x00000000fffff984 */ /* 0x000fe20000000800 */
[----:B------:R-:W-:Y:S01]  /*13400*/  @!PT LDS RZ, [RZ] ;  /* 0x00000000fffff984 */ /* 0x000fe20000000800 */
[----:B------:R-:W-:Y:S01]  /*13410*/  @!PT LDS RZ, [RZ] ;  /* 0x00000000fffff984 */ /* 0x000fe20000000800 */
[----:B------:R-:W-:Y:S01]  /*13420*/  @!PT LDS RZ, [RZ] ;  /* 0x00000000fffff984 */ /* 0x000fe20000000800 */
[----:B------:R0:W-:Y:S06]  /*13430*/  MEMBAR.ALL.CTA ;  /* 0x0000000000007992 */ /* 0x0001ec0000008000 */
[----:B0-----:R-:W0:Y:S01]  /*13440*/  FENCE.VIEW.ASYNC.S ;  /* 0x00000000000073c6 */ /* 0x001e220000000000 */
        /* <DEDUP_REMOVED lines=9> */
[----:B------:R-:W-:Y:S02]  /*134e0*/  IMAD R3, R3, R84, RZ ;  /* 0x0000005403037224 */ /* 0x000fe400078e02ff */
        /* <DEDUP_REMOVED lines=13> */
[----:B0-----:R0:W-:Y:S01]  /*135c0*/  SYNCS.ARRIVE.TRANS64.RED.A1T0 RZ, [R0+URZ], RZ ;  /* 0x000000ff00ff79a7 */ /* 0x0011e2000810043f */
[C---:B------:R-:W-:Y:S02]  /*135d0*/  VIADD R157, R193.reuse, 0x180 ;  /* 0x00000180c19d7836 */ /* 0x040fe40000000000 */
[C---:B------:R-:W-:Y:S02]  /*135e0*/  VIADD R159, R193.reuse, 0x140 ;  /* 0x00000140c19f7836 */ /* 0x040fe40000000000 */
[C---:B------:R-:W-:Y:S02]  /*135f0*/  VIADD R161, R193.reuse, 0x100 ;  /* 0x00000100c1a17836 */ /* 0x040fe40000000000 */
[C---:B------:R-:W-:Y:S01]  /*13600*/  VIADD R163, R193.reuse, 0xc0 ;  /* 0x000000c0c1a37836 */ /* 0x040fe20000000000 */
[----:B0-----:R-:W-:Y:S01]  /*13610*/  LOP3.LUT R0, R82, R21, RZ, 0xfc, !PT ;  /* 0x0000001552007212 */ /* 0x001fe200078efcff */
[----:B------:R-:W-:-:S02]  /*13620*/  VIADD R165, R193, 0x80 ;  /* 0x00000080c1a57836 */ /* 0x000fc40000000000 */
[----:B------:R-:W-:Y:S01]  /*13630*/  VIADD R167, R193, 0x40 ;  /* 0x00000040c1a77836 */ /* 0x000fe20000000000 */
[----:B------:R0:W1:Y:S01]  /*13640*/  SHFL.IDX PT, R20, R83, RZ, 0x181f ;  /* 0x00181fff53147589 */ /* 0x00006200000e0000 */
[----:B------:R-:W-:Y:S03]  /*13650*/  BSSY B1, `(.L_x_4821) ;  /* 0x0000029000017945 */ /* 0x000fe60003800000 */
[----:B------:R0:W2:Y:S01]  /*13660*/  SHFL.IDX PT, R21, R84, RZ, 0x181f ;  /* 0x00181fff54157589 */ /* 0x0000a200000e0000 */
[----:B------:R-:W-:Y:S02]  /*13670*/  SHF.R.S32.HI R155, RZ, 0x1f, R155 ;  /* 0x0000001fff9b7819 */ /* 0x000fe4000001149b */
[----:B------:R-:W-:Y:S02]  /*13680*/  SHF.R.S32.HI R157, RZ, 0x1f, R157 ;  /* 0x0000001fff9d7819 */ /* 0x000fe4000001149d */
[----:B------:R-:W-:-:S02]  /*13690*/  SHF.R.S32.HI R159, RZ, 0x1f, R159 ;  /* 0x0000001fff9f7819 */ /* 0x000fc4000001149f */
        /* <DEDUP_REMOVED lines=18> */
[----:B------:R-:W-:-:S02]  /*137c0*/  ISETP.GE.AND P1, PT, R158, R4, PT ;  /* 0x000000049e00720c */ /* 0x000fc40003f26270 */
[----:B0-----:R-:W-:-:S11]  /*137d0*/  @!P5 LEA R8, P4, R164, R20, 0x1 ;  /* 0x00000014a408d211 */ /* 0x001fd600078808ff */
[-C--:B------:R-:W-:Y:S02]  /*137e0*/  @!P1 LEA R24, P6, R158, R20.reuse, 0x1 ;  /* 0x000000149e189211 */ /* 0x080fe400078c08ff */
[-C--:B------:R-:W-:Y:S02]  /*137f0*/  @!P5 LEA.HI.X R9, R164, R21.reuse, R165, 0x1, P4 ;  /* 0x00000015a409d211 */ /* 0x080fe400020f0ca5 */
[----:B------:R-:W-:Y:S02]  /*13800*/  LOP3.LUT P4, RZ, R0, 0x80, RZ, 0xc0, !PT ;  /* 0x0000008000ff7812 */ /* 0x000fe4000788c0ff */
[----:B------:R-:W-:Y:S01]  /*13810*/  @!P1 LEA.HI.X R25, R158, R21, R159, 0x1, P6 ;  /* 0x000000159e199211 */ /* 0x000fe200030f0c9f */
[----:B------:R0:W-:Y:S04]  /*13820*/  @!P5 ST.E.128 desc[UR42][R8.64], R32 ;  /* 0x000000200800d985 */ /* 0x0001e8000c101d2a */
[----:B------:R1:W-:Y:S01]  /*13830*/  @!P3 ST.E.128 desc[UR42][R10.64], R40 ;  /* 0x000000280a00b985 */ /* 0x0003e2000c101d2a */
[----:B0-----:R-:W-:-:S02]  /*13840*/  @!P2 LEA R8, P5, R160, R20, 0x1 ;  /* 0x00000014a008a211 */ /* 0x001fc400078a08ff */
[-C--:B-1----:R-:W-:Y:S02]  /*13850*/  @P0 LEA R10, P3, R156, R20.reuse, 0x1 ;  /* 0x000000149c0a0211 */ /* 0x082fe400078608ff */
[-C--:B------:R-:W-:Y:S02]  /*13860*/  @!P2 LEA.HI.X R9, R160, R21.reuse, R161, 0x1, P5 ;  /* 0x00000015a009a211 */ /* 0x080fe400028f0ca1 */
[----:B------:R-:W-:Y:S02]  /*13870*/  @P4 LEA R20, P5, R154, R20, 0x1 ;  /* 0x000000149a144211 */ /* 0x000fe400078a08ff */
[-C--:B------:R-:W-:Y:S01]  /*13880*/  @P0 LEA.HI.X R11, R156, R21.reuse, R157, 0x1, P3 ;  /* 0x000000159c0b0211 */ /* 0x080fe200018f0c9d */
[----:B------:R0:W-:Y:S01]  /*13890*/  @!P2 ST.E.128 desc[UR42][R8.64], R48 ;  /* 0x000000300800a985 */ /* 0x0001e2000c101d2a */
[----:B------:R-:W-:-:S03]  /*138a0*/  @P4 LEA.HI.X R21, R154, R21, R155, 0x1, P5 ;  /* 0x000000159a154211 */ /* 0x000fc600028f0c9b */
[----:B------:R0:W-:Y:S04]  /*138b0*/  @!P1 ST.E.128 desc[UR42][R24.64], R56 ;  /* 0x0000003818009985 */ /* 0x0001e8000c101d2a */
[----:B------:R0:W-:Y:S04]  /*138c0*/  @P0 ST.E.128 desc[UR42][R10.64], R64 ;  /* 0x000000400a000985 */ /* 0x0001e8000c101d2a */
[----:B------:R0:W-:Y:S02]  /*138d0*/  @P4 ST.E.128 desc[UR42][R20.64], R72 ;  /* 0x0000004814004985 */ /* 0x0001e4000c101d2a */
.L_x_4822:
[----:B------:R-:W-:Y:S05]  /*138e0*/  BSYNC B1 ;  /* 0x0000000000017941 */ /* 0x000fea0003800000 */
.L_x_4821:
        /* <DEDUP_REMOVED lines=17> */
[-C--:B0-----:R-:W-:Y:S02]  /*13a00*/  @!P3 LEA R10, P6, R164, R8.reuse, 0x1 ;  /* 0x00000008a40ab211 */ /* 0x081fe400078c08ff */
[----:B------:R-:W-:Y:S02]  /*13a10*/  @!P2 LEA R12, P5, R162, R8, 0x1 ;  /* 0x00000008a20ca211 */ /* 0x000fe400078a08ff */
[-C--:B------:R-:W-:Y:S02]  /*13a20*/  @!P3 LEA.HI.X R11, R164, R9.reuse, R165, 0x1, P6 ;  /* 0x00000009a40bb211 */ /* 0x080fe400030f0ca5 */
[----:B------:R-:W-:-:S03]  /*13a30*/  @!P2 LEA.HI.X R13, R162, R9, R163, 0x1, P5 ;  /* 0x00000009a20da211 */ /* 0x000fc600028f0ca3 */
[-C--:B-1----:R-:W-:Y:S01]  /*13a40*/  @P4 LEA R20, P5, R156, R8.reuse, 0x1 ;  /* 0x000000089c144211 */ /* 0x082fe200078a08ff */
[----:B------:R0:W-:Y:S01]  /*13a50*/  @!P3 ST.E.128 desc[UR42][R10.64], R36 ;  /* 0x000000240a00b985 */ /* 0x0001e2000c101d2a */
[-C--:B------:R-:W-:Y:S02]  /*13a60*/  @!P0 LEA R14, P3, R158, R8.reuse, 0x1 ;  /* 0x000000089e0e8211 */ /* 0x080fe400078608ff */
        /* <DEDUP_REMOVED lines=14> */
.L_x_4820:
[----:B0-----:R-:W2:Y:S01]  /*13b50*/  LDL.LU R11, [R1+0x48] ;  /* 0x00004800010b7983 */ /* 0x001ea20000300800 */
[----:B------:R-:W-:Y:S01]  /*13b60*/  ULDC.64 UR4, c[0x0][0xb08] ;  /* 0x0002c20000047ab9 */ /* 0x000fe20000000a00 */
[----:B------:R-:W0:Y:S01]  /*13b70*/  LDC R12, c[0x0][0xbe8] ;  /* 0x0002fa00ff0c7b82 */ /* 0x000e220000000800 */
[----:B------:R-:W-:Y:S01]  /*13b80*/  IMAD R10, R20, UR4, RZ ;  /* 0x00000004140a7c24 */ /* 0x000fe2000f8e02ff */
[----:B------:R-:W-:Y:S01]  /*13b90*/  BSSY B1, `(.L_x_4824) ;  /* 0x0000110000017945 */ /* 0x000fe20003800000 */
[----:B------:R-:W-:-:S04]  /*13ba0*/  IMAD.WIDE.U32 R8, R4, UR4, RZ ;  /* 0x0000000404087c25 */ /* 0x000fc8000f8e00ff */
[----:B------:R-:W-:Y:S01]  /*13bb0*/  IMAD R10, R4, UR5, R10 ;  /* 0x00000005040a7c24 */ /* 0x000fe2000f8e020a */
[----:B------:R-:W-:Y:S01]  /*13bc0*/  ULDC.64 UR4, c[0x0][0xb38] ;  /* 0x0002ce0000047ab9 */ /* 0x000fe20000000a00 */
[----:B------:R-:W-:Y:S01]  /*13bd0*/  SHF.R.S32.HI R4, RZ, 0x1f, R0 ;  /* 0x0000001fff047819 */ /* 0x000fe20000011400 */
[----:B------:R-:W-:Y:S02]  /*13be0*/  VIADD R153, R197, 0xf8 ;  /* 0x000000f8c5997836 */ /* 0x000fe40000000000 */
[----:B------:R-:W-:Y:S02]  /*13bf0*/  IMAD.IADD R9, R9, 0x1, R10 ;  /* 0x0000000109097824 */ /* 0x000fe400078e020a */
[----:B------:R-:W-:Y:S01]  /*13c00*/  IMAD.IADD R10, R208, 0x1, R199 ;  /* 0x00000001d00a7824 */ /* 0x000fe200078e02c7 */
[----:B------:R-:W-:Y:S01]  /*13c10*/  SHF.R.S32.HI R153, RZ, 0x1f, R153 ;  /* 0x0000001fff997819 */ /* 0x000fe20000011499 */
[----:B------:R-:W-:-:S04]  /*13c20*/  IMAD.WIDE.U32 R8, R185, UR4, R8 ;  /* 0x00000004b9087c25 */ /* 0x000fc8000f8e0008 */
[----:B------:R-:W-:Y:S01]  /*13c30*/  IMAD R9, R185, UR5, R9 ;  /* 0x00000005b9097c24 */ /* 0x000fe2000f8e0209 */
[----:B------:R-:W-:Y:S01]  /*13c40*/  ULDC.64 UR4, c[0x0][0xb40] ;  /* 0x0002d00000047ab9 */ /* 0x000fe20000000a00 */
[----:B------:R-:W-:Y:S02]  /*13c50*/  IMAD.IADD R199, R191, 0x1, R199 ;  /* 0x00000001bfc77824 */ /* 0x000fe400078e02c7 */
[----:B------:R-:W-:Y:S01]  /*13c60*/  IMAD R4, R4, UR4, RZ ;  /* 0x0000000404047c24 */ /* 0x000fe2000f8e02ff */
[----:B0-----:R-:W-:Y:S01]  /*13c70*/  ISETP.NE.AND P0, PT, R12, 0x1, PT ;  /* 0x000000010c00780c */ /* 0x001fe20003f05270 */
[----:B------:R-:W-:-:S04]  /*13c80*/  IMAD.WIDE.U32 R8, R0, UR4, R8 ;  /* 0x0000000400087c25 */ /* 0x000fc8000f8e0008 */
[----:B------:R-:W-:Y:S01]  /*13c90*/  IMAD R4, R0, UR5, R4 ;  /* 0x0000000500047c24 */ /* 0x000fe2000f8e0204 */
[----:B------:R-:W-:Y:S01]  /*13ca0*/  ULDC.64 UR4, c[0x0][0xb48] ;  /* 0x0002d20000047ab9 */ /* 0x000fe20000000a00 */
[----:B------:R-:W-:Y:S02]  /*13cb0*/  IMAD R3, R3, R12, RZ ;  /* 0x0000000c03037224 */ /* 0x000fe400078e02ff */
[----:B------:R-:W-:Y:S02]  /*13cc0*/  IMAD.IADD R9, R9, 0x1, R4 ;  /* 0x0000000109097824 */ /* 0x000fe400078e0204 */
[----:B------:R-:W-:Y:S02]  /*13cd0*/  IMAD.MOV.U32 R4, RZ, RZ, R10 ;  /* 0x000000ffff047224 */ /* 0x000fe400078e000a */
[----:B------:R-:W0:Y:S01]  /*13ce0*/  @P0 LDC R0, c[0x0][0xbf0] ;  /* 0x0002fc00ff000b82 */ /* 0x000e220000000800 */
[C---:B------:R-:W-:Y:S02]  /*13cf0*/  VIADD R155, R197.reuse, 0xf0 ;  /* 0x000000f0c59b7836 */ /* 0x040fe40000000000 */
        /* <DEDUP_REMOVED lines=71> */
[----:B------:R-:W-:Y:S01]  /*14170*/  IMAD R0, R12, R0, R10 ;  /* 0x000000000c007224 */ /* 0x000fe200078e020a */
        /* <DEDUP_REMOVED lines=28> */
[C---:B------:R-:W-:Y:S01]  /*14340*/  VIADD R10, R197.reuse, 0x30 ;  /* 0x00000030c50a7836 */ /* 0x040fe20000000000 */
[----:B------:R-:W-:Y:S01]  /*14350*/  SHF.R.S32.HI R11, RZ, 0x1f, R11 ;  /* 0x0000001fff0b7819 */ /* 0x000fe2000001140b */
[----:B------:R-:W-:-:S06]  /*14360*/  VIADD R12, R197, 0x38 ;  /* 0x00000038c50c7836 */ /* 0x000fcc0000000000 */
        /* <DEDUP_REMOVED lines=59> */
[----:B------:R-:W-:Y:S02]  /*14720*/  @!P1 LEA.HI.X R9, R10, R14, R11, 0x2, P2 ;  /* 0x0000000e0a099211 */ /* 0x000fe400010f140b */
[----:B------:R-:W-:-:S03]  /*14730*/  @!P4 LEA R10, P6, R205, R15, 0x2 ;  /* 0x0000000fcd0ac211 */ /* 0x000fc600078c10ff */
[----:B------:R0:W-:Y:S01]  /*14740*/  @!P1 ST.E.64 desc[UR42][R8.64], R60 ;  /* 0x0000003c08009985 */ /* 0x0001e2000c101b2a */
[----:B------:R-:W-:Y:S02]  /*14750*/  ISETP.GE.AND P1, PT, R219, UR4, PT ;  /* 0x00000004db007c0c */ /* 0x000fe4000bf26270 */
[----:B------:R-:W-:Y:S02]  /*14760*/  @!P4 LEA.HI.X R11, R205, R14, R209, 0x2, P6 ;  /* 0x0000000ecd0bc211 */ /* 0x000fe400030f14d1 */
        /* <DEDUP_REMOVED lines=17> */
[C---:B-1----:R-:W-:Y:S02]  /*14880*/  @!P1 LEA R10, P5, R185.reuse, R15, 0x2 ;  /* 0x0000000fb90a9211 */ /* 0x042fe400078a10ff */
        /* <DEDUP_REMOVED lines=56> */
[-C--:B------:R-:W-:Y:S02]  /*14c10*/  @!P5 LEA R20, P0, R152, R15.reuse, 0x2 ;  /* 0x0000000f9814d211 */ /* 0x080fe400078010ff */
[----:B-1----:R-:W-:Y:S01]  /*14c20*/  @!P2 LEA R10, P1, R154, R15, 0x2 ;  /* 0x0000000f9a0aa211 */ /* 0x002fe200078210ff */
[----:B------:R3:W-:Y:S01]  /*14c30*/  @!P4 ST.E.64 desc[UR42][R8.64], R136 ;  /* 0x000000880800c985 */ /* 0x0007e2000c101b2a */
[-C--:B------:R-:W-:Y:S02]  /*14c40*/  @!P5 LEA.HI.X R21, R152, R14.reuse, R153, 0x2, P0 ;  /* 0x0000000e9815d211 */ /* 0x080fe400000f1499 */
[----:B------:R-:W-:Y:S01]  /*14c50*/  @!P2 LEA.HI.X R11, R154, R14, R155, 0x2, P1 ;  /* 0x0000000e9a0ba211 */ /* 0x000fe200008f149b */
[----:B------:R3:W-:Y:S04]  /*14c60*/  @!P3 ST.E.64 desc[UR42][R12.64], R140 ;  /* 0x0000008c0c00b985 */ /* 0x0007e8000c101b2a */
[----:B------:R3:W-:Y:S04]  /*14c70*/  @!P2 ST.E.64 desc[UR42][R10.64], R144 ;  /* 0x000000900a00a985 */ /* 0x0007e8000c101b2a */
[----:B------:R3:W-:Y:S02]  /*14c80*/  @!P5 ST.E.64 desc[UR42][R20.64], R148 ;  /* 0x000000941400d985 */ /* 0x0007e4000c101b2a */
.L_x_4825:
[----:B------:R-:W-:Y:S05]  /*14c90*/  BSYNC B1 ;  /* 0x0000000000017941 */ /* 0x000fea0003800000 */
.L_x_4824:
[----:B0--3--:R-:W-:Y:S01]  /*14ca0*/  VIADD R8, R199, 0x8 ;  /* 0x00000008c7087836 */ /* 0x009fe20000000000 */
[----:B------:R-:W0:Y:S04]  /*14cb0*/  SHFL.IDX PT, R4, R4, 0x1, 0x1c1f ;  /* 0x003c1f0004047f89 */ /* 0x000e2800000e0000 */
        /* <DEDUP_REMOVED lines=8> */
[C---:B--2---:R-:W-:Y:S01]  /*14d40*/  VIADD R14, R197.reuse, 0x18 ;  /* 0x00000018c50e7836 */ /* 0x044fe20000000000 */
[----:B------:R-:W-:Y:S01]  /*14d50*/  ISETP.GE.AND P2, PT, R12, UR4, PT ;  /* 0x000000040c007c0c */ /* 0x000fe2000bf46270 */
[C---:B------:R-:W-:Y:S01]  /*14d60*/  VIADD R24, R197.reuse, 0x20 ;  /* 0x00000020c5187836 */ /* 0x040fe20000000000 */
[----:B------:R-:W-:Y:S01]  /*14d70*/  ISETP.GE.AND P1, PT, R20, UR4, PT ;  /* 0x0000000414007c0c */ /* 0x000fe2000bf26270 */
[C---:B------:R-:W-:Y:S01]  /*14d80*/  VIADD R13, R197.reuse, 0x8 ;  /* 0x00000008c50d7836 */ /* 0x040fe20000000000 */
[----:B------:R-:W-:Y:S01]  /*14d90*/  ISETP.GE.AND P0, PT, R14, UR4, PT ;  /* 0x000000040e007c0c */ /* 0x000fe2000bf06270 */
[----:B------:R-:W-:-:S02]  /*14da0*/  VIADD R28, R197, 0x10 ;  /* 0x00000010c51c7836 */ /* 0x000fc40000000000 */
[C---:B------:R-:W-:Y:S01]  /*14db0*/  VIADD R21, R197.reuse, 0x30 ;  /* 0x00000030c5157836 */ /* 0x040fe20000000000 */
[----:B------:R-:W-:Y:S01]  /*14dc0*/  SHF.R.S32.HI R13, RZ, 0x1f, R13 ;  /* 0x0000001fff0d7819 */ /* 0x000fe2000001140d */
[C---:B-1----:R-:W-:Y:S01]  /*14dd0*/  VIADD R15, R197.reuse, 0x18 ;  /* 0x00000018c50f7836 */ /* 0x042fe20000000000 */
[C---:B---3--:R-:W-:Y:S01]  /*14de0*/  @!P4 LEA R8, P3, R197.reuse, R0, 0x2 ;  /* 0x00000000c508c211 */ /* 0x048fe200078610ff */
[C---:B------:R-:W-:Y:S01]  /*14df0*/  VIADD R25, R197.reuse, 0x28 ;  /* 0x00000028c5197836 */ /* 0x040fe20000000000 */
[----:B------:R-:W-:Y:S02]  /*14e00*/  SHF.R.S32.HI R28, RZ, 0x1f, R28 ;  /* 0x0000001fff1c7819 */ /* 0x000fe4000001141c */
[----:B0-----:R-:W-:Y:S02]  /*14e10*/  @!P4 LEA.HI.X R9, R197, R4, R10, 0x2, P3 ;  /* 0x00000004c509c211 */ /* 0x001fe400018f140a */
[----:B------:R-:W-:Y:S02]  /*14e20*/  ISETP.GE.AND P3, PT, R24, UR4, PT ;  /* 0x0000000418007c0c */ /* 0x000fe4000bf66270 */
[----:B------:R-:W-:Y:S01]  /*14e30*/  @!P1 LEA R10, P5, R20, R0, 0x2 ;  /* 0x00000000140a9211 */ /* 0x000fe200078a10ff */
[----:B------:R0:W-:Y:S01]  /*14e40*/  @!P4 ST.E.64 desc[UR42][R8.64], R26 ;  /* 0x0000001a0800c985 */ /* 0x0001e2000c101b2a */
[----:B------:R-:W-:-:S02]  /*14e50*/  SHF.R.S32.HI R15, RZ, 0x1f, R15 ;  /* 0x0000001fff0f7819 */ /* 0x000fc4000001140f */
[----:B------:R-:W-:Y:S01]  /*14e60*/  @!P1 LEA.HI.X R11, R20, R4, R28, 0x2, P5 ;  /* 0x00000004140b9211 */ /* 0x000fe200028f141c */
[----:B------:R-:W-:Y:S01]  /*14e70*/  VIADD R28, R197, 0x20 ;  /* 0x00000020c51c7836 */ /* 0x000fe20000000000 */
[----:B------:R-:W-:Y:S01]  /*14e80*/  ISETP.GE.AND P5, PT, R21, UR4, PT ;  /* 0x0000000415007c0c */ /* 0x000fe2000bfa6270 */
[----:B------:R-:W-:Y:S01]  /*14e90*/  VIADD R20, R197, 0x40 ;  /* 0x00000040c5147836 */ /* 0x000fe20000000000 */
[----:B------:R-:W-:Y:S02]  /*14ea0*/  ISETP.GE.AND P4, PT, R25, UR4, PT ;  /* 0x0000000419007c0c */ /* 0x000fe4000bf86270 */
[----:B------:R-:W-:Y:S02]  /*14eb0*/  SHF.R.S32.HI R28, RZ, 0x1f, R28 ;  /* 0x0000001fff1c7819 */ /* 0x000fe4000001141c */
[----:B0-----:R-:W-:-:S04]  /*14ec0*/  @!P2 LEA R8, P6, R12, R0, 0x2 ;  /* 0x000000000c08a211 */ /* 0x001fc800078c10ff */
[----:B------:R-:W-:Y:S02]  /*14ed0*/  @!P2 LEA.HI.X R9, R12, R4, R13, 0x2, P6 ;  /* 0x000000040c09a211 */ /* 0x000fe400030f140d */
[----:B------:R-:W-:-:S03]  /*14ee0*/  @!P0 LEA R12, P6, R14, R0, 0x2 ;  /* 0x000000000e0c8211 */ /* 0x000fc600078c10ff */
[----:B------:R0:W-:Y:S01]  /*14ef0*/  @!P2 ST.E.64 desc[UR42][R8.64], R30 ;  /* 0x0000001e0800a985 */ /* 0x0001e2000c101b2a */
[----:B------:R-:W-:Y:S01]  /*14f00*/  @!P0 LEA.HI.X R13, R14, R4, R15, 0x2, P6 ;  /* 0x000000040e0d8211 */ /* 0x000fe200030f140f */
[C---:B------:R-:W-:Y:S02]  /*14f10*/  VIADD R15, R197.reuse, 0x38 ;  /* 0x00000038c50f7836 */ /* 0x040fe40000000000 */
[----:B------:R1:W-:Y:S01]  /*14f20*/  @!P1 ST.E.64 desc[UR42][R10.64], R34 ;  /* 0x000000220a009985 */ /* 0x0003e2000c101b2a */
[----:B------:R-:W-:-:S03]  /*14f30*/  VIADD R14, R197, 0x48 ;  /* 0x00000048c50e7836 */ /* 0x000fc60000000000 */
[----:B------:R2:W-:Y:S01]  /*14f40*/  @!P0 ST.E.64 desc[UR42][R12.64], R38 ;  /* 0x000000260c008985 */ /* 0x0005e2000c101b2a */
[----:B------:R-:W-:Y:S02]  /*14f50*/  ISETP.GE.AND P0, PT, R15, UR4, PT ;  /* 0x000000040f007c0c */ /* 0x000fe4000bf06270 */
[----:B0-----:R-:W-:-:S04]  /*14f60*/  @!P3 LEA R8, P1, R24, R0, 0x2 ;  /* 0x000000001808b211 */ /* 0x001fc800078210ff */
[----:B------:R-:W-:Y:S01]  /*14f70*/  @!P3 LEA.HI.X R9, R24, R4, R28, 0x2, P1 ;  /* 0x000000041809b211 */ /* 0x000fe200008f141c */
[----:B------:R-:W-:Y:S01]  /*14f80*/  VIADD R24, R197, 0x30 ;  /* 0x00000030c5187836 */ /* 0x000fe20000000000 */
[-C--:B-1----:R-:W-:Y:S01]  /*14f90*/  @!P4 LEA R10, P2, R25, R0.reuse, 0x2 ;  /* 0x00000000190ac211 */ /* 0x082fe200078410ff */
[----:B------:R-:W-:Y:S01]  /*14fa0*/  VIADD R28, R197, 0x28 ;  /* 0x00000028c51c7836 */ /* 0x000fe20000000000 */
[C---:B--2---:R-:W-:Y:S01]  /*14fb0*/  @!P5 LEA R12, P6, R21.reuse, R0, 0x2 ;  /* 0x00000000150cd211 */ /* 0x044fe200078c10ff */
[----:B------:R0:W-:Y:S01]  /*14fc0*/  @!P3 ST.E.64 desc[UR42][R8.64], R42 ;  /* 0x0000002a0800b985 */ /* 0x0001e2000c101b2a */
[----:B------:R-:W-:Y:S02]  /*14fd0*/  SHF.R.S32.HI R24, RZ, 0x1f, R24 ;  /* 0x0000001fff187819 */ /* 0x000fe40000011418 */
[----:B------:R-:W-:Y:S02]  /*14fe0*/  SHF.R.S32.HI R28, RZ, 0x1f, R28 ;  /* 0x0000001fff1c7819 */ /* 0x000fe4000001141c */
[----:B------:R-:W-:Y:S01]  /*14ff0*/  @!P5 LEA.HI.X R13, R21, R4, R24, 0x2, P6 ;  /* 0x00000004150dd211 */ /* 0x000fe200030f1418 */
[----:B------:R-:W-:Y:S01]  /*15000*/  VIADD R21, R197, 0x38 ;  /* 0x00000038c5157836 */ /* 0x000fe20000000000 */
[----:B------:R-:W-:-:S02]  /*15010*/  ISETP.GE.AND P1, PT, R20, UR4, PT ;  /* 0x0000000414007c0c */ /* 0x000fc4000bf26270 */
[----:B------:R-:W-:Y:S02]  /*15020*/  @!P4 LEA.HI.X R11, R25, R4, R28, 0x2, P2 ;  /* 0x00000004190bc211 */ /* 0x000fe400010f141c */
[----:B------:R-:W-:Y:S02]  /*15030*/  ISETP.GE.AND P2, PT, R14, UR4, PT ;  /* 0x000000040e007c0c */ /* 0x000fe4000bf46270 */
[----:B------:R-:W-:Y:S01]  /*15040*/  SHF.R.S32.HI R21, RZ, 0x1f, R21 ;  /* 0x0000001fff157819 */ /* 0x000fe20000011415 */
[----:B------:R1:W-:Y:S01]  /*15050*/  @!P4 ST.E.64 desc[UR42][R10.64], R46 ;  /* 0x0000002e0a00c985 */ /* 0x0003e2000c101b2a */
[C---:B0-----:R-:W-:Y:S02]  /*15060*/  @!P0 LEA R8, P6, R15.reuse, R0, 0x2 ;  /* 0x000000000f088211 */ /* 0x041fe400078c10ff */
[----:B------:R-:W-:Y:S01]  /*15070*/  ISETP.GE.AND P3, PT, R222, UR4, PT ;  /* 0x00000004de007c0c */ /* 0x000fe2000bf66270 */
[----:B------:R0:W-:Y:S01]  /*15080*/  @!P5 ST.E.64 desc[UR42][R12.64], R50 ;  /* 0x000000320c00d985 */ /* 0x0001e2000c101b2a */
[----:B------:R-:W-:Y:S01]  /*15090*/  @!P0 LEA.HI.X R9, R15, R4, R21, 0x2, P6 ;  /* 0x000000040f098211 */ /* 0x000fe200030f1415 */
[----:B------:R-:W-:Y:S01]  /*150a0*/  VIADD R21, R197, 0x40 ;  /* 0x00000040c5157836 */ /* 0x000fe20000000000 */
[----:B------:R-:W-:Y:S01]  /*150b0*/  ISETP.GE.AND P4, PT, R219, UR4, PT ;  /* 0x00000004db007c0c */ /* 0x000fe2000bf86270 */
[----:B------:R-:W-:-:S02]  /*150c0*/  VIADD R15, R197, 0x48 ;  /* 0x00000048c50f7836 */ /* 0x000fc40000000000 */
[----:B------:R2:W-:Y:S01]  /*150d0*/  @!P0 ST.E.64 desc[UR42][R8.64], R54 ;  /* 0x0000003608008985 */ /* 0x0005e2000c101b2a */
[----:B------:R-:W-:Y:S02]  /*150e0*/  SHF.R.S32.HI R21, RZ, 0x1f, R21 ;  /* 0x0000001fff157819 */ /* 0x000fe40000011415 */
[----:B------:R-:W-:Y:S02]  /*150f0*/  SHF.R.S32.HI R15, RZ, 0x1f, R15 ;  /* 0x0000001fff0f7819 */ /* 0x000fe4000001140f */
[-C--:B-1----:R-:W-:Y:S02]  /*15100*/  @!P1 LEA R10, P5, R20, R0.reuse, 0x2 ;  /* 0x00000000140a9211 */ /* 0x082fe400078a10ff */
[----:B------:R-:W-:Y:S02]  /*15110*/  ISETP.GE.AND P0, PT, R205, UR4, PT ;  /* 0x00000004cd007c0c */ /* 0x000fe4000bf06270 */
[----:B0-----:R-:W-:Y:S02]  /*15120*/  @!P2 LEA R12, P6, R14, R0, 0x2 ;  /* 0x000000000e0ca211 */ /* 0x001fe400078c10ff */
[----:B------:R-:W-:-:S02]  /*15130*/  @!P1 LEA.HI.X R11, R20, R4, R21, 0x2, P5 ;  /* 0x00000004140b9211 */ /* 0x000fc400028f1415 */
[----:B------:R-:W-:Y:S02]  /*15140*/  ISETP.GE.AND P5, PT, R213, UR4, PT ;  /* 0x00000004d5007c0c */ /* 0x000fe4000bfa6270 */
[----:B------:R-:W-:Y:S01]  /*15150*/  @!P2 LEA.HI.X R13, R14, R4, R15, 0x2, P6 ;  /* 0x000000040e0da211 */ /* 0x000fe200030f140f */
[----:B------:R0:W-:Y:S01]  /*15160*/  @!P1 ST.E.64 desc[UR42][R10.64], R58 ;  /* 0x0000003a0a009985 */ /* 0x0001e2000c101b2a */
[----:B--2---:R-:W-:Y:S02]  /*15170*/  @!P3 LEA R8, P6, R222, R0, 0x2 ;  /* 0x00000000de08b211 */ /* 0x004fe400078c10ff */
[----:B------:R-:W-:Y:S01]  /*15180*/  ISETP.GE.AND P1, PT, R198, UR4, PT ;  /* 0x00000004c6007c0c */ /* 0x000fe2000bf26270 */
[----:B------:R1:W-:Y:S01]  /*15190*/  @!P2 ST.E.64 desc[UR42][R12.64], R62 ;  /* 0x0000003e0c00a985 */ /* 0x0003e2000c101b2a */
[----:B------:R-:W-:-:S05]  /*151a0*/  @!P3 LEA.HI.X R9, R222, R4, R223, 0x2, P6 ;  /* 0x00000004de09b211 */ /* 0x000fca00030f14df */
[----:B------:R2:W-:Y:S01]  /*151b0*/  @!P3 ST.E.64 desc[UR42][R8.64], R66 ;  /* 0x000000420800b985 */ /* 0x0005e2000c101b2a */
[----:B0-----:R-:W-:-:S04]  /*151c0*/  @!P4 LEA R10, P2, R219, R0, 0x2 ;  /* 0x00000000db0ac211 */ /* 0x001fc800078410ff */
[----:B------:R-:W-:Y:S02]  /*151d0*/  @!P4 LEA.HI.X R11, R219, R4, R220, 0x2, P2 ;  /* 0x00000004db0bc211 */ /* 0x000fe400010f14dc */
[----:B------:R-:W-:Y:S02]  /*151e0*/  ISETP.GE.AND P2, PT, R185, UR4, PT ;  /* 0x00000004b9007c0c */ /* 0x000fe4000bf46270 */
[-C--:B-1----:R-:W-:Y:S01]  /*151f0*/  @!P5 LEA R12, P6, R213, R0.reuse, 0x2 ;  /* 0x00000000d50cd211 */ /* 0x082fe200078c10ff */
[----:B------:R0:W-:Y:S01]  /*15200*/  @!P4 ST.E.64 desc[UR42][R10.64], R70 ;  /* 0x000000460a00c985 */ /* 0x0001e2000c101b2a */
[----:B--2---:R-:W-:Y:S02]  /*15210*/  @!P0 LEA R8, P4, R205, R0, 0x2 ;  /* 0x00000000cd088211 */ /* 0x004fe400078810ff */
[-C--:B------:R-:W-:Y:S02]  /*15220*/  @!P5 LEA.HI.X R13, R213, R4.reuse, R218, 0x2, P6 ;  /* 0x00000004d50dd211 */ /* 0x080fe400030f14da */
[----:B------:R-:W-:-:S02]  /*15230*/  @!P0 LEA.HI.X R9, R205, R4, R209, 0x2, P4 ;  /* 0x00000004cd098211 */ /* 0x000fc400020f14d1 */
[----:B------:R-:W-:Y:S01]  /*15240*/  ISETP.GE.AND P4, PT, R180, UR4, PT ;  /* 0x00000004b4007c0c */ /* 0x000fe2000bf86270 */
[----:B------:R1:W-:Y:S01]  /*15250*/  @!P5 ST.E.64 desc[UR42][R12.64], R74 ;  /* 0x0000004a0c00d985 */ /* 0x0003e2000c101b2a */
[----:B------:R-:W-:-:S03]  /*15260*/  ISETP.GE.AND P5, PT, R182, UR4, PT ;  /* 0x00000004b6007c0c */ /* 0x000fc6000bfa6270 */
        /* <DEDUP_REMOVED lines=67> */
[----:B----4-:R-:W-:-:S04]  /*156a0*/  LEA R8, P0, R152, R0, 0x2 ;  /* 0x0000000098087211 */ /* 0x010fc800078010ff */
[----:B------:R-:W-:-:S05]  /*156b0*/  LEA.HI.X R9, R152, R4, R153, 0x2, P0 ;  /* 0x0000000498097211 */ /* 0x000fca00000f1499 */
[----:B------:R0:W-:Y:S01]  /*156c0*/  ST.E.64 desc[UR42][R8.64], R150 ;  /* 0x0000009608007985 */ /* 0x0001e2000c101b2a */
[----:B------:R-:W-:Y:S05]  /*156d0*/  BRA `(.L_x_4823) ;  /* 0x00000010000c7947 */ /* 0x000fea0003800000 */
.L_x_4817:
[----:B---3--:R-:W3:Y:S01]  /*156e0*/  LDL.LU R4, [R1+0x40] ;  /* 0x0000400001047983 */ /* 0x008ee20000300800 */
[----:B------:R-:W-:Y:S01]  /*156f0*/  ULDC.64 UR6, c[0x0][0xc08] ;  /* 0x0003020000067ab9 */ /* 0x000fe20000000a00 */
[----:B------:R-:W-:Y:S02]  /*15700*/  ULDC.64 UR4, c[0x0][0xc00] ;  /* 0x0003000000047ab9 */ /* 0x000fe40000000a00 */
[----:B------:R-:W4:Y:S04]  /*15710*/  LDL.LU R0, [R1+0x44] ;  /* 0x0000440001007983 */ /* 0x000f280000300800 */
[----:B------:R-:W2:Y:S01]  /*15720*/  LDL R13, [R1+0x38] ;  /* 0x00003800010d7983 */ /* 0x000ea20000100800 */
[----:B------:R-:W-:Y:S01]  /*15730*/  ISETP.NE.U32.AND P1, PT, RZ, UR6, PT ;  /* 0x00000006ff007c0c */ /* 0x000fe2000bf25070 */
[----:B------:R-:W-:Y:S01]  /*15740*/  IMAD.MOV.U32 R3, RZ, RZ, RZ ;  /* 0x000000ffff037224 */ /* 0x000fe200078e00ff */
[----:B------:R-:W-:-:S02]  /*15750*/  ISETP.NE.U32.AND P0, PT, RZ, UR4, PT ;  /* 0x00000004ff007c0c */ /* 0x000fc4000bf05070 */
[----:B------:R-:W-:Y:S02]  /*15760*/  ISETP.NE.AND.EX P1, PT, RZ, UR7, PT, P1 ;  /* 0x00000007ff007c0c */ /* 0x000fe4000bf25310 */
[----:B------:R-:W-:Y:S01]  /*15770*/  ISETP.NE.AND.EX P0, PT, RZ, UR5, PT, P0 ;  /* 0x00000005ff007c0c */ /* 0x000fe2000bf05300 */
[----:B0-----:R-:W0:Y:S01]  /*15780*/  S2R R12, SR_TID.X ;  /* 0x00000000000c7919 */ /* 0x001e220000002100 */
[----:B---3--:R-:W-:-:S04]  /*15790*/  IADD3 R8, P2, R4, UR4, RZ ;  /* 0x0000000404087c10 */ /* 0x008fc8000ff5e0ff */
[----:B----4-:R-:W-:-:S05]  /*157a0*/  IADD3.X R9, R0, UR5, RZ, P2, !PT ;  /* 0x0000000500097c10 */ /* 0x010fca00097fe4ff */
[----:B------:R-:W-:Y:S01]  /*157b0*/  @P1 IADD3 R10, P2, R4, UR6, RZ ;  /* 0x00000006040a1c10 */ /* 0x000fe2000ff5e0ff */
[----:B------:R-:W-:Y:S01]  /*157c0*/  ULDC UR4, c[0x0][0xa88] ;  /* 0x0002a20000047ab9 */ /* 0x000fe20000000800 */
[----:B------:R3:W5:Y:S02]  /*157d0*/  @P0 LDG.E R3, desc[UR42][R8.64] ;  /* 0x0000002a08030981 */ /* 0x000764000c1e1900 */
[----:B------:R-:W-:Y:S01]  /*157e0*/  @P1 IADD3.X R11, R0, UR7, RZ, P2, !PT ;  /* 0x00000007000b1c10 */ /* 0x000fe200097fe4ff */
[----:B------:R-:W-:-:S06]  /*157f0*/  IMAD.U32 R0, RZ, RZ, UR4 ;  /* 0x00000004ff007e24 */ /* 0x000fcc000f8e00ff */
[----:B------:R3:W5:Y:S01]  /*15800*/  @P1 LDG.E R0, desc[UR42][R10.64] ;  /* 0x0000002a0a001981 */ /* 0x000762000c1e1900 */
[----:B--2---:R-:W-:Y:S01]  /*15810*/  ISETP.NE.AND P2, PT, R13, RZ, PT ;  /* 0x000000ff0d00720c */ /* 0x004fe20003f45270 */
[----:B0-----:R-:W-:-:S05]  /*15820*/  VIADD R4, R12, 0xffffff80 ;  /* 0xffffff800c047836 */ /* 0x001fca0000000000 */
[----:B------:R-:W-:-:S07]  /*15830*/  ISETP.GT.AND P3, PT, R4, 0x3f, PT ;  /* 0x0000003f0400780c */ /* 0x000fce0003f64270 */
[----:B------:R-:W0:Y:S02]  /*15840*/  @!P2 LDC R13, c[0x0][0xad4] ;  /* 0x0002b500ff0dab82 */ /* 0x000e240000000800 */
[----:B0-----:R3:W-:Y:S01]  /*15850*/  @!P2 STL [R1+0x38], R13 ;  /* 0x0000380d0100a387 */ /* 0x0017e20000100800 */
[----:B------:R-:W-:Y:S01]  /*15860*/  ISETP.GT.AND P2, PT, R13, 0x1, PT ;  /* 0x000000010d00780c */ /* 0x000fe20003f44270 */
[----:B------:R-:W-:-:S12]  /*15870*/  @P1 BRA `(.L_x_4826) ;  /* 0x0000000000101947 */ /* 0x000fd80003800000 */
[----:B------:R-:W-:Y:S05]  /*15880*/  @!P0 BRA `(.L_x_4826) ;  /* 0x00000000000c8947 */ /* 0x000fea0003800000 */
[----:B---3--:R-:W2:Y:S04]  /*15890*/  LDG.E R11, desc[UR42][R8.64] ;  /* 0x0000002a080b7981 */ /* 0x008ea8000c1e1900 */
[----:B-----5:R-:W2:Y:S02]  /*158a0*/  LDG.E R0, desc[UR42][R8.64+0x4] ;  /* 0x0000042a08007981 */ /* 0x020ea4000c1e1900 */
[----:B--2---:R-:W-:-:S07]  /*158b0*/  IMAD.IADD R0, R0, 0x1, -R11 ;  /* 0x0000000100007824 */ /* 0x004fce00078e0a0b */
.L_x_4826:
[----:B---3--:R-:W2:Y:S04]  /*158c0*/  LDL.LU R8, [R1+0x3c] ;  /* 0x00003c0001087983 */ /* 0x008ea80000300800 */
[----:B------:R-:W3:Y:S01]  /*158d0*/  LDL.LU R4, [R1+0x50] ;  /* 0x0000500001047983 */ /* 0x000ee20000300800 */
[----:B------:R-:W-:Y:S01]  /*158e0*/  BSSY B1, `(.L_x_4827) ;  /* 0x0000036000017945 */ /* 0x000fe20003800000 */
[----:B-----5:R-:W-:Y:S02]  /*158f0*/  SHF.R.S32.HI R28, RZ, 0x1f, R3 ;  /* 0x0000001fff1c7819 */ /* 0x020fe40000011403 */
[----:B--2---:R-:W-:Y:S02]  /*15900*/  SEL R33, R8, RZ, !P0 ;  /* 0x000000ff08217207 */ /* 0x004fe40004000000 */
[----:B---3--:R-:W-:Y:S01]  /*15910*/  SEL R30, R4, RZ, !P0 ;  /* 0x000000ff041e7207 */ /* 0x008fe20004000000 */
        /* <DEDUP_REMOVED lines=50> */
.L_x_4828:
[----:B------:R-:W-:Y:S05]  /*15c40*/  BSYNC B1 ;  /* 0x0000000000017941 */ /* 0x000fea0003800000 */
.L_x_4827:
[----:B------:R-:W-:Y:S05]  /*15c50*/  @P2 BRA `(.L_x_4823) ;  /* 0x0000000800ac2947 */ /* 0x000fea0003800000 */
[----:B------:R-:W2:Y:S01]  /*15c60*/  S2R R10, SR_TID.X ;  /* 0x00000000000a7919 */ /* 0x000ea20000002100 */
[----:B------:R-:W3:Y:S01]  /*15c70*/  LDC R13, c[0x0][0xbe8] ;  /* 0x0002fa00ff0d7b82 */ /* 0x000ee20000000800 */
[----:B------:R-:W-:Y:S01]  /*15c80*/  ULDC.64 UR4, c[0x0][0xaa0] ;  /* 0x0002a80000047ab9 */ /* 0x000fe20000000a00 */
[----:B------:R-:W-:Y:S01]  /*15c90*/  VIADD R42, R193, 0x40 ;  /* 0x00000040c12a7836 */ /* 0x000fe20000000000 */
[----:B------:R-:W-:Y:S01]  /*15ca0*/  BSSY B1, `(.L_x_4829) ;  /* 0x0000082000017945 */ /* 0x000fe20003800000 */
[----:B------:R-:W-:Y:S02]  /*15cb0*/  IMAD R4, R28, UR4, RZ ;  /* 0x000000041c047c24 */ /* 0x000fe4000f8e02ff */
[----:B0-----:R-:W-:-:S04]  /*15cc0*/  IMAD.WIDE.U32 R8, R3, UR4, RZ ;  /* 0x0000000403087c25 */ /* 0x001fc8000f8e00ff */
[----:B------:R-:W-:Y:S01]  /*15cd0*/  IMAD R11, R3, UR5, R4 ;  /* 0x00000005030b7c24 */ /* 0x000fe2000f8e0204 */
[----:B------:R-:W-:Y:S01]  /*15ce0*/  ULDC.64 UR4, c[0x0][0xae8] ;  /* 0x0002ba0000047ab9 */ /* 0x000fe20000000a00 */
[----:B------:R-:W0:Y:S01]  /*15cf0*/  LDC R4, c[0x0][0xac8] ;  /* 0x0002b200ff047b82 */ /* 0x000e220000000800 */
[----:B------:R-:W-:Y:S02]  /*15d00*/  VIADD R40, R193, 0x80 ;  /* 0x00000080c1287836 */ /* 0x000fe40000000000 */
[----:B------:R-:W-:Y:S02]  /*15d10*/  IMAD.IADD R9, R9, 0x1, R11 ;  /* 0x0000000109097824 */ /* 0x000fe400078e020b */
[----:B------:R-:W-:Y:S02]  /*15d20*/  VIADD R38, R193, 0xc0 ;  /* 0x000000c0c1267836 */ /* 0x000fe40000000000 */
[----:B------:R-:W-:-:S04]  /*15d30*/  IMAD.WIDE.U32 R8, R185, UR4, R8 ;  /* 0x00000004b9087c25 */ /* 0x000fc8000f8e0008 */
[----:B------:R-:W-:Y:S01]  /*15d40*/  IMAD R9, R185, UR5, R9 ;  /* 0x00000005b9097c24 */ /* 0x000fe2000f8e0209 */
[----:B---3--:R-:W-:Y:S01]  /*15d50*/  ISETP.NE.AND P0, PT, R13, 0x1, PT ;  /* 0x000000010d00780c */ /* 0x008fe20003f05270 */
[----:B------:R-:W-:Y:S01]  /*15d60*/  ULDC.64 UR4, c[0x0][0xaf0] ;  /* 0x0002bc0000047ab9 */ /* 0x000fe20000000a00 */
[----:B------:R-:W-:Y:S02]  /*15d70*/  IMAD R25, R0, R13, RZ ;  /* 0x0000000d00197224 */ /* 0x000fe400078e02ff */
[----:B------:R-:W-:-:S04]  /*15d80*/  IMAD.WIDE.U32 R8, R33, UR4, R8 ;  /* 0x0000000421087c25 */ /* 0x000fc8000f8e0008 */
[----:B--2---:R-:W-:Y:S02]  /*15d90*/  VIADD R10, R10, 0xffffff80 ;  /* 0xffffff800a0a7836 */ /* 0x004fe40000000000 */
[C---:B------:R-:W-:Y:S01]  /*15da0*/  VIADD R36, R193.reuse, 0x100 ;  /* 0x00000100c1247836 */ /* 0x040fe20000000000 */
[----:B0-----:R-:W-:Y:S02]  /*15db0*/  ISETP.GE.AND P1, PT, R42, R4, PT ;  /* 0x000000042a00720c */ /* 0x001fe40003f26270 */
[----:B------:R-:W0:Y:S01]  /*15dc0*/  @P0 LDC R15, c[0x0][0xbec] ;  /* 0x0002fb00ff0f0b82 */ /* 0x000e220000000800 */
[----:B------:R-:W-:Y:S01]  /*15dd0*/  SHF.R.S32.HI R3, RZ, 0x1f, R10 ;  /* 0x0000001fff037819 */ /* 0x000fe2000001140a */
[C---:B------:R-:W-:Y:S01]  /*15de0*/  VIADD R34, R193.reuse, 0x140 ;  /* 0x00000140c1227836 */ /* 0x040fe20000000000 */
[----:B------:R-:W-:Y:S01]  /*15df0*/  SEL R14, RZ, 0xffffffff, P1 ;  /* 0xffffffffff0e7807 */ /* 0x000fe20000800000 */
[----:B------:R-:W-:Y:S01]  /*15e00*/  VIADD R31, R193, 0x180 ;  /* 0x00000180c11f7836 */ /* 0x000fe20000000000 */
[----:B------:R-:W-:Y:S01]  /*15e10*/  LEA.HI R3, R3, R10, RZ, 0x3 ;  /* 0x0000000a03037211 */ /* 0x000fe200078f18ff */
[C---:B------:R-:W-:Y:S01]  /*15e20*/  VIADD R27, R193.reuse, 0x1c0 ;  /* 0x000001c0c11b7836 */ /* 0x040fe20000000000 */
[-C--:B------:R-:W-:Y:S01]  /*15e30*/  ISETP.GE.AND P2, PT, R193, R4.reuse, PT ;  /* 0x00000004c100720c */ /* 0x080fe20003f46270 */
[----:B-1----:R-:W1:Y:S01]  /*15e40*/  @P0 LDC R21, c[0x0][0xbf0] ;  /* 0x0002fc00ff150b82 */ /* 0x002e620000000800 */
[----:B------:R-:W-:Y:S01]  /*15e50*/  LOP3.LUT R11, R3, 0xfffffff8, RZ, 0xc0, !PT ;  /* 0xfffffff8030b7812 */ /* 0x000fe200078ec0ff */
[----:B------:R-:W-:Y:S01]  /*15e60*/  IMAD.SHL.U32 R14, R14, 0x2, RZ ;  /* 0x000000020e0e7824 */ /* 0x000fe200078e00ff */
[----:B------:R-:W-:Y:S01]  /*15e70*/  SHF.R.S32.HI R26, RZ, 0x3, R3 ;  /* 0x00000003ff1a7819 */ /* 0x000fe20000011403 */
[----:B------:R-:W-:Y:S01]  /*15e80*/  IMAD R3, R30, UR4, RZ ;  /* 0x000000041e037c24 */ /* 0x000fe2000f8e02ff */
[----:B------:R-:W-:Y:S01]  /*15e90*/  ISETP.GE.AND P1, PT, R40, R4, PT ;  /* 0x000000042800720c */ /* 0x000fe20003f26270 */
[----:B------:R-:W-:-:S02]  /*15ea0*/  IMAD.IADD R10, R10, 0x1, -R11 ;  /* 0x000000010a0a7824 */ /* 0x000fc400078e0a0b */
[----:B------:R-:W-:Y:S01]  /*15eb0*/  IMAD R11, R33, UR5, R3 ;  /* 0x00000005210b7c24 */ /* 0x000fe2000f8e0203 */
[----:B------:R-:W-:Y:S01]  /*15ec0*/  ULDC.64 UR4, c[0x0][0xae0] ;  /* 0x0002b80000047ab9 */ /* 0x000fe20000000a00 */
[----:B------:R-:W-:Y:S02]  /*15ed0*/  IMAD R10, R10, 0x20, R26 ;  /* 0x000000200a0a7824 */ /* 0x000fe400078e021a */
[----:B------:R-:W-:Y:S01]  /*15ee0*/  IMAD.IADD R9, R9, 0x1, R11 ;  /* 0x0000000109097824 */ /* 0x000fe200078e020b */
[----:B------:R-:W-:Y:S01]  /*15ef0*/  SEL R11, RZ, 0x1, P2 ;  /* 0x00000001ff0b7807 */ /* 0x000fe20001000000 */
[----:B------:R-:W-:Y:S01]  /*15f00*/  IMAD.IADD R12, R199, 0x1, R10 ;  /* 0x00000001c70c7824 */ /* 0x000fe200078e020a */
[----:B------:R-:W-:Y:S01]  /*15f10*/  ISETP.GE.AND P2, PT, R27, R4, PT ;  /* 0x000000041b00720c */ /* 0x000fe20003f46270 */
[----:B------:R-:W-:Y:S02]  /*15f20*/  IMAD.IADD R26, R26, 0x1, R199 ;  /* 0x000000011a1a7824 */ /* 0x000fe400078e02c7 */
[----:B0-----:R-:W-:-:S04]  /*15f30*/  @P0 IMAD.HI.U32 R10, R12, R15, RZ ;  /* 0x0000000f0c0a0227 */ /* 0x001fc800078e00ff */
[----:B------:R-:W-:Y:S01]  /*15f40*/  IMAD.MOV.U32 R3, RZ, RZ, R12 ;  /* 0x000000ffff037224 */ /* 0x000fe200078e000c */
[----:B-1----:R-:W-:Y:S01]  /*15f50*/  @P0 SHF.R.U32.HI R3, RZ, R21, R10 ;  /* 0x00000015ff030219 */ /* 0x002fe2000001160a */
[C---:B------:R-:W-:Y:S01]  /*15f60*/  VIADD R29, R193.reuse, 0x1c0 ;  /* 0x000001c0c11d7836 */ /* 0x040fe20000000000 */
[----:B------:R-:W-:Y:S01]  /*15f70*/  LOP3.LUT R10, R14, 0x2, R11, 0xe2, !PT ;  /* 0x000000020e0a7812 */ /* 0x000fe200078ee20b */
[----:B------:R-:W-:Y:S01]  /*15f80*/  VIADD R32, R193, 0x180 ;  /* 0x00000180c1207836 */ /* 0x000fe20000000000 */
[----:B------:R-:W-:Y:S01]  /*15f90*/  SEL R14, RZ, 0xffffffff, P1 ;  /* 0xffffffffff0e7807 */ /* 0x000fe20000800000 */
[----:B------:R-:W-:Y:S01]  /*15fa0*/  IMAD.MOV R11, RZ, RZ, -R3 ;  /* 0x000000ffff0b7224 */ /* 0x000fe200078e0a03 */
[-C--:B------:R-:W-:Y:S01]  /*15fb0*/  ISETP.GE.AND P0, PT, R38, R4.reuse, PT ;  /* 0x000000042600720c */ /* 0x080fe20003f06270 */
[----:B------:R-:W-:Y:S01]  /*15fc0*/  IMAD.WIDE.U32 R8, R3, UR4, R8 ;  /* 0x0000000403087c25 */ /* 0x000fe2000f8e0008 */
[----:B------:R-:W-:Y:S02]  /*15fd0*/  SHF.R.S32.HI R0, RZ, 0x1f, R3 ;  /* 0x0000001fff007819 */ /* 0x000fe40000011403 */
[-C--:B------:R-:W-:Y:S01]  /*15fe0*/  ISETP.GE.AND P1, PT, R36, R4.reuse, PT ;  /* 0x000000042400720c */ /* 0x080fe20003f26270 */
[----:B------:R-:W-:Y:S01]  /*15ff0*/  IMAD R11, R13, R11, R12 ;  /* 0x0000000b0d0b7224 */ /* 0x000fe200078e020c */
[----:B------:R-:W-:Y:S01]  /*16000*/  SEL R12, RZ, 0xffffffff, P0 ;  /* 0xffffffffff0c7807 */ /* 0x000fe20000000000 */
[----:B------:R-:W-:Y:S01]  /*16010*/  IMAD.SHL.U32 R15, R14, 0x4, RZ ;  /* 0x000000040e0f7824 */ /* 0x000fe200078e00ff */
[-C--:B------:R-:W-:Y:S01]  /*16020*/  ISETP.GE.AND P0, PT, R34, R4.reuse, PT ;  /* 0x000000042200720c */ /* 0x080fe20003f06270 */
[----:B------:R-:W-:Y:S01]  /*16030*/  IMAD R0, R0, UR4, RZ ;  /* 0x0000000400007c24 */ /* 0x000fe2000f8e02ff */
[----:B------:R-:W-:Y:S01]  /*16040*/  SHF.R.S32.HI R29, RZ, 0x1f, R29 ;  /* 0x0000001fff1d7819 */ /* 0x000fe2000001141d */
        /* <DEDUP_REMOVED lines=13> */
[----:B------:R-:W-:-:S02]  /*16120*/  LOP3.LUT R10, R13, 0x10, R10, 0xe2, !PT ;  /* 0x000000100d0a7812 */ /* 0x000fc400078ee20a */
[----:B------:R-:W-:Y:S01]  /*16130*/  SHF.R.S32.HI R32, RZ, 0x1f, R32 ;  /* 0x0000001fff207819 */ /* 0x000fe20000011420 */
[----:B------:R-:W-:Y:S02]  /*16140*/  IMAD.SHL.U32 R13, R3, 0x20, RZ ;  /* 0x00000020030d7824 */ /* 0x000fe400078e00ff */
        /* <DEDUP_REMOVED lines=10> */
[C---:B------:R-:W-:Y:S01]  /*161f0*/  VIADD R39, R193.reuse, 0xc0 ;  /* 0x000000c0c1277836 */ /* 0x040fe20000000000 */
[----:B------:R-:W-:Y:S01]  /*16200*/  LOP3.LUT R21, R10, R11, RZ, 0xfc, !PT ;  /* 0x0000000b0a157212 */ /* 0x000fe200078efcff */
[C---:B------:R-:W-:Y:S01]  /*16210*/  VIADD R41, R193.reuse, 0x80 ;  /* 0x00000080c1297836 */ /* 0x040fe20000000000 */
[----:B------:R-:W-:Y:S01]  /*16220*/  SEL R0, RZ, 0x80, P2 ;  /* 0x00000080ff007807 */ /* 0x000fe20001000000 */
[----:B------:R-:W-:Y:S01]  /*16230*/  VIADD R43, R193, 0x40 ;  /* 0x00000040c12b7836 */ /* 0x000fe20000000000 */
[----:B------:R0:W1:Y:S01]  /*16240*/  SHFL.IDX PT, R14, R20, RZ, 0x181f ;  /* 0x00181fff140e7589 */ /* 0x00006200000e0000 */
[----:B------:R-:W-:-:S02]  /*16250*/  SHF.R.S32.HI R35, RZ, 0x1f, R35 ;  /* 0x0000001fff237819 */ /* 0x000fc40000011423 */
[----:B------:R-:W-:Y:S01]  /*16260*/  LOP3.LUT R24, R21, R0, RZ, 0xfc, !PT ;  /* 0x0000000015187212 */ /* 0x000fe200078efcff */
[----:B------:R0:W2:Y:S01]  /*16270*/  SHFL.IDX PT, R15, R3, RZ, 0x181f ;  /* 0x00181fff030f7589 */ /* 0x0000a200000e0000 */
        /* <DEDUP_REMOVED lines=17> */
[----:B0-----:R-:W-:-:S04]  /*16390*/  @!P5 LEA R10, P4, R40, R14, 0x1 ;  /* 0x0000000e280ad211 */ /* 0x001fc800078808ff */
[-C--:B------:R-:W-:Y:S02]  /*163a0*/  @!P5 LEA.HI.X R11, R40, R15.reuse, R41, 0x1, P4 ;  /* 0x0000000f280bd211 */ /* 0x080fe400020f0c29 */
[----:B------:R-:W-:Y:S02]  /*163b0*/  LOP3.LUT P4, RZ, R24, 0x80, RZ, 0xc0, !PT ;  /* 0x0000008018ff7812 */ /* 0x000fe4000788c0ff */
[-C--:B-1----:R-:W-:Y:S01]  /*163c0*/  @!P3 LEA R8, P6, R38, R14.reuse, 0x1 ;  /* 0x0000000e2608b211 */ /* 0x082fe200078c08ff */
[----:B------:R0:W-:Y:S02]  /*163d0*/  @!P5 ST.E.128 desc[UR42][R10.64], RZ ;  /* 0x000000ff0a00d985 */ /* 0x0001e4000c101d2a */
[----:B------:R-:W-:Y:S02]  /*163e0*/  @!P2 LEA R12, P5, R36, R14, 0x1 ;  /* 0x0000000e240ca211 */ /* 0x000fe400078a08ff */
[-C--:B------:R-:W-:Y:S02]  /*163f0*/  @!P3 LEA.HI.X R9, R38, R15.reuse, R39, 0x1, P6 ;  /* 0x0000000f2609b211 */ /* 0x080fe400030f0c27 */
[----:B------:R-:W-:-:S03]  /*16400*/  @!P2 LEA.HI.X R13, R36, R15, R37, 0x1, P5 ;  /* 0x0000000f240da211 */ /* 0x000fc600028f0c25 */
[----:B------:R1:W-:Y:S01]  /*16410*/  @!P3 ST.E.128 desc[UR42][R8.64], RZ ;  /* 0x000000ff0800b985 */ /* 0x0003e2000c101d2a */
[----:B0-----:R-:W-:-:S03]  /*16420*/  @!P1 LEA R10, P6, R34, R14, 0x1 ;  /* 0x0000000e220a9211 */ /* 0x001fc600078c08ff */
[----:B------:R0:W-:Y:S01]  /*16430*/  @!P2 ST.E.128 desc[UR42][R12.64], RZ ;  /* 0x000000ff0c00a985 */ /* 0x0001e2000c101d2a */
[----:B------:R-:W-:Y:S02]  /*16440*/  @!P1 LEA.HI.X R11, R34, R15, R35, 0x1, P6 ;  /* 0x0000000f220b9211 */ /* 0x000fe400030f0c23 */
[----:B-1----:R-:W-:-:S03]  /*16450*/  @P0 LEA R8, P3, R31, R14, 0x1 ;  /* 0x0000000e1f080211 */ /* 0x002fc600078608ff */
[----:B------:R0:W-:Y:S01]  /*16460*/  @!P1 ST.E.128 desc[UR42][R10.64], RZ ;  /* 0x000000ff0a009985 */ /* 0x0001e2000c101d2a */
[----:B------:R-:W-:Y:S02]  /*16470*/  @P4 LEA R14, P5, R27, R14, 0x1 ;  /* 0x0000000e1b0e4211 */ /* 0x000fe400078a08ff */
[-C--:B------:R-:W-:Y:S02]  /*16480*/  @P0 LEA.HI.X R9, R31, R15.reuse, R32, 0x1, P3 ;  /* 0x0000000f1f090211 */ /* 0x080fe400018f0c20 */
[----:B------:R-:W-:-:S03]  /*16490*/  @P4 LEA.HI.X R15, R27, R15, R29, 0x1, P5 ;  /* 0x0000000f1b0f4211 */ /* 0x000fc600028f0c1d */
[----:B------:R0:W-:Y:S04]  /*164a0*/  @P0 ST.E.128 desc[UR42][R8.64], RZ ;  /* 0x000000ff08000985 */ /* 0x0001e8000c101d2a */
[----:B------:R0:W-:Y:S02]  /*164b0*/  @P4 ST.E.128 desc[UR42][R14.64], RZ ;  /* 0x000000ff0e004985 */ /* 0x0001e4000c101d2a */
.L_x_4830:
[----:B------:R-:W-:Y:S05]  /*164c0*/  BSYNC B1 ;  /* 0x0000000000017941 */ /* 0x000fea0003800000 */
.L_x_4829:
[----:B------:R-:W-:Y:S01]  /*164d0*/  VIADD R0, R26, 0x20 ;  /* 0x000000201a007836 */ /* 0x000fe20000000000 */
[----:B0-2---:R0:W2:Y:S04]  /*164e0*/  SHFL.IDX PT, R15, R3, 0x1, 0x181f ;  /* 0x00381f00030f7f89 */ /* 0x0050a800000e0000 */
[----:B------:R-:W-:Y:S01]  /*164f0*/  ISETP.GE.AND P0, PT, R0, R25, PT ;  /* 0x000000190000720c */ /* 0x000fe20003f06270 */
[----:B-1----:R0:W1:-:S12]  /*16500*/  SHFL.IDX PT, R14, R20, 0x1, 0x181f ;  /* 0x00381f00140e7f89 */ /* 0x00205800000e0000 */
[----:B0-----:R-:W-:Y:S05]  /*16510*/  @P0 BRA `(.L_x_4823) ;  /* 0x00000000007c0947 */ /* 0x001fea0003800000 */
[-C--:B------:R-:W-:Y:S02]  /*16520*/  ISETP.GE.AND P6, PT, R193, R4.reuse, PT ;  /* 0x00000004c100720c */ /* 0x080fe40003fc6270 */
[-C--:B------:R-:W-:Y:S02]  /*16530*/  ISETP.GE.AND P5, PT, R42, R4.reuse, PT ;  /* 0x000000042a00720c */ /* 0x080fe40003fa6270 */
[-C--:B------:R-:W-:Y:S02]  /*16540*/  ISETP.GE.AND P4, PT, R40, R4.reuse, PT ;  /* 0x000000042800720c */ /* 0x080fe40003f86270 */
[-C--:B------:R-:W-:Y:S02]  /*16550*/  ISETP.GE.AND P3, PT, R38, R4.reuse, PT ;  /* 0x000000042600720c */ /* 0x080fe40003f66270 */
[-C--:B------:R-:W-:Y:S02]  /*16560*/  ISETP.GE.AND P2, PT, R36, R4.reuse, PT ;  /* 0x000000042400720c */ /* 0x080fe40003f46270 */
[----:B------:R-:W-:-:S03]  /*16570*/  ISETP.GE.AND P1, PT, R34, R4, PT ;  /* 0x000000042200720c */ /* 0x000fc60003f26270 */
[----:B-12---:R-:W-:Y:S02]  /*16580*/  @!P6 IMAD.WIDE R10, R193, 0x2, R14 ;  /* 0x00000002c10ae825 */ /* 0x006fe400078e020e */
        /* <DEDUP_REMOVED lines=8> */
[-C--:B-1----:R-:W-:Y:S01]  /*16610*/  @!P3 LEA R8, P5, R38, R14.reuse, 0x1 ;  /* 0x0000000e2608b211 */ /* 0x082fe200078a08ff */
[----:B------:R0:W-:Y:S01]  /*16620*/  @!P4 ST.E.128 desc[UR42][R10.64], RZ ;  /* 0x000000ff0a00c985 */ /* 0x0001e2000c101d2a */
        /* <DEDUP_REMOVED lines=14> */
.L_x_4823:
[----:B------:R-:W-:Y:S05]  /*16710*/  BSYNC B0 ;  /* 0x0000000000007941 */ /* 0x000fea0003800000 */
.L_x_4816:
[----:B------:R-:W-:Y:S02]  /*16720*/  ULDC UR4, c[0x0][0xc3c] ;  /* 0x00030f0000047ab9 */ /* 0x000fe40000000800 */
[----:B------:R-:W-:-:S13]  /*16730*/  ISETP.GE.AND P0, PT, R7, UR4, PT ;  /* 0x0000000407007c0c */ /* 0x000fda000bf06270 */
[----:B------:R-:W-:Y:S05]  /*16740*/  @!P0 BRA `(.L_x_4831) ;  /* 0xfffffeb0008c8947 */ /* 0x000fea000383ffff */
[----:B------:R-:W-:Y:S05]  /*16750*/  BRA `(.L_x_4675) ;  /* 0x0000008000a07947 */ /* 0x000fea0003800000 */
.L_x_4673:
        /* <DEDUP_REMOVED lines=16> */
.L_x_4832:
        /* <DEDUP_REMOVED lines=43> */
.L_x_4836:
        /* <DEDUP_REMOVED lines=37> */
.L_x_4834:
        /* <DEDUP_REMOVED lines=13> */
.L_x_4837:
        /* <DEDUP_REMOVED lines=62> */
.L_x_4838:
        /* <DEDUP_REMOVED lines=61> */
.L_x_4839:
[----:B------:R-:W-:-:S05]  /*175e0*/  LOP3.LUT R25, RZ, R2, RZ, 0x33, !PT ;  /* 0x00000002ff197212 */ /* 0x000fca00078e33ff */
[----:B------:R-:W-:Y:S01]  /*175f0*/  IMAD.IADD R25, R6, 0x1, R25 ;  /* 0x0000000106197824 */ /* 0x000fe200078e0219 */
[----:B------:R-:W-:Y:S06]  /*17600*/  BRA `(.L_x_4840) ;  /* 0x00000000000c7947 */ /* 0x000fec0003800000 */
.L_x_4835:
[----:B------:R-:W-:Y:S02]  /*17610*/  IMAD.MOV.U32 R25, RZ, RZ, RZ ;  /* 0x000000ffff197224 */ /* 0x000fe400078e00ff */
[----:B------:R-:W-:Y:S02]  /*17620*/  IMAD.U32 R24, RZ, RZ, UR6 ;  /* 0x00000006ff187e24 */ /* 0x000fe4000f8e00ff */
[----:B------:R-:W-:-:S07]  /*17630*/  IMAD.MOV.U32 R26, RZ, RZ, RZ ;  /* 0x000000ffff1a7224 */ /* 0x000fce00078e00ff */
.L_x_4840:
[----:B------:R-:W-:-:S13]  /*17640*/  ISETP.NE.AND P0, PT, R7, RZ, PT ;  /* 0x000000ff0700720c */ /* 0x000fda0003f05270 */
[----:B------:R-:W0:Y:S01]  /*17650*/  @!P0 S2R R3, SR_CgaCtaId ;  /* 0x0000000000038919 */ /* 0x000e220000008800 */
[----:B------:R-:W-:-:S04]  /*17660*/  @!P0 MOV R2, 0x400 ;  /* 0x0000040000028802 */ /* 0x000fc80000000f00 */
[----:B0-----:R-:W-:-:S05]  /*17670*/  @!P0 LEA R2, R3, R2, 0x18 ;  /* 0x0000000203028211 */ /* 0x001fca00078ec0ff */
[----:B------:R0:W-:Y:S01]  /*17680*/  @!P0 STS.128 [R2+0x28cd0], R24 ;  /* 0x028cd01802008388 */ /* 0x0001e20000000c00 */
[----:B------:R-:W-:Y:S06]  /*17690*/  BAR.ARV 0x5, 0x180 ;  /* 0x0146000000007b1d */ /* 0x000fec0000002000 */
.L_x_4833:
        /* <DEDUP_REMOVED lines=30> */
[----:B-1----:R-:W-:Y:S01]  /*17880*/  ULEA UR4, UR5, UR4, 0x18 ;  /* 0x0000000405047291 */ /* 0x002fe2000f8ec03f */
[----:B------:R-:W-:-:S02]  /*17890*/  LOP3.LUT R3, R2, 0x100, RZ, 0xfc, !PT ;  /* 0x0000010002037812 */ /* 0x000fc400078efcff */
[C---:B------:R-:W-:Y:S02]  /*178a0*/  LOP3.LUT R4, R2.reuse, 0x80, RZ, 0xfc, !PT ;  /* 0x0000008002047812 */ /* 0x040fe400078efcff */
[C---:B------:R-:W-:Y:S01]  /*178b0*/  LOP3.LUT R3, R2.reuse, 0x180, RZ, 0xfc, !PT ;  /* 0x0000018002037812 */ /* 0x040fe200078efcff */
[----:B------:R-:W-:Y:S01]  /*178c0*/  IMAD.U32 R17, RZ, RZ, UR4 ;  /* 0x00000004ff117e24 */ /* 0x000fe2000f8e00ff */
[----:B------:R-:W-:-:S03]  /*178d0*/  LOP3.LUT R2, R2, 0x1c0, RZ, 0xfc, !PT ;  /* 0x000001c002027812 */ /* 0x000fc600078efcff */
[----:B------:R-:W-:-:S05]  /*178e0*/  IMAD R0, R35, 0x2, R17 ;  /* 0x0000000223007824 */ /* 0x000fca00078e0211 */
[----:B------:R0:W-:Y:S02]  /*178f0*/  STL [R1+0x38], R0 ;  /* 0x0000380001007387 */ /* 0x0001e40000100800 */
.L_x_4952:
[----:B-1----:R-:W1:Y:S02]  /*17900*/  LDC.64 R2, c[0x0][0xc88] ;  /* 0x00032200ff027b82 */ /* 0x002e640000000a00 */
[----:B-1----:R-:W-:-:S05]  /*17910*/  IMAD.WIDE R2, R27, 0x4, R2 ;  /* 0x000000041b027825 */ /* 0x002fca00078e0202 */
[----:B------:R-:W0:Y:S01]  /*17920*/  LDG.E R31, desc[UR42][R2.64] ;  /* 0x0000002a021f7981 */ /* 0x000e22000c1e1900 */
        /* <DEDUP_REMOVED lines=45> */
[----:B--2---:R0:W-:Y:S01]  /*17c00*/  STL [R1+0x10], R8 ;  /* 0x0000100801007387 */ /* 0x0041e20000100800 */
[----:B------:R-:W-:Y:S01]  /*17c10*/  IMAD.MOV.U32 R10, RZ, RZ, R8 ;  /* 0x000000ffff0a7224 */ /* 0x000fe200078e0008 */
[----:B----4-:R-:W-:Y:S06]  /*17c20*/  @P2 BRA `(.L_x_4842) ;  /* 0x0000000000142947 */ /* 0x010fec0003800000 */
[----:B------:R-:W-:Y:S05]  /*17c30*/  @!P0 BRA `(.L_x_4842) ;  /* 0x0000000000108947 */ /* 0x000fea0003800000 */
[----:B------:R-:W2:Y:S04]  /*17c40*/  LDG.E R7, desc[UR42][R2.64] ;  /* 0x0000002a02077981 */ /* 0x000ea8000c1e1900 */
[----:B------:R-:W2:Y:S02]  /*17c50*/  LDG.E R2, desc[UR42][R2.64+0x4] ;  /* 0x0000042a02027981 */ /* 0x000ea4000c1e1900 */
[----:B--2---:R-:W-:-:S05]  /*17c60*/  IMAD.IADD R10, R2, 0x1, -R7 ;  /* 0x00000001020a7824 */ /* 0x004fca00078e0a07 */
[----:B------:R1:W-:Y:S02]  /*17c70*/  STL [R1+0x10], R10 ;  /* 0x0000100a01007387 */ /* 0x0003e40000100800 */
.L_x_4842:
[----:B------:R-:W-:Y:S01]  /*17c80*/  ULDC.64 UR4, c[0x0][0xa20] ;  /* 0x0002880000047ab9 */ /* 0x000fe20000000a00 */
[C---:B0-----:R-:W-:Y:S02]  /*17c90*/  LOP3.LUT R8, R26.reuse, 0xff000000, RZ, 0xc0, !PT ;  /* 0xff0000001a087812 */ /* 0x041fe400078ec0ff */
[----:B------:R-:W-:Y:S02]  /*17ca0*/  ISETP.NE.U32.AND P0, PT, RZ, UR4, PT ;  /* 0x00000004ff007c0c */ /* 0x000fe4000bf05070 */
[----:B------:R-:W-:Y:S02]  /*17cb0*/  SHF.R.U32.HI R8, RZ, 0x8, R8 ;  /* 0x00000008ff087819 */ /* 0x000fe40000011608 */
[----:B------:R-:W-:Y:S02]  /*17cc0*/  ISETP.NE.AND.EX P0, PT, RZ, UR5, PT, P0 ;  /* 0x00000005ff007c0c */ /* 0x000fe4000bf05300 */
[C---:B------:R-:W-:Y:S02]  /*17cd0*/  LOP3.LUT R2, R26.reuse, 0xff0000, RZ, 0xc0, !PT ;  /* 0x00ff00001a027812 */ /* 0x040fe400078ec0ff */
        /* <DEDUP_REMOVED lines=8> */
.L_x_4843:
        /* <DEDUP_REMOVED lines=9> */
.L_x_4844:
[----:B0-----:R-:W2:Y:S01]  /*17df0*/  @P1 LDG.E R2, desc[UR42][R4.64] ;  /* 0x0000002a04021981 */ /* 0x001ea2000c1e1900 */
[----:B------:R-:W0:Y:S03]  /*17e00*/  LDC R3, c[0x0][0x448] ;  /* 0x00011200ff037b82 */ /* 0x000e260000000800 */
[----:B------:R3:W2:Y:S01]  /*17e10*/  @P1 LDG.E R5, desc[UR42][R4.64+0x4] ;  /* 0x0000042a04051981 */ /* 0x0006a2000c1e1900 */
[----:B-----5:R-:W-:Y:S01]  /*17e20*/  IMAD.IADD R9, R9, 0x1, -R33 ;  /* 0x0000000109097824 */ /* 0x020fe200078e0a21 */
[----:B------:R-:W-:Y:S01]  /*17e30*/  BSSY B0, `(.L_x_4845) ;  /* 0x0000036000007945 */ /* 0x000fe20003800000 */
[----:B------:R-:W-:Y:S01]  /*17e40*/  LOP3.LUT R32, R8, 0xff, RZ, 0xc0, !PT ;  /* 0x000000ff08207812 */ /* 0x000fe200078ec0ff */
[----:B------:R-:W-:Y:S01]  /*17e50*/  IMAD.MOV.U32 R13, RZ, RZ, RZ ;  /* 0x000000ffff0d7224 */ /* 0x000fe200078e00ff */
[----:B0-----:R-:W-:-:S13]  /*17e60*/  ISETP.NE.AND P0, PT, R3, 0x1, PT ;  /* 0x000000010300780c */ /* 0x001fda0003f05270 */
[----:B---3--:R-:W0:Y:S08]  /*17e70*/  @P0 LDC R4, c[0x0][0x44c] ;  /* 0x00011300ff040b82 */ /* 0x008e300000000800 */
[----:B------:R-:W3:Y:S01]  /*17e80*/  @P0 LDC R3, c[0x0][0x450] ;  /* 0x00011400ff030b82 */ /* 0x000ee20000000800 */
[----:B--2---:R-:W-:Y:S02]  /*17e90*/  @P1 IMAD.IADD R6, R5, 0x1, -R2 ;  /* 0x0000000105061824 */ /* 0x004fe400078e0a02 */
[----:B------:R-:W-:-:S02]  /*17ea0*/  IMAD.SHL.U32 R2, R25, 0x40, RZ ;  /* 0x0000004019027824 */ /* 0x000fc400078e00ff */
[----:B------:R-:W-:Y:S02]  /*17eb0*/  IMAD.IADD R7, R9, 0x1, R6 ;  /* 0x0000000109077824 */ /* 0x000fe400078e0206 */
[----:B------:R-:W-:-:S03]  /*17ec0*/  VIADD R2, R2, 0x3f ;  /* 0x0000003f02027836 */ /* 0x000fc60000000000 */
[C---:B------:R-:W-:Y:S01]  /*17ed0*/  IADD3 R5, R7.reuse, 0x40, -R10 ;  /* 0x0000004007057810 */ /* 0x040fe20007ffe80a */
[----:B0-----:R-:W-:Y:S01]  /*17ee0*/  @P0 IMAD.HI.U32 R4, R2, R4, RZ ;  /* 0x0000000402040227 */ /* 0x001fe200078e00ff */
[----:B------:R0:W-:Y:S04]  /*17ef0*/  STL [R1], R7 ;  /* 0x0000000701007387 */ /* 0x0001e80000100800 */
[----:B---3--:R-:W-:Y:S01]  /*17f00*/  @P0 SHF.R.U32.HI R2, RZ, R3, R4 ;  /* 0x00000003ff020219 */ /* 0x008fe20000011604 */
[----:B------:R-:W-:-:S04]  /*17f10*/  VIADD R3, R7, 0x3f ;  /* 0x0000003f07037836 */ /* 0x000fc80000000000 */
[----:B------:R-:W-:Y:S01]  /*17f20*/  IMAD.IADD R2, R5, 0x1, R2 ;  /* 0x0000000105027824 */ /* 0x000fe200078e0202 */
[----:B------:R-:W-:-:S04]  /*17f30*/  SHF.R.S32.HI R4, RZ, 0x1f, R3 ;  /* 0x0000001fff047819 */ /* 0x000fc80000011403 */
[----:B------:R-:W-:Y:S02]  /*17f40*/  LEA.HI R4, R4, R3, RZ, 0x6 ;  /* 0x0000000304047211 */ /* 0x000fe400078f30ff */
[----:B------:R-:W-:Y:S02]  /*17f50*/  SHF.R.S32.HI R3, RZ, 0x1f, R2 ;  /* 0x0000001fff037819 */ /* 0x000fe40000011402 */
[----:B0-----:R-:W-:Y:S02]  /*17f60*/  SHF.R.S32.HI R7, RZ, 0x6, R4 ;  /* 0x00000006ff077819 */ /* 0x001fe40000011404 */
[----:B------:R-:W-:Y:S02]  /*17f70*/  LEA.HI R3, R3, R2, RZ, 0x6 ;  /* 0x0000000203037211 */ /* 0x000fe400078f30ff */
[----:B------:R-:W-:Y:S02]  /*17f80*/  SHF.R.U32.HI R4, RZ, 0x10, R8 ;  /* 0x00000010ff047819 */ /* 0x000fe40000011608 */
[----:B------:R-:W-:-:S04]  /*17f90*/  SHF.R.S32.HI R3, RZ, 0x6, R3 ;  /* 0x00000006ff037819 */ /* 0x000fc80000011403 */
[----:B-1----:R-:W-:-:S04]  /*17fa0*/  VIMNMX R10, R7, R3, PT ;  /* 0x00000003070a7248 */ /* 0x002fc80003fe0100 */
[----:B------:R-:W-:-:S13]  /*17fb0*/  ISETP.GE.AND P0, PT, R10, 0x1, PT ;  /* 0x000000010a00780c */ /* 0x000fda0003f06270 */
[----:B------:R-:W-:Y:S05]  /*17fc0*/  @!P0 BRA `(.L_x_4846) ;  /* 0x0000000000708947 */ /* 0x000fea0003800000 */
        /* <DEDUP_REMOVED lines=28> */
.L_x_4846:
[----:B------:R-:W-:Y:S05]  /*18190*/  BSYNC B0 ;  /* 0x0000000000007941 */ /* 0x000fea0003800000 */
.L_x_4845:
        /* <DEDUP_REMOVED lines=24> */
.L_x_5007:
[----:B-1----:R-:W-:Y:S02]  /*18320*/  ISETP.NE.AND P0, PT, R14, RZ, PT ;  /* 0x000000ff0e00720c */ /* 0x002fe40003f05270 */
[----:B------:R-:W-:-:S11]  /*18330*/  PLOP3.LUT P6, PT, PT, PT, PT, 0x8, 0x0 ;  /* 0x000000000000781c */ /* 0x000fd60003fce170 */
[----:B------:R-:W-:Y:S05]  /*18340*/  @P0 BRA `(.L_x_4850) ;  /* 0x00000000000c0947 */ /* 0x000fea0003800000 */
[----:B------:R-:W-:-:S03]  /*18350*/  UMOV UR4, 0xffffffff ;  /* 0xffffffff00047882 */ /* 0x000fc60000000000 */
[----:B------:R-:W-:Y:S05]  /*18360*/  BRA.DIV UR4, `(.L_x_4851) ;  /* 0x0000007a04147947 */ /* 0x000fea000b800000 */
[----:B------:R-:W-:-:S13]  /*18370*/  ELECT P6, URZ, PT ;  /* 0x00000000003f782f */ /* 0x000fda00038c0000 */
.L_x_4850:
        /* <DEDUP_REMOVED lines=9> */
.L_x_5010:
[----:B------:R-:W-:Y:S05]  /*18410*/  BSYNC B1 ;  /* 0x0000000000017941 */ /* 0x000fea0003800000 */
.L_x_4852:
        /* <DEDUP_REMOVED lines=10> */
.L_x_5011:
[----:B------:R-:W-:Y:S05]  /*184c0*/  BSYNC B2 ;  /* 0x0000000000027941 */ /* 0x000fea0003800000 */
.L_x_4856:
        /* <DEDUP_REMOVED lines=9> */
.L_x_4859:
[----:B------:R-:W-:Y:S05]  /*18560*/  BSYNC B2 ;  /* 0x0000000000027941 */ /* 0x000fea0003800000 */
.L_x_4858:
        /* <DEDUP_REMOVED lines=12> */
.L_x_4860:
        /* <DEDUP_REMOVED lines=13> */
.L_x_5012:
[----:B------:R-:W-:Y:S05]  /*18700*/  BSYNC B2 ;  /* 0x0000000000027941 */ /* 0x000fea0003800000 */
.L_x_4861:
        /* <DEDUP_REMOVED lines=11> */
.L_x_4864:
[----:B------:R-:W-:Y:S05]  /*187c0*/  BSYNC B2 ;  /* 0x0000000000027941 */ /* 0x000fea0003800000 */
.L_x_4863:
        /* <DEDUP_REMOVED lines=9> */
.L_x_4865:
        /* <DEDUP_REMOVED lines=15> */
.L_x_4866:
        /* <DEDUP_REMOVED lines=15> */
.L_x_4867:
        /* <DEDUP_REMOVED lines=15> */
.L_x_4868:
        /* <DEDUP_REMOVED lines=15> */
.L_x_4869:
        /* <DEDUP_REMOVED lines=15> */
.L_x_4870:
        /* <DEDUP_REMOVED lines=15> */
.L_x_4871:
        /* <DEDUP_REMOVED lines=15> */
.L_x_4872:
        /* <DEDUP_REMOVED lines=10> */
.L_x_4855:
[----:B------:R-:W-:Y:S05]  /*18f90*/  BSYNC B1 ;  /* 0x0000000000017941 */ /* 0x000fea0003800000 */
.L_x_4854:
        /* <DEDUP_REMOVED lines=9> */
.L_x_4892:
        /* <DEDUP_REMOVED lines=11> */
.L_x_5013:
[----:B------:R-:W-:Y:S05]  /*190e0*/  BSYNC B2 ;  /* 0x0000000000027941 */ /* 0x000fea0003800000 */
.L_x_4875:
        /* <DEDUP_REMOVED lines=9> */
.L_x_4878:
[----:B------:R-:W-:Y:S05]  /*19180*/  BSYNC B2 ;  /* 0x0000000000027941 */ /* 0x000fea0003800000 */
.L_x_4877:
        /* <DEDUP_REMOVED lines=11> */
.L_x_4879:
        /* <DEDUP_REMOVED lines=13> */
.L_x_5014:
[----:B------:R-:W-:Y:S05]  /*19310*/  BSYNC B2 ;  /* 0x0000000000027941 */ /* 0x000fea0003800000 */
.L_x_4880:
        /* <DEDUP_REMOVED lines=11> */
.L_x_4883:
[----:B------:R-:W-:Y:S05]  /*193d0*/  BSYNC B2 ;  /* 0x0000000000027941 */ /* 0x000fea0003800000 */
.L_x_4882:
        /* <DEDUP_REMOVED lines=9> */
.L_x_4884:
        /* <DEDUP_REMOVED lines=15> */
.L_x_4885:
        /* <DEDUP_REMOVED lines=15> */
.L_x_4886:
        /* <DEDUP_REMOVED lines=15> */
.L_x_4887:
        /* <DEDUP_REMOVED lines=15> */
.L_x_4888:
        /* <DEDUP_REMOVED lines=15> */
.L_x_4889:
        /* <DEDUP_REMOVED lines=15> */
.L_x_4890:
        /* <DEDUP_REMOVED lines=15> */
.L_x_4891:
        /* <DEDUP_REMOVED lines=10> */
.L_x_4874:
[----:B------:R-:W-:Y:S05]  /*19ba0*/  BSYNC B1 ;  /* 0x0000000000017941 */ /* 0x000fea0003800000 */
.L_x_4873:
        /* <DEDUP_REMOVED lines=8> */
.L_x_4848:
[----:B------:R-:W-:Y:S05]  /*19c30*/  BSYNC B0 ;  /* 0x0000000000007941 */ /* 0x000fea0003800000 */
.L_x_4847:
[----:B------:R-:W1:Y:S01]  /*19c40*/  LDC R0, c[0x0][0x448] ;  /* 0x00011200ff007b82 */ /* 0x000e620000000800 */
[----:B------:R-:W-:Y:S01]  /*19c50*/  LEA R2, R25, 0x3f, 0x6 ;  /* 0x0000003f19027811 */ /* 0x000fe200078e30ff */
[----:B------:R-:W-:Y:S06]  /*19c60*/  @!P0 WARPSYNC.ALL ;  /* 0x0000000000008948 */ /* 0x000fec0003800000 */
[----:B------:R-:W-:Y:S01]  /*19c70*/  @!P0 BAR.SYNC.DEFER_BLOCKING 0xc, 0x180 ;  /* 0x0306000000008b1d */ /* 0x000fe20000010000 */
[----:B------:R-:W-:-:S05]  /*19c80*/  ISETP.NE.AND P2, PT, R4, RZ, PT ;  /* 0x000000ff0400720c */ /* 0x000fca0003f45270 */
[----:B------:R-:W-:Y:S08]  /*19c90*/  BSSY B0, `(.L_x_4893) ;  /* 0x0000029000007945 */ /* 0x000ff00003800000 */
[----:B------:R-:W2:Y:S01]  /*19ca0*/  @!P2 LDC R4, c[0x0][0x9f0] ;  /* 0x00027c00ff04ab82 */ /* 0x000ea20000000800 */
[----:B-1----:R-:W-:-:S13]  /*19cb0*/  ISETP.NE.AND P1, PT, R0, 0x1, PT ;  /* 0x000000010000780c */ /* 0x002fda0003f25270 */
[----:B0-----:R-:W0:Y:S08]  /*19cc0*/  @P1 LDC R3, c[0x0][0x44c] ;  /* 0x00011300ff031b82 */ /* 0x001e300000000800 */
[----:B------:R-:W1:Y:S01]  /*19cd0*/  @P1 LDC R0, c[0x0][0x450] ;  /* 0x00011400ff001b82 */ /* 0x000e620000000800 */
[----:B0-----:R-:W-:-:S05]  /*19ce0*/  @P1 IMAD.HI.U32 R3, R2, R3, RZ ;  /* 0x0000000302031227 */ /* 0x001fca00078e00ff */
[----:B-1----:R-:W-:-:S05]  /*19cf0*/  @P1 SHF.R.U32.HI R2, RZ, R0, R3 ;  /* 0x00000000ff021219 */ /* 0x002fca0000011603 */
[----:B------:R-:W-:-:S05]  /*19d00*/  IMAD.IADD R2, R5, 0x1, R2 ;  /* 0x0000000105027824 */ /* 0x000fca00078e0202 */
[----:B------:R-:W-:-:S04]  /*19d10*/  SHF.R.S32.HI R0, RZ, 0x1f, R2 ;  /* 0x0000001fff007819 */ /* 0x000fc80000011402 */
[----:B------:R-:W-:-:S04]  /*19d20*/  LEA.HI R0, R0, R2, RZ, 0x6 ;  /* 0x0000000200007211 */ /* 0x000fc800078f30ff */
[----:B------:R-:W-:-:S04]  /*19d30*/  SHF.R.S32.HI R0, RZ, 0x6, R0 ;  /* 0x00000006ff007819 */ /* 0x000fc80000011400 */
[----:B------:R-:W-:Y:S01]  /*19d40*/  VIMNMX R7, R7, R0, PT ;  /* 0x0000000007077248 */ /* 0x000fe20003fe0100 */
[----:B------:R-:W-:-:S03]  /*19d50*/  IMAD.MOV.U32 R0, RZ, RZ, RZ ;  /* 0x000000ffff007224 */ /* 0x000fc600078e00ff */
[----:B------:R-:W-:-:S13]  /*19d60*/  ISETP.GE.AND P1, PT, R7, 0x1, PT ;  /* 0x000000010700780c */ /* 0x000fda0003f26270 */
[----:B--2---:R-:W-:Y:S05]  /*19d70*/  @!P1 BRA `(.L_x_4894) ;  /* 0x0000000000689947 */ /* 0x004fea0003800000 */
[-C--:B------:R-:W-:Y:S02]  /*19d80*/  IABS R0, R4.reuse ;  /* 0x0000000400007213 */ /* 0x080fe40000000000 */
        /* <DEDUP_REMOVED lines=25> */
.L_x_4894:
[----:B------:R-:W-:Y:S05]  /*19f20*/  BSYNC B0 ;  /* 0x0000000000007941 */ /* 0x000fea0003800000 */
.L_x_4893:
[-C--:B------:R-:W-:Y:S01]  /*19f30*/  IMAD R32, R32, R0.reuse, RZ ;  /* 0x0000000020207224 */ /* 0x080fe200078e02ff */
        /* <DEDUP_REMOVED lines=22> */
.L_x_4896:
        /* <DEDUP_REMOVED lines=20> */
.L_x_4899:
[----:B------:R-:W-:Y:S05]  /*1a1e0*/  BSYNC B6 ;  /* 0x0000000000067941 */ /* 0x000fea0003800000 */
.L_x_4898:
        /* <DEDUP_REMOVED lines=20> */
.L_x_4902:
        /* <DEDUP_REMOVED lines=15> */
.L_x_4901:
[----:B------:R-:W-:Y:S05]  /*1a420*/  BSYNC B6 ;  /* 0x0000000000067941 */ /* 0x000fea0003800000 */
.L_x_4900:
[----:B------:R-:W2:Y:S01]  /*1a430*/  LDL R34, [R1+0x18] ;  /* 0x0000180001227983 */ /* 0x000ea20000100800 */
[----:B------:R-:W-:Y:S01]  /*1a440*/  ULDC.64 UR4, c[0x0][0x9f8] ;  /* 0x00027e0000047ab9 */ /* 0x000fe20000000a00 */
[----:B------:R-:W0:Y:S02]  /*1a450*/  LDC R8, c[0x0][0x430] ;  /* 0x00010c00ff087b82 */ /* 0x000e240000000800 */
[----:B------:R-:W3:Y:S01]  /*1a460*/  LDL R20, [R1] ;  /* 0x0000000001147983 */ /* 0x000ee20000100800 */
[----:B------:R-:W-:Y:S01]  /*1a470*/  ISETP.NE.U32.AND P0, PT, RZ, UR4, PT ;  /* 0x00000004ff007c0c */ /* 0x000fe2000bf05070 */
[----:B------:R-:W1:Y:S03]  /*1a480*/  S2R R21, SR_TID.X ;  /* 0x0000000000157919 */ /* 0x000e660000002100 */
[----:B------:R-:W-:-:S13]  /*1a490*/  ISETP.NE.AND.EX P0, PT, RZ, UR5, PT, P0 ;  /* 0x00000005ff007c0c */ /* 0x000fda000bf05300 */
[----:B------:R-:W-:Y:S01]  /*1a4a0*/  @P0 IADD3 R2, P1, R23, UR4, RZ ;  /* 0x0000000417020c10 */ /* 0x000fe2000ff3e0ff */
[----:B------:R-:W-:-:S03]  /*1a4b0*/  ULDC UR4, c[0x0][0x320] ;  /* 0x0000c80000047ab9 */ /* 0x000fc60000000800 */
[----:B------:R-:W-:-:S05]  /*1a4c0*/  @P0 IADD3.X R3, R30, UR5, RZ, P1, !PT ;  /* 0x000000051e030c10 */ /* 0x000fca0008ffe4ff */
[----:B------:R4:W3:Y:S01]  /*1a4d0*/  @P0 LDG.E R26, desc[UR42][R2.64] ;  /* 0x0000002a021a0981 */ /* 0x0008e2000c1e1900 */
[----:B-1----:R-:W-:-:S04]  /*1a4e0*/  LOP3.LUT R21, R21, 0x7f, RZ, 0xc0, !PT ;  /* 0x0000007f15157812 */ /* 0x002fc800078ec0ff */
[----:B------:R-:W-:Y:S02]  /*1a4f0*/  SHF.R.U32.HI R0, RZ, 0x3, R21 ;  /* 0x00000003ff007819 */ /* 0x000fe40000011615 */
[----:B------:R-:W1:Y:S01]  /*1a500*/  S2R R21, SR_TID.X ;  /* 0x0000000000157919 */ /* 0x000e620000002100 */
[----:B0-----:R-:W-:Y:S01]  /*1a510*/  ISETP.NE.AND P1, PT, R8, 0x1, PT ;  /* 0x000000010800780c */ /* 0x001fe20003f25270 */
[----:B------:R-:W0:Y:S01]  /*1a520*/  S2R R9, SR_TID.X ;  /* 0x0000000000097919 */ /* 0x000e220000002100 */
[----:B------:R-:W0:Y:S11]  /*1a530*/  S2R R6, SR_TID.X ;  /* 0x0000000000067919 */ /* 0x000e360000002100 */
[----:B----4-:R-:W4:Y:S08]  /*1a540*/  @P1 LDC R3, c[0x0][0x434] ;  /* 0x00010d00ff031b82 */ /* 0x010f300000000800 */
[----:B------:R-:W4:Y:S01]  /*1a550*/  @P1 LDC R2, c[0x0][0x438] ;  /* 0x00010e00ff021b82 */ /* 0x000f220000000800 */
[----:B-1----:R-:W-:-:S05]  /*1a560*/  IMAD.SHL.U32 R21, R21, 0x10, RZ ;  /* 0x0000001015157824 */ /* 0x002fca00078e00ff */
[----:B------:R-:W-:Y:S01]  /*1a570*/  LOP3.LUT R21, R0, 0x70, R21, 0xf8, !PT ;  /* 0x0000007000157812 */ /* 0x000fe200078ef815 */
[----:B0-----:R-:W-:Y:S02]  /*1a580*/  IMAD.SHL.U32 R9, R9, 0x8, RZ ;  /* 0x0000000809097824 */ /* 0x001fe400078e00ff */
[----:B------:R-:W-:-:S03]  /*1a590*/  IMAD.SHL.U32 R6, R6, 0x8, RZ ;  /* 0x0000000806067824 */ /* 0x000fc600078e00ff */
[----:B------:R-:W-:Y:S02]  /*1a5a0*/  LOP3.LUT R9, R9, 0x38, RZ, 0xc0, !PT ;  /* 0x0000003809097812 */ /* 0x000fe400078ec0ff */
[----:B------:R-:W-:Y:S02]  /*1a5b0*/  LOP3.LUT R6, R6, 0x38, RZ, 0xc0, !PT ;  /* 0x0000003806067812 */ /* 0x000fe400078ec0ff */
[C---:B------:R-:W-:Y:S02]  /*1a5c0*/  ISETP.GE.AND P3, PT, R9.reuse, UR4, PT ;  /* 0x0000000409007c0c */ /* 0x040fe4000bf66270 */
[----:B------:R-:W-:Y:S02]  /*1a5d0*/  LOP3.LUT R18, R18, 0xffffffbf, RZ, 0xc0, !PT ;  /* 0xffffffbf12127812 */ /* 0x000fe400078ec0ff */
[----:B------:R-:W-:Y:S01]  /*1a5e0*/  LOP3.LUT R6, R6, 0x80, RZ, 0xfc, !PT ;  /* 0x0000008006067812 */ /* 0x000fe200078efcff */
[----:B------:R-:W0:Y:S01]  /*1a5f0*/  S2R R10, SR_TID.X ;  /* 0x00000000000a7919 */ /* 0x000e220000002100 */
[----:B------:R-:W-:Y:S01]  /*1a600*/  IMAD.MOV.U32 R36, RZ, RZ, RZ ;  /* 0x000000ffff247224 */ /* 0x000fe200078e00ff */
[----:B------:R-:W-:Y:S01]  /*1a610*/  LOP3.LUT R11, R9, 0x1c0, RZ, 0xfc, !PT ;  /* 0x000001c0090b7812 */ /* 0x000fe200078efcff */
[----:B0-----:R-:W-:-:S05]  /*1a620*/  IMAD.SHL.U32 R10, R10, 0x8, RZ ;  /* 0x000000080a0a7824 */ /* 0x001fca00078e00ff */
[----:B------:R-:W-:-:S04]  /*1a630*/  LOP3.LUT R10, R10, 0x38, RZ, 0xc0, !PT ;  /* 0x000000380a0a7812 */ /* 0x000fc800078ec0ff */
[----:B------:R-:W-:Y:S02]  /*1a640*/  LOP3.LUT R10, R10, 0x180, RZ, 0xfc, !PT ;  /* 0x000001800a0a7812 */ /* 0x000fe400078efcff */
[----:B--2---:R-:W-:Y:S02]  /*1a650*/  LEA R23, R34, 0xffffffc0, 0x6 ;  /* 0xffffffc022177811 */ /* 0x004fe400078e30ff */
[----:B------:R-:W0:Y:S03]  /*1a660*/  S2R R34, SR_TID.X ;  /* 0x0000000000227919 */ /* 0x000e260000002100 */
[----:B------:R-:W-:Y:S02]  /*1a670*/  IMAD.IADD R37, R21, 0x1, R23 ;  /* 0x0000000115257824 */ /* 0x000fe400078e0217 */
[----:B0-----:R-:W-:-:S05]  /*1a680*/  IMAD.SHL.U32 R34, R34, 0x8, RZ ;  /* 0x0000000822227824 */ /* 0x001fca00078e00ff */
[----:B------:R-:W-:-:S04]  /*1a690*/  LOP3.LUT R34, R34, 0x38, RZ, 0xc0, !PT ;  /* 0x0000003822227812 */ /* 0x000fc800078ec0ff */
[----:B------:R-:W-:-:S04]  /*1a6a0*/  LOP3.LUT R34, R34, 0x40, RZ, 0xfc, !PT ;  /* 0x0000004022227812 */ /* 0x000fc800078efcff */
[----:B------:R-:W-:Y:S02]  /*1a6b0*/  ISETP.GE.AND P2, PT, R34, UR4, PT ;  /* 0x0000000422007c0c */ /* 0x000fe4000bf46270 */
[----:B------:R-:W0:Y:S01]  /*1a6c0*/  S2R R34, SR_TID.X ;  /* 0x0000000000227919 */ /* 0x000e220000002100 */
[----:B---3--:R-:W-:-:S04]  /*1a6d0*/  ISETP.GE.AND P0, PT, R37, R20, PT ;  /* 0x000000142500720c */ /* 0x008fc80003f06270 */
[----:B------:R-:W-:Y:S01]  /*1a6e0*/  ISETP.GT.U32.OR P0, PT, R21, 0x3f, P0 ;  /* 0x0000003f1500780c */ /* 0x000fe20000704470 */
[----:B------:R-:W-:Y:S01]  /*1a6f0*/  IMAD.IADD R37, R37, 0x1, R33 ;  /* 0x0000000125257824 */ /* 0x000fe200078e0221 */
[----:B------:R-:W-:-:S03]  /*1a700*/  SEL R7, RZ, 0xffffffff, P2 ;  /* 0xffffffffff077807 */ /* 0x000fc60001000000 */
[----:B----4-:R-:W-:-:S08]  /*1a710*/  @P1 IMAD.HI.U32 R3, R37, R3, RZ ;  /* 0x0000000325031227 */ /* 0x010fd000078e00ff */
[----:B------:R-:W1:Y:S01]  /*1a720*/  @!P0 LDC.64 R4, c[0x0][0x428] ;  /* 0x00010a00ff048b82 */ /* 0x000e620000000a00 */
[----:B------:R-:W-:Y:S01]  /*1a730*/  IMAD.MOV.U32 R0, RZ, RZ, R37 ;  /* 0x000000ffff007224 */ /* 0x000fe200078e0025 */
[----:B------:R-:W-:Y:S01]  /*1a740*/  @P1 SHF.R.U32.HI R0, RZ, R2, R3 ;  /* 0x00000002ff001219 */ /* 0x000fe20000011603 */
[----:B------:R-:W-:Y:S02]  /*1a750*/  IMAD.SHL.U32 R7, R7, 0x2, RZ ;  /* 0x0000000207077824 */ /* 0x000fe400078e00ff */
[----:B0-----:R-:W-:-:S05]  /*1a760*/  IMAD.SHL.U32 R34, R34, 0x8, RZ ;  /* 0x0000000822227824 */ /* 0x001fca00078e00ff */
        /* <DEDUP_REMOVED lines=13> */
[----:B-1----:R-:W-:-:S04]  /*1a840*/  @!P0 IMAD R6, R34, R4, RZ ;  /* 0x0000000422068224 */ /* 0x002fc800078e02ff */
        /* <DEDUP_REMOVED lines=35> */
.L_x_5017:
        /* <DEDUP_REMOVED lines=10> */
.L_x_4904:
        /* <DEDUP_REMOVED lines=9> */
.L_x_5018:
[----:B------:R-:W-:Y:S05]  /*1abb0*/  BSYNC B0 ;  /* 0x0000000000007941 */ /* 0x000fea0003800000 */
.L_x_4905:
[----:B------:R-:W1:Y:S01]  /*1abc0*/  S2R R7, SR_TID.X ;  /* 0x0000000000077919 */ /* 0x000e620000002100 */
[----:B0-----:R-:W-:Y:S01]  /*1abd0*/  SHF.R.S32.HI R0, RZ, 0x1f, R37 ;  /* 0x0000001fff007819 */ /* 0x001fe20000011425 */
[----:B------:R-:W-:Y:S01]  /*1abe0*/  ULDC.64 UR4, c[0x0][0x300] ;  /* 0x0000c00000047ab9 */ /* 0x000fe20000000a00 */
[----:B-----5:R-:W-:Y:S01]  /*1abf0*/  SHF.R.S32.HI R4, RZ, 0x1f, R36 ;  /* 0x0000001fff047819 */ /* 0x020fe20000011424 */
[----:B------:R-:W-:Y:S01]  /*1ac00*/  IMAD.WIDE.U32 R2, R37, UR4, RZ ;  /* 0x0000000425027c25 */ /* 0x000fe2000f8e00ff */
[----:B------:R-:W-:Y:S01]  /*1ac10*/  ULDC.64 UR6, c[0x0][0x2e8] ;  /* 0x0000ba0000067ab9 */ /* 0x000fe20000000a00 */
[----:B------:R0:W-:Y:S01]  /*1ac20*/  STL [R1+0x24], R0 ;  /* 0x0000240001007387 */ /* 0x0001e20000100800 */
[----:B------:R-:W-:Y:S01]  /*1ac30*/  LOP3.LUT R18, R18, 0xfffffffd, RZ, 0xc0, !PT ;  /* 0xfffffffd12127812 */ /* 0x000fe200078ec0ff */
[----:B------:R-:W-:Y:S02]  /*1ac40*/  IMAD R5, R22, 0x1000, R35 ;  /* 0x0000100016057824 */ /* 0x000fe400078e0223 */
        /* <DEDUP_REMOVED lines=10> */
[----:B------:R-:W-:-:S03]  /*1acf0*/  IMAD.IADD R3, R3, 0x1, R0 ;  /* 0x0000000103037824 */ /* 0x000fc600078e0200 */
[----:B------:R-:W-:Y:S01]  /*1ad00*/  LOP3.LUT R7, R7, 0x38, RZ, 0xc0, !PT ;  /* 0x0000003807077812 */ /* 0x000fe200078ec0ff */
[C---:B------:R-:W-:Y:S01]  /*1ad10*/  IMAD.WIDE.U32 R2, R16.reuse, UR4, R2 ;  /* 0x0000000410027c25 */ /* 0x040fe2000f8e0002 */
[----:B------:R-:W-:Y:S02]  /*1ad20*/  ULDC UR4, c[0x0][0x2f4] ;  /* 0x0000bd0000047ab9 */ /* 0x000fe40000000800 */
[----:B------:R-:W-:Y:S01]  /*1ad30*/  ISETP.GE.AND P2, PT, R7, UR4, PT ;  /* 0x0000000407007c0c */ /* 0x000fe2000bf46270 */
[----:B--2---:R-:W-:Y:S01]  /*1ad40*/  IMAD R4, R16, UR5, R3 ;  /* 0x0000000510047c24 */ /* 0x004fe2000f8e0203 */
        /* <DEDUP_REMOVED lines=38> */
.L_x_5028:
        /* <DEDUP_REMOVED lines=10> */
.L_x_4908:
        /* <DEDUP_REMOVED lines=11> */
.L_x_4909:
[----:B------:R1:W5:Y:S01]  /*1b100*/  LDL.LU R0, [R1+0x14] ;  /* 0x0000140001007983 */ /* 0x0003620000300800 */
[----:B------:R1:W-:Y:S03]  /*1b110*/  SYNCS.ARRIVE.TRANS64.A1T0 RZ, [R30+URZ+0x28c30], RZ ;  /* 0x028c30ff1eff79a7 */ /* 0x0003e6000810003f */
[----:B------:R1:W5:Y:S04]  /*1b120*/  LDL.LU R4, [R1+0x4] ;  /* 0x0000040001047983 */ /* 0x0003680000300800 */
[----:B0-----:R1:W5:Y:S02]  /*1b130*/  LDL R3, [R1+0x8] ;  /* 0x0000080001037983 */ /* 0x0013640000100800 */
        /* <DEDUP_REMOVED lines=39> */
.L_x_4911:
[----:B------:R-:W-:Y:S05]  /*1b3b0*/  BSYNC B6 ;  /* 0x0000000000067941 */ /* 0x000fea0003800000 */
.L_x_4910:
        /* <DEDUP_REMOVED lines=90> */
.L_x_5037:
        /* <DEDUP_REMOVED lines=10> */
.L_x_4913:
        /* <DEDUP_REMOVED lines=18> */
.L_x_5038:
[----:B------:R-:W-:Y:S05]  /*1bb20*/  BSYNC B0 ;  /* 0x0000000000007941 */ /* 0x000fea0003800000 */
.L_x_4914:
[----:B------:R-:W-:-:S05]  /*1bb30*/  IMAD.U32 R2, RZ, RZ, UR38 ;  /* 0x00000026ff027e24 */ /* 0x000fca000f8e00ff */
[----:B------:R-:W-:-:S13]  /*1bb40*/  ISETP.NE.AND P0, PT, R2, 0x3, PT ;  /* 0x000000030200780c */ /* 0x000fda0003f05270 */
[----:B------:R-:W-:Y:S05]  /*1bb50*/  @!P0 BRA `(.L_x_4916) ;  /* 0x0000000000048947 */ /* 0x000fea0003800000 */
[----:B------:R-:W-:Y:S01]  /*1bb60*/  BPT.TRAP 0x1 ;  /* 0x000000040000795c */ /* 0x000fe20000300000 */
.L_x_4916:
[----:B0-----:R-:W-:Y:S01]  /*1bb70*/  SHF.L.U32 R0, R28, 0x1f, RZ ;  /* 0x0000001f1c007819 */ /* 0x001fe200000006ff */
[----:B------:R-:W-:Y:S03]  /*1bb80*/  BSSY B0, `(.L_x_4917) ;  /* 0x0000003000007945 */ /* 0x000fe60003800000 */
[----:B------:R-:W0:Y:S02]  /*1bb90*/  SYNCS.PHASECHK.TRANS64.TRYWAIT P0, [R30+URZ+0x28c60], R0 ;  /* 0x028c60001e0075a7 */ /* 0x000e24000800017f */
[----:B0-----:R-:W-:Y:S05]  /*1bba0*/  @!P0 BRA `(.L_x_4918) ;  /* 0x0000004c00788947 */ /* 0x001fea0003800000 */
.L_x_5039:
[----:B------:R-:W-:Y:S05]  /*1bbb0*/  BSYNC B0 ;  /* 0x0000000000007941 */ /* 0x000fea0003800000 */
.L_x_4917:
        /* <DEDUP_REMOVED lines=109> */
.L_x_5049:
        /* <DEDUP_REMOVED lines=34> */
.L_x_4920:
        /* <DEDUP_REMOVED lines=11> */
.L_x_4921:
        /* <DEDUP_REMOVED lines=12> */
.L_x_4936:
        /* <DEDUP_REMOVED lines=42> */
.L_x_4924:
[----:B------:R-:W-:Y:S01]  /*1c8c0*/  IMAD R6, R22, 0x8, R17 ;  /* 0x0000000816067824 */ /* 0x000fe200078e0211 */
[----:B------:R-:W-:Y:S01]  /*1c8d0*/  SHF.L.U32 R20, R28, 0x1f, RZ ;  /* 0x0000001f1c147819 */ /* 0x000fe200000006ff */
[----:B------:R-:W-:Y:S01]  /*1c8e0*/  BSSY B1, `(.L_x_4925) ;  /* 0x0000004000017945 */ /* 0x000fe20003800000 */
[----:B------:R-:W-:Y:S02]  /*1c8f0*/  SHF.R.S32.HI R9, RZ, 0x1f, R5 ;  /* 0x0000001fff097819 */ /* 0x000fe40000011405 */
[----:B------:R-:W0:Y:S02]  /*1c900*/  SYNCS.PHASECHK.TRANS64.TRYWAIT P0, [R6+URZ+0x28c40], R20 ;  /* 0x028c4014060075a7 */ /* 0x000e24000800017f */
[----:B0-----:R-:W-:Y:S05]  /*1c910*/  @!P0 BRA `(.L_x_4926) ;  /* 0x00000048005c8947 */ /* 0x001fea0003800000 */
.L_x_5050:
[----:B------:R-:W-:Y:S05]  /*1c920*/  BSYNC B1 ;  /* 0x0000000000017941 */ /* 0x000fea0003800000 */
.L_x_4925:
        /* <DEDUP_REMOVED lines=40> */
.L_x_5060:
        /* <DEDUP_REMOVED lines=8> */
.L_x_4928:
        /* <DEDUP_REMOVED lines=11> */
.L_x_4929:
[----:B------:R2:W-:Y:S01]  /*1cce0*/  SYNCS.ARRIVE.TRANS64.A1T0 RZ, [R6+URZ+0x28c30], RZ ;  /* 0x028c30ff06ff79a7 */ /* 0x0005e2000810003f */
[----:B------:R-:W-:Y:S05]  /*1ccf0*/  @!P2 BRA `(.L_x_4930) ;  /* 0x000000000004a947 */ /* 0x000fea0003800000 */
[----:B------:R-:W-:Y:S01]  /*1cd00*/  BPT.TRAP 0x1 ;  /* 0x000000040000795c */ /* 0x000fe20000300000 */
.L_x_4930:
[----:B------:R-:W3:Y:S01]  /*1cd10*/  SYNCS.PHASECHK.TRANS64.TRYWAIT P0, [R6+URZ+0x28c60], R20 ;  /* 0x028c6014060075a7 */ /* 0x000ee2000800017f */
[----:B------:R-:W-:Y:S04]  /*1cd20*/  BSSY B1, `(.L_x_4931) ;  /* 0x0000002000017945 */ /* 0x000fe80003800000 */
[----:B---3--:R-:W-:Y:S05]  /*1cd30*/  @!P0 BRA `(.L_x_4932) ;  /* 0x0000004800848947 */ /* 0x008fea0003800000 */
.L_x_5061:
[----:B------:R-:W-:Y:S05]  /*1cd40*/  BSYNC B1 ;  /* 0x0000000000017941 */ /* 0x000fea0003800000 */
.L_x_4931:
        /* <DEDUP_REMOVED lines=79> */
.L_x_5071:
        /* <DEDUP_REMOVED lines=25> */
.L_x_4934:
        /* <DEDUP_REMOVED lines=11> */
.L_x_4935:
[----:B------:R1:W-:Y:S01]  /*1d480*/  SYNCS.ARRIVE.TRANS64.A1T0 RZ, [R6+URZ+0x28c50], RZ ;  /* 0x028c50ff06ff79a7 */ /* 0x0003e2000810003f */
[----:B------:R-:W-:Y:S05]  /*1d490*/  @P3 BRA `(.L_x_4936) ;  /* 0xfffffff000603947 */ /* 0x000fea000383ffff */
.L_x_4923:
[----:B------:R-:W-:Y:S05]  /*1d4a0*/  BSYNC B0 ;  /* 0x0000000000007941 */ /* 0x000fea0003800000 */
.L_x_4922:
        /* <DEDUP_REMOVED lines=21> */
.L_x_4938:
[----:B------:R-:W-:Y:S05]  /*1d600*/  BSYNC B0 ;  /* 0x0000000000007941 */ /* 0x000fea0003800000 */
.L_x_4937:
[----:B------:R-:W-:-:S07]  /*1d610*/  SEL R22, R22, RZ, P0 ;  /* 0x000000ff16167207 */ /* 0x000fce0000000000 */
.L_x_4897:
[----:B------:R-:W-:Y:S05]  /*1d620*/  BSYNC B7 ;  /* 0x0000000000077941 */ /* 0x000fea0003800000 */
.L_x_4895:
        /* <DEDUP_REMOVED lines=11> */
.L_x_4939:
        /* <DEDUP_REMOVED lines=43> */
.L_x_5081:
[----:B------:R-:W-:Y:S02]  /*1d990*/  ULDC UR4, c[0x0][0xc38] ;  /* 0x00030e0000047ab9 */ /* 0x000fe40000000800 */
[----:B------:R-:W-:-:S04]  /*1d9a0*/  IMAD.U32 R4, RZ, RZ, UR4 ;  /* 0x00000004ff047e24 */ /* 0x000fc8000f8e00ff */
[----:B-1----:R-:W-:-:S04]  /*1d9b0*/  IMAD R3, R14, R4, RZ ;  /* 0x000000040e037224 */ /* 0x002fc800078e02ff */
[----:B------:R-:W-:-:S05]  /*1d9c0*/  IMAD.IADD R6, R6, 0x1, R3 ;  /* 0x0000000106067824 */ /* 0x000fca00078e0203 */
[----:B------:R-:W-:-:S13]  /*1d9d0*/  ISETP.GT.AND P6, PT, R6, R0, PT ;  /* 0x000000000600720c */ /* 0x000fda0003fc4270 */
[----:B------:R-:W-:Y:S05]  /*1d9e0*/  @P6 BRA `(.L_x_4942) ;  /* 0x0000000000a46947 */ /* 0x000fea0003800000 */
.L_x_4945:
        /* <DEDUP_REMOVED lines=35> */
.L_x_5089:
[----:B------:R-:W-:Y:S02]  /*1dc20*/  ULDC UR4, c[0x0][0xc38] ;  /* 0x00030e0000047ab9 */ /* 0x000fe40000000800 */
[----:B------:R-:W-:-:S04]  /*1dc30*/  IMAD.U32 R4, RZ, RZ, UR4 ;  /* 0x00000004ff047e24 */ /* 0x000fc8000f8e00ff */
[----:B-1----:R-:W-:-:S04]  /*1dc40*/  IMAD R3, R14, R4, RZ ;  /* 0x000000040e037224 */ /* 0x002fc800078e02ff */
[----:B------:R-:W-:-:S05]  /*1dc50*/  IMAD.IADD R6, R3, 0x1, R6 ;  /* 0x0000000103067824 */ /* 0x000fca00078e0206 */
[----:B------:R-:W-:-:S13]  /*1dc60*/  ISETP.GT.AND P6, PT, R6, R0, PT ;  /* 0x000000000600720c */ /* 0x000fda0003fc4270 */
[----:B------:R-:W-:Y:S05]  /*1dc70*/  @!P6 BRA `(.L_x_4945) ;  /* 0xfffffffc005ce947 */ /* 0x000fea000383ffff */
.L_x_4942:
        /* <DEDUP_REMOVED lines=10> */
.L_x_5094:
[----:B------:R-:W-:-:S13]  /*1dd20*/  ISETP.NE.AND P0, PT, R3, RZ, PT ;  /* 0x000000ff0300720c */ /* 0x000fda0003f05270 */
[----:B------:R-:W-:Y:S05]  /*1dd30*/  @!P0 BRA `(.L_x_4947) ;  /* 0x0000000000108947 */ /* 0x000fea0003800000 */
[----:B------:R-:W-:Y:S01]  /*1dd40*/  UMOV UR4, 0xffffffff ;  /* 0xffffffff00047882 */ /* 0x000fe20000000000 */
[----:B------:R-:W-:Y:S02]  /*1dd50*/  VIADD R12, R7, 0xffffffff ;  /* 0xffffffff070c7836 */ /* 0x000fe40000000000 */
[----:B------:R-:W-:Y:S05]  /*1dd60*/  BRA.DIV UR4, `(.L_x_4948) ;  /* 0x0000004a04b87947 */ /* 0x000fea000b800000 */
[----:B------:R4:W0:Y:S02]  /*1dd70*/  SHFL.IDX PT, R24, R2, R12, 0x1f ;  /* 0x00001f0c02187589 */ /* 0x00082400000e0000 */
.L_x_4947:
        /* <DEDUP_REMOVED lines=59> */
.L_x_4949:
        /* <DEDUP_REMOVED lines=60> */
.L_x_4950:
[----:B------:R-:W-:-:S05]  /*1e4f0*/  LOP3.LUT R0, RZ, R3, RZ, 0x33, !PT ;  /* 0x00000003ff007212 */ /* 0x000fca00078e33ff */
[----:B------:R-:W-:Y:S01]  /*1e500*/  IMAD.IADD R25, R25, 0x1, R0 ;  /* 0x0000000119197824 */ /* 0x000fe200078e0200 */
[----:B------:R-:W-:Y:S06]  /*1e510*/  BRA `(.L_x_4951) ;  /* 0x00000000001c7947 */ /* 0x000fec0003800000 */
.L_x_4943:
[----:B------:R-:W-:Y:S01]  /*1e520*/  UMOV UR4, URZ ;  /* 0x0000003f00047c82 */ /* 0x000fe20008000000 */
[----:B------:R-:W-:Y:S01]  /*1e530*/  UMOV UR5, URZ ;  /* 0x0000003f00057c82 */ /* 0x000fe20008000000 */
[----:B------:R-:W-:Y:S01]  /*1e540*/  ULDC UR6, c[0x0][0xc3c] ;  /* 0x00030f0000067ab9 */ /* 0x000fe20000000800 */
[----:B------:R-:W-:Y:S02]  /*1e550*/  IMAD.MOV.U32 R24, RZ, RZ, R0 ;  /* 0x000000ffff187224 */ /* 0x000fe400078e0000 */
[----:B------:R-:W-:Y:S02]  /*1e560*/  IMAD.U32 R25, RZ, RZ, UR4 ;  /* 0x00000004ff197e24 */ /* 0x000fe4000f8e00ff */
[----:B------:R-:W-:Y:S02]  /*1e570*/  IMAD.U32 R26, RZ, RZ, UR5 ;  /* 0x00000005ff1a7e24 */ /* 0x000fe4000f8e00ff */
[----:B------:R-:W-:-:S07]  /*1e580*/  IMAD.U32 R27, RZ, RZ, UR6 ;  /* 0x00000006ff1b7e24 */ /* 0x000fce000f8e00ff */
.L_x_4951:
        /* <DEDUP_REMOVED lines=10> */
.L_x_4940:
[----:B------:R-:W-:Y:S02]  /*1e630*/  ULDC UR4, c[0x0][0xc3c] ;  /* 0x00030f0000047ab9 */ /* 0x000fe40000000800 */
[----:B0-----:R-:W-:-:S13]  /*1e640*/  ISETP.GE.AND P0, PT, R27, UR4, PT ;  /* 0x000000041b007c0c */ /* 0x001fda000bf06270 */
[----:B------:R-:W-:Y:S05]  /*1e650*/  @!P0 BRA `(.L_x_4952) ;  /* 0xffffff9000a88947 */ /* 0x000fea000383ffff */
[----:B------:R-:W-:Y:S05]  /*1e660*/  BSYNC B8 ;  /* 0x0000000000087941 */ /* 0x000fea0003800000 */
.L_x_4841:
        /* <DEDUP_REMOVED lines=12> */
.L_x_5097:
[----:B------:R-:W-:Y:S05]  /*1e730*/  BSYNC B0 ;  /* 0x0000000000007941 */ /* 0x000fea0003800000 */
.L_x_4953:
[----:B------:R-:W-:-:S03]  /*1e740*/  UMOV UR4, 0xffffffff ;  /* 0xffffffff00047882 */ /* 0x000fc60000000000 */
[----:B------:R-:W-:Y:S05]  /*1e750*/  BRA.DIV UR4, `(.L_x_4955) ;  /* 0x0000004204787947 */ /* 0x000fea000b800000 */
[----:B0-----:R-:W0:Y:S02]  /*1e760*/  S2R R0, SR_TID.X ;  /* 0x0000000000007919 */ /* 0x001e240000002100 */
[----:B0-----:R-:W-:-:S04]  /*1e770*/  SHF.R.U32.HI R0, RZ, 0x5, R0 ;  /* 0x00000005ff007819 */ /* 0x001fc80000011600 */
[----:B------:R-:W-:-:S05]  /*1e780*/  LOP3.LUT R0, R0, 0x3, RZ, 0xc0, !PT ;  /* 0x0000000300007812 */ /* 0x000fca00078ec0ff */
[----:B------:R0:W1:Y:S02]  /*1e790*/  SHFL.IDX PT, R14, R0, RZ, 0x1f ;  /* 0x00001fff000e7589 */ /* 0x00006400000e0000 */
.L_x_5100:
[----:B-1----:R-:W-:-:S13]  /*1e7a0*/  ISETP.NE.AND P0, PT, R14, RZ, PT ;  /* 0x000000ff0e00720c */ /* 0x002fda0003f05270 */
[----:B------:R-:W-:Y:S05]  /*1e7b0*/  @P0 BRA `(.L_x_4675) ;  /* 0x0000000000880947 */ /* 0x000fea0003800000 */
[----:B------:R-:W-:-:S03]  /*1e7c0*/  UMOV UR4, 0xffffffff ;  /* 0xffffffff00047882 */ /* 0x000fc60000000000 */
[----:B------:R-:W-:Y:S05]  /*1e7d0*/  BRA.DIV UR4, `(.L_x_4956) ;  /* 0x00000042048c7947 */ /* 0x000fea000b800000 */
[----:B------:R-:W-:-:S13]  /*1e7e0*/  ELECT P6, URZ, PT ;  /* 0x00000000003f782f */ /* 0x000fda00038c0000 */
.L_x_5103:
[----:B------:R-:W-:Y:S05]  /*1e7f0*/  @!P6 BRA `(.L_x_4675) ;  /* 0x000000000078e947 */ /* 0x000fea0003800000 */
[----:B------:R-:W-:-:S06]  /*1e800*/  ULOP3.LUT UR4, UR36, 0x2, URZ, 0xfc, !UPT ;  /* 0x0000000224047892 */ /* 0x000fcc000f8efc3f */
[----:B0-----:R-:W-:-:S05]  /*1e810*/  IMAD.U32 R0, RZ, RZ, UR4 ;  /* 0x00000004ff007e24 */ /* 0x001fca000f8e00ff */
[----:B------:R-:W-:-:S13]  /*1e820*/  ISETP.NE.AND P0, PT, R0, 0x3, PT ;  /* 0x000000030000780c */ /* 0x000fda0003f05270 */
[----:B------:R-:W-:Y:S05]  /*1e830*/  @!P0 BRA `(.L_x_4957) ;  /* 0x0000000000048947 */ /* 0x000fea0003800000 */
[----:B------:R-:W-:Y:S01]  /*1e840*/  BPT.TRAP 0x1 ;  /* 0x000000040000795c */ /* 0x000fe20000300000 */
.L_x_4957:
[----:B------:R-:W-:Y:S01]  /*1e850*/  IMAD R5, R22, 0x8, R7 ;  /* 0x0000000816057824 */ /* 0x000fe200078e0207 */
[----:B------:R-:W-:Y:S01]  /*1e860*/  SHF.L.U32 R0, R28, 0x1f, RZ ;  /* 0x0000001f1c007819 */ /* 0x000fe200000006ff */
[----:B------:R-:W-:-:S03]  /*1e870*/  VIADD R22, R22, 0x1 ;  /* 0x0000000116167836 */ /* 0x000fc60000000000 */
[----:B------:R-:W0:Y:S02]  /*1e880*/  SYNCS.PHASECHK.TRANS64.TRYWAIT P1, [R5+URZ+0x28c40], R0 ;  /* 0x028c4000050075a7 */ /* 0x000e24000802017f */
[----:B------:R-:W-:-:S04]  /*1e890*/  ISETP.NE.AND P2, PT, R22, 0x2, PT ;  /* 0x000000021600780c */ /* 0x000fc80003f45270 */
[----:B------:R-:W-:Y:S01]  /*1e8a0*/  SEL R3, RZ, 0x1, P2 ;  /* 0x00000001ff037807 */ /* 0x000fe20001000000 */
[----:B0-----:R-:W-:Y:S08]  /*1e8b0*/  @!P1 BRA `(.L_x_4958) ;  /* 0x0000004000749947 */ /* 0x001ff00003800000 */
.L_x_5104:
[----:B------:R-:W-:Y:S02]  /*1e8c0*/  SEL R22, R22, RZ, P2 ;  /* 0x000000ff16167207 */ /* 0x000fe40001000000 */
[----:B------:R-:W-:Y:S01]  /*1e8d0*/  LOP3.LUT R2, R28, R3, RZ, 0x3c, !PT ;  /* 0x000000031c027212 */ /* 0x000fe200078e3cff */
[----:B------:R-:W-:Y:S06]  /*1e8e0*/  @!P0 BRA `(.L_x_4959) ;  /* 0x0000000000048947 */ /* 0x000fec0003800000 */
[----:B------:R-:W-:Y:S01]  /*1e8f0*/  BPT.TRAP 0x1 ;  /* 0x000000040000795c */ /* 0x000fe20000300000 */
.L_x_4959:
[----:B------:R-:W-:Y:S01]  /*1e900*/  IMAD R3, R22, 0x8, R7 ;  /* 0x0000000816037824 */ /* 0x000fe200078e0207 */
[----:B------:R-:W-:-:S04]  /*1e910*/  SHF.L.U32 R2, R2, 0x1f, RZ ;  /* 0x0000001f02027819 */ /* 0x000fc800000006ff */
[----:B------:R-:W1:Y:S02]  /*1e920*/  SYNCS.PHASECHK.TRANS64.TRYWAIT P1, [R3+URZ+0x28c40], R2 ;  /* 0x028c4002030075a7 */ /* 0x000e64000802017f */
[----:B-1----:R-:W-:Y:S05]  /*1e930*/  @!P1 BRA `(.L_x_4960) ;  /* 0x0000004000689947 */ /* 0x002fea0003800000 */
.L_x_5105:
[----:B------:R-:W-:Y:S05]  /*1e940*/  @!P0 BRA `(.L_x_4961) ;  /* 0x0000000000048947 */ /* 0x000fea0003800000 */
[----:B------:R-:W-:Y:S01]  /*1e950*/  BPT.TRAP 0x1 ;  /* 0x000000040000795c */ /* 0x000fe20000300000 */
.L_x_4961:
[----:B------:R-:W5:Y:S02]  /*1e960*/  SYNCS.PHASECHK.TRANS64.TRYWAIT P1, [R5+URZ+0x28c60], R0 ;  /* 0x028c6000050075a7 */ /* 0x000f64000802017f */
[----:B-----5:R-:W-:Y:S05]  /*1e970*/  @!P1 BRA `(.L_x_4962) ;  /* 0x00000040006c9947 */ /* 0x020fea0003800000 */
.L_x_5106:
[----:B------:R-:W-:Y:S05]  /*1e980*/  @!P0 BRA `(.L_x_4963) ;  /* 0x0000000000048947 */ /* 0x000fea0003800000 */
[----:B------:R-:W-:Y:S01]  /*1e990*/  BPT.TRAP 0x1 ;  /* 0x000000040000795c */ /* 0x000fe20000300000 */
.L_x_4963:
[----:B------:R0:W0:Y:S02]  /*1e9a0*/  SYNCS.PHASECHK.TRANS64.TRYWAIT P0, [R3+URZ+0x28c60], R2 ;  /* 0x028c6002030075a7 */ /* 0x000024000800017f */
[----:B0-----:R-:W-:Y:S05]  /*1e9b0*/  @!P0 NANOSLEEP.SYNCS 0x989680 ;  /* 0x009896800000895d */ /* 0x001fea0003900000 */
[----:B------:R-:W0:Y:S02]  /*1e9c0*/  @!P0 SYNCS.PHASECHK.TRANS64 P0, [R3+URZ+0x28c60], R2 ;  /* 0x028c6002030085a7 */ /* 0x000e24000800007f */
[----:B0-----:R-:W-:Y:S05]  /*1e9d0*/  @!P0 BRA `(.L_x_4963) ;  /* 0xfffffffc00f08947 */ /* 0x001fea000383ffff */
.L_x_4675:
[----:B------:R-:W-:Y:S05]  /*1e9e0*/  BSYNC B9 ;  /* 0x0000000000097941 */ /* 0x000fea0003800000 */
.L_x_4672:
[----:B------:R-:W-:Y:S05]  /*1e9f0*/  EXIT ;  /* 0x000000000000794d */ /* 0x000fea0003800000 */
.L_x_4693:
[----:B0-----:R0:W1:Y:S02]  /*1ea00*/  SYNCS.PHASECHK.TRANS64.TRYWAIT P6, [R60+URZ+0x28c90], R67 ;  /* 0x028c90433c0075a7 */ /* 0x00106400080c017f */
[----:B-1----:R-:W-:Y:S05]  /*1ea10*/  @!P6 NANOSLEEP.SYNCS 0x989680 ;  /* 0x009896800000e95d */ /* 0x002fea0003900000 */
[----:B------:R-:W1:Y:S02]  /*1ea20*/  @!P6 SYNCS.PHASECHK.TRANS64 P6, [R60+URZ+0x28c90], R67 ;  /* 0x028c90433c00e5a7 */ /* 0x000e6400080c007f */
[----:B-1----:R-:W-:Y:S05]  /*1ea30*/  @!P6 BRA `(.L_x_4693) ;  /* 0xfffffffc00f0e947 */ /* 0x002fea000383ffff */
[----:B------:R-:W-:Y:S05]  /*1ea40*/  BRA `(.L_x_4964) ;  /* 0xfffffe4400d47947 */ /* 0x000fea000383ffff */
.L_x_4694:
        /* <DEDUP_REMOVED lines=8> */
.L_x_4966:
[----:B------:R-:W-:Y:S05]  /*1ead0*/  BSYNC B1 ;  /* 0x0000000000017941 */ /* 0x000fea0003800000 */
.L_x_4965:
        /* <DEDUP_REMOVED lines=8> */
.L_x_4967:
[----:B------:R-:W-:Y:S01]  /*1eb60*/  IMAD.MOV.U32 R68, RZ, RZ, R14 ;  /* 0x000000ffff447224 */ /* 0x000fe200078e000e */
[----:B------:R-:W-:Y:S06]  /*1eb70*/  BRA `(.L_x_4968) ;  /* 0xfffffe44009c7947 */ /* 0x000fec000383ffff */
.L_x_4704:
[----:B0-----:R0:W1:Y:S02]  /*1eb80*/  SYNCS.PHASECHK.TRANS64.TRYWAIT P6, [R60+URZ+0x28c90], R67 ;  /* 0x028c90433c0075a7 */ /* 0x00106400080c017f */
[----:B-1----:R-:W-:Y:S05]  /*1eb90*/  @!P6 NANOSLEEP.SYNCS 0x989680 ;  /* 0x009896800000e95d */ /* 0x002fea0003900000 */
[----:B------:R-:W1:Y:S02]  /*1eba0*/  @!P6 SYNCS.PHASECHK.TRANS64 P6, [R60+URZ+0x28c90], R67 ;  /* 0x028c90433c00e5a7 */ /* 0x000e6400080c007f */
[----:B-1----:R-:W-:Y:S05]  /*1ebb0*/  @!P6 BRA `(.L_x_4704) ;  /* 0xfffffffc00f0e947 */ /* 0x002fea000383ffff */
[----:B------:R-:W-:Y:S05]  /*1ebc0*/  BRA `(.L_x_4969) ;  /* 0xfffffe50001c7947 */ /* 0x000fea000383ffff */
.L_x_4705:
        /* <DEDUP_REMOVED lines=8> */
.L_x_4971:
[----:B------:R-:W-:Y:S05]  /*1ec50*/  BSYNC B1 ;  /* 0x0000000000017941 */ /* 0x000fea0003800000 */
.L_x_4970:
        /* <DEDUP_REMOVED lines=8> */
.L_x_4972:
[----:B------:R-:W-:Y:S01]  /*1ece0*/  IMAD.MOV.U32 R68, RZ, RZ, R14 ;  /* 0x000000ffff447224 */ /* 0x000fe200078e000e */
[----:B------:R-:W-:Y:S06]  /*1ecf0*/  BRA `(.L_x_4973) ;  /* 0xfffffe4c00e47947 */ /* 0x000fec000383ffff */
.L_x_4710:
[----:B0-----:R0:W1:Y:S02]  /*1ed00*/  SYNCS.PHASECHK.TRANS64.TRYWAIT P0, [R60+URZ+0x28c90], R67 ;  /* 0x028c90433c0075a7 */ /* 0x001064000800017f */
[----:B-1----:R-:W-:Y:S05]  /*1ed10*/  @!P0 NANOSLEEP.SYNCS 0x989680 ;  /* 0x009896800000895d */ /* 0x002fea0003900000 */
[----:B------:R-:W1:Y:S02]  /*1ed20*/  @!P0 SYNCS.PHASECHK.TRANS64 P0, [R60+URZ+0x28c90], R67 ;  /* 0x028c90433c0085a7 */ /* 0x000e64000800007f */
[----:B-1----:R-:W-:Y:S05]  /*1ed30*/  @!P0 BRA `(.L_x_4710) ;  /* 0xfffffffc00f08947 */ /* 0x002fea000383ffff */
[----:B------:R-:W-:Y:S05]  /*1ed40*/  BRA `(.L_x_4974) ;  /* 0xfffffe5400f07947 */ /* 0x000fea000383ffff */
.L_x_4711:
[----:B------:R-:W-:Y:S01]  /*1ed50*/  BSSY B1, `(.L_x_4975) ;  /* 0x0000007000017945 */ /* 0x000fe20003800000 */
[----:B------:R-:W-:Y:S02]  /*1ed60*/  IMAD.MOV.U32 R12, RZ, RZ, RZ ;  /* 0x000000ffff0c7224 */ /* 0x000fe400078e00ff */
[----:B------:R-:W-:Y:S02]  /*1ed70*/  IMAD.MOV.U32 R11, RZ, RZ, 0x1c1f ;  /* 0x00001c1fff0b7424 */ /* 0x000fe400078e00ff */
[----:B------:R-:W-:-:S07]  /*1ed80*/  IMAD.MOV.U32 R15, RZ, RZ, -0x1 ;  /* 0xffffffffff0f7424 */ /* 0x000fce00078e00ff */
[----:B0-----:R-:W-:Y:S05]  /*1ed90*/  WARPSYNC.COLLECTIVE R15, `(.L_x_4976) ;  /* 0x000000000f087348 */ /* 0x001fea0003c00000 */
[----:B------:R1:W2:Y:S02]  /*1eda0*/  SHFL.IDX P6, R14, R13, R12, R11 ;  /* 0x0000000c0d0e7389 */ /* 0x0002a400000c000b */
[----:B012---:R-:W-:Y:S01]  /*1edb0*/  ENDCOLLECTIVE ;  /* 0x000000000000791b */ /* 0x007fe20003800000 */
.L_x_4976:
[----:B------:R-:W-:Y:S05]  /*1edc0*/  BSYNC B1 ;  /* 0x0000000000017941 */ /* 0x000fea0003800000 */
.L_x_4975:
        /* <DEDUP_REMOVED lines=8> */
.L_x_4977:
[----:B------:R-:W-:Y:S05]  /*1ee50*/  BRA `(.L_x_4978) ;  /* 0xfffffe5800107947 */ /* 0x000fea000383ffff */
.L_x_4715:
[----:B--2---:R2:W4:Y:S02]  /*1ee60*/  SYNCS.PHASECHK.TRANS64.TRYWAIT P5, [R60+URZ+0x28cb0], R67 ;  /* 0x028cb0433c0075a7 */ /* 0x00452400080a017f */
[----:B----4-:R-:W-:Y:S05]  /*1ee70*/  @!P5 NANOSLEEP.SYNCS 0x989680 ;  /* 0x009896800000d95d */ /* 0x010fea0003900000 */
[----:B------:R-:W4:Y:S02]  /*1ee80*/  @!P5 SYNCS.PHASECHK.TRANS64 P5, [R60+URZ+0x28cb0], R67 ;  /* 0x028cb0433c00d5a7 */ /* 0x000f2400080a007f */
[----:B----4-:R-:W-:Y:S05]  /*1ee90*/  @!P5 BRA `(.L_x_4715) ;  /* 0xfffffffc00f0d947 */ /* 0x010fea000383ffff */
[----:B------:R-:W-:Y:S05]  /*1eea0*/  BRA `(.L_x_4979) ;  /* 0xfffffe58009c7947 */ /* 0x000fea000383ffff */
.L_x_4728:
[----:B0-----:R0:W1:Y:S02]  /*1eeb0*/  SYNCS.PHASECHK.TRANS64.TRYWAIT P1, [R12+URZ+0x28c50], R5 ;  /* 0x028c50050c0075a7 */ /* 0x001064000802017f */
[----:B-1----:R-:W-:Y:S05]  /*1eec0*/  @!P1 NANOSLEEP.SYNCS 0x989680 ;  /* 0x009896800000995d */ /* 0x002fea0003900000 */
[----:B------:R-:W1:Y:S02]  /*1eed0*/  @!P1 SYNCS.PHASECHK.TRANS64 P1, [R12+URZ+0x28c50], R5 ;  /* 0x028c50050c0095a7 */ /* 0x000e64000802007f */
[----:B-1----:R-:W-:Y:S05]  /*1eee0*/  @!P1 BRA `(.L_x_4728) ;  /* 0xfffffffc00f09947 */ /* 0x002fea000383ffff */
[----:B------:R-:W-:Y:S05]  /*1eef0*/  BRA `(.L_x_4980) ;  /* 0xfffffe6c00547947 */ /* 0x000fea000383ffff */
.L_x_4736:
[----:B-1----:R1:W2:Y:S02]  /*1ef00*/  SYNCS.PHASECHK.TRANS64.TRYWAIT P1, [R21+URZ+0x28c50], R12 ;  /* 0x028c500c150075a7 */ /* 0x0022a4000802017f */
[----:B--2---:R-:W-:Y:S05]  /*1ef10*/  @!P1 NANOSLEEP.SYNCS 0x989680 ;  /* 0x009896800000995d */ /* 0x004fea0003900000 */
[----:B------:R-:W2:Y:S02]  /*1ef20*/  @!P1 SYNCS.PHASECHK.TRANS64 P1, [R21+URZ+0x28c50], R12 ;  /* 0x028c500c150095a7 */ /* 0x000ea4000802007f */
[----:B--2---:R-:W-:Y:S05]  /*1ef30*/  @!P1 BRA `(.L_x_4736) ;  /* 0xfffffffc00f09947 */ /* 0x004fea000383ffff */
[----:B------:R-:W-:Y:S05]  /*1ef40*/  BRA `(.L_x_4735) ;  /* 0xfffffe78007c7947 */ /* 0x000fea000383ffff */
.L_x_4752:
        /* <DEDUP_REMOVED lines=8> */
.L_x_4982:
[----:B------:R-:W-:Y:S05]  /*1efd0*/  BSYNC B1 ;  /* 0x0000000000017941 */ /* 0x000fea0003800000 */
.L_x_4981:
        /* <DEDUP_REMOVED lines=8> */
.L_x_4983:
[----:B------:R-:W-:Y:S02]  /*1f060*/  IMAD.MOV.U32 R13, RZ, RZ, R152 ;  /* 0x000000ffff0d7224 */ /* 0x000fe400078e0098 */
[----:B------:R-:W-:-:S07]  /*1f070*/  IMAD.MOV.U32 R3, RZ, RZ, R14 ;  /* 0x000000ffff037224 */ /* 0x000fce00078e000e */
[----:B------:R-:W-:Y:S05]  /*1f080*/  WARPSYNC.COLLECTIVE R15, `(.L_x_4984) ;  /* 0x000000000f087348 */ /* 0x000fea0003c00000 */
[----:B------:R0:W1:Y:S02]  /*1f090*/  SHFL.IDX P6, R14, R13, R12, R11 ;  /* 0x0000000c0d0e7389 */ /* 0x00006400000c000b */
[----:B01----:R-:W-:Y:S01]  /*1f0a0*/  ENDCOLLECTIVE ;  /* 0x000000000000791b */ /* 0x003fe20003800000 */
.L_x_4984:
[----:B------:R-:W-:Y:S02]  /*1f0b0*/  IMAD.MOV.U32 R13, RZ, RZ, R30 ;  /* 0x000000ffff0d7224 */ /* 0x000fe400078e001e */
[----:B------:R-:W-:-:S07]  /*1f0c0*/  IMAD.MOV.U32 R7, RZ, RZ, R14 ;  /* 0x000000ffff077224 */ /* 0x000fce00078e000e */
[----:B------:R-:W-:Y:S05]  /*1f0d0*/  WARPSYNC.COLLECTIVE R15, `(.L_x_4985) ;  /* 0x000000000f087348 */ /* 0x000fea0003c00000 */
[----:B------:R0:W1:Y:S02]  /*1f0e0*/  SHFL.IDX P6, R14, R13, R12, R11 ;  /* 0x0000000c0d0e7389 */ /* 0x00006400000c000b */
[----:B01----:R-:W-:Y:S01]  /*1f0f0*/  ENDCOLLECTIVE ;  /* 0x000000000000791b */ /* 0x003fe20003800000 */
.L_x_4985:
[----:B------:R-:W-:Y:S01]  /*1f100*/  IMAD.MOV.U32 R8, RZ, RZ, R14 ;  /* 0x000000ffff087224 */ /* 0x000fe200078e000e */
[----:B------:R-:W-:Y:S06]  /*1f110*/  BRA `(.L_x_4986) ;  /* 0xfffffe9000cc7947 */ /* 0x000fec000383ffff */
.L_x_4755:
[----:B------:R-:W-:Y:S01]  /*1f120*/  BSSY B1, `(.L_x_4987) ;  /* 0x0000008000017945 */ /* 0x000fe20003800000 */
[----:B------:R-:W-:Y:S02]  /*1f130*/  IMAD.MOV.U32 R13, RZ, RZ, R31 ;  /* 0x000000ffff0d7224 */ /* 0x000fe400078e001f */
[----:B------:R-:W-:Y:S02]  /*1f140*/  IMAD.MOV.U32 R12, RZ, RZ, 0x1 ;  /* 0x00000001ff0c7424 */ /* 0x000fe400078e00ff */
[----:B------:R-:W-:Y:S02]  /*1f150*/  IMAD.MOV.U32 R11, RZ, RZ, 0x1c1f ;  /* 0x00001c1fff0b7424 */ /* 0x000fe400078e00ff */
[----:B------:R-:W-:-:S07]  /*1f160*/  IMAD.MOV.U32 R15, RZ, RZ, -0x1 ;  /* 0xffffffffff0f7424 */ /* 0x000fce00078e00ff */
[----:B0--3--:R-:W-:Y:S05]  /*1f170*/  WARPSYNC.COLLECTIVE R15, `(.L_x_4988) ;  /* 0x000000000f087348 */ /* 0x009fea0003c00000 */
[----:B------:R1:W2:Y:S02]  /*1f180*/  SHFL.IDX P6, R14, R13, R12, R11 ;  /* 0x0000000c0d0e7389 */ /* 0x0002a400000c000b */
[----:B0123--:R-:W-:Y:S01]  /*1f190*/  ENDCOLLECTIVE ;  /* 0x000000000000791b */ /* 0x00ffe20003800000 */
.L_x_4988:
[----:B------:R-:W-:Y:S05]  /*1f1a0*/  BSYNC B1 ;  /* 0x0000000000017941 */ /* 0x000fea0003800000 */
.L_x_4987:
        /* <DEDUP_REMOVED lines=8> */
.L_x_4989:
[----:B------:R-:W-:Y:S02]  /*1f230*/  IMAD.MOV.U32 R13, RZ, RZ, R152 ;  /* 0x000000ffff0d7224 */ /* 0x000fe400078e0098 */
[----:B------:R-:W-:-:S07]  /*1f240*/  IMAD.MOV.U32 R3, RZ, RZ, R14 ;  /* 0x000000ffff037224 */ /* 0x000fce00078e000e */
[----:B------:R-:W-:Y:S05]  /*1f250*/  WARPSYNC.COLLECTIVE R15, `(.L_x_4990) ;  /* 0x000000000f087348 */ /* 0x000fea0003c00000 */
[----:B------:R0:W1:Y:S02]  /*1f260*/  SHFL.IDX P6, R14, R13, R12, R11 ;  /* 0x0000000c0d0e7389 */ /* 0x00006400000c000b */
[----:B01----:R-:W-:Y:S01]  /*1f270*/  ENDCOLLECTIVE ;  /* 0x000000000000791b */ /* 0x003fe20003800000 */
.L_x_4990:
[----:B------:R-:W-:Y:S02]  /*1f280*/  IMAD.MOV.U32 R13, RZ, RZ, R30 ;  /* 0x000000ffff0d7224 */ /* 0x000fe400078e001e */
[----:B------:R-:W-:-:S07]  /*1f290*/  IMAD.MOV.U32 R7, RZ, RZ, R14 ;  /* 0x000000ffff077224 */ /* 0x000fce00078e000e */
[----:B------:R-:W-:Y:S05]  /*1f2a0*/  WARPSYNC.COLLECTIVE R15, `(.L_x_4991) ;  /* 0x000000000f087348 */ /* 0x000fea0003c00000 */
[----:B------:R0:W1:Y:S02]  /*1f2b0*/  SHFL.IDX P6, R14, R13, R12, R11 ;  /* 0x0000000c0d0e7389 */ /* 0x00006400000c000b */
[----:B01----:R-:W-:Y:S01]  /*1f2c0*/  ENDCOLLECTIVE ;  /* 0x000000000000791b */ /* 0x003fe20003800000 */
.L_x_4991:
[----:B------:R-:W-:Y:S01]  /*1f2d0*/  IMAD.MOV.U32 R30, RZ, RZ, R14 ;  /* 0x000000ffff1e7224 */ /* 0x000fe200078e000e */
[----:B------:R-:W-:Y:S06]  /*1f2e0*/  BRA `(.L_x_4992) ;  /* 0xfffffe94002c7947 */ /* 0x000fec000383ffff */
.L_x_4759:
[----:B0-----:R0:W1:Y:S02]  /*1f2f0*/  SYNCS.PHASECHK.TRANS64.TRYWAIT P0, [R2+URZ+0x28c00], R35 ;  /* 0x028c0023020075a7 */ /* 0x001064000800017f */
[----:B-1----:R-:W-:Y:S05]  /*1f300*/  @!P0 NANOSLEEP.SYNCS 0x989680 ;  /* 0x009896800000895d */ /* 0x002fea0003900000 */
[----:B------:R-:W1:Y:S02]  /*1f310*/  @!P0 SYNCS.PHASECHK.TRANS64 P0, [R2+URZ+0x28c00], R35 ;  /* 0x028c0023020085a7 */ /* 0x000e64000800007f */
[----:B-1----:R-:W-:Y:S05]  /*1f320*/  @!P0 BRA `(.L_x_4759) ;  /* 0xfffffffc00f08947 */ /* 0x002fea000383ffff */
[----:B------:R-:W-:Y:S05]  /*1f330*/  BRA `(.L_x_4993) ;  /* 0xfffffe98001c7947 */ /* 0x000fea000383ffff */
.L_x_4767:
[----:B------:R-:W0:Y:S01]  /*1f340*/  LDC R39, c[0x0][0x3f4] ;  /* 0x0000fd00ff277b82 */ /* 0x000e220000000800 */
[----:B------:R-:W-:Y:S01]  /*1f350*/  BSSY B1, `(.L_x_4994) ;  /* 0x0000008000017945 */ /* 0x000fe20003800000 */
[----:B------:R-:W-:Y:S02]  /*1f360*/  IMAD.MOV.U32 R13, RZ, RZ, R27 ;  /* 0x000000ffff0d7224 */ /* 0x000fe400078e001b */
[----:B------:R-:W-:Y:S02]  /*1f370*/  IMAD.MOV.U32 R12, RZ, RZ, RZ ;  /* 0x000000ffff0c7224 */ /* 0x000fe400078e00ff */
[----:B------:R-:W-:Y:S02]  /*1f380*/  IMAD.MOV.U32 R11, RZ, RZ, 0x1c1f ;  /* 0x00001c1fff0b7424 */ /* 0x000fe400078e00ff */
[----:B------:R-:W-:-:S07]  /*1f390*/  IMAD.MOV.U32 R15, RZ, RZ, -0x1 ;  /* 0xffffffffff0f7424 */ /* 0x000fce00078e00ff */
[----:B0---4-:R-:W-:Y:S05]  /*1f3a0*/  WARPSYNC.COLLECTIVE R15, `(.L_x_4995) ;  /* 0x000000000f087348 */ /* 0x011fea0003c00000 */
[----:B------:R1:W2:Y:S02]  /*1f3b0*/  SHFL.IDX P6, R14, R13, R12, R11 ;  /* 0x0000000c0d0e7389 */ /* 0x0002a400000c000b */
[----:B012-4-:R-:W-:Y:S01]  /*1f3c0*/  ENDCOLLECTIVE ;  /* 0x000000000000791b */ /* 0x017fe20003800000 */
.L_x_4995:
[----:B------:R-:W-:Y:S05]  /*1f3d0*/  BSYNC B1 ;  /* 0x0000000000017941 */ /* 0x000fea0003800000 */
.L_x_4994:
        /* <DEDUP_REMOVED lines=10> */
.L_x_4996:
        /* <DEDUP_REMOVED lines=8> */
.L_x_4997:
[----:B------:R-:W-:-:S05]  /*1f500*/  @!P1 IADD3 R8, P2, R4, R7, RZ ;  /* 0x0000000704089210 */ /* 0x000fca0007f5e0ff */
[----:B------:R-:W-:Y:S02]  /*1f510*/  @!P1 IMAD.X R9, R3, 0x1, R6, P2 ;  /* 0x0000000103099824 */ /* 0x000fe400010e0606 */
[----:B------:R-:W-:Y:S02]  /*1f520*/  IMAD.MOV.U32 R13, RZ, RZ, R34 ;  /* 0x000000ffff0d7224 */ /* 0x000fe400078e0022 */
[----:B------:R-:W-:-:S07]  /*1f530*/  IMAD.MOV.U32 R5, RZ, RZ, R14 ;  /* 0x000000ffff057224 */ /* 0x000fce00078e000e */
[----:B------:R-:W-:Y:S05]  /*1f540*/  WARPSYNC.COLLECTIVE R15, `(.L_x_4998) ;  /* 0x000000000f087348 */ /* 0x000fea0003c00000 */
[----:B------:R0:W1:Y:S02]  /*1f550*/  SHFL.IDX P6, R14, R13, R12, R11 ;  /* 0x0000000c0d0e7389 */ /* 0x00006400000c000b */
[----:B01----:R-:W-:Y:S01]  /*1f560*/  ENDCOLLECTIVE ;  /* 0x000000000000791b */ /* 0x003fe20003800000 */
.L_x_4998:
        /* <DEDUP_REMOVED lines=21> */
.L_x_4999:
        /* <DEDUP_REMOVED lines=16> */
[----:B------:R-:W-:-:S07]  /*1f7c0*/  CS2R R4, SRZ ;  /* 0x0000000000047805 */ /* 0x000fce000001ff00 */
[----:B------:R-:W-:Y:S05]  /*1f7d0*/  WARPSYNC.COLLECTIVE R15, `(.L_x_5000) ;  /* 0x000000000f087348 */ /* 0x000fea0003c00000 */
[----:B------:R0:W1:Y:S02]  /*1f7e0*/  SHFL.IDX P6, R14, R13, R12, R11 ;  /* 0x0000000c0d0e7389 */ /* 0x00006400000c000b */
[----:B01----:R-:W-:Y:S01]  /*1f7f0*/  ENDCOLLECTIVE ;  /* 0x000000000000791b */ /* 0x003fe20003800000 */
.L_x_5000:
[----:B------:R-:W-:Y:S01]  /*1f800*/  PRMT R44, R6, 0x5410, R7 ;  /* 0x00005410062c7816 */ /* 0x000fe20000000007 */
[----:B------:R-:W-:Y:S02]  /*1f810*/  IMAD.MOV.U32 R13, RZ, RZ, R25 ;  /* 0x000000ffff0d7224 */ /* 0x000fe400078e0019 */
[----:B------:R-:W-:-:S07]  /*1f820*/  IMAD.MOV.U32 R24, RZ, RZ, R14 ;  /* 0x000000ffff187224 */ /* 0x000fce00078e000e */
[----:B------:R-:W-:Y:S05]  /*1f830*/  WARPSYNC.COLLECTIVE R15, `(.L_x_5001) ;  /* 0x000000000f087348 */ /* 0x000fea0003c00000 */
[----:B------:R0:W1:Y:S02]  /*1f840*/  SHFL.IDX P6, R14, R13, R12, R11 ;  /* 0x0000000c0d0e7389 */ /* 0x00006400000c000b */
[----:B01----:R-:W-:Y:S01]  /*1f850*/  ENDCOLLECTIVE ;  /* 0x000000000000791b */ /* 0x003fe20003800000 */
.L_x_5001:
[----:B------:R-:W-:Y:S02]  /*1f860*/  IMAD.MOV.U32 R13, RZ, RZ, R34 ;  /* 0x000000ffff0d7224 */ /* 0x000fe400078e0022 */
[----:B------:R-:W-:-:S07]  /*1f870*/  IMAD.MOV.U32 R25, RZ, RZ, R14 ;  /* 0x000000ffff197224 */ /* 0x000fce00078e000e */
[----:B------:R-:W-:Y:S05]  /*1f880*/  WARPSYNC.COLLECTIVE R15, `(.L_x_5002) ;  /* 0x000000000f087348 */ /* 0x000fea0003c00000 */
[----:B------:R0:W1:Y:S02]  /*1f890*/  SHFL.IDX P6, R14, R13, R12, R11 ;  /* 0x0000000c0d0e7389 */ /* 0x00006400000c000b */
[----:B01----:R-:W-:Y:S01]  /*1f8a0*/  ENDCOLLECTIVE ;  /* 0x000000000000791b */ /* 0x003fe20003800000 */
.L_x_5002:
[----:B------:R-:W-:Y:S05]  /*1f8b0*/  BRA `(.L_x_5003) ;  /* 0xfffffea400407947 */ /* 0x000fea000383ffff */
.L_x_4771:
[----:B0-----:R0:W1:Y:S02]  /*1f8c0*/  SYNCS.PHASECHK.TRANS64.TRYWAIT P1, [R2+URZ+0x28c00], R13 ;  /* 0x028c000d020075a7 */ /* 0x001064000802017f */
[----:B-1----:R-:W-:Y:S05]  /*1f8d0*/  @!P1 NANOSLEEP.SYNCS 0x989680 ;  /* 0x009896800000995d */ /* 0x002fea0003900000 */
[----:B------:R-:W1:Y:S02]  /*1f8e0*/  @!P1 SYNCS.PHASECHK.TRANS64 P1, [R2+URZ+0x28c00], R13 ;  /* 0x028c000d020095a7 */ /* 0x000e64000802007f */
[----:B-1----:R-:W-:Y:S05]  /*1f8f0*/  @!P1 BRA `(.L_x_4771) ;  /* 0xfffffffc00f09947 */ /* 0x002fea000383ffff */
[----:B------:R-:W-:Y:S05]  /*1f900*/  BRA `(.L_x_5004) ;  /* 0xfffffea400e07947 */ /* 0x000fea000383ffff */
.L_x_4777:
[----:B0-----:R0:W1:Y:S02]  /*1f910*/  SYNCS.PHASECHK.TRANS64.TRYWAIT P1, [R20+URZ+0x28c30], R21 ;  /* 0x028c3015140075a7 */ /* 0x001064000802017f */
[----:B-1----:R-:W-:Y:S05]  /*1f920*/  @!P1 NANOSLEEP.SYNCS 0x989680 ;  /* 0x009896800000995d */ /* 0x002fea0003900000 */
[----:B------:R-:W1:Y:S02]  /*1f930*/  @!P1 SYNCS.PHASECHK.TRANS64 P1, [R20+URZ+0x28c30], R21 ;  /* 0x028c3015140095a7 */ /* 0x000e64000802007f */
[----:B-1----:R-:W-:Y:S05]  /*1f940*/  @!P1 BRA `(.L_x_4777) ;  /* 0xfffffffc00f09947 */ /* 0x002fea000383ffff */
[----:B------:R-:W-:Y:S05]  /*1f950*/  BRA `(.L_x_4776) ;  /* 0xfffffeb400987947 */ /* 0x000fea000383ffff */
.L_x_4783:
[----:B--2---:R2:W3:Y:S02]  /*1f960*/  SYNCS.PHASECHK.TRANS64.TRYWAIT P1, [R20+URZ+0x28c50], R21 ;  /* 0x028c5015140075a7 */ /* 0x0044e4000802017f */
[----:B---3--:R-:W-:Y:S05]  /*1f970*/  @!P1 NANOSLEEP.SYNCS 0x989680 ;  /* 0x009896800000995d */ /* 0x008fea0003900000 */
[----:B------:R-:W3:Y:S02]  /*1f980*/  @!P1 SYNCS.PHASECHK.TRANS64 P1, [R20+URZ+0x28c50], R21 ;  /* 0x028c5015140095a7 */ /* 0x000ee4000802007f */
[----:B---3--:R-:W-:Y:S05]  /*1f990*/  @!P1 BRA `(.L_x_4783) ;  /* 0xfffffffc00f09947 */ /* 0x008fea000383ffff */
[----:B------:R-:W-:Y:S05]  /*1f9a0*/  BRA `(.L_x_4782) ;  /* 0xfffffecc00587947 */ /* 0x000fea000383ffff */
.L_x_4792:
[----:B-1----:R1:W2:Y:S02]  /*1f9b0*/  SYNCS.PHASECHK.TRANS64.TRYWAIT P1, [R209+URZ+0x28c30], R213 ;  /* 0x028c30d5d10075a7 */ /* 0x0022a4000802017f */
[----:B--2---:R-:W-:Y:S05]  /*1f9c0*/  @!P1 NANOSLEEP.SYNCS 0x989680 ;  /* 0x009896800000995d */ /* 0x004fea0003900000 */
[----:B------:R-:W2:Y:S02]  /*1f9d0*/  @!P1 SYNCS.PHASECHK.TRANS64 P1, [R209+URZ+0x28c30], R213 ;  /* 0x028c30d5d10095a7 */ /* 0x000ea4000802007f */
[----:B--2---:R-:W-:Y:S05]  /*1f9e0*/  @!P1 BRA `(.L_x_4792) ;  /* 0xfffffffc00f09947 */ /* 0x004fea000383ffff */
[----:B------:R-:W-:Y:S05]  /*1f9f0*/  BRA `(.L_x_4791) ;  /* 0xfffffed0008c7947 */ /* 0x000fea000383ffff */
.L_x_4798:
[----:B--2---:R2:W3:Y:S02]  /*1fa00*/  SYNCS.PHASECHK.TRANS64.TRYWAIT P1, [R209+URZ+0x28c50], R213 ;  /* 0x028c50d5d10075a7 */ /* 0x0044e4000802017f */
[----:B---3--:R-:W-:Y:S05]  /*1fa10*/  @!P1 NANOSLEEP.SYNCS 0x989680 ;  /* 0x009896800000995d */ /* 0x008fea0003900000 */
[----:B------:R-:W3:Y:S02]  /*1fa20*/  @!P1 SYNCS.PHASECHK.TRANS64 P1, [R209+URZ+0x28c50], R213 ;  /* 0x028c50d5d10095a7 */ /* 0x000ee4000802007f */
[----:B---3--:R-:W-:Y:S05]  /*1fa30*/  @!P1 BRA `(.L_x_4798) ;  /* 0xfffffffc00f09947 */ /* 0x008fea000383ffff */
[----:B------:R-:W-:Y:S05]  /*1fa40*/  BRA `(.L_x_4797) ;  /* 0xfffffef0003c7947 */ /* 0x000fea000383ffff */
.L_x_4807:
[----:B-1----:R1:W2:Y:S02]  /*1fa50*/  SYNCS.PHASECHK.TRANS64.TRYWAIT P1, [R198+URZ+0x28c30], R20 ;  /* 0x028c3014c60075a7 */ /* 0x0022a4000802017f */
[----:B--2---:R-:W-:Y:S05]  /*1fa60*/  @!P1 NANOSLEEP.SYNCS 0x989680 ;  /* 0x009896800000995d */ /* 0x004fea0003900000 */
[----:B------:R-:W2:Y:S02]  /*1fa70*/  @!P1 SYNCS.PHASECHK.TRANS64 P1, [R198+URZ+0x28c30], R20 ;  /* 0x028c3014c60095a7 */ /* 0x000ea4000802007f */
[----:B--2---:R-:W-:Y:S05]  /*1fa80*/  @!P1 BRA `(.L_x_4807) ;  /* 0xfffffffc00f09947 */ /* 0x004fea000383ffff */
[----:B------:R-:W-:Y:S05]  /*1fa90*/  BRA `(.L_x_4806) ;  /* 0xfffffef4005c7947 */ /* 0x000fea000383ffff */
.L_x_4813:
[----:B---3--:R3:W4:Y:S02]  /*1faa0*/  SYNCS.PHASECHK.TRANS64.TRYWAIT P1, [R198+URZ+0x28c50], R20 ;  /* 0x028c5014c60075a7 */ /* 0x008724000802017f */
[----:B----4-:R-:W-:Y:S05]  /*1fab0*/  @!P1 NANOSLEEP.SYNCS 0x989680 ;  /* 0x009896800000995d */ /* 0x010fea0003900000 */
[----:B------:R-:W4:Y:S02]  /*1fac0*/  @!P1 SYNCS.PHASECHK.TRANS64 P1, [R198+URZ+0x28c50], R20 ;  /* 0x028c5014c60095a7 */ /* 0x000f24000802007f */
[----:B----4-:R-:W-:Y:S05]  /*1fad0*/  @!P1 BRA `(.L_x_4813) ;  /* 0xfffffffc00f09947 */ /* 0x010fea000383ffff */
[----:B------:R-:W-:Y:S05]  /*1fae0*/  BRA `(.L_x_4812) ;  /* 0xffffff0c00b87947 */ /* 0x000fea000383ffff */
.L_x_4849:
[----:B------:R-:W0:Y:S01]  /*1faf0*/  S2R R11, SR_TID.X ;  /* 0x00000000000b7919 */ /* 0x000e220000002100 */
[----:B------:R-:W-:Y:S01]  /*1fb00*/  BSSY B1, `(.L_x_5005) ;  /* 0x000000a000017945 */ /* 0x000fe20003800000 */
[----:B------:R-:W-:Y:S02]  /*1fb10*/  IMAD.MOV.U32 R12, RZ, RZ, RZ ;  /* 0x000000ffff0c7224 */ /* 0x000fe400078e00ff */
[----:B------:R-:W-:Y:S01]  /*1fb20*/  IMAD.MOV.U32 R15, RZ, RZ, -0x1 ;  /* 0xffffffffff0f7424 */ /* 0x000fe200078e00ff */
[----:B0-----:R-:W-:-:S04]  /*1fb30*/  SHF.R.U32.HI R11, RZ, 0x5, R11 ;  /* 0x00000005ff0b7819 */ /* 0x001fc8000001160b */
[----:B------:R-:W-:-:S05]  /*1fb40*/  LOP3.LUT R11, R11, 0x3, RZ, 0xc0, !PT ;  /* 0x000000030b0b7812 */ /* 0x000fca00078ec0ff */
[----:B------:R-:W-:Y:S02]  /*1fb50*/  IMAD.MOV.U32 R13, RZ, RZ, R11 ;  /* 0x000000ffff0d7224 */ /* 0x000fe400078e000b */
[----:B------:R-:W-:-:S07]  /*1fb60*/  IMAD.MOV.U32 R11, RZ, RZ, 0x1f ;  /* 0x0000001fff0b7424 */ /* 0x000fce00078e00ff */
[----:B------:R-:W-:Y:S05]  /*1fb70*/  WARPSYNC.COLLECTIVE R15, `(.L_x_5006) ;  /* 0x000000000f087348 */ /* 0x000fea0003c00000 */
[----:B------:R0:W1:Y:S02]  /*1fb80*/  SHFL.IDX P6, R14, R13, R12, R11 ;  /* 0x0000000c0d0e7389 */ /* 0x00006400000c000b */
[----:B01----:R-:W-:Y:S01]  /*1fb90*/  ENDCOLLECTIVE ;  /* 0x000000000000791b */ /* 0x003fe20003800000 */
.L_x_5006:
[----:B------:R-:W-:Y:S05]  /*1fba0*/  BSYNC B1 ;  /* 0x0000000000017941 */ /* 0x000fea0003800000 */
.L_x_5005:
[----:B------:R-:W-:Y:S05]  /*1fbb0*/  BRA `(.L_x_5007) ;  /* 0xffffff8400d87947 */ /* 0x000fea000383ffff */
.L_x_4851:
[----:B------:R-:W-:Y:S01]  /*1fbc0*/  BSSY B1, `(.L_x_5008) ;  /* 0x0000006000017945 */ /* 0x000fe20003800000 */
[----:B------:R-:W-:-:S07]  /*1fbd0*/  IMAD.MOV.U32 R15, RZ, RZ, -0x1 ;  /* 0xffffffffff0f7424 */ /* 0x000fce00078e00ff */
[----:B0-----:R-:W-:Y:S05]  /*1fbe0*/  WARPSYNC.COLLECTIVE R15, `(.L_x_5009) ;  /* 0x000000000f0c7348 */ /* 0x001fea0003c00000 */
[----:B------:R-:W-:Y:S02]  /*1fbf0*/  ELECT P6, UR62, PT ;  /* 0x00000000003e782f */ /* 0x000fe400038c0000 */
[----:B------:R-:W-:Y:S01]  /*1fc00*/  MOV R14, UR62 ;  /* 0x0000003e000e7c02 */ /* 0x000fe20008000f00 */
[----:B0-----:R-:W-:Y:S10]  /*1fc10*/  ENDCOLLECTIVE ;  /* 0x000000000000791b */ /* 0x001ff40003800000 */
.L_x_5009:
[----:B------:R-:W-:Y:S05]  /*1fc20*/  BSYNC B1 ;  /* 0x0000000000017941 */ /* 0x000fea0003800000 */
.L_x_5008:
[----:B------:R-:W-:Y:S05]  /*1fc30*/  BRA `(.L_x_4850) ;  /* 0xffffff8400d07947 */ /* 0x000fea000383ffff */
.L_x_4853:
[----:B0-----:R0:W1:Y:S02]  /*1fc40*/  SYNCS.PHASECHK.TRANS64.TRYWAIT P0, [R17+URZ+0x28c20], R3 ;  /* 0x028c2003110075a7 */ /* 0x001064000800017f */
[----:B-1----:R-:W-:Y:S05]  /*1fc50*/  @!P0 NANOSLEEP.SYNCS 0x989680 ;  /* 0x009896800000895d */ /* 0x002fea0003900000 */
[----:B------:R-:W1:Y:S02]  /*1fc60*/  @!P0 SYNCS.PHASECHK.TRANS64 P0, [R17+URZ+0x28c20], R3 ;  /* 0x028c2003110085a7 */ /* 0x000e64000800007f */
[----:B-1----:R-:W-:Y:S05]  /*1fc70*/  @!P0 BRA `(.L_x_4853) ;  /* 0xfffffffc00f08947 */ /* 0x002fea000383ffff */
[----:B------:R-:W-:Y:S05]  /*1fc80*/  BRA `(.L_x_5010) ;  /* 0xffffff8400e07947 */ /* 0x000fea000383ffff */
.L_x_4857:
[----:B0-----:R0:W1:Y:S02]  /*1fc90*/  SYNCS.PHASECHK.TRANS64.TRYWAIT P0, [R3+URZ+0x28ca0], R9 ;  /* 0x028ca009030075a7 */ /* 0x001064000800017f */
[----:B-1----:R-:W-:Y:S05]  /*1fca0*/  @!P0 NANOSLEEP.SYNCS 0x989680 ;  /* 0x009896800000895d */ /* 0x002fea0003900000 */
[----:B------:R-:W1:Y:S02]  /*1fcb0*/  @!P0 SYNCS.PHASECHK.TRANS64 P0, [R3+URZ+0x28ca0], R9 ;  /* 0x028ca009030085a7 */ /* 0x000e64000800007f */
[----:B-1----:R-:W-:Y:S05]  /*1fcc0*/  @!P0 BRA `(.L_x_4857) ;  /* 0xfffffffc00f08947 */ /* 0x002fea000383ffff */
[----:B------:R-:W-:Y:S05]  /*1fcd0*/  BRA `(.L_x_5011) ;  /* 0xffffff8400f87947 */ /* 0x000fea000383ffff */
.L_x_4862:
[----:B-1----:R1:W2:Y:S02]  /*1fce0*/  SYNCS.PHASECHK.TRANS64.TRYWAIT P0, [R3+URZ+0x28cc0], R9 ;  /* 0x028cc009030075a7 */ /* 0x0022a4000800017f */
[----:B--2---:R-:W-:Y:S05]  /*1fcf0*/  @!P0 NANOSLEEP.SYNCS 0x989680 ;  /* 0x009896800000895d */ /* 0x004fea0003900000 */
[----:B------:R-:W2:Y:S02]  /*1fd00*/  @!P0 SYNCS.PHASECHK.TRANS64 P0, [R3+URZ+0x28cc0], R9 ;  /* 0x028cc009030085a7 */ /* 0x000ea4000800007f */
[----:B--2---:R-:W-:Y:S05]  /*1fd10*/  @!P0 BRA `(.L_x_4862) ;  /* 0xfffffffc00f08947 */ /* 0x004fea000383ffff */
[----:B------:R-:W-:Y:S05]  /*1fd20*/  BRA `(.L_x_5012) ;  /* 0xffffff8800747947 */ /* 0x000fea000383ffff */
.L_x_4876:
[----:B0-----:R0:W1:Y:S02]  /*1fd30*/  SYNCS.PHASECHK.TRANS64.TRYWAIT P1, [R9+URZ+0x28ca0], R2 ;  /* 0x028ca002090075a7 */ /* 0x001064000802017f */
[----:B-1----:R-:W-:Y:S05]  /*1fd40*/  @!P1 NANOSLEEP.SYNCS 0x989680 ;  /* 0x009896800000995d */ /* 0x002fea0003900000 */
[----:B------:R-:W1:Y:S02]  /*1fd50*/  @!P1 SYNCS.PHASECHK.TRANS64 P1, [R9+URZ+0x28ca0], R2 ;  /* 0x028ca002090095a7 */ /* 0x000e64000802007f */
[----:B-1----:R-:W-:Y:S05]  /*1fd60*/  @!P1 BRA `(.L_x_4876) ;  /* 0xfffffffc00f09947 */ /* 0x002fea000383ffff */
[----:B------:R-:W-:Y:S05]  /*1fd70*/  BRA `(.L_x_5013) ;  /* 0xffffff9000d87947 */ /* 0x000fea000383ffff */
.L_x_4881:
[----:B-1----:R1:W2:Y:S02]  /*1fd80*/  SYNCS.PHASECHK.TRANS64.TRYWAIT P1, [R9+URZ+0x28cc0], R2 ;  /* 0x028cc002090075a7 */ /* 0x0022a4000802017f */
[----:B--2---:R-:W-:Y:S05]  /*1fd90*/  @!P1 NANOSLEEP.SYNCS 0x989680 ;  /* 0x009896800000995d */ /* 0x004fea0003900000 */
[----:B------:R-:W2:Y:S02]  /*1fda0*/  @!P1 SYNCS.PHASECHK.TRANS64 P1, [R9+URZ+0x28cc0], R2 ;  /* 0x028cc002090095a7 */ /* 0x000ea4000802007f */
[----:B--2---:R-:W-:Y:S05]  /*1fdb0*/  @!P1 BRA `(.L_x_4881) ;  /* 0xfffffffc00f09947 */ /* 0x004fea000383ffff */
[----:B------:R-:W-:Y:S05]  /*1fdc0*/  BRA `(.L_x_5014) ;  /* 0xffffff9400507947 */ /* 0x000fea000383ffff */
.L_x_4903:
        /* <DEDUP_REMOVED lines=11> */
.L_x_5016:
[----:B------:R-:W-:Y:S05]  /*1fe80*/  BSYNC B0 ;  /* 0x0000000000007941 */ /* 0x000fea0003800000 */
.L_x_5015:
[----:B------:R-:W-:Y:S05]  /*1fe90*/  BRA `(.L_x_5017) ;  /* 0xffffffa800f87947 */ /* 0x000fea000383ffff */
.L_x_4906:
[----:B0-----:R0:W1:Y:S02]  /*1fea0*/  SYNCS.PHASECHK.TRANS64.TRYWAIT P0, [R30+URZ+0x28c40], R0 ;  /* 0x028c40001e0075a7 */ /* 0x001064000800017f */
[----:B-1----:R-:W-:Y:S05]  /*1feb0*/  @!P0 NANOSLEEP.SYNCS 0x989680 ;  /* 0x009896800000895d */ /* 0x002fea0003900000 */
[----:B------:R-:W1:Y:S02]  /*1fec0*/  @!P0 SYNCS.PHASECHK.TRANS64 P0, [R30+URZ+0x28c40], R0 ;  /* 0x028c40001e0085a7 */ /* 0x000e64000800007f */
[----:B-1----:R-:W-:Y:S05]  /*1fed0*/  @!P0 BRA `(.L_x_4906) ;  /* 0xfffffffc00f08947 */ /* 0x002fea000383ffff */
[----:B------:R-:W-:Y:S05]  /*1fee0*/  BRA `(.L_x_5018) ;  /* 0xffffffac00307947 */ /* 0x000fea000383ffff */
.L_x_4907:
        /* <DEDUP_REMOVED lines=8> */
.L_x_5020:
[----:B------:R-:W-:Y:S05]  /*1ff70*/  BSYNC B0 ;  /* 0x0000000000007941 */ /* 0x000fea0003800000 */
.L_x_5019:
        /* <DEDUP_REMOVED lines=9> */
.L_x_5021:
[----:B------:R-:W-:Y:S02]  /*20010*/  IMAD.MOV.U32 R13, RZ, RZ, R4 ;  /* 0x000000ffff0d7224 */ /* 0x000fe400078e0004 */
[----:B------:R-:W-:Y:S02]  /*20020*/  IMAD.MOV.U32 R12, RZ, RZ, 0x1 ;  /* 0x00000001ff0c7424 */ /* 0x000fe400078e00ff */
[----:B------:R-:W-:-:S07]  /*20030*/  IMAD.MOV.U32 R3, RZ, RZ, R14 ;  /* 0x000000ffff037224 */ /* 0x000fce00078e000e */
[----:B------:R-:W-:Y:S05]  /*20040*/  WARPSYNC.COLLECTIVE R15, `(.L_x_5022) ;  /* 0x000000000f087348 */ /* 0x000fea0003c00000 */
[----:B------:R0:W1:Y:S02]  /*20050*/  SHFL.IDX P6, R14, R13, R12, R11 ;  /* 0x0000000c0d0e7389 */ /* 0x00006400000c000b */
[----:B01----:R-:W-:Y:S01]  /*20060*/  ENDCOLLECTIVE ;  /* 0x000000000000791b */ /* 0x003fe20003800000 */
.L_x_5022:
        /* <DEDUP_REMOVED lines=15> */
.L_x_5023:
[----:B------:R-:W-:Y:S02]  /*20160*/  @P0 IMAD R6, R5, 0x2, R17 ;  /* 0x0000000205060824 */ /* 0x000fe400078e0211 */
[----:B------:R-:W-:Y:S02]  /*20170*/  IMAD.MOV.U32 R13, RZ, RZ, R4 ;  /* 0x000000ffff0d7224 */ /* 0x000fe400078e0004 */
[----:B------:R-:W-:Y:S02]  /*20180*/  IMAD.MOV.U32 R12, RZ, RZ, 0x2 ;  /* 0x00000002ff0c7424 */ /* 0x000fe400078e00ff */
[----:B------:R-:W-:-:S07]  /*20190*/  IMAD.MOV.U32 R3, RZ, RZ, R14 ;  /* 0x000000ffff037224 */ /* 0x000fce00078e000e */
[----:B------:R-:W-:Y:S05]  /*201a0*/  WARPSYNC.COLLECTIVE R15, `(.L_x_5024) ;  /* 0x000000000f087348 */ /* 0x000fea0003c00000 */
[----:B------:R0:W1:Y:S02]  /*201b0*/  SHFL.IDX P6, R14, R13, R12, R11 ;  /* 0x0000000c0d0e7389 */ /* 0x00006400000c000b */
[----:B01----:R-:W-:Y:S01]  /*201c0*/  ENDCOLLECTIVE ;  /* 0x000000000000791b */ /* 0x003fe20003800000 */
.L_x_5024:
        /* <DEDUP_REMOVED lines=15> */
.L_x_5025:
[----:B------:R-:W-:Y:S02]  /*202c0*/  @P0 IMAD R6, R5, 0x2, R17 ;  /* 0x0000000205060824 */ /* 0x000fe400078e0211 */
[----:B------:R-:W-:Y:S02]  /*202d0*/  IMAD.MOV.U32 R13, RZ, RZ, R4 ;  /* 0x000000ffff0d7224 */ /* 0x000fe400078e0004 */
[----:B------:R-:W-:Y:S02]  /*202e0*/  IMAD.MOV.U32 R12, RZ, RZ, 0x3 ;  /* 0x00000003ff0c7424 */ /* 0x000fe400078e00ff */
[----:B------:R-:W-:-:S07]  /*202f0*/  IMAD.MOV.U32 R3, RZ, RZ, R14 ;  /* 0x000000ffff037224 */ /* 0x000fce00078e000e */
[----:B------:R-:W-:Y:S05]  /*20300*/  WARPSYNC.COLLECTIVE R15, `(.L_x_5026) ;  /* 0x000000000f087348 */ /* 0x000fea0003c00000 */
[----:B------:R0:W1:Y:S02]  /*20310*/  SHFL.IDX P6, R14, R13, R12, R11 ;  /* 0x0000000c0d0e7389 */ /* 0x00006400000c000b */
[----:B01----:R-:W-:Y:S01]  /*20320*/  ENDCOLLECTIVE ;  /* 0x000000000000791b */ /* 0x003fe20003800000 */
.L_x_5026:
        /* <DEDUP_REMOVED lines=10> */
.L_x_5027:
[----:B------:R-:W-:Y:S01]  /*203d0*/  @!PT LDS RZ, [RZ] ;  /* 0x00000000fffff984 */ /* 0x000fe20000000800 */
[----:B------:R-:W-:Y:S01]  /*203e0*/  @!PT LDS RZ, [RZ] ;  /* 0x00000000fffff984 */ /* 0x000fe20000000800 */
[----:B------:R-:W-:Y:S01]  /*203f0*/  @!PT LDS RZ, [RZ] ;  /* 0x00000000fffff984 */ /* 0x000fe20000000800 */
[----:B------:R0:W-:Y:S01]  /*20400*/  @P0 LDGSTS.E.BYPASS.LTC128B.128 [R6+0x23400], desc[UR42][R2.64], !P2 ;  /* 0x2340000002060fae */ /* 0x0001e2000d101d6a */
[----:B------:R-:W-:Y:S01]  /*20410*/  IMAD.MOV.U32 R0, RZ, RZ, R14 ;  /* 0x000000ffff007224 */ /* 0x000fe200078e000e */
[----:B------:R-:W-:Y:S06]  /*20420*/  BRA `(.L_x_5028) ;  /* 0xffffffa800e07947 */ /* 0x000fec000383ffff */
.L_x_4912:
        /* <DEDUP_REMOVED lines=9> */
.L_x_5029:
[C---:B------:R-:W-:Y:S01]  /*204c0*/  VIADD R6, R25.reuse, 0x10 ;  /* 0x0000001019067836 */ /* 0x040fe20000000000 */
[----:B------:R-:W-:Y:S01]  /*204d0*/  ISETP.GE.AND P0, PT, R25, R5, PT ;  /* 0x000000051900720c */ /* 0x000fe20003f06270 */
[----:B------:R-:W-:Y:S02]  /*204e0*/  IMAD.MOV.U32 R13, RZ, RZ, R0 ;  /* 0x000000ffff0d7224 */ /* 0x000fe400078e0000 */
[----:B------:R-:W-:-:S10]  /*204f0*/  IMAD.MOV.U32 R2, RZ, RZ, R14 ;  /* 0x000000ffff027224 */ /* 0x000fd400078e000e */
[----:B------:R-:W-:Y:S05]  /*20500*/  WARPSYNC.COLLECTIVE R15, `(.L_x_5030) ;  /* 0x000000000f087348 */ /* 0x000fea0003c00000 */
[----:B------:R0:W1:Y:S02]  /*20510*/  SHFL.IDX P6, R14, R13, R12, R11 ;  /* 0x0000000c0d0e7389 */ /* 0x00006400000c000b */
[----:B01----:R-:W-:Y:S01]  /*20520*/  ENDCOLLECTIVE ;  /* 0x000000000000791b */ /* 0x003fe20003800000 */
.L_x_5030:
[----:B------:R-:W-:Y:S02]  /*20530*/  IMAD.MOV.U32 R13, RZ, RZ, R4 ;  /* 0x000000ffff0d7224 */ /* 0x000fe400078e0004 */
[----:B------:R-:W-:Y:S02]  /*20540*/  IMAD.MOV.U32 R12, RZ, RZ, 0x1 ;  /* 0x00000001ff0c7424 */ /* 0x000fe400078e00ff */
[----:B------:R-:W-:-:S07]  /*20550*/  IMAD.MOV.U32 R3, RZ, RZ, R14 ;  /* 0x000000ffff037224 */ /* 0x000fce00078e000e */
[----:B------:R-:W-:Y:S05]  /*20560*/  WARPSYNC.COLLECTIVE R15, `(.L_x_5031) ;  /* 0x000000000f087348 */ /* 0x000fea0003c00000 */
[----:B------:R0:W1:Y:S02]  /*20570*/  SHFL.IDX P6, R14, R13, R12, R11 ;  /* 0x0000000c0d0e7389 */ /* 0x00006400000c000b */
[----:B01----:R-:W-:Y:S01]  /*20580*/  ENDCOLLECTIVE ;  /* 0x000000000000791b */ /* 0x003fe20003800000 */
.L_x_5031:
        /* <DEDUP_REMOVED lines=15> */
.L_x_5032:
[----:B------:R-:W-:Y:S02]  /*20680*/  IMAD.MOV.U32 R13, RZ, RZ, R4 ;  /* 0x000000ffff0d7224 */ /* 0x000fe400078e0004 */
[----:B------:R-:W-:Y:S02]  /*20690*/  IMAD.MOV.U32 R12, RZ, RZ, 0x2 ;  /* 0x00000002ff0c7424 */ /* 0x000fe400078e00ff */
[----:B------:R-:W-:-:S07]  /*206a0*/  IMAD.MOV.U32 R3, RZ, RZ, R14 ;  /* 0x000000ffff037224 */ /* 0x000fce00078e000e */
[----:B------:R-:W-:Y:S05]  /*206b0*/  WARPSYNC.COLLECTIVE R15, `(.L_x_5033) ;  /* 0x000000000f087348 */ /* 0x000fea0003c00000 */
[----:B------:R0:W1:Y:S02]  /*206c0*/  SHFL.IDX P6, R14, R13, R12, R11 ;  /* 0x0000000c0d0e7389 */ /* 0x00006400000c000b */
[----:B01----:R-:W-:Y:S01]  /*206d0*/  ENDCOLLECTIVE ;  /* 0x000000000000791b */ /* 0x003fe20003800000 */
.L_x_5033:
        /* <DEDUP_REMOVED lines=16> */
.L_x_5034:
[----:B------:R-:W-:Y:S02]  /*207e0*/  IMAD.MOV.U32 R13, RZ, RZ, R4 ;  /* 0x000000ffff0d7224 */ /* 0x000fe400078e0004 */
[----:B------:R-:W-:Y:S02]  /*207f0*/  IMAD.MOV.U32 R12, RZ, RZ, 0x3 ;  /* 0x00000003ff0c7424 */ /* 0x000fe400078e00ff */
[----:B------:R-:W-:-:S07]  /*20800*/  IMAD.MOV.U32 R3, RZ, RZ, R14 ;  /* 0x000000ffff037224 */ /* 0x000fce00078e000e */
[----:B------:R-:W-:Y:S05]  /*20810*/  WARPSYNC.COLLECTIVE R15, `(.L_x_5035) ;  /* 0x000000000f087348 */ /* 0x000fea0003c00000 */
[----:B------:R0:W1:Y:S02]  /*20820*/  SHFL.IDX P6, R14, R13, R12, R11 ;  /* 0x0000000c0d0e7389 */ /* 0x00006400000c000b */
[----:B01----:R-:W-:Y:S01]  /*20830*/  ENDCOLLECTIVE ;  /* 0x000000000000791b */ /* 0x003fe20003800000 */
.L_x_5035:
        /* <DEDUP_REMOVED lines=10> */
.L_x_5036:
[----:B------:R-:W-:Y:S01]  /*208e0*/  @!PT LDS RZ, [RZ] ;  /* 0x00000000fffff984 */ /* 0x000fe20000000800 */
[----:B------:R-:W-:Y:S01]  /*208f0*/  @!PT LDS RZ, [RZ] ;  /* 0x00000000fffff984 */ /* 0x000fe20000000800 */
[----:B------:R-:W-:Y:S01]  /*20900*/  @!PT LDS RZ, [RZ] ;  /* 0x00000000fffff984 */ /* 0x000fe20000000800 */
[----:B------:R1:W-:Y:S01]  /*20910*/  @!P0 LDGSTS.E.BYPASS.LTC128B.128 [R8+0x21400], desc[UR42][R2.64], !P1 ;  /* 0x2140000002088fae */ /* 0x0003e2000c901d6a */
[----:B------:R-:W-:Y:S01]  /*20920*/  IMAD.MOV.U32 R0, RZ, RZ, R14 ;  /* 0x000000ffff007224 */ /* 0x000fe200078e000e */
[----:B------:R-:W-:Y:S06]  /*20930*/  BRA `(.L_x_5037) ;  /* 0xffffffb000087947 */ /* 0x000fec000383ffff */
.L_x_4915:
[----:B0-----:R0:W1:Y:S02]  /*20940*/  SYNCS.PHASECHK.TRANS64.TRYWAIT P0, [R17+URZ+0x28c20], R0 ;  /* 0x028c2000110075a7 */ /* 0x001064000800017f */
[----:B-1----:R-:W-:Y:S05]  /*20950*/  @!P0 NANOSLEEP.SYNCS 0x989680 ;  /* 0x009896800000895d */ /* 0x002fea0003900000 */
[----:B------:R-:W1:Y:S02]  /*20960*/  @!P0 SYNCS.PHASECHK.TRANS64 P0, [R17+URZ+0x28c20], R0 ;  /* 0x028c2000110085a7 */ /* 0x000e64000800007f */
[----:B-1----:R-:W-:Y:S05]  /*20970*/  @!P0 BRA `(.L_x_4915) ;  /* 0xfffffffc00f08947 */ /* 0x002fea000383ffff */
[----:B------:R-:W-:Y:S05]  /*20980*/  BRA `(.L_x_5038) ;  /* 0xffffffb000647947 */ /* 0x000fea000383ffff */
.L_x_4918:
[----:B0-----:R0:W1:Y:S02]  /*20990*/  SYNCS.PHASECHK.TRANS64.TRYWAIT P0, [R30+URZ+0x28c60], R0 ;  /* 0x028c60001e0075a7 */ /* 0x001064000800017f */
[----:B-1----:R-:W-:Y:S05]  /*209a0*/  @!P0 NANOSLEEP.SYNCS 0x989680 ;  /* 0x009896800000895d */ /* 0x002fea0003900000 */
[----:B------:R-:W1:Y:S02]  /*209b0*/  @!P0 SYNCS.PHASECHK.TRANS64 P0, [R30+URZ+0x28c60], R0 ;  /* 0x028c60001e0085a7 */ /* 0x000e64000800007f */
[----:B-1----:R-:W-:Y:S05]  /*209c0*/  @!P0 BRA `(.L_x_4918) ;  /* 0xfffffffc00f08947 */ /* 0x002fea000383ffff */
[----:B------:R-:W-:Y:S05]  /*209d0*/  BRA `(.L_x_5039) ;  /* 0xffffffb000747947 */ /* 0x000fea000383ffff */
.L_x_4919:
        /* <DEDUP_REMOVED lines=8> */
.L_x_5041:
[----:B------:R-:W-:Y:S05]  /*20a60*/  BSYNC B0 ;  /* 0x0000000000007941 */ /* 0x000fea0003800000 */
.L_x_5040:
        /* <DEDUP_REMOVED lines=15> */
.L_x_5042:
        /* <DEDUP_REMOVED lines=40> */
.L_x_5043:
[----:B------:R-:W-:Y:S02]  /*20de0*/  IMAD.MOV.U32 R13, RZ, RZ, R5 ;  /* 0x000000ffff0d7224 */ /* 0x000fe400078e0005 */
[----:B------:R-:W-:-:S07]  /*20df0*/  IMAD.MOV.U32 R3, RZ, RZ, R14 ;  /* 0x000000ffff037224 */ /* 0x000fce00078e000e */
[----:B------:R-:W-:Y:S05]  /*20e00*/  WARPSYNC.COLLECTIVE R15, `(.L_x_5044) ;  /* 0x000000000f087348 */ /* 0x000fea0003c00000 */
[----:B------:R0:W1:Y:S02]  /*20e10*/  SHFL.IDX P6, R14, R13, R12, R11 ;  /* 0x0000000c0d0e7389 */ /* 0x00006400000c000b */
[----:B01----:R-:W-:Y:S01]  /*20e20*/  ENDCOLLECTIVE ;  /* 0x000000000000791b */ /* 0x003fe20003800000 */
.L_x_5044:
        /* <DEDUP_REMOVED lines=29> */
.L_x_5045:
[----:B------:R-:W-:Y:S02]  /*21000*/  IMAD.MOV.U32 R13, RZ, RZ, R5 ;  /* 0x000000ffff0d7224 */ /* 0x000fe400078e0005 */
[----:B------:R-:W-:-:S07]  /*21010*/  IMAD.MOV.U32 R7, RZ, RZ, R14 ;  /* 0x000000ffff077224 */ /* 0x000fce00078e000e */
[----:B------:R-:W-:Y:S05]  /*21020*/  WARPSYNC.COLLECTIVE R15, `(.L_x_5046) ;  /* 0x000000000f087348 */ /* 0x000fea0003c00000 */
[----:B------:R0:W1:Y:S02]  /*21030*/  SHFL.IDX P6, R14, R13, R12, R11 ;  /* 0x0000000c0d0e7389 */ /* 0x00006400000c000b */
[----:B01----:R-:W-:Y:S01]  /*21040*/  ENDCOLLECTIVE ;  /* 0x000000000000791b */ /* 0x003fe20003800000 */
.L_x_5046:
        /* <DEDUP_REMOVED lines=29> */
.L_x_5047:
[----:B------:R-:W-:Y:S02]  /*21220*/  IMAD.MOV.U32 R13, RZ, RZ, R5 ;  /* 0x000000ffff0d7224 */ /* 0x000fe400078e0005 */
[----:B------:R-:W-:-:S07]  /*21230*/  IMAD.MOV.U32 R6, RZ, RZ, R14 ;  /* 0x000000ffff067224 */ /* 0x000fce00078e000e */
[----:B------:R-:W-:Y:S05]  /*21240*/  WARPSYNC.COLLECTIVE R15, `(.L_x_5048) ;  /* 0x000000000f087348 */ /* 0x000fea0003c00000 */
[----:B------:R0:W1:Y:S02]  /*21250*/  SHFL.IDX P6, R14, R13, R12, R11 ;  /* 0x0000000c0d0e7389 */ /* 0x00006400000c000b */
[----:B01----:R-:W-:Y:S01]  /*21260*/  ENDCOLLECTIVE ;  /* 0x000000000000791b */ /* 0x003fe20003800000 */
.L_x_5048:
[----:B------:R-:W-:Y:S01]  /*21270*/  IMAD.MOV.U32 R2, RZ, RZ, R14 ;  /* 0x000000ffff027224 */ /* 0x000fe200078e000e */
[----:B------:R-:W-:Y:S06]  /*21280*/  BRA `(.L_x_5049) ;  /* 0xffffffb000007947 */ /* 0x000fec000383ffff */
.L_x_4926:
[----:B0-----:R0:W1:Y:S02]  /*21290*/  SYNCS.PHASECHK.TRANS64.TRYWAIT P0, [R6+URZ+0x28c40], R20 ;  /* 0x028c4014060075a7 */ /* 0x001064000800017f */
[----:B-1----:R-:W-:Y:S05]  /*212a0*/  @!P0 NANOSLEEP.SYNCS 0x989680 ;  /* 0x009896800000895d */ /* 0x002fea0003900000 */
[----:B------:R-:W1:Y:S02]  /*212b0*/  @!P0 SYNCS.PHASECHK.TRANS64 P0, [R6+URZ+0x28c40], R20 ;  /* 0x028c4014060085a7 */ /* 0x000e64000800007f */
[----:B-1----:R-:W-:Y:S05]  /*212c0*/  @!P0 BRA `(.L_x_4926) ;  /* 0xfffffffc00f08947 */ /* 0x002fea000383ffff */
[----:B------:R-:W-:Y:S05]  /*212d0*/  BRA `(.L_x_5050) ;  /* 0xffffffb400907947 */ /* 0x000fea000383ffff */
.L_x_4927:
        /* <DEDUP_REMOVED lines=8> */
.L_x_5052:
[----:B------:R-:W-:Y:S05]  /*21360*/  BSYNC B1 ;  /* 0x0000000000017941 */ /* 0x000fea0003800000 */
.L_x_5051:
        /* <DEDUP_REMOVED lines=9> */
.L_x_5053:
[----:B------:R-:W-:Y:S02]  /*21400*/  IMAD.MOV.U32 R13, RZ, RZ, R25 ;  /* 0x000000ffff0d7224 */ /* 0x000fe400078e0019 */
[----:B------:R-:W-:Y:S02]  /*21410*/  IMAD.MOV.U32 R12, RZ, RZ, 0x1 ;  /* 0x00000001ff0c7424 */ /* 0x000fe400078e00ff */
[----:B------:R-:W-:-:S07]  /*21420*/  IMAD.MOV.U32 R2, RZ, RZ, R14 ;  /* 0x000000ffff027224 */ /* 0x000fce00078e000e */
[----:B------:R-:W-:Y:S05]  /*21430*/  WARPSYNC.COLLECTIVE R15, `(.L_x_5054) ;  /* 0x000000000f087348 */ /* 0x000fea0003c00000 */
[----:B------:R0:W1:Y:S02]  /*21440*/  SHFL.IDX P6, R14, R13, R12, R11 ;  /* 0x0000000c0d0e7389 */ /* 0x00006400000c000b */
[----:B01----:R-:W-:Y:S01]  /*21450*/  ENDCOLLECTIVE ;  /* 0x000000000000791b */ /* 0x003fe20003800000 */
.L_x_5054:
        /* <DEDUP_REMOVED lines=11> */
.L_x_5055:
[----:B------:R-:W-:Y:S02]  /*21510*/  IMAD.MOV.U32 R13, RZ, RZ, R25 ;  /* 0x000000ffff0d7224 */ /* 0x000fe400078e0019 */
[----:B------:R-:W-:Y:S02]  /*21520*/  IMAD.MOV.U32 R12, RZ, RZ, 0x2 ;  /* 0x00000002ff0c7424 */ /* 0x000fe400078e00ff */
[----:B------:R-:W-:-:S07]  /*21530*/  IMAD.MOV.U32 R2, RZ, RZ, R14 ;  /* 0x000000ffff027224 */ /* 0x000fce00078e000e */
[----:B------:R-:W-:Y:S05]  /*21540*/  WARPSYNC.COLLECTIVE R15, `(.L_x_5056) ;  /* 0x000000000f087348 */ /* 0x000fea0003c00000 */
[----:B------:R0:W1:Y:S02]  /*21550*/  SHFL.IDX P6, R14, R13, R12, R11 ;  /* 0x0000000c0d0e7389 */ /* 0x00006400000c000b */
[----:B01----:R-:W-:Y:S01]  /*21560*/  ENDCOLLECTIVE ;  /* 0x000000000000791b */ /* 0x003fe20003800000 */
.L_x_5056:
        /* <DEDUP_REMOVED lines=11> */
.L_x_5057:
[----:B------:R-:W-:Y:S02]  /*21620*/  IMAD.MOV.U32 R13, RZ, RZ, R25 ;  /* 0x000000ffff0d7224 */ /* 0x000fe400078e0019 */
[----:B------:R-:W-:Y:S02]  /*21630*/  IMAD.MOV.U32 R12, RZ, RZ, 0x3 ;  /* 0x00000003ff0c7424 */ /* 0x000fe400078e00ff */
[----:B------:R-:W-:-:S07]  /*21640*/  IMAD.MOV.U32 R2, RZ, RZ, R14 ;  /* 0x000000ffff027224 */ /* 0x000fce00078e000e */
[----:B------:R-:W-:Y:S05]  /*21650*/  WARPSYNC.COLLECTIVE R15, `(.L_x_5058) ;  /* 0x000000000f087348 */ /* 0x000fea0003c00000 */
[----:B------:R0:W1:Y:S02]  /*21660*/  SHFL.IDX P6, R14, R13, R12, R11 ;  /* 0x0000000c0d0e7389 */ /* 0x00006400000c000b */
[----:B01----:R-:W-:Y:S01]  /*21670*/  ENDCOLLECTIVE ;  /* 0x000000000000791b */ /* 0x003fe20003800000 */
.L_x_5058:
        /* <DEDUP_REMOVED lines=11> */
.L_x_5059:
[----:B------:R-:W-:Y:S01]  /*21730*/  IMAD.MOV.U32 R2, RZ, RZ, R14 ;  /* 0x000000ffff027224 */ /* 0x000fe200078e000e */
[----:B------:R-:W-:Y:S06]  /*21740*/  BRA `(.L_x_5060) ;  /* 0xffffffb400187947 */ /* 0x000fec000383ffff */
.L_x_4932:
[----:B---3--:R3:W4:Y:S02]  /*21750*/  SYNCS.PHASECHK.TRANS64.TRYWAIT P0, [R6+URZ+0x28c60], R20 ;  /* 0x028c6014060075a7 */ /* 0x008724000800017f */
[----:B----4-:R-:W-:Y:S05]  /*21760*/  @!P0 NANOSLEEP.SYNCS 0x989680 ;  /* 0x009896800000895d */ /* 0x010fea0003900000 */
[----:B------:R-:W4:Y:S02]  /*21770*/  @!P0 SYNCS.PHASECHK.TRANS64 P0, [R6+URZ+0x28c60], R20 ;  /* 0x028c6014060085a7 */ /* 0x000f24000800007f */
[----:B----4-:R-:W-:Y:S05]  /*21780*/  @!P0 BRA `(.L_x_4932) ;  /* 0xfffffffc00f08947 */ /* 0x010fea000383ffff */
[----:B------:R-:W-:Y:S05]  /*21790*/  BRA `(.L_x_5061) ;  /* 0xffffffb400687947 */ /* 0x000fea000383ffff */
.L_x_4933:
        /* <DEDUP_REMOVED lines=8> */
.L_x_5063:
[----:B------:R-:W-:Y:S05]  /*21820*/  BSYNC B1 ;  /* 0x0000000000017941 */ /* 0x000fea0003800000 */
.L_x_5062:
        /* <DEDUP_REMOVED lines=13> */
.L_x_5064:
        /* <DEDUP_REMOVED lines=17> */
.L_x_5065:
        /* <DEDUP_REMOVED lines=16> */
.L_x_5066:
        /* <DEDUP_REMOVED lines=19> */
.L_x_5067:
        /* <DEDUP_REMOVED lines=14> */
.L_x_5068:
        /* <DEDUP_REMOVED lines=16> */
.L_x_5069:
        /* <DEDUP_REMOVED lines=14> */
.L_x_5070:
[----:B------:R-:W-:Y:S05]  /*21f00*/  BRA `(.L_x_5071) ;  /* 0xffffffb000cc7947 */ /* 0x000fea000383ffff */
.L_x_4941:
        /* <DEDUP_REMOVED lines=8> */
.L_x_5073:
[----:B------:R-:W-:Y:S05]  /*21f90*/  BSYNC B0 ;  /* 0x0000000000007941 */ /* 0x000fea0003800000 */
.L_x_5072:
        /* <DEDUP_REMOVED lines=9> */
.L_x_5074:
        /* <DEDUP_REMOVED lines=23> */
.L_x_5075:
[----:B------:R-:W-:Y:S01]  /*221a0*/  IMAD.MOV.U32 R12, RZ, RZ, 0x2 ;  /* 0x00000002ff0c7424 */ /* 0x000fe200078e00ff */
[----:B------:R-:W-:-:S05]  /*221b0*/  SEL R4, R14, RZ, P1 ;  /* 0x000000ff0e047207 */ /* 0x000fca0000800000 */
[----:B------:R-:W-:-:S04]  /*221c0*/  IMAD.IADD R4, R13, 0x1, R4 ;  /* 0x000000010d047824 */ /* 0x000fc800078e0204 */
[----:B------:R-:W-:-:S07]  /*221d0*/  IMAD.MOV.U32 R13, RZ, RZ, R4 ;  /* 0x000000ffff0d7224 */ /* 0x000fce00078e0004 */
[----:B------:R-:W-:Y:S05]  /*221e0*/  WARPSYNC.COLLECTIVE R15, `(.L_x_5076) ;  /* 0x000000000f087348 */ /* 0x000fea0003c00000 */
[----:B------:R0:W1:Y:S02]  /*221f0*/  SHFL.UP P6, R14, R13, R12, R11 ;  /* 0x0400000c0d0e7389 */ /* 0x00006400000c000b */
[----:B01----:R-:W-:Y:S01]  /*22200*/  ENDCOLLECTIVE ;  /* 0x000000000000791b */ /* 0x003fe20003800000 */
.L_x_5076:
[----:B------:R-:W-:Y:S01]  /*22210*/  IMAD.MOV.U32 R12, RZ, RZ, 0x4 ;  /* 0x00000004ff0c7424 */ /* 0x000fe200078e00ff */
[----:B------:R-:W-:-:S05]  /*22220*/  SEL R3, R14, RZ, P2 ;  /* 0x000000ff0e037207 */ /* 0x000fca0001000000 */
[----:B------:R-:W-:-:S04]  /*22230*/  IMAD.IADD R2, R4, 0x1, R3 ;  /* 0x0000000104027824 */ /* 0x000fc800078e0203 */
[----:B------:R-:W-:-:S07]  /*22240*/  IMAD.MOV.U32 R13, RZ, RZ, R2 ;  /* 0x000000ffff0d7224 */ /* 0x000fce00078e0002 */
[----:B------:R-:W-:Y:S05]  /*22250*/  WARPSYNC.COLLECTIVE R15, `(.L_x_5077) ;  /* 0x000000000f087348 */ /* 0x000fea0003c00000 */
[----:B------:R0:W1:Y:S02]  /*22260*/  SHFL.UP P6, R14, R13, R12, R11 ;  /* 0x0400000c0d0e7389 */ /* 0x00006400000c000b */
[----:B01----:R-:W-:Y:S01]  /*22270*/  ENDCOLLECTIVE ;  /* 0x000000000000791b */ /* 0x003fe20003800000 */
.L_x_5077:
[----:B------:R-:W-:Y:S01]  /*22280*/  IMAD.MOV.U32 R12, RZ, RZ, 0x8 ;  /* 0x00000008ff0c7424 */ /* 0x000fe200078e00ff */
[----:B------:R-:W-:-:S05]  /*22290*/  SEL R3, R14, RZ, P3 ;  /* 0x000000ff0e037207 */ /* 0x000fca0001800000 */
[----:B------:R-:W-:-:S04]  /*222a0*/  IMAD.IADD R3, R2, 0x1, R3 ;  /* 0x0000000102037824 */ /* 0x000fc800078e0203 */
[----:B------:R-:W-:-:S07]  /*222b0*/  IMAD.MOV.U32 R13, RZ, RZ, R3 ;  /* 0x000000ffff0d7224 */ /* 0x000fce00078e0003 */
[----:B------:R-:W-:Y:S05]  /*222c0*/  WARPSYNC.COLLECTIVE R15, `(.L_x_5078) ;  /* 0x000000000f087348 */ /* 0x000fea0003c00000 */
[----:B------:R0:W1:Y:S02]  /*222d0*/  SHFL.UP P6, R14, R13, R12, R11 ;  /* 0x0400000c0d0e7389 */ /* 0x00006400000c000b */
[----:B01----:R-:W-:Y:S01]  /*222e0*/  ENDCOLLECTIVE ;  /* 0x000000000000791b */ /* 0x003fe20003800000 */
.L_x_5078:
[----:B------:R-:W-:Y:S01]  /*222f0*/  IMAD.MOV.U32 R12, RZ, RZ, 0x10 ;  /* 0x00000010ff0c7424 */ /* 0x000fe200078e00ff */
[----:B------:R-:W-:-:S05]  /*22300*/  SEL R4, R14, RZ, P4 ;  /* 0x000000ff0e047207 */ /* 0x000fca0002000000 */
[----:B------:R-:W-:-:S04]  /*22310*/  IMAD.IADD R4, R3, 0x1, R4 ;  /* 0x0000000103047824 */ /* 0x000fc800078e0204 */
[----:B------:R-:W-:-:S07]  /*22320*/  IMAD.MOV.U32 R13, RZ, RZ, R4 ;  /* 0x000000ffff0d7224 */ /* 0x000fce00078e0004 */
[----:B------:R-:W-:Y:S05]  /*22330*/  WARPSYNC.COLLECTIVE R15, `(.L_x_5079) ;  /* 0x000000000f087348 */ /* 0x000fea0003c00000 */
[----:B------:R0:W1:Y:S02]  /*22340*/  SHFL.UP P6, R14, R13, R12, R11 ;  /* 0x0400000c0d0e7389 */ /* 0x00006400000c000b */
[----:B01----:R-:W-:Y:S01]  /*22350*/  ENDCOLLECTIVE ;  /* 0x000000000000791b */ /* 0x003fe20003800000 */
.L_x_5079:
        /* <DEDUP_REMOVED lines=8> */
.L_x_5080:
[----:B------:R-:W-:Y:S05]  /*223e0*/  BRA `(.L_x_5081) ;  /* 0xffffffb400687947 */ /* 0x000fea000383ffff */
.L_x_4944:
[----:B------:R-:W-:Y:S01]  /*223f0*/  BSSY B0, `(.L_x_5082) ;  /* 0x0000007000007945 */ /* 0x000fe20003800000 */
[----:B------:R-:W-:Y:S02]  /*22400*/  IMAD.MOV.U32 R12, RZ, RZ, 0x1 ;  /* 0x00000001ff0c7424 */ /* 0x000fe400078e00ff */
[----:B------:R-:W-:Y:S02]  /*22410*/  IMAD.MOV.U32 R11, RZ, RZ, RZ ;  /* 0x000000ffff0b7224 */ /* 0x000fe400078e00ff */
[----:B------:R-:W-:-:S07]  /*22420*/  IMAD.MOV.U32 R15, RZ, RZ, -0x1 ;  /* 0xffffffffff0f7424 */ /* 0x000fce00078e00ff */
[----:B------:R-:W-:Y:S05]  /*22430*/  WARPSYNC.COLLECTIVE R15, `(.L_x_5083) ;  /* 0x000000000f087348 */ /* 0x000fea0003c00000 */
[----:B------:R0:W1:Y:S02]  /*22440*/  SHFL.UP P6, R14, R13, R12, R11 ;  /* 0x0400000c0d0e7389 */ /* 0x00006400000c000b */
[----:B01----:R-:W-:Y:S01]  /*22450*/  ENDCOLLECTIVE ;  /* 0x000000000000791b */ /* 0x003fe20003800000 */
.L_x_5083:
[----:B------:R-:W-:Y:S05]  /*22460*/  BSYNC B0 ;  /* 0x0000000000007941 */ /* 0x000fea0003800000 */
.L_x_5082:
        /* <DEDUP_REMOVED lines=8> */
.L_x_5084:
[----:B------:R-:W-:Y:S01]  /*224f0*/  IMAD.MOV.U32 R12, RZ, RZ, 0x4 ;  /* 0x00000004ff0c7424 */ /* 0x000fe200078e00ff */
[----:B------:R-:W-:-:S05]  /*22500*/  SEL R2, R14, RZ, P2 ;  /* 0x000000ff0e027207 */ /* 0x000fca0001000000 */
[----:B------:R-:W-:-:S04]  /*22510*/  IMAD.IADD R2, R13, 0x1, R2 ;  /* 0x000000010d027824 */ /* 0x000fc800078e0202 */
[----:B------:R-:W-:-:S07]  /*22520*/  IMAD.MOV.U32 R13, RZ, RZ, R2 ;  /* 0x000000ffff0d7224 */ /* 0x000fce00078e0002 */
[----:B------:R-:W-:Y:S05]  /*22530*/  WARPSYNC.COLLECTIVE R15, `(.L_x_5085) ;  /* 0x000000000f087348 */ /* 0x000fea0003c00000 */
[----:B------:R0:W1:Y:S02]  /*22540*/  SHFL.UP P6, R14, R13, R12, R11 ;  /* 0x0400000c0d0e7389 */ /* 0x00006400000c000b */
[----:B01----:R-:W-:Y:S01]  /*22550*/  ENDCOLLECTIVE ;  /* 0x000000000000791b */ /* 0x003fe20003800000 */
.L_x_5085:
[----:B------:R-:W-:Y:S01]  /*22560*/  IMAD.MOV.U32 R12, RZ, RZ, 0x8 ;  /* 0x00000008ff0c7424 */ /* 0x000fe200078e00ff */
[----:B------:R-:W-:-:S05]  /*22570*/  SEL R3, R14, RZ, P3 ;  /* 0x000000ff0e037207 */ /* 0x000fca0001800000 */
[----:B------:R-:W-:-:S04]  /*22580*/  IMAD.IADD R3, R2, 0x1, R3 ;  /* 0x0000000102037824 */ /* 0x000fc800078e0203 */
[----:B------:R-:W-:-:S07]  /*22590*/  IMAD.MOV.U32 R13, RZ, RZ, R3 ;  /* 0x000000ffff0d7224 */ /* 0x000fce00078e0003 */
[----:B------:R-:W-:Y:S05]  /*225a0*/  WARPSYNC.COLLECTIVE R15, `(.L_x_5086) ;  /* 0x000000000f087348 */ /* 0x000fea0003c00000 */
[----:B------:R0:W1:Y:S02]  /*225b0*/  SHFL.UP P6, R14, R13, R12, R11 ;  /* 0x0400000c0d0e7389 */ /* 0x00006400000c000b */
[----:B01----:R-:W-:Y:S01]  /*225c0*/  ENDCOLLECTIVE ;  /* 0x000000000000791b */ /* 0x003fe20003800000 */
.L_x_5086:
[----:B------:R-:W-:Y:S01]  /*225d0*/  IMAD.MOV.U32 R12, RZ, RZ, 0x10 ;  /* 0x00000010ff0c7424 */ /* 0x000fe200078e00ff */
[----:B------:R-:W-:-:S05]  /*225e0*/  SEL R4, R14, RZ, P4 ;  /* 0x000000ff0e047207 */ /* 0x000fca0002000000 */
[----:B------:R-:W-:-:S04]  /*225f0*/  IMAD.IADD R4, R3, 0x1, R4 ;  /* 0x0000000103047824 */ /* 0x000fc800078e0204 */
[----:B------:R-:W-:-:S07]  /*22600*/  IMAD.MOV.U32 R13, RZ, RZ, R4 ;  /* 0x000000ffff0d7224 */ /* 0x000fce00078e0004 */
[----:B------:R-:W-:Y:S05]  /*22610*/  WARPSYNC.COLLECTIVE R15, `(.L_x_5087) ;  /* 0x000000000f087348 */ /* 0x000fea0003c00000 */
[----:B------:R0:W1:Y:S02]  /*22620*/  SHFL.UP P6, R14, R13, R12, R11 ;  /* 0x0400000c0d0e7389 */ /* 0x00006400000c000b */
[----:B01----:R-:W-:Y:S01]  /*22630*/  ENDCOLLECTIVE ;  /* 0x000000000000791b */ /* 0x003fe20003800000 */
.L_x_5087:
        /* <DEDUP_REMOVED lines=8> */
.L_x_5088:
[----:B------:R-:W-:Y:S05]  /*226c0*/  BRA `(.L_x_5089) ;  /* 0xffffffb400547947 */ /* 0x000fea000383ffff */
.L_x_4946:
[----:B------:R-:W-:Y:S01]  /*226d0*/  BSSY B0, `(.L_x_5090) ;  /* 0x0000006000007945 */ /* 0x000fe20003800000 */
[----:B------:R-:W-:Y:S01]  /*226e0*/  PLOP3.LUT P6, PT, P6, PT, PT, 0x8, 0x0 ;  /* 0x000000000000781c */ /* 0x000fe200037ce170 */
[----:B------:R-:W-:-:S12]  /*226f0*/  IMAD.MOV.U32 R15, RZ, RZ, -0x1 ;  /* 0xffffffffff0f7424 */ /* 0x000fd800078e00ff */
[----:B0-----:R-:W-:Y:S05]  /*22700*/  WARPSYNC.COLLECTIVE R15, `(.L_x_5091) ;  /* 0x000000000f087348 */ /* 0x001fea0003c00000 */
[----:B------:R-:W-:Y:S01]  /*22710*/  VOTE.ANY R14, PT, P6 ;  /* 0x00000000000e7806 */ /* 0x000fe200030e0100 */
[----:B0-----:R-:W-:Y:S06]  /*22720*/  ENDCOLLECTIVE ;  /* 0x000000000000791b */ /* 0x001fec0003800000 */
.L_x_5091:
[----:B------:R-:W-:Y:S05]  /*22730*/  BSYNC B0 ;  /* 0x0000000000007941 */ /* 0x000fea0003800000 */
.L_x_5090:
        /* <DEDUP_REMOVED lines=10> */
.L_x_5092:
[----:B------:R-:W-:Y:S02]  /*227e0*/  IMAD.MOV.U32 R13, RZ, RZ, R5 ;  /* 0x000000ffff0d7224 */ /* 0x000fe400078e0005 */
[----:B------:R-:W-:-:S07]  /*227f0*/  IMAD.MOV.U32 R25, RZ, RZ, R14 ;  /* 0x000000ffff197224 */ /* 0x000fce00078e000e */
[----:B------:R-:W-:Y:S05]  /*22800*/  WARPSYNC.COLLECTIVE R15, `(.L_x_5093) ;  /* 0x000000000f087348 */ /* 0x000fea0003c00000 */
[----:B------:R0:W1:Y:S02]  /*22810*/  SHFL.IDX P6, R14, R13, R12, R11 ;  /* 0x0000000c0d0e7389 */ /* 0x00006400000c000b */
[----:B01----:R-:W-:Y:S01]  /*22820*/  ENDCOLLECTIVE ;  /* 0x000000000000791b */ /* 0x003fe20003800000 */
.L_x_5093:
[----:B------:R-:W-:Y:S01]  /*22830*/  IMAD.MOV.U32 R5, RZ, RZ, R14 ;  /* 0x000000ffff057224 */ /* 0x000fe200078e000e */
[----:B------:R-:W-:Y:S06]  /*22840*/  BRA `(.L_x_5094) ;  /* 0xffffffb400347947 */ /* 0x000fec000383ffff */
.L_x_4948:
[----:B------:R-:W-:Y:S01]  /*22850*/  BSSY B0, `(.L_x_5095) ;  /* 0x0000007000007945 */ /* 0x000fe20003800000 */
[----:B------:R-:W-:Y:S02]  /*22860*/  IMAD.MOV.U32 R13, RZ, RZ, R2 ;  /* 0x000000ffff0d7224 */ /* 0x000fe400078e0002 */
[----:B------:R-:W-:Y:S02]  /*22870*/  IMAD.MOV.U32 R11, RZ, RZ, 0x1f ;  /* 0x0000001fff0b7424 */ /* 0x000fe400078e00ff */
[----:B------:R-:W-:-:S07]  /*22880*/  IMAD.MOV.U32 R15, RZ, RZ, -0x1 ;  /* 0xffffffffff0f7424 */ /* 0x000fce00078e00ff */
[----:B0123--:R-:W-:Y:S05]  /*22890*/  WARPSYNC.COLLECTIVE R15, `(.L_x_5096) ;  /* 0x000000000f087348 */ /* 0x00ffea0003c00000 */
[----:B------:R4:W0:Y:S02]  /*228a0*/  SHFL.IDX P6, R14, R13, R12, R11 ;  /* 0x0000000c0d0e7389 */ /* 0x00082400000c000b */
[----:B01234-:R-:W-:Y:S01]  /*228b0*/  ENDCOLLECTIVE ;  /* 0x000000000000791b */ /* 0x01ffe20003800000 */
.L_x_5096:
[----:B------:R-:W-:Y:S05]  /*228c0*/  BSYNC B0 ;  /* 0x0000000000007941 */ /* 0x000fea0003800000 */
.L_x_5095:
[----:B------:R-:W-:Y:S01]  /*228d0*/  IMAD.MOV.U32 R24, RZ, RZ, R14 ;  /* 0x000000ffff187224 */ /* 0x000fe200078e000e */
[----:B------:R-:W-:Y:S06]  /*228e0*/  BRA `(.L_x_4947) ;  /* 0xffffffb400247947 */ /* 0x000fec000383ffff */
.L_x_4954:
[----:B0-----:R0:W1:Y:S02]  /*228f0*/  SYNCS.PHASECHK.TRANS64.TRYWAIT P0, [R7+URZ+0x28c20], R0 ;  /* 0x028c2000070075a7 */ /* 0x001064000800017f */
[----:B-1----:R-:W-:Y:S05]  /*22900*/  @!P0 NANOSLEEP.SYNCS 0x989680 ;  /* 0x009896800000895d */ /* 0x002fea0003900000 */
[----:B------:R-:W1:Y:S02]  /*22910*/  @!P0 SYNCS.PHASECHK.TRANS64 P0, [R7+URZ+0x28c20], R0 ;  /* 0x028c2000070085a7 */ /* 0x000e64000800007f */
[----:B-1----:R-:W-:Y:S05]  /*22920*/  @!P0 BRA `(.L_x_4954) ;  /* 0xfffffffc00f08947 */ /* 0x002fea000383ffff */
[----:B------:R-:W-:Y:S05]  /*22930*/  BRA `(.L_x_5097) ;  /* 0xffffffbc007c7947 */ /* 0x000fea000383ffff */
.L_x_4955:
        /* <DEDUP_REMOVED lines=11> */
.L_x_5099:
[----:B------:R-:W-:Y:S05]  /*229f0*/  BSYNC B0 ;  /* 0x0000000000007941 */ /* 0x000fea0003800000 */
.L_x_5098:
[----:B------:R-:W-:Y:S05]  /*22a00*/  BRA `(.L_x_5100) ;  /* 0xffffffbc00647947 */ /* 0x000fea000383ffff */
.L_x_4956:
[----:B------:R-:W-:Y:S01]  /*22a10*/  BSSY B0, `(.L_x_5101) ;  /* 0x0000006000007945 */ /* 0x000fe20003800000 */
[----:B------:R-:W-:-:S07]  /*22a20*/  IMAD.MOV.U32 R15, RZ, RZ, -0x1 ;  /* 0xffffffffff0f7424 */ /* 0x000fce00078e00ff */
[----:B0-234-:R-:W-:Y:S05]  /*22a30*/  WARPSYNC.COLLECTIVE R15, `(.L_x_5102) ;  /* 0x000000000f0c7348 */ /* 0x01dfea0003c00000 */
[----:B------:R-:W-:Y:S02]  /*22a40*/  ELECT P6, UR62, PT ;  /* 0x00000000003e782f */ /* 0x000fe400038c0000 */
[----:B------:R-:W-:Y:S01]  /*22a50*/  MOV R14, UR62 ;  /* 0x0000003e000e7c02 */ /* 0x000fe20008000f00 */
[----:B0-234-:R-:W-:Y:S10]  /*22a60*/  ENDCOLLECTIVE ;  /* 0x000000000000791b */ /* 0x01dff40003800000 */
.L_x_5102:
[----:B------:R-:W-:Y:S05]  /*22a70*/  BSYNC B0 ;  /* 0x0000000000007941 */ /* 0x000fea0003800000 */
.L_x_5101:
[----:B------:R-:W-:Y:S05]  /*22a80*/  BRA `(.L_x_5103) ;  /* 0xffffffbc00587947 */ /* 0x000fea000383ffff */
.L_x_4958:
[----:B0-----:R0:W1:Y:S02]  /*22a90*/  SYNCS.PHASECHK.TRANS64.TRYWAIT P1, [R5+URZ+0x28c40], R0 ;  /* 0x028c4000050075a7 */ /* 0x001064000802017f */
[----:B-1----:R-:W-:Y:S05]  /*22aa0*/  @!P1 NANOSLEEP.SYNCS 0x989680 ;  /* 0x009896800000995d */ /* 0x002fea0003900000 */
[----:B------:R-:W1:Y:S02]  /*22ab0*/  @!P1 SYNCS.PHASECHK.TRANS64 P1, [R5+URZ+0x28c40], R0 ;  /* 0x028c4000050095a7 */ /* 0x000e64000802007f */
[----:B-1----:R-:W-:Y:S05]  /*22ac0*/  @!P1 BRA `(.L_x_4958) ;  /* 0xfffffffc00f09947 */ /* 0x002fea000383ffff */
[----:B------:R-:W-:Y:S05]  /*22ad0*/  BRA `(.L_x_5104) ;  /* 0xffffffbc00787947 */ /* 0x000fea000383ffff */
.L_x_4960:
[----:B-1----:R1:W0:Y:S02]  /*22ae0*/  SYNCS.PHASECHK.TRANS64.TRYWAIT P1, [R3+URZ+0x28c40], R2 ;  /* 0x028c4002030075a7 */ /* 0x002224000802017f */
[----:B0-----:R-:W-:Y:S05]  /*22af0*/  @!P1 NANOSLEEP.SYNCS 0x989680 ;  /* 0x009896800000995d */ /* 0x001fea0003900000 */
[----:B------:R-:W0:Y:S02]  /*22b00*/  @!P1 SYNCS.PHASECHK.TRANS64 P1, [R3+URZ+0x28c40], R2 ;  /* 0x028c4002030095a7 */ /* 0x000e24000802007f */
[----:B0-----:R-:W-:Y:S05]  /*22b10*/  @!P1 BRA `(.L_x_4960) ;  /* 0xfffffffc00f09947 */ /* 0x001fea000383ffff */
[----:B------:R-:W-:Y:S05]  /*22b20*/  BRA `(.L_x_5105) ;  /* 0xffffffbc00847947 */ /* 0x000fea000383ffff */
.L_x_4962:
[----:B------:R0:W0:Y:S02]  /*22b30*/  SYNCS.PHASECHK.TRANS64.TRYWAIT P1, [R5+URZ+0x28c60], R0 ;  /* 0x028c6000050075a7 */ /* 0x000024000802017f */
[----:B0-----:R-:W-:Y:S05]  /*22b40*/  @!P1 NANOSLEEP.SYNCS 0x989680 ;  /* 0x009896800000995d */ /* 0x001fea0003900000 */
[----:B------:R-:W0:Y:S02]  /*22b50*/  @!P1 SYNCS.PHASECHK.TRANS64 P1, [R5+URZ+0x28c60], R0 ;  /* 0x028c6000050095a7 */ /* 0x000e24000802007f */
[----:B0-----:R-:W-:Y:S05]  /*22b60*/  @!P1 BRA `(.L_x_4962) ;  /* 0xfffffffc00f09947 */ /* 0x001fea000383ffff */
[----:B------:R-:W-:Y:S05]  /*22b70*/  BRA `(.L_x_5106) ;  /* 0xffffffbc00807947 */ /* 0x000fea000383ffff */
.L_x_5107:
        /* <DEDUP_REMOVED lines=16> */
.L_x_5845:


//--------------------- .text._ZN7cutlass13device_kernelIN5flash11enable_sm90INS1_16FlashAttnFwdSm90INS1_25CollectiveMainloopFwdSm90ILi2EN4cute5tupleIJNS5_1CILi1EEES8_S8_EEENS6_IJNS7_ILi64EEESA_SA_EEELi512ENS_10bfloat16_tEfNS_4arch4Sm90ELb1ELb0ELb1ELb1ELb1ELb0ELb1ELb0ELb0ELb1ELb1ELb0EEENS1_21CollectiveEpilogueFwdINS6_IJSA_NS7_ILi512EEESA_EEES9_SC_SE_Li256ELb1ELb1ELb1ELb0EEENS1_36VarlenDynamicPersistentTileSchedulerILi64ELi64ELi256ELi128ELb1ELb1ELb1ELb1ELb1ELb1EEEEEEEEEvNT_6ParamsE --------------------------
	.section	.text._ZN7cutlass13device_kernelIN5flash11enable_sm90INS1_16FlashAttnFwdSm90INS1_25CollectiveMainloopFwdSm90ILi2EN4cute5tupleIJNS5_1CILi1EEES8_S8_EEENS6_IJNS7_ILi64EEESA_SA_EEELi512ENS_10bfloat16_tEfNS_4arch4Sm90ELb1ELb0ELb1ELb1ELb1ELb0ELb1ELb0ELb0ELb1ELb1ELb0EEENS1_21CollectiveEpilogueFwdINS6_IJSA_NS7_ILi512EEESA_EEES9_SC_SE_Li256ELb1ELb1ELb1ELb0EEENS1_36VarlenDynamicPersistentTileSchedulerILi64ELi64ELi256ELi128ELb1ELb1ELb1ELb1ELb1ELb1EEEEEEEEEvNT_6ParamsE,"ax",@progbits
	.align	128
.text._ZN7cutlass13device_kernelIN5flash11enable_sm90INS1_16FlashAttnFwdSm90INS1_25CollectiveMainloopFwdSm90ILi2EN4cute5tupleIJNS5_1CILi1EEES8_S8_EEENS6_IJNS7_ILi64EEESA_SA_EEELi512ENS_10bfloat16_tEfNS_4arch4Sm90ELb1ELb0ELb1ELb1ELb1ELb0ELb1ELb0ELb0ELb1ELb1ELb0EEENS1_21CollectiveEpilogueFwdINS6_IJSA_NS7_ILi512EEESA_EEES9_SC_SE_Li256ELb1ELb1ELb1ELb0EEENS1_36VarlenDynamicPersistentTileSchedulerILi64ELi64ELi256ELi128ELb1ELb1ELb1ELb1ELb1ELb1EEEEEEEEEvNT_6ParamsE:
        .type           _ZN7cutlass13device_kernelIN5flash11enable_sm90INS1_16FlashAttnFwdSm90INS1_25CollectiveMainloopFwdSm90ILi2EN4cute5tupleIJNS5_1CILi1EEES8_S8_EEENS6_IJNS7_ILi64EEESA_SA_EEELi512ENS_10bfloat16_tEfNS_4arch4Sm90ELb1ELb0ELb1ELb1ELb1ELb0ELb1ELb0ELb0ELb1ELb1ELb0EEENS1_21CollectiveEpilogueFwdINS6_IJSA_NS7_ILi512EEESA_EEES9_SC_SE_Li256ELb1ELb1ELb1ELb0EEENS1_36VarlenDynamicPersistentTileSchedulerILi64ELi64ELi256ELi128ELb1ELb1ELb1ELb1ELb1ELb1EEEEEEEEEvNT_6ParamsE,@function
        .size           _ZN7cutlass13device_kernelIN5flash11enable_sm90INS1_16FlashAttnFwdSm90INS1_25CollectiveMainloopFwdSm90ILi2EN4cute5tupleIJNS5_1CILi1EEES8_S8_EEENS6_IJNS7_ILi64EEESA_SA_EEELi512ENS_10bfloat16_tEfNS_4arch4Sm90ELb1ELb0ELb1ELb1ELb1ELb0ELb1ELb0ELb0ELb1ELb1ELb0EEENS1_21CollectiveEpilogueFwdINS6_IJSA_NS7_ILi512EEESA_EEES9_SC_SE_Li256ELb1ELb1ELb1ELb0EEENS1_36VarlenDynamicPersistentTileSchedulerILi64ELi64ELi256ELi128ELb1ELb1ELb1ELb1ELb1ELb1EEEEEEEEEvNT_6ParamsE,(.L_x_5846 - _ZN7cutlass13device_kernelIN5flash11enable_sm90INS1_16FlashAttnFwdSm90INS1_25CollectiveMainloopFwdSm90ILi2EN4cute5tupleIJNS5_1CILi1EEES8_S8_EEENS6_IJNS7_ILi64EEESA_SA_EEELi512ENS_10bfloat16_tEfNS_4arch4Sm90ELb1ELb0ELb1ELb1ELb1ELb0ELb1ELb0ELb0ELb1ELb1ELb0EEENS1_21CollectiveEpilogueFwdINS6_IJSA_NS7_ILi512EEESA_EEES9_SC_SE_Li256ELb1ELb1ELb1ELb0EEENS1_36VarlenDynamicPersistentTileSchedulerILi64ELi64ELi256ELi128ELb1ELb1ELb1ELb1ELb1ELb1EEEEEEEEEvNT_6ParamsE)
        .other          _ZN7cutlass13device_kernelIN5flash11enable_sm90INS1_16FlashAttnFwdSm90INS1_25CollectiveMainloopFwdSm90ILi2EN4cute5tupleIJNS5_1CILi1EEES8_S8_EEENS6_IJNS7_ILi64EEESA_SA_EEELi512ENS_10bfloat16_tEfNS_4arch4Sm90ELb1ELb0ELb1ELb1ELb1ELb0ELb1ELb0ELb0ELb1ELb1ELb0EEENS1_21CollectiveEpilogueFwdINS6_IJSA_NS7_ILi512EEESA_EEES9_SC_SE_Li256ELb1ELb1ELb1ELb0EEENS1_36VarlenDynamicPersistentTileSchedulerILi64ELi64ELi256ELi128ELb1ELb1ELb1ELb1ELb1ELb1EEEEEEEEEvNT_6ParamsE,@"STO_CUDA_ENTRY STV_DEFAULT"
_ZN7cutlass13device_kernelIN5flash11enable_sm90INS1_16FlashAttnFwdSm90INS1_25CollectiveMainloopFwdSm90ILi2EN4cute5tupleIJNS5_1CILi1EEES8_S8_EEENS6_IJNS7_ILi64EEESA_SA_EEELi512ENS_10bfloat16_tEfNS_4arch4Sm90ELb1ELb0ELb1ELb1ELb1ELb0ELb1ELb0ELb0ELb1ELb1ELb0EEENS1_21CollectiveEpilogueFwdINS6_IJSA_NS7_ILi512EEESA_EEES9_SC_SE_Li256ELb1ELb1ELb1ELb0EEENS1_36VarlenDynamicPersistentTileSchedulerILi64ELi64ELi256ELi128ELb1ELb1ELb1ELb1ELb1ELb1EEEEEEEEEvNT_6ParamsE:
        /* <DEDUP_REMOVED lines=43> */
.L_x_5108:
        /* <DEDUP_REMOVED lines=22> */
.L_x_5109:
        /* <DEDUP_REMOVED lines=18> */
.L_x_5110:
        /* <DEDUP_REMOVED lines=22> */
.L_x_5111:
        /* <DEDUP_REMOVED lines=23> */
.L_x_5112:
        /* <DEDUP_REMOVED lines=8> */
.L_x_5114:
[----:B------:R-:W-:-:S08]  /*0880*/  NOP ;  /* 0x0000000000007918 */ /* 0x000fd00000000000 */
[----:B------:R-:W0:Y:S02]  /*0890*/  USETMAXREG.TRY_ALLOC.CTAPOOL UP0, 0xe8 ;  /* 0x000000e8000079c8 */ /* 0x000e240008000600 */
[----:B0-----:R-:W-:-:S13]  /*08a0*/  PLOP3.LUT P0, PT, PT, PT, UP0, 0x80, 0x0 ;  /* 0x000000000000781c */ /* 0x001fda0003f0f008 */
[----:B------:R-:W-:Y:S05]  /*08b0*/  @!P0 BRA `(.L_x_5114) ;  /* 0xfffffffc00f08947 */ /* 0x000fea000383ffff */
[----:B------:R-:W-:Y:S01]  /*08c0*/  LOP3.LUT R2, R0, 0xffffff80, RZ, 0xc0, !PT ;  /* 0xffffff8000027812 */ /* 0x000fe200078ec0ff */
[----:B------:R-:W0:Y:S01]  /*08d0*/  S2R R3, SR_CgaCtaId ;  /* 0x0000000000037919 */ /* 0x000e220000008800 */
[----:B------:R-:W-:Y:S01]  /*08e0*/  MOV R17, 0x400 ;  /* 0x0000040000117802 */ /* 0x000fe20000000f00 */
[----:B------:R-:W-:Y:S01]  /*08f0*/  ULDC UR4, c[0x0][0xd3c] ;  /* 0x00034f0000047ab9 */ /* 0x000fe20000000800 */
[----:B------:R-:W-:-:S13]  /*0900*/  ISETP.NE.AND P0, PT, R2, 0x80, PT ;  /* 0x000000800200780c */ /* 0x000fda0003f05270 */
[----:B------:R-:W-:Y:S06]  /*0910*/  @!P0 BAR.ARV 0x8, 0x100 ;  /* 0x0204000000008b1d */ /* 0x000fec0000002000 */
[----:B------:R-:W-:Y:S02]  /*0920*/  ISETP.GE.U32.AND P0, PT, R0, 0x100, PT ;  /* 0x000001000000780c */ /* 0x000fe40003f06070 */
[----:B0-----:R-:W-:-:S11]  /*0930*/  LEA R17, R3, R17, 0x18 ;  /* 0x0000001103117211 */ /* 0x001fd600078ec0ff */
[----:B------:R-:W-:Y:S08]  /*0940*/  @P0 BAR.ARV 0xf, 0x100 ;  /* 0x03c4000000000b1d */ /* 0x000ff00000002000 */
[----:B------:R-:W-:Y:S06]  /*0950*/  BAR.SYNC.DEFER_BLOCKING 0x5, 0x180 ;  /* 0x0146000000007b1d */ /* 0x000fec0000010000 */
[----:B------:R-:W0:Y:S02]  /*0960*/  LDS.128 R12, [R17+0x388d0] ;  /* 0x0388d000110c7984 */ /* 0x000e240000000c00 */
        /* <DEDUP_REMOVED lines=14> */
[----:B------:R-:W-:Y:S02]  /*0a50*/  LEA.HI R3, R3, R0, RZ, 0x2 ;  /* 0x0000000003037211 */ /* 0x000fe400078f10ff */
[----:B------:R-:W-:-:S02]  /*0a60*/  SHF.R.S32.HI R6, RZ, 0x5, R5 ;  /* 0x00000005ff067819 */ /* 0x000fc40000011405 */
[----:B------:R-:W-:Y:S02]  /*0a70*/  LOP3.LUT R13, R3, 0xfffffffc, RZ, 0xc0, !PT ;  /* 0xfffffffc030d7812 */ /* 0x000fe400078ec0ff */
[----:B------:R-:W-:Y:S02]  /*0a80*/  LOP3.LUT R3, R4, 0xfffffff0, RZ, 0xc0, !PT ;  /* 0xfffffff004037812 */ /* 0x000fe400078ec0ff */
[----:B------:R-:W-:Y:S01]  /*0a90*/  SHF.R.S32.HI R7, RZ, 0x1f, R5 ;  /* 0x0000001fff077819 */ /* 0x000fe20000011405 */
[C---:B------:R-:W-:Y:S01]  /*0aa0*/  IMAD.IADD R13, R0.reuse, 0x1, -R13 ;  /* 0x00000001000d7824 */ /* 0x040fe200078e0a0d */
[----:B------:R-:W-:Y:S01]  /*0ab0*/  SHF.R.S32.HI R5, RZ, 0x4, R4 ;  /* 0x00000004ff057819 */ /* 0x000fe20000011404 */
[----:B------:R-:W-:Y:S01]  /*0ac0*/  IMAD.IADD R3, R0, 0x1, -R3 ;  /* 0x0000000100037824 */ /* 0x000fe200078e0a03 */
[----:B------:R-:W-:Y:S02]  /*0ad0*/  LOP3.LUT R9, R2, 0xffffff80, RZ, 0xc0, !PT ;  /* 0xffffff8002097812 */ /* 0x000fe400078ec0ff */
[----:B------:R-:W-:-:S02]  /*0ae0*/  LOP3.LUT R11, R8, 0xfffffff8, RZ, 0xc0, !PT ;  /* 0xfffffff8080b7812 */ /* 0x000fc400078ec0ff */
[----:B------:R-:W-:Y:S01]  /*0af0*/  SHF.R.S32.HI R8, RZ, 0x1f, R3 ;  /* 0x0000001fff087819 */ /* 0x000fe20000011403 */
[----:B------:R-:W-:Y:S01]  /*0b00*/  IMAD.IADD R9, R0, 0x1, -R9 ;  /* 0x0000000100097824 */ /* 0x000fe200078e0a09 */
[----:B------:R-:W-:Y:S01]  /*0b10*/  LEA.HI R4, R4, R5, RZ, 0x1 ;  /* 0x0000000504047211 */ /* 0x000fe200078f08ff */
[----:B------:R-:W-:Y:S01]  /*0b20*/  IMAD.IADD R11, R0, 0x1, -R11 ;  /* 0x00000001000b7824 */ /* 0x000fe200078e0a0b */
[----:B------:R-:W-:Y:S02]  /*0b30*/  LEA.HI R7, R7, R6, RZ, 0x2 ;  /* 0x0000000607077211 */ /* 0x000fe400078f10ff */
[----:B------:R-:W-:Y:S01]  /*0b40*/  LEA.HI R10, R13, R13, RZ, 0x1 ;  /* 0x0000000d0d0a7211 */ /* 0x000fe200078f08ff */
[----:B------:R-:W-:Y:S01]  /*0b50*/  IMAD.SHL.U32 R18, R11, 0x8, RZ ;  /* 0x000000080b127824 */ /* 0x000fe200078e00ff */
[----:B------:R-:W-:Y:S02]  /*0b60*/  LEA.HI R8, R8, R3, RZ, 0x3 ;  /* 0x0000000308087211 */ /* 0x000fe400078f18ff */
[----:B------:R-:W-:Y:S01]  /*0b70*/  LOP3.LUT R4, R4, 0x1ffffffe, RZ, 0xc0, !PT ;  /* 0x1ffffffe04047812 */ /* 0x000fe200078ec0ff */
[C---:B------:R-:W-:Y:S01]  /*0b80*/  VIADD R198, R18.reuse, 0x40 ;  /* 0x0000004012c67836 */ /* 0x040fe20000000000 */
[----:B------:R-:W-:Y:S01]  /*0b90*/  SHF.R.S32.HI R20, RZ, 0x7, R2 ;  /* 0x00000007ff147819 */ /* 0x000fe20000011402 */
[----:B------:R-:W-:Y:S01]  /*0ba0*/  VIADD R197, R18, 0x80 ;  /* 0x0000008012c57836 */ /* 0x000fe20000000000 */
[----:B------:R-:W-:Y:S01]  /*0bb0*/  LOP3.LUT R7, R7, 0x3ffffc, RZ, 0xc0, !PT ;  /* 0x003ffffc07077812 */ /* 0x000fe200078ec0ff */
[----:B------:R-:W-:Y:S01]  /*0bc0*/  IMAD.IADD R4, R5, 0x1, -R4 ;  /* 0x0000000105047824 */ /* 0x000fe200078e0a04 */
[----:B------:R-:W-:Y:S01]  /*0bd0*/  SHF.R.S32.HI R0, RZ, 0x1f, R9 ;  /* 0x0000001fff007819 */ /* 0x000fe20000011409 */
[----:B------:R-:W-:Y:S01]  /*0be0*/  IMAD R12, R20, 0x100, R3 ;  /* 0x00000100140c7824 */ /* 0x000fe200078e0203 */
[----:B------:R-:W-:Y:S01]  /*0bf0*/  LOP3.LUT R16, R10, 0x1ffffffe, RZ, 0xc0, !PT ;  /* 0x1ffffffe0a107812 */ /* 0x000fe200078ec0ff */
[----:B------:R-:W-:Y:S01]  /*0c00*/  IMAD.IADD R7, R6, 0x1, -R7 ;  /* 0x0000000106077824 */ /* 0x000fe200078e0a07 */
[C---:B------:R-:W-:Y:S01]  /*0c10*/  LOP3.LUT R10, R8.reuse, 0xfffffff8, RZ, 0xc0, !PT ;  /* 0xfffffff8080a7812 */ /* 0x040fe200078ec0ff */
[----:B------:R-:W-:Y:S01]  /*0c20*/  IMAD.SHL.U32 R8, R8, 0x40, RZ ;  /* 0x0000004008087824 */ /* 0x000fe200078e00ff */
[-C--:B------:R-:W-:Y:S01]  /*0c30*/  LEA.HI R5, R0, R9.reuse, RZ, 0x2 ;  /* 0x0000000900057211 */ /* 0x080fe200078f10ff */
[----:B------:R-:W-:Y:S01]  /*0c40*/  IMAD R15, R7, 0x10, R12 ;  /* 0x00000010070f7824 */ /* 0x000fe200078e020c */
[----:B------:R-:W-:Y:S01]  /*0c50*/  LEA.HI R2, R2, R20, RZ, 0x1 ;  /* 0x0000001402027211 */ /* 0x000fe200078f08ff */
[----:B------:R-:W-:Y:S01]  /*0c60*/  IMAD.IADD R10, R3, 0x1, -R10 ;  /* 0x00000001030a7824 */ /* 0x000fe200078e0a0a */
[----:B------:R-:W-:Y:S01]  /*0c70*/  LEA.HI R3, R0, R9, RZ, 0x5 ;  /* 0x0000000900037211 */ /* 0x000fe200078f28ff */
[----:B------:R-:W-:Y:S01]  /*0c80*/  IMAD.SHL.U32 R4, R4, 0x8, RZ ;  /* 0x0000000804047824 */ /* 0x000fe200078e00ff */
[----:B------:R-:W-:Y:S01]  /*0c90*/  LOP3.LUT R12, R5, 0x7ffffffc, RZ, 0xc0, !PT ;  /* 0x7ffffffc050c7812 */ /* 0x000fe200078ec0ff */
[----:B------:R-:W-:Y:S01]  /*0ca0*/  IMAD.SHL.U32 R7, R10, 0x40, RZ ;  /* 0x000000400a077824 */ /* 0x000fe200078e00ff */
[--C-:B------:R-:W-:Y:S01]  /*0cb0*/  SHF.R.S32.HI R0, RZ, 0x2, R5.reuse ;  /* 0x00000002ff007819 */ /* 0x100fe20000011405 */
[----:B------:R-:W-:Y:S01]  /*0cc0*/  STL [R1+0x8], R20 ;  /* 0x0000081401007387 */ /* 0x000fe20000100800 */
[----:B------:R-:W-:Y:S01]  /*0cd0*/  SHF.R.S32.HI R5, RZ, 0x1f, R5 ;  /* 0x0000001fff057819 */ /* 0x000fe20000011405 */
[----:B------:R-:W-:Y:S01]  /*0ce0*/  IMAD.IADD R12, R9, 0x1, -R12 ;  /* 0x00000001090c7824 */ /* 0x000fe200078e0a0c */
[----:B------:R-:W-:Y:S01]  /*0cf0*/  SHF.R.S32.HI R3, RZ, 0x5, R3 ;  /* 0x00000005ff037819 */ /* 0x000fe20000011403 */
[----:B------:R-:W-:Y:S01]  /*0d00*/  IMAD.IADD R16, R13, 0x1, -R16 ;  /* 0x000000010d107824 */ /* 0x000fe200078e0a10 */
[----:B------:R-:W-:Y:S01]  /*0d10*/  LEA.HI R5, R5, R0, RZ, 0x3 ;  /* 0x0000000005057211 */ /* 0x000fe200078f18ff */
[----:B------:R-:W-:Y:S01]  /*0d20*/  IMAD.SHL.U32 R190, R12, 0x2, RZ ;  /* 0x000000020cbe7824 */ /* 0x000fe200078e00ff */
[----:B------:R-:W-:Y:S01]  /*0d30*/  LOP3.LUT R7, R7, 0x1c0, RZ, 0xc0, !PT ;  /* 0x000001c007077812 */ /* 0x000fe200078ec0ff */
[C---:B------:R-:W-:Y:S01]  /*0d40*/  VIADD R196, R18.reuse, 0xc0 ;  /* 0x000000c012c47836 */ /* 0x040fe20000000000 */
[----:B------:R-:W-:Y:S01]  /*0d50*/  LOP3.LUT R5, R5, 0xfffffff8, RZ, 0xc0, !PT ;  /* 0xfffffff805057812 */ /* 0x000fe200078ec0ff */
[----:B------:R-:W-:Y:S01]  /*0d60*/  VIADD R195, R18, 0x100 ;  /* 0x0000010012c37836 */ /* 0x000fe20000000000 */
[----:B------:R-:W-:Y:S01]  /*0d70*/  LOP3.LUT R9, R8, 0x7ffffe00, RZ, 0xc0, !PT ;  /* 0x7ffffe0008097812 */ /* 0x000fe200078ec0ff */
[--C-:B------:R-:W-:Y:S01]  /*0d80*/  IMAD.U32 R8, R15, 0x40, R4.reuse ;  /* 0x000000400f087824 */ /* 0x100fe200078e0004 */
[----:B------:R-:W-:Y:S01]  /*0d90*/  LOP3.LUT R4, R7, 0x8, R4, 0xf8, !PT ;  /* 0x0000000807047812 */ /* 0x000fe200078ef804 */
[----:B------:R-:W-:Y:S01]  /*0da0*/  IMAD.IADD R0, R0, 0x1, -R5 ;  /* 0x0000000100007824 */ /* 0x000fe200078e0a05 */
[----:B------:R-:W-:Y:S01]  /*0db0*/  SHF.R.U32.HI R7, RZ, 0x3, R7 ;  /* 0x00000003ff077819 */ /* 0x000fe20000011607 */
[----:B------:R-:W-:Y:S01]  /*0dc0*/  IMAD R9, R6, 0x400, R9 ;  /* 0x0000040006097824 */ /* 0x000fe200078e0209 */
[----:B------:R-:W-:Y:S01]  /*0dd0*/  STL [R1+0x2c], R8 ;  /* 0x00002c0801007387 */ /* 0x000fe20000100800 */
[----:B------:R-:W-:Y:S01]  /*0de0*/  IMAD R19, R3, 0x10, R0 ;  /* 0x0000001003137824 */ /* 0x000fe200078e0200 */
[----:B------:R-:W-:Y:S01]  /*0df0*/  LOP3.LUT R0, R2, 0xfffffe, RZ, 0xc0, !PT ;  /* 0x00fffffe02007812 */ /* 0x000fe200078ec0ff */
[----:B------:R-:W-:Y:S01]  /*0e00*/  IMAD.MOV.U32 R6, RZ, RZ, R14 ;  /* 0x000000ffff067224 */ /* 0x000fe200078e000e */
[----:B------:R-:W-:Y:S01]  /*0e10*/  LOP3.LUT R4, R4, R7, RZ, 0x3c, !PT ;  /* 0x0000000704047212 */ /* 0x000fe200078e3cff */
[----:B------:R-:W-:Y:S01]  /*0e20*/  IMAD.MOV.U32 R2, RZ, RZ, RZ ;  /* 0x000000ffff027224 */ /* 0x000fe200078e00ff */
[----:B------:R-:W-:Y:S01]  /*0e30*/  R2P PR, R10, 0x6 ;  /* 0x000000060a007804 */ /* 0x000fe20000000000 */
[----:B------:R-:W-:-:S02]  /*0e40*/  IMAD.IADD R0, R20, 0x1, -R0 ;  /* 0x0000000114007824 */ /* 0x000fc400078e0a00 */
[----:B------:R-:W-:Y:S02]  /*0e50*/  IMAD.IADD R4, R9, 0x1, R4 ;  /* 0x0000000109047824 */ /* 0x000fe400078e0204 */
[----:B------:R-:W-:Y:S01]  /*0e60*/  IMAD.SHL.U32 R3, R0, 0x100, RZ ;  /* 0x0000010000037824 */ /* 0x000fe200078e00ff */
[----:B------:R-:W-:Y:S01]  /*0e70*/  SEL R188, R188, 0xffffffc0, !P2 ;  /* 0xffffffc0bcbc7807 */ /* 0x000fe20005000000 */
[----:B------:R-:W-:Y:S01]  /*0e80*/  VIADD R0, R18, 0x180 ;  /* 0x0000018012007836 */ /* 0x000fe20000000000 */
[----:B------:R-:W-:Y:S01]  /*0e90*/  SHF.R.S32.HI R0, RZ, 0x1f, R198 ;  /* 0x0000001fff007819 */ /* 0x000fe200000114c6 */
[----:B------:R-:W-:Y:S01]  /*0ea0*/  IMAD.IADD R23, R190, 0x1, R3 ;  /* 0x00000001be177824 */ /* 0x000fe200078e0203 */
[----:B------:R0:W-:Y:S01]  /*0eb0*/  STL [R1+0x28], R3 ;  /* 0x0000280301007387 */ /* 0x0001e20000100800 */
[----:B------:R-:W-:Y:S02]  /*0ec0*/  IMAD R184, R4, 0x2, R17 ;  /* 0x0000000204b87824 */ /* 0x000fe400078e0211 */
[C---:B------:R-:W-:Y:S01]  /*0ed0*/  VIADD R0, R23.reuse, 0x10 ;  /* 0x0000001017007836 */ /* 0x040fe20000000000 */
[----:B------:R-:W-:Y:S01]  /*0ee0*/  SHF.R.S32.HI R5, RZ, 0x1f, R23 ;  /* 0x0000001fff057819 */ /* 0x000fe20000011417 */
[----:B------:R-:W-:-:S02]  /*0ef0*/  VIADD R228, R23, 0x20 ;  /* 0x0000002017e47836 */ /* 0x000fc40000000000 */
[C---:B------:R-:W-:Y:S01]  /*0f00*/  VIADD R227, R23.reuse, 0x28 ;  /* 0x0000002817e37836 */ /* 0x040fe20000000000 */
[----:B------:R-:W-:Y:S01]  /*0f10*/  SHF.R.S32.HI R0, RZ, 0x1f, R0 ;  /* 0x0000001fff007819 */ /* 0x000fe20000011400 */
[C---:B------:R-:W-:Y:S02]  /*0f20*/  VIADD R225, R23.reuse, 0x38 ;  /* 0x0000003817e17836 */ /* 0x040fe40000000000 */
[----:B0-----:R-:W-:Y:S01]  /*0f30*/  VIADD R3, R18, 0x1c0 ;  /* 0x000001c012037836 */ /* 0x001fe20000000000 */
[----:B------:R-:W-:Y:S01]  /*0f40*/  SHF.R.S32.HI R0, RZ, 0x1f, R227 ;  /* 0x0000001fff007819 */ /* 0x000fe200000114e3 */
        /* <DEDUP_REMOVED lines=61> */
[----:B------:R-:W-:Y:S02]  /*1320*/  IMAD R191, R16, 0x8, R19 ;  /* 0x0000000810bf7824 */ /* 0x000fe400078e0213 */
[----:B------:R-:W-:-:S07]  /*1330*/  IMAD.IADD R188, R188, 0x1, R187 ;  /* 0x00000001bcbc7824 */ /* 0x000fce00078e02bb */
.L_x_5178:
[----:B------:R-:W-:Y:S01]  /*1340*/  ULDC.64 UR6, c[0x0][0xd88] ;  /* 0x0003620000067ab9 */ /* 0x000fe20000000a00 */
[----:B------:R-:W-:Y:S01]  /*1350*/  ULDC.64 UR8, c[0x0][0xb10] ;  /* 0x0002c40000087ab9 */ /* 0x000fe20000000a00 */
[----:B------:R-:W-:Y:S01]  /*1360*/  UIMAD.WIDE UR6, UR5, 0x4, UR6 ;  /* 0x00000004050678a5 */ /* 0x000fe2000f8e0206 */
[----:B012---:R-:W0:Y:S05]  /*1370*/  LDC.64 R10, c[0x0][0x418] ;  /* 0x00010600ff0a7b82 */ /* 0x007e2a0000000a00 */
[----:B------:R-:W-:Y:S02]  /*1380*/  IMAD.U32 R192, RZ, RZ, UR6 ;  /* 0x00000006ffc07e24 */ /* 0x000fe4000f8e00ff */
[----:B------:R-:W-:Y:S01]  /*1390*/  IMAD.U32 R193, RZ, RZ, UR7 ;  /* 0x00000007ffc17e24 */ /* 0x000fe2000f8e00ff */
[----:B------:R-:W-:Y:S01]  /*13a0*/  ULDC.64 UR6, c[0x0][0xb20] ;  /* 0x0002c80000067ab9 */ /* 0x000fe20000000a00 */
[----:B------:R-:W1:Y:S03]  /*13b0*/  LDC R3, c[0x0][0x424] ;  /* 0x00010900ff037b82 */ /* 0x000e660000000800 */
[----:B------:R-:W2:Y:S01]  /*13c0*/  LDG.E R192, desc[UR42][R192.64] ;  /* 0x0000002ac0c07981 */ /* 0x000ea2000c1e1900 */
[----:B------:R-:W-:Y:S01]  /*13d0*/  ISETP.NE.U32.AND P1, PT, RZ, UR6, PT ;  /* 0x00000006ff007c0c */ /* 0x000fe2000bf25070 */
[----:B------:R-:W-:Y:S01]  /*13e0*/  IMAD.MOV.U32 R7, RZ, RZ, RZ ;  /* 0x000000ffff077224 */ /* 0x000fe200078e00ff */
[----:B------:R-:W-:-:S02]  /*13f0*/  ISETP.NE.U32.AND P0, PT, RZ, UR8, PT ;  /* 0x00000008ff007c0c */ /* 0x000fc4000bf05070 */
[----:B------:R-:W-:Y:S01]  /*1400*/  ISETP.NE.AND.EX P1, PT, RZ, UR7, PT, P1 ;  /* 0x00000007ff007c0c */ /* 0x000fe2000bf25310 */
[----:B---3--:R-:W3:Y:S01]  /*1410*/  LDC R186, c[0x0][0x2f0] ;  /* 0x0000bc00ffba7b82 */ /* 0x008ee20000000800 */
[----:B------:R-:W-:Y:S02]  /*1420*/  ISETP.NE.AND.EX P0, PT, RZ, UR9, PT, P0 ;  /* 0x00000009ff007c0c */ /* 0x000fe4000bf05300 */
[----:B--2---:R-:W-:-:S09]  /*1430*/  SHF.R.S32.HI R200, RZ, 0x1f, R192 ;  /* 0x0000001fffc87819 */ /* 0x004fd200000114c0 */
[----:B----4-:R-:W-:-:S04]  /*1440*/  @P1 LEA R4, P2, R192, UR6, 0x2 ;  /* 0x00000006c0041c11 */ /* 0x010fc8000f8410ff */
[C---:B------:R-:W-:Y:S02]  /*1450*/  @P1 LEA.HI.X R5, R192.reuse, UR7, R200, 0x2, P2 ;  /* 0x00000007c0051c11 */ /* 0x040fe400090f14c8 */
[----:B------:R-:W-:-:S03]  /*1460*/  @P0 LEA R8, P2, R192, UR8, 0x2 ;  /* 0x00000008c0080c11 */ /* 0x000fc6000f8410ff */
[----:B-----5:R2:W5:Y:S01]  /*1470*/  @P1 LDG.E R7, desc[UR42][R4.64] ;  /* 0x0000002a04071981 */ /* 0x020562000c1e1900 */
[----:B------:R-:W-:Y:S01]  /*1480*/  @P0 LEA.HI.X R9, R192, UR9, R200, 0x2, P2 ;  /* 0x00000009c0090c11 */ /* 0x000fe200090f14c8 */
[----:B------:R-:W-:-:S04]  /*1490*/  ULDC.64 UR8, c[0x0][0xb18] ;  /* 0x0002c60000087ab9 */ /* 0x000fc80000000a00 */
[----:B------:R2:W5:Y:S01]  /*14a0*/  @P0 LDG.E R185, desc[UR42][R8.64] ;  /* 0x0000002a08b90981 */ /* 0x000562000c1e1900 */
[----:B0-----:R-:W-:Y:S02]  /*14b0*/  ISETP.NE.U32.AND P1, PT, R10, RZ, PT ;  /* 0x000000ff0a00720c */ /* 0x001fe40003f25070 */
[----:B------:R-:W-:Y:S02]  /*14c0*/  ISETP.NE.U32.AND P2, PT, RZ, UR8, PT ;  /* 0x00000008ff007c0c */ /* 0x000fe4000bf45070 */
[C---:B------:R-:W-:Y:S02]  /*14d0*/  LOP3.LUT R0, R6.reuse, 0xff000000, RZ, 0xc0, !PT ;  /* 0xff00000006007812 */ /* 0x040fe400078ec0ff */
[----:B------:R-:W-:Y:S02]  /*14e0*/  ISETP.NE.AND.EX P1, PT, R11, RZ, PT, P1 ;  /* 0x000000ff0b00720c */ /* 0x000fe40003f25310 */
[----:B------:R-:W-:Y:S02]  /*14f0*/  ISETP.NE.AND.EX P2, PT, RZ, UR9, PT, P2 ;  /* 0x00000009ff007c0c */ /* 0x000fe4000bf45320 */
[----:B------:R-:W-:-:S02]  /*1500*/  LOP3.LUT R193, R6, 0xffff, RZ, 0xc0, !PT ;  /* 0x0000ffff06c17812 */ /* 0x000fc400078ec0ff */
[----:B------:R-:W-:Y:S02]  /*1510*/  LOP3.LUT R199, R6, 0xff0000, RZ, 0xc0, !PT ;  /* 0x00ff000006c77812 */ /* 0x000fe400078ec0ff */
[----:B------:R-:W-:Y:S02]  /*1520*/  SHF.R.U32.HI R0, RZ, 0x8, R0 ;  /* 0x00000008ff007819 */ /* 0x000fe40000011600 */
[----:B-1----:R-:W-:Y:S01]  /*1530*/  SEL R3, R3, 0x1, P1 ;  /* 0x0000000103037807 */ /* 0x002fe20000800000 */
[----:B--23--:R-:W-:Y:S06]  /*1540*/  @P0 BRA `(.L_x_5115) ;  /* 0x0000000000280947 */ /* 0x00cfec0003800000 */
[----:B------:R-:W-:Y:S01]  /*1550*/  ULDC.64 UR6, c[0x0][0xaf8] ;  /* 0x0002be0000067ab9 */ /* 0x000fe20000000a00 */
[----:B-----5:R-:W0:Y:S01]  /*1560*/  LDC R185, c[0x0][0x288] ;  /* 0x0000a200ffb97b82 */ /* 0x020e220000000800 */
[----:B------:R-:W-:-:S04]  /*1570*/  ISETP.NE.U32.AND P0, PT, RZ, UR6, PT ;  /* 0x00000006ff007c0c */ /* 0x000fc8000bf05070 */
[----:B------:R-:W-:-:S13]  /*1580*/  ISETP.NE.AND.EX P0, PT, RZ, UR7, PT, P0 ;  /* 0x00000007ff007c0c */ /* 0x000fda000bf05300 */
[----:B------:R-:W-:Y:S05]  /*1590*/  @!P0 BRA `(.L_x_5115) ;  /* 0x0000000000148947 */ /* 0x000fea0003800000 */
[----:B------:R-:W1:Y:S02]  /*15a0*/  LDC.64 R4, c[0x0][0xaf8] ;  /* 0x0002be00ff047b82 */ /* 0x000e640000000a00 */
[----:B-1----:R-:W-:-:S05]  /*15b0*/  IMAD.WIDE R4, R192, 0x4, R4 ;  /* 0x00000004c0047825 */ /* 0x002fca00078e0204 */
[----:B0-----:R-:W2:Y:S04]  /*15c0*/  LDG.E R185, desc[UR42][R4.64] ;  /* 0x0000002a04b97981 */ /* 0x001ea8000c1e1900 */
[----:B------:R-:W2:Y:S02]  /*15d0*/  LDG.E R6, desc[UR42][R4.64+0x4] ;  /* 0x0000042a04067981 */ /* 0x000ea4000c1e1900 */
[----:B--2---:R-:W-:-:S07]  /*15e0*/  IMAD.IADD R185, R6, 0x1, -R185 ;  /* 0x0000000106b97824 */ /* 0x004fce00078e0ab9 */
.L_x_5115:
[----:B------:R-:W-:Y:S01]  /*15f0*/  LEA.HI R199, R199, R0, RZ, 0x10 ;  /* 0x00000000c7c77211 */ /* 0x000fe200078f80ff */
[----:B------:R-:W-:Y:S01]  /*1600*/  IMAD R186, R3, R186, RZ ;  /* 0x000000ba03ba7224 */ /* 0x000fe200078e02ff */
[----:B------:R-:W-:Y:S06]  /*1610*/  @!P2 BRA `(.L_x_5116) ;  /* 0x000000000010a947 */ /* 0x000fec0003800000 */
[----:B------:R-:W-:-:S04]  /*1620*/  LEA R4, P0, R192, UR8, 0x2 ;  /* 0x00000008c0047c11 */ /* 0x000fc8000f8010ff */
[----:B------:R-:W-:-:S05]  /*1630*/  LEA.HI.X R5, R192, UR9, R200, 0x2, P0 ;  /* 0x00000009c0057c11 */ /* 0x000fca00080f14c8 */
[----:B------:R1:W5:Y:S01]  /*1640*/  LDG.E R186, desc[UR42][R4.64] ;  /* 0x0000002a04ba7981 */ /* 0x000362000c1e1900 */
[----:B------:R-:W-:Y:S05]  /*1650*/  BRA `(.L_x_5117) ;  /* 0x0000000000247947 */ /* 0x000fea0003800000 */
.L_x_5116:
[----:B------:R-:W-:Y:S02]  /*1660*/  ULDC.64 UR6, c[0x0][0xb00] ;  /* 0x0002c00000067ab9 */ /* 0x000fe40000000a00 */
[----:B------:R-:W-:-:S04]  /*1670*/  ISETP.NE.U32.AND P0, PT, RZ, UR6, PT ;  /* 0x00000006ff007c0c */ /* 0x000fc8000bf05070 */
[----:B------:R-:W-:-:S13]  /*1680*/  ISETP.NE.AND.EX P0, PT, RZ, UR7, PT, P0 ;  /* 0x00000007ff007c0c */ /* 0x000fda000bf05300 */
[----:B------:R-:W-:Y:S05]  /*1690*/  @!P0 BRA `(.L_x_5117) ;  /* 0x0000000000148947 */ /* 0x000fea0003800000 */
[----:B------:R-:W1:Y:S02]  /*16a0*/  LDC.64 R4, c[0x0][0xb00] ;  /* 0x0002c000ff047b82 */ /* 0x000e640000000a00 */
[----:B-1----:R-:W-:-:S05]  /*16b0*/  IMAD.WIDE R4, R192, 0x4, R4 ;  /* 0x00000004c0047825 */ /* 0x002fca00078e0204 */
[----:B------:R-:W2:Y:S04]  /*16c0*/  LDG.E R186, desc[UR42][R4.64] ;  /* 0x0000002a04ba7981 */ /* 0x000ea8000c1e1900 */
[----:B------:R-:W2:Y:S02]  /*16d0*/  LDG.E R3, desc[UR42][R4.64+0x4] ;  /* 0x0000042a04037981 */ /* 0x000ea4000c1e1900 */
[----:B--2---:R-:W-:-:S07]  /*16e0*/  IMAD.IADD R186, R3, 0x1, -R186 ;  /* 0x0000000103ba7824 */ /* 0x004fce00078e0aba */
.L_x_5117:
[----:B------:R-:W-:Y:S01]  /*16f0*/  UISETP.NE.AND UP0, UPT, UR41, 0x1, UPT ;  /* 0x000000012900788c */ /* 0x000fe2000bf05270 */
[----:B-----5:R-:W-:Y:S01]  /*1700*/  IMAD.IADD R186, R186, 0x1, -R7 ;  /* 0x00000001baba7824 */ /* 0x020fe200078e0a07 */
[----:B------:R-:W-:-:S03]  /*1710*/  USHF.L.U32 UR39, UR4, 0x6, URZ ;  /* 0x0000000604277899 */ /* 0x000fc6000800063f */
[----:B------:R-:W-:Y:S01]  /*1720*/  VIADD R0, R186, 0x3f ;  /* 0x0000003fba007836 */ /* 0x000fe20000000000 */
[----:B------:R-:W-:-:S04]  /*1730*/  PLOP3.LUT P0, PT, PT, PT, UP0, 0x80, 0x0 ;  /* 0x000000000000781c */ /* 0x000fc80003f0f008 */
[----:B------:R-:W-:-:S04]  /*1740*/  SHF.R.S32.HI R3, RZ, 0x1f, R0 ;  /* 0x0000001fff037819 */ /* 0x000fc80000011400 */
[----:B------:R-:W-:-:S04]  /*1750*/  LEA.HI R3, R3, R0, RZ, 0x6 ;  /* 0x0000000003037211 */ /* 0x000fc800078f30ff */
[----:B------:R-:W-:Y:S01]  /*1760*/  SHF.R.S32.HI R6, RZ, 0x6, R3 ;  /* 0x00000006ff067819 */ /* 0x000fe20000011403 */
[----:B------:R-:W-:Y:S06]  /*1770*/  @!P0 BRA `(.L_x_5118) ;  /* 0x0000001c00fc8947 */ /* 0x000fec0003800000 */
[----:B------:R-:W2:Y:S01]  /*1780*/  LDC R0, c[0x0][0x448] ;  /* 0x00011200ff007b82 */ /* 0x000ea20000000800 */
[----:B------:R-:W-:Y:S01]  /*1790*/  UIADD3 UR4, UR39, 0x3f, URZ ;  /* 0x0000003f27047890 */ /* 0x000fe2000fffe03f */
[----:B0-----:R-:W-:Y:S02]  /*17a0*/  IADD3 R185, R186, 0x40, -R185 ;  /* 0x00000040bab97810 */ /* 0x001fe40007ffe8b9 */
[----:B------:R-:W-:Y:S02]  /*17b0*/  LOP3.LUT R8, R199, 0xff, RZ, 0xc0, !PT ;  /* 0x000000ffc7087812 */ /* 0x000fe400078ec0ff */
[----:B--2---:R-:W-:Y:S01]  /*17c0*/  ISETP.NE.AND P0, PT, R0, 0x1, PT ;  /* 0x000000010000780c */ /* 0x004fe20003f05270 */
[----:B------:R-:W-:-:S12]  /*17d0*/  IMAD.U32 R0, RZ, RZ, UR4 ;  /* 0x00000004ff007e24 */ /* 0x000fd8000f8e00ff */
[----:B------:R-:W0:Y:S08]  /*17e0*/  @P0 LDC R3, c[0x0][0x44c] ;  /* 0x00011300ff030b82 */ /* 0x000e300000000800 */
[----:B-1----:R-:W1:Y:S01]  /*17f0*/  @P0 LDC R4, c[0x0][0x450] ;  /* 0x00011400ff040b82 */ /* 0x002e620000000800 */
[----:B0-----:R-:W-:-:S05]  /*1800*/  @P0 IMAD.HI.U32 R3, R3, UR4, RZ ;  /* 0x0000000403030c27 */ /* 0x001fca000f8e00ff */
        /* <DEDUP_REMOVED lines=9> */
[----:B------:R-:W-:-:S04]  /*18a0*/  SHF.R.U32.HI R0, RZ, 0x10, R199 ;  /* 0x00000010ff007819 */ /* 0x000fc800000116c7 */
[----:B------:R-:W-:-:S13]  /*18b0*/  ISETP.NE.AND P0, PT, R0, RZ, PT ;  /* 0x000000ff0000720c */ /* 0x000fda0003f05270 */
[----:B------:R-:W0:Y:S02]  /*18c0*/  @!P0 LDC R0, c[0x0][0xae8] ;  /* 0x0002ba00ff008b82 */ /* 0x000e240000000800 */
[-C--:B0-----:R-:W-:Y:S02]  /*18d0*/  IABS R7, R0.reuse ;  /* 0x0000000000077213 */ /* 0x081fe40000000000 */
        /* <DEDUP_REMOVED lines=26> */
.L_x_5119:
        /* <DEDUP_REMOVED lines=72> */
[----:B------:R-:W2:Y:S01]  /*1f00*/  LDL R4, [R1+0x8] ;  /* 0x0000080001047983 */ /* 0x000ea20000100800 */
        /* <DEDUP_REMOVED lines=9> */
[----:B------:R-:W-:Y:S01]  /*1fa0*/  UMOV UR7, 0x40000040 ;  /* 0x4000004000077882 */ /* 0x000fe20000000000 */
[----:B------:R-:W-:Y:S01]  /*1fb0*/  WARPGROUP.ARRIVE ;  /* 0x00000000000079c5 */ /* 0x000fe20000000000 */
        /* <DEDUP_REMOVED lines=12> */
[C---:B------:R-:W-:Y:S01]  /*2080*/  R2UR UR16, R5.reuse ;  /* 0x00000000051072ca */ /* 0x040fe200000e0000 */
[----:B------:R-:W-:Y:S01]  /*2090*/  VIADD R6, R5, 0x2 ;  /* 0x0000000205067836 */ /* 0x000fe20000000000 */
[----:B------:R-:W-:-:S04]  /*20a0*/  LOP3.LUT R3, R3, 0x2000000, RZ, 0xfc, !PT ;  /* 0x0200000003037812 */ /* 0x000fc800078efcff */
[----:B------:R-:W-:Y:S01]  /*20b0*/  R2UR UR12, R6 ;  /* 0x00000000060c72ca */ /* 0x000fe200000e0000 */
[----:B------:R-:W-:-:S04]  /*20c0*/  IMAD R4, R2, 0x1000, R3 ;  /* 0x0000100002047824 */ /* 0x000fc800078e0203 */
[C---:B------:R-:W-:Y:S01]  /*20d0*/  VIADD R6, R4.reuse, 0x80 ;  /* 0x0000008004067836 */ /* 0x040fe20000000000 */
[----:B------:R-:W-:-:S04]  /*20e0*/  R2UR UR18, R4 ;  /* 0x00000000041272ca */ /* 0x000fc800000e0000 */
[----:B------:R-:W-:Y:S01]  /*20f0*/  R2UR UR14, R6 ;  /* 0x00000000060e72ca */ /* 0x000fe200000e0000 */
[C---:B------:R-:W-:Y:S02]  /*2100*/  VIADD R6, R5.reuse, 0x4 ;  /* 0x0000000405067836 */ /* 0x040fe40000000000 */
[----:B------:R-:W-:-:S03]  /*2110*/  VIADD R5, R5, 0x6 ;  /* 0x0000000605057836 */ /* 0x000fc60000000000 */
[----:B------:R-:W-:Y:S01]  /*2120*/  R2UR UR8, R6 ;  /* 0x00000000060872ca */ /* 0x000fe200000e0000 */
[C---:B------:R-:W-:Y:S01]  /*2130*/  VIADD R6, R4.reuse, 0x100 ;  /* 0x0000010004067836 */ /* 0x040fe20000000000 */
[----:B------:R-:W-:Y:S01]  /*2140*/  R2UR UR4, R5 ;  /* 0x00000000050472ca */ /* 0x000fe200000e0000 */
[----:B------:R-:W-:Y:S01]  /*2150*/  HGMMA.64x256x16.F32.BF16 R24, gdesc[UR16].tnspB, RZ, !UPT, gsb0 ;  /* 0x43e00000101879f0 */ /* 0x000fe2000c0018ff */
[----:B------:R-:W-:Y:S02]  /*2160*/  VIADD R4, R4, 0x180 ;  /* 0x0000018004047836 */ /* 0x000fe40000000000 */
[----:B------:R-:W-:-:S03]  /*2170*/  R2UR UR10, R6 ;  /* 0x00000000060a72ca */ /* 0x000fc600000e0000 */
[----:B------:R-:W-:Y:S01]  /*2180*/  R2UR UR6, R4 ;  /* 0x00000000040672ca */ /* 0x000fe200000e0000 */
[----:B------:R-:W-:-:S05]  /*2190*/  IMAD.MOV.U32 R4, RZ, RZ, 0x1 ;  /* 0x00000001ff047424 */ /* 0x000fca00078e00ff */
[----:B------:R-:W-:-:S04]  /*21a0*/  SEL R4, R4, 0x2, !P0 ;  /* 0x0000000204047807 */ /* 0x000fc80004000000 */
[----:B------:R-:W-:-:S04]  /*21b0*/  LOP3.LUT R4, R4, 0x1, RZ, 0xfc, !PT ;  /* 0x0000000104047812 */ /* 0x000fc800078efcff */
[----:B------:R-:W-:Y:S01]  /*21c0*/  ISETP.NE.AND P1, PT, R4, 0x3, PT ;  /* 0x000000030400780c */ /* 0x000fe20003f25270 */
        /* <DEDUP_REMOVED lines=15> */
.L_x_5121:
[----:B------:R-:W0:Y:S01]  /*22c0*/  S2R R5, SR_CgaCtaId ;  /* 0x0000000000057919 */ /* 0x000e220000008800 */
[----:B------:R-:W-:Y:S01]  /*22d0*/  UIADD3 UR6, UR20, -0x2, URZ ;  /* 0xfffffffe14067890 */ /* 0x000fe2000fffe03f */
[----:B------:R-:W-:-:S04]  /*22e0*/  IMAD R4, R2, 0x8, R17 ;  /* 0x0000000802047824 */ /* 0x000fc800078e0211 */
[----:B------:R-:W-:Y:S01]  /*22f0*/  VIADD R4, R4, 0x38860 ;  /* 0x0003886004047836 */ /* 0x000fe20000000000 */
[----:B------:R-:W-:-:S04]  /*2300*/  ISETP.LE.AND P0, PT, R0, UR6, PT ;  /* 0x0000000600007c0c */ /* 0x000fc8000bf03270 */
[----:B0-----:R-:W-:-:S04]  /*2310*/  PRMT R4, R5, 0x654, R4 ;  /* 0x0000065405047816 */ /* 0x001fc80000000004 */
[----:B------:R0:W-:Y:S05]  /*2320*/  SYNCS.ARRIVE.TRANS64.RED.A1T0 RZ, [R4+URZ], RZ ;  /* 0x000000ff04ff79a7 */ /* 0x0001ea000810043f */
[----:B------:R-:W-:Y:S05]  /*2330*/  @!P0 BRA `(.L_x_5122) ;  /* 0x0000000800cc8947 */ /* 0x000fea0003800000 */
[----:B------:R-:W-:-:S05]  /*2340*/  UMOV UR20, UR6 ;  /* 0x0000000600147c82 */ /* 0x000fca0008000000 */
.L_x_5124:
        /* <DEDUP_REMOVED lines=9> */
[----:B------:R-:W-:Y:S01]  /*23e0*/  SEL R2, R2, RZ, P0 ;  /* 0x000000ff02027207 */ /* 0x000fe20000000000 */
        /* <DEDUP_REMOVED lines=139> */
[----:B------:R-:W-:Y:S02]  /*2ca0*/  R2UR UR6, R4 ;  /* 0x00000000040672ca */ /* 0x000fe400000e0000 */
[----:B------:R-:W-:Y:S01]  /*2cb0*/  SEL R4, RZ, 0x1, P0 ;  /* 0x00000001ff047807 */ /* 0x000fe20000000000 */
[----:B------:R-:W-:-:S02]  /*2cc0*/  WARPGROUP.DEPBAR.LE gsb0, 0x0 ;  /* 0x00008000000079c5 */ /* 0x000fc40000010000 */
[----:B------:R-:W-:-:S15]  /*2cd0*/  WARPGROUP.ARRIVE ;  /* 0x00000000000079c5 */ /* 0x000fde0000000000 */
[----:B------:R-:W-:-:S05]  /*2ce0*/  NOP ;  /* 0x0000000000007918 */ /* 0x000fca0000000000 */
        /* <DEDUP_REMOVED lines=9> */
[----:B------:R-:W-:Y:S01]  /*2d80*/  R2UR UR7, R4 ;  /* 0x00000000040772ca */ /* 0x000fe200000e0000 */
[----:B------:R-:W-:Y:S01]  /*2d90*/  UMOV UR6, UR20 ;  /* 0x0000001400067c82 */ /* 0x000fe20008000000 */
[----:B------:R-:W-:Y:S01]  /*2da0*/  UIADD3 UR20, UR20, -0x1, URZ ;  /* 0xffffffff14147890 */ /* 0x000fe2000fffe03f */
[----:B------:R-:W-:-:S10]  /*2db0*/  ISETP.LT.AND P0, PT, R0, UR6, PT ;  /* 0x0000000600007c0c */ /* 0x000fd4000bf01270 */
[----:B------:R-:W-:Y:S01]  /*2dc0*/  ULOP3.LUT UR37, UR37, UR7, URZ, 0x3c, !UPT ;  /* 0x0000000725257292 */ /* 0x000fe2000f8e3c3f */
[----:B------:R-:W-:Y:S02]  /*2dd0*/  WARPGROUP.DEPBAR.LE gsb0, 0x0 ;  /* 0x00008000000079c5 */ /* 0x000fe40000010000 */
[----:B------:R-:W-:Y:S06]  /*2de0*/  BAR.ARV 0xf, 0x100 ;  /* 0x03c4000000007b1d */ /* 0x000fec0000002000 */
[----:B------:R-:W-:Y:S05]  /*2df0*/  @!P1 BRA `(.L_x_5123) ;  /* 0x0000000000049947 */ /* 0x000fea0003800000 */
[----:B------:R-:W-:Y:S01]  /*2e00*/  BPT.TRAP 0x1 ;  /* 0x000000040000795c */ /* 0x000fe20000300000 */
.L_x_5123:
[----:B------:R-:W0:Y:S01]  /*2e10*/  S2R R5, SR_CgaCtaId ;  /* 0x0000000000057919 */ /* 0x000e220000008800 */
[----:B------:R-:W-:-:S04]  /*2e20*/  IMAD R4, R2, 0x8, R17 ;  /* 0x0000000802047824 */ /* 0x000fc800078e0211 */
[----:B------:R-:W-:-:S05]  /*2e30*/  VIADD R4, R4, 0x38860 ;  /* 0x0003886004047836 */ /* 0x000fca0000000000 */
[----:B0-----:R-:W-:-:S04]  /*2e40*/  PRMT R4, R5, 0x654, R4 ;  /* 0x0000065405047816 */ /* 0x001fc80000000004 */
[----:B------:R1:W-:Y:S01]  /*2e50*/  SYNCS.ARRIVE.TRANS64.RED.A1T0 RZ, [R4+URZ], RZ ;  /* 0x000000ff04ff79a7 */ /* 0x0003e2000810043f */
[----:B------:R-:W-:Y:S05]  /*2e60*/  @P0 BRA `(.L_x_5124) ;  /* 0xfffffff400380947 */ /* 0x000fea000383ffff */
.L_x_5122:
[----:B------:R-:W-:Y:S01]  /*2e70*/  BAR.SYNC.DEFER_BLOCKING 0xe, 0x100 ;  /* 0x0384000000007b1d */ /* 0x000fe20000010000 */
[C---:B------:R-:W-:Y:S01]  /*2e80*/  IMAD R0, R2.reuse, 0x40, R19 ;  /* 0x0000004002007824 */ /* 0x040fe200078e0213 */
[----:B------:R-:W-:Y:S01]  /*2e90*/  PLOP3.LUT P0, PT, PT, PT, PT, 0x8, 0x0 ;  /* 0x000000000000781c */ /* 0x000fe20003f0e170 */
[----:B------:R-:W-:Y:S02]  /*2ea0*/  VIADD R2, R2, 0x1 ;  /* 0x0000000102027836 */ /* 0x000fe40000000000 */
[----:B------:R-:W-:Y:S02]  /*2eb0*/  IMAD R17, R0, 0x4, R17 ;  /* 0x0000000400117824 */ /* 0x000fe400078e0211 */
[----:B------:R-:W-:Y:S01]  /*2ec0*/  IMAD.MOV.U32 R20, RZ, RZ, RZ ;  /* 0x000000ffff147224 */ /* 0x000fe200078e00ff */
[----:B------:R-:W-:-:S04]  /*2ed0*/  ISETP.NE.AND P1, PT, R2, 0x2, PT ;  /* 0x000000020200780c */ /* 0x000fc80003f25270 */
[----:B------:R-:W-:Y:S01]  /*2ee0*/  SEL R2, R2, RZ, P1 ;  /* 0x000000ff02027207 */ /* 0x000fe20000800000 */
[----:B------:R-:W2:Y:S04]  /*2ef0*/  LDS R3, [R17+0x38400] ;  /* 0x0384000011037984 */ /* 0x000ea80000000800 */
[----:B------:R-:W3:Y:S01]  /*2f00*/  LDS R0, [R17+0x38420] ;  /* 0x0384200011007984 */ /* 0x000ee20000000800 */
        /* <DEDUP_REMOVED lines=65> */
[-C--:B---3--:R-:W-:Y:S01]  /*3320*/  FMUL.FTZ R26, R26, R0.reuse ;  /* 0x000000001a1a7220 */ /* 0x088fe20000410000 */
[-C--:B------:R-:W-:Y:S01]  /*3330*/  FMUL.FTZ R27, R27, R0.reuse ;  /* 0x000000001b1b7220 */ /* 0x080fe20000410000 */
[-C--:B------:R-:W-:Y:S01]  /*3340*/  FMUL.FTZ R30, R30, R0.reuse ;  /* 0x000000001e1e7220 */ /* 0x080fe20000410000 */
[----:B------:R-:W-:Y:S01]  /*3350*/  R2UR UR4, R3 ;  /* 0x00000000030472ca */ /* 0x000fe200000e0000 */
        /* <DEDUP_REMOVED lines=62> */
[----:B------:R-:W-:Y:S01]  /*3740*/  ULOP3.LUT UR37, UR37, UR4, URZ, 0x3c, !UPT ;  /* 0x0000000425257292 */ /* 0x000fe2000f8e3c3f */
[----:B------:R-:W-:Y:S06]  /*3750*/  BAR.ARV 0xf, 0x100 ;  /* 0x03c4000000007b1d */ /* 0x000fec0000002000 */
[----:B------:R-:W-:Y:S05]  /*3760*/  BRA `(.L_x_5120) ;  /* 0x000000ac00807947 */ /* 0x000fea0003800000 */
.L_x_5118:
[----:B------:R-:W2:Y:S01]  /*3770*/  LDC R0, c[0x0][0x448] ;  /* 0x00011200ff007b82 */ /* 0x000ea20000000800 */
[----:B------:R-:W-:Y:S01]  /*3780*/  UIADD3 UR4, UR39, 0x3f, URZ ;  /* 0x0000003f27047890 */ /* 0x000fe2000fffe03f */
[----:B01----:R-:W-:Y:S02]  /*3790*/  IADD3 R5, R186, 0x40, -R185 ;  /* 0x00000040ba057810 */ /* 0x003fe40007ffe8b9 */
[----:B------:R-:W-:Y:S02]  /*37a0*/  LOP3.LUT R16, R16, 0xfffffffd, RZ, 0xc0, !PT ;  /* 0xfffffffd10107812 */ /* 0x000fe400078ec0ff */
[----:B--2---:R-:W-:-:S13]  /*37b0*/  ISETP.NE.AND P0, PT, R0, 0x1, PT ;  /* 0x000000010000780c */ /* 0x004fda0003f05270 */
[----:B------:R-:W0:Y:S01]  /*37c0*/  @P0 LDC R0, c[0x0][0x44c] ;  /* 0x00011300ff000b82 */ /* 0x000e220000000800 */
[----:B------:R-:W-:-:S07]  /*37d0*/  @P0 LOP3.LUT R16, R16, 0x2, RZ, 0xfc, !PT ;  /* 0x0000000210100812 */ /* 0x000fce00078efcff */
[----:B------:R-:W1:Y:S01]  /*37e0*/  @P0 LDC R4, c[0x0][0x450] ;  /* 0x00011400ff040b82 */ /* 0x000e620000000800 */
[----:B0-----:R-:W-:-:S04]  /*37f0*/  @P0 IMAD.HI.U32 R3, R0, UR4, RZ ;  /* 0x0000000400030c27 */ /* 0x001fc8000f8e00ff */
[----:B------:R-:W-:Y:S01]  /*3800*/  IMAD.U32 R0, RZ, RZ, UR4 ;  /* 0x00000004ff007e24 */ /* 0x000fe2000f8e00ff */
[----:B------:R-:W-:Y:S01]  /*3810*/  UMOV UR4, URZ ;  /* 0x0000003f00047c82 */ /* 0x000fe20008000000 */
[----:B-1----:R-:W-:-:S05]  /*3820*/  @P0 SHF.R.U32.HI R0, RZ, R4, R3 ;  /* 0x00000004ff000219 */ /* 0x002fca0000011603 */
[----:B------:R-:W-:-:S05]  /*3830*/  IMAD.IADD R0, R5, 0x1, R0 ;  /* 0x0000000105007824 */ /* 0x000fca00078e0200 */
[----:B------:R-:W-:-:S04]  /*3840*/  SHF.R.S32.HI R3, RZ, 0x1f, R0 ;  /* 0x0000001fff037819 */ /* 0x000fc80000011400 */
[----:B------:R-:W-:Y:S02]  /*3850*/  LEA.HI R3, R3, R0, RZ, 0x6 ;  /* 0x0000000003037211 */ /* 0x000fe400078f30ff */
[----:B------:R-:W-:Y:S02]  /*3860*/  LOP3.LUT R0, R199, 0xff, RZ, 0xc0, !PT ;  /* 0x000000ffc7007812 */ /* 0x000fe400078ec0ff */
[----:B------:R-:W-:Y:S02]  /*3870*/  SHF.R.S32.HI R3, RZ, 0x6, R3 ;  /* 0x00000006ff037819 */ /* 0x000fe40000011403 */
[----:B------:R-:W-:Y:S02]  /*3880*/  R2UR UR38, R0 ;  /* 0x00000000002672ca */ /* 0x000fe400000e0000 */
[----:B------:R-:W-:-:S04]  /*3890*/  VIMNMX R6, R6, R3, PT ;  /* 0x0000000306067248 */ /* 0x000fc80003fe0100 */
[----:B------:R-:W-:-:S13]  /*38a0*/  ISETP.GE.AND P0, PT, R6, 0x1, PT ;  /* 0x000000010600780c */ /* 0x000fda0003f06270 */
[----:B------:R-:W-:Y:S05]  /*38b0*/  @!P0 BRA `(.L_x_5125) ;  /* 0x0000000000948947 */ /* 0x000fea0003800000 */
[----:B------:R-:W-:Y:S01]  /*38c0*/  SHF.R.U32.HI R5, RZ, 0x10, R199 ;  /* 0x00000010ff057819 */ /* 0x000fe200000116c7 */
[----:B------:R-:W-:-:S03]  /*38d0*/  UMOV UR4, URZ ;  /* 0x0000003f00047c82 */ /* 0x000fc60008000000 */
[----:B------:R-:W-:-:S13]  /*38e0*/  ISETP.NE.AND P0, PT, R5, RZ, PT ;  /* 0x000000ff0500720c */ /* 0x000fda0003f05270 */
[----:B------:R-:W0:Y:S02]  /*38f0*/  @!P0 LDC R5, c[0x0][0xae8] ;  /* 0x0002ba00ff058b82 */ /* 0x000e240000000800 */
[-C--:B0-----:R-:W-:Y:S02]  /*3900*/  IABS R0, R5.reuse ;  /* 0x0000000500007213 */ /* 0x081fe40000000000 */
[----:B------:R-:W-:Y:S02]  /*3910*/  IABS R8, R5 ;  /* 0x0000000500087213 */ /* 0x000fe40000000000 */
[----:B------:R-:W-:Y:S02]  /*3920*/  R2UR UR8, R0 ;  /* 0x00000000000872ca */ /* 0x000fe400000e0000 */
[C---:B------:R-:W-:Y:S02]  /*3930*/  IADD3 R0, R5.reuse, -0x1, R6 ;  /* 0xffffffff05007810 */ /* 0x040fe40007ffe006 */
[----:B------:R-:W-:-:S02]  /*3940*/  R2UR UR9, R5 ;  /* 0x00000000050972ca */ /* 0x000fc400000e0000 */
[----:B------:R-:W-:Y:S02]  /*3950*/  IABS R7, R0 ;  /* 0x0000000000077213 */ /* 0x000fe40000000000 */
[----:B------:R-:W-:Y:S02]  /*3960*/  LOP3.LUT R0, R0, R5, RZ, 0x3c, !PT ;  /* 0x0000000500007212 */ /* 0x000fe400078e3cff */
[----:B------:R-:W-:-:S03]  /*3970*/  R2UR UR7, R7 ;  /* 0x00000000070772ca */ /* 0x000fc600000e0000 */
[----:B------:R-:W0:Y:S04]  /*3980*/  I2F.RP R3, UR8 ;  /* 0x0000000800037d06 */ /* 0x000e280008209400 */
[----:B------:R-:W-:-:S06]  /*3990*/  UISETP.NE.AND UP0, UPT, UR9, URZ, UPT ;  /* 0x0000003f0900728c */ /* 0x000fcc000bf05270 */
[----:B------:R-:W-:Y:S01]  /*39a0*/  PLOP3.LUT P0, PT, PT, PT, UP0, 0x80, 0x0 ;  /* 0x000000000000781c */ /* 0x000fe20003f0f008 */
        /* <DEDUP_REMOVED lines=16> */
[----:B------:R-:W-:Y:S01]  /*3ab0*/  UISETP.GE.AND UP2, UPT, UR6, URZ, UPT ;  /* 0x0000003f0600728c */ /* 0x000fe2000bf46270 */
[----:B------:R-:W-:-:S08]  /*3ac0*/  @!P0 R2UR UR6, R5 ;  /* 0x00000000050682ca */ /* 0x000fd000000e0000 */
[----:B------:R-:W-:-:S07]  /*3ad0*/  @UP1 UIADD3 UR5, UR5, 0x1, URZ ;  /* 0x0000000105051890 */ /* 0x000fce000fffe03f */
[----:B------:R-:W-:Y:S02]  /*3ae0*/  UMOV UR4, UR5 ;  /* 0x0000000500047c82 */ /* 0x000fe40008000000 */
[----:B------:R-:W-:Y:S02]  /*3af0*/  @!UP2 UIADD3 UR4, -UR4, URZ, URZ ;  /* 0x0000003f0404a290 */ /* 0x000fe4000fffe13f */
[----:B------:R-:W-:-:S12]  /*3b00*/  @!UP0 ULOP3.LUT UR4, URZ, UR6, URZ, 0x33, !UPT ;  /* 0x000000063f048292 */ /* 0x000fd8000f8e333f */
.L_x_5125:
[----:B------:R-:W-:Y:S02]  /*3b10*/  UIMAD UR38, UR38, UR4, URZ ;  /* 0x00000004262672a4 */ /* 0x000fe4000f8e023f */
[----:B------:R-:W-:Y:S01]  /*3b20*/  IMAD.U32 R3, RZ, RZ, UR4 ;  /* 0x00000004ff037e24 */ /* 0x000fe2000f8e00ff */
[----:B------:R-:W-:Y:S01]  /*3b30*/  PLOP3.LUT P0, PT, PT, PT, PT, 0x80, 0x0 ;  /* 0x000000000000781c */ /* 0x000fe20003f0f070 */
[----:B------:R-:W-:Y:S01]  /*3b40*/  IMAD.MOV.U32 R20, RZ, RZ, RZ ;  /* 0x000000ffff147224 */ /* 0x000fe200078e00ff */
[----:B------:R-:W-:Y:S02]  /*3b50*/  CS2R R150, SRZ ;  /* 0x0000000000967805 */ /* 0x000fe4000001ff00 */
[----:B------:R-:W-:Y:S02]  /*3b60*/  CS2R R148, SRZ ;  /* 0x0000000000947805 */ /* 0x000fe4000001ff00 */
[----:B------:R-:W-:Y:S01]  /*3b70*/  VIADDMNMX R168, R3, UR38, R6, PT ;  /* 0x0000002603a87c46 */ /* 0x000fe2000b800106 */
[----:B------:R-:W-:Y:S01]  /*3b80*/  IMAD.MOV.U32 R3, RZ, RZ, RZ ;  /* 0x000000ffff037224 */ /* 0x000fe200078e00ff */
[----:B------:R-:W-:-:S02]  /*3b90*/  CS2R R146, SRZ ;  /* 0x0000000000927805 */ /* 0x000fc4000001ff00 */
[----:B------:R-:W-:Y:S02]  /*3ba0*/  CS2R R144, SRZ ;  /* 0x0000000000907805 */ /* 0x000fe4000001ff00 */
[----:B------:R-:W-:Y:S02]  /*3bb0*/  ISETP.GT.AND P1, PT, R168, UR38, PT ;  /* 0x00000026a8007c0c */ /* 0x000fe4000bf24270 */
        /* <DEDUP_REMOVED lines=61> */
[----:B------:R-:W2:Y:S04]  /*3f90*/  LDL R0, [R1+0x8] ;  /* 0x0000080001007983 */ /* 0x000ea80000100800 */
        /* <DEDUP_REMOVED lines=28> */
.L_x_5126:
        /* <DEDUP_REMOVED lines=10> */
[----:B------:R-:W0:Y:S02]  /*4200*/  SYNCS.PHASECHK.TRANS64.TRYWAIT P1, [R17+URZ+0x38800], R6 ;  /* 0x03880006110075a7 */ /* 0x000e24000802017f */
[----:B0-----:R-:W-:Y:S05]  /*4210*/  @!P1 BRA `(.L_x_5127) ;  /* 0x0000015c00849947 */ /* 0x001fea0003800000 */
.L_x_5271:
[----:B------:R-:W-:Y:S05]  /*4220*/  @!P0 BRA `(.L_x_5128) ;  /* 0x0000000000048947 */ /* 0x000fea0003800000 */
[----:B------:R-:W-:Y:S01]  /*4230*/  BPT.TRAP 0x1 ;  /* 0x000000040000795c */ /* 0x000fe20000300000 */
.L_x_5128:
[----:B------:R-:W-:Y:S02]  /*4240*/  IMAD.U32 R8, RZ, RZ, UR37 ;  /* 0x00000025ff087e24 */ /* 0x000fe4000f8e00ff */
[----:B------:R-:W-:-:S03]  /*4250*/  IMAD R9, R2, 0x8, R17 ;  /* 0x0000000802097824 */ /* 0x000fc600078e0211 */
[----:B------:R-:W-:-:S04]  /*4260*/  SHF.L.U32 R8, R8, 0x1f, RZ ;  /* 0x0000001f08087819 */ /* 0x000fc800000006ff */
[----:B------:R1:W2:Y:S01]  /*4270*/  SYNCS.PHASECHK.TRANS64.TRYWAIT P1, [R9+URZ+0x38830], R8 ;  /* 0x03883008090075a7 */ /* 0x0002a2000802017f */
[----:B------:R-:W-:Y:S05]  /*4280*/  @!P0 BRA `(.L_x_5129) ;  /* 0x0000000000048947 */ /* 0x000fea0003800000 */
[----:B------:R-:W-:Y:S01]  /*4290*/  BPT.TRAP 0x1 ;  /* 0x000000040000795c */ /* 0x000fe20000300000 */
.L_x_5129:
[----:B------:R-:W-:-:S05]  /*42a0*/  VIADD R0, R17, 0x22400 ;  /* 0x0002240011007836 */ /* 0x000fca0000000000 */
[----:B------:R-:W-:-:S04]  /*42b0*/  SHF.R.U32.HI R0, RZ, 0x4, R0 ;  /* 0x00000004ff007819 */ /* 0x000fc80000011600 */
[----:B------:R-:W-:Y:S01]  /*42c0*/  LOP3.LUT R0, R0, 0x3fff, RZ, 0xc0, !PT ;  /* 0x00003fff00007812 */ /* 0x000fe200078ec0ff */
[----:B--2---:R-:W-:Y:S06]  /*42d0*/  @P1 BRA `(.L_x_5130) ;  /* 0x0000000000081947 */ /* 0x004fec0003800000 */
[----:B------:R-:W2:Y:S02]  /*42e0*/  SYNCS.PHASECHK.TRANS64.TRYWAIT P1, [R9+URZ+0x38830], R8 ;  /* 0x03883008090075a7 */ /* 0x000ea4000802017f */
[----:B--2---:R-:W-:Y:S05]  /*42f0*/  @!P1 BRA `(.L_x_5131) ;  /* 0x0000015c00609947 */ /* 0x004fea0003800000 */
.L_x_5130:
[----:B------:R-:W-:Y:S05]  /*4300*/  WARPSYNC.ALL ;  /* 0x0000000000007948 */ /* 0x000fea0003800000 */
[----:B------:R-:W-:Y:S01]  /*4310*/  LOP3.LUT R4, R0, 0x10000, RZ, 0xfc, !PT ;  /* 0x0001000000047812 */ /* 0x000fe200078efcff */
[----:B------:R-:W-:Y:S01]  /*4320*/  VIADD R0, R17, 0x20400 ;  /* 0x0002040011007836 */ /* 0x000fe20000000000 */
[----:B------:R-:W-:-:S03]  /*4330*/  WARPGROUP.ARRIVE ;  /* 0x00000000000079c5 */ /* 0x000fc60000000000 */
[----:B------:R-:W-:Y:S01]  /*4340*/  IMAD R3, R2, 0x200, R4 ;  /* 0x0000020002037824 */ /* 0x000fe200078e0204 */
[----:B------:R-:W-:Y:S01]  /*4350*/  UMOV UR11, 0x40000040 ;  /* 0x40000040000b7882 */ /* 0x000fe20000000000 */
[----:B------:R-:W-:Y:S01]  /*4360*/  UMOV UR9, 0x40000040 ;  /* 0x4000004000097882 */ /* 0x000fe20000000000 */
[----:B------:R-:W-:Y:S01]  /*4370*/  SHF.R.U32.HI R0, RZ, 0x4, R0 ;  /* 0x00000004ff007819 */ /* 0x000fe20000011600 */
[----:B------:R-:W-:Y:S01]  /*4380*/  UMOV UR15, 0x40000040 ;  /* 0x40000040000f7882 */ /* 0x000fe20000000000 */
[----:B------:R-:W-:Y:S01]  /*4390*/  R2UR UR10, R3 ;  /* 0x00000000030a72ca */ /* 0x000fe200000e0000 */
[----:B------:R-:W-:Y:S01]  /*43a0*/  UMOV UR13, 0x40000040 ;  /* 0x40000040000d7882 */ /* 0x000fe20000000000 */
[----:B------:R-:W-:Y:S01]  /*43b0*/  LOP3.LUT R0, R0, 0x3fff, RZ, 0xc0, !PT ;  /* 0x00003fff00007812 */ /* 0x000fe200078ec0ff */
[----:B------:R-:W-:Y:S01]  /*43c0*/  UMOV UR19, 0x40000040 ;  /* 0x4000004000137882 */ /* 0x000fe20000000000 */
[----:B------:R-:W-:Y:S01]  /*43d0*/  UMOV UR17, 0x40000040 ;  /* 0x4000004000117882 */ /* 0x000fe20000000000 */
[----:B------:R-:W-:Y:S01]  /*43e0*/  UMOV UR23, 0x40000040 ;  /* 0x4000004000177882 */ /* 0x000fe20000000000 */
[----:B------:R-:W-:Y:S01]  /*43f0*/  LOP3.LUT R0, R0, 0x10000, RZ, 0xfc, !PT ;  /* 0x0001000000007812 */ /* 0x000fe200078efcff */
[----:B------:R-:W-:-:S03]  /*4400*/  UMOV UR21, 0x40000040 ;  /* 0x4000004000157882 */ /* 0x000fc60000000000 */
[C---:B------:R-:W-:Y:S01]  /*4410*/  R2UR UR8, R0.reuse ;  /* 0x00000000000872ca */ /* 0x040fe200000e0000 */
[C---:B------:R-:W-:Y:S02]  /*4420*/  VIADD R3, R0.reuse, 0x2 ;  /* 0x0000000200037836 */ /* 0x040fe40000000000 */
[----:B------:R-:W-:Y:S02]  /*4430*/  UIADD3 UR14, UR10, 0x2, URZ ;  /* 0x000000020a0e7890 */ /* 0x000fe4000fffe03f */
[----:B------:R-:W-:Y:S01]  /*4440*/  UIADD3 UR18, UR10, 0x4, URZ ;  /* 0x000000040a127890 */ /* 0x000fe2000fffe03f */
[----:B------:R-:W-:Y:S01]  /*4450*/  R2UR UR12, R3 ;  /* 0x00000000030c72ca */ /* 0x000fe200000e0000 */
[C---:B------:R-:W-:Y:S01]  /*4460*/  VIADD R3, R0.reuse, 0x4 ;  /* 0x0000000400037836 */ /* 0x040fe20000000000 */
[----:B------:R-:W-:Y:S01]  /*4470*/  UIADD3 UR22, UR10, 0x6, URZ ;  /* 0x000000060a167890 */ /* 0x000fe2000fffe03f */
[----:B------:R-:W-:-:S03]  /*4480*/  VIADD R0, R0, 0x6 ;  /* 0x0000000600007836 */ /* 0x000fc60000000000 */
[----:B------:R-:W-:Y:S01]  /*4490*/  R2UR UR16, R3 ;  /* 0x00000000031072ca */ /* 0x000fe200000e0000 */
[----:B------:R-:W-:Y:S01]  /*44a0*/  HGMMA.64x64x16.F32.BF16 R24, gdesc[UR8], RZ, !UPT, gsb0 ;  /* 0x00e00000081879f0 */ /* 0x000fe2000c0018ff */
[----:B------:R-:W-:Y:S02]  /*44b0*/  R2UR UR20, R0 ;  /* 0x00000000001472ca */ /* 0x000fe400000e0000 */
        /* <DEDUP_REMOVED lines=10> */
[----:B------:R-:W3:Y:S02]  /*4560*/  SYNCS.PHASECHK.TRANS64.TRYWAIT P1, [R17+URZ+0x38810], R6 ;  /* 0x03881006110075a7 */ /* 0x000ee4000802017f */
[----:B---3--:R-:W-:Y:S05]  /*4570*/  @!P1 BRA `(.L_x_5132) ;  /* 0x0000015800d49947 */ /* 0x008fea0003800000 */
.L_x_5272:
[----:B------:R-:W-:Y:S05]  /*4580*/  @!P0 BRA `(.L_x_5133) ;  /* 0x0000000000048947 */ /* 0x000fea0003800000 */
[----:B------:R-:W-:Y:S01]  /*4590*/  BPT.TRAP 0x1 ;  /* 0x000000040000795c */ /* 0x000fe20000300000 */
.L_x_5133:
[----:B------:R4:W0:Y:S01]  /*45a0*/  SYNCS.PHASECHK.TRANS64.TRYWAIT P1, [R9+URZ+0x38850], R8 ;  /* 0x03885008090075a7 */ /* 0x000822000802017f */
[----:B------:R-:W-:Y:S05]  /*45b0*/  @!P0 BRA `(.L_x_5134) ;  /* 0x0000000000048947 */ /* 0x000fea0003800000 */
[----:B------:R-:W-:Y:S01]  /*45c0*/  BPT.TRAP 0x1 ;  /* 0x000000040000795c */ /* 0x000fe20000300000 */
.L_x_5134:
[C---:B------:R-:W-:Y:S02]  /*45d0*/  VIADD R0, R17.reuse, 0x400 ;  /* 0x0000040011007836 */ /* 0x040fe40000000000 */
[----:B------:R-:W-:-:S03]  /*45e0*/  VIADD R3, R17, 0x26400 ;  /* 0x0002640011037836 */ /* 0x000fc60000000000 */
[----:B------:R-:W-:Y:S02]  /*45f0*/  SHF.R.U32.HI R0, RZ, 0x4, R0 ;  /* 0x00000004ff007819 */ /* 0x000fe40000011600 */
[----:B------:R-:W-:Y:S02]  /*4600*/  SHF.R.U32.HI R3, RZ, 0x4, R3 ;  /* 0x00000004ff037819 */ /* 0x000fe40000011603 */
[----:B------:R-:W-:Y:S02]  /*4610*/  LOP3.LUT R0, R0, 0x3fff, RZ, 0xc0, !PT ;  /* 0x00003fff00007812 */ /* 0x000fe400078ec0ff */
[----:B------:R-:W-:Y:S02]  /*4620*/  LOP3.LUT R3, R3, 0x3fff, RZ, 0xc0, !PT ;  /* 0x00003fff03037812 */ /* 0x000fe400078ec0ff */
[----:B------:R-:W-:Y:S02]  /*4630*/  LOP3.LUT R0, R0, 0x10000, RZ, 0xfc, !PT ;  /* 0x0001000000007812 */ /* 0x000fe400078efcff */
[----:B------:R-:W-:-:S03]  /*4640*/  LOP3.LUT R3, R3, 0x10000, RZ, 0xfc, !PT ;  /* 0x0001000003037812 */ /* 0x000fc600078efcff */
[----:B------:R-:W-:Y:S01]  /*4650*/  IMAD R5, R2, 0x1000, R0 ;  /* 0x0000100002057824 */ /* 0x000fe200078e0200 */
[----:B0-----:R-:W-:Y:S06]  /*4660*/  @P1 BRA `(.L_x_5135) ;  /* 0x0000000000081947 */ /* 0x001fec0003800000 */
[----:B------:R-:W0:Y:S02]  /*4670*/  SYNCS.PHASECHK.TRANS64.TRYWAIT P1, [R9+URZ+0x38850], R8 ;  /* 0x03885008090075a7 */ /* 0x000e24000802017f */
[----:B0-----:R-:W-:Y:S05]  /*4680*/  @!P1 BRA `(.L_x_5136) ;  /* 0x0000015800a49947 */ /* 0x001fea0003800000 */
.L_x_5135:
[----:B------:R-:W-:Y:S01]  /*4690*/  R2UR UR24, R3 ;  /* 0x00000000031872ca */ /* 0x000fe200000e0000 */
[----:B------:R-:W-:Y:S01]  /*46a0*/  WARPGROUP.ARRIVE ;  /* 0x00000000000079c5 */ /* 0x000fe20000000000 */
[----:B------:R-:W-:Y:S01]  /*46b0*/  R2UR UR26, R5 ;  /* 0x00000000051a72ca */ /* 0x000fe200000e0000 */
[----:B------:R-:W-:Y:S01]  /*46c0*/  UMOV UR25, 0x40000040 ;  /* 0x4000004000197882 */ /* 0x000fe20000000000 */
[----:B------:R-:W-:Y:S01]  /*46d0*/  UMOV UR27, 0x40000040 ;  /* 0x40000040001b7882 */ /* 0x000fe20000000000 */
[----:B------:R-:W-:Y:S01]  /*46e0*/  VIADD R7, R3, 0x2 ;  /* 0x0000000203077836 */ /* 0x000fe20000000000 */
[----:B------:R-:W-:Y:S01]  /*46f0*/  UMOV UR5, 0x40000040 ;  /* 0x4000004000057882 */ /* 0x000fe20000000000 */
[----:B---3--:R-:W-:Y:S01]  /*4700*/  VIADD R6, R5, 0x2 ;  /* 0x0000000205067836 */ /* 0x008fe20000000000 */
[----:B------:R-:W-:Y:S01]  /*4710*/  UMOV UR7, 0x40000040 ;  /* 0x4000004000077882 */ /* 0x000fe20000000000 */
[----:B------:R-:W0:Y:S01]  /*4720*/  S2R R10, SR_TID.X ;  /* 0x00000000000a7919 */ /* 0x000e220000002100 */
[----:B------:R-:W-:Y:S01]  /*4730*/  R2UR UR4, R7 ;  /* 0x00000000070472ca */ /* 0x000fe200000e0000 */
[----:B------:R-:W-:Y:S01]  /*4740*/  VIADD R7, R3, 0x4 ;  /* 0x0000000403077836 */ /* 0x000fe20000000000 */
[----:B------:R-:W-:Y:S01]  /*4750*/  R2UR UR6, R6 ;  /* 0x00000000060672ca */ /* 0x000fe200000e0000 */
[----:B------:R-:W-:-:S02]  /*4760*/  VIADD R6, R5, 0x4 ;  /* 0x0000000405067836 */ /* 0x000fc40000000000 */
[----:B------:R-:W-:Y:S01]  /*4770*/  HGMMA.64x64x16.F32.BF16 R24, gdesc[UR24], R24, gsb0 ;  /* 0x00e00000181879f0 */ /* 0x000fe20008001818 */
[----:B------:R-:W-:Y:S02]  /*4780*/  VIADD R11, R5, 0x800 ;  /* 0x00000800050b7836 */ /* 0x000fe40000000000 */
[----:B------:R-:W-:Y:S01]  /*4790*/  IMAD.MOV.U32 R15, RZ, RZ, 0x40 ;  /* 0x00000040ff0f7424 */ /* 0x000fe200078e00ff */
[----:B0-----:R-:W-:Y:S01]  /*47a0*/  SHF.R.U32.HI R10, RZ, 0x7, R10 ;  /* 0x00000007ff0a7819 */ /* 0x001fe2000001160a */
        /* <DEDUP_REMOVED lines=8> */
[----:B------:R-:W-:Y:S01]  /*4830*/  VIADD R6, R5, 0x6 ;  /* 0x0000000605067836 */ /* 0x000fe20000000000 */
        /* <DEDUP_REMOVED lines=115> */
[----:B------:R-:W0:Y:S01]  /*4f70*/  SHFL.IDX PT, R6, R10, RZ, 0x1f ;  /* 0x00001fff0a067589 */ /* 0x000e2200000e0000 */
[----:B------:R-:W-:Y:S01]  /*4f80*/  VIADD R7, R3, 0x800 ;  /* 0x0000080003077836 */ /* 0x000fe20000000000 */
[----:B0-----:R-:W-:-:S04]  /*4f90*/  ISETP.GT.AND P1, PT, R6, 0x7f, PT ;  /* 0x0000007f0600780c */ /* 0x001fc80003f24270 */
[----:B------:R-:W-:-:S05]  /*4fa0*/  SEL R6, RZ, 0x2, !P1 ;  /* 0x00000002ff067807 */ /* 0x000fca0004800000 */
[C---:B-12-4-:R-:W-:Y:S02]  /*4fb0*/  IMAD.IADD R8, R6.reuse, 0x1, R7 ;  /* 0x0000000106087824 */ /* 0x056fe400078e0207 */
        /* <DEDUP_REMOVED lines=12> */
[----:B------:R-:W-:Y:S02]  /*5080*/  IMAD.IADD R13, R11, 0x1, R8 ;  /* 0x000000010b0d7824 */ /* 0x000fe400078e0208 */
[--C-:B------:R-:W-:Y:S02]  /*5090*/  IMAD.IADD R7, R7, 0x1, R10.reuse ;  /* 0x0000000107077824 */ /* 0x100fe400078e020a */
        /* <DEDUP_REMOVED lines=167> */
.L_x_5137:
[----:B------:R-:W0:Y:S01]  /*5b10*/  LDC R5, c[0x0][0x448] ;  /* 0x00011200ff057b82 */ /* 0x000e220000000800 */
[----:B------:R-:W-:Y:S01]  /*5b20*/  ULDC UR4, c[0x0][0xad0] ;  /* 0x0002b40000047ab9 */ /* 0x000fe20000000800 */
[----:B------:R-:W-:Y:S01]  /*5b30*/  ULDC UR10, c[0x0][0xa80] ;  /* 0x0002a000000a7ab9 */ /* 0x000fe20000000800 */
[----:B------:R-:W-:Y:S01]  /*5b40*/  FMUL.FTZ R24, R24, UR4 ;  /* 0x0000000418187c20 */ /* 0x000fe20008410000 */
[----:B------:R-:W-:Y:S01]  /*5b50*/  FMUL.FTZ R25, R25, UR4 ;  /* 0x0000000419197c20 */ /* 0x000fe20008410000 */
[----:B------:R-:W-:Y:S01]  /*5b60*/  FMUL.FTZ R28, R28, UR4 ;  /* 0x000000041c1c7c20 */ /* 0x000fe20008410000 */
[----:B------:R-:W-:Y:S01]  /*5b70*/  FMUL.FTZ R33, R33, UR4 ;  /* 0x0000000421217c20 */ /* 0x000fe20008410000 */
[----:B------:R-:W-:Y:S01]  /*5b80*/  FMUL.FTZ R29, R29, UR4 ;  /* 0x000000041d1d7c20 */ /* 0x000fe20008410000 */
[----:B------:R-:W-:Y:S01]  /*5b90*/  MUFU.TANH R20, R25 ;  /* 0x0000001900147308 */ /* 0x000fe20000002400 */
        /* <DEDUP_REMOVED lines=15> */
[----:B0-----:R-:W-:Y:S01]  /*5c90*/  ISETP.NE.AND P5, PT, R5, 0x1, PT ;  /* 0x000000010500780c */ /* 0x001fe20003fa5270 */
[----:B------:R-:W-:Y:S01]  /*5ca0*/  VIADD R5, R191, UR39 ;  /* 0x00000027bf057c36 */ /* 0x000fe20008000000 */
[----:B------:R0:W2:Y:S01]  /*5cb0*/  MUFU.TANH R10, R28 ;  /* 0x0000001c000a7308 */ /* 0x0000a20000002400 */
[----:B------:R-:W-:Y:S01]  /*5cc0*/  FMUL.FTZ R31, R31, UR4 ;  /* 0x000000041f1f7c20 */ /* 0x000fe20008410000 */
[----:B------:R-:W-:Y:S01]  /*5cd0*/  FMUL.FTZ R34, R34, UR4 ;  /* 0x0000000422227c20 */ /* 0x000fe20008410000 */
[----:B------:R-:W-:-:S02]  /*5ce0*/  IMAD.MOV.U32 R57, RZ, RZ, R5 ;  /* 0x000000ffff397224 */ /* 0x000fc400078e0005 */
[----:B------:R-:W-:Y:S01]  /*5cf0*/  FMUL.FTZ R35, R35, UR4 ;  /* 0x0000000423237c20 */ /* 0x000fe20008410000 */
[----:B------:R-:W-:Y:S01]  /*5d00*/  FMUL.FTZ R38, R38, UR4 ;  /* 0x0000000426267c20 */ /* 0x000fe20008410000 */
[----:B------:R-:W-:Y:S01]  /*5d10*/  FMUL.FTZ R39, R39, UR4 ;  /* 0x0000000427277c20 */ /* 0x000fe20008410000 */
[----:B------:R-:W-:Y:S01]  /*5d20*/  FMUL.FTZ R42, R42, UR4 ;  /* 0x000000042a2a7c20 */ /* 0x000fe20008410000 */
[----:B------:R-:W3:Y:S01]  /*5d30*/  MUFU.TANH R11, R29 ;  /* 0x0000001d000b7308 */ /* 0x000ee20000002400 */
[----:B------:R-:W-:Y:S01]  /*5d40*/  FMUL.FTZ R43, R43, UR4 ;  /* 0x000000042b2b7c20 */ /* 0x000fe20008410000 */
[----:B------:R-:W-:Y:S01]  /*5d50*/  FMUL.FTZ R46, R46, UR4 ;  /* 0x000000042e2e7c20 */ /* 0x000fe20008410000 */
[----:B------:R-:W4:Y:S01]  /*5d60*/  @P5 LDC R6, c[0x0][0x44c] ;  /* 0x00011300ff065b82 */ /* 0x000f220000000800 */
[----:B------:R-:W-:Y:S01]  /*5d70*/  FMUL.FTZ R47, R47, UR4 ;  /* 0x000000042f2f7c20 */ /* 0x000fe20008410000 */
[----:B------:R-:W-:Y:S01]  /*5d80*/  FMUL.FTZ R50, R50, UR4 ;  /* 0x0000000432327c20 */ /* 0x000fe20008410000 */
[----:B------:R-:W-:Y:S01]  /*5d90*/  FMUL.FTZ R51, R51, UR4 ;  /* 0x0000000433337c20 */ /* 0x000fe20008410000 */
[----:B------:R-:W-:Y:S01]  /*5da0*/  FMUL.FTZ R54, R54, UR4 ;  /* 0x0000000436367c20 */ /* 0x000fe20008410000 */
[----:B------:R-:W5:Y:S01]  /*5db0*/  MUFU.TANH R32, R32 ;  /* 0x0000002000207308 */ /* 0x000f620000002400 */
[----:B------:R-:W-:Y:S01]  /*5dc0*/  FMUL.FTZ R55, R55, UR4 ;  /* 0x0000000437377c20 */ /* 0x000fe20008410000 */
[----:B------:R-:W5:Y:S01]  /*5dd0*/  S2R R169, SR_CgaCtaId ;  /* 0x0000000000a97919 */ /* 0x000f620000008800 */
[----:B------:R-:W1:Y:S01]  /*5de0*/  @P5 LDC R13, c[0x0][0x450] ;  /* 0x00011400ff0d5b82 */ /* 0x000e620000000800 */
[----:B------:R-:W-:Y:S01]  /*5df0*/  UMOV UR23, 0x40000040 ;  /* 0x4000004000177882 */ /* 0x000fe20000000000 */
[----:B------:R-:W-:Y:S01]  /*5e00*/  UMOV UR7, 0x40000040 ;  /* 0x4000004000077882 */ /* 0x000fe20000000000 */
[----:B------:R-:W-:Y:S01]  /*5e10*/  UMOV UR15, 0x40000040 ;  /* 0x40000040000f7882 */ /* 0x000fe20000000000 */
[----:B------:R-:W-:Y:S01]  /*5e20*/  UMOV UR19, 0x40000040 ;  /* 0x4000004000137882 */ /* 0x000fe20000000000 */
[----:B------:R-:W-:Y:S08]  /*5e30*/  MUFU.TANH R36, R36 ;  /* 0x0000002400247308 */ /* 0x000ff00000002400 */
[----:B------:R-:W-:Y:S01]  /*5e40*/  MUFU.TANH R37, R37 ;  /* 0x0000002500257308 */ /* 0x000fe20000002400 */
[----:B----4-:R-:W-:-:S04]  /*5e50*/  @P5 IMAD.HI.U32 R6, R5, R6, RZ ;  /* 0x0000000605065227 */ /* 0x010fc800078e00ff */
[----:B------:R-:W-:-:S03]  /*5e60*/  IMAD R5, R168, -0x40, R15 ;  /* 0xffffffc0a8057824 */ /* 0x000fc600078e020f */
[----:B------:R-:W-:Y:S01]  /*5e70*/  MUFU.TANH R40, R40 ;  /* 0x0000002800287308 */ /* 0x000fe20000002400 */
[----:B-1----:R-:W-:Y:S02]  /*5e80*/  @P5 SHF.R.U32.HI R57, RZ, R13, R6 ;  /* 0x0000000dff395219 */ /* 0x002fe40000011606 */
[----:B------:R-:W-:Y:S02]  /*5e90*/  IADD3 R6, R186, 0x1, R5 ;  /* 0x00000001ba067810 */ /* 0x000fe40007ffe005 */
[----:B0-----:R-:W-:Y:S01]  /*5ea0*/  IADD3 R28, -R190, R5, R186 ;  /* 0x00000005be1c7210 */ /* 0x001fe20007ffe1ba */
[----:B------:R-:W0:Y:S02]  /*5eb0*/  SHFL.IDX PT, R8, R57, RZ, 0x1c1f ;  /* 0x001c1fff39087589 */ /* 0x000e2400000e0000 */
[----:B------:R1:W4:Y:S02]  /*5ec0*/  MUFU.TANH R13, R33 ;  /* 0x00000021000d7308 */ /* 0x0003240000002400 */
[----:B------:R-:W4:Y:S06]  /*5ed0*/  SHFL.IDX PT, R57, R57, 0x1, 0x1c1f ;  /* 0x003c1f0039397f89 */ /* 0x000f2c00000e0000 */
[----:B------:R-:W4:Y:S01]  /*5ee0*/  MUFU.TANH R41, R41 ;  /* 0x0000002900297308 */ /* 0x000f220000002400 */
[----:B-1----:R-:W-:-:S07]  /*5ef0*/  IADD3 R33, -R185, R6, -R190 ;  /* 0x00000006b9217210 */ /* 0x002fce0007ffe9be */
[----:B------:R-:W1:Y:S01]  /*5f00*/  MUFU.TANH R44, R44 ;  /* 0x0000002c002c7308 */ /* 0x000e620000002400 */
[----:B0-----:R-:W-:-:S07]  /*5f10*/  VIADDMNMX R21, R8, R33, R28, PT ;  /* 0x0000002108157246 */ /* 0x001fce000380011c */
[----:B------:R-:W0:Y:S01]  /*5f20*/  MUFU.TANH R27, R45 ;  /* 0x0000002d001b7308 */ /* 0x000e220000002400 */
[C---:B------:R-:W-:Y:S02]  /*5f30*/  ISETP.GT.AND P1, PT, R21.reuse, RZ, PT ;  /* 0x000000ff1500720c */ /* 0x040fe40003f24270 */
[C---:B------:R-:W-:Y:S02]  /*5f40*/  ISETP.GT.AND P2, PT, R21.reuse, 0x1, PT ;  /* 0x000000011500780c */ /* 0x040fe40003f44270 */
[----:B------:R-:W-:-:S03]  /*5f50*/  ISETP.GT.AND P3, PT, R21, 0x8, PT ;  /* 0x000000081500780c */ /* 0x000fc60003f64270 */
[----:B------:R-:W0:Y:S01]  /*5f60*/  MUFU.TANH R48, R48 ;  /* 0x0000003000307308 */ /* 0x000e220000002400 */
[----:B------:R-:W-:Y:S02]  /*5f70*/  FSEL R29, R24, -INF , P1 ;  /* 0xff800000181d7808 */ /* 0x000fe40000800000 */
[----:B------:R-:W-:Y:S02]  /*5f80*/  FSEL R20, R20, -INF , P2 ;  /* 0xff80000014147808 */ /* 0x000fe40001000000 */
[----:B------:R-:W-:Y:S02]  /*5f90*/  ISETP.GT.AND P1, PT, R21, 0x9, PT ;  /* 0x000000091500780c */ /* 0x000fe40003f24270 */
[----:B--2---:R-:W-:Y:S01]  /*5fa0*/  FSEL R8, R10, -INF , P3 ;  /* 0xff8000000a087808 */ /* 0x004fe20001800000 */
[----:B------:R-:W2:Y:S01]  /*5fb0*/  MUFU.TANH R26, R49 ;  /* 0x00000031001a7308 */ /* 0x000ea20000002400 */
[----:B------:R-:W-:Y:S02]  /*5fc0*/  FMNMX.FTZ R5, R29, R20, !PT ;  /* 0x000000141d057209 */ /* 0x000fe40007810000 */
[----:B---3--:R-:W-:-:S02]  /*5fd0*/  FSEL R6, R11, -INF , P1 ;  /* 0xff8000000b067808 */ /* 0x008fc40000800000 */
[C---:B------:R-:W-:Y:S02]  /*5fe0*/  ISETP.GT.AND P2, PT, R21.reuse, 0x10, PT ;  /* 0x000000101500780c */ /* 0x040fe40003f44270 */
[----:B------:R-:W-:Y:S01]  /*5ff0*/  FMNMX.FTZ R11, R8, R5, !PT ;  /* 0x00000005080b7209 */ /* 0x000fe20007810000 */
[----:B------:R-:W3:Y:S01]  /*6000*/  MUFU.TANH R52, R52 ;  /* 0x0000003400347308 */ /* 0x000ee20000002400 */
[----:B------:R-:W-:Y:S02]  /*6010*/  ISETP.GT.AND P1, PT, R21, 0x11, PT ;  /* 0x000000111500780c */ /* 0x000fe40003f24270 */
[----:B-----5:R-:W-:Y:S02]  /*6020*/  FSEL R5, R32, -INF , P2 ;  /* 0xff80000020057808 */ /* 0x020fe40001000000 */
[----:B------:R-:W-:Y:S02]  /*6030*/  FMNMX.FTZ R12, R6, R11, !PT ;  /* 0x0000000b060c7209 */ /* 0x000fe40007810000 */
[----:B----4-:R-:W-:Y:S01]  /*6040*/  FSEL R10, R13, -INF , P1 ;  /* 0xff8000000d0a7808 */ /* 0x010fe20000800000 */
[----:B------:R-:W4:Y:S01]  /*6050*/  MUFU.TANH R53, R53 ;  /* 0x0000003500357308 */ /* 0x000f220000002400 */
[----:B------:R-:W-:-:S02]  /*6060*/  ISETP.GT.AND P2, PT, R21, 0x18, PT ;  /* 0x000000181500780c */ /* 0x000fc40003f44270 */
[----:B------:R-:W-:Y:S02]  /*6070*/  FMNMX.FTZ R13, R5, R12, !PT ;  /* 0x0000000c050d7209 */ /* 0x000fe40007810000 */
[C---:B------:R-:W-:Y:S02]  /*6080*/  ISETP.GT.AND P1, PT, R21.reuse, 0x19, PT ;  /* 0x000000191500780c */ /* 0x040fe40003f24270 */
[----:B------:R-:W-:Y:S01]  /*6090*/  FSEL R11, R36, -INF , P2 ;  /* 0xff800000240b7808 */ /* 0x000fe20001000000 */
[----:B------:R5:W-:Y:S01]  /*60a0*/  MUFU.TANH R58, R30 ;  /* 0x0000001e003a7308 */ /* 0x000be20000002400 */
[----:B------:R-:W-:Y:S02]  /*60b0*/  FMNMX.FTZ R14, R10, R13, !PT ;  /* 0x0000000d0a0e7209 */ /* 0x000fe40007810000 */
[----:B------:R-:W-:Y:S02]  /*60c0*/  ISETP.GT.AND P2, PT, R21, 0x20, PT ;  /* 0x000000201500780c */ /* 0x000fe40003f44270 */
[----:B------:R-:W-:-:S02]  /*60d0*/  FSEL R12, R37, -INF , P1 ;  /* 0xff800000250c7808 */ /* 0x000fc40000800000 */
[----:B------:R-:W-:Y:S01]  /*60e0*/  FMNMX.FTZ R15, R11, R14, !PT ;  /* 0x0000000e0b0f7209 */ /* 0x000fe20007810000 */
[----:B------:R5:W-:Y:S01]  /*60f0*/  MUFU.TANH R32, R31 ;  /* 0x0000001f00207308 */ /* 0x000be20000002400 */
[C---:B------:R-:W-:Y:S02]  /*6100*/  ISETP.GT.AND P1, PT, R21.reuse, 0x21, PT ;  /* 0x000000211500780c */ /* 0x040fe40003f24270 */
[----:B------:R-:W-:Y:S02]  /*6110*/  FSEL R13, R40, -INF , P2 ;  /* 0xff800000280d7808 */ /* 0x000fe40001000000 */
[----:B------:R-:W-:Y:S02]  /*6120*/  FMNMX.FTZ R24, R12, R15, !PT ;  /* 0x0000000f0c187209 */ /* 0x000fe40007810000 */
[----:B------:R-:W-:Y:S01]  /*6130*/  ISETP.GT.AND P2, PT, R21, 0x28, PT ;  /* 0x000000281500780c */ /* 0x000fe20003f44270 */
[----:B------:R-:W5:Y:S01]  /*6140*/  MUFU.TANH R7, R7 ;  /* 0x0000000700077308 */ /* 0x000f620000002400 */
[----:B------:R-:W-:-:S02]  /*6150*/  FSEL R14, R41, -INF , P1 ;  /* 0xff800000290e7808 */ /* 0x000fc40000800000 */
[----:B------:R-:W-:Y:S02]  /*6160*/  FMNMX.FTZ R25, R13, R24, !PT ;  /* 0x000000180d197209 */ /* 0x000fe40007810000 */
[C---:B------:R-:W-:Y:S02]  /*6170*/  ISETP.GT.AND P1, PT, R21.reuse, 0x29, PT ;  /* 0x000000291500780c */ /* 0x040fe40003f24270 */
[----:B-1----:R-:W-:Y:S01]  /*6180*/  FSEL R15, R44, -INF , P2 ;  /* 0xff8000002c0f7808 */ /* 0x002fe20001000000 */
[----:B------:R-:W1:Y:S01]  /*6190*/  MUFU.TANH R56, R56 ;  /* 0x0000003800387308 */ /* 0x000e620000002400 */
[----:B------:R-:W-:Y:S02]  /*61a0*/  FMNMX.FTZ R24, R14, R25, !PT ;  /* 0x000000190e187209 */ /* 0x000fe40007810000 */
[----:B------:R-:W-:Y:S02]  /*61b0*/  ISETP.GT.AND P2, PT, R21, 0x30, PT ;  /* 0x000000301500780c */ /* 0x000fe40003f44270 */
[----:B0-----:R-:W-:-:S02]  /*61c0*/  FSEL R27, R27, -INF , P1 ;  /* 0xff8000001b1b7808 */ /* 0x001fc40000800000 */
[----:B------:R-:W-:Y:S01]  /*61d0*/  FMNMX.FTZ R24, R15, R24, !PT ;  /* 0x000000180f187209 */ /* 0x000fe20007810000 */
[----:B------:R0:W1:Y:S01]  /*61e0*/  MUFU.TANH R36, R34 ;  /* 0x0000002200247308 */ /* 0x0000620000002400 */
        /* <DEDUP_REMOVED lines=8> */
[----:B---3--:R-:W-:Y:S01]  /*6270*/  FSEL R24, R52, -INF , P2 ;  /* 0xff80000034187808 */ /* 0x008fe20001000000 */
[----:B------:R-:W-:Y:S01]  /*6280*/  MUFU.TANH R39, R39 ;  /* 0x0000002700277308 */ /* 0x000fe20000002400 */
[----:B------:R-:W-:Y:S02]  /*6290*/  FMNMX.FTZ R37, R26, R37, !PT ;  /* 0x000000251a257209 */ /* 0x000fe40007810000 */
[----:B----4-:R-:W-:Y:S02]  /*62a0*/  FSEL R21, R53, -INF , P1 ;  /* 0xff80000035157808 */ /* 0x010fe40000800000 */
[----:B-----5:R-:W-:-:S02]  /*62b0*/  FMNMX.FTZ R30, R24, R37, !PT ;  /* 0x00000025181e7209 */ /* 0x020fc40007810000 */
[----:B------:R-:W-:Y:S01]  /*62c0*/  VIADDMNMX R57, R57, R33, R28, PT ;  /* 0x0000002139397246 */ /* 0x000fe2000380011c */
[----:B------:R2:W3:Y:S01]  /*62d0*/  MUFU.TANH R37, R35 ;  /* 0x0000002300257308 */ /* 0x0004e20000002400 */
[----:B------:R-:W-:Y:S02]  /*62e0*/  FMNMX.FTZ R30, R21, R30, !PT ;  /* 0x0000001e151e7209 */ /* 0x000fe40007810000 */
[C---:B------:R-:W-:Y:S02]  /*62f0*/  ISETP.GT.AND P1, PT, R57.reuse, RZ, PT ;  /* 0x000000ff3900720c */ /* 0x040fe40003f24270 */
[C---:B------:R-:W-:Y:S01]  /*6300*/  ISETP.GT.AND P2, PT, R57.reuse, 0x1, PT ;  /* 0x000000013900780c */ /* 0x040fe20003f44270 */
[----:B------:R-:W0:Y:S01]  /*6310*/  SHFL.BFLY PT, R31, R30, 0x2, 0x1f ;  /* 0x0c401f001e1f7f89 */ /* 0x000e2200000e0000 */
[----:B------:R-:W-:Y:S01]  /*6320*/  ISETP.GT.AND P3, PT, R57, 0x8, PT ;  /* 0x000000083900780c */ /* 0x000fe20003f64270 */
[----:B------:R-:W4:Y:S01]  /*6330*/  MUFU.TANH R42, R42 ;  /* 0x0000002a002a7308 */ /* 0x000f220000002400 */
[----:B------:R-:W-:-:S02]  /*6340*/  FSEL R28, R7, -INF , P1 ;  /* 0xff800000071c7808 */ /* 0x000fc40000800000 */
[----:B------:R-:W-:-:S04]  /*6350*/  ISETP.GT.AND P1, PT, R57, 0x9, PT ;  /* 0x000000093900780c */ /* 0x000fc80003f24270 */
[----:B------:R-:W-:Y:S01]  /*6360*/  FSEL R32, R32, -INF , P1 ;  /* 0xff80000020207808 */ /* 0x000fe20000800000 */
[----:B------:R-:W5:Y:S01]  /*6370*/  MUFU.TANH R43, R43 ;  /* 0x0000002b002b7308 */ /* 0x000f620000002400 */
[----:B------:R-:W-:-:S07]  /*6380*/  ISETP.GT.AND P1, PT, R57, 0x11, PT ;  /* 0x000000113900780c */ /* 0x000fce0003f24270 */
[----:B------:R-:W5:Y:S01]  /*6390*/  MUFU.TANH R46, R46 ;  /* 0x0000002e002e7308 */ /* 0x000f620000002400 */
[----:B0-----:R-:W-:Y:S02]  /*63a0*/  FMNMX.FTZ R34, R30, R31, !PT ;  /* 0x0000001f1e227209 */ /* 0x001fe40007810000 */
[----:B-1----:R-:W-:-:S05]  /*63b0*/  FSEL R31, R56, -INF , P2 ;  /* 0xff800000381f7808 */ /* 0x002fca0001000000 */
[----:B------:R-:W0:Y:S01]  /*63c0*/  MUFU.TANH R47, R47 ;  /* 0x0000002f002f7308 */ /* 0x000e220000002400 */
[----:B------:R-:W-:Y:S01]  /*63d0*/  FSEL R30, R58, -INF , P3 ;  /* 0xff8000003a1e7808 */ /* 0x000fe20001800000 */
[----:B--2---:R-:W1:Y:S01]  /*63e0*/  SHFL.BFLY PT, R35, R34, 0x1, 0x1f ;  /* 0x0c201f0022237f89 */ /* 0x004e6200000e0000 */
[----:B------:R-:W-:Y:S02]  /*63f0*/  FMNMX.FTZ R7, R28, R31, !PT ;  /* 0x0000001f1c077209 */ /* 0x000fe40007810000 */
[----:B------:R-:W-:Y:S02]  /*6400*/  ISETP.GT.AND P2, PT, R57, 0x10, PT ;  /* 0x000000103900780c */ /* 0x000fe40003f44270 */
[----:B------:R-:W-:Y:S01]  /*6410*/  FMNMX.FTZ R7, R30, R7, !PT ;  /* 0x000000071e077209 */ /* 0x000fe20007810000 */
[----:B------:R-:W2:Y:S01]  /*6420*/  MUFU.TANH R50, R50 ;  /* 0x0000003200327308 */ /* 0x000ea20000002400 */
[----:B------:R-:W-:Y:S02]  /*6430*/  FSEL R33, R36, -INF , P2 ;  /* 0xff80000024217808 */ /* 0x000fe40001000000 */
[----:B------:R-:W-:-:S02]  /*6440*/  FMNMX.FTZ R36, R32, R7, !PT ;  /* 0x0000000720247209 */ /* 0x000fc40007810000 */
[C---:B------:R-:W-:Y:S02]  /*6450*/  ISETP.GT.AND P2, PT, R57.reuse, 0x18, PT ;  /* 0x000000183900780c */ /* 0x040fe40003f44270 */
[----:B------:R-:W-:Y:S01]  /*6460*/  ISETP.GT.AND P3, PT, R57, 0x29, PT ;  /* 0x000000293900780c */ /* 0x000fe20003f64270 */
[----:B------:R-:W2:Y:S08]  /*6470*/  MUFU.TANH R51, R51 ;  /* 0x0000003300337308 */ /* 0x000eb00000002400 */
[----:B------:R-:W2:Y:S01]  /*6480*/  MUFU.TANH R54, R54 ;  /* 0x0000003600367308 */ /* 0x000ea20000002400 */
[----:B-1----:R-:W-:-:S02]  /*6490*/  FMNMX.FTZ R7, R34, R35, !PT ;  /* 0x0000002322077209 */ /* 0x002fc40007810000 */
[----:B---3--:R-:W-:Y:S02]  /*64a0*/  FSEL R34, R37, -INF , P1 ;  /* 0xff80000025227808 */ /* 0x008fe40000800000 */
[----:B------:R-:W-:Y:S02]  /*64b0*/  FMNMX.FTZ R37, R33, R36, !PT ;  /* 0x0000002421257209 */ /* 0x000fe40007810000 */
[----:B------:R-:W-:Y:S01]  /*64c0*/  ISETP.GT.AND P1, PT, R57, 0x19, PT ;  /* 0x000000193900780c */ /* 0x000fe20003f24270 */
[----:B------:R-:W1:Y:S01]  /*64d0*/  MUFU.TANH R55, R55 ;  /* 0x0000003700377308 */ /* 0x000e620000002400 */
[----:B------:R-:W-:Y:S02]  /*64e0*/  FSEL R35, R38, -INF , P2 ;  /* 0xff80000026237808 */ /* 0x000fe40001000000 */
[----:B------:R-:W-:Y:S02]  /*64f0*/  FMNMX.FTZ R38, R34, R37, !PT ;  /* 0x0000002522267209 */ /* 0x000fe40007810000 */
[----:B------:R-:W-:-:S02]  /*6500*/  FSEL R36, R39, -INF , P1 ;  /* 0xff80000027247808 */ /* 0x000fc40000800000 */
[----:B------:R-:W-:Y:S02]  /*6510*/  ISETP.GT.AND P2, PT, R57, 0x20, PT ;  /* 0x000000203900780c */ /* 0x000fe40003f44270 */
[----:B------:R-:W-:Y:S02]  /*6520*/  FMNMX.FTZ R39, R35, R38, !PT ;  /* 0x0000002623277209 */ /* 0x000fe40007810000 */
[C---:B------:R-:W-:Y:S02]  /*6530*/  ISETP.GT.AND P1, PT, R57.reuse, 0x21, PT ;  /* 0x000000213900780c */ /* 0x040fe40003f24270 */
[----:B----4-:R-:W-:Y:S02]  /*6540*/  FSEL R37, R42, -INF , P2 ;  /* 0xff8000002a257808 */ /* 0x010fe40001000000 */
[----:B------:R-:W-:Y:S02]  /*6550*/  FMNMX.FTZ R40, R36, R39, !PT ;  /* 0x0000002724287209 */ /* 0x000fe40007810000 */
[----:B------:R-:W-:-:S02]  /*6560*/  ISETP.GT.AND P2, PT, R57, 0x28, PT ;  /* 0x000000283900780c */ /* 0x000fc40003f44270 */
[----:B-----5:R-:W-:Y:S02]  /*6570*/  FSEL R38, R43, -INF , P1 ;  /* 0xff8000002b267808 */ /* 0x020fe40000800000 */
[----:B------:R-:W-:Y:S01]  /*6580*/  FMNMX.FTZ R41, R37, R40, !PT ;  /* 0x0000002825297209 */ /* 0x000fe20007810000 */
[C---:B------:R-:W-:Y:S01]  /*6590*/  FMUL.FTZ R40, R7.reuse, UR10 ;  /* 0x0000000a07287c20 */ /* 0x040fe20008410000 */
[----:B------:R-:W-:Y:S02]  /*65a0*/  FSETP.NEU.FTZ.AND P4, PT, R7, -INF , PT ;  /* 0xff8000000700780b */ /* 0x000fe40003f9d000 */
[----:B------:R-:W-:Y:S02]  /*65b0*/  FSEL R39, R46, -INF , P2 ;  /* 0xff8000002e277808 */ /* 0x000fe40001000000 */
[----:B------:R-:W-:Y:S02]  /*65c0*/  FMNMX.FTZ R42, R38, R41, !PT ;  /* 0x00000029262a7209 */ /* 0x000fe40007810000 */
[----:B------:R-:W-:-:S02]  /*65d0*/  FSEL R45, R40, RZ, P4 ;  /* 0x000000ff282d7208 */ /* 0x000fc40002000000 */
[----:B------:R-:W-:Y:S02]  /*65e0*/  ISETP.GT.AND P1, PT, R57, 0x30, PT ;  /* 0x000000303900780c */ /* 0x000fe40003f24270 */
[----:B0-----:R-:W-:Y:S01]  /*65f0*/  FSEL R40, R47, -INF , P3 ;  /* 0xff8000002f287808 */ /* 0x001fe20001800000 */
[--C-:B------:R-:W-:Y:S01]  /*6600*/  FFMA.FTZ R46, R29, UR10, -R45.reuse ;  /* 0x0000000a1d2e7c23 */ /* 0x100fe2000801082d */
[----:B------:R-:W-:Y:S01]  /*6610*/  FMNMX.FTZ R43, R39, R42, !PT ;  /* 0x0000002a272b7209 */ /* 0x000fe20007810000 */
[--C-:B------:R-:W-:Y:S01]  /*6620*/  FFMA.FTZ R47, R20, UR10, -R45.reuse ;  /* 0x0000000a142f7c23 */ /* 0x100fe2000801082d */
        /* <DEDUP_REMOVED lines=8> */
[----:B------:R-:W-:Y:S01]  /*66b0*/  FSEL R29, R51, -INF , P2 ;  /* 0xff800000331d7808 */ /* 0x000fe20001000000 */
[--C-:B------:R-:W-:Y:S01]  /*66c0*/  FFMA.FTZ R10, R10, UR10, -R45.reuse ;  /* 0x0000000a0a0a7c23 */ /* 0x100fe2000801082d */
[----:B------:R-:W-:Y:S01]  /*66d0*/  FMNMX.FTZ R44, R41, R42, !PT ;  /* 0x0000002a292c7209 */ /* 0x000fe20007810000 */
[--C-:B------:R-:W-:Y:S01]  /*66e0*/  FFMA.FTZ R11, R11, UR10, -R45.reuse ;  /* 0x0000000a0b0b7c23 */ /* 0x100fe2000801082d */
[----:B------:R-:W-:Y:S01]  /*66f0*/  ISETP.GT.AND P2, PT, R57, 0x39, PT ;  /* 0x000000393900780c */ /* 0x000fe20003f44270 */
[--C-:B------:R-:W-:Y:S01]  /*6700*/  FFMA.FTZ R12, R12, UR10, -R45.reuse ;  /* 0x0000000a0c0c7c23 */ /* 0x100fe2000801082d */
[----:B------:R-:W-:Y:S01]  /*6710*/  FSEL R42, R54, -INF , P1 ;  /* 0xff800000362a7808 */ /* 0x000fe20000800000 */
        /* <DEDUP_REMOVED lines=8> */
[----:B------:R-:W-:Y:S01]  /*67a0*/  MUFU.EX2 R46, R46 ;  /* 0x0000002e002e7308 */ /* 0x000fe20000000800 */
[----:B------:R-:W-:Y:S01]  /*67b0*/  FMNMX.FTZ R43, R20, R43, !PT ;  /* 0x0000002b142b7209 */ /* 0x000fe20007810000 */
[--C-:B------:R-:W-:Y:S01]  /*67c0*/  FFMA.FTZ R25, R25, UR10, -R45.reuse ;  /* 0x0000000a19197c23 */ /* 0x100fe2000801082d */
[--C-:B------:R-:W-:Y:S01]  /*67d0*/  FFMA.FTZ R26, R26, UR10, -R45.reuse ;  /* 0x0000000a1a1a7c23 */ /* 0x100fe2000801082d */
[--C-:B------:R-:W-:Y:S01]  /*67e0*/  FFMA.FTZ R24, R24, UR10, -R45.reuse ;  /* 0x0000000a18187c23 */ /* 0x100fe2000801082d */
[----:B------:R-:W-:Y:S01]  /*67f0*/  FFMA.FTZ R21, R21, UR10, -R45 ;  /* 0x0000000a15157c23 */ /* 0x000fe2000801082d */
[----:B------:R-:W0:Y:S02]  /*6800*/  SHFL.BFLY PT, R6, R43, 0x2, 0x1f ;  /* 0x0c401f002b067f89 */ /* 0x000e2400000e0000 */
[----:B------:R-:W1:Y:S08]  /*6810*/  MUFU.EX2 R47, R47 ;  /* 0x0000002f002f7308 */ /* 0x000e700000000800 */
[----:B------:R-:W-:Y:S08]  /*6820*/  MUFU.EX2 R49, R44 ;  /* 0x0000002c00317308 */ /* 0x000ff00000000800 */
[----:B------:R-:W-:Y:S01]  /*6830*/  MUFU.EX2 R51, R10 ;  /* 0x0000000a00337308 */ /* 0x000fe20000000800 */
[----:B-1----:R-:W-:-:S02]  /*6840*/  F2FP.BF16.F32.PACK_AB R152, R47, R46 ;  /* 0x0000002e2f98723e */ /* 0x002fc400000010ff */
[----:B0-----:R-:W-:Y:S01]  /*6850*/  FMNMX.FTZ R6, R43, R6, !PT ;  /* 0x000000062b067209 */ /* 0x001fe20007810000 */
[----:B------:R-:W-:-:S04]  /*6860*/  FADD.FTZ R43, R46, R47 ;  /* 0x0000002f2e2b7221 */ /* 0x000fc80000010000 */
        /* <DEDUP_REMOVED lines=9> */
[----:B------:R-:W-:Y:S01]  /*6900*/  MUFU.EX2 R14, R14 ;  /* 0x0000000e000e7308 */ /* 0x000fe20000000800 */
[----:B--2---:R-:W-:Y:S02]  /*6910*/  F2FP.BF16.F32.PACK_AB R158, R12, R11 ;  /* 0x0000000b0c9e723e */ /* 0x004fe400000010ff */
[----:B------:R-:W-:Y:S01]  /*6920*/  FSEL R27, R5, RZ, P1 ;  /* 0x000000ff051b7208 */ /* 0x000fe20000800000 */
[----:B------:R-:W-:-:S04]  /*6930*/  IMAD R5, R2, 0x1000, R22 ;  /* 0x0000100002057824 */ /* 0x000fc800078e0216 */
[----:B------:R-:W-:Y:S01]  /*6940*/  MUFU.EX2 R15, R15 ;  /* 0x0000000f000f7308 */ /* 0x000fe20000000800 */
[--C-:B------:R-:W-:Y:S01]  /*6950*/  FFMA.FTZ R28, R28, UR10, -R27.reuse ;  /* 0x0000000a1c1c7c23 */ /* 0x100fe2000801081b */
[--C-:B------:R-:W-:Y:S01]  /*6960*/  FFMA.FTZ R31, R31, UR10, -R27.reuse ;  /* 0x0000000a1f1f7c23 */ /* 0x100fe2000801081b */
[--C-:B------:R-:W-:Y:S01]  /*6970*/  FFMA.FTZ R30, R30, UR10, -R27.reuse ;  /* 0x0000000a1e1e7c23 */ /* 0x100fe2000801081b */
[--C-:B------:R-:W-:Y:S01]  /*6980*/  FFMA.FTZ R32, R32, UR10, -R27.reuse ;  /* 0x0000000a20207c23 */ /* 0x100fe2000801081b */
[--C-:B------:R-:W-:Y:S01]  /*6990*/  FFMA.FTZ R33, R33, UR10, -R27.reuse ;  /* 0x0000000a21217c23 */ /* 0x100fe2000801081b */
[--C-:B------:R-:W-:Y:S01]  /*69a0*/  FFMA.FTZ R34, R34, UR10, -R27.reuse ;  /* 0x0000000a22227c23 */ /* 0x100fe2000801081b */
[C---:B------:R-:W-:Y:S01]  /*69b0*/  R2UR UR4, R5.reuse ;  /* 0x00000000050472ca */ /* 0x040fe200000e0000 */
[----:B------:R-:W-:Y:S01]  /*69c0*/  MUFU.EX2 R28, R28 ;  /* 0x0000001c001c7308 */ /* 0x000fe20000000800 */
[----:B------:R-:W-:Y:S02]  /*69d0*/  VIADD R6, R5, 0x80 ;  /* 0x0000008005067836 */ /* 0x000fe40000000000 */
[----:B------:R-:W-:Y:S01]  /*69e0*/  FFMA.FTZ R35, R35, UR10, -R27 ;  /* 0x0000000a23237c23 */ /* 0x000fe2000801081b */
[----:B------:R-:W-:-:S02]  /*69f0*/  VIADD R10, R5, 0x100 ;  /* 0x00000100050a7836 */ /* 0x000fc40000000000 */
[--C-:B------:R-:W-:Y:S01]  /*6a00*/  FFMA.FTZ R36, R36, UR10, -R27.reuse ;  /* 0x0000000a24247c23 */ /* 0x100fe2000801081b */
[----:B------:R-:W-:Y:S02]  /*6a10*/  VIADD R5, R5, 0x180 ;  /* 0x0000018005057836 */ /* 0x000fe40000000000 */
[----:B------:R-:W-:Y:S01]  /*6a20*/  FFMA.FTZ R37, R37, UR10, -R27 ;  /* 0x0000000a25257c23 */ /* 0x000fe2000801081b */
[----:B------:R-:W-:Y:S01]  /*6a30*/  R2UR UR6, R6 ;  /* 0x00000000060672ca */ /* 0x000fe200000e0000 */
[----:B------:R-:W0:Y:S01]  /*6a40*/  MUFU.EX2 R31, R31 ;  /* 0x0000001f001f7308 */ /* 0x000e220000000800 */
[----:B------:R-:W-:Y:S01]  /*6a50*/  R2UR UR14, R10 ;  /* 0x000000000a0e72ca */ /* 0x000fe200000e0000 */
[----:B------:R-:W-:Y:S01]  /*6a60*/  FADD.FTZ R6, R154, R43 ;  /* 0x0000002b9a067221 */ /* 0x000fe20000010000 */
[----:B------:R-:W-:Y:S01]  /*6a70*/  R2UR UR18, R5 ;  /* 0x00000000051272ca */ /* 0x000fe200000e0000 */
[----:B------:R-:W-:Y:S02]  /*6a80*/  VIADD R5, R9, 0x38840 ;  /* 0x0003884009057836 */ /* 0x000fe40000000000 */
[--C-:B------:R-:W-:Y:S01]  /*6a90*/  FFMA.FTZ R38, R38, UR10, -R27.reuse ;  /* 0x0000000a26267c23 */ /* 0x100fe2000801081b */
[----:B------:R-:W-:Y:S01]  /*6aa0*/  FADD.FTZ R43, R49, R6 ;  /* 0x00000006312b7221 */ /* 0x000fe20000010000 */
[----:B------:R-:W-:Y:S01]  /*6ab0*/  FFMA.FTZ R39, R39, UR10, -R27 ;  /* 0x0000000a27277c23 */ /* 0x000fe2000801081b */
[----:B------:R-:W1:Y:S01]  /*6ac0*/  MUFU.EX2 R30, R30 ;  /* 0x0000001e001e7308 */ /* 0x000e620000000800 */
[----:B------:R-:W-:Y:S01]  /*6ad0*/  PRMT R5, R169, 0x654, R5 ;  /* 0x00000654a9057816 */ /* 0x000fe20000000005 */
[----:B------:R-:W-:Y:S01]  /*6ae0*/  FADD.FTZ R6, R48, R43 ;  /* 0x0000002b30067221 */ /* 0x000fe20000010000 */
[--C-:B------:R-:W-:Y:S01]  /*6af0*/  FFMA.FTZ R40, R40, UR10, -R27.reuse ;  /* 0x0000000a28287c23 */ /* 0x100fe2000801081b */
[--C-:B------:R-:W-:Y:S01]  /*6b00*/  FFMA.FTZ R41, R41, UR10, -R27.reuse ;  /* 0x0000000a29297c23 */ /* 0x100fe2000801081b */
[----:B------:R2:W-:Y:S01]  /*6b10*/  SYNCS.ARRIVE.TRANS64.RED.A1T0 RZ, [R5+URZ], RZ ;  /* 0x000000ff05ff79a7 */ /* 0x0005e2000810043f */
[----:B------:R-:W-:Y:S01]  /*6b20*/  FFMA.FTZ R29, R29, UR10, -R27 ;  /* 0x0000000a1d1d7c23 */ /* 0x000fe2000801081b */
[----:B------:R-:W-:Y:S01]  /*6b30*/  FADD.FTZ R6, R51, R6 ;  /* 0x0000000633067221 */ /* 0x000fe20000010000 */
[----:B------:R-:W3:Y:S01]  /*6b40*/  MUFU.EX2 R155, R32 ;  /* 0x00000020009b7308 */ /* 0x000ee20000000800 */
[----:B0-----:R-:W-:Y:S01]  /*6b50*/  FADD.FTZ R45, R28, R31 ;  /* 0x0000001f1c2d7221 */ /* 0x001fe20000010000 */
[--C-:B------:R-:W-:Y:S01]  /*6b60*/  FFMA.FTZ R42, R42, UR10, -R27.reuse ;  /* 0x0000000a2a2a7c23 */ /* 0x100fe2000801081b */
[----:B------:R-:W-:Y:S01]  /*6b70*/  FFMA.FTZ R20, R20, UR10, -R27 ;  /* 0x0000000a14147c23 */ /* 0x000fe2000801081b */
[----:B------:R-:W-:Y:S01]  /*6b80*/  F2FP.BF16.F32.PACK_AB R153, R31, R28 ;  /* 0x0000001c1f99723e */ /* 0x000fe200000010ff */
[----:B------:R-:W-:Y:S01]  /*6b90*/  UMOV UR22, UR4 ;  /* 0x0000000400167c82 */ /* 0x000fe20008000000 */
[----:B------:R-:W-:-:S02]  /*6ba0*/  F2FP.BF16.F32.PACK_AB R154, R49, R154 ;  /* 0x0000009a319a723e */ /* 0x000fc400000010ff */
[----:B------:R-:W2:Y:S01]  /*6bb0*/  MUFU.EX2 R33, R33 ;  /* 0x0000002100217308 */ /* 0x000ea20000000800 */
[----:B-1----:R-:W-:Y:S01]  /*6bc0*/  FADD.FTZ R10, R30, R45 ;  /* 0x0000002d1e0a7221 */ /* 0x002fe20000010000 */
[----:B------:R-:W-:-:S06]  /*6bd0*/  F2FP.BF16.F32.PACK_AB R160, R14, R13 ;  /* 0x0000000d0ea0723e */ /* 0x000fcc00000010ff */
[----:B------:R-:W0:Y:S01]  /*6be0*/  MUFU.EX2 R34, R34 ;  /* 0x0000002200227308 */ /* 0x000e220000000800 */
[C---:B---3--:R-:W-:Y:S01]  /*6bf0*/  FADD.FTZ R10, R155.reuse, R10 ;  /* 0x0000000a9b0a7221 */ /* 0x048fe20000010000 */
[----:B------:R-:W-:Y:S01]  /*6c00*/  F2FP.BF16.F32.PACK_AB R155, R155, R30 ;  /* 0x0000001e9b9b723e */ /* 0x000fe200000010ff */
[----:B------:R-:W-:Y:S06]  /*6c10*/  BAR.SYNC.DEFER_BLOCKING 0xf, 0x100 ;  /* 0x03c4000000007b1d */ /* 0x000fec0000010000 */
[----:B------:R-:W1:Y:S01]  /*6c20*/  MUFU.EX2 R35, R35 ;  /* 0x0000002300237308 */ /* 0x000e620000000800 */
[----:B--2---:R-:W-:-:S07]  /*6c30*/  FADD.FTZ R5, R33, R10 ;  /* 0x0000000a21057221 */ /* 0x004fce0000010000 */
[----:B------:R-:W2:Y:S01]  /*6c40*/  MUFU.EX2 R36, R36 ;  /* 0x0000002400247308 */ /* 0x000ea20000000800 */
[C---:B0-----:R-:W-:Y:S01]  /*6c50*/  FADD.FTZ R10, R34.reuse, R5 ;  /* 0x00000005220a7221 */ /* 0x041fe20000010000 */
[----:B------:R-:W-:Y:S01]  /*6c60*/  FADD.FTZ R5, R11, R6 ;  /* 0x000000060b057221 */ /* 0x000fe20000010000 */
[----:B------:R-:W-:-:S05]  /*6c70*/  F2FP.BF16.F32.PACK_AB R157, R34, R33 ;  /* 0x00000021229d723e */ /* 0x000fca00000010ff */
[----:B------:R-:W0:Y:S01]  /*6c80*/  MUFU.EX2 R37, R37 ;  /* 0x0000002500257308 */ /* 0x000e220000000800 */
[----:B-1----:R-:W-:Y:S01]  /*6c90*/  FADD.FTZ R27, R35, R10 ;  /* 0x0000000a231b7221 */ /* 0x002fe20000010000 */
[----:B------:R-:W-:Y:S01]  /*6ca0*/  FADD.FTZ R10, R12, R5 ;  /* 0x000000050c0a7221 */ /* 0x000fe20000010000 */
[----:B------:R1:W-:Y:S03]  /*6cb0*/  STSM.16.M88.4 [R184+0x36400], R152 ;  /* 0x03640098b8007844 */ /* 0x0003e60000000200 */
[----:B------:R-:W-:Y:S02]  /*6cc0*/  FADD.FTZ R5, R13, R10 ;  /* 0x0000000a0d057221 */ /* 0x000fe40000010000 */
[----:B------:R-:W3:Y:S01]  /*6cd0*/  MUFU.EX2 R38, R38 ;  /* 0x0000002600267308 */ /* 0x000ee20000000800 */
[----:B--2---:R-:W-:Y:S01]  /*6ce0*/  FADD.FTZ R32, R36, R27 ;  /* 0x0000001b24207221 */ /* 0x004fe20000010000 */
[----:B------:R-:W-:Y:S01]  /*6cf0*/  FADD.FTZ R10, R14, R5 ;  /* 0x000000050e0a7221 */ /* 0x000fe20000010000 */
[----:B------:R-:W-:-:S03]  /*6d00*/  F2FP.BF16.F32.PACK_AB R159, R36, R35 ;  /* 0x00000023249f723e */ /* 0x000fc600000010ff */
[----:B------:R-:W-:Y:S02]  /*6d10*/  FADD.FTZ R5, R15, R10 ;  /* 0x0000000a0f057221 */ /* 0x000fe40000010000 */
[----:B------:R-:W2:Y:S01]  /*6d20*/  MUFU.EX2 R39, R39 ;  /* 0x0000002700277308 */ /* 0x000ea20000000800 */
[----:B0-----:R-:W-:Y:S01]  /*6d30*/  FADD.FTZ R27, R37, R32 ;  /* 0x00000020251b7221 */ /* 0x001fe20000010000 */
[C---:B------:R-:W-:Y:S01]  /*6d40*/  FADD.FTZ R10, R162.reuse, R5 ;  /* 0x00000005a20a7221 */ /* 0x040fe20000010000 */
[----:B------:R-:W-:Y:S01]  /*6d50*/  F2FP.BF16.F32.PACK_AB R162, R162, R15 ;  /* 0x0000000fa2a2723e */ /* 0x000fe200000010ff */
[----:B------:R1:W-:Y:S04]  /*6d60*/  STSM.16.M88.4 [R187], R156 ;  /* 0x0000009cbb007844 */ /* 0x0003e80000000200 */
[----:B------:R-:W0:Y:S01]  /*6d70*/  MUFU.EX2 R40, R40 ;  /* 0x0000002800287308 */ /* 0x000e220000000800 */
[C---:B---3--:R-:W-:Y:S01]  /*6d80*/  FADD.FTZ R28, R38.reuse, R27 ;  /* 0x0000001b261c7221 */ /* 0x048fe20000010000 */
[----:B------:R-:W-:-:S06]  /*6d90*/  F2FP.BF16.F32.PACK_AB R161, R38, R37 ;  /* 0x0000002526a1723e */ /* 0x000fcc00000010ff */
[----:B------:R-:W3:Y:S01]  /*6da0*/  MUFU.EX2 R41, R41 ;  /* 0x0000002900297308 */ /* 0x000ee20000000800 */
[----:B--2---:R-:W-:-:S07]  /*6db0*/  FADD.FTZ R27, R39, R28 ;  /* 0x0000001c271b7221 */ /* 0x004fce0000010000 */
[----:B------:R-:W2:Y:S01]  /*6dc0*/  MUFU.EX2 R25, R25 ;  /* 0x0000001900197308 */ /* 0x000ea20000000800 */
[C---:B0-----:R-:W-:Y:S01]  /*6dd0*/  FADD.FTZ R12, R40.reuse, R27 ;  /* 0x0000001b280c7221 */ /* 0x041fe20000010000 */
[----:B------:R-:W-:-:S05]  /*6de0*/  F2FP.BF16.F32.PACK_AB R163, R40, R39 ;  /* 0x0000002728a3723e */ /* 0x000fca00000010ff */
[----:B------:R1:W-:Y:S01]  /*6df0*/  STSM.16.M88.4 [R189], R160 ;  /* 0x000000a0bd007844 */ /* 0x0003e20000000200 */
[----:B------:R-:W0:Y:S01]  /*6e00*/  MUFU.EX2 R6, R29 ;  /* 0x0000001d00067308 */ /* 0x000e220000000800 */
[----:B---3--:R-:W-:-:S07]  /*6e10*/  FADD.FTZ R11, R41, R12 ;  /* 0x0000000c290b7221 */ /* 0x008fce0000010000 */
[----:B------:R-:W3:Y:S01]  /*6e20*/  MUFU.EX2 R26, R26 ;  /* 0x0000001a001a7308 */ /* 0x000ee20000000800 */
[----:B--2---:R-:W-:-:S07]  /*6e30*/  FADD.FTZ R5, R25, R10 ;  /* 0x0000000a19057221 */ /* 0x004fce0000010000 */
[----:B------:R-:W2:Y:S01]  /*6e40*/  MUFU.EX2 R42, R42 ;  /* 0x0000002a002a7308 */ /* 0x000ea20000000800 */
[C---:B0-----:R-:W-:Y:S01]  /*6e50*/  FADD.FTZ R11, R6.reuse, R11 ;  /* 0x0000000b060b7221 */ /* 0x041fe20000010000 */
[----:B------:R-:W-:-:S06]  /*6e60*/  F2FP.BF16.F32.PACK_AB R165, R6, R41 ;  /* 0x0000002906a5723e */ /* 0x000fcc00000010ff */
[----:B------:R-:W0:Y:S01]  /*6e70*/  MUFU.EX2 R24, R24 ;  /* 0x0000001800187308 */ /* 0x000e220000000800 */
[C---:B---3--:R-:W-:Y:S01]  /*6e80*/  FADD.FTZ R5, R26.reuse, R5 ;  /* 0x000000051a057221 */ /* 0x048fe20000010000 */
[----:B------:R-:W-:-:S06]  /*6e90*/  F2FP.BF16.F32.PACK_AB R164, R26, R25 ;  /* 0x000000191aa4723e */ /* 0x000fcc00000010ff */
[----:B------:R-:W3:Y:S01]  /*6ea0*/  MUFU.EX2 R167, R20 ;  /* 0x0000001400a77308 */ /* 0x000ee20000000800 */
[----:B--2---:R-:W-:-:S07]  /*6eb0*/  FADD.FTZ R12, R42, R11 ;  /* 0x0000000b2a0c7221 */ /* 0x004fce0000010000 */
[----:B------:R-:W2:Y:S01]  /*6ec0*/  MUFU.EX2 R21, R21 ;  /* 0x0000001500157308 */ /* 0x000ea20000000800 */
[----:B0-----:R-:W-:Y:S01]  /*6ed0*/  FADD.FTZ R10, R24, R5 ;  /* 0x00000005180a7221 */ /* 0x001fe20000010000 */
[C---:B---3--:R-:W-:Y:S01]  /*6ee0*/  FADD.FTZ R5, R167.reuse, R12 ;  /* 0x0000000ca7057221 */ /* 0x048fe20000010000 */
[----:B------:R-:W-:Y:S02]  /*6ef0*/  F2FP.BF16.F32.PACK_AB R167, R167, R42 ;  /* 0x0000002aa7a7723e */ /* 0x000fe400000010ff */
[C---:B--2---:R-:W-:Y:S01]  /*6f00*/  F2FP.BF16.F32.PACK_AB R166, R21.reuse, R24 ;  /* 0x0000001815a6723e */ /* 0x044fe200000010ff */
[----:B------:R-:W-:-:S04]  /*6f10*/  FADD.FTZ R6, R21, R10 ;  /* 0x0000000a15067221 */ /* 0x000fc80000010000 */
[----:B------:R1:W-:Y:S01]  /*6f20*/  STSM.16.M88.4 [R188], R164 ;  /* 0x000000a4bc007844 */ /* 0x0003e20000000200 */
        /* <DEDUP_REMOVED lines=25> */
.L_x_5138:
[----:B------:R-:W-:Y:S01]  /*70c0*/  VIADD R9, R9, 0x38860 ;  /* 0x0003886009097836 */ /* 0x000fe20000000000 */
[----:B------:R-:W0:Y:S01]  /*70d0*/  @P5 LDC R10, c[0x0][0x44c] ;  /* 0x00011300ff0a5b82 */ /* 0x000e220000000800 */
[----:B------:R-:W-:Y:S02]  /*70e0*/  IMAD.U32 R11, RZ, RZ, UR39 ;  /* 0x00000027ff0b7e24 */ /* 0x000fe4000f8e00ff */
[----:B------:R-:W-:Y:S01]  /*70f0*/  VIADD R168, R168, 0xfffffffe ;  /* 0xfffffffea8a87836 */ /* 0x000fe20000000000 */
[----:B------:R-:W-:-:S04]  /*7100*/  PRMT R9, R169, 0x654, R9 ;  /* 0x00000654a9097816 */ /* 0x000fc80000000009 */
[----:B------:R1:W-:Y:S01]  /*7110*/  SYNCS.ARRIVE.TRANS64.RED.A1T0 RZ, [R9+URZ], RZ ;  /* 0x000000ff09ff79a7 */ /* 0x0003e2000810043f */
[----:B------:R-:W-:Y:S01]  /*7120*/  R2UR UR7, R168 ;  /* 0x00000000a80772ca */ /* 0x000fe200000e0000 */
[----:B-1----:R-:W1:Y:S01]  /*7130*/  @P5 LDC R9, c[0x0][0x450] ;  /* 0x00011400ff095b82 */ /* 0x002e620000000800 */
[----:B0-----:R-:W-:-:S05]  /*7140*/  @P5 IMAD.HI.U32 R10, R10, UR39, RZ ;  /* 0x000000270a0a5c27 */ /* 0x001fca000f8e00ff */
[----:B-1----:R-:W-:-:S04]  /*7150*/  @P5 SHF.R.U32.HI R11, RZ, R9, R10 ;  /* 0x00000009ff0b5219 */ /* 0x002fc8000001160a */
[----:B------:R-:W-:-:S04]  /*7160*/  IADD3 R11, R11, R186, -R185 ;  /* 0x000000ba0b0b7210 */ /* 0x000fc80007ffe8b9 */
[C---:B------:R-:W-:Y:S02]  /*7170*/  R2UR UR4, R11.reuse ;  /* 0x000000000b0472ca */ /* 0x040fe400000e0000 */
[----:B------:R-:W-:-:S11]  /*7180*/  R2UR UR5, R11 ;  /* 0x000000000b0572ca */ /* 0x000fd600000e0000 */
        /* <DEDUP_REMOVED lines=9> */
[----:B------:R-:W-:Y:S01]  /*7220*/  ULDC UR4, c[0x0][0xad0] ;  /* 0x0002b40000047ab9 */ /* 0x000fe20000000800 */
[----:B------:R-:W-:Y:S01]  /*7230*/  IMAD.MOV.U32 R11, RZ, RZ, R7 ;  /* 0x000000ffff0b7224 */ /* 0x000fe200078e0007 */
[----:B------:R-:W-:Y:S01]  /*7240*/  ULDC UR5, c[0x0][0xa80] ;  /* 0x0002a00000057ab9 */ /* 0x000fe20000000800 */
[----:B------:R-:W-:-:S07]  /*7250*/  IMAD.MOV.U32 R10, RZ, RZ, R2 ;  /* 0x000000ffff0a7224 */ /* 0x000fce00078e0002 */
.L_x_5150:
[----:B------:R-:W-:-:S05]  /*7260*/  VIADD R2, R10, 0x1 ;  /* 0x000000010a027836 */ /* 0x000fca0000000000 */
[----:B------:R-:W-:-:S04]  /*7270*/  ISETP.NE.AND P1, PT, R2, 0x2, PT ;  /* 0x000000020200780c */ /* 0x000fc80003f25270 */
[----:B------:R-:W-:Y:S02]  /*7280*/  SEL R7, RZ, 0x1, P1 ;  /* 0x00000001ff077807 */ /* 0x000fe40000800000 */
[----:B------:R-:W-:Y:S02]  /*7290*/  SEL R2, R2, RZ, P1 ;  /* 0x000000ff02027207 */ /* 0x000fe40000800000 */
[----:B------:R-:W-:-:S13]  /*72a0*/  R2UR UR10, R7 ;  /* 0x00000000070a72ca */ /* 0x000fda00000e0000 */
[----:B------:R-:W-:Y:S01]  /*72b0*/  ULOP3.LUT UR37, UR37, UR10, URZ, 0x3c, !UPT ;  /* 0x0000000a25257292 */ /* 0x000fe2000f8e3c3f */
[----:B0-----:R-:W-:Y:S11]  /*72c0*/  @!P0 BRA `(.L_x_5140) ;  /* 0x0000000000048947 */ /* 0x001ff60003800000 */
[----:B------:R-:W-:Y:S01]  /*72d0*/  BPT.TRAP 0x1 ;  /* 0x000000040000795c */ /* 0x000fe20000300000 */
.L_x_5140:
[----:B------:R-:W-:Y:S02]  /*72e0*/  IMAD.U32 R7, RZ, RZ, UR37 ;  /* 0x00000025ff077e24 */ /* 0x000fe4000f8e00ff */
[----:B------:R-:W-:-:S03]  /*72f0*/  IMAD R9, R2, 0x8, R17 ;  /* 0x0000000802097824 */ /* 0x000fc600078e0211 */
[----:B------:R-:W-:-:S04]  /*7300*/  SHF.L.U32 R7, R7, 0x1f, RZ ;  /* 0x0000001f07077819 */ /* 0x000fc800000006ff */
[----:B------:R0:W1:Y:S01]  /*7310*/  SYNCS.PHASECHK.TRANS64.TRYWAIT P1, [R9+URZ+0x38830], R7 ;  /* 0x03883007090075a7 */ /* 0x000062000802017f */
[----:B------:R-:W-:Y:S05]  /*7320*/  @!P0 BRA `(.L_x_5141) ;  /* 0x0000000000048947 */ /* 0x000fea0003800000 */
[----:B------:R-:W-:Y:S01]  /*7330*/  BPT.TRAP 0x1 ;  /* 0x000000040000795c */ /* 0x000fe20000300000 */
.L_x_5141:
[----:B------:R-:W-:Y:S01]  /*7340*/  IMAD R8, R2, 0x200, R4 ;  /* 0x0000020002087824 */ /* 0x000fe200078e0204 */
[----:B-1----:R-:W-:Y:S06]  /*7350*/  @P1 BRA `(.L_x_5142) ;  /* 0x0000000000081947 */ /* 0x002fec0003800000 */
[----:B------:R-:W1:Y:S02]  /*7360*/  SYNCS.PHASECHK.TRANS64.TRYWAIT P1, [R9+URZ+0x38830], R7 ;  /* 0x03883007090075a7 */ /* 0x000e64000802017f */
[----:B-1----:R-:W-:Y:S05]  /*7370*/  @!P1 BRA `(.L_x_5143) ;  /* 0x0000012c007c9947 */ /* 0x002fea0003800000 */
.L_x_5142:
[----:B------:R-:W-:Y:S01]  /*7380*/  R2UR UR10, R8 ;  /* 0x00000000080a72ca */ /* 0x000fe200000e0000 */
[----:B------:R-:W-:Y:S01]  /*7390*/  WARPGROUP.ARRIVE ;  /* 0x00000000000079c5 */ /* 0x000fe20000000000 */
[----:B------:R-:W-:Y:S01]  /*73a0*/  UMOV UR11, 0x40000040 ;  /* 0x40000040000b7882 */ /* 0x000fe20000000000 */
[----:B------:R-:W-:Y:S01]  /*73b0*/  UMOV UR15, 0x40000040 ;  /* 0x40000040000f7882 */ /* 0x000fe20000000000 */
[----:B------:R-:W-:Y:S01]  /*73c0*/  UMOV UR19, 0x40000040 ;  /* 0x4000004000137882 */ /* 0x000fe20000000000 */
[----:B------:R-:W-:-:S08]  /*73d0*/  UMOV UR23, 0x40000040 ;  /* 0x4000004000177882 */ /* 0x000fd00000000000 */
[----:B------:R-:W-:Y:S01]  /*73e0*/  HGMMA.64x64x16.F32.BF16 R152, gdesc[UR8], RZ, !UPT, gsb0 ;  /* 0x00e00000089879f0 */ /* 0x000fe2000c0018ff */
[----:B------:R-:W-:Y:S02]  /*73f0*/  UIADD3 UR14, UR10, 0x2, URZ ;  /* 0x000000020a0e7890 */ /* 0x000fe4000fffe03f */
[----:B------:R-:W-:Y:S02]  /*7400*/  UIADD3 UR18, UR10, 0x4, URZ ;  /* 0x000000040a127890 */ /* 0x000fe4000fffe03f */
[----:B------:R-:W-:Y:S01]  /*7410*/  UIADD3 UR22, UR10, 0x6, URZ ;  /* 0x000000060a167890 */ /* 0x000fe2000fffe03f */
        /* <DEDUP_REMOVED lines=12> */
.L_x_5144:
[----:B------:R2:W3:Y:S01]  /*74e0*/  SYNCS.PHASECHK.TRANS64.TRYWAIT P1, [R9+URZ+0x38850], R7 ;  /* 0x03885007090075a7 */ /* 0x0004e2000802017f */
[----:B------:R-:W-:Y:S05]  /*74f0*/  @!P0 BRA `(.L_x_5145) ;  /* 0x0000000000048947 */ /* 0x000fea0003800000 */
[----:B------:R-:W-:Y:S01]  /*7500*/  BPT.TRAP 0x1 ;  /* 0x000000040000795c */ /* 0x000fe20000300000 */
.L_x_5145:
[----:B---3--:R-:W-:Y:S05]  /*7510*/  @P1 BRA `(.L_x_5146) ;  /* 0x0000000000081947 */ /* 0x008fea0003800000 */
[----:B------:R-:W3:Y:S02]  /*7520*/  SYNCS.PHASECHK.TRANS64.TRYWAIT P1, [R9+URZ+0x38850], R7 ;  /* 0x03885007090075a7 */ /* 0x000ee4000802017f */
[----:B---3--:R-:W-:Y:S05]  /*7530*/  @!P1 BRA `(.L_x_5147) ;  /* 0x0000012c00209947 */ /* 0x008fea0003800000 */
.L_x_5146:
[----:B0123--:R-:W-:Y:S01]  /*7540*/  IMAD R7, R2, 0x1000, R0 ;  /* 0x0000100002077824 */ /* 0x00ffe200078e0200 */
[----:B------:R-:W-:Y:S01]  /*7550*/  WARPGROUP.ARRIVE ;  /* 0x00000000000079c5 */ /* 0x000fe20000000000 */
[----:B------:R-:W-:Y:S01]  /*7560*/  UMOV UR27, 0x40000040 ;  /* 0x40000040001b7882 */ /* 0x000fe20000000000 */
[----:B------:R-:W-:Y:S01]  /*7570*/  VIADD R8, R3, 0x2 ;  /* 0x0000000203087836 */ /* 0x000fe20000000000 */
[----:B------:R-:W-:Y:S01]  /*7580*/  UMOV UR29, 0x40000040 ;  /* 0x40000040001d7882 */ /* 0x000fe20000000000 */
[C---:B------:R-:W-:Y:S01]  /*7590*/  R2UR UR26, R7.reuse ;  /* 0x00000000071a72ca */ /* 0x040fe200000e0000 */
[----:B------:R-:W-:Y:S01]  /*75a0*/  UMOV UR31, 0x40000040 ;  /* 0x40000040001f7882 */ /* 0x000fe20000000000 */
[----:B------:R-:W0:Y:S01]  /*75b0*/  S2R R13, SR_TID.X ;  /* 0x00000000000d7919 */ /* 0x000e220000002100 */
[----:B------:R-:W-:Y:S01]  /*75c0*/  R2UR UR28, R8 ;  /* 0x00000000081c72ca */ /* 0x000fe200000e0000 */
[C---:B------:R-:W-:Y:S02]  /*75d0*/  VIADD R8, R7.reuse, 0x2 ;  /* 0x0000000207087836 */ /* 0x040fe40000000000 */
[----:B------:R-:W-:-:S02]  /*75e0*/  VIADD R20, R7, 0x800 ;  /* 0x0000080007147836 */ /* 0x000fc40000000000 */
[----:B------:R-:W-:Y:S01]  /*75f0*/  IMAD.MOV.U32 R15, RZ, RZ, 0x4 ;  /* 0x00000004ff0f7424 */ /* 0x000fe200078e00ff */
[----:B------:R-:W-:Y:S01]  /*7600*/  R2UR UR30, R8 ;  /* 0x00000000081e72ca */ /* 0x000fe200000e0000 */
[----:B------:R-:W-:-:S03]  /*7610*/  VIADD R8, R3, 0x4 ;  /* 0x0000000403087836 */ /* 0x000fc60000000000 */
[----:B------:R-:W-:Y:S01]  /*7620*/  HGMMA.64x64x16.F32.BF16 R152, gdesc[UR24], R152, gsb0 ;  /* 0x00e00000189879f0 */ /* 0x000fe20008001898 */
[----:B0-----:R-:W-:Y:S02]  /*7630*/  SHF.R.U32.HI R13, RZ, 0x7, R13 ;  /* 0x00000007ff0d7819 */ /* 0x001fe4000001160d */
[----:B------:R-:W-:Y:S02]  /*7640*/  WARPGROUP.DEPBAR.LE gsb0, 0x0 ;  /* 0x00008000000079c5 */ /* 0x000fe40000010000 */
[----:B------:R-:W-:-:S06]  /*7650*/  WARPGROUP.ARRIVE ;  /* 0x00000000000079c5 */ /* 0x000fcc0000000000 */
[----:B------:R-:W-:Y:S01]  /*7660*/  HGMMA.64x64x16.F32.BF16 R152, gdesc[UR28], R152, gsb0 ;  /* 0x00e000001c9879f0 */ /* 0x000fe20008001898 */
[----:B------:R-:W-:Y:S01]  /*7670*/  R2UR UR28, R8 ;  /* 0x00000000081c72ca */ /* 0x000fe200000e0000 */
[----:B------:R-:W-:Y:S01]  /*7680*/  VIADD R8, R7, 0x4 ;  /* 0x0000000407087836 */ /* 0x000fe20000000000 */
[----:B------:R-:W-:Y:S01]  /*7690*/  UMOV UR29, 0x40000040 ;  /* 0x40000040001d7882 */ /* 0x000fe20000000000 */
[----:B------:R-:W-:-:S03]  /*76a0*/  UMOV UR31, 0x40000040 ;  /* 0x40000040001f7882 */ /* 0x000fc60000000000 */
[----:B------:R-:W-:Y:S01]  /*76b0*/  R2UR UR30, R8 ;  /* 0x00000000081e72ca */ /* 0x000fe200000e0000 */
[----:B------:R-:W-:Y:S01]  /*76c0*/  VIADD R8, R3, 0x6 ;  /* 0x0000000603087836 */ /* 0x000fe20000000000 */
[----:B------:R-:W-:Y:S02]  /*76d0*/  WARPGROUP.DEPBAR.LE gsb0, 0x0 ;  /* 0x00008000000079c5 */ /* 0x000fe40000010000 */
[----:B------:R-:W-:-:S09]  /*76e0*/  WARPGROUP.ARRIVE ;  /* 0x00000000000079c5 */ /* 0x000fd20000000000 */
        /* <DEDUP_REMOVED lines=113> */
[----:B------:R-:W-:Y:S02]  /*7e00*/  R2UR UR30, R8 ;  /* 0x00000000081e72ca */ /* 0x000fe400000e0000 */
[----:B------:R0:W1:Y:S02]  /*7e10*/  SHFL.IDX PT, R8, R13, RZ, 0x1f ;  /* 0x00001fff0d087589 */ /* 0x00006400000e0000 */
[----:B0-----:R-:W-:Y:S01]  /*7e20*/  VIADD R13, R3, 0x800 ;  /* 0x00000800030d7836 */ /* 0x001fe20000000000 */
[----:B-1----:R-:W-:-:S04]  /*7e30*/  ISETP.GT.AND P1, PT, R8, 0x7f, PT ;  /* 0x0000007f0800780c */ /* 0x002fc80003f24270 */
[----:B------:R-:W-:-:S05]  /*7e40*/  SEL R14, RZ, 0x2, !P1 ;  /* 0x00000002ff0e7807 */ /* 0x000fca0004800000 */
[----:B------:R-:W-:Y:S01]  /*7e50*/  IMAD.IADD R8, R13, 0x1, R14 ;  /* 0x000000010d087824 */ /* 0x000fe200078e020e */
[----:B------:R-:W-:Y:S02]  /*7e60*/  WARPGROUP.DEPBAR.LE gsb0, 0x0 ;  /* 0x00008000000079c5 */ /* 0x000fe40000010000 */
[----:B------:R-:W-:-:S06]  /*7e70*/  WARPGROUP.ARRIVE ;  /* 0x00000000000079c5 */ /* 0x000fcc0000000000 */
[----:B------:R-:W-:Y:S01]  /*7e80*/  HGMMA.64x64x16.F32.BF16 R152, gdesc[UR28], R152, gsb0 ;  /* 0x00e000001c9879f0 */ /* 0x000fe20008001898 */
[----:B------:R-:W-:Y:S01]  /*7e90*/  R2UR UR28, R8 ;  /* 0x00000000081c72ca */ /* 0x000fe200000e0000 */
[----:B------:R-:W-:Y:S01]  /*7ea0*/  IMAD.IADD R8, R14, 0x1, R20 ;  /* 0x000000010e087824 */ /* 0x000fe200078e0214 */
[----:B------:R-:W-:Y:S01]  /*7eb0*/  UMOV UR29, 0x40000040 ;  /* 0x40000040001d7882 */ /* 0x000fe20000000000 */
[----:B------:R-:W-:-:S03]  /*7ec0*/  UMOV UR31, 0x40000040 ;  /* 0x40000040001f7882 */ /* 0x000fc60000000000 */
[----:B------:R-:W-:Y:S02]  /*7ed0*/  R2UR UR30, R8 ;  /* 0x00000000081e72ca */ /* 0x000fe400000e0000 */
[C---:B------:R-:W-:Y:S02]  /*7ee0*/  SEL R8, R15.reuse, 0x2, P1 ;  /* 0x000000020f087807 */ /* 0x040fe40000800000 */
[----:B------:R-:W-:-:S03]  /*7ef0*/  SEL R15, R15, 0x6, !P1 ;  /* 0x000000060f0f7807 */ /* 0x000fc60004800000 */
[C---:B------:R-:W-:Y:S02]  /*7f00*/  IMAD.IADD R21, R13.reuse, 0x1, R8 ;  /* 0x000000010d157824 */ /* 0x040fe400078e0208 */
[----:B------:R-:W-:Y:S01]  /*7f10*/  IMAD.IADD R13, R13, 0x1, R15 ;  /* 0x000000010d0d7824 */ /* 0x000fe200078e020f */
[----:B------:R-:W-:Y:S02]  /*7f20*/  WARPGROUP.DEPBAR.LE gsb0, 0x0 ;  /* 0x00008000000079c5 */ /* 0x000fe40000010000 */
[----:B------:R-:W-:-:S06]  /*7f30*/  WARPGROUP.ARRIVE ;  /* 0x00000000000079c5 */ /* 0x000fcc0000000000 */
[----:B------:R-:W-:Y:S01]  /*7f40*/  HGMMA.64x64x16.F32.BF16 R152, gdesc[UR28], R152, gsb0 ;  /* 0x00e000001c9879f0 */ /* 0x000fe20008001898 */
[----:B------:R-:W-:Y:S01]  /*7f50*/  R2UR UR28, R21 ;  /* 0x00000000151c72ca */ /* 0x000fe200000e0000 */
[C---:B------:R-:W-:Y:S01]  /*7f60*/  IMAD.IADD R21, R20.reuse, 0x1, R8 ;  /* 0x0000000114157824 */ /* 0x040fe200078e0208 */
[----:B------:R-:W-:Y:S01]  /*7f70*/  UMOV UR29, 0x40000040 ;  /* 0x40000040001d7882 */ /* 0x000fe20000000000 */
[----:B------:R-:W-:Y:S01]  /*7f80*/  UMOV UR31, 0x40000040 ;  /* 0x40000040001f7882 */ /* 0x000fe20000000000 */
[----:B------:R-:W-:Y:S02]  /*7f90*/  IMAD.IADD R20, R20, 0x1, R15 ;  /* 0x0000000114147824 */ /* 0x000fe400078e020f */
[----:B------:R-:W-:Y:S01]  /*7fa0*/  R2UR UR30, R21 ;  /* 0x00000000151e72ca */ /* 0x000fe200000e0000 */
[----:B------:R-:W-:Y:S02]  /*7fb0*/  WARPGROUP.DEPBAR.LE gsb0, 0x0 ;  /* 0x00008000000079c5 */ /* 0x000fe40000010000 */
[----:B------:R-:W-:-:S10]  /*7fc0*/  WARPGROUP.ARRIVE ;  /* 0x00000000000079c5 */ /* 0x000fd40000000000 */
        /* <DEDUP_REMOVED lines=26> */
[----:B------:R-:W-:Y:S01]  /*8170*/  VIADD R20, R7, 0xa00 ;  /* 0x00000a0007147836 */ /* 0x000fe20000000000 */
[----:B------:R-:W-:Y:S01]  /*8180*/  UMOV UR29, 0x40000040 ;  /* 0x40000040001d7882 */ /* 0x000fe20000000000 */
[----:B------:R-:W-:Y:S02]  /*8190*/  UMOV UR31, 0x40000040 ;  /* 0x40000040001f7882 */ /* 0x000fe40000000000 */
[----:B------:R-:W-:-:S05]  /*81a0*/  IMAD.IADD R21, R14, 0x1, R20 ;  /* 0x000000010e157824 */ /* 0x000fca00078e0214 */
[----:B------:R-:W-:Y:S01]  /*81b0*/  R2UR UR30, R21 ;  /* 0x00000000151e72ca */ /* 0x000fe200000e0000 */
[C---:B------:R-:W-:Y:S02]  /*81c0*/  IMAD.IADD R21, R13.reuse, 0x1, R8 ;  /* 0x000000010d157824 */ /* 0x040fe400078e0208 */
[----:B------:R-:W-:Y:S01]  /*81d0*/  IMAD.IADD R13, R13, 0x1, R15 ;  /* 0x000000010d0d7824 */ /* 0x000fe200078e020f */
[----:B------:R-:W-:Y:S02]  /*81e0*/  WARPGROUP.DEPBAR.LE gsb0, 0x0 ;  /* 0x00008000000079c5 */ /* 0x000fe40000010000 */
[----:B------:R-:W-:-:S07]  /*81f0*/  WARPGROUP.ARRIVE ;  /* 0x00000000000079c5 */ /* 0x000fce0000000000 */
[----:B------:R-:W-:Y:S01]  /*8200*/  HGMMA.64x64x16.F32.BF16 R152, gdesc[UR28], R152, gsb0 ;  /* 0x00e000001c9879f0 */ /* 0x000fe20008001898 */
[----:B------:R-:W-:Y:S01]  /*8210*/  R2UR UR28, R21 ;  /* 0x00000000151c72ca */ /* 0x000fe200000e0000 */
[--C-:B------:R-:W-:Y:S01]  /*8220*/  IMAD.IADD R21, R8, 0x1, R20.reuse ;  /* 0x0000000108157824 */ /* 0x100fe200078e0214 */
        /* <DEDUP_REMOVED lines=82> */
[--C-:B------:R-:W-:Y:S02]  /*8750*/  IMAD.IADD R8, R8, 0x1, R20.reuse ;  /* 0x0000000108087824 */ /* 0x100fe400078e0214 */
        /* <DEDUP_REMOVED lines=37> */
.L_x_5148:
[----:B------:R-:W0:Y:S01]  /*89b0*/  LDC R7, c[0x0][0x448] ;  /* 0x00011200ff077b82 */ /* 0x000e220000000800 */
[----:B------:R-:W-:Y:S01]  /*89c0*/  VIADD R8, R191, UR39 ;  /* 0x00000027bf087c36 */ /* 0x000fe20008000000 */
[----:B------:R-:W-:Y:S01]  /*89d0*/  UMOV UR10, 0xffffffc0 ;  /* 0xffffffc0000a7882 */ /* 0x000fe20000000000 */
[----:B------:R-:W-:Y:S01]  /*89e0*/  FMUL.FTZ R14, R152, UR4 ;  /* 0x00000004980e7c20 */ /* 0x000fe20008410000 */
[----:B------:R-:W-:Y:S01]  /*89f0*/  UIMAD UR10, UR7, UR10, 0x1 ;  /* 0x00000001070a74a4 */ /* 0x000fe2000f8e020a */
        /* <DEDUP_REMOVED lines=19> */
[----:B0-----:R-:W-:Y:S01]  /*8b30*/  ISETP.NE.AND P1, PT, R7, 0x1, PT ;  /* 0x000000010700780c */ /* 0x001fe20003f25270 */
        /* <DEDUP_REMOVED lines=8> */
[----:B------:R-:W-:Y:S01]  /*8bc0*/  MUFU.TANH R152, R152 ;  /* 0x0000009800987308 */ /* 0x000fe20000002400 */
[----:B------:R-:W-:-:S03]  /*8bd0*/  UMOV UR15, 0x40000040 ;  /* 0x40000040000f7882 */ /* 0x000fc60000000000 */
[----:B------:R-:W3:Y:S04]  /*8be0*/  @P1 LDC R13, c[0x0][0x44c] ;  /* 0x00011300ff0d1b82 */ /* 0x000ee80000000800 */
[----:B------:R-:W-:Y:S04]  /*8bf0*/  MUFU.TANH R161, R161 ;  /* 0x000000a100a17308 */ /* 0x000fe80000002400 */
[----:B------:R-:W4:Y:S04]  /*8c00*/  @P1 LDC R7, c[0x0][0x450] ;  /* 0x00011400ff071b82 */ /* 0x000f280000000800 */
[----:B------:R-:W-:Y:S08]  /*8c10*/  MUFU.TANH R155, R155 ;  /* 0x0000009b009b7308 */ /* 0x000ff00000002400 */
[----:B------:R-:W-:Y:S01]  /*8c20*/  MUFU.TANH R158, R158 ;  /* 0x0000009e009e7308 */ /* 0x000fe20000002400 */
[----:B---3--:R-:W-:-:S07]  /*8c30*/  @P1 IMAD.HI.U32 R13, R8, R13, RZ ;  /* 0x0000000d080d1227 */ /* 0x008fce00078e00ff */
[----:B------:R-:W-:Y:S01]  /*8c40*/  MUFU.TANH R21, R21 ;  /* 0x0000001500157308 */ /* 0x000fe20000002400 */
[----:B----4-:R-:W-:Y:S01]  /*8c50*/  @P1 SHF.R.U32.HI R8, RZ, R7, R13 ;  /* 0x00000007ff081219 */ /* 0x010fe2000001160d */
[----:B------:R-:W-:Y:S01]  /*8c60*/  FMUL.FTZ R13, R153, UR4 ;  /* 0x00000004990d7c20 */ /* 0x000fe20008410000 */
[----:B------:R-:W-:Y:S01]  /*8c70*/  FMUL.FTZ R7, R154, UR4 ;  /* 0x000000049a077c20 */ /* 0x000fe20008410000 */
[----:B------:R-:W-:-:S04]  /*8c80*/  IADD3 R154, R186, UR10, -R190 ;  /* 0x0000000aba9a7c10 */ /* 0x000fc8000fffe8be */
[----:B------:R-:W-:Y:S01]  /*8c90*/  MUFU.TANH R159, R159 ;  /* 0x0000009f009f7308 */ /* 0x000fe20000002400 */
[----:B------:R-:W3:Y:S01]  /*8ca0*/  SHFL.IDX PT, R153, R8, RZ, 0x1c1f ;  /* 0x001c1fff08997589 */ /* 0x000ee200000e0000 */
[----:B------:R-:W-:Y:S01]  /*8cb0*/  UMOV UR10, UR5 ;  /* 0x00000005000a7c82 */ /* 0x000fe20008000000 */
[----:B------:R-:W-:Y:S02]  /*8cc0*/  IMAD.IADD R154, R154, 0x1, -R185 ;  /* 0x000000019a9a7824 */ /* 0x000fe400078e0ab9 */
[----:B------:R-:W4:Y:S03]  /*8cd0*/  SHFL.IDX PT, R8, R8, 0x1, 0x1c1f ;  /* 0x003c1f0008087f89 */ /* 0x000f2600000e0000 */
[----:B------:R-:W5:Y:S08]  /*8ce0*/  MUFU.TANH R7, R7 ;  /* 0x0000000700077308 */ /* 0x000f700000002400 */
[----:B------:R-:W5:Y:S08]  /*8cf0*/  MUFU.TANH R13, R13 ;  /* 0x0000000d000d7308 */ /* 0x000f700000002400 */
[----:B------:R-:W5:Y:S01]  /*8d00*/  MUFU.TANH R157, R157 ;  /* 0x0000009d009d7308 */ /* 0x000f620000002400 */
[----:B---3--:R-:W-:-:S02]  /*8d10*/  IMAD.IADD R153, R154, 0x1, R153 ;  /* 0x000000019a997824 */ /* 0x008fc400078e0299 */
[----:B----4-:R-:W-:-:S03]  /*8d20*/  IMAD.IADD R8, R154, 0x1, R8 ;  /* 0x000000019a087824 */ /* 0x010fc600078e0208 */
[C---:B------:R-:W-:Y:S02]  /*8d30*/  ISETP.GT.AND P5, PT, R153.reuse, RZ, PT ;  /* 0x000000ff9900720c */ /* 0x040fe40003fa4270 */
[C---:B------:R-:W-:Y:S01]  /*8d40*/  ISETP.GT.AND P3, PT, R153.reuse, 0x8, PT ;  /* 0x000000089900780c */ /* 0x040fe20003f64270 */
[----:B------:R-:W3:Y:S01]  /*8d50*/  MUFU.TANH R164, R164 ;  /* 0x000000a400a47308 */ /* 0x000ee20000002400 */
[C---:B------:R-:W-:Y:S02]  /*8d60*/  ISETP.GT.AND P2, PT, R153.reuse, 0x9, PT ;  /* 0x000000099900780c */ /* 0x040fe40003f44270 */
[----:B-1----:R-:W-:Y:S02]  /*8d70*/  FSEL R154, R14, -INF , P5 ;  /* 0xff8000000e9a7808 */ /* 0x002fe40002800000 */
[----:B------:R-:W-:Y:S02]  /*8d80*/  ISETP.GT.AND P6, PT, R8, RZ, PT ;  /* 0x000000ff0800720c */ /* 0x000fe40003fc4270 */
[----:B------:R-:W-:Y:S01]  /*8d90*/  ISETP.GT.AND P5, PT, R153, 0x11, PT ;  /* 0x000000119900780c */ /* 0x000fe20003fa4270 */
[----:B------:R-:W-:Y:S01]  /*8da0*/  MUFU.TANH R165, R165 ;  /* 0x000000a500a57308 */ /* 0x000fe20000002400 */
[----:B--2---:R-:W-:-:S02]  /*8db0*/  FSEL R160, R15, -INF , P3 ;  /* 0xff8000000fa07808 */ /* 0x004fc40001800000 */
[----:B------:R-:W-:Y:S02]  /*8dc0*/  ISETP.GT.AND P3, PT, R153, 0x19, PT ;  /* 0x000000199900780c */ /* 0x000fe40003f64270 */
[----:B0-----:R-:W-:Y:S02]  /*8dd0*/  FSEL R14, R20, -INF , P2 ;  /* 0xff800000140e7808 */ /* 0x001fe40001000000 */
[----:B-----5:R-:W-:Y:S01]  /*8de0*/  FSEL R7, R7, -INF , P6 ;  /* 0xff80000007077808 */ /* 0x020fe20003000000 */
[----:B------:R-:W-:Y:S01]  /*8df0*/  MUFU.TANH R168, R175 ;  /* 0x000000af00a87308 */ /* 0x000fe20000002400 */
[----:B------:R-:W-:Y:S02]  /*8e00*/  FSEL R20, R152, -INF , P5 ;  /* 0xff80000098147808 */ /* 0x000fe40002800000 */
[----:B------:R-:W-:Y:S02]  /*8e10*/  ISETP.GT.AND P6, PT, R8, 0x1, PT ;  /* 0x000000010800780c */ /* 0x000fe40003fc4270 */
[----:B------:R-:W-:-:S02]  /*8e20*/  FSEL R152, R161, -INF , P3 ;  /* 0xff800000a1987808 */ /* 0x000fc40001800000 */
[----:B------:R-:W-:Y:S01]  /*8e30*/  FSEL R155, R155, -INF , P6 ;  /* 0xff8000009b9b7808 */ /* 0x000fe20003000000 */
[----:B------:R-:W0:Y:S01]  /*8e40*/  MUFU.TANH R161, R162 ;  /* 0x000000a200a17308 */ /* 0x000e220000002400 */
[----:B------:R-:W-:Y:S02]  /*8e50*/  ISETP.GT.AND P6, PT, R8, 0x8, PT ;  /* 0x000000080800780c */ /* 0x000fe40003fc4270 */
[C---:B------:R-:W-:Y:S02]  /*8e60*/  ISETP.GT.AND P4, PT, R153.reuse, 0x1, PT ;  /* 0x000000019900780c */ /* 0x040fe40003f84270 */
[----:B------:R-:W-:Y:S02]  /*8e70*/  FSEL R158, R158, -INF , P6 ;  /* 0xff8000009e9e7808 */ /* 0x000fe40003000000 */
[----:B------:R-:W-:Y:S01]  /*8e80*/  ISETP.GT.AND P1, PT, R153, 0x10, PT ;  /* 0x000000109900780c */ /* 0x000fe20003f24270 */
[----:B------:R-:W1:Y:S01]  /*8e90*/  MUFU.TANH R162, R163 ;  /* 0x000000a300a27308 */ /* 0x000e620000002400 */
[----:B------:R-:W-:-:S02]  /*8ea0*/  FSEL R156, R13, -INF , P4 ;  /* 0xff8000000d9c7808 */ /* 0x000fc40002000000 */
[----:B------:R-:W-:Y:S02]  /*8eb0*/  ISETP.GT.AND P6, PT, R8, 0x9, PT ;  /* 0x000000090800780c */ /* 0x000fe40003fc4270 */
[C---:B------:R-:W-:Y:S02]  /*8ec0*/  ISETP.GT.AND P4, PT, R153.reuse, 0x18, PT ;  /* 0x000000189900780c */ /* 0x040fe40003f84270 */
[----:B------:R-:W-:Y:S01]  /*8ed0*/  ISETP.GT.AND P2, PT, R153, 0x20, PT ;  /* 0x000000209900780c */ /* 0x000fe20003f44270 */
[----:B------:R-:W2:Y:S01]  /*8ee0*/  MUFU.TANH R163, R166 ;  /* 0x000000a600a37308 */ /* 0x000ea20000002400 */
[----:B------:R-:W-:Y:S02]  /*8ef0*/  FSEL R15, R21, -INF , P1 ;  /* 0xff800000150f7808 */ /* 0x000fe40000800000 */
[----:B------:R-:W-:Y:S02]  /*8f00*/  FSEL R159, R159, -INF , P6 ;  /* 0xff8000009f9f7808 */ /* 0x000fe40003000000 */
[----:B------:R-:W-:-:S02]  /*8f10*/  FSEL R21, R157, -INF , P4 ;  /* 0xff8000009d157808 */ /* 0x000fc40002000000 */
[----:B------:R-:W-:Y:S01]  /*8f20*/  ISETP.GT.AND P6, PT, R8, 0x10, PT ;  /* 0x000000100800780c */ /* 0x000fe20003fc4270 */
[----:B------:R-:W-:Y:S01]  /*8f30*/  MUFU.TANH R166, R171 ;  /* 0x000000ab00a67308 */ /* 0x000fe20000002400 */
[----:B---3--:R-:W-:Y:S02]  /*8f40*/  FSEL R157, R164, -INF , P2 ;  /* 0xff800000a49d7808 */ /* 0x008fe40001000000 */
[----:B------:R-:W-:Y:S02]  /*8f50*/  ISETP.GT.AND P1, PT, R153, 0x21, PT ;  /* 0x000000219900780c */ /* 0x000fe40003f24270 */
[----:B0-----:R-:W-:Y:S02]  /*8f60*/  FSEL R161, R161, -INF , P6 ;  /* 0xff800000a1a17808 */ /* 0x001fe40003000000 */
[----:B------:R-:W-:Y:S01]  /*8f70*/  ISETP.GT.AND P6, PT, R8, 0x11, PT ;  /* 0x000000110800780c */ /* 0x000fe20003fc4270 */
[----:B------:R-:W0:Y:S01]  /*8f80*/  MUFU.TANH R164, R167 ;  /* 0x000000a700a47308 */ /* 0x000e220000002400 */
[----:B------:R-:W-:-:S02]  /*8f90*/  FSEL R13, R165, -INF , P1 ;  /* 0xff800000a50d7808 */ /* 0x000fc40000800000 */
[----:B-1----:R-:W-:Y:S02]  /*8fa0*/  FSEL R162, R162, -INF , P6 ;  /* 0xff800000a2a27808 */ /* 0x002fe40003000000 */
[C---:B------:R-:W-:Y:S02]  /*8fb0*/  ISETP.GT.AND P6, PT, R8.reuse, 0x18, PT ;  /* 0x000000180800780c */ /* 0x040fe40003fc4270 */
[----:B------:R-:W-:Y:S01]  /*8fc0*/  ISETP.GT.AND P5, PT, R153, 0x29, PT ;  /* 0x000000299900780c */ /* 0x000fe20003fa4270 */
[----:B------:R-:W1:Y:S01]  /*8fd0*/  MUFU.TANH R165, R170 ;  /* 0x000000aa00a57308 */ /* 0x000e620000002400 */
[----:B--2---:R-:W-:Y:S02]  /*8fe0*/  FSEL R163, R163, -INF , P6 ;  /* 0xff800000a3a37808 */ /* 0x004fe40003000000 */
[----:B------:R-:W-:Y:S02]  /*8ff0*/  ISETP.GT.AND P6, PT, R8, 0x19, PT ;  /* 0x000000190800780c */ /* 0x000fe40003fc4270 */
[----:B------:R-:W-:-:S02]  /*9000*/  ISETP.GT.AND P4, PT, R153, 0x30, PT ;  /* 0x000000309900780c */ /* 0x000fc40003f84270 */
[C---:B------:R-:W-:Y:S01]  /*9010*/  ISETP.GT.AND P3, PT, R153.reuse, 0x31, PT ;  /* 0x000000319900780c */ /* 0x040fe20003f64270 */
[----:B------:R-:W2:Y:S01]  /*9020*/  MUFU.TANH R167, R174 ;  /* 0x000000ae00a77308 */ /* 0x000ea20000002400 */
[----:B0-----:R-:W-:Y:S02]  /*9030*/  FSEL R164, R164, -INF , P6 ;  /* 0xff800000a4a47808 */ /* 0x001fe40003000000 */
[----:B------:R-:W-:Y:S02]  /*9040*/  ISETP.GT.AND P6, PT, R8, 0x20, PT ;  /* 0x000000200800780c */ /* 0x000fe40003fc4270 */
[C---:B------:R-:W-:Y:S02]  /*9050*/  ISETP.GT.AND P2, PT, R153.reuse, 0x38, PT ;  /* 0x000000389900780c */ /* 0x040fe40003f44270 */
[----:B------:R-:W-:Y:S01]  /*9060*/  ISETP.GT.AND P1, PT, R153, 0x39, PT ;  /* 0x000000399900780c */ /* 0x000fe20003f24270 */
[----:B------:R-:W0:Y:S01]  /*9070*/  MUFU.TANH R169, R178 ;  /* 0x000000b200a97308 */ /* 0x000e220000002400 */
[----:B-1----:R-:W-:-:S02]  /*9080*/  FSEL R165, R165, -INF , P6 ;  /* 0xff800000a5a57808 */ /* 0x002fc40003000000 */
[----:B------:R-:W-:-:S04]  /*9090*/  ISETP.GT.AND P6, PT, R8, 0x21, PT ;  /* 0x000000210800780c */ /* 0x000fc80003fc4270 */
[----:B------:R-:W-:Y:S01]  /*90a0*/  FSEL R166, R166, -INF , P6 ;  /* 0xff800000a6a67808 */ /* 0x000fe20003000000 */
[----:B------:R-:W1:Y:S01]  /*90b0*/  MUFU.TANH R170, R179 ;  /* 0x000000b300aa7308 */ /* 0x000e620000002400 */
[----:B------:R-:W-:-:S04]  /*90c0*/  ISETP.GT.AND P6, PT, R8, 0x28, PT ;  /* 0x000000280800780c */ /* 0x000fc80003fc4270 */
[----:B--2---:R-:W-:Y:S02]  /*90d0*/  FSEL R167, R167, -INF , P6 ;  /* 0xff800000a7a77808 */ /* 0x004fe40003000000 */
[----:B------:R-:W-:Y:S01]  /*90e0*/  ISETP.GT.AND P6, PT, R8, 0x29, PT ;  /* 0x000000290800780c */ /* 0x000fe20003fc4270 */
[----:B------:R2:W3:Y:S03]  /*90f0*/  MUFU.TANH R171, R182 ;  /* 0x000000b600ab7308 */ /* 0x0004e60000002400 */
[----:B------:R-:W-:Y:S02]  /*9100*/  FSEL R168, R168, -INF , P6 ;  /* 0xff800000a8a87808 */ /* 0x000fe40003000000 */
[----:B------:R-:W-:-:S03]  /*9110*/  ISETP.GT.AND P6, PT, R8, 0x30, PT ;  /* 0x000000300800780c */ /* 0x000fc60003fc4270 */
[----:B------:R-:W4:Y:S01]  /*9120*/  MUFU.TANH R174, R183 ;  /* 0x000000b700ae7308 */ /* 0x000f220000002400 */
[----:B0-----:R-:W-:Y:S01]  /*9130*/  FSEL R169, R169, -INF , P6 ;  /* 0xff800000a9a97808 */ /* 0x001fe20003000000 */
[----:B--2---:R-:W0:Y:S01]  /*9140*/  S2R R182, SR_CgaCtaId ;  /* 0x0000000000b67919 */ /* 0x004e220000008800 */
[----:B------:R-:W-:-:S04]  /*9150*/  ISETP.GT.AND P6, PT, R8, 0x31, PT ;  /* 0x000000310800780c */ /* 0x000fc80003fc4270 */
[----:B-1----:R-:W-:Y:S02]  /*9160*/  FSEL R170, R170, -INF , P6 ;  /* 0xff800000aaaa7808 */ /* 0x002fe40003000000 */
[----:B------:R-:W-:-:S04]  /*9170*/  ISETP.GT.AND P6, PT, R8, 0x38, PT ;  /* 0x000000380800780c */ /* 0x000fc80003fc4270 */
[----:B---3--:R-:W-:Y:S02]  /*9180*/  FSEL R171, R171, -INF , P6 ;  /* 0xff800000abab7808 */ /* 0x008fe40003000000 */
[----:B------:R-:W-:Y:S02]  /*9190*/  ISETP.GT.AND P6, PT, R8, 0x39, PT ;  /* 0x000000390800780c */ /* 0x000fe40003fc4270 */
[----:B------:R-:W-:Y:S02]  /*91a0*/  FMNMX.FTZ R8, R7, R12, !PT ;  /* 0x0000000c07087209 */ /* 0x000fe40007810000 */
[----:B----4-:R-:W-:Y:S02]  /*91b0*/  FSEL R174, R174, -INF , P6 ;  /* 0xff800000aeae7808 */ /* 0x010fe40003000000 */
        /* <DEDUP_REMOVED lines=25> */
[----:B------:R1:W2:Y:S01]  /*9350*/  MUFU.TANH R12, R172 ;  /* 0x000000ac000c7308 */ /* 0x0002a20000002400 */
        /* <DEDUP_REMOVED lines=8> */
[--C-:B-1----:R-:W-:Y:S01]  /*93e0*/  FFMA.FTZ R172, R168, UR10, -R175.reuse ;  /* 0x0000000aa8ac7c23 */ /* 0x102fe200080108af */
        /* <DEDUP_REMOVED lines=9> */
[----:B------:R-:W-:Y:S01]  /*9480*/  FFMA.FTZ R174, R174, UR10, -R175 ;  /* 0x0000000aaeae7c23 */ /* 0x000fe200080108af */
[----:B------:R-:W-:Y:S01]  /*9490*/  FMUL.FTZ R175, R177, UR4 ;  /* 0x00000004b1af7c20 */ /* 0x000fe20008410000 */
[----:B------:R-:W-:Y:S01]  /*94a0*/  FMUL.FTZ R177, R181, UR4 ;  /* 0x00000004b5b17c20 */ /* 0x000fe20008410000 */
[----:B--2---:R-:W-:-:S02]  /*94b0*/  FSEL R12, R12, -INF , P6 ;  /* 0xff8000000c0c7808 */ /* 0x004fc40003000000 */
[----:B------:R2:W3:Y:S08]  /*94c0*/  MUFU.EX2 R153, R155 ;  /* 0x0000009b00997308 */ /* 0x0004f00000000800 */
[----:B------:R-:W4:Y:S01]  /*94d0*/  MUFU.TANH R175, R175 ;  /* 0x000000af00af7308 */ /* 0x000f220000002400 */
[----:B-1----:R-:W-:Y:S01]  /*94e0*/  FFMA.FTZ R5, R168, R5, R7 ;  /* 0x00000005a8057223 */ /* 0x002fe20000010007 */
[----:B--2---:R-:W-:Y:S01]  /*94f0*/  FMUL.FTZ R155, R173, UR4 ;  /* 0x00000004ad9b7c20 */ /* 0x004fe20008410000 */
[----:B------:R-:W-:Y:S01]  /*9500*/  FMUL.FTZ R173, R176, UR4 ;  /* 0x00000004b0ad7c20 */ /* 0x000fe20008410000 */
[----:B------:R-:W-:Y:S01]  /*9510*/  FMUL.FTZ R176, R180, UR4 ;  /* 0x00000004b4b07c20 */ /* 0x000fe20008410000 */
[-C--:B------:R-:W-:Y:S01]  /*9520*/  FMUL.FTZ R26, R26, R168.reuse ;  /* 0x000000a81a1a7220 */ /* 0x080fe20000410000 */
[-C--:B------:R-:W-:Y:S01]  /*9530*/  FMUL.FTZ R27, R27, R168.reuse ;  /* 0x000000a81b1b7220 */ /* 0x080fe20000410000 */
[----:B------:R-:W-:Y:S01]  /*9540*/  FMUL.FTZ R30, R30, R168 ;  /* 0x000000a81e1e7220 */ /* 0x000fe20000410000 */
[----:B------:R-:W1:Y:S01]  /*9550*/  MUFU.TANH R155, R155 ;  /* 0x0000009b009b7308 */ /* 0x000e620000002400 */
[C---:B---3--:R-:W-:Y:S01]  /*9560*/  FADD.FTZ R5, R153.reuse, R5 ;  /* 0x0000000599057221 */ /* 0x048fe20000010000 */
[----:B------:R-:W-:Y:S01]  /*9570*/  F2FP.BF16.F32.PACK_AB R153, R153, R7 ;  /* 0x000000079999723e */ /* 0x000fe200000010ff */
[----:B------:R-:W-:-:S02]  /*9580*/  VIADD R7, R9, 0x38840 ;  /* 0x0003884009077836 */ /* 0x000fc40000000000 */
[-C--:B------:R-:W-:Y:S01]  /*9590*/  FMUL.FTZ R31, R31, R168.reuse ;  /* 0x000000a81f1f7220 */ /* 0x080fe20000410000 */
[-C--:B------:R-:W-:Y:S01]  /*95a0*/  FMUL.FTZ R34, R34, R168.reuse ;  /* 0x000000a822227220 */ /* 0x080fe20000410000 */
[-C--:B------:R-:W-:Y:S01]  /*95b0*/  FMUL.FTZ R35, R35, R168.reuse ;  /* 0x000000a823237220 */ /* 0x080fe20000410000 */
[-C--:B------:R-:W-:Y:S01]  /*95c0*/  FMUL.FTZ R38, R38, R168.reuse ;  /* 0x000000a826267220 */ /* 0x080fe20000410000 */
[----:B0-----:R-:W-:Y:S01]  /*95d0*/  PRMT R7, R182, 0x654, R7 ;  /* 0x00000654b6077816 */ /* 0x001fe20000000007 */
[----:B------:R-:W0:Y:S01]  /*95e0*/  MUFU.TANH R173, R173 ;  /* 0x000000ad00ad7308 */ /* 0x000e220000002400 */
[----:B----4-:R-:W-:Y:S01]  /*95f0*/  FSEL R175, R175, -INF , P3 ;  /* 0xff800000afaf7808 */ /* 0x010fe20001800000 */
[-C--:B------:R-:W-:Y:S01]  /*9600*/  FMUL.FTZ R39, R39, R168.reuse ;  /* 0x000000a827277220 */ /* 0x080fe20000410000 */
[----:B------:R2:W-:Y:S01]  /*9610*/  SYNCS.ARRIVE.TRANS64.RED.A1T0 RZ, [R7+URZ], RZ ;  /* 0x000000ff07ff79a7 */ /* 0x0005e2000810043f */
[-C--:B------:R-:W-:Y:S01]  /*9620*/  FMUL.FTZ R42, R42, R168.reuse ;  /* 0x000000a82a2a7220 */ /* 0x080fe20000410000 */
[-C--:B------:R-:W-:Y:S01]  /*9630*/  FMUL.FTZ R43, R43, R168.reuse ;  /* 0x000000a82b2b7220 */ /* 0x080fe20000410000 */
[-C--:B------:R-:W-:Y:S01]  /*9640*/  FMUL.FTZ R46, R46, R168.reuse ;  /* 0x000000a82e2e7220 */ /* 0x080fe20000410000 */
[-C--:B------:R-:W-:Y:S01]  /*9650*/  FMUL.FTZ R47, R47, R168.reuse ;  /* 0x000000a82f2f7220 */ /* 0x080fe20000410000 */
[----:B------:R-:W3:Y:S01]  /*9660*/  MUFU.TANH R176, R176 ;  /* 0x000000b000b07308 */ /* 0x000ee20000002400 */
[----:B-1----:R-:W-:Y:S01]  /*9670*/  FSEL R155, R155, -INF , P5 ;  /* 0xff8000009b9b7808 */ /* 0x002fe20002800000 */
[-C--:B------:R-:W-:Y:S01]  /*9680*/  FMUL.FTZ R50, R50, R168.reuse ;  /* 0x000000a832327220 */ /* 0x080fe20000410000 */
[----:B--2---:R-:W-:Y:S01]  /*9690*/  FMNMX.FTZ R7, R154, R11, !PT ;  /* 0x0000000b9a077209 */ /* 0x004fe20007810000 */
[-C--:B------:R-:W-:Y:S01]  /*96a0*/  FMUL.FTZ R51, R51, R168.reuse ;  /* 0x000000a833337220 */ /* 0x080fe20000410000 */
[-C--:B------:R-:W-:Y:S01]  /*96b0*/  FMUL.FTZ R54, R54, R168.reuse ;  /* 0x000000a836367220 */ /* 0x080fe20000410000 */
[-C--:B------:R-:W-:Y:S01]  /*96c0*/  FMUL.FTZ R55, R55, R168.reuse ;  /* 0x000000a837377220 */ /* 0x080fe20000410000 */
[----:B------:R-:W-:Y:S01]  /*96d0*/  FMNMX.FTZ R7, R156, R7, !PT ;  /* 0x000000079c077209 */ /* 0x000fe20007810000 */
[----:B------:R-:W1:Y:S01]  /*96e0*/  MUFU.TANH R177, R177 ;  /* 0x000000b100b17308 */ /* 0x000e620000002400 */
[----:B0-----:R-:W-:Y:S01]  /*96f0*/  FSEL R173, R173, -INF , P4 ;  /* 0xff800000adad7808 */ /* 0x001fe20002000000 */
[-C--:B------:R-:W-:Y:S01]  /*9700*/  FMUL.FTZ R58, R58, R168.reuse ;  /* 0x000000a83a3a7220 */ /* 0x080fe20000410000 */
[----:B------:R-:W-:Y:S01]  /*9710*/  FMNMX.FTZ R7, R160, R7, !PT ;  /* 0x00000007a0077209 */ /* 0x000fe20007810000 */
[-C--:B------:R-:W-:Y:S01]  /*9720*/  FMUL.FTZ R59, R59, R168.reuse ;  /* 0x000000a83b3b7220 */ /* 0x080fe20000410000 */
[-C--:B------:R-:W-:Y:S01]  /*9730*/  FMUL.FTZ R62, R62, R168.reuse ;  /* 0x000000a83e3e7220 */ /* 0x080fe20000410000 */
[-C--:B------:R-:W-:Y:S01]  /*9740*/  FMUL.FTZ R63, R63, R168.reuse ;  /* 0x000000a83f3f7220 */ /* 0x080fe20000410000 */
[----:B------:R-:W-:Y:S01]  /*9750*/  FMNMX.FTZ R7, R14, R7, !PT ;  /* 0x000000070e077209 */ /* 0x000fe20007810000 */
[----:B------:R-:W0:Y:S01]  /*9760*/  MUFU.EX2 R158, R158 ;  /* 0x0000009e009e7308 */ /* 0x000e220000000800 */
[----:B---3--:R-:W-:Y:S01]  /*9770*/  FSEL R176, R176, -INF , P2 ;  /* 0xff800000b0b07808 */ /* 0x008fe20001000000 */
[-C--:B------:R-:W-:Y:S01]  /*9780*/  FMUL.FTZ R66, R66, R168.reuse ;  /* 0x000000a842427220 */ /* 0x080fe20000410000 */
[----:B------:R-:W-:Y:S01]  /*9790*/  FMNMX.FTZ R7, R15, R7, !PT ;  /* 0x000000070f077209 */ /* 0x000fe20007810000 */
[-C--:B------:R-:W-:Y:S01]  /*97a0*/  FMUL.FTZ R67, R67, R168.reuse ;  /* 0x000000a843437220 */ /* 0x080fe20000410000 */
[-C--:B------:R-:W-:Y:S01]  /*97b0*/  FMUL.FTZ R70, R70, R168.reuse ;  /* 0x000000a846467220 */ /* 0x080fe20000410000 */
[-C--:B------:R-:W-:Y:S01]  /*97c0*/  FMUL.FTZ R71, R71, R168.reuse ;  /* 0x000000a847477220 */ /* 0x080fe20000410000 */
[----:B------:R-:W-:Y:S01]  /*97d0*/  FMNMX.FTZ R7, R20, R7, !PT ;  /* 0x0000000714077209 */ /* 0x000fe20007810000 */
[----:B------:R-:W2:Y:S01]  /*97e0*/  MUFU.EX2 R159, R159 ;  /* 0x0000009f009f7308 */ /* 0x000ea20000000800 */
[----:B-1----:R-:W-:Y:S01]  /*97f0*/  FSEL R177, R177, -INF , P1 ;  /* 0xff800000b1b17808 */ /* 0x002fe20000800000 */
[-C--:B------:R-:W-:Y:S01]  /*9800*/  FMUL.FTZ R74, R74, R168.reuse ;  /* 0x000000a84a4a7220 */ /* 0x080fe20000410000 */
[----:B------:R-:W-:Y:S01]  /*9810*/  FMNMX.FTZ R7, R21, R7, !PT ;  /* 0x0000000715077209 */ /* 0x000fe20007810000 */
[-C--:B------:R-:W-:Y:S01]  /*9820*/  FMUL.FTZ R75, R75, R168.reuse ;  /* 0x000000a84b4b7220 */ /* 0x080fe20000410000 */
[----:B------:R-:W-:Y:S01]  /*9830*/  ISETP.NE.AND P1, PT, R23, RZ, PT ;  /* 0x000000ff1700720c */ /* 0x000fe20003f25270 */
[-C--:B------:R-:W-:Y:S01]  /*9840*/  FMUL.FTZ R78, R78, R168.reuse ;  /* 0x000000a84e4e7220 */ /* 0x080fe20000410000 */
[----:B------:R-:W-:Y:S01]  /*9850*/  FMNMX.FTZ R7, R152, R7, !PT ;  /* 0x0000000798077209 */ /* 0x000fe20007810000 */
[----:B------:R-:W1:Y:S01]  /*9860*/  MUFU.EX2 R161, R161 ;  /* 0x000000a100a17308 */ /* 0x000e620000000800 */
[----:B0-----:R-:W-:Y:S01]  /*9870*/  FADD.FTZ R5, R158, R5 ;  /* 0x000000059e057221 */ /* 0x001fe20000010000 */
[-C--:B------:R-:W-:Y:S01]  /*9880*/  FMUL.FTZ R79, R79, R168.reuse ;  /* 0x000000a84f4f7220 */ /* 0x080fe20000410000 */
[----:B------:R-:W-:Y:S01]  /*9890*/  FMNMX.FTZ R7, R157, R7, !PT ;  /* 0x000000079d077209 */ /* 0x000fe20007810000 */
[-C--:B------:R-:W-:Y:S01]  /*98a0*/  FMUL.FTZ R82, R82, R168.reuse ;  /* 0x000000a852527220 */ /* 0x080fe20000410000 */
[-C--:B------:R-:W-:Y:S01]  /*98b0*/  FMUL.FTZ R83, R83, R168.reuse ;  /* 0x000000a853537220 */ /* 0x080fe20000410000 */
[-C--:B------:R-:W-:Y:S01]  /*98c0*/  FMUL.FTZ R86, R86, R168.reuse ;  /* 0x000000a856567220 */ /* 0x080fe20000410000 */
[----:B------:R-:W-:Y:S01]  /*98d0*/  FMNMX.FTZ R7, R13, R7, !PT ;  /* 0x000000070d077209 */ /* 0x000fe20007810000 */
[----:B------:R-:W0:Y:S01]  /*98e0*/  MUFU.EX2 R162, R162 ;  /* 0x000000a200a27308 */ /* 0x000e220000000800 */
[----:B--2---:R-:W-:Y:S01]  /*98f0*/  FADD.FTZ R5, R159, R5 ;  /* 0x000000059f057221 */ /* 0x004fe20000010000 */
[----:B------:R-:W-:Y:S01]  /*9900*/  @!P1 IMAD R10, R10, 0x40, R19 ;  /* 0x000000400a0a9824 */ /* 0x000fe200078e0213 */
[----:B------:R-:W-:Y:S01]  /*9910*/  FMNMX.FTZ R7, R12, R7, !PT ;  /* 0x000000070c077209 */ /* 0x000fe20007810000 */
[-C--:B------:R-:W-:Y:S01]  /*9920*/  FMUL.FTZ R87, R87, R168.reuse ;  /* 0x000000a857577220 */ /* 0x080fe20000410000 */
[-C--:B------:R-:W-:Y:S01]  /*9930*/  FMUL.FTZ R90, R90, R168.reuse ;  /* 0x000000a85a5a7220 */ /* 0x080fe20000410000 */
[----:B------:R-:W-:Y:S01]  /*9940*/  @!P1 IMAD R10, R10, 0x4, R17 ;  /* 0x000000040a0a9824 */ /* 0x000fe200078e0211 */
[----:B------:R-:W-:Y:S01]  /*9950*/  FMNMX.FTZ R7, R155, R7, !PT ;  /* 0x000000079b077209 */ /* 0x000fe20007810000 */
[----:B------:R-:W2:Y:S01]  /*9960*/  MUFU.EX2 R163, R163 ;  /* 0x000000a300a37308 */ /* 0x000ea20000000800 */
[----:B-1----:R-:W-:Y:S01]  /*9970*/  FADD.FTZ R5, R161, R5 ;  /* 0x00000005a1057221 */ /* 0x002fe20000010000 */
[-C--:B------:R-:W-:Y:S01]  /*9980*/  FMUL.FTZ R91, R91, R168.reuse ;  /* 0x000000a85b5b7220 */ /* 0x080fe20000410000 */
[----:B------:R-:W-:Y:S01]  /*9990*/  FMNMX.FTZ R7, R173, R7, !PT ;  /* 0x00000007ad077209 */ /* 0x000fe20007810000 */
[----:B------:R-:W-:Y:S01]  /*99a0*/  @!P1 STS [R10+0x38420], R168 ;  /* 0x038420a80a009388 */ /* 0x000fe20000000800 */
[-C--:B------:R-:W-:Y:S01]  /*99b0*/  FMUL.FTZ R94, R94, R168.reuse ;  /* 0x000000a85e5e7220 */ /* 0x080fe20000410000 */
        /* <DEDUP_REMOVED lines=12> */
[-C--:B------:R-:W-:Y:S01]  /*9a80*/  FMUL.FTZ R106, R106, R168.reuse ;  /* 0x000000a86a6a7220 */ /* 0x080fe20000410000 */
[-C--:B------:R-:W-:Y:S01]  /*9a90*/  FMUL.FTZ R107, R107, R168.reuse ;  /* 0x000000a86b6b7220 */ /* 0x080fe20000410000 */
[----:B------:R-:W2:Y:S01]  /*9aa0*/  SHFL.BFLY PT, R178, R7, 0x2, 0x1f ;  /* 0x0c401f0007b27f89 */ /* 0x000ea200000e0000 */
        /* <DEDUP_REMOVED lines=22> */
[----:B------:R-:W-:Y:S01]  /*9c10*/  FMUL.FTZ R142, R142, R168 ;  /* 0x000000a88e8e7220 */ /* 0x000fe20000410000 */
[----:B--2---:R-:W-:Y:S01]  /*9c20*/  FMNMX.FTZ R7, R7, R178, !PT ;  /* 0x000000b207077209 */ /* 0x004fe20007810000 */
[-C--:B------:R-:W-:Y:S01]  /*9c30*/  FMUL.FTZ R143, R143, R168.reuse ;  /* 0x000000a88f8f7220 */ /* 0x080fe20000410000 */
[-C--:B------:R-:W-:Y:S01]  /*9c40*/  FMUL.FTZ R146, R146, R168.reuse ;  /* 0x000000a892927220 */ /* 0x080fe20000410000 */
[-C--:B------:R-:W-:Y:S01]  /*9c50*/  FMUL.FTZ R147, R147, R168.reuse ;  /* 0x000000a893937220 */ /* 0x080fe20000410000 */
[----:B------:R-:W2:Y:S01]  /*9c60*/  MUFU.EX2 R169, R169 ;  /* 0x000000a900a97308 */ /* 0x000ea20000000800 */
[----:B------:R-:W3:Y:S01]  /*9c70*/  SHFL.BFLY PT, R178, R7, 0x1, 0x1f ;  /* 0x0c201f0007b27f89 */ /* 0x000ee200000e0000 */
[----:B-1----:R-:W-:Y:S01]  /*9c80*/  FADD.FTZ R5, R167, R5 ;  /* 0x00000005a7057221 */ /* 0x002fe20000010000 */
[-C--:B------:R-:W-:Y:S01]  /*9c90*/  FMUL.FTZ R150, R150, R168.reuse ;  /* 0x000000a896967220 */ /* 0x080fe20000410000 */
[----:B------:R-:W-:-:S04]  /*9ca0*/  FMUL.FTZ R151, R151, R168 ;  /* 0x000000a897977220 */ /* 0x000fc80000410000 */
[----:B------:R-:W1:Y:S01]  /*9cb0*/  MUFU.EX2 R170, R170 ;  /* 0x000000aa00aa7308 */ /* 0x000e620000000800 */
[----:B0-----:R-:W-:-:S07]  /*9cc0*/  FADD.FTZ R5, R172, R5 ;  /* 0x00000005ac057221 */ /* 0x001fce0000010000 */
[----:B------:R-:W0:Y:S01]  /*9cd0*/  MUFU.EX2 R171, R171 ;  /* 0x000000ab00ab7308 */ /* 0x000e220000000800 */
[----:B--2---:R-:W-:-:S07]  /*9ce0*/  FADD.FTZ R5, R169, R5 ;  /* 0x00000005a9057221 */ /* 0x004fce0000010000 */
[----:B------:R-:W2:Y:S01]  /*9cf0*/  MUFU.EX2 R174, R174 ;  /* 0x000000ae00ae7308 */ /* 0x000ea20000000800 */
[----:B---3--:R-:W-:Y:S01]  /*9d00*/  FMNMX.FTZ R7, R7, R178, !PT ;  /* 0x000000b207077209 */ /* 0x008fe20007810000 */
[----:B-1----:R-:W-:-:S03]  /*9d10*/  FADD.FTZ R5, R170, R5 ;  /* 0x00000005aa057221 */ /* 0x002fc60000010000 */
[----:B------:R-:W-:-:S04]  /*9d20*/  FSETP.NEU.FTZ.AND P2, PT, R7, -INF , PT ;  /* 0xff8000000700780b */ /* 0x000fc80003f5d000 */
[----:B------:R-:W-:Y:S01]  /*9d30*/  FSEL R178, R7, RZ, P2 ;  /* 0x000000ff07b27208 */ /* 0x000fe20001000000 */
[----:B0-----:R-:W-:-:S04]  /*9d40*/  FADD.FTZ R5, R171, R5 ;  /* 0x00000005ab057221 */ /* 0x001fc80000010000 */
[----:B------:R-:W-:Y:S01]  /*9d50*/  FADD.FTZ R178, -R178, R11 ;  /* 0x0000000bb2b27221 */ /* 0x000fe20000010100 */
[----:B--2---:R-:W-:-:S03]  /*9d60*/  FADD.FTZ R5, R174, R5 ;  /* 0x00000005ae057221 */ /* 0x004fc60000010000 */
[----:B------:R-:W-:-:S06]  /*9d70*/  FMUL.FTZ R11, R178, UR10 ;  /* 0x0000000ab20b7c20 */ /* 0x000fcc0008410000 */
[----:B------:R-:W0:Y:S02]  /*9d80*/  MUFU.EX2 R11, R11 ;  /* 0x0000000b000b7308 */ /* 0x000e240000000800 */
        /* <DEDUP_REMOVED lines=10> */
[----:B0-----:R-:W-:Y:S01]  /*9e30*/  FMUL.FTZ R10, R7, UR10 ;  /* 0x0000000a070a7c20 */ /* 0x001fe20008410000 */
        /* <DEDUP_REMOVED lines=26> */
[----:B------:R-:W1:Y:S01]  /*9fe0*/  MUFU.EX2 R156, R156 ;  /* 0x0000009c009c7308 */ /* 0x000e620000000800 */
[----:B------:R-:W-:Y:S01]  /*9ff0*/  F2FP.BF16.F32.PACK_AB R155, R159, R158 ;  /* 0x0000009e9f9b723e */ /* 0x000fe200000010ff */
[----:B------:R-:W-:Y:S01]  /*a000*/  FMUL.FTZ R57, R57, R11 ;  /* 0x0000000b39397220 */ /* 0x000fe20000410000 */
[----:B------:R-:W-:Y:S01]  /*a010*/  F2FP.BF16.F32.PACK_AB R159, R164, R163 ;  /* 0x000000a3a49f723e */ /* 0x000fe200000010ff */
[----:B------:R-:W-:Y:S01]  /*a020*/  FMUL.FTZ R60, R60, R11 ;  /* 0x0000000b3c3c7220 */ /* 0x000fe20000410000 */
[----:B------:R-:W-:Y:S01]  /*a030*/  F2FP.BF16.F32.PACK_AB R163, R172, R167 ;  /* 0x000000a7aca3723e */ /* 0x000fe200000010ff */
[----:B0-----:R-:W-:Y:S01]  /*a040*/  FFMA.FTZ R179, R11, R6, R154 ;  /* 0x000000060bb37223 */ /* 0x001fe2000001009a */
[----:B------:R-:W-:Y:S01]  /*a050*/  F2FP.BF16.F32.PACK_AB R167, R174, R171 ;  /* 0x000000abaea7723e */ /* 0x000fe200000010ff */
        /* <DEDUP_REMOVED lines=40> */
[----:B------:R2:W3:Y:S01]  /*a2e0*/  MUFU.EX2 R6, R152 ;  /* 0x0000009800067308 */ /* 0x0004e20000000800 */
        /* <DEDUP_REMOVED lines=8> */
[----:B--2---:R-:W-:Y:S01]  /*a370*/  F2FP.BF16.F32.PACK_AB R152, R156, R154 ;  /* 0x0000009a9c98723e */ /* 0x004fe200000010ff */
[----:B------:R-:W-:Y:S01]  /*a380*/  FMUL.FTZ R144, R144, R11 ;  /* 0x0000000b90907220 */ /* 0x000fe20000410000 */
[----:B0-----:R-:W-:Y:S01]  /*a390*/  F2FP.BF16.F32.PACK_AB R154, R14, R10 ;  /* 0x0000000a0e9a723e */ /* 0x001fe200000010ff */
[----:B------:R-:W-:Y:S01]  /*a3a0*/  BAR.SYNC.DEFER_BLOCKING 0xf, 0x100 ;  /* 0x03c4000000007b1d */ /* 0x000fe20000010000 */
[----:B-1----:R-:W-:Y:S01]  /*a3b0*/  F2FP.BF16.F32.PACK_AB R156, R20, R15 ;  /* 0x0000000f149c723e */ /* 0x002fe200000010ff */
[-C--:B------:R-:W-:Y:S01]  /*a3c0*/  FMUL.FTZ R145, R145, R11.reuse ;  /* 0x0000000b91917220 */ /* 0x080fe20000410000 */
[-C--:B------:R-:W-:Y:S01]  /*a3d0*/  FMUL.FTZ R148, R148, R11.reuse ;  /* 0x0000000b94947220 */ /* 0x080fe20000410000 */
[----:B------:R-:W-:Y:S01]  /*a3e0*/  FMUL.FTZ R149, R149, R11 ;  /* 0x0000000b95957220 */ /* 0x000fe20000410000 */
[----:B----4-:R-:W-:Y:S01]  /*a3f0*/  F2FP.BF16.F32.PACK_AB R157, R162, R161 ;  /* 0x000000a1a29d723e */ /* 0x010fe200000010ff */
[----:B------:R-:W0:Y:S01]  /*a400*/  MUFU.EX2 R13, R13 ;  /* 0x0000000d000d7308 */ /* 0x000e220000000800 */
[----:B------:R-:W-:Y:S01]  /*a410*/  F2FP.BF16.F32.PACK_AB R161, R166, R165 ;  /* 0x000000a5a6a1723e */ /* 0x000fe200000010ff */
[----:B------:R-:W-:Y:S01]  /*a420*/  FADD.FTZ R179, R10, R179 ;  /* 0x000000b30ab37221 */ /* 0x000fe20000010000 */
[----:B------:R-:W-:Y:S01]  /*a430*/  F2FP.BF16.F32.PACK_AB R165, R170, R169 ;  /* 0x000000a9aaa5723e */ /* 0x000fe200000010ff */
[----:B------:R-:W-:Y:S01]  /*a440*/  IMAD R169, R2, 0x1000, R22 ;  /* 0x0000100002a97824 */ /* 0x000fe200078e0216 */
[----:B---3--:R-:W-:Y:S01]  /*a450*/  F2FP.BF16.F32.PACK_AB R158, R6, R21 ;  /* 0x00000015069e723e */ /* 0x008fe200000010ff */
[----:B------:R-:W-:-:S02]  /*a460*/  FADD.FTZ R179, R14, R179 ;  /* 0x000000b30eb37221 */ /* 0x000fc40000010000 */
[----:B------:R-:W-:Y:S01]  /*a470*/  MUFU.EX2 R12, R12 ;  /* 0x0000000c000c7308 */ /* 0x000fe20000000800 */
[C---:B------:R-:W-:Y:S01]  /*a480*/  R2UR UR14, R169.reuse ;  /* 0x00000000a90e72ca */ /* 0x040fe200000e0000 */
[----:B------:R-:W-:Y:S02]  /*a490*/  VIADD R11, R169, 0x80 ;  /* 0x00000080a90b7836 */ /* 0x000fe40000000000 */
[----:B------:R-:W-:-:S04]  /*a4a0*/  FADD.FTZ R179, R15, R179 ;  /* 0x000000b30fb37221 */ /* 0x000fc80000010000 */
[----:B------:R-:W-:Y:S01]  /*a4b0*/  FADD.FTZ R179, R20, R179 ;  /* 0x000000b314b37221 */ /* 0x000fe20000010000 */
[----:B------:R-:W1:Y:S01]  /*a4c0*/  MUFU.EX2 R178, R178 ;  /* 0x000000b200b27308 */ /* 0x000e620000000800 */
[----:B0-----:R-:W-:Y:S01]  /*a4d0*/  F2FP.BF16.F32.PACK_AB R160, R13, R180 ;  /* 0x000000b40da0723e */ /* 0x001fe200000010ff */
[----:B------:R0:W-:Y:S01]  /*a4e0*/  STSM.16.M88.4 [R184+0x36400], R152 ;  /* 0x03640098b8007844 */ /* 0x0001e20000000200 */
[----:B------:R-:W-:-:S03]  /*a4f0*/  FADD.FTZ R179, R21, R179 ;  /* 0x000000b315b37221 */ /* 0x000fc60000010000 */
[----:B------:R0:W-:Y:S01]  /*a500*/  STSM.16.M88.4 [R187], R156 ;  /* 0x0000009cbb007844 */ /* 0x0001e20000000200 */
[----:B------:R-:W-:Y:S01]  /*a510*/  FADD.FTZ R179, R6, R179 ;  /* 0x000000b306b37221 */ /* 0x000fe20000010000 */
[----:B------:R-:W2:Y:S03]  /*a520*/  MUFU.EX2 R173, R173 ;  /* 0x000000ad00ad7308 */ /* 0x000ea60000000800 */
[----:B------:R-:W-:-:S04]  /*a530*/  FADD.FTZ R179, R180, R179 ;  /* 0x000000b3b4b37221 */ /* 0x000fc80000010000 */
[----:B------:R-:W-:Y:S01]  /*a540*/  FADD.FTZ R179, R13, R179 ;  /* 0x000000b30db37221 */ /* 0x000fe20000010000 */
[----:B------:R-:W3:Y:S01]  /*a550*/  MUFU.EX2 R175, R175 ;  /* 0x000000af00af7308 */ /* 0x000ee20000000800 */
[----:B-1----:R-:W-:Y:S02]  /*a560*/  F2FP.BF16.F32.PACK_AB R162, R178, R12 ;  /* 0x0000000cb2a2723e */ /* 0x002fe400000010ff */
[----:B------:R-:W-:-:S03]  /*a570*/  FADD.FTZ R179, R12, R179 ;  /* 0x000000b30cb37221 */ /* 0x000fc60000010000 */
[----:B------:R0:W-:Y:S01]  /*a580*/  STSM.16.M88.4 [R189], R160 ;  /* 0x000000a0bd007844 */ /* 0x0001e20000000200 */
[----:B------:R-:W-:Y:S01]  /*a590*/  FADD.FTZ R179, R178, R179 ;  /* 0x000000b3b2b37221 */ /* 0x000fe20000010000 */
[----:B------:R-:W1:Y:S03]  /*a5a0*/  MUFU.EX2 R176, R176 ;  /* 0x000000b000b07308 */ /* 0x000e660000000800 */
[----:B--2---:R-:W-:-:S05]  /*a5b0*/  FADD.FTZ R179, R173, R179 ;  /* 0x000000b3adb37221 */ /* 0x004fca0000010000 */
[----:B------:R-:W2:Y:S01]  /*a5c0*/  MUFU.EX2 R177, R177 ;  /* 0x000000b100b17308 */ /* 0x000ea20000000800 */
[C---:B---3--:R-:W-:Y:S01]  /*a5d0*/  F2FP.BF16.F32.PACK_AB R164, R175.reuse, R173 ;  /* 0x000000adafa4723e */ /* 0x048fe200000010ff */
[----:B------:R-:W-:-:S04]  /*a5e0*/  FADD.FTZ R179, R175, R179 ;  /* 0x000000b3afb37221 */ /* 0x000fc80000010000 */
[----:B-1----:R-:W-:Y:S01]  /*a5f0*/  FADD.FTZ R179, R176, R179 ;  /* 0x000000b3b0b37221 */ /* 0x002fe20000010000 */
[----:B--2---:R-:W-:-:S03]  /*a600*/  F2FP.BF16.F32.PACK_AB R166, R177, R176 ;  /* 0x000000b0b1a6723e */ /* 0x004fc600000010ff */
        /* <DEDUP_REMOVED lines=35> */
.L_x_5149:
[----:B------:R-:W-:Y:S01]  /*a840*/  UISETP.GT.AND UP0, UPT, UR7, UR6, UPT ;  /* 0x000000060700728c */ /* 0x000fe2000bf04270 */
[----:B------:R-:W-:Y:S01]  /*a850*/  VIADD R9, R9, 0x38860 ;  /* 0x0003886009097836 */ /* 0x000fe20000000000 */
[----:B------:R-:W-:Y:S01]  /*a860*/  UIADD3 UR7, UR7, -0x1, URZ ;  /* 0xffffffff07077890 */ /* 0x000fe2000fffe03f */
[----:B------:R-:W-:Y:S02]  /*a870*/  IMAD.MOV.U32 R12, RZ, RZ, R8 ;  /* 0x000000ffff0c7224 */ /* 0x000fe400078e0008 */
[----:B------:R-:W-:Y:S01]  /*a880*/  IMAD.MOV.U32 R11, RZ, RZ, R7 ;  /* 0x000000ffff0b7224 */ /* 0x000fe200078e0007 */
[----:B------:R-:W-:Y:S01]  /*a890*/  PLOP3.LUT P1, PT, PT, PT, UP0, 0x80, 0x0 ;  /* 0x000000000000781c */ /* 0x000fe20003f2f008 */
[----:B------:R-:W-:Y:S01]  /*a8a0*/  IMAD.MOV.U32 R10, RZ, RZ, R2 ;  /* 0x000000ffff0a7224 */ /* 0x000fe200078e0002 */
[----:B------:R-:W-:-:S04]  /*a8b0*/  PRMT R9, R182, 0x654, R9 ;  /* 0x00000654b6097816 */ /* 0x000fc80000000009 */
[----:B------:R0:W-:Y:S07]  /*a8c0*/  SYNCS.ARRIVE.TRANS64.RED.A1T0 RZ, [R9+URZ], RZ ;  /* 0x000000ff09ff79a7 */ /* 0x0001ee000810043f */
[----:B------:R-:W-:Y:S05]  /*a8d0*/  @P1 BRA `(.L_x_5150) ;  /* 0xffffffc800601947 */ /* 0x000fea000383ffff */
.L_x_5139:
        /* <DEDUP_REMOVED lines=8> */
.L_x_5162:
[----:B------:R-:W-:-:S05]  /*a960*/  VIADD R2, R11, 0x1 ;  /* 0x000000010b027836 */ /* 0x000fca0000000000 */
[----:B------:R-:W-:-:S04]  /*a970*/  ISETP.NE.AND P1, PT, R2, 0x2, PT ;  /* 0x000000020200780c */ /* 0x000fc80003f25270 */
[----:B------:R-:W-:Y:S02]  /*a980*/  SEL R7, RZ, 0x1, P1 ;  /* 0x00000001ff077807 */ /* 0x000fe40000800000 */
[----:B------:R-:W-:Y:S02]  /*a990*/  SEL R2, R2, RZ, P1 ;  /* 0x000000ff02027207 */ /* 0x000fe40000800000 */
[----:B------:R-:W-:-:S13]  /*a9a0*/  R2UR UR6, R7 ;  /* 0x00000000070672ca */ /* 0x000fda00000e0000 */
[----:B------:R-:W-:Y:S01]  /*a9b0*/  ULOP3.LUT UR37, UR37, UR6, URZ, 0x3c, !UPT ;  /* 0x0000000625257292 */ /* 0x000fe2000f8e3c3f */
[----:B-1----:R-:W-:Y:S11]  /*a9c0*/  @!P0 BRA `(.L_x_5152) ;  /* 0x0000000000048947 */ /* 0x002ff60003800000 */
[----:B------:R-:W-:Y:S01]  /*a9d0*/  BPT.TRAP 0x1 ;  /* 0x000000040000795c */ /* 0x000fe20000300000 */
.L_x_5152:
[----:B------:R-:W-:Y:S02]  /*a9e0*/  IMAD.U32 R7, RZ, RZ, UR37 ;  /* 0x00000025ff077e24 */ /* 0x000fe4000f8e00ff */
[----:B0-----:R-:W-:-:S03]  /*a9f0*/  IMAD R9, R2, 0x8, R17 ;  /* 0x0000000802097824 */ /* 0x001fc600078e0211 */
[----:B------:R-:W-:-:S04]  /*aa00*/  SHF.L.U32 R7, R7, 0x1f, RZ ;  /* 0x0000001f07077819 */ /* 0x000fc800000006ff */
[----:B------:R0:W1:Y:S01]  /*aa10*/  SYNCS.PHASECHK.TRANS64.TRYWAIT P1, [R9+URZ+0x38830], R7 ;  /* 0x03883007090075a7 */ /* 0x000062000802017f */
[----:B------:R-:W-:Y:S05]  /*aa20*/  @!P0 BRA `(.L_x_5153) ;  /* 0x0000000000048947 */ /* 0x000fea0003800000 */
[----:B------:R-:W-:Y:S01]  /*aa30*/  BPT.TRAP 0x1 ;  /* 0x000000040000795c */ /* 0x000fe20000300000 */
.L_x_5153:
[----:B------:R-:W-:Y:S01]  /*aa40*/  IMAD R8, R2, 0x200, R4 ;  /* 0x0000020002087824 */ /* 0x000fe200078e0204 */
[----:B-1----:R-:W-:Y:S06]  /*aa50*/  @P1 BRA `(.L_x_5154) ;  /* 0x0000000000081947 */ /* 0x002fec0003800000 */
[----:B------:R-:W1:Y:S02]  /*aa60*/  SYNCS.PHASECHK.TRANS64.TRYWAIT P1, [R9+URZ+0x38830], R7 ;  /* 0x03883007090075a7 */ /* 0x000e64000802017f */
[----:B-1----:R-:W-:Y:S05]  /*aa70*/  @!P1 BRA `(.L_x_5155) ;  /* 0x000000f400e49947 */ /* 0x002fea0003800000 */
.L_x_5154:
        /* <DEDUP_REMOVED lines=22> */
.L_x_5156:
[----:B------:R2:W3:Y:S01]  /*abe0*/  SYNCS.PHASECHK.TRANS64.TRYWAIT P1, [R9+URZ+0x38850], R7 ;  /* 0x03885007090075a7 */ /* 0x0004e2000802017f */
[----:B------:R-:W-:Y:S05]  /*abf0*/  @!P0 BRA `(.L_x_5157) ;  /* 0x0000000000048947 */ /* 0x000fea0003800000 */
[----:B------:R-:W-:Y:S01]  /*ac00*/  BPT.TRAP 0x1 ;  /* 0x000000040000795c */ /* 0x000fe20000300000 */
.L_x_5157:
[----:B---3--:R-:W-:Y:S05]  /*ac10*/  @P1 BRA `(.L_x_5158) ;  /* 0x0000000000081947 */ /* 0x008fea0003800000 */
[----:B------:R-:W3:Y:S02]  /*ac20*/  SYNCS.PHASECHK.TRANS64.TRYWAIT P1, [R9+URZ+0x38850], R7 ;  /* 0x03885007090075a7 */ /* 0x000ee4000802017f */
[----:B---3--:R-:W-:Y:S05]  /*ac30*/  @!P1 BRA `(.L_x_5159) ;  /* 0x000000f400889947 */ /* 0x008fea0003800000 */
.L_x_5158:
        /* <DEDUP_REMOVED lines=327> */
.L_x_5160:
        /* <DEDUP_REMOVED lines=18> */
[----:B------:R-:W-:Y:S01]  /*c1d0*/  UMOV UR10, UR4 ;  /* 0x00000004000a7c82 */ /* 0x000fe20008000000 */
[----:B------:R-:W-:Y:S01]  /*c1e0*/  FMUL.FTZ R159, R159, UR5 ;  /* 0x000000059f9f7c20 */ /* 0x000fe20008410000 */
[----:B------:R-:W2:Y:S01]  /*c1f0*/  S2R R185, SR_CgaCtaId ;  /* 0x0000000000b97919 */ /* 0x000ea20000008800 */
[----:B------:R-:W-:Y:S01]  /*c200*/  FMUL.FTZ R155, R155, UR5 ;  /* 0x000000059b9b7c20 */ /* 0x000fe20008410000 */
[----:B------:R-:W3:Y:S01]  /*c210*/  MUFU.TANH R14, R14 ;  /* 0x0000000e000e7308 */ /* 0x000ee20000002400 */
[----:B0-----:R-:W-:Y:S01]  /*c220*/  FMNMX.FTZ R7, R8, R12, !PT ;  /* 0x0000000c08077209 */ /* 0x001fe20007810000 */
[----:B------:R-:W-:Y:S01]  /*c230*/  FMUL.FTZ R158, R158, UR5 ;  /* 0x000000059e9e7c20 */ /* 0x000fe20008410000 */
[----:B------:R-:W-:Y:S01]  /*c240*/  FMUL.FTZ R170, R170, UR5 ;  /* 0x00000005aaaa7c20 */ /* 0x000fe20008410000 */
[----:B------:R-:W-:Y:S01]  /*c250*/  ISETP.NE.AND P1, PT, R23, RZ, PT ;  /* 0x000000ff1700720c */ /* 0x000fe20003f25270 */
[----:B------:R-:W-:-:S03]  /*c260*/  UMOV UR15, 0x40000040 ;  /* 0x40000040000f7882 */ /* 0x000fc60000000000 */
[----:B------:R-:W0:Y:S01]  /*c270*/  MUFU.TANH R15, R15 ;  /* 0x0000000f000f7308 */ /* 0x000e220000002400 */
[----:B-1----:R-:W-:-:S07]  /*c280*/  FMNMX.FTZ R7, R13, R7, !PT ;  /* 0x000000070d077209 */ /* 0x002fce0007810000 */
[----:B------:R-:W1:Y:S01]  /*c290*/  MUFU.TANH R20, R20 ;  /* 0x0000001400147308 */ /* 0x000e620000002400 */
[----:B---3--:R-:W-:Y:S01]  /*c2a0*/  FMNMX.FTZ R7, R14, R7, !PT ;  /* 0x000000070e077209 */ /* 0x008fe20007810000 */
[----:B------:R-:W-:-:S04]  /*c2b0*/  @!P1 IMAD R11, R11, 0x40, R19 ;  /* 0x000000400b0b9824 */ /* 0x000fc800078e0213 */
[----:B------:R-:W-:Y:S02]  /*c2c0*/  @!P1 IMAD R11, R11, 0x4, R17 ;  /* 0x000000040b0b9824 */ /* 0x000fe400078e0211 */
[----:B------:R-:W3:Y:S01]  /*c2d0*/  MUFU.TANH R21, R21 ;  /* 0x0000001500157308 */ /* 0x000ee20000002400 */
[----:B0-----:R-:W-:-:S07]  /*c2e0*/  FMNMX.FTZ R7, R15, R7, !PT ;  /* 0x000000070f077209 */ /* 0x001fce0007810000 */
[----:B------:R-:W0:Y:S01]  /*c2f0*/  MUFU.TANH R152, R152 ;  /* 0x0000009800987308 */ /* 0x000e220000002400 */
[----:B-1----:R-:W-:-:S07]  /*c300*/  FMNMX.FTZ R7, R20, R7, !PT ;  /* 0x0000000714077209 */ /* 0x002fce0007810000 */
[----:B------:R-:W1:Y:S01]  /*c310*/  MUFU.TANH R153, R153 ;  /* 0x0000009900997308 */ /* 0x000e620000002400 */
[----:B---3--:R-:W-:-:S07]  /*c320*/  FMNMX.FTZ R7, R21, R7, !PT ;  /* 0x0000000715077209 */ /* 0x008fce0007810000 */
        /* <DEDUP_REMOVED lines=16> */
[----:B------:R-:W-:Y:S01]  /*c430*/  MUFU.TANH R155, R155 ;  /* 0x0000009b009b7308 */ /* 0x000fe20000002400 */
[----:B---3--:R-:W-:-:S07]  /*c440*/  FMNMX.FTZ R7, R169, R7, !PT ;  /* 0x00000007a9077209 */ /* 0x008fce0007810000 */
[----:B------:R-:W-:Y:S01]  /*c450*/  MUFU.TANH R158, R158 ;  /* 0x0000009e009e7308 */ /* 0x000fe20000002400 */
[----:B0-----:R-:W-:-:S05]  /*c460*/  FMNMX.FTZ R7, R172, R7, !PT ;  /* 0x00000007ac077209 */ /* 0x001fca0007810000 */
[----:B------:R-:W0:Y:S02]  /*c470*/  SHFL.BFLY PT, R165, R7, 0x2, 0x1f ;  /* 0x0c401f0007a57f89 */ /* 0x000e2400000e0000 */
[----:B0-----:R-:W-:Y:S01]  /*c480*/  FMNMX.FTZ R7, R7, R165, !PT ;  /* 0x000000a507077209 */ /* 0x001fe20007810000 */
[----:B------:R-:W-:-:S04]  /*c490*/  FMUL.FTZ R165, R154, UR5 ;  /* 0x000000059aa57c20 */ /* 0x000fc80008410000 */
[----:B------:R-:W0:Y:S02]  /*c4a0*/  SHFL.BFLY PT, R173, R7, 0x1, 0x1f ;  /* 0x0c201f0007ad7f89 */ /* 0x000e2400000e0000 */
[----:B------:R-:W-:Y:S01]  /*c4b0*/  MUFU.TANH R165, R165 ;  /* 0x000000a500a57308 */ /* 0x000fe20000002400 */
[----:B0-----:R-:W-:-:S05]  /*c4c0*/  FMNMX.FTZ R7, R7, R173, !PT ;  /* 0x000000ad07077209 */ /* 0x001fca0007810000 */
[C---:B------:R-:W-:Y:S01]  /*c4d0*/  FMUL.FTZ R154, R7.reuse, UR10 ;  /* 0x0000000a079a7c20 */ /* 0x040fe20008410000 */
[----:B------:R-:W-:Y:S02]  /*c4e0*/  FADD.FTZ R176, -R7, R12 ;  /* 0x0000000c07b07221 */ /* 0x000fe40000010100 */
[----:B------:R0:W-:Y:S01]  /*c4f0*/  MUFU.TANH R12, R159 ;  /* 0x0000009f000c7308 */ /* 0x0001e20000002400 */
[--C-:B------:R-:W-:Y:S01]  /*c500*/  FFMA.FTZ R8, R8, UR10, -R154.reuse ;  /* 0x0000000a08087c23 */ /* 0x100fe2000801089a */
[----:B------:R-:W-:Y:S01]  /*c510*/  FMUL.FTZ R176, R176, UR10 ;  /* 0x0000000ab0b07c20 */ /* 0x000fe20008410000 */
[--C-:B------:R-:W-:Y:S01]  /*c520*/  FFMA.FTZ R173, R152, UR10, -R154.reuse ;  /* 0x0000000a98ad7c23 */ /* 0x100fe2000801089a */
[--C-:B------:R-:W-:Y:S01]  /*c530*/  FFMA.FTZ R14, R14, UR10, -R154.reuse ;  /* 0x0000000a0e0e7c23 */ /* 0x100fe2000801089a */
[--C-:B------:R-:W-:Y:S01]  /*c540*/  FFMA.FTZ R15, R15, UR10, -R154.reuse ;  /* 0x0000000a0f0f7c23 */ /* 0x100fe2000801089a */
[--C-:B------:R-:W-:Y:S01]  /*c550*/  FFMA.FTZ R20, R20, UR10, -R154.reuse ;  /* 0x0000000a14147c23 */ /* 0x100fe2000801089a */
[--C-:B------:R-:W-:Y:S01]  /*c560*/  FFMA.FTZ R21, R21, UR10, -R154.reuse ;  /* 0x0000000a15157c23 */ /* 0x100fe2000801089a */
[----:B------:R-:W-:Y:S01]  /*c570*/  MUFU.EX2 R8, R8 ;  /* 0x0000000800087308 */ /* 0x000fe20000000800 */
[--C-:B0-----:R-:W-:Y:S01]  /*c580*/  FFMA.FTZ R159, R13, UR10, -R154.reuse ;  /* 0x0000000a0d9f7c23 */ /* 0x101fe2000801089a */
        /* <DEDUP_REMOVED lines=8> */
[--C-:B------:R-:W-:Y:S01]  /*c610*/  FFMA.FTZ R169, R169, UR10, -R154.reuse ;  /* 0x0000000aa9a97c23 */ /* 0x100fe2000801089a */
[----:B------:R-:W-:-:S05]  /*c620*/  FFMA.FTZ R172, R172, UR10, -R154 ;  /* 0x0000000aacac7c23 */ /* 0x000fca000801089a */
[----:B------:R3:W4:Y:S01]  /*c630*/  MUFU.EX2 R152, R159 ;  /* 0x0000009f00987308 */ /* 0x0007220000000800 */
[----:B0-----:R-:W-:-:S07]  /*c640*/  FMUL.FTZ R176, R183, UR5 ;  /* 0x00000005b7b07c20 */ /* 0x001fce0008410000 */
[----:B------:R-:W-:Y:S01]  /*c650*/  MUFU.EX2 R15, R15 ;  /* 0x0000000f000f7308 */ /* 0x000fe20000000800 */
[----:B-1----:R-:W-:Y:S01]  /*c660*/  FFMA.FTZ R154, R13, R6, R8 ;  /* 0x000000060d9a7223 */ /* 0x002fe20000010008 */
[----:B---3--:R-:W-:Y:S01]  /*c670*/  FMUL.FTZ R159, R162, UR5 ;  /* 0x00000005a29f7c20 */ /* 0x008fe20008410000 */
[----:B------:R-:W-:Y:S01]  /*c680*/  FMUL.FTZ R162, R163, UR5 ;  /* 0x00000005a3a27c20 */ /* 0x000fe20008410000 */
[----:B------:R-:W-:Y:S01]  /*c690*/  FMUL.FTZ R6, R166, UR5 ;  /* 0x00000005a6067c20 */ /* 0x000fe20008410000 */
[----:B------:R-:W-:Y:S01]  /*c6a0*/  FMUL.FTZ R166, R171, UR5 ;  /* 0x00000005aba67c20 */ /* 0x000fe20008410000 */
[----:B------:R-:W-:Y:S01]  /*c6b0*/  FMUL.FTZ R171, R178, UR5 ;  /* 0x00000005b2ab7c20 */ /* 0x000fe20008410000 */
[-C--:B------:R-:W-:Y:S01]  /*c6c0*/  FMUL.FTZ R24, R24, R13.reuse ;  /* 0x0000000d18187220 */ /* 0x080fe20000410000 */
[----:B------:R-:W-:Y:S01]  /*c6d0*/  MUFU.TANH R159, R159 ;  /* 0x0000009f009f7308 */ /* 0x000fe20000002400 */
[C---:B----4-:R-:W-:Y:S01]  /*c6e0*/  FADD.FTZ R154, R152.reuse, R154 ;  /* 0x0000009a989a7221 */ /* 0x050fe20000010000 */
        /* <DEDUP_REMOVED lines=15> */
[----:B0-----:R-:W-:Y:S01]  /*c7e0*/  FMUL.FTZ R14, R167, UR5 ;  /* 0x00000005a70e7c20 */ /* 0x001fe20008410000 */
[----:B------:R-:W-:Y:S01]  /*c7f0*/  FMUL.FTZ R167, R174, UR5 ;  /* 0x00000005aea77c20 */ /* 0x000fe20008410000 */
[----:B------:R-:W-:Y:S01]  /*c800*/  FMUL.FTZ R174, R179, UR5 ;  /* 0x00000005b3ae7c20 */ /* 0x000fe20008410000 */
[-C--:B------:R-:W-:Y:S01]  /*c810*/  FMUL.FTZ R49, R49, R13.reuse ;  /* 0x0000000d31317220 */ /* 0x080fe20000410000 */
[-C--:B------:R-:W-:Y:S01]  /*c820*/  FMUL.FTZ R52, R52, R13.reuse ;  /* 0x0000000d34347220 */ /* 0x080fe20000410000 */
[-C--:B------:R-:W-:Y:S01]  /*c830*/  FMUL.FTZ R53, R53, R13.reuse ;  /* 0x0000000d35357220 */ /* 0x080fe20000410000 */
[-C--:B------:R-:W-:Y:S01]  /*c840*/  FMUL.FTZ R56, R56, R13.reuse ;  /* 0x0000000d38387220 */ /* 0x080fe20000410000 */
[----:B------:R-:W0:Y:S01]  /*c850*/  MUFU.TANH R6, R6 ;  /* 0x0000000600067308 */ /* 0x000e220000002400 */
[----:B-1----:R-:W-:Y:S01]  /*c860*/  FADD.FTZ R154, R8, R154 ;  /* 0x0000009a089a7221 */ /* 0x002fe20000010000 */
[-C--:B------:R-:W-:Y:S01]  /*c870*/  FMUL.FTZ R57, R57, R13.reuse ;  /* 0x0000000d39397220 */ /* 0x080fe20000410000 */
[-C--:B------:R-:W-:Y:S01]  /*c880*/  FMUL.FTZ R60, R60, R13.reuse ;  /* 0x0000000d3c3c7220 */ /* 0x080fe20000410000 */
[-C--:B------:R-:W-:Y:S01]  /*c890*/  FMUL.FTZ R61, R61, R13.reuse ;  /* 0x0000000d3d3d7220 */ /* 0x080fe20000410000 */
[C---:B------:R-:W-:Y:S01]  /*c8a0*/  FADD.FTZ R163, R15.reuse, R154 ;  /* 0x0000009a0fa37221 */ /* 0x040fe20000010000 */
[----:B------:R-:W-:Y:S01]  /*c8b0*/  F2FP.BF16.F32.PACK_AB R154, R15, R8 ;  /* 0x000000080f9a723e */ /* 0x000fe200000010ff */
[----:B------:R-:W-:Y:S01]  /*c8c0*/  VIADD R8, R9, 0x38840 ;  /* 0x0003884009087836 */ /* 0x000fe20000000000 */
[----:B------:R-:W1:Y:S01]  /*c8d0*/  MUFU.TANH R14, R14 ;  /* 0x0000000e000e7308 */ /* 0x000e620000002400 */
[-C--:B------:R-:W-:Y:S01]  /*c8e0*/  FMUL.FTZ R64, R64, R13.reuse ;  /* 0x0000000d40407220 */ /* 0x080fe20000410000 */
[-C--:B------:R-:W-:Y:S01]  /*c8f0*/  FMUL.FTZ R65, R65, R13.reuse ;  /* 0x0000000d41417220 */ /* 0x080fe20000410000 */
[-C--:B------:R-:W-:Y:S01]  /*c900*/  FMUL.FTZ R68, R68, R13.reuse ;  /* 0x0000000d44447220 */ /* 0x080fe20000410000 */
[----:B--2---:R-:W-:Y:S01]  /*c910*/  PRMT R8, R185, 0x654, R8 ;  /* 0x00000654b9087816 */ /* 0x004fe20000000008 */
[-C--:B------:R-:W-:Y:S01]  /*c920*/  FMUL.FTZ R69, R69, R13.reuse ;  /* 0x0000000d45457220 */ /* 0x080fe20000410000 */
[-C--:B------:R-:W-:Y:S01]  /*c930*/  FMUL.FTZ R72, R72, R13.reuse ;  /* 0x0000000d48487220 */ /* 0x080fe20000410000 */
[-C--:B------:R-:W-:Y:S01]  /*c940*/  FMUL.FTZ R73, R73, R13.reuse ;  /* 0x0000000d49497220 */ /* 0x080fe20000410000 */
[----:B------:R2:W-:Y:S01]  /*c950*/  SYNCS.ARRIVE.TRANS64.RED.A1T0 RZ, [R8+URZ], RZ ;  /* 0x000000ff08ff79a7 */ /* 0x0005e2000810043f */
[----:B------:R4:W5:Y:S01]  /*c960*/  MUFU.TANH R15, R170 ;  /* 0x000000aa000f7308 */ /* 0x0009620000002400 */
[----:B------:R-:W-:Y:S01]  /*c970*/  @!P1 STS [R11+0x38400], R13 ;  /* 0x0384000d0b009388 */ /* 0x000fe20000000800 */
[-C--:B------:R-:W-:Y:S01]  /*c980*/  FMUL.FTZ R76, R76, R13.reuse ;  /* 0x0000000d4c4c7220 */ /* 0x080fe20000410000 */
[-C--:B------:R-:W-:Y:S01]  /*c990*/  FMUL.FTZ R77, R77, R13.reuse ;  /* 0x0000000d4d4d7220 */ /* 0x080fe20000410000 */
[-C--:B------:R-:W-:Y:S01]  /*c9a0*/  FMUL.FTZ R80, R80, R13.reuse ;  /* 0x0000000d50507220 */ /* 0x080fe20000410000 */
[-C--:B------:R-:W-:Y:S01]  /*c9b0*/  FMUL.FTZ R81, R81, R13.reuse ;  /* 0x0000000d51517220 */ /* 0x080fe20000410000 */
[-C--:B------:R-:W-:Y:S01]  /*c9c0*/  FMUL.FTZ R84, R84, R13.reuse ;  /* 0x0000000d54547220 */ /* 0x080fe20000410000 */
[----:B--2---:R-:W-:Y:S01]  /*c9d0*/  FMNMX.FTZ R8, R165, R10, !PT ;  /* 0x0000000aa5087209 */ /* 0x004fe20007810000 */
[----:B------:R-:W2:Y:S01]  /*c9e0*/  MUFU.TANH R166, R166 ;  /* 0x000000a600a67308 */ /* 0x000ea20000002400 */
[----:B----4-:R-:W-:Y:S01]  /*c9f0*/  FMUL.FTZ R170, R175, UR5 ;  /* 0x00000005afaa7c20 */ /* 0x010fe20008410000 */
[----:B------:R-:W-:Y:S01]  /*ca00*/  FMUL.FTZ R175, R182, UR5 ;  /* 0x00000005b6af7c20 */ /* 0x000fe20008410000 */
        /* <DEDUP_REMOVED lines=16> */
[----:B---3--:R-:W-:Y:S01]  /*cb10*/  FMNMX.FTZ R8, R162, R8, !PT ;  /* 0x00000008a2087209 */ /* 0x008fe20007810000 */
[-C--:B------:R-:W-:Y:S01]  /*cb20*/  FMUL.FTZ R105, R105, R13.reuse ;  /* 0x0000000d69697220 */ /* 0x080fe20000410000 */
[-C--:B------:R-:W-:Y:S01]  /*cb30*/  FMUL.FTZ R108, R108, R13.reuse ;  /* 0x0000000d6c6c7220 */ /* 0x080fe20000410000 */
[-C--:B------:R-:W-:Y:S01]  /*cb40*/  FMUL.FTZ R109, R109, R13.reuse ;  /* 0x0000000d6d6d7220 */ /* 0x080fe20000410000 */
[----:B0-----:R-:W-:Y:S01]  /*cb50*/  FMNMX.FTZ R8, R6, R8, !PT ;  /* 0x0000000806087209 */ /* 0x001fe20007810000 */
[----:B------:R-:W0:Y:S01]  /*cb60*/  MUFU.TANH R171, R171 ;  /* 0x000000ab00ab7308 */ /* 0x000e220000002400 */
[-C--:B------:R-:W-:Y:S01]  /*cb70*/  FMUL.FTZ R112, R112, R13.reuse ;  /* 0x0000000d70707220 */ /* 0x080fe20000410000 */
[-C--:B------:R-:W-:Y:S01]  /*cb80*/  FMUL.FTZ R113, R113, R13.reuse ;  /* 0x0000000d71717220 */ /* 0x080fe20000410000 */
[----:B-1----:R-:W-:Y:S01]  /*cb90*/  FMNMX.FTZ R8, R14, R8, !PT ;  /* 0x000000080e087209 */ /* 0x002fe20007810000 */
[-C--:B------:R-:W-:Y:S01]  /*cba0*/  FMUL.FTZ R116, R116, R13.reuse ;  /* 0x0000000d74747220 */ /* 0x080fe20000410000 */
[-C--:B------:R-:W-:Y:S01]  /*cbb0*/  FMUL.FTZ R117, R117, R13.reuse ;  /* 0x0000000d75757220 */ /* 0x080fe20000410000 */
[-C--:B------:R-:W-:Y:S01]  /*cbc0*/  FMUL.FTZ R120, R120, R13.reuse ;  /* 0x0000000d78787220 */ /* 0x080fe20000410000 */
[----:B-----5:R-:W-:Y:S01]  /*cbd0*/  FMNMX.FTZ R8, R15, R8, !PT ;  /* 0x000000080f087209 */ /* 0x020fe20007810000 */
[----:B------:R-:W1:Y:S01]  /*cbe0*/  MUFU.TANH R174, R174 ;  /* 0x000000ae00ae7308 */ /* 0x000e620000002400 */
[-C--:B------:R-:W-:Y:S01]  /*cbf0*/  FMUL.FTZ R121, R121, R13.reuse ;  /* 0x0000000d79797220 */ /* 0x080fe20000410000 */
[-C--:B------:R-:W-:Y:S01]  /*cc00*/  FMUL.FTZ R124, R124, R13.reuse ;  /* 0x0000000d7c7c7220 */ /* 0x080fe20000410000 */
[----:B--2---:R-:W-:Y:S01]  /*cc10*/  FMNMX.FTZ R8, R166, R8, !PT ;  /* 0x00000008a6087209 */ /* 0x004fe20007810000 */
[-C--:B------:R-:W-:Y:S01]  /*cc20*/  FMUL.FTZ R125, R125, R13.reuse ;  /* 0x0000000d7d7d7220 */ /* 0x080fe20000410000 */
[-C--:B------:R-:W-:Y:S01]  /*cc30*/  FMUL.FTZ R128, R128, R13.reuse ;  /* 0x0000000d80807220 */ /* 0x080fe20000410000 */
[-C--:B------:R-:W-:Y:S01]  /*cc40*/  FMUL.FTZ R129, R129, R13.reuse ;  /* 0x0000000d81817220 */ /* 0x080fe20000410000 */
[----:B----4-:R-:W-:Y:S01]  /*cc50*/  FMNMX.FTZ R8, R167, R8, !PT ;  /* 0x00000008a7087209 */ /* 0x010fe20007810000 */
[----:B------:R-:W2:Y:S01]  /*cc60*/  MUFU.TANH R175, R175 ;  /* 0x000000af00af7308 */ /* 0x000ea20000002400 */
[-C--:B------:R-:W-:Y:S01]  /*cc70*/  FMUL.FTZ R132, R132, R13.reuse ;  /* 0x0000000d84847220 */ /* 0x080fe20000410000 */
[-C--:B------:R-:W-:Y:S01]  /*cc80*/  FMUL.FTZ R133, R133, R13.reuse ;  /* 0x0000000d85857220 */ /* 0x080fe20000410000 */
[----:B------:R-:W-:Y:S01]  /*cc90*/  FMNMX.FTZ R8, R170, R8, !PT ;  /* 0x00000008aa087209 */ /* 0x000fe20007810000 */
        /* <DEDUP_REMOVED lines=10> */
[----:B------:R-:W-:-:S02]  /*cd40*/  FMUL.FTZ R149, R149, R13 ;  /* 0x0000000d95957220 */ /* 0x000fc40000410000 */
[----:B------:R-:W1:Y:S01]  /*cd50*/  MUFU.EX2 R20, R20 ;  /* 0x0000001400147308 */ /* 0x000e620000000800 */
[----:B--2---:R-:W-:-:S07]  /*cd60*/  FMNMX.FTZ R8, R175, R8, !PT ;  /* 0x00000008af087209 */ /* 0x004fce0007810000 */
[----:B------:R-:W2:Y:S01]  /*cd70*/  MUFU.EX2 R21, R21 ;  /* 0x0000001500157308 */ /* 0x000ea20000000800 */
[----:B0-----:R-:W-:-:S05]  /*cd80*/  FMNMX.FTZ R8, R176, R8, !PT ;  /* 0x00000008b0087209 */ /* 0x001fca0007810000 */
[----:B------:R-:W0:Y:S02]  /*cd90*/  SHFL.BFLY PT, R177, R8, 0x2, 0x1f ;  /* 0x0c401f0008b17f89 */ /* 0x000e2400000e0000 */
[----:B------:R-:W3:Y:S01]  /*cda0*/  MUFU.EX2 R173, R173 ;  /* 0x000000ad00ad7308 */ /* 0x000ee20000000800 */
[----:B-1----:R-:W-:-:S07]  /*cdb0*/  FADD.FTZ R163, R20, R163 ;  /* 0x000000a314a37221 */ /* 0x002fce0000010000 */
[----:B------:R1:W-:Y:S01]  /*cdc0*/  MUFU.EX2 R178, R156 ;  /* 0x0000009c00b27308 */ /* 0x0003e20000000800 */
[----:B--2---:R-:W-:-:S07]  /*cdd0*/  FADD.FTZ R163, R21, R163 ;  /* 0x000000a315a37221 */ /* 0x004fce0000010000 */
[----:B------:R-:W-:Y:S01]  /*cde0*/  MUFU.EX2 R157, R157 ;  /* 0x0000009d009d7308 */ /* 0x000fe20000000800 */
[----:B---3--:R-:W-:Y:S01]  /*cdf0*/  FADD.FTZ R163, R173, R163 ;  /* 0x000000a3ada37221 */ /* 0x008fe20000010000 */
[----:B-1----:R-:W-:Y:S02]  /*ce00*/  F2FP.BF16.F32.PACK_AB R156, R21, R20 ;  /* 0x00000014159c723e */ /* 0x002fe400000010ff */
[----:B0-----:R-:W-:-:S04]  /*ce10*/  FMNMX.FTZ R8, R8, R177, !PT ;  /* 0x000000b108087209 */ /* 0x001fc80007810000 */
[----:B------:R-:W0:Y:S01]  /*ce20*/  MUFU.EX2 R177, R153 ;  /* 0x0000009900b17308 */ /* 0x000e220000000800 */
[----:B------:R-:W1:Y:S07]  /*ce30*/  SHFL.BFLY PT, R179, R8, 0x1, 0x1f ;  /* 0x0c201f0008b37f89 */ /* 0x000e6e00000e0000 */
[----:B------:R-:W-:Y:S08]  /*ce40*/  MUFU.EX2 R161, R161 ;  /* 0x000000a100a17308 */ /* 0x000ff00000000800 */
[----:B------:R-:W-:Y:S01]  /*ce50*/  MUFU.EX2 R164, R164 ;  /* 0x000000a400a47308 */ /* 0x000fe20000000800 */
[----:B0-----:R-:W-:-:S04]  /*ce60*/  FADD.FTZ R163, R177, R163 ;  /* 0x000000a3b1a37221 */ /* 0x001fc80000010000 */
[----:B------:R-:W-:-:S03]  /*ce70*/  FADD.FTZ R163, R178, R163 ;  /* 0x000000a3b2a37221 */ /* 0x000fc60000010000 */
[----:B------:R-:W-:Y:S01]  /*ce80*/  MUFU.EX2 R168, R168 ;  /* 0x000000a800a87308 */ /* 0x000fe20000000800 */
[----:B------:R-:W-:Y:S01]  /*ce90*/  FADD.FTZ R163, R157, R163 ;  /* 0x000000a39da37221 */ /* 0x000fe20000010000 */
[----:B-1----:R-:W-:-:S05]  /*cea0*/  FMNMX.FTZ R8, R8, R179, !PT ;  /* 0x000000b308087209 */ /* 0x002fca0007810000 */
[----:B------:R-:W-:Y:S01]  /*ceb0*/  FADD.FTZ R10, -R8, R10 ;  /* 0x0000000a080a7221 */ /* 0x000fe20000010100 */
[----:B------:R-:W0:Y:S03]  /*cec0*/  MUFU.EX2 R179, R160 ;  /* 0x000000a000b37308 */ /* 0x000e260000000800 */
[----:B------:R-:W-:-:S05]  /*ced0*/  FMUL.FTZ R10, R10, UR10 ;  /* 0x0000000a0a0a7c20 */ /* 0x000fca0008410000 */
[----:B------:R-:W-:Y:S08]  /*cee0*/  MUFU.EX2 R169, R169 ;  /* 0x000000a900a97308 */ /* 0x000ff00000000800 */
[----:B------:R-:W1:Y:S01]  /*cef0*/  MUFU.EX2 R10, R10 ;  /* 0x0000000a000a7308 */ /* 0x000e620000000800 */
[----:B0-----:R-:W-:-:S04]  /*cf00*/  FADD.FTZ R163, R179, R163 ;  /* 0x000000a3b3a37221 */ /* 0x001fc80000010000 */
[----:B------:R-:W-:-:S03]  /*cf10*/  FADD.FTZ R163, R161, R163 ;  /* 0x000000a3a1a37221 */ /* 0x000fc60000010000 */
[----:B------:R-:W-:Y:S01]  /*cf20*/  MUFU.EX2 R172, R172 ;  /* 0x000000ac00ac7308 */ /* 0x000fe20000000800 */
[----:B------:R-:W-:Y:S01]  /*cf30*/  FADD.FTZ R163, R164, R163 ;  /* 0x000000a3a4a37221 */ /* 0x000fe20000010000 */
[----:B------:R-:W-:-:S03]  /*cf40*/  F2FP.BF16.F32.PACK_AB R164, R168, R164 ;  /* 0x000000a4a8a4723e */ /* 0x000fc600000010ff */
[----:B------:R-:W-:Y:S01]  /*cf50*/  FADD.FTZ R163, R168, R163 ;  /* 0x000000a3a8a37221 */ /* 0x000fe20000010000 */
[----:B------:R-:W-:Y:S01]  /*cf60*/  IMAD R168, R2, 0x1000, R22 ;  /* 0x0000100002a87824 */ /* 0x000fe200078e0216 */
[----:B-1----:R0:W-:Y:S02]  /*cf70*/  @!P1 STS [R11+0x38420], R10 ;  /* 0x0384200a0b009388 */ /* 0x0021e40000000800 */
[----:B------:R-:W-:Y:S02]  /*cf80*/  FADD.FTZ R163, R169, R163 ;  /* 0x000000a3a9a37221 */ /* 0x000fe40000010000 */
        /* <DEDUP_REMOVED lines=30> */
[-C--:B------:R-:W-:Y:S01]  /*d170*/  FMUL.FTZ R46, R46, R10.reuse ;  /* 0x0000000a2e2e7220 */ /* 0x080fe20000410000 */
[-C--:B------:R-:W-:Y:S01]  /*d180*/  FMUL.FTZ R47, R47, R10.reuse ;  /* 0x0000000a2f2f7220 */ /* 0x080fe20000410000 */
[-C--:B------:R-:W-:Y:S01]  /*d190*/  FMUL.FTZ R50, R50, R10.reuse ;  /* 0x0000000a32327220 */ /* 0x080fe20000410000 */
[-C--:B------:R-:W-:Y:S01]  /*d1a0*/  FMUL.FTZ R51, R51, R10.reuse ;  /* 0x0000000a33337220 */ /* 0x080fe20000410000 */
[-C--:B------:R-:W-:Y:S01]  /*d1b0*/  FMUL.FTZ R54, R54, R10.reuse ;  /* 0x0000000a36367220 */ /* 0x080fe20000410000 */
[----:B0-----:R-:W-:Y:S01]  /*d1c0*/  FFMA.FTZ R181, R10, R5, R165 ;  /* 0x000000050ab57223 */ /* 0x001fe200000100a5 */
        /* <DEDUP_REMOVED lines=10> */
[----:B-1----:R-:W-:Y:S01]  /*d270*/  FADD.FTZ R181, R155, R181 ;  /* 0x000000b59bb57221 */ /* 0x002fe20000010000 */
[----:B0-----:R-:W-:Y:S01]  /*d280*/  F2FP.BF16.F32.PACK_AB R158, R177, R173 ;  /* 0x000000adb19e723e */ /* 0x001fe200000010ff */
        /* <DEDUP_REMOVED lines=46> */
[----:B-1----:R-:W-:Y:S01]  /*d570*/  F2FP.BF16.F32.PACK_AB R153, R155, R165 ;  /* 0x000000a59b99723e */ /* 0x002fe200000010ff */
[-C--:B------:R-:W-:Y:S01]  /*d580*/  FMUL.FTZ R147, R147, R10.reuse ;  /* 0x0000000a93937220 */ /* 0x080fe20000410000 */
[----:B--2---:R-:W-:Y:S01]  /*d590*/  F2FP.BF16.F32.PACK_AB R155, R12, R11 ;  /* 0x0000000b0c9b723e */ /* 0x004fe200000010ff */
[----:B------:R-:W-:Y:S01]  /*d5a0*/  BAR.SYNC.DEFER_BLOCKING 0xf, 0x100 ;  /* 0x03c4000000007b1d */ /* 0x000fe20000010000 */
[----:B0-----:R-:W-:Y:S01]  /*d5b0*/  F2FP.BF16.F32.PACK_AB R159, R14, R171 ;  /* 0x000000ab0e9f723e */ /* 0x001fe200000010ff */
[-C--:B------:R-:W-:Y:S01]  /*d5c0*/  FMUL.FTZ R150, R150, R10.reuse ;  /* 0x0000000a96967220 */ /* 0x080fe20000410000 */
[----:B------:R-:W-:Y:S01]  /*d5d0*/  FMUL.FTZ R151, R151, R10 ;  /* 0x0000000a97977220 */ /* 0x000fe20000410000 */
[----:B------:R-:W-:Y:S01]  /*d5e0*/  VIADD R10, R168, 0x80 ;  /* 0x00000080a80a7836 */ /* 0x000fe20000000000 */
[----:B---3--:R-:W-:Y:S01]  /*d5f0*/  F2FP.BF16.F32.PACK_AB R166, R172, R169 ;  /* 0x000000a9aca6723e */ /* 0x008fe200000010ff */
[----:B------:R-:W-:Y:S01]  /*d600*/  MUFU.EX2 R20, R167 ;  /* 0x000000a700147308 */ /* 0x000fe20000000800 */
[----:B------:R-:W-:Y:S01]  /*d610*/  UMOV UR14, UR6 ;  /* 0x00000006000e7c82 */ /* 0x000fe20008000000 */
[----:B------:R-:W-:Y:S01]  /*d620*/  FADD.FTZ R181, R11, R181 ;  /* 0x000000b50bb57221 */ /* 0x000fe20000010000 */
[----:B------:R-:W-:Y:S01]  /*d630*/  R2UR UR6, R10 ;  /* 0x000000000a0672ca */ /* 0x000fe200000e0000 */
[----:B------:R-:W-:-:S02]  /*d640*/  VIADD R10, R168, 0x100 ;  /* 0x00000100a80a7836 */ /* 0x000fc40000000000 */
[----:B------:R-:W-:Y:S01]  /*d650*/  VIADD R168, R168, 0x180 ;  /* 0x00000180a8a87836 */ /* 0x000fe20000000000 */
[----:B----4-:R-:W-:Y:S01]  /*d660*/  F2FP.BF16.F32.PACK_AB R161, R182, R5 ;  /* 0x00000005b6a1723e */ /* 0x010fe200000010ff */
[----:B------:R0:W1:Y:S01]  /*d670*/  MUFU.EX2 R21, R160 ;  /* 0x000000a000157308 */ /* 0x0000620000000800 */
[----:B------:R-:W-:-:S04]  /*d680*/  FADD.FTZ R181, R12, R181 ;  /* 0x000000b50cb57221 */ /* 0x000fc80000010000 */
[----:B------:R-:W-:-:S03]  /*d690*/  FADD.FTZ R181, R15, R181 ;  /* 0x000000b50fb57221 */ /* 0x000fc60000010000 */
[----:B------:R-:W-:Y:S01]  /*d6a0*/  MUFU.EX2 R180, R180 ;  /* 0x000000b400b47308 */ /* 0x000fe20000000800 */
[----:B0-----:R-:W-:Y:S01]  /*d6b0*/  F2FP.BF16.F32.PACK_AB R160, R157, R178 ;  /* 0x000000b29da0723e */ /* 0x001fe200000010ff */
[----:B------:R0:W-:Y:S01]  /*d6c0*/  STSM.16.M88.4 [R184+0x36400], R152 ;  /* 0x03640098b8007844 */ /* 0x0001e20000000200 */
[C---:B------:R-:W-:Y:S01]  /*d6d0*/  F2FP.BF16.F32.PACK_AB R157, R170.reuse, R15 ;  /* 0x0000000faa9d723e */ /* 0x040fe200000010ff */
[----:B------:R-:W-:-:S04]  /*d6e0*/  FADD.FTZ R181, R170, R181 ;  /* 0x000000b5aab57221 */ /* 0x000fc80000010000 */
[----:B------:R-:W2:Y:S01]  /*d6f0*/  MUFU.EX2 R174, R174 ;  /* 0x000000ae00ae7308 */ /* 0x000ea20000000800 */
[----:B-1----:R-:W-:Y:S01]  /*d700*/  F2FP.BF16.F32.PACK_AB R163, R21, R20 ;  /* 0x0000001415a3723e */ /* 0x002fe200000010ff */
[----:B------:R0:W-:Y:S01]  /*d710*/  STSM.16.M88.4 [R187], R156 ;  /* 0x0000009cbb007844 */ /* 0x0001e20000000200 */
[----:B------:R-:W-:-:S03]  /*d720*/  FADD.FTZ R181, R171, R181 ;  /* 0x000000b5abb57221 */ /* 0x000fc60000010000 */
[----:B------:R0:W-:Y:S01]  /*d730*/  STSM.16.M88.4 [R189], R160 ;  /* 0x000000a0bd007844 */ /* 0x0001e20000000200 */
[----:B------:R-:W-:Y:S01]  /*d740*/  FADD.FTZ R181, R14, R181 ;  /* 0x000000b50eb57221 */ /* 0x000fe20000010000 */
[----:B------:R-:W-:Y:S03]  /*d750*/  MUFU.EX2 R175, R175 ;  /* 0x000000af00af7308 */ /* 0x000fe60000000800 */
[----:B------:R-:W-:-:S04]  /*d760*/  FADD.FTZ R181, R5, R181 ;  /* 0x000000b505b57221 */ /* 0x000fc80000010000 */
[----:B------:R-:W-:Y:S01]  /*d770*/  FADD.FTZ R181, R182, R181 ;  /* 0x000000b5b6b57221 */ /* 0x000fe20000010000 */
[----:B------:R-:W1:Y:S01]  /*d780*/  MUFU.EX2 R176, R176 ;  /* 0x000000b000b07308 */ /* 0x000e620000000800 */
[----:B--2---:R-:W-:Y:S02]  /*d790*/  F2FP.BF16.F32.PACK_AB R165, R174, R180 ;  /* 0x000000b4aea5723e */ /* 0x004fe400000010ff */
[----:B------:R-:W-:-:S04]  /*d7a0*/  FADD.FTZ R181, R20, R181 ;  /* 0x000000b514b57221 */ /* 0x000fc80000010000 */
[----:B------:R-:W-:-:S04]  /*d7b0*/  FADD.FTZ R181, R21, R181 ;  /* 0x000000b515b57221 */ /* 0x000fc80000010000 */
[----:B------:R-:W-:-:S04]  /*d7c0*/  FADD.FTZ R181, R180, R181 ;  /* 0x000000b5b4b57221 */ /* 0x000fc80000010000 */
[----:B------:R-:W-:Y:S01]  /*d7d0*/  FADD.FTZ R181, R174, R181 ;  /* 0x000000b5aeb57221 */ /* 0x000fe20000010000 */
[----:B-1----:R-:W-:-:S03]  /*d7e0*/  F2FP.BF16.F32.PACK_AB R167, R176, R175 ;  /* 0x000000afb0a7723e */ /* 0x002fc600000010ff */
[----:B------:R-:W-:Y:S02]  /*d7f0*/  FADD.FTZ R181, R175, R181 ;  /* 0x000000b5afb57221 */ /* 0x000fe40000010000 */
[----:B------:R0:W-:Y:S01]  /*d800*/  STSM.16.M88.4 [R188], R164 ;  /* 0x000000a4bc007844 */ /* 0x0001e20000000200 */
[----:B------:R-:W-:Y:S01]  /*d810*/  WARPGROUP.ARRIVE ;  /* 0x00000000000079c5 */ /* 0x000fe20000000000 */
[----:B------:R-:W-:-:S05]  /*d820*/  FADD.FTZ R5, R176, R181 ;  /* 0x000000b5b0057221 */ /* 0x000fca0000010000 */
[----:B------:R-:W-:Y:S01]  /*d830*/  HGMMA.64x256x16.F32.BF16 R24, R152, gdesc[UR12].tnspB, R24, gsb0 ;  /* 0x43e0000c98187df0 */ /* 0x000fe20008001818 */
[----:B------:R-:W-:Y:S01]  /*d840*/  UMOV UR14, UR6 ;  /* 0x00000006000e7c82 */ /* 0x000fe20008000000 */
[----:B------:R-:W-:Y:S01]  /*d850*/  UMOV UR15, 0x40000040 ;  /* 0x40000040000f7882 */ /* 0x000fe20000000000 */
[----:B------:R-:W-:Y:S01]  /*d860*/  R2UR UR6, R10 ;  /* 0x000000000a0672ca */ /* 0x000fe200000e0000 */
[----:B------:R-:W-:Y:S02]  /*d870*/  WARPGROUP.DEPBAR.LE gsb0, 0x0 ;  /* 0x00008000000079c5 */ /* 0x000fe40000010000 */
[----:B------:R-:W-:-:S15]  /*d880*/  WARPGROUP.ARRIVE ;  /* 0x00000000000079c5 */ /* 0x000fde0000000000 */
[----:B------:R-:W-:-:S07]  /*d890*/  NOP ;  /* 0x0000000000007918 */ /* 0x000fce0000000000 */
        /* <DEDUP_REMOVED lines=25> */
.L_x_5161:
        /* <DEDUP_REMOVED lines=10> */
.L_x_5151:
[----:B------:R-:W2:Y:S01]  /*dad0*/  SHFL.BFLY PT, R4, R5, 0x2, 0x1f ;  /* 0x0c401f0005047f89 */ /* 0x000ea200000e0000 */
[----:B------:R-:W-:Y:S01]  /*dae0*/  IMAD.MOV.U32 R20, RZ, RZ, -0x800000 ;  /* 0xff800000ff147424 */ /* 0x000fe200078e00ff */
[----:B------:R-:W-:Y:S08]  /*daf0*/  BAR.ARV 0x8, 0x100 ;  /* 0x0204000000007b1d */ /* 0x000ff00000002000 */
[----:B------:R-:W-:Y:S01]  /*db00*/  BAR.SYNC.DEFER_BLOCKING 0xf, 0x100 ;  /* 0x03c4000000007b1d */ /* 0x000fe20000010000 */
[----:B------:R-:W-:Y:S01]  /*db10*/  ISETP.NE.AND P2, PT, R23, RZ, PT ;  /* 0x000000ff1700720c */ /* 0x000fe20003f45270 */
[----:B------:R-:W-:-:S04]  /*db20*/  UIADD3 UR36, UR36, 0x1, URZ ;  /* 0x0000000124247890 */ /* 0x000fc8000fffe03f */
[----:B------:R-:W3:Y:S01]  /*db30*/  SHFL.BFLY PT, R3, R6, 0x2, 0x1f ;  /* 0x0c401f0006037f89 */ /* 0x000ee200000e0000 */
[----:B--2---:R-:W-:-:S05]  /*db40*/  FADD.FTZ R4, R4, R5 ;  /* 0x0000000504047221 */ /* 0x004fca0000010000 */
[----:B------:R-:W2:Y:S01]  /*db50*/  SHFL.BFLY PT, R11, R4, 0x1, 0x1f ;  /* 0x0c201f00040b7f89 */ /* 0x000ea200000e0000 */
[----:B---3--:R-:W-:Y:S01]  /*db60*/  FADD.FTZ R3, R3, R6 ;  /* 0x0000000603037221 */ /* 0x008fe20000010000 */
[----:B------:R-:W-:-:S04]  /*db70*/  IMAD.U32 R6, RZ, RZ, UR10 ;  /* 0x0000000aff067e24 */ /* 0x000fc8000f8e00ff */
[----:B------:R-:W0:Y:S01]  /*db80*/  SHFL.BFLY PT, R0, R3, 0x1, 0x1f ;  /* 0x0c201f0003007f89 */ /* 0x000e2200000e0000 */
[----:B--2---:R-:W-:Y:S01]  /*db90*/  FADD.FTZ R10, R4, R11 ;  /* 0x0000000b040a7221 */ /* 0x004fe20000010000 */
[----:B------:R-:W-:-:S04]  /*dba0*/  IMAD.U32 R4, RZ, RZ, UR10 ;  /* 0x0000000aff047e24 */ /* 0x000fc8000f8e00ff */
[----:B------:R-:W-:-:S13]  /*dbb0*/  FSETP.NE.FTZ.AND P1, PT, R10, RZ, PT ;  /* 0x000000ff0a00720b */ /* 0x000fda0003f35000 */
[----:B------:R-:W-:Y:S01]  /*dbc0*/  @P1 FMUL.FTZ R4, R4, 0.69314718246459960938 ;  /* 0x3f31721804041820 */ /* 0x000fe20000410000 */
[----:B01----:R-:W-:Y:S01]  /*dbd0*/  FADD.FTZ R9, R3, R0 ;  /* 0x0000000003097221 */ /* 0x003fe20000010000 */
[----:B------:R-:W-:Y:S01]  /*dbe0*/  IMAD.MOV.U32 R3, RZ, RZ, -0x800000 ;  /* 0xff800000ff037424 */ /* 0x000fe200078e00ff */
[----:B------:R-:W0:Y:S03]  /*dbf0*/  @P1 MUFU.LG2 R0, R10 ;  /* 0x0000000a00001308 */ /* 0x000e260000000c00 */
[----:B------:R-:W-:-:S13]  /*dc00*/  FSETP.NE.FTZ.AND P0, PT, R9, RZ, PT ;  /* 0x000000ff0900720b */ /* 0x000fda0003f15000 */
[----:B------:R-:W1:Y:S01]  /*dc10*/  @P0 MUFU.LG2 R11, R9 ;  /* 0x00000009000b0308 */ /* 0x000e620000000c00 */
[----:B0-----:R-:W-:Y:S01]  /*dc20*/  @P1 FMUL.FTZ R5, R0, 0.69314718246459960938 ;  /* 0x3f31721800051820 */ /* 0x001fe20000410000 */
[----:B------:R-:W-:Y:S02]  /*dc30*/  IMAD.MOV.U32 R0, RZ, RZ, RZ ;  /* 0x000000ffff007224 */ /* 0x000fe400078e00ff */
[----:B------:R-:W-:Y:S01]  /*dc40*/  @P0 FMUL.FTZ R6, R6, 0.69314718246459960938 ;  /* 0x3f31721806060820 */ /* 0x000fe20000410000 */
[----:B------:R-:W-:Y:S01]  /*dc50*/  @P1 FFMA.FTZ R20, R4, R8, R5 ;  /* 0x0000000804141223 */ /* 0x000fe20000010005 */
[----:B------:R-:W-:Y:S02]  /*dc60*/  IMAD.MOV.U32 R4, RZ, RZ, RZ ;  /* 0x000000ffff047224 */ /* 0x000fe400078e00ff */
[----:B------:R-:W0:Y:S08]  /*dc70*/  @P1 MUFU.RCP R0, R10 ;  /* 0x0000000a00001308 */ /* 0x000e300000001000 */
[----:B------:R-:W2:Y:S01]  /*dc80*/  @P0 MUFU.RCP R4, R9 ;  /* 0x0000000900040308 */ /* 0x000ea20000001000 */
[----:B-1----:R-:W-:-:S04]  /*dc90*/  @P0 FMUL.FTZ R11, R11, 0.69314718246459960938 ;  /* 0x3f3172180b0b0820 */ /* 0x002fc80000410000 */
[----:B------:R-:W-:Y:S01]  /*dca0*/  @P0 FFMA.FTZ R3, R6, R7, R11 ;  /* 0x0000000706030223 */ /* 0x000fe2000001000b */
[C---:B------:R-:W-:Y:S01]  /*dcb0*/  @!P2 IMAD R6, R2.reuse, 0x40, R19 ;  /* 0x000000400206a824 */ /* 0x040fe200078e0213 */
[----:B------:R-:W-:Y:S01]  /*dcc0*/  PLOP3.LUT P0, PT, PT, PT, PT, 0x8, 0x0 ;  /* 0x000000000000781c */ /* 0x000fe20003f0e170 */
[----:B------:R-:W-:Y:S02]  /*dcd0*/  VIADD R2, R2, 0x1 ;  /* 0x0000000102027836 */ /* 0x000fe40000000000 */
[-C--:B0-----:R-:W-:Y:S01]  /*dce0*/  FMUL.FTZ R26, R26, R0.reuse ;  /* 0x000000001a1a7220 */ /* 0x081fe20000410000 */
[----:B------:R-:W-:Y:S02]  /*dcf0*/  @!P2 IMAD R17, R6, 0x4, R17 ;  /* 0x000000040611a824 */ /* 0x000fe400078e0211 */
[-C--:B------:R-:W-:Y:S01]  /*dd00*/  FMUL.FTZ R27, R27, R0.reuse ;  /* 0x000000001b1b7220 */ /* 0x080fe20000410000 */
[-C--:B------:R-:W-:Y:S01]  /*dd10*/  FMUL.FTZ R30, R30, R0.reuse ;  /* 0x000000001e1e7220 */ /* 0x080fe20000410000 */
[----:B------:R-:W-:Y:S01]  /*dd20*/  ISETP.NE.AND P1, PT, R2, 0x2, PT ;  /* 0x000000020200780c */ /* 0x000fe20003f25270 */
[-C--:B------:R-:W-:Y:S01]  /*dd30*/  FMUL.FTZ R31, R31, R0.reuse ;  /* 0x000000001f1f7220 */ /* 0x080fe20000410000 */
[----:B------:R0:W-:Y:S01]  /*dd40*/  @!P2 STS [R17+0x38420], R0 ;  /* 0x038420001100a388 */ /* 0x0001e20000000800 */
[----:B------:R-:W-:Y:S01]  /*dd50*/  FMUL.FTZ R34, R34, R0 ;  /* 0x0000000022227220 */ /* 0x000fe20000410000 */
[----:B------:R-:W-:Y:S01]  /*dd60*/  SEL R5, RZ, 0x1, P1 ;  /* 0x00000001ff057807 */ /* 0x000fe20000800000 */
[-C--:B--2---:R-:W-:Y:S01]  /*dd70*/  FMUL.FTZ R24, R24, R4.reuse ;  /* 0x0000000418187220 */ /* 0x084fe20000410000 */
[----:B------:R0:W-:Y:S01]  /*dd80*/  @!P2 STS [R17+0x38400], R4 ;  /* 0x038400041100a388 */ /* 0x0001e20000000800 */
        /* <DEDUP_REMOVED lines=123> */
[----:B------:R-:W-:Y:S01]  /*e540*/  SEL R2, R2, RZ, P1 ;  /* 0x000000ff02027207 */ /* 0x000fe20000800000 */
[----:B------:R-:W-:Y:S01]  /*e550*/  ULOP3.LUT UR37, UR37, UR4, URZ, 0x3c, !UPT ;  /* 0x0000000425257292 */ /* 0x000fe2000f8e3c3f */
[----:B0-----:R-:W-:Y:S11]  /*e560*/  BAR.ARV 0xe, 0x100 ;  /* 0x0384000000007b1d */ /* 0x001ff60000002000 */
.L_x_5120:
[----:B------:R-:W2:Y:S01]  /*e570*/  S2R R0, SR_CgaCtaId ;  /* 0x0000000000007919 */ /* 0x000ea20000008800 */
[----:B------:R-:W-:Y:S01]  /*e580*/  MOV R17, 0x400 ;  /* 0x0000040000117802 */ /* 0x000fe20000000f00 */
[----:B------:R-:W-:Y:S01]  /*e590*/  BSSY B0, `(.L_x_5163) ;  /* 0x0000487000007945 */ /* 0x000fe20003800000 */
[----:B------:R-:W-:Y:S02]  /*e5a0*/  BAR.SYNC.DEFER_BLOCKING 0x5, 0x180 ;  /* 0x0146000000007b1d */ /* 0x000fe40000010000 */
[----:B--2---:R-:W-:Y:S02]  /*e5b0*/  LEA R17, R0, R17, 0x18 ;  /* 0x0000001100117211 */ /* 0x004fe400078ec0ff */
[----:B------:R-:W-:-:S03]  /*e5c0*/  SHF.R.U32.HI R0, RZ, 0x10, R199 ;  /* 0x00000010ff007819 */ /* 0x000fc600000116c7 */
[----:B01----:R-:W0:Y:S02]  /*e5d0*/  LDS.128 R4, [R17+0x388d0] ;  /* 0x0388d00011047984 */ /* 0x003e240000000c00 */
[----:B0-----:R-:W-:Y:S02]  /*e5e0*/  R2UR UR4, R5 ;  /* 0x00000000050472ca */ /* 0x001fe400000e0000 */
[----:B------:R-:W-:Y:S01]  /*e5f0*/  R2UR UR5, R7 ;  /* 0x00000000070572ca */ /* 0x000fe200000e0000 */
[----:B------:R-:W-:Y:S06]  /*e600*/  BAR.ARV 0x4, 0x180 ;  /* 0x0106000000007b1d */ /* 0x000fec0000002000 */
[----:B------:R-:W-:Y:S08]  /*e610*/  @P0 BRA `(.L_x_5164) ;  /* 0x0000003800340947 */ /* 0x000ff00003800000 */
[----:B------:R-:W2:Y:S01]  /*e620*/  LDL R9, [R1+0x2c] ;  /* 0x00002c0001097983 */ /* 0x000ea20000100800 */
[----:B------:R-:W-:Y:S01]  /*e630*/  ULDC.64 UR6, c[0x0][0xd08] ;  /* 0x0003420000067ab9 */ /* 0x000fe20000000a00 */
[----:B------:R-:W0:Y:S01]  /*e640*/  S2R R8, SR_SWINHI ;  /* 0x0000000000087919 */ /* 0x000e220000002f00 */
[----:B------:R-:W-:Y:S02]  /*e650*/  MOV R4, R17 ;  /* 0x0000001100047202 */ /* 0x000fe40000000f00 */
[----:B0-----:R-:W-:Y:S01]  /*e660*/  MOV R5, R8 ;  /* 0x0000000800057202 */ /* 0x001fe20000000f00 */
[----:B------:R-:W-:Y:S02]  /*e670*/  BAR.SYNC.DEFER_BLOCKING 0x1, 0x100 ;  /* 0x0044000000007b1d */ /* 0x000fe40000010000 */
[----:B--2---:R-:W-:-:S03]  /*e680*/  IMAD.WIDE R152, R9, 0x2, R4 ;  /* 0x0000000209987825 */ /* 0x004fc600078e0204 */
[C---:B------:R-:W-:Y:S02]  /*e690*/  IADD3 R8, P6, R152.reuse, 0x6060, RZ ;  /* 0x0000606098087810 */ /* 0x040fe40007fde0ff */
[----:B------:R-:W-:Y:S02]  /*e6a0*/  IADD3 R10, P0, R152, 0x6040, RZ ;  /* 0x00006040980a7810 */ /* 0x000fe40007f1e0ff */
[----:B------:R-:W-:Y:S01]  /*e6b0*/  LOP3.LUT R7, R8, 0x380, RZ, 0xc0, !PT ;  /* 0x0000038008077812 */ /* 0x000fe200078ec0ff */
[----:B------:R-:W-:Y:S01]  /*e6c0*/  IMAD.X R9, RZ, RZ, R153, P6 ;  /* 0x000000ffff097224 */ /* 0x000fe200030e0699 */
[----:B------:R-:W-:Y:S02]  /*e6d0*/  LOP3.LUT R11, R10, 0x380, RZ, 0xc0, !PT ;  /* 0x000003800a0b7812 */ /* 0x000fe400078ec0ff */
[----:B------:R-:W-:Y:S02]  /*e6e0*/  SHF.R.U64 R7, R7, 0x3, RZ ;  /* 0x0000000307077819 */ /* 0x000fe400000012ff */
[----:B------:R-:W-:-:S02]  /*e6f0*/  IADD3 R12, P1, R152, 0x6020, RZ ;  /* 0x00006020980c7810 */ /* 0x000fc40007f3e0ff */
[----:B------:R-:W-:Y:S02]  /*e700*/  LOP3.LUT R8, R7, R8, RZ, 0x3c, !PT ;  /* 0x0000000807087212 */ /* 0x000fe400078e3cff */
[----:B------:R-:W-:Y:S02]  /*e710*/  SHF.R.U64 R11, R11, 0x3, RZ ;  /* 0x000000030b0b7819 */ /* 0x000fe400000012ff */
[----:B------:R-:W-:Y:S02]  /*e720*/  LOP3.LUT R13, R12, 0x380, RZ, 0xc0, !PT ;  /* 0x000003800c0d7812 */ /* 0x000fe400078ec0ff */
[----:B------:R-:W-:Y:S01]  /*e730*/  MOV R165, R8 ;  /* 0x0000000800a57202 */ /* 0x000fe20000000f00 */
[--C-:B------:R-:W-:Y:S01]  /*e740*/  IMAD.MOV.U32 R9, RZ, RZ, R153.reuse ;  /* 0x000000ffff097224 */ /* 0x100fe200078e0099 */
[----:B------:R-:W-:Y:S01]  /*e750*/  LOP3.LUT R10, R11, R10, RZ, 0x3c, !PT ;  /* 0x0000000a0b0a7212 */ /* 0x000fe200078e3cff */
[----:B------:R-:W-:Y:S01]  /*e760*/  IMAD.X R11, RZ, RZ, R153, P0 ;  /* 0x000000ffff0b7224 */ /* 0x000fe200000e0699 */
[----:B------:R-:W-:-:S02]  /*e770*/  LOP3.LUT R8, R152, 0x380, RZ, 0xc0, !PT ;  /* 0x0000038098087812 */ /* 0x000fc400078ec0ff */
[----:B------:R-:W-:Y:S02]  /*e780*/  SHF.R.U64 R13, R13, 0x3, RZ ;  /* 0x000000030d0d7819 */ /* 0x000fe400000012ff */
[----:B------:R-:W-:Y:S02]  /*e790*/  SHF.R.U64 R8, R8, 0x3, RZ ;  /* 0x0000000308087819 */ /* 0x000fe400000012ff */
[----:B------:R-:W-:Y:S01]  /*e7a0*/  LOP3.LUT R12, R13, R12, RZ, 0x3c, !PT ;  /* 0x0000000c0d0c7212 */ /* 0x000fe200078e3cff */
[----:B------:R-:W-:Y:S01]  /*e7b0*/  IMAD.X R13, RZ, RZ, R153, P1 ;  /* 0x000000ffff0d7224 */ /* 0x000fe200008e0699 */
[----:B------:R-:W-:Y:S02]  /*e7c0*/  MOV R164, R10 ;  /* 0x0000000a00a47202 */ /* 0x000fe40000000f00 */
[----:B------:R-:W0:Y:S01]  /*e7d0*/  LDC R10, c[0x0][0xbd4] ;  /* 0x0002f500ff0a7b82 */ /* 0x000e220000000800 */
[----:B------:R-:W-:Y:S02]  /*e7e0*/  LOP3.LUT R8, R8, R152, RZ, 0x3c, !PT ;  /* 0x0000009808087212 */ /* 0x000fe400078e3cff */
[----:B------:R-:W-:-:S02]  /*e7f0*/  MOV R22, R12 ;  /* 0x0000000c00167202 */ /* 0x000fc40000000f00 */
[C---:B------:R-:W-:Y:S02]  /*e800*/  IADD3 R156, P4, R152.reuse, 0x4040, RZ ;  /* 0x00004040989c7810 */ /* 0x040fe40007f9e0ff */
[----:B------:R-:W-:Y:S02]  /*e810*/  MOV R12, R8 ;  /* 0x00000008000c7202 */ /* 0x000fe40000000f00 */
[C---:B------:R-:W-:Y:S02]  /*e820*/  IADD3 R162, P0, R152.reuse, 0x2060, RZ ;  /* 0x0000206098a27810 */ /* 0x040fe40007f1e0ff */
[----:B------:R-:W-:Y:S02]  /*e830*/  IADD3 R8, P1, R152, 0x2040, RZ ;  /* 0x0000204098087810 */ /* 0x000fe40007f3e0ff */
[----:B------:R-:W-:Y:S02]  /*e840*/  LOP3.LUT R157, R156, 0x380, RZ, 0xc0, !PT ;  /* 0x000003809c9d7812 */ /* 0x000fe400078ec0ff */
[----:B------:R-:W-:-:S02]  /*e850*/  LOP3.LUT R163, R162, 0x380, RZ, 0xc0, !PT ;  /* 0x00000380a2a37812 */ /* 0x000fc400078ec0ff */
[----:B------:R-:W-:Y:S02]  /*e860*/  LOP3.LUT R9, R8, 0x380, RZ, 0xc0, !PT ;  /* 0x0000038008097812 */ /* 0x000fe400078ec0ff */
[----:B------:R-:W-:Y:S02]  /*e870*/  SHF.R.U64 R157, R157, 0x3, RZ ;  /* 0x000000039d9d7819 */ /* 0x000fe400000012ff */
[----:B------:R-:W-:Y:S02]  /*e880*/  SHF.R.U64 R163, R163, 0x3, RZ ;  /* 0x00000003a3a37819 */ /* 0x000fe400000012ff */
[----:B------:R-:W-:Y:S02]  /*e890*/  SHF.R.U64 R9, R9, 0x3, RZ ;  /* 0x0000000309097819 */ /* 0x000fe400000012ff */
[----:B------:R-:W-:Y:S01]  /*e8a0*/  LOP3.LUT R156, R157, R156, RZ, 0x3c, !PT ;  /* 0x0000009c9d9c7212 */ /* 0x000fe200078e3cff */
[--C-:B------:R-:W-:Y:S01]  /*e8b0*/  IMAD.X R157, RZ, RZ, R153.reuse, P4 ;  /* 0x000000ffff9d7224 */ /* 0x100fe200020e0699 */
[----:B------:R-:W-:Y:S01]  /*e8c0*/  LOP3.LUT R162, R163, R162, RZ, 0x3c, !PT ;  /* 0x000000a2a3a27212 */ /* 0x000fe200078e3cff */
[--C-:B------:R-:W-:Y:S01]  /*e8d0*/  IMAD.X R163, RZ, RZ, R153.reuse, P0 ;  /* 0x000000ffffa37224 */ /* 0x100fe200000e0699 */
[----:B------:R-:W-:Y:S01]  /*e8e0*/  LOP3.LUT R8, R9, R8, RZ, 0x3c, !PT ;  /* 0x0000000809087212 */ /* 0x000fe200078e3cff */
[----:B------:R-:W-:Y:S01]  /*e8f0*/  IMAD.X R9, RZ, RZ, R153, P1 ;  /* 0x000000ffff097224 */ /* 0x000fe200008e0699 */
[----:B------:R-:W-:-:S02]  /*e900*/  ISETP.NE.AND P0, PT, R0, RZ, PT ;  /* 0x000000ff0000720c */ /* 0x000fc40003f05270 */
[----:B------:R-:W-:Y:S02]  /*e910*/  MOV R156, R156 ;  /* 0x0000009c009c7202 */ /* 0x000fe40000000f00 */
[----:B------:R-:W-:Y:S02]  /*e920*/  IADD3 R158, P5, R152, 0x4020, RZ ;  /* 0x00004020989e7810 */ /* 0x000fe40007fbe0ff */
[----:B0-----:R-:W-:Y:S02]  /*e930*/  SEL R0, R0, R10, P0 ;  /* 0x0000000a00007207 */ /* 0x001fe40000000000 */
[----:B------:R-:W-:Y:S02]  /*e940*/  MOV R157, R8 ;  /* 0x00000008009d7202 */ /* 0x000fe40000000f00 */
[----:B------:R-:W-:Y:S02]  /*e950*/  IADD3 R8, P0, R152, 0x2020, RZ ;  /* 0x0000202098087810 */ /* 0x000fe40007f1e0ff */
[----:B------:R-:W-:-:S02]  /*e960*/  LOP3.LUT R159, R158, 0x380, RZ, 0xc0, !PT ;  /* 0x000003809e9f7812 */ /* 0x000fc400078ec0ff */
[----:B------:R-:W-:Y:S02]  /*e970*/  LOP3.LUT R9, R8, 0x380, RZ, 0xc0, !PT ;  /* 0x0000038008097812 */ /* 0x000fe400078ec0ff */
[----:B------:R-:W-:Y:S02]  /*e980*/  SHF.R.U64 R159, R159, 0x3, RZ ;  /* 0x000000039f9f7819 */ /* 0x000fe400000012ff */
[----:B------:R-:W-:Y:S02]  /*e990*/  SHF.R.U64 R9, R9, 0x3, RZ ;  /* 0x0000000309097819 */ /* 0x000fe400000012ff */
[----:B------:R-:W-:Y:S01]  /*e9a0*/  LOP3.LUT R158, R159, R158, RZ, 0x3c, !PT ;  /* 0x0000009e9f9e7212 */ /* 0x000fe200078e3cff */
[--C-:B------:R-:W-:Y:S01]  /*e9b0*/  IMAD.X R159, RZ, RZ, R153.reuse, P5 ;  /* 0x000000ffff9f7224 */ /* 0x100fe200028e0699 */
[----:B------:R-:W-:Y:S01]  /*e9c0*/  LOP3.LUT R8, R9, R8, RZ, 0x3c, !PT ;  /* 0x0000000809087212 */ /* 0x000fe200078e3cff */
[----:B------:R-:W-:Y:S01]  /*e9d0*/  IMAD.X R9, RZ, RZ, R153, P0 ;  /* 0x000000ffff097224 */ /* 0x000fe200000e0699 */
[----:B------:R-:W-:-:S02]  /*e9e0*/  F2FP.BF16.F32.PACK_AB R10, R29, R28 ;  /* 0x0000001c1d0a723e */ /* 0x000fc400000010ff */
[----:B------:R-:W-:Y:S02]  /*e9f0*/  MOV R158, R158 ;  /* 0x0000009e009e7202 */ /* 0x000fe40000000f00 */
[----:B------:R-:W-:Y:S02]  /*ea00*/  MOV R159, R8 ;  /* 0x00000008009f7202 */ /* 0x000fe40000000f00 */
[----:B------:R-:W-:Y:S02]  /*ea10*/  F2FP.BF16.F32.PACK_AB R8, R25, R24 ;  /* 0x000000181908723e */ /* 0x000fe400000010ff */
[----:B------:R-:W-:Y:S02]  /*ea20*/  F2FP.BF16.F32.PACK_AB R9, R27, R26 ;  /* 0x0000001a1b09723e */ /* 0x000fe400000010ff */
[----:B------:R-:W-:Y:S02]  /*ea30*/  F2FP.BF16.F32.PACK_AB R11, R31, R30 ;  /* 0x0000001e1f0b723e */ /* 0x000fe400000010ff */
[----:B------:R-:W-:-:S02]  /*ea40*/  IADD3 R14, P2, R152, 0x6000, RZ ;  /* 0x00006000980e7810 */ /* 0x000fc40007f5e0ff */
[----:B------:R-:W-:Y:S01]  /*ea50*/  F2FP.BF16.F32.PACK_AB R13, R35, R34 ;  /* 0x00000022230d723e */ /* 0x000fe200000010ff */
[----:B------:R0:W-:Y:S01]  /*ea60*/  STSM.16.M88.4 [R12], R8 ;  /* 0x000000080c007844 */ /* 0x0001e20000000200 */
[----:B------:R-:W-:Y:S02]  /*ea70*/  LOP3.LUT R15, R14, 0x380, RZ, 0xc0, !PT ;  /* 0x000003800e0f7812 */ /* 0x000fe400078ec0ff */
[----:B------:R-:W-:Y:S02]  /*ea80*/  IADD3 R154, P3, R152, 0x4060, RZ ;  /* 0x00004060989a7810 */ /* 0x000fe40007f7e0ff */
[----:B------:R-:W-:Y:S02]  /*ea90*/  SHF.R.U64 R15, R15, 0x3, RZ ;  /* 0x000000030f0f7819 */ /* 0x000fe400000012ff */
[----:B------:R-:W-:Y:S02]  /*eaa0*/  LOP3.LUT R155, R154, 0x380, RZ, 0xc0, !PT ;  /* 0x000003809a9b7812 */ /* 0x000fe400078ec0ff */
[----:B------:R-:W-:Y:S01]  /*eab0*/  LOP3.LUT R14, R15, R14, RZ, 0x3c, !PT ;  /* 0x0000000e0f0e7212 */ /* 0x000fe200078e3cff */
[----:B------:R-:W-:Y:S01]  /*eac0*/  IMAD.X R15, RZ, RZ, R153, P2 ;  /* 0x000000ffff0f7224 */ /* 0x000fe200010e0699 */
[----:B------:R-:W-:-:S02]  /*ead0*/  SHF.R.U64 R155, R155, 0x3, RZ ;  /* 0x000000039b9b7819 */ /* 0x000fc400000012ff */
[C---:B------:R-:W-:Y:S02]  /*eae0*/  IADD3 R160, P6, R152.reuse, 0x4000, RZ ;  /* 0x0000400098a07810 */ /* 0x040fe40007fde0ff */
[----:B------:R-:W-:Y:S02]  /*eaf0*/  MOV R21, R14 ;  /* 0x0000000e00157202 */ /* 0x000fe40000000f00 */
[----:B0-----:R-:W-:Y:S02]  /*eb00*/  IADD3 R8, P0, R152, 0x20, RZ ;  /* 0x0000002098087810 */ /* 0x001fe40007f1e0ff */
[----:B------:R-:W-:Y:S02]  /*eb10*/  F2FP.BF16.F32.PACK_AB R12, R33, R32 ;  /* 0x00000020210c723e */ /* 0x000fe400000010ff */
[----:B------:R-:W-:Y:S02]  /*eb20*/  LOP3.LUT R9, R8, 0x380, RZ, 0xc0, !PT ;  /* 0x0000038008097812 */ /* 0x000fe400078ec0ff */
[----:B------:R-:W-:-:S02]  /*eb30*/  F2FP.BF16.F32.PACK_AB R14, R37, R36 ;  /* 0x00000024250e723e */ /* 0x000fc400000010ff */
[----:B------:R-:W-:Y:S02]  /*eb40*/  SHF.R.U64 R9, R9, 0x3, RZ ;  /* 0x0000000309097819 */ /* 0x000fe400000012ff */
[----:B------:R-:W-:Y:S02]  /*eb50*/  F2FP.BF16.F32.PACK_AB R15, R39, R38 ;  /* 0x00000026270f723e */ /* 0x000fe400000010ff */
[----:B------:R-:W-:Y:S01]  /*eb60*/  LOP3.LUT R8, R9, R8, RZ, 0x3c, !PT ;  /* 0x0000000809087212 */ /* 0x000fe200078e3cff */
[----:B------:R-:W-:Y:S01]  /*eb70*/  IMAD.X R9, RZ, RZ, R153, P0 ;  /* 0x000000ffff097224 */ /* 0x000fe200000e0699 */
[----:B------:R-:W-:Y:S02]  /*eb80*/  F2FP.BF16.F32.PACK_AB R10, R45, R44 ;  /* 0x0000002c2d0a723e */ /* 0x000fe400000010ff */
[----:B------:R-:W-:Y:S02]  /*eb90*/  F2FP.BF16.F32.PACK_AB R11, R47, R46 ;  /* 0x0000002e2f0b723e */ /* 0x000fe400000010ff */
[----:B------:R-:W-:-:S02]  /*eba0*/  MOV R8, R8 ;  /* 0x0000000800087202 */ /* 0x000fc40000000f00 */
[----:B------:R-:W-:Y:S01]  /*ebb0*/  LOP3.LUT R154, R155, R154, RZ, 0x3c, !PT ;  /* 0x0000009a9b9a7212 */ /* 0x000fe200078e3cff */
[----:B------:R-:W-:Y:S01]  /*ebc0*/  IMAD.X R155, RZ, RZ, R153, P3 ;  /* 0x000000ffff9b7224 */ /* 0x000fe200018e0699 */
[----:B------:R-:W-:Y:S01]  /*ebd0*/  LOP3.LUT R161, R160, 0x380, RZ, 0xc0, !PT ;  /* 0x00000380a0a17812 */ /* 0x000fe200078ec0ff */
[----:B------:R0:W-:Y:S01]  /*ebe0*/  STSM.16.M88.4 [R8], R12 ;  /* 0x0000000c08007844 */ /* 0x0001e20000000200 */
[----:B------:R-:W-:Y:S02]  /*ebf0*/  MOV R162, R162 ;  /* 0x000000a200a27202 */ /* 0x000fe40000000f00 */
[----:B------:R-:W-:Y:S02]  /*ec00*/  MOV R7, R154 ;  /* 0x0000009a00077202 */ /* 0x000fe40000000f00 */
[----:B------:R-:W-:Y:S02]  /*ec10*/  SHF.R.U64 R161, R161, 0x3, RZ ;  /* 0x00000003a1a17819 */ /* 0x000fe400000012ff */
[----:B------:R-:W-:-:S02]  /*ec20*/  F2FP.BF16.F32.PACK_AB R155, R71, R70 ;  /* 0x00000046479b723e */ /* 0x000fc400000010ff */
        /* <DEDUP_REMOVED lines=80> */
[----:B------:R-:W-:Y:S01]  /*f130*/  STSM.16.M88.4 [R22], R12 ;  /* 0x0000000c16007844 */ /* 0x000fe20000000200 */
[----:B------:R-:W-:Y:S02]  /*f140*/  F2FP.BF16.F32.PACK_AB R153, R139, R138 ;  /* 0x0000008a8b99723e */ /* 0x000fe400000010ff */
[----:B------:R-:W-:Y:S02]  /*f150*/  F2FP.BF16.F32.PACK_AB R154, R141, R140 ;  /* 0x0000008c8d9a723e */ /* 0x000fe400000010ff */
[----:B------:R-:W-:Y:S02]  /*f160*/  F2FP.BF16.F32.PACK_AB R155, R143, R142 ;  /* 0x0000008e8f9b723e */ /* 0x000fe400000010ff */
[----:B------:R-:W-:Y:S02]  /*f170*/  SHF.L.U64.HI R7, R192, 0x2, R200 ;  /* 0x00000002c0077819 */ /* 0x000fe400000102c8 */
[----:B0-----:R-:W-:Y:S01]  /*f180*/  F2FP.BF16.F32.PACK_AB R8, R145, R144 ;  /* 0x000000909108723e */ /* 0x001fe200000010ff */
[----:B------:R-:W-:Y:S01]  /*f190*/  STSM.16.M88.4 [R164], R152 ;  /* 0x00000098a4007844 */ /* 0x000fe20000000200 */
[----:B------:R-:W-:-:S02]  /*f1a0*/  F2FP.BF16.F32.PACK_AB R9, R147, R146 ;  /* 0x000000929309723e */ /* 0x000fc400000010ff */
[----:B------:R-:W-:Y:S02]  /*f1b0*/  F2FP.BF16.F32.PACK_AB R10, R149, R148 ;  /* 0x00000094950a723e */ /* 0x000fe400000010ff */
[----:B------:R-:W-:-:S05]  /*f1c0*/  F2FP.BF16.F32.PACK_AB R11, R151, R150 ;  /* 0x00000096970b723e */ /* 0x000fca00000010ff */
[----:B------:R0:W-:Y:S02]  /*f1d0*/  STSM.16.M88.4 [R165], R8 ;  /* 0x00000008a5007844 */ /* 0x0001e40000000200 */
[----:B0-----:R-:W0:Y:S01]  /*f1e0*/  LDC.64 R10, c[0x0][0xd00] ;  /* 0x00034000ff0a7b82 */ /* 0x001e220000000a00 */
[----:B------:R-:W-:-:S07]  /*f1f0*/  IMAD.SHL.U32 R8, R192, 0x4, RZ ;  /* 0x00000004c0087824 */ /* 0x000fce00078e00ff */
[----:B------:R-:W-:Y:S01]  /*f200*/  BAR.SYNC.DEFER_BLOCKING 0x1, 0x100 ;  /* 0x0044000000007b1d */ /* 0x000fe20000010000 */
[----:B------:R-:W-:-:S04]  /*f210*/  @P0 IADD3 R12, P2, R8, UR6, RZ ;  /* 0x00000006080c0c10 */ /* 0x000fc8000ff5e0ff */
[----:B------:R-:W-:Y:S02]  /*f220*/  @P0 IADD3.X R13, R7, UR7, RZ, P2, !PT ;  /* 0x00000007070d0c10 */ /* 0x000fe400097fe4ff */
[----:B0-----:R-:W-:Y:S02]  /*f230*/  ISETP.NE.U32.AND P1, PT, R10, RZ, PT ;  /* 0x000000ff0a00720c */ /* 0x001fe40003f25070 */
[----:B------:R-:W-:Y:S01]  /*f240*/  IADD3 R8, P2, R8, R10, RZ ;  /* 0x0000000a08087210 */ /* 0x000fe20007f5e0ff */
[----:B------:R-:W2:Y:S01]  /*f250*/  @P0 LDG.E R12, desc[UR42][R12.64] ;  /* 0x0000002a0c0c0981 */ /* 0x000ea2000c1e1900 */
[----:B------:R-:W-:-:S03]  /*f260*/  ISETP.NE.AND.EX P1, PT, R11, RZ, PT, P1 ;  /* 0x000000ff0b00720c */ /* 0x000fc60003f25310 */
[----:B------:R-:W-:Y:S02]  /*f270*/  IMAD.X R9, R7, 0x1, R11, P2 ;  /* 0x0000000107097824 */ /* 0x000fe400010e060b */
[----:B------:R-:W-:-:S08]  /*f280*/  IMAD.MOV.U32 R7, RZ, RZ, RZ ;  /* 0x000000ffff077224 */ /* 0x000fd000078e00ff */
        /* <DEDUP_REMOVED lines=10> */
.L_x_5165:
[----:B------:R-:W2:Y:S01]  /*f330*/  LDL R8, [R1+0x8] ;  /* 0x0000080001087983 */ /* 0x000ea20000100800 */
[----:B------:R-:W-:-:S03]  /*f340*/  LOP3.LUT R199, R199, 0xff, RZ, 0xc0, !PT ;  /* 0x000000ffc7c77812 */ /* 0x000fc600078ec0ff */
[----:B--2---:R-:W0:Y:S02]  /*f350*/  SHFL.IDX PT, R8, R8, RZ, 0x1f ;  /* 0x00001fff08087589 */ /* 0x004e2400000e0000 */
[----:B0-----:R-:W-:Y:S02]  /*f360*/  ISETP.NE.AND P0, PT, R8, RZ, PT ;  /* 0x000000ff0800720c */ /* 0x001fe40003f05270 */
[----:B-----5:R-:W-:-:S11]  /*f370*/  SHF.R.S32.HI R8, RZ, 0x1f, R7 ;  /* 0x0000001fff087819 */ /* 0x020fd60000011407 */
[----:B------:R-:W-:Y:S05]  /*f380*/  @P0 BRA `(.L_x_5166) ;  /* 0x0000000000f40947 */ /* 0x000fea0003800000 */
[----:B------:R-:W2:Y:S01]  /*f390*/  LDL R156, [R1+0x28] ;  /* 0x00002800019c7983 */ /* 0x000ea20000100800 */
[----:B------:R-:W-:Y:S01]  /*f3a0*/  IMAD.MOV.U32 R9, RZ, RZ, 0xab8 ;  /* 0x00000ab8ff097424 */ /* 0x000fe200078e00ff */
[----:B------:R-:W-:Y:S01]  /*f3b0*/  ISETP.GT.AND P1, PT, R0, 0x1, PT ;  /* 0x000000010000780c */ /* 0x000fe20003f24270 */
[----:B------:R-:W0:Y:S01]  /*f3c0*/  LDC R155, c[0x0][0xce8] ;  /* 0x00033a00ff9b7b82 */ /* 0x000e220000000800 */
[----:B------:R-:W-:Y:S01]  /*f3d0*/  ISETP.NE.U32.AND P0, PT, R10, RZ, PT ;  /* 0x000000ff0a00720c */ /* 0x000fe20003f05070 */
[----:B------:R-:W-:Y:S01]  /*f3e0*/  VIADD R153, R191, UR39 ;  /* 0x00000027bf997c36 */ /* 0x000fe20008000000 */
[----:B------:R-:W-:Y:S02]  /*f3f0*/  SEL R9, R9, 0xa78, P1 ;  /* 0x00000a7809097807 */ /* 0x000fe40000800000 */
[----:B------:R-:W-:Y:S02]  /*f400*/  ISETP.NE.AND.EX P0, PT, R11, RZ, PT, P0 ;  /* 0x000000ff0b00720c */ /* 0x000fe40003f05300 */
[----:B------:R-:W-:Y:S01]  /*f410*/  SEL R154, R199, RZ, P1 ;  /* 0x000000ffc79a7207 */ /* 0x000fe20000800000 */
[----:B------:R-:W1:Y:S01]  /*f420*/  LDC.64 R12, c[0x0][R9+0x220] ;  /* 0x00008800090c7b82 */ /* 0x000e620000000a00 */
[----:B------:R-:W-:-:S02]  /*f430*/  SEL R22, R192, RZ, !P0 ;  /* 0x000000ffc0167207 */ /* 0x000fc40004000000 */
[----:B------:R-:W-:-:S05]  /*f440*/  SEL R21, R200, RZ, !P0 ;  /* 0x000000ffc8157207 */ /* 0x000fca0004000000 */
[----:B------:R-:W3:Y:S01]  /*f450*/  LDC.64 R14, c[0x0][R9+0x218] ;  /* 0x00008600090e7b82 */ /* 0x000ee20000000a00 */
[----:B0-----:R-:W-:Y:S01]  /*f460*/  ISETP.NE.AND P0, PT, R155, 0x1, PT ;  /* 0x000000019b00780c */ /* 0x001fe20003f05270 */
[----:B-1----:R-:W-:-:S04]  /*f470*/  IMAD R13, R13, R22, RZ ;  /* 0x000000160d0d7224 */ /* 0x002fc800078e02ff */
[C---:B------:R-:W-:Y:S02]  /*f480*/  IMAD R21, R12.reuse, R21, R13 ;  /* 0x000000150c157224 */ /* 0x040fe400078e020d */
[----:B------:R-:W-:-:S04]  /*f490*/  IMAD.WIDE.U32 R12, R12, R22, RZ ;  /* 0x000000160c0c7225 */ /* 0x000fc800078e00ff */
[-C--:B---3--:R-:W-:Y:S02]  /*f4a0*/  IMAD R22, R15, R193.reuse, RZ ;  /* 0x000000c10f167224 */ /* 0x088fe400078e02ff */
        /* <DEDUP_REMOVED lines=20> */
[----:B------:R-:W-:-:S02]  /*f5f0*/  VIADD R21, R19, UR39 ;  /* 0x0000002713157c36 */ /* 0x000fc40008000000 */
        /* <DEDUP_REMOVED lines=8> */
[----:B0-----:R-:W-:-:S04]  /*f680*/  LEA R15, P0, R14, R12, 0x2 ;  /* 0x0000000c0e0f7211 */ /* 0x001fc800078010ff */
[----:B-1----:R-:W-:Y:S02]  /*f690*/  LEA.HI.X R9, R14, R13, R9, 0x2, P0 ;  /* 0x0000000d0e097211 */ /* 0x002fe400000f1409 */
[----:B------:R-:W-:Y:S04]  /*f6a0*/  SHFL.IDX PT, R14, R15, 0x1, 0x1c1f ;  /* 0x003c1f000f0e7f89 */ /* 0x000fe800000e0000 */
[----:B------:R-:W-:Y:S01]  /*f6b0*/  SHFL.IDX PT, R13, R9, RZ, 0x1c1f ;  /* 0x001c1fff090d7589 */ /* 0x000fe200000e0000 */
[----:B--2---:R-:W-:-:S05]  /*f6c0*/  IMAD.MOV R12, RZ, RZ, -R156 ;  /* 0x000000ffff0c7224 */ /* 0x004fca00078e0a9c */
[----:B------:R-:W-:Y:S02]  /*f6d0*/  ISETP.NE.AND P0, PT, R190, R12, PT ;  /* 0x0000000cbe00720c */ /* 0x000fe40003f05270 */
        /* <DEDUP_REMOVED lines=8> */
.L_x_5166:
        /* <DEDUP_REMOVED lines=10> */
[----:B------:R-:W-:-:S04]  /*f800*/  SHF.R.S32.HI R9, RZ, 0x1f, R0 ;  /* 0x0000001fff097819 */ /* 0x000fc80000011400 */
[----:B------:R-:W-:-:S04]  /*f810*/  LEA.HI R9, R9, R0, RZ, 0x3 ;  /* 0x0000000009097211 */ /* 0x000fc800078f18ff */
[----:B0-----:R-:W-:-:S05]  /*f820*/  SHF.R.S32.HI R3, RZ, 0x3, R9 ;  /* 0x00000003ff037819 */ /* 0x001fca0000011409 */
        /* <DEDUP_REMOVED lines=9> */
[----:B------:R-:W-:Y:S01]  /*f8c0*/  IMAD.X R25, RZ, RZ, R5, P3 ;  /* 0x000000ffff197224 */ /* 0x000fe200018e0605 */
[----:B------:R-:W-:Y:S02]  /*f8d0*/  IADD3 R53, P3, R4, 0x8000, RZ ;  /* 0x0000800004357810 */ /* 0x000fe40007f7e0ff */
[----:B------:R-:W-:Y:S02]  /*f8e0*/  SHF.R.U64 R44, R44, 0x3, RZ ;  /* 0x000000032c2c7819 */ /* 0x000fe400000012ff */
[----:B------:R-:W-:Y:S01]  /*f8f0*/  LOP3.LUT R52, R53, 0x380, RZ, 0xc0, !PT ;  /* 0x0000038035347812 */ /* 0x000fe200078ec0ff */
[----:B------:R-:W-:Y:S01]  /*f900*/  IMAD R8, R8, UR8, RZ ;  /* 0x0000000808087c24 */ /* 0x000fe2000f8e02ff */
[----:B------:R-:W-:Y:S01]  /*f910*/  IADD3 R49, P2, R4, 0x7000, RZ ;  /* 0x0000700004317810 */ /* 0x000fe20007f5e0ff */
[----:B------:R-:W5:Y:S01]  /*f920*/  LD.E.128 R24, desc[UR42][R24.64] ;  /* 0x0000002a18187980 */ /* 0x000f62000c101d00 */
[----:B------:R-:W-:-:S02]  /*f930*/  SHF.R.U64 R52, R52, 0x3, RZ ;  /* 0x0000000334347819 */ /* 0x000fc400000012ff */
[C---:B------:R-:W-:Y:S02]  /*f940*/  IADD3 R29, P4, R4.reuse, 0x2000, RZ ;  /* 0x00002000041d7810 */ /* 0x040fe40007f9e0ff */
[C---:B------:R-:W-:Y:S02]  /*f950*/  IADD3 R33, P5, R4.reuse, 0x3000, RZ ;  /* 0x0000300004217810 */ /* 0x040fe40007fbe0ff */
[----:B------:R-:W-:Y:S02]  /*f960*/  IADD3 R37, P6, R4, 0x4000, RZ ;  /* 0x0000400004257810 */ /* 0x000fe40007fde0ff */
[----:B------:R-:W-:Y:S02]  /*f970*/  LOP3.LUT R40, R41, 0x380, RZ, 0xc0, !PT ;  /* 0x0000038029287812 */ /* 0x000fe400078ec0ff */
[----:B------:R-:W-:Y:S01]  /*f980*/  LOP3.LUT R52, R52, R53, RZ, 0x3c, !PT ;  /* 0x0000003534347212 */ /* 0x000fe200078e3cff */
[--C-:B------:R-:W-:Y:S01]  /*f990*/  IMAD.X R53, RZ, RZ, R5.reuse, P3 ;  /* 0x000000ffff357224 */ /* 0x100fe200018e0605 */
[----:B------:R-:W-:Y:S01]  /*f9a0*/  LOP3.LUT R44, R44, R45, RZ, 0x3c, !PT ;  /* 0x0000002d2c2c7212 */ /* 0x000fe200078e3cff */
[----:B------:R-:W-:Y:S01]  /*f9b0*/  IMAD.X R45, RZ, RZ, R5, P1 ;  /* 0x000000ffff2d7224 */ /* 0x000fe200008e0605 */
[----:B------:R-:W-:-:S02]  /*f9c0*/  LOP3.LUT R48, R49, 0x380, RZ, 0xc0, !PT ;  /* 0x0000038031307812 */ /* 0x000fc400078ec0ff */
[----:B------:R-:W-:Y:S01]  /*f9d0*/  IADD3 R11, P3, R4, 0xf000, RZ ;  /* 0x0000f000040b7810 */ /* 0x000fe20007f7e0ff */
[----:B------:R-:W5:Y:S01]  /*f9e0*/  LD.E.128 R52, desc[UR42][R52.64] ;  /* 0x0000002a34347980 */ /* 0x000f62000c101d00 */
[----:B------:R-:W-:Y:S02]  /*f9f0*/  LOP3.LUT R28, R29, 0x380, RZ, 0xc0, !PT ;  /* 0x000003801d1c7812 */ /* 0x000fe400078ec0ff */
[----:B------:R-:W-:Y:S01]  /*fa00*/  LOP3.LUT R32, R33, 0x380, RZ, 0xc0, !PT ;  /* 0x0000038021207812 */ /* 0x000fe200078ec0ff */
[----:B------:R-:W-:Y:S01]  /*fa10*/  IMAD.X R81, RZ, RZ, R5, P3 ;  /* 0x000000ffff517224 */ /* 0x000fe200018e0605 */
[----:B------:R-:W-:Y:S01]  /*fa20*/  LOP3.LUT R36, R37, 0x380, RZ, 0xc0, !PT ;  /* 0x0000038025247812 */ /* 0x000fe200078ec0ff */
[----:B------:R-:W5:Y:S01]  /*fa30*/  LD.E.128 R44, desc[UR42][R44.64] ;  /* 0x0000002a2c2c7980 */ /* 0x000f62000c101d00 */
[----:B------:R-:W-:Y:S02]  /*fa40*/  SHF.R.U64 R40, R40, 0x3, RZ ;  /* 0x0000000328287819 */ /* 0x000fe400000012ff */
[----:B------:R-:W-:-:S02]  /*fa50*/  IADD3 R73, P1, R4, 0xd000, RZ ;  /* 0x0000d00004497810 */ /* 0x000fc40007f3e0ff */
[----:B------:R-:W-:Y:S02]  /*fa60*/  SHF.R.U64 R48, R48, 0x3, RZ ;  /* 0x0000000330307819 */ /* 0x000fe400000012ff */
[----:B------:R-:W-:Y:S02]  /*fa70*/  SHF.R.U64 R28, R28, 0x3, RZ ;  /* 0x000000031c1c7819 */ /* 0x000fe400000012ff */
[----:B------:R-:W-:Y:S02]  /*fa80*/  SHF.R.U64 R32, R32, 0x3, RZ ;  /* 0x0000000320207819 */ /* 0x000fe400000012ff */
[----:B------:R-:W-:Y:S02]  /*fa90*/  SHF.R.U64 R36, R36, 0x3, RZ ;  /* 0x0000000324247819 */ /* 0x000fe400000012ff */
[----:B------:R-:W-:Y:S01]  /*faa0*/  LOP3.LUT R40, R40, R41, RZ, 0x3c, !PT ;  /* 0x0000002928287212 */ /* 0x000fe200078e3cff */
[----:B------:R-:W-:Y:S01]  /*fab0*/  IMAD.X R41, RZ, RZ, R5, P0 ;  /* 0x000000ffff297224 */ /* 0x000fe200000e0605 */
[----:B------:R-:W-:-:S02]  /*fac0*/  LOP3.LUT R72, R73, 0x380, RZ, 0xc0, !PT ;  /* 0x0000038049487812 */ /* 0x000fc400078ec0ff */
[----:B--2---:R-:W-:Y:S02]  /*fad0*/  ISETP.NE.AND P3, PT, R21, 0x1, PT ;  /* 0x000000011500780c */ /* 0x004fe40003f65270 */
[----:B------:R-:W-:Y:S01]  /*fae0*/  LOP3.LUT R48, R48, R49, RZ, 0x3c, !PT ;  /* 0x0000003130307212 */ /* 0x000fe200078e3cff */
[--C-:B------:R-:W-:Y:S01]  /*faf0*/  IMAD.X R49, RZ, RZ, R5.reuse, P2 ;  /* 0x000000ffff317224 */ /* 0x100fe200010e0605 */
[----:B------:R-:W-:Y:S01]  /*fb00*/  IADD3 R69, P0, R4, 0xc000, RZ ;  /* 0x0000c00004457810 */ /* 0x000fe20007f1e0ff */
[----:B------:R-:W5:Y:S01]  /*fb10*/  LD.E.128 R40, desc[UR42][R40.64] ;  /* 0x0000002a28287980 */ /* 0x000f62000c101d00 */
[----:B------:R-:W-:Y:S01]  /*fb20*/  LOP3.LUT R28, R28, R29, RZ, 0x3c, !PT ;  /* 0x0000001d1c1c7212 */ /* 0x000fe200078e3cff */
[--C-:B------:R-:W-:Y:S01]  /*fb30*/  IMAD.X R29, RZ, RZ, R5.reuse, P4 ;  /* 0x000000ffff1d7224 */ /* 0x100fe200020e0605 */
[----:B------:R-:W-:Y:S01]  /*fb40*/  LOP3.LUT R32, R32, R33, RZ, 0x3c, !PT ;  /* 0x0000002120207212 */ /* 0x000fe200078e3cff */
[--C-:B------:R-:W-:Y:S01]  /*fb50*/  IMAD.X R33, RZ, RZ, R5.reuse, P5 ;  /* 0x000000ffff217224 */ /* 0x100fe200028e0605 */
[----:B------:R-:W-:Y:S01]  /*fb60*/  LOP3.LUT R36, R36, R37, RZ, 0x3c, !PT ;  /* 0x0000002524247212 */ /* 0x000fe200078e3cff */
[----:B------:R-:W-:Y:S01]  /*fb70*/  IMAD.X R37, RZ, RZ, R5, P6 ;  /* 0x000000ffff257224 */ /* 0x000fe200030e0605 */
[----:B------:R-:W-:Y:S01]  /*fb80*/  IADD3 R77, P2, R4, 0xe000, RZ ;  /* 0x0000e000044d7810 */ /* 0x000fe20007f5e0ff */
[----:B------:R-:W0:Y:S01]  /*fb90*/  @P3 LDC R85, c[0x0][0xcec] ;  /* 0x00033b00ff553b82 */ /* 0x000e220000000800 */
[----:B------:R-:W-:Y:S01]  /*fba0*/  SHF.R.U64 R72, R72, 0x3, RZ ;  /* 0x0000000348487819 */ /* 0x000fe200000012ff */
[----:B------:R-:W5:Y:S01]  /*fbb0*/  LD.E.128 R28, desc[UR42][R28.64] ;  /* 0x0000002a1c1c7980 */ /* 0x000f62000c101d00 */
[----:B------:R-:W-:-:S02]  /*fbc0*/  LOP3.LUT R10, R11, 0x380, RZ, 0xc0, !PT ;  /* 0x000003800b0a7812 */ /* 0x000fc400078ec0ff */
[C---:B------:R-:W-:Y:S01]  /*fbd0*/  IADD3 R57, P4, R4.reuse, 0x9000, RZ ;  /* 0x0000900004397810 */ /* 0x040fe20007f9e0ff */
[----:B------:R-:W5:Y:S01]  /*fbe0*/  LD.E.128 R32, desc[UR42][R32.64] ;  /* 0x0000002a20207980 */ /* 0x000f62000c101d00 */
[C---:B------:R-:W-:Y:S01]  /*fbf0*/  IADD3 R61, P5, R4.reuse, 0xa000, RZ ;  /* 0x0000a000043d7810 */ /* 0x040fe20007fbe0ff */
[----:B------:R-:W1:Y:S01]  /*fc00*/  @P3 LDC R87, c[0x0][0xcf0] ;  /* 0x00033c00ff573b82 */ /* 0x000e620000000800 */
[C---:B------:R-:W-:Y:S01]  /*fc10*/  IADD3 R65, P6, R4.reuse, 0xb000, RZ ;  /* 0x0000b00004417810 */ /* 0x040fe20007fde0ff */
[----:B------:R-:W5:Y:S01]  /*fc20*/  LD.E.128 R36, desc[UR42][R36.64] ;  /* 0x0000002a24247980 */ /* 0x000f62000c101d00 */
[----:B------:R-:W-:Y:S02]  /*fc30*/  LOP3.LUT R68, R69, 0x380, RZ, 0xc0, !PT ;  /* 0x0000038045447812 */ /* 0x000fe400078ec0ff */
[----:B------:R-:W-:Y:S01]  /*fc40*/  LOP3.LUT R13, R4, 0x380, RZ, 0xc0, !PT ;  /* 0x00000380040d7812 */ /* 0x000fe200078ec0ff */
[----:B------:R-:W5:Y:S01]  /*fc50*/  LD.E.128 R48, desc[UR42][R48.64] ;  /* 0x0000002a30307980 */ /* 0x000f62000c101d00 */
[----:B------:R-:W-:-:S02]  /*fc60*/  LOP3.LUT R76, R77, 0x380, RZ, 0xc0, !PT ;  /* 0x000003804d4c7812 */ /* 0x000fc400078ec0ff */
[----:B------:R-:W-:Y:S01]  /*fc70*/  LOP3.LUT R72, R72, R73, RZ, 0x3c, !PT ;  /* 0x0000004948487212 */ /* 0x000fe200078e3cff */
[----:B------:R-:W-:Y:S01]  /*fc80*/  IMAD.X R73, RZ, RZ, R5, P1 ;  /* 0x000000ffff497224 */ /* 0x000fe200008e0605 */
[----:B------:R-:W-:Y:S02]  /*fc90*/  SHF.R.U64 R10, R10, 0x3, RZ ;  /* 0x000000030a0a7819 */ /* 0x000fe400000012ff */
[----:B------:R-:W-:Y:S02]  /*fca0*/  LOP3.LUT R56, R57, 0x380, RZ, 0xc0, !PT ;  /* 0x0000038039387812 */ /* 0x000fe400078ec0ff */
[----:B------:R-:W-:Y:S01]  /*fcb0*/  LOP3.LUT R60, R61, 0x380, RZ, 0xc0, !PT ;  /* 0x000003803d3c7812 */ /* 0x000fe200078ec0ff */
[----:B------:R-:W5:Y:S01]  /*fcc0*/  LD.E.128 R72, desc[UR42][R72.64] ;  /* 0x0000002a48487980 */ /* 0x000f62000c101d00 */
[----:B------:R-:W-:Y:S02]  /*fcd0*/  LOP3.LUT R64, R65, 0x380, RZ, 0xc0, !PT ;  /* 0x0000038041407812 */ /* 0x000fe400078ec0ff */
[----:B------:R-:W-:-:S02]  /*fce0*/  SHF.R.U64 R68, R68, 0x3, RZ ;  /* 0x0000000344447819 */ /* 0x000fc400000012ff */
[----:B------:R-:W-:Y:S02]  /*fcf0*/  SHF.R.U64 R13, R13, 0x3, RZ ;  /* 0x000000030d0d7819 */ /* 0x000fe400000012ff */
[----:B------:R-:W-:Y:S02]  /*fd00*/  ISETP.GE.AND P1, PT, R198, UR7, PT ;  /* 0x00000007c6007c0c */ /* 0x000fe4000bf26270 */
[----:B------:R-:W-:Y:S02]  /*fd10*/  SHF.R.U64 R76, R76, 0x3, RZ ;  /* 0x000000034c4c7819 */ /* 0x000fe400000012ff */
[----:B------:R-:W-:Y:S01]  /*fd20*/  LOP3.LUT R80, R10, R11, RZ, 0x3c, !PT ;  /* 0x0000000b0a507212 */ /* 0x000fe200078e3cff */
[----:B------:R-:W-:Y:S01]  /*fd30*/  IMAD R11, R7, UR9, R8 ;  /* 0x00000009070b7c24 */ /* 0x000fe2000f8e0208 */
[----:B------:R-:W-:Y:S02]  /*fd40*/  SHF.R.U64 R56, R56, 0x3, RZ ;  /* 0x0000000338387819 */ /* 0x000fe400000012ff */
[----:B------:R-:W-:-:S02]  /*fd50*/  SHF.R.U64 R60, R60, 0x3, RZ ;  /* 0x000000033c3c7819 */ /* 0x000fc400000012ff */
[----:B------:R-:W-:Y:S01]  /*fd60*/  SHF.R.U64 R64, R64, 0x3, RZ ;  /* 0x0000000340407819 */ /* 0x000fe200000012ff */
[----:B------:R-:W5:Y:S01]  /*fd70*/  LD.E.128 R80, desc[UR42][R80.64] ;  /* 0x0000002a50507980 */ /* 0x000f62000c101d00 */
[----:B------:R-:W-:Y:S01]  /*fd80*/  LOP3.LUT R68, R68, R69, RZ, 0x3c, !PT ;  /* 0x0000004544447212 */ /* 0x000fe200078e3cff */
[--C-:B------:R-:W-:Y:S01]  /*fd90*/  IMAD.X R69, RZ, RZ, R5.reuse, P0 ;  /* 0x000000ffff457224 */ /* 0x100fe200000e0605 */
[----:B------:R-:W-:Y:S02]  /*fda0*/  LOP3.LUT R4, R13, R4, RZ, 0x3c, !PT ;  /* 0x000000040d047212 */ /* 0x000fe400078e3cff */
[----:B------:R-:W-:Y:S02]  /*fdb0*/  SEL R8, RZ, 0xffffffff, P1 ;  /* 0xffffffffff087807 */ /* 0x000fe40000800000 */
[----:B------:R-:W-:Y:S01]  /*fdc0*/  LOP3.LUT R76, R76, R77, RZ, 0x3c, !PT ;  /* 0x0000004d4c4c7212 */ /* 0x000fe200078e3cff */
[--C-:B------:R-:W-:Y:S01]  /*fdd0*/  IMAD.X R77, RZ, RZ, R5.reuse, P2 ;  /* 0x000000ffff4d7224 */ /* 0x100fe200010e0605 */
[----:B------:R-:W-:Y:S01]  /*fde0*/  ISETP.GE.AND P0, PT, R197, UR7, PT ;  /* 0x00000007c5007c0c */ /* 0x000fe2000bf06270 */
[----:B------:R2:W5:Y:S01]  /*fdf0*/  LD.E.128 R12, desc[UR42][R4.64] ;  /* 0x0000002a040c7980 */ /* 0x000562000c101d00 */
[----:B------:R-:W-:Y:S01]  /*fe00*/  LOP3.LUT R56, R56, R57, RZ, 0x3c, !PT ;  /* 0x0000003938387212 */ /* 0x000fe200078e3cff */
[--C-:B------:R-:W-:Y:S01]  /*fe10*/  IMAD.X R57, RZ, RZ, R5.reuse, P4 ;  /* 0x000000ffff397224 */ /* 0x100fe200020e0605 */
[----:B------:R-:W-:Y:S01]  /*fe20*/  LOP3.LUT R60, R60, R61, RZ, 0x3c, !PT ;  /* 0x0000003d3c3c7212 */ /* 0x000fe200078e3cff */
[--C-:B------:R-:W-:Y:S01]  /*fe30*/  IMAD.X R61, RZ, RZ, R5.reuse, P5 ;  /* 0x000000ffff3d7224 */ /* 0x100fe200028e0605 */
[----:B------:R-:W-:Y:S01]  /*fe40*/  LOP3.LUT R64, R64, R65, RZ, 0x3c, !PT ;  /* 0x0000004140407212 */ /* 0x000fe200078e3cff */
[----:B------:R-:W-:Y:S01]  /*fe50*/  IMAD.X R65, RZ, RZ, R5, P6 ;  /* 0x000000ffff417224 */ /* 0x000fe200030e0605 */
[----:B------:R-:W-:Y:S01]  /*fe60*/  ISETP.GE.AND P2, PT, R18, UR7, PT ;  /* 0x0000000712007c0c */ /* 0x000fe2000bf46270 */
[----:B------:R-:W-:Y:S01]  /*fe70*/  IMAD.SHL.U32 R10, R8, 0x2, RZ ;  /* 0x00000002080a7824 */ /* 0x000fe200078e00ff */
[----:B------:R-:W-:Y:S01]  /*fe80*/  SEL R8, RZ, 0xffffffff, P0 ;  /* 0xffffffffff087807 */ /* 0x000fe20000000000 */
[----:B--2---:R-:W-:Y:S01]  /*fe90*/  IMAD.WIDE.U32 R4, R7, UR8, RZ ;  /* 0x0000000807047c25 */ /* 0x004fe2000f8e00ff */
[----:B------:R-:W-:Y:S01]  /*fea0*/  LOP3.LUT R9, R9, 0xfffffff8, RZ, 0xc0, !PT ;  /* 0xfffffff809097812 */ /* 0x000fe200078ec0ff */
[----:B------:R-:W-:Y:S01]  /*feb0*/  ULDC.64 UR8, c[0x0][0xbe8] ;  /* 0x0002fa0000087ab9 */ /* 0x000fe20000000a00 */
[----:B------:R-:W-:Y:S01]  /*fec0*/  SEL R7, RZ, 0x1, P2 ;  /* 0x00000001ff077807 */ /* 0x000fe20001000000 */
[----:B------:R-:W-:Y:S01]  /*fed0*/  IMAD.IADD R5, R5, 0x1, R11 ;  /* 0x0000000105057824 */ /* 0x000fe200078e020b */
[----:B------:R-:W5:Y:S01]  /*fee0*/  LD.E.128 R56, desc[UR42][R56.64] ;  /* 0x0000002a38387980 */ /* 0x000f62000c101d00 */
[----:B------:R-:W-:Y:S01]  /*fef0*/  IMAD.SHL.U32 R8, R8, 0x4, RZ ;  /* 0x0000000408087824 */ /* 0x000fe200078e00ff */
[----:B------:R-:W-:Y:S01]  /*ff00*/  LOP3.LUT R7, R10, 0x2, R7, 0xe2, !PT ;  /* 0x000000020a077812 */ /* 0x000fe200078ee207 */
[----:B------:R-:W-:Y:S01]  /*ff10*/  IMAD.IADD R0, R0, 0x1, -R9 ;  /* 0x0000000100007824 */ /* 0x000fe200078e0a09 */
[----:B------:R-:W-:Y:S01]  /*ff20*/  ISETP.GE.AND P0, PT, R196, UR7, PT ;  /* 0x00000007c4007c0c */ /* 0x000fe2000bf06270 */
[C---:B------:R-:W-:Y:S01]  /*ff30*/  IMAD.WIDE.U32 R4, R193.reuse, UR8, R4 ;  /* 0x00000008c1047c25 */ /* 0x040fe2000f8e0004 */
[----:B------:R-:W-:Y:S01]  /*ff40*/  LOP3.LUT R7, R8, 0x4, R7, 0xe2, !PT ;  /* 0x0000000408077812 */ /* 0x000fe200078ee207 */
[----:B------:R-:W5:Y:S01]  /*ff50*/  LD.E.128 R60, desc[UR42][R60.64] ;  /* 0x0000002a3c3c7980 */ /* 0x000f62000c101d00 */
[----:B------:R-:W-:Y:S01]  /*ff60*/  SHF.R.S32.HI R9, RZ, 0x1f, R192 ;  /* 0x0000001fff097819 */ /* 0x000fe200000114c0 */
[----:B------:R-:W-:Y:S01]  /*ff70*/  IMAD R0, R0, 0x20, R3 ;  /* 0x0000002000007824 */ /* 0x000fe200078e0203 */
[----:B------:R-:W-:Y:S01]  /*ff80*/  SEL R8, RZ, 0xffffffff, P0 ;  /* 0xffffffffff087807 */ /* 0x000fe20000000000 */
[----:B------:R-:W-:Y:S01]  /*ff90*/  IMAD R5, R193, UR9, R5 ;  /* 0x00000009c1057c24 */ /* 0x000fe2000f8e0205 */
[----:B------:R-:W-:Y:S01]  /*ffa0*/  ISETP.GE.AND P0, PT, R195, UR7, PT ;  /* 0x00000007c3007c0c */ /* 0x000fe2000bf06270 */
[----:B------:R-:W-:Y:S01]  /*ffb0*/  ULDC.64 UR8, c[0x0][0xbf0] ;  /* 0x0002fc0000087ab9 */ /* 0x000fe20000000a00 */
[----:B------:R-:W-:Y:S01]  /*ffc0*/  VIADD R20, R0, UR39 ;  /* 0x0000002700147c36 */ /* 0x000fe20008000000 */
[----:B------:R-:W5:Y:S01]  /*ffd0*/  LD.E.128 R64, desc[UR42][R64.64] ;  /* 0x0000002a40407980 */ /* 0x000f62000c101d00 */
[----:B------:R-:W-:Y:S01]  /*ffe0*/  IMAD R11, R9, UR8, RZ ;  /* 0x00000008090b7c24 */ /* 0x000fe2000f8e02ff */
[----:B------:R-:W-:Y:S01]  /*fff0*/  SEL R9, RZ, 0xffffffff, P0 ;  /* 0xffffffffff097807 */ /* 0x000fe20000000000 */
[----:B------:R-:W-:Y:S01]  /*10000*/  IMAD.SHL.U32 R8, R8, 0x8, RZ ;  /* 0x0000000808087824 */ /* 0x000fe200078e00ff */
[----:B------:R-:W5:Y:S01]  /*10010*/  LD.E.128 R68, desc[UR42][R68.64] ;  /* 0x0000002a44447980 */ /* 0x000f62000c101d00 */
[----:B0-----:R-:W-:-:S03]  /*10020*/  @P3 IMAD.HI.U32 R0, R20, R85, RZ ;  /* 0x0000005514003227 */ /* 0x001fc600078e00ff */
[----:B------:R-:W-:Y:S01]  /*10030*/  LOP3.LUT R8, R8, 0x8, R7, 0xe2, !PT ;  /* 0x0000000808087812 */ /* 0x000fe200078ee207 */
[----:B------:R-:W-:Y:S01]  /*10040*/  IMAD.SHL.U32 R9, R9, 0x10, RZ ;  /* 0x0000001009097824 */ /* 0x000fe200078e00ff */
[----:B------:R-:W5:Y:S01]  /*10050*/  LD.E.128 R76, desc[UR42][R76.64] ;  /* 0x0000002a4c4c7980 */ /* 0x000f62000c101d00 */
[----:B------:R-:W-:Y:S01]  /*10060*/  IMAD.MOV.U32 R7, RZ, RZ, R20 ;  /* 0x000000ffff077224 */ /* 0x000fe200078e0014 */
[----:B-1----:R-:W-:Y:S01]  /*10070*/  @P3 SHF.R.U32.HI R7, RZ, R87, R0 ;  /* 0x00000057ff073219 */ /* 0x002fe20000011600 */
[C---:B------:R-:W-:Y:S02]  /*10080*/  IMAD R11, R192.reuse, UR9, R11 ;  /* 0x00000009c00b7c24 */ /* 0x040fe4000f8e020b */
[----:B------:R-:W-:Y:S01]  /*10090*/  IMAD.WIDE.U32 R4, R192, UR8, R4 ;  /* 0x00000008c0047c25 */ /* 0x000fe2000f8e0004 */
[----:B------:R-:W-:Y:S01]  /*100a0*/  LOP3.LUT R8, R9, 0x10, R8, 0xe2, !PT ;  /* 0x0000001009087812 */ /* 0x000fe200078ee208 */
[----:B------:R-:W-:Y:S01]  /*100b0*/  ULDC.64 UR8, c[0x0][0xbe0] ;  /* 0x0002f80000087ab9 */ /* 0x000fe20000000a00 */
[----:B------:R-:W-:Y:S01]  /*100c0*/  SHF.R.S32.HI R9, RZ, 0x1f, R7 ;  /* 0x0000001fff097819 */ /* 0x000fe20000011407 */
[----:B------:R-:W-:Y:S01]  /*100d0*/  IMAD.IADD R5, R5, 0x1, R11 ;  /* 0x0000000105057824 */ /* 0x000fe200078e020b */
[----:B------:R-:W-:Y:S01]  /*100e0*/  ISETP.GE.AND P0, PT, R194, UR7, PT ;  /* 0x00000007c2007c0c */ /* 0x000fe2000bf06270 */
[----:B------:R-:W-:Y:S01]  /*100f0*/  IMAD.MOV R11, RZ, RZ, -R7 ;  /* 0x000000ffff0b7224 */ /* 0x000fe200078e0a07 */
[----:B------:R-:W-:Y:S01]  /*10100*/  @!PT LDS RZ, [RZ] ;  /* 0x00000000fffff984 */ /* 0x000fe20000000800 */
[----:B------:R-:W-:Y:S01]  /*10110*/  @!PT LDS RZ, [RZ] ;  /* 0x00000000fffff984 */ /* 0x000fe20000000800 */
[----:B------:R-:W-:Y:S01]  /*10120*/  @!PT LDS RZ, [RZ] ;  /* 0x00000000fffff984 */ /* 0x000fe20000000800 */
[----:B------:R-:W-:Y:S01]  /*10130*/  @!PT LDS RZ, [RZ] ;  /* 0x00000000fffff984 */ /* 0x000fe20000000800 */
[----:B------:R0:W-:Y:S06]  /*10140*/  MEMBAR.ALL.CTA ;  /* 0x0000000000007992 */ /* 0x0001ec0000008000 */
[----:B0-----:R-:W0:Y:S01]  /*10150*/  FENCE.VIEW.ASYNC.S ;  /* 0x00000000000073c6 */ /* 0x001e220000000000 */
[----:B------:R-:W-:Y:S01]  /*10160*/  IMAD R10, R9, UR8, RZ ;  /* 0x00000008090a7c24 */ /* 0x000fe2000f8e02ff */
[----:B------:R-:W-:Y:S01]  /*10170*/  SEL R0, RZ, 0xffffffff, P0 ;  /* 0xffffffffff007807 */ /* 0x000fe20000000000 */
[----:B------:R-:W-:-:S02]  /*10180*/  IMAD R9, R21, R11, R20 ;  /* 0x0000000b15097224 */ /* 0x000fc400078e0214 */
[----:B------:R-:W-:-:S04]  /*10190*/  IMAD.WIDE.U32 R4, R7, UR8, R4 ;  /* 0x0000000807047c25 */ /* 0x000fc8000f8e0004 */
[----:B------:R-:W-:Y:S01]  /*101a0*/  IMAD.SHL.U32 R85, R0, 0x20, RZ ;  /* 0x0000002000557824 */ /* 0x000fe200078e00ff */
[----:B------:R-:W-:Y:S01]  /*101b0*/  SHF.R.S32.HI R0, RZ, 0x1f, R9 ;  /* 0x0000001fff007819 */ /* 0x000fe20000011409 */
[----:B------:R-:W-:Y:S01]  /*101c0*/  IMAD R11, R7, UR9, R10 ;  /* 0x00000009070b7c24 */ /* 0x000fe2000f8e020a */
[----:B------:R-:W-:Y:S01]  /*101d0*/  ULDC.64 UR8, c[0x0][0xbd8] ;  /* 0x0002f60000087ab9 */ /* 0x000fe20000000a00 */
[----:B------:R-:W-:Y:S01]  /*101e0*/  IMAD R86, R21, UR6, RZ ;  /* 0x0000000615567c24 */ /* 0x000fe2000f8e02ff */
[----:B------:R-:W-:Y:S01]  /*101f0*/  LOP3.LUT R8, R85, 0x20, R8, 0xe2, !PT ;  /* 0x0000002055087812 */ /* 0x000fe200078ee208 */
[----:B------:R-:W-:Y:S02]  /*10200*/  IMAD.IADD R5, R5, 0x1, R11 ;  /* 0x0000000105057824 */ /* 0x000fe400078e020b */
[----:B------:R-:W-:Y:S02]  /*10210*/  IMAD R0, R0, UR8, RZ ;  /* 0x0000000800007c24 */ /* 0x000fe4000f8e02ff */
[----:B------:R-:W-:-:S02]  /*10220*/  VIADD R85, R3, UR39 ;  /* 0x0000002703557c36 */ /* 0x000fc40008000000 */
[C---:B------:R-:W-:Y:S02]  /*10230*/  VIADD R153, R18.reuse, 0x180 ;  /* 0x0000018012997836 */ /* 0x040fe40000000000 */
[C---:B------:R-:W-:Y:S02]  /*10240*/  IMAD R11, R9.reuse, UR9, R0 ;  /* 0x00000009090b7c24 */ /* 0x040fe4000f8e0200 */
[----:B------:R-:W-:Y:S01]  /*10250*/  IMAD.WIDE.U32 R4, R9, UR8, R4 ;  /* 0x0000000809047c25 */ /* 0x000fe2000f8e0004 */
[----:B------:R-:W-:Y:S01]  /*10260*/  ISETP.GE.AND P1, PT, R85, R86, PT ;  /* 0x000000565500720c */ /* 0x000fe20003f26270 */
[----:B------:R-:W-:Y:S01]  /*10270*/  ULDC.64 UR8, c[0x0][0xb80] ;  /* 0x0002e00000087ab9 */ /* 0x000fe20000000a00 */
[----:B------:R-:W-:Y:S01]  /*10280*/  ISETP.GE.AND P0, PT, R153, UR7, PT ;  /* 0x0000000799007c0c */ /* 0x000fe2000bf06270 */
[----:B------:R-:W-:Y:S01]  /*10290*/  VIADD R152, R18, 0x1c0 ;  /* 0x000001c012987836 */ /* 0x000fe20000000000 */
[----:B------:R-:W-:Y:S01]  /*102a0*/  LEA R22, P2, R4, UR8, 0x1 ;  /* 0x0000000804167c11 */ /* 0x000fe2000f8408ff */
[----:B------:R-:W-:-:S02]  /*102b0*/  IMAD.IADD R3, R5, 0x1, R11 ;  /* 0x0000000105037824 */ /* 0x000fc400078e020b */
[----:B------:R-:W-:Y:S01]  /*102c0*/  VIADD R0, R17, 0x38820 ;  /* 0x0003882011007836 */ /* 0x000fe20000000000 */
[----:B------:R-:W-:Y:S02]  /*102d0*/  SEL R7, RZ, 0x40, P0 ;  /* 0x00000040ff077807 */ /* 0x000fe40000000000 */
[----:B------:R-:W-:Y:S02]  /*102e0*/  ISETP.GE.AND P0, PT, R152, UR7, PT ;  /* 0x0000000798007c0c */ /* 0x000fe4000bf06270 */
[----:B------:R-:W-:Y:S02]  /*102f0*/  LEA.HI.X R84, R4, UR9, R3, 0x1, P2 ;  /* 0x0000000904547c11 */ /* 0x000fe400090f0c03 */
[----:B------:R-:W-:Y:S02]  /*10300*/  PRMT R0, RZ, 0x654, R0 ;  /* 0x00000654ff007816 */ /* 0x000fe40000000000 */
[----:B------:R-:W-:Y:S01]  /*10310*/  LOP3.LUT R7, R8, R7, RZ, 0xfc, !PT ;  /* 0x0000000708077212 */ /* 0x000fe200078efcff */
[----:B0-----:R0:W1:Y:S01]  /*10320*/  SHFL.IDX PT, R4, R22, RZ, 0x181f ;  /* 0x00181fff16047589 */ /* 0x00106200000e0000 */
[----:B------:R-:W-:Y:S01]  /*10330*/  SEL R8, RZ, 0x80, P0 ;  /* 0x00000080ff087807 */ /* 0x000fe20000000000 */
[----:B------:R2:W-:Y:S01]  /*10340*/  SYNCS.ARRIVE.TRANS64.RED.A1T0 RZ, [R0+URZ], RZ ;  /* 0x000000ff00ff79a7 */ /* 0x0005e2000810043f */
[----:B------:R-:W-:Y:S01]  /*10350*/  BSSY B1, `(.L_x_5168) ;  /* 0x000002a000017945 */ /* 0x000fe20003800000 */
[----:B------:R0:W3:Y:S01]  /*10360*/  SHFL.IDX PT, R5, R84, RZ, 0x181f ;  /* 0x00181fff54057589 */ /* 0x0000e200000e0000 */
[----:B------:R-:W-:-:S02]  /*10370*/  SHF.R.S32.HI R154, RZ, 0x1f, R198 ;  /* 0x0000001fff9a7819 */ /* 0x000fc400000114c6 */
[----:B--2---:R-:W-:Y:S01]  /*10380*/  LOP3.LUT R0, R7, R8, RZ, 0xfc, !PT ;  /* 0x0000000807007212 */ /* 0x004fe200078efcff */
        /* <DEDUP_REMOVED lines=8> */
[-C--:B-1----:R-:W-:Y:S01]  /*10410*/  @!P1 LEA R8, P2, R198, R4.reuse, 0x1 ;  /* 0x00000004c6089211 */ /* 0x082fe200078408ff */
[----:B---3--:R-:W-:Y:S02]  /*10420*/  @!P0 IMAD.WIDE R10, R18, 0x2, R4 ;  /* 0x00000002120a8825 */ /* 0x008fe400078e0204 */
[----:B------:R-:W-:Y:S02]  /*10430*/  @!P4 LEA R20, P5, R197, R4, 0x1 ;  /* 0x00000004c514c211 */ /* 0x000fe400078a08ff */
[----:B------:R-:W-:Y:S01]  /*10440*/  @!P1 LEA.HI.X R9, R198, R5, R154, 0x1, P2 ;  /* 0x00000005c6099211 */ /* 0x000fe200010f0c9a */
[----:B-----5:R1:W-:Y:S01]  /*10450*/  @!P0 ST.E.128 desc[UR42][R10.64], R12 ;  /* 0x0000000c0a008985 */ /* 0x0203e2000c101d2a */
[----:B------:R-:W-:Y:S02]  /*10460*/  ISETP.GE.AND P2, PT, R195, UR7, PT ;  /* 0x00000007c3007c0c */ /* 0x000fe4000bf46270 */
[----:B------:R-:W-:Y:S01]  /*10470*/  LOP3.LUT P0, RZ, R7, 0x40, RZ, 0xc0, !PT ;  /* 0x0000004007ff7812 */ /* 0x000fe2000780c0ff */
[----:B------:R2:W-:Y:S01]  /*10480*/  @!P1 ST.E.128 desc[UR42][R8.64], R28 ;  /* 0x0000001c08009985 */ /* 0x0005e2000c101d2a */
[----:B------:R-:W-:-:S02]  /*10490*/  ISETP.GE.AND P1, PT, R194, UR7, PT ;  /* 0x00000007c2007c0c */ /* 0x000fc4000bf26270 */
[----:B------:R-:W-:Y:S02]  /*104a0*/  @!P4 LEA.HI.X R21, R197, R5, R3, 0x1, P5 ;  /* 0x00000005c515c211 */ /* 0x000fe400028f0c03 */
[----:B------:R-:W-:-:S03]  /*104b0*/  SHF.R.S32.HI R3, RZ, 0x1f, R194 ;  /* 0x0000001fff037819 */ /* 0x000fc600000114c2 */
[----:B------:R4:W-:Y:S01]  /*104c0*/  @!P4 ST.E.128 desc[UR42][R20.64], R36 ;  /* 0x000000241400c985 */ /* 0x0009e2000c101d2a */
[CC--:B-1----:R-:W-:Y:S02]  /*104d0*/  @!P3 LEA R14, P6, R196.reuse, R4.reuse, 0x1 ;  /* 0x00000004c40eb211 */ /* 0x0c2fe400078c08ff */
[CC--:B------:R-:W-:Y:S02]  /*104e0*/  @!P2 LEA R12, P5, R195.reuse, R4.reuse, 0x1 ;  /* 0x00000004c30ca211 */ /* 0x0c0fe400078a08ff */
[-C--:B------:R-:W-:Y:S02]  /*104f0*/  @!P3 LEA.HI.X R15, R196, R5.reuse, R87, 0x1, P6 ;  /* 0x00000005c40fb211 */ /* 0x080fe400030f0c57 */
[----:B------:R-:W-:Y:S02]  /*10500*/  LOP3.LUT P6, RZ, R0, 0x80, RZ, 0xc0, !PT ;  /* 0x0000008000ff7812 */ /* 0x000fe400078cc0ff */
[----:B------:R-:W-:Y:S01]  /*10510*/  @!P2 LEA.HI.X R13, R195, R5, R88, 0x1, P5 ;  /* 0x00000005c30da211 */ /* 0x000fe200028f0c58 */
[----:B------:R4:W-:Y:S01]  /*10520*/  @!P3 ST.E.128 desc[UR42][R14.64], R44 ;  /* 0x0000002c0e00b985 */ /* 0x0009e2000c101d2a */
[----:B------:R-:W-:-:S02]  /*10530*/  @!P1 LEA R10, P5, R194, R4, 0x1 ;  /* 0x00000004c20a9211 */ /* 0x000fc400078a08ff */
[----:B--2---:R-:W-:Y:S01]  /*10540*/  SHF.R.S32.HI R9, RZ, 0x1f, R153 ;  /* 0x0000001fff097819 */ /* 0x004fe20000011499 */
[----:B------:R4:W-:Y:S01]  /*10550*/  @!P2 ST.E.128 desc[UR42][R12.64], R52 ;  /* 0x000000340c00a985 */ /* 0x0009e2000c101d2a */
[-C--:B------:R-:W-:Y:S02]  /*10560*/  @!P1 LEA.HI.X R11, R194, R5.reuse, R3, 0x1, P5 ;  /* 0x00000005c20b9211 */ /* 0x080fe400028f0c03 */
        /* <DEDUP_REMOVED lines=8> */
.L_x_5169:
[----:B------:R-:W-:Y:S05]  /*105f0*/  BSYNC B1 ;  /* 0x0000000000017941 */ /* 0x000fea0003800000 */
.L_x_5168:
[----:B------:R-:W-:Y:S01]  /*10600*/  VIADD R3, R85, 0x20 ;  /* 0x0000002055037836 */ /* 0x000fe20000000000 */
[----:B---34-:R2:W3:Y:S04]  /*10610*/  SHFL.IDX PT, R5, R84, 0x1, 0x181f ;  /* 0x00381f0054057f89 */ /* 0x0184e800000e0000 */
        /* <DEDUP_REMOVED lines=42> */
.L_x_5167:
[----:B------:R-:W-:Y:S01]  /*108c0*/  ULDC.64 UR8, c[0x0][0xc08] ;  /* 0x0003020000087ab9 */ /* 0x000fe20000000a00 */
[----:B------:R-:W-:Y:S01]  /*108d0*/  ULDC UR7, c[0x0][0xce8] ;  /* 0x00033a0000077ab9 */ /* 0x000fe20000000800 */
[----:B------:R-:W-:Y:S01]  /*108e0*/  IMAD R8, R8, UR8, RZ ;  /* 0x0000000808087c24 */ /* 0x000fe2000f8e02ff */
[----:B------:R-:W-:Y:S01]  /*108f0*/  UISETP.NE.AND UP0, UPT, UR7, 0x1, UPT ;  /* 0x000000010700788c */ /* 0x000fe2000bf05270 */
[C---:B------:R-:W-:Y:S01]  /*10900*/  IMAD.WIDE.U32 R4, R7.reuse, UR8, RZ ;  /* 0x0000000807047c25 */ /* 0x040fe2000f8e00ff */
[----:B------:R-:W-:Y:S01]  /*10910*/  ULDC.64 UR10, c[0x0][0xc30] ;  /* 0x00030c00000a7ab9 */ /* 0x000fe20000000a00 */
[----:B------:R-:W-:Y:S01]  /*10920*/  UIMAD UR6, UR6, UR7, URZ ;  /* 0x00000007060672a4 */ /* 0x000fe2000f8e023f */
[----:B------:R-:W-:Y:S01]  /*10930*/  BSSY B1, `(.L_x_5171) ;  /* 0x00000d3000017945 */ /* 0x000fe20003800000 */
[----:B0-----:R-:W-:Y:S01]  /*10940*/  IMAD R3, R7, UR9, R8 ;  /* 0x0000000907037c24 */ /* 0x001fe2000f8e0208 */
[----:B------:R-:W-:Y:S01]  /*10950*/  ULDC.64 UR8, c[0x0][0xc38] ;  /* 0x00030e0000087ab9 */ /* 0x000fe20000000a00 */
[----:B------:R-:W-:Y:S01]  /*10960*/  PLOP3.LUT P0, PT, PT, PT, UP0, 0x80, 0x0 ;  /* 0x000000000000781c */ /* 0x000fe20003f0f008 */
[----:B------:R-:W-:Y:S01]  /*10970*/  VIADD R0, R191, UR39 ;  /* 0x00000027bf007c36 */ /* 0x000fe20008000000 */
[----:B------:R-:W-:Y:S01]  /*10980*/  SHF.R.S32.HI R152, RZ, 0x1f, R201 ;  /* 0x0000001fff987819 */ /* 0x000fe200000114c9 */
[----:B------:R-:W-:Y:S01]  /*10990*/  IMAD.IADD R5, R5, 0x1, R3 ;  /* 0x0000000105057824 */ /* 0x000fe200078e0203 */
[----:B------:R-:W-:Y:S01]  /*109a0*/  SHF.R.S32.HI R3, RZ, 0x1f, R192 ;  /* 0x0000001fff037819 */ /* 0x000fe200000114c0 */
[----:B------:R-:W-:Y:S01]  /*109b0*/  IMAD.MOV.U32 R7, RZ, RZ, R0 ;  /* 0x000000ffff077224 */ /* 0x000fe200078e0000 */
[----:B------:R-:W-:Y:S01]  /*109c0*/  SHF.R.S32.HI R153, RZ, 0x1f, R202 ;  /* 0x0000001fff997819 */ /* 0x000fe200000114ca */
[----:B------:R-:W-:Y:S01]  /*109d0*/  IMAD.WIDE.U32 R4, R193, UR8, R4 ;  /* 0x00000008c1047c25 */ /* 0x000fe2000f8e0004 */
[----:B------:R-:W-:-:S02]  /*109e0*/  SHF.R.S32.HI R154, RZ, 0x1f, R203 ;  /* 0x0000001fff9a7819 */ /* 0x000fc400000114cb */
[----:B------:R-:W-:Y:S01]  /*109f0*/  SHF.R.S32.HI R155, RZ, 0x1f, R204 ;  /* 0x0000001fff9b7819 */ /* 0x000fe200000114cc */
[----:B------:R-:W-:Y:S01]  /*10a00*/  IMAD R5, R193, UR9, R5 ;  /* 0x00000009c1057c24 */ /* 0x000fe2000f8e0205 */
[----:B------:R-:W-:Y:S01]  /*10a10*/  ULDC.64 UR8, c[0x0][0xc40] ;  /* 0x0003100000087ab9 */ /* 0x000fe20000000a00 */
[----:B------:R-:W-:Y:S01]  /*10a20*/  VIADD R180, R23, 0x10 ;  /* 0x0000001017b47836 */ /* 0x000fe20000000000 */
[----:B------:R-:W-:Y:S01]  /*10a30*/  SHF.R.S32.HI R156, RZ, 0x1f, R205 ;  /* 0x0000001fff9c7819 */ /* 0x000fe200000114cd */
[----:B------:R-:W-:Y:S01]  /*10a40*/  IMAD R3, R3, UR8, RZ ;  /* 0x0000000803037c24 */ /* 0x000fe2000f8e02ff */
[----:B------:R-:W-:Y:S01]  /*10a50*/  SHF.R.S32.HI R157, RZ, 0x1f, R206 ;  /* 0x0000001fff9d7819 */ /* 0x000fe200000114ce */
[C---:B------:R-:W-:Y:S01]  /*10a60*/  IMAD.WIDE.U32 R4, R192.reuse, UR8, R4 ;  /* 0x00000008c0047c25 */ /* 0x040fe2000f8e0004 */
[----:B------:R-:W-:Y:S01]  /*10a70*/  @UP0 ULDC UR8, c[0x0][0xcec] ;  /* 0x00033b0000080ab9 */ /* 0x000fe20000000800 */
[----:B------:R-:W-:Y:S02]  /*10a80*/  SHF.R.S32.HI R158, RZ, 0x1f, R207 ;  /* 0x0000001fff9e7819 */ /* 0x000fe400000114cf */
[----:B------:R-:W-:Y:S01]  /*10a90*/  IMAD R3, R192, UR9, R3 ;  /* 0x00000009c0037c24 */ /* 0x000fe2000f8e0203 */
[----:B------:R-:W-:Y:S01]  /*10aa0*/  SHF.R.S32.HI R159, RZ, 0x1f, R208 ;  /* 0x0000001fff9f7819 */ /* 0x000fe200000114d0 */
[----:B------:R-:W-:Y:S01]  /*10ab0*/  VIADD R182, R23, 0x8 ;  /* 0x0000000817b67836 */ /* 0x000fe20000000000 */
[----:B------:R-:W-:Y:S01]  /*10ac0*/  SHF.R.S32.HI R160, RZ, 0x1f, R209 ;  /* 0x0000001fffa07819 */ /* 0x000fe200000114d1 */
[----:B------:R-:W-:Y:S01]  /*10ad0*/  IMAD.IADD R5, R5, 0x1, R3 ;  /* 0x0000000105057824 */ /* 0x000fe200078e0203 */
[----:B------:R-:W-:Y:S01]  /*10ae0*/  SHF.R.S32.HI R161, RZ, 0x1f, R210 ;  /* 0x0000001fffa17819 */ /* 0x000fe200000114d2 */
[----:B------:R-:W-:Y:S01]  /*10af0*/  @P0 IMAD.HI.U32 R3, R0, UR8, RZ ;  /* 0x0000000800030c27 */ /* 0x000fe2000f8e00ff */
[----:B------:R-:W-:Y:S01]  /*10b00*/  @UP0 ULDC UR8, c[0x0][0xcf0] ;  /* 0x00033c0000080ab9 */ /* 0x000fe20000000800 */
[----:B------:R-:W-:-:S02]  /*10b10*/  SHF.R.S32.HI R162, RZ, 0x1f, R211 ;  /* 0x0000001fffa27819 */ /* 0x000fc400000114d3 */
[----:B------:R-:W-:Y:S01]  /*10b20*/  SHF.R.S32.HI R163, RZ, 0x1f, R212 ;  /* 0x0000001fffa37819 */ /* 0x000fe200000114d4 */
[----:B------:R-:W-:Y:S01]  /*10b30*/  VIADD R179, R23, 0x10 ;  /* 0x0000001017b37836 */ /* 0x000fe20000000000 */
[----:B------:R-:W-:Y:S01]  /*10b40*/  @P0 SHF.R.U32.HI R7, RZ, UR8, R3 ;  /* 0x00000008ff070c19 */ /* 0x000fe20008011603 */
[----:B------:R-:W-:Y:S01]  /*10b50*/  ULDC.64 UR8, c[0x0][0xc48] ;  /* 0x0003120000087ab9 */ /* 0x000fe20000000a00 */
[----:B------:R-:W-:Y:S01]  /*10b60*/  SHF.R.S32.HI R164, RZ, 0x1f, R213 ;  /* 0x0000001fffa47819 */ /* 0x000fe200000114d5 */
[----:B------:R-:W-:Y:S01]  /*10b70*/  IMAD.WIDE.U32 R4, R199, UR8, R4 ;  /* 0x00000008c7047c25 */ /* 0x000fe2000f8e0004 */
[--C-:B------:R-:W-:Y:S02]  /*10b80*/  SHF.R.S32.HI R3, RZ, 0x1f, R7.reuse ;  /* 0x0000001fff037819 */ /* 0x100fe40000011407 */
[----:B------:R-:W-:Y:S01]  /*10b90*/  SHF.R.S32.HI R165, RZ, 0x1f, R214 ;  /* 0x0000001fffa57819 */ /* 0x000fe200000114d6 */
[----:B------:R-:W-:Y:S01]  /*10ba0*/  IMAD.MOV R9, RZ, RZ, -R7 ;  /* 0x000000ffff097224 */ /* 0x000fe200078e0a07 */
[----:B------:R-:W-:Y:S01]  /*10bb0*/  SHF.R.S32.HI R166, RZ, 0x1f, R215 ;  /* 0x0000001fffa67819 */ /* 0x000fe200000114d7 */
[----:B------:R-:W-:Y:S01]  /*10bc0*/  IMAD R8, R3, UR10, RZ ;  /* 0x0000000a03087c24 */ /* 0x000fe2000f8e02ff */
[----:B------:R-:W-:Y:S01]  /*10bd0*/  SHF.R.S32.HI R167, RZ, 0x1f, R216 ;  /* 0x0000001fffa77819 */ /* 0x000fe200000114d8 */
[----:B------:R-:W-:Y:S01]  /*10be0*/  IMAD R3, R9, UR7, R0 ;  /* 0x0000000709037c24 */ /* 0x000fe2000f8e0200 */
[----:B------:R-:W-:Y:S01]  /*10bf0*/  SHF.R.S32.HI R168, RZ, 0x1f, R217 ;  /* 0x0000001fffa87819 */ /* 0x000fe200000114d9 */
[----:B------:R-:W-:Y:S01]  /*10c00*/  IMAD R5, R199, UR9, R5 ;  /* 0x00000009c7057c24 */ /* 0x000fe2000f8e0205 */
[----:B------:R-:W-:Y:S01]  /*10c10*/  ULDC.64 UR8, c[0x0][0xc28] ;  /* 0x00030a0000087ab9 */ /* 0x000fe20000000a00 */
[C---:B------:R-:W-:Y:S01]  /*10c20*/  IMAD R9, R7.reuse, UR11, R8 ;  /* 0x0000000b07097c24 */ /* 0x040fe2000f8e0208 */
[----:B------:R-:W-:Y:S01]  /*10c30*/  SHF.R.S32.HI R0, RZ, 0x1f, R3 ;  /* 0x0000001fff007819 */ /* 0x000fe20000011403 */
[----:B------:R-:W-:Y:S01]  /*10c40*/  IMAD.WIDE.U32 R4, R7, UR10, R4 ;  /* 0x0000000a07047c25 */ /* 0x000fe2000f8e0004 */
[----:B------:R-:W-:-:S02]  /*10c50*/  SHF.R.S32.HI R169, RZ, 0x1f, R218 ;  /* 0x0000001fffa97819 */ /* 0x000fc400000114da */
[----:B------:R-:W-:Y:S01]  /*10c60*/  SHF.R.S32.HI R170, RZ, 0x1f, R219 ;  /* 0x0000001fffaa7819 */ /* 0x000fe200000114db */
[----:B------:R-:W-:Y:S01]  /*10c70*/  IMAD.IADD R5, R5, 0x1, R9 ;  /* 0x0000000105057824 */ /* 0x000fe200078e0209 */
[----:B------:R-:W-:Y:S01]  /*10c80*/  SHF.R.S32.HI R171, RZ, 0x1f, R220 ;  /* 0x0000001fffab7819 */ /* 0x000fe200000114dc */
[----:B------:R-:W-:Y:S01]  /*10c90*/  IMAD R0, R0, UR8, RZ ;  /* 0x0000000800007c24 */ /* 0x000fe2000f8e02ff */
[----:B------:R-:W-:Y:S01]  /*10ca0*/  SHF.R.S32.HI R172, RZ, 0x1f, R221 ;  /* 0x0000001fffac7819 */ /* 0x000fe200000114dd */
[C---:B------:R-:W-:Y:S01]  /*10cb0*/  IMAD.WIDE.U32 R4, R3.reuse, UR8, R4 ;  /* 0x0000000803047c25 */ /* 0x040fe2000f8e0004 */
[----:B------:R-:W-:Y:S02]  /*10cc0*/  SHF.R.S32.HI R20, RZ, 0x1f, R222 ;  /* 0x0000001fff147819 */ /* 0x000fe400000114de */
[----:B------:R-:W-:Y:S01]  /*10cd0*/  SHF.R.S32.HI R21, RZ, 0x1f, R223 ;  /* 0x0000001fff157819 */ /* 0x000fe200000114df */
[----:B------:R-:W-:Y:S01]  /*10ce0*/  IMAD R7, R3, UR9, R0 ;  /* 0x0000000903077c24 */ /* 0x000fe2000f8e0200 */
[----:B------:R-:W-:Y:S01]  /*10cf0*/  ULDC.64 UR8, c[0x0][0xc00] ;  /* 0x0003000000087ab9 */ /* 0x000fe20000000a00 */
[----:B------:R-:W-:Y:S01]  /*10d00*/  SHF.R.S32.HI R173, RZ, 0x1f, R224 ;  /* 0x0000001fffad7819 */ /* 0x000fe200000114e0 */
[----:B------:R-:W-:Y:S01]  /*10d10*/  VIADD R181, R23, 0x8 ;  /* 0x0000000817b57836 */ /* 0x000fe20000000000 */
[C---:B------:R-:W-:Y:S01]  /*10d20*/  LEA R0, P0, R4.reuse, UR8, 0x2 ;  /* 0x0000000804007c11 */ /* 0x040fe2000f8010ff */
[----:B------:R-:W-:Y:S01]  /*10d30*/  IMAD.IADD R3, R5, 0x1, R7 ;  /* 0x0000000105037824 */ /* 0x000fe200078e0207 */
[----:B------:R-:W-:Y:S01]  /*10d40*/  SHF.R.S32.HI R174, RZ, 0x1f, R225 ;  /* 0x0000001fffae7819 */ /* 0x000fe200000114e1 */
[----:B------:R-:W-:Y:S01]  /*10d50*/  VIADD R7, R19, UR39 ;  /* 0x0000002713077c36 */ /* 0x000fe20008000000 */
[----:B------:R-:W-:Y:S01]  /*10d60*/  SHF.R.S32.HI R175, RZ, 0x1f, R226 ;  /* 0x0000001fffaf7819 */ /* 0x000fe200000114e2 */
[----:B------:R0:W1:Y:S01]  /*10d70*/  SHFL.IDX PT, R13, R0, RZ, 0x1c1f ;  /* 0x001c1fff000d7589 */ /* 0x00006200000e0000 */
[----:B------:R-:W-:Y:S01]  /*10d80*/  LEA.HI.X R3, R4, UR9, R3, 0x2, P0 ;  /* 0x0000000904037c11 */ /* 0x000fe200080f1403 */
[----:B------:R-:W-:Y:S01]  /*10d90*/  VIADD R4, R17, 0x38820 ;  /* 0x0003882011047836 */ /* 0x000fe20000000000 */
[----:B------:R-:W-:-:S02]  /*10da0*/  ISETP.GE.AND P0, PT, R7, UR6, PT ;  /* 0x0000000607007c0c */ /* 0x000fc4000bf06270 */
[----:B------:R-:W-:Y:S01]  /*10db0*/  SHF.R.S32.HI R176, RZ, 0x1f, R227 ;  /* 0x0000001fffb07819 */ /* 0x000fe200000114e3 */
[----:B------:R0:W2:Y:S01]  /*10dc0*/  SHFL.IDX PT, R12, R3, RZ, 0x1c1f ;  /* 0x001c1fff030c7589 */ /* 0x0000a200000e0000 */
[----:B------:R-:W-:Y:S02]  /*10dd0*/  PRMT R4, RZ, 0x654, R4 ;  /* 0x00000654ff047816 */ /* 0x000fe40000000004 */
[----:B------:R-:W-:Y:S02]  /*10de0*/  SHF.R.S32.HI R177, RZ, 0x1f, R228 ;  /* 0x0000001fffb17819 */ /* 0x000fe400000114e4 */
[----:B------:R0:W-:Y:S01]  /*10df0*/  SYNCS.ARRIVE.TRANS64.RED.A1T0 RZ, [R4+URZ], RZ ;  /* 0x000000ff04ff79a7 */ /* 0x0001e2000810043f */
[----:B------:R-:W-:Y:S02]  /*10e00*/  SHF.R.S32.HI R178, RZ, 0x1f, R229 ;  /* 0x0000001fffb27819 */ /* 0x000fe400000114e5 */
[----:B------:R-:W-:Y:S02]  /*10e10*/  SHF.R.S32.HI R180, RZ, 0x1f, R180 ;  /* 0x0000001fffb47819 */ /* 0x000fe400000114b4 */
[----:B------:R-:W-:-:S02]  /*10e20*/  SHF.R.S32.HI R182, RZ, 0x1f, R182 ;  /* 0x0000001fffb67819 */ /* 0x000fc400000114b6 */
[----:B------:R-:W-:Y:S01]  /*10e30*/  SHF.R.S32.HI R183, RZ, 0x1f, R23 ;  /* 0x0000001fffb77819 */ /* 0x000fe20000011417 */
[----:B0-----:R-:W-:Y:S06]  /*10e40*/  @P0 BRA `(.L_x_5172) ;  /* 0x0000000800040947 */ /* 0x001fec0003800000 */
        /* <DEDUP_REMOVED lines=39> */
[CC--:B-1----:R-:W-:Y:S02]  /*110c0*/  @!P4 LEA R8, P2, R223.reuse, R13.reuse, 0x2 ;  /* 0x0000000ddf08c211 */ /* 0x0c2fe400078410ff */
        /* <DEDUP_REMOVED lines=89> */
.L_x_5172:
[----:B------:R-:W-:Y:S05]  /*11660*/  BSYNC B1 ;  /* 0x0000000000017941 */ /* 0x000fea0003800000 */
.L_x_5171:
        /* <DEDUP_REMOVED lines=13> */
[----:B------:R-:W-:Y:S01]  /*11740*/  @!P1 LEA R8, P5, R179, R0, 0x2 ;  /* 0x00000000b3089211 */ /* 0x000fe200078a10ff */
        /* <DEDUP_REMOVED lines=19> */
[----:B----4-:R-:W-:Y:S01]  /*11880*/  @!P5 LEA R10, P6, R226, R0, 0x2 ;  /* 0x00000000e20ad211 */ /* 0x010fe200078c10ff */
[----:B------:R3:W-:Y:S01]  /*11890*/  @!P4 ST.E.64 desc[UR42][R8.64], R46 ;  /* 0x0000002e0800c985 */ /* 0x0007e2000c101b2a */
[----:B------:R-:W-:Y:S02]  /*118a0*/  ISETP.GE.AND P3, PT, R222, UR6, PT ;  /* 0x00000006de007c0c */ /* 0x000fe4000bf66270 */
[----:B------:R-:W-:-:S02]  /*118b0*/  @!P5 LEA.HI.X R11, R226, R22, R175, 0x2, P6 ;  /* 0x00000016e20bd211 */ /* 0x000fc400030f14af */
[----:B------:R-:W-:-:S03]  /*118c0*/  ISETP.GE.AND P4, PT, R221, UR6, PT ;  /* 0x00000006dd007c0c */ /* 0x000fc6000bf86270 */
[----:B------:R4:W-:Y:S01]  /*118d0*/  @!P5 ST.E.64 desc[UR42][R10.64], R50 ;  /* 0x000000320a00d985 */ /* 0x0009e2000c101b2a */
[CC--:B0-----:R-:W-:Y:S02]  /*118e0*/  @!P0 LEA R4, P6, R225.reuse, R0.reuse, 0x2 ;  /* 0x00000000e1048211 */ /* 0x0c1fe400078c10ff */
[C---:B---3--:R-:W-:Y:S02]  /*118f0*/  @!P1 LEA R8, P5, R224.reuse, R0, 0x2 ;  /* 0x00000000e0089211 */ /* 0x048fe400078a10ff */
[-C--:B------:R-:W-:Y:S02]  /*11900*/  @!P0 LEA.HI.X R5, R225, R22.reuse, R174, 0x2, P6 ;  /* 0x00000016e1058211 */ /* 0x080fe400030f14ae */
[----:B------:R-:W-:Y:S02]  /*11910*/  @!P1 LEA.HI.X R9, R224, R22, R173, 0x2, P5 ;  /* 0x00000016e0099211 */ /* 0x000fe400028f14ad */
[----:B------:R-:W-:Y:S01]  /*11920*/  ISETP.GE.AND P5, PT, R220, UR6, PT ;  /* 0x00000006dc007c0c */ /* 0x000fe2000bfa6270 */
[----:B------:R0:W-:Y:S01]  /*11930*/  @!P0 ST.E.64 desc[UR42][R4.64], R54 ;  /* 0x0000003604008985 */ /* 0x0001e2000c101b2a */
[----:B----4-:R-:W-:-:S02]  /*11940*/  @!P2 LEA R10, P6, R223, R0, 0x2 ;  /* 0x00000000df0aa211 */ /* 0x010fc400078c10ff */
[----:B------:R-:W-:Y:S01]  /*11950*/  ISETP.GE.AND P0, PT, R219, UR6, PT ;  /* 0x00000006db007c0c */ /* 0x000fe2000bf06270 */
[----:B------:R3:W-:Y:S01]  /*11960*/  @!P1 ST.E.64 desc[UR42][R8.64], R58 ;  /* 0x0000003a08009985 */ /* 0x0007e2000c101b2a */
[----:B------:R-:W-:Y:S02]  /*11970*/  @!P2 LEA.HI.X R11, R223, R22, R21, 0x2, P6 ;  /* 0x00000016df0ba211 */ /* 0x000fe400030f1415 */
[-C--:B--2---:R-:W-:Y:S02]  /*11980*/  @!P3 LEA R12, P6, R222, R0.reuse, 0x2 ;  /* 0x00000000de0cb211 */ /* 0x084fe400078c10ff */
[----:B------:R-:W-:Y:S01]  /*11990*/  ISETP.GE.AND P1, PT, R218, UR6, PT ;  /* 0x00000006da007c0c */ /* 0x000fe2000bf26270 */
[----:B------:R2:W-:Y:S01]  /*119a0*/  @!P2 ST.E.64 desc[UR42][R10.64], R62 ;  /* 0x0000003e0a00a985 */ /* 0x0005e2000c101b2a */
[----:B------:R-:W-:Y:S02]  /*119b0*/  @!P4 LEA R14, P2, R221, R0, 0x2 ;  /* 0x00000000dd0ec211 */ /* 0x000fe400078410ff */
[----:B-1----:R-:W-:-:S02]  /*119c0*/  @!P3 LEA.HI.X R13, R222, R22, R20, 0x2, P6 ;  /* 0x00000016de0db211 */ /* 0x002fc400030f1414 */
[----:B------:R-:W-:Y:S02]  /*119d0*/  @!P4 LEA.HI.X R15, R221, R22, R172, 0x2, P2 ;  /* 0x00000016dd0fc211 */ /* 0x000fe400010f14ac */
[----:B------:R-:W-:Y:S01]  /*119e0*/  ISETP.GE.AND P2, PT, R217, UR6, PT ;  /* 0x00000006d9007c0c */ /* 0x000fe2000bf46270 */
[----:B------:R-:W-:Y:S01]  /*119f0*/  @!P3 ST.E.64 desc[UR42][R12.64], R66 ;  /* 0x000000420c00b985 */ /* 0x000fe2000c101b2a */
[----:B------:R-:W-:-:S03]  /*11a00*/  @!P5 LEA R20, P6, R220, R0, 0x2 ;  /* 0x00000000dc14d211 */ /* 0x000fc600078c10ff */
[----:B------:R1:W-:Y:S01]  /*11a10*/  @!P4 ST.E.64 desc[UR42][R14.64], R70 ;  /* 0x000000460e00c985 */ /* 0x0003e2000c101b2a */
[----:B------:R-:W-:Y:S02]  /*11a20*/  @!P5 LEA.HI.X R21, R220, R22, R171, 0x2, P6 ;  /* 0x00000016dc15d211 */ /* 0x000fe400030f14ab */
[CC--:B0-----:R-:W-:Y:S02]  /*11a30*/  @!P0 LEA R4, P4, R219.reuse, R0.reuse, 0x2 ;  /* 0x00000000db048211 */ /* 0x0c1fe400078810ff */
[----:B---3--:R-:W-:Y:S01]  /*11a40*/  @!P1 LEA R8, P3, R218, R0, 0x2 ;  /* 0x00000000da089211 */ /* 0x008fe200078610ff */
[----:B------:R0:W-:Y:S01]  /*11a50*/  @!P5 ST.E.64 desc[UR42][R20.64], R74 ;  /* 0x0000004a1400d985 */ /* 0x0001e2000c101b2a */
[----:B------:R-:W-:Y:S02]  /*11a60*/  @!P0 LEA.HI.X R5, R219, R22, R170, 0x2, P4 ;  /* 0x00000016db058211 */ /* 0x000fe400020f14aa */
[----:B------:R-:W-:Y:S02]  /*11a70*/  ISETP.GE.AND P4, PT, R215, UR6, PT ;  /* 0x00000006d7007c0c */ /* 0x000fe4000bf86270 */
[----:B------:R-:W-:Y:S01]  /*11a80*/  ISETP.GE.AND P5, PT, R216, UR6, PT ;  /* 0x00000006d8007c0c */ /* 0x000fe2000bfa6270 */
[----:B------:R3:W-:Y:S01]  /*11a90*/  @!P0 ST.E.64 desc[UR42][R4.64], R78 ;  /* 0x0000004e04008985 */ /* 0x0007e2000c101b2a */
[----:B--2---:R-:W-:-:S02]  /*11aa0*/  @!P2 LEA R10, P6, R217, R0, 0x2 ;  /* 0x00000000d90aa211 */ /* 0x004fc400078c10ff */
        /* <DEDUP_REMOVED lines=17> */
[-C--:B---3--:R-:W-:Y:S02]  /*11bc0*/  @!P2 LEA R4, P6, R213, R0.reuse, 0x2 ;  /* 0x00000000d504a211 */ /* 0x088fe400078c10ff */
[----:B------:R-:W-:Y:S01]  /*11bd0*/  ISETP.GE.AND P4, PT, R209, UR6, PT ;  /* 0x00000006d1007c0c */ /* 0x000fe2000bf86270 */
[----:B------:R3:W-:Y:S01]  /*11be0*/  @!P3 ST.E.64 desc[UR42][R20.64], R98 ;  /* 0x000000621400b985 */ /* 0x0007e2000c101b2a */
[----:B--2---:R-:W-:Y:S02]  /*11bf0*/  @!P1 LEA R8, P3, R212, R0, 0x2 ;  /* 0x00000000d4089211 */ /* 0x004fe400078610ff */
        /* <DEDUP_REMOVED lines=9> */
[----:B------:R0:W-:Y:S01]  /*11c90*/  @!P0 ST.E.64 desc[UR42][R10.64], R110 ;  /* 0x0000006e0a008985 */ /* 0x0001e2000c101b2a */
        /* <DEDUP_REMOVED lines=15> */
[-C--:B--2---:R-:W-:Y:S01]  /*11d90*/  @!P1 LEA R8, P6, R206, R0.reuse, 0x2 ;  /* 0x00000000ce089211 */ /* 0x084fe200078c10ff */
[----:B------:R2:W-:Y:S02]  /*11da0*/  @!P0 ST.E.64 desc[UR42][R4.64], R126 ;  /* 0x0000007e04008985 */ /* 0x0005e4000c101b2a */
[----:B0-----:R-:W-:-:S02]  /*11db0*/  @!P4 LEA R10, P0, R205, R0, 0x2 ;  /* 0x00000000cd0ac211 */ /* 0x001fc400078010ff */
[----:B------:R-:W-:Y:S02]  /*11dc0*/  @!P1 LEA.HI.X R9, R206, R22, R157, 0x2, P6 ;  /* 0x00000016ce099211 */ /* 0x000fe400030f149d */
[----:B---3--:R-:W-:Y:S02]  /*11dd0*/  @!P3 LEA R12, P6, R204, R0, 0x2 ;  /* 0x00000000cc0cb211 */ /* 0x008fe400078c10ff */
[----:B------:R-:W-:Y:S01]  /*11de0*/  @!P4 LEA.HI.X R11, R205, R22, R156, 0x2, P0 ;  /* 0x00000016cd0bc211 */ /* 0x000fe200000f149c */
[----:B------:R2:W-:Y:S01]  /*11df0*/  @!P1 ST.E.64 desc[UR42][R8.64], R130 ;  /* 0x0000008208009985 */ /* 0x0005e2000c101b2a */
[-C--:B----4-:R-:W-:Y:S02]  /*11e00*/  @!P2 LEA R14, P1, R203, R0.reuse, 0x2 ;  /* 0x00000000cb0ea211 */ /* 0x090fe400078210ff */
        /* <DEDUP_REMOVED lines=14> */
.L_x_5164:
        /* <DEDUP_REMOVED lines=26> */
.L_x_5173:
[----:B------:R-:W-:Y:S01]  /*12090*/  BSSY B1, `(.L_x_5174) ;  /* 0x0000038000017945 */ /* 0x000fe20003800000 */
[----:B------:R-:W-:Y:S02]  /*120a0*/  SEL R31, R192, RZ, !P0 ;  /* 0x000000ffc01f7207 */ /* 0x000fe40004000000 */
[----:B------:R-:W-:Y:S02]  /*120b0*/  SEL R200, R200, RZ, !P0 ;  /* 0x000000ffc8c87207 */ /* 0x000fe40004000000 */
[----:B-----5:R-:W-:Y:S01]  /*120c0*/  SHF.R.S32.HI R24, RZ, 0x1f, R3 ;  /* 0x0000001fff187819 */ /* 0x020fe20000011403 */
[----:B------:R-:W-:Y:S06]  /*120d0*/  @P3 BRA `(.L_x_5175) ;  /* 0x0000000000cc3947 */ /* 0x000fec0003800000 */
[----:B------:R-:W0:Y:S01]  /*120e0*/  S2R R33, SR_TID.X ;  /* 0x0000000000217919 */ /* 0x000e220000002100 */
[----:B------:R-:W1:Y:S01]  /*120f0*/  LDC R26, c[0x0][0xce8] ;  /* 0x00033a00ff1a7b82 */ /* 0x000e620000000800 */
[----:B------:R-:W-:Y:S02]  /*12100*/  IMAD.U32 R8, RZ, RZ, UR39 ;  /* 0x00000027ff087e24 */ /* 0x000fe4000f8e00ff */
[----:B-1----:R-:W-:-:S03]  /*12110*/  IMAD R4, R7, R26, RZ ;  /* 0x0000001a07047224 */ /* 0x002fc600078e02ff */
[----:B0-----:R-:W-:-:S04]  /*12120*/  IADD3 R33, R8, -0x80, R33 ;  /* 0xffffff8008217810 */ /* 0x001fc80007ffe021 */
[----:B------:R-:W-:-:S13]  /*12130*/  ISETP.GE.AND P0, PT, R33, R4, PT ;  /* 0x000000042100720c */ /* 0x000fda0003f06270 */
[----:B------:R-:W-:Y:S05]  /*12140*/  @P0 BRA `(.L_x_5175) ;  /* 0x0000000000b00947 */ /* 0x000fea0003800000 */
[----:B------:R-:W-:Y:S01]  /*12150*/  ISETP.NE.AND P1, PT, R26, 0x1, PT ;  /* 0x000000011a00780c */ /* 0x000fe20003f25270 */
[----:B------:R-:W-:Y:S01]  /*12160*/  IMAD.MOV.U32 R22, RZ, RZ, 0xab8 ;  /* 0x00000ab8ff167424 */ /* 0x000fe200078e00ff */
[----:B------:R-:W-:Y:S01]  /*12170*/  ISETP.GT.AND P0, PT, R0, 0x1, PT ;  /* 0x000000010000780c */ /* 0x000fe20003f04270 */
[----:B------:R-:W0:Y:S01]  /*12180*/  LDC.64 R4, c[0x0][0xca8] ;  /* 0x00032a00ff047b82 */ /* 0x000e220000000a00 */
[----:B------:R-:W-:Y:S01]  /*12190*/  LOP3.LUT R199, R199, 0xff, RZ, 0xc0, !PT ;  /* 0x000000ffc7c77812 */ /* 0x000fe200078ec0ff */
[----:B------:R-:W-:Y:S01]  /*121a0*/  IMAD.MOV.U32 R25, RZ, RZ, R33 ;  /* 0x000000ffff197224 */ /* 0x000fe200078e0021 */
[----:B------:R-:W-:-:S05]  /*121b0*/  SEL R22, R22, 0xa78, P0 ;  /* 0x00000a7816167807 */ /* 0x000fca0000000000 */
[----:B------:R-:W1:Y:S08]  /*121c0*/  LDC.64 R14, c[0x0][R22+0x220] ;  /* 0x00008800160e7b82 */ /* 0x000e700000000a00 */
[----:B------:R-:W2:Y:S08]  /*121d0*/  @P1 LDC R0, c[0x0][0xcec] ;  /* 0x00033b00ff001b82 */ /* 0x000eb00000000800 */
[----:B------:R-:W3:Y:S08]  /*121e0*/  @P1 LDC R29, c[0x0][0xcf0] ;  /* 0x00033c00ff1d1b82 */ /* 0x000ef00000000800 */
[----:B------:R-:W4:Y:S01]  /*121f0*/  LDC.64 R12, c[0x0][R22+0x218] ;  /* 0x00008600160c7b82 */ /* 0x000f220000000a00 */
[----:B-1----:R-:W-:-:S07]  /*12200*/  IMAD R15, R15, R31, RZ ;  /* 0x0000001f0f0f7224 */ /* 0x002fce00078e02ff */
[----:B------:R-:W1:Y:S01]  /*12210*/  LDC.64 R10, c[0x0][R22+0x228] ;  /* 0x00008a00160a7b82 */ /* 0x000e620000000a00 */
[----:B--2---:R-:W-:-:S07]  /*12220*/  @P1 IMAD.HI.U32 R0, R33, R0, RZ ;  /* 0x0000000021001227 */ /* 0x004fce00078e00ff */
[----:B------:R-:W2:Y:S01]  /*12230*/  LDC.64 R8, c[0x0][R22+0x210] ;  /* 0x0000840016087b82 */ /* 0x000ea20000000a00 */
[----:B---3--:R-:W-:Y:S01]  /*12240*/  @P1 SHF.R.U32.HI R25, RZ, R29, R0 ;  /* 0x0000001dff191219 */ /* 0x008fe20000011600 */
[----:B------:R-:W-:Y:S01]  /*12250*/  IMAD R29, R14, R200, R15 ;  /* 0x000000c80e1d7224 */ /* 0x000fe200078e020f */
[----:B------:R-:W-:-:S03]  /*12260*/  SEL R15, R199, RZ, P0 ;  /* 0x000000ffc70f7207 */ /* 0x000fc60000000000 */
[----:B------:R-:W-:Y:S02]  /*12270*/  IMAD.MOV R0, RZ, RZ, -R25 ;  /* 0x000000ffff007224 */ /* 0x000fe400078e0a19 */
[-C--:B----4-:R-:W-:Y:S01]  /*12280*/  IMAD R27, R13, R193.reuse, RZ ;  /* 0x000000c10d1b7224 */ /* 0x090fe200078e02ff */
[----:B0-----:R-:W0:Y:S01]  /*12290*/  @!P0 LDC R4, c[0x0][0xc50] ;  /* 0x00031400ff048b82 */ /* 0x001e220000000800 */
[----:B------:R-:W-:-:S04]  /*122a0*/  IMAD.WIDE.U32 R20, R12, R193, RZ ;  /* 0x000000c10c147225 */ /* 0x000fc800078e00ff */
[----:B------:R-:W-:-:S03]  /*122b0*/  IMAD.WIDE.U32 R12, R14, R31, RZ ;  /* 0x0000001f0e0c7225 */ /* 0x000fc600078e00ff */
[----:B------:R-:W3:Y:S01]  /*122c0*/  @!P0 LDC R5, c[0x0][0xc54] ;  /* 0x00031500ff058b82 */ /* 0x000ee20000000800 */
[----:B------:R-:W-:Y:S01]  /*122d0*/  IMAD.IADD R27, R21, 0x1, R27 ;  /* 0x00000001151b7824 */ /* 0x000fe200078e021b */
[----:B------:R-:W-:Y:S01]  /*122e0*/  IADD3 R20, P1, P3, R12, R20, R3 ;  /* 0x000000140c147210 */ /* 0x000fe20007b3e003 */
[----:B------:R-:W-:Y:S02]  /*122f0*/  IMAD.IADD R29, R13, 0x1, R29 ;  /* 0x000000010d1d7824 */ /* 0x000fe400078e021d */
[-C--:B-1----:R-:W-:Y:S02]  /*12300*/  IMAD R21, R11, R15.reuse, RZ ;  /* 0x0000000f0b157224 */ /* 0x082fe400078e02ff */
[----:B------:R-:W-:-:S04]  /*12310*/  IMAD.WIDE.U32 R10, R10, R15, RZ ;  /* 0x0000000f0a0a7225 */ /* 0x000fc800078e00ff */
[----:B------:R-:W-:Y:S01]  /*12320*/  IMAD R13, R26, R0, R33 ;  /* 0x000000001a0d7224 */ /* 0x000fe200078e0221 */
[----:B------:R-:W-:Y:S01]  /*12330*/  IADD3.X R0, R29, R27, R24, P1, P3 ;  /* 0x0000001b1d007210 */ /* 0x000fe20000fe6418 */
[----:B------:R-:W-:Y:S01]  /*12340*/  IMAD.IADD R21, R11, 0x1, R21 ;  /* 0x000000010b157824 */ /* 0x000fe200078e0215 */
[----:B------:R-:W-:Y:S02]  /*12350*/  IADD3 R10, P0, P1, R25, R20, R10 ;  /* 0x00000014190a7210 */ /* 0x000fe4000791e00a */
[----:B------:R-:W-:Y:S02]  /*12360*/  SHF.R.S32.HI R25, RZ, 0x1f, R25 ;  /* 0x0000001fff197819 */ /* 0x000fe40000011419 */
[----:B------:R-:W-:Y:S02]  /*12370*/  SHF.R.S32.HI R15, RZ, 0x1f, R13 ;  /* 0x0000001fff0f7819 */ /* 0x000fe4000001140d */
[----:B------:R-:W-:Y:S01]  /*12380*/  IADD3.X R11, R25, R0, R21, P0, P1 ;  /* 0x00000000190b7210 */ /* 0x000fe200007e2415 */
[----:B--2---:R-:W-:-:S04]  /*12390*/  IMAD R0, R9, R13, RZ ;  /* 0x0000000d09007224 */ /* 0x004fc800078e02ff */
[C---:B------:R-:W-:Y:S02]  /*123a0*/  IMAD R15, R8.reuse, R15, R0 ;  /* 0x0000000f080f7224 */ /* 0x040fe400078e0200 */
[----:B------:R-:W-:-:S04]  /*123b0*/  IMAD.WIDE.U32 R8, R8, R13, R10 ;  /* 0x0000000d08087225 */ /* 0x000fc800078e000a */
[----:B------:R-:W-:Y:S01]  /*123c0*/  IMAD.IADD R0, R9, 0x1, R15 ;  /* 0x0000000109007824 */ /* 0x000fe200078e020f */
[----:B0-----:R-:W-:Y:S01]  /*123d0*/  LEA R4, P0, R8, R4, 0x2 ;  /* 0x0000000408047211 */ /* 0x001fe200078010ff */
[----:B------:R-:W-:-:S03]  /*123e0*/  IMAD.MOV.U32 R9, RZ, RZ, -0x800000 ;  /* 0xff800000ff097424 */ /* 0x000fc600078e00ff */
[----:B---3--:R-:W-:-:S05]  /*123f0*/  LEA.HI.X R5, R8, R5, R0, 0x2, P0 ;  /* 0x0000000508057211 */ /* 0x008fca00000f1400 */
[----:B------:R0:W-:Y:S04]  /*12400*/  STG.E desc[UR42][R4.64], R9 ;  /* 0x0000000904007986 */ /* 0x0001e8000c10192a */
.L_x_5175:
[----:B------:R-:W-:Y:S05]  /*12410*/  BSYNC B1 ;  /* 0x0000000000017941 */ /* 0x000fea0003800000 */
.L_x_5174:
[----:B------:R-:W-:Y:S05]  /*12420*/  @P2 BRA `(.L_x_5170) ;  /* 0x0000000800742947 */ /* 0x000fea0003800000 */
[----:B------:R-:W1:Y:S01]  /*12430*/  LDC R10, c[0x0][0xce8] ;  /* 0x00033a00ff0a7b82 */ /* 0x000e620000000800 */
[----:B------:R-:W-:Y:S01]  /*12440*/  ULDC.64 UR6, c[0x0][0xba0] ;  /* 0x0002e80000067ab9 */ /* 0x000fe20000000a00 */
[----:B------:R-:W-:Y:S01]  /*12450*/  ULDC UR8, c[0x0][0xbc8] ;  /* 0x0002f20000087ab9 */ /* 0x000fe20000000800 */
[----:B------:R-:W-:Y:S01]  /*12460*/  IMAD R0, R24, UR6, RZ ;  /* 0x0000000618007c24 */ /* 0x000fe2000f8e02ff */
[----:B------:R-:W-:Y:S01]  /*12470*/  ISETP.GE.AND P2, PT, R198, UR8, PT ;  /* 0x00000008c6007c0c */ /* 0x000fe2000bf46270 */
[----:B0-----:R-:W-:Y:S01]  /*12480*/  IMAD.WIDE.U32 R4, R3, UR6, RZ ;  /* 0x0000000603047c25 */ /* 0x001fe2000f8e00ff */
[----:B------:R-:W-:Y:S01]  /*12490*/  ISETP.GE.AND P1, PT, R197, UR8, PT ;  /* 0x00000008c5007c0c */ /* 0x000fe2000bf26270 */
[----:B------:R-:W-:Y:S01]  /*124a0*/  BSSY B1, `(.L_x_5176) ;  /* 0x0000071000017945 */ /* 0x000fe20003800000 */
[C---:B------:R-:W-:Y:S01]  /*124b0*/  ISETP.GE.AND P3, PT, R18.reuse, UR8, PT ;  /* 0x0000000812007c0c */ /* 0x040fe2000bf66270 */
[----:B------:R-:W-:Y:S01]  /*124c0*/  IMAD R3, R3, UR7, R0 ;  /* 0x0000000703037c24 */ /* 0x000fe2000f8e0200 */
[----:B------:R-:W-:Y:S01]  /*124d0*/  ULDC.64 UR6, c[0x0][0xbe8] ;  /* 0x0002fa0000067ab9 */ /* 0x000fe20000000a00 */
[----:B------:R-:W-:Y:S01]  /*124e0*/  SEL R14, RZ, 0xffffffff, P1 ;  /* 0xffffffffff0e7807 */ /* 0x000fe20000800000 */
[C---:B------:R-:W-:Y:S01]  /*124f0*/  VIADD R32, R18.reuse, 0x180 ;  /* 0x0000018012207836 */ /* 0x040fe20000000000 */
[----:B------:R-:W-:Y:S01]  /*12500*/  SEL R12, RZ, 0x1, P3 ;  /* 0x00000001ff0c7807 */ /* 0x000fe20001800000 */
[----:B------:R-:W-:Y:S01]  /*12510*/  IMAD.IADD R5, R5, 0x1, R3 ;  /* 0x0000000105057824 */ /* 0x000fe200078e0203 */
[----:B------:R-:W-:Y:S01]  /*12520*/  SHF.R.S32.HI R3, RZ, 0x1f, R28 ;  /* 0x0000001fff037819 */ /* 0x000fe2000001141c */
[----:B------:R-:W-:Y:S01]  /*12530*/  VIADD R30, R18, 0x1c0 ;  /* 0x000001c0121e7836 */ /* 0x000fe20000000000 */
[----:B------:R-:W-:Y:S01]  /*12540*/  SHF.R.S32.HI R27, RZ, 0x1f, R32 ;  /* 0x0000001fff1b7819 */ /* 0x000fe20000011420 */
[----:B------:R-:W-:Y:S01]  /*12550*/  IMAD.WIDE.U32 R4, R193, UR6, R4 ;  /* 0x00000006c1047c25 */ /* 0x000fe2000f8e0004 */
[----:B------:R-:W-:-:S02]  /*12560*/  LEA.HI R3, R3, R28, RZ, 0x3 ;  /* 0x0000001c03037211 */ /* 0x000fc400078f18ff */
[----:B------:R-:W-:Y:S01]  /*12570*/  ISETP.GE.AND P1, PT, R30, UR8, PT ;  /* 0x000000081e007c0c */ /* 0x000fe2000bf26270 */
[----:B------:R-:W-:Y:S01]  /*12580*/  IMAD R5, R193, UR7, R5 ;  /* 0x00000007c1057c24 */ /* 0x000fe2000f8e0205 */
[----:B------:R-:W-:Y:S01]  /*12590*/  LOP3.LUT R9, R3, 0xfffffff8, RZ, 0xc0, !PT ;  /* 0xfffffff803097812 */ /* 0x000fe200078ec0ff */
[----:B------:R-:W-:Y:S01]  /*125a0*/  ULDC.64 UR6, c[0x0][0xbf0] ;  /* 0x0002fc0000067ab9 */ /* 0x000fe20000000a00 */
[----:B-1----:R-:W-:Y:S01]  /*125b0*/  ISETP.NE.AND P0, PT, R10, 0x1, PT ;  /* 0x000000010a00780c */ /* 0x002fe20003f05270 */
[----:B------:R-:W-:Y:S01]  /*125c0*/  IMAD R0, R200, UR6, RZ ;  /* 0x00000006c8007c24 */ /* 0x000fe2000f8e02ff */
[----:B------:R-:W-:Y:S01]  /*125d0*/  SHF.R.S32.HI R15, RZ, 0x3, R3 ;  /* 0x00000003ff0f7819 */ /* 0x000fe20000011403 */
[----:B------:R-:W-:Y:S01]  /*125e0*/  IMAD.IADD R28, R28, 0x1, -R9 ;  /* 0x000000011c1c7824 */ /* 0x000fe200078e0a09 */
[----:B------:R-:W-:Y:S01]  /*125f0*/  SHF.R.S32.HI R26, RZ, 0x1f, R195 ;  /* 0x0000001fff1a7819 */ /* 0x000fe200000114c3 */
[C---:B------:R-:W-:Y:S01]  /*12600*/  IMAD R9, R31.reuse, UR7, R0 ;  /* 0x000000071f097c24 */ /* 0x040fe2000f8e0200 */
[----:B------:R-:W-:Y:S01]  /*12610*/  SEL R0, RZ, 0xffffffff, P2 ;  /* 0xffffffffff007807 */ /* 0x000fe20001000000 */
[----:B------:R-:W-:Y:S01]  /*12620*/  IMAD R3, R28, 0x20, R15 ;  /* 0x000000201c037824 */ /* 0x000fe200078e020f */
[----:B------:R-:W-:Y:S01]  /*12630*/  SHF.R.S32.HI R29, RZ, 0x1f, R30 ;  /* 0x0000001fff1d7819 */ /* 0x000fe2000001141e */
[----:B------:R-:W-:Y:S01]  /*12640*/  IMAD.WIDE.U32 R4, R31, UR6, R4 ;  /* 0x000000061f047c25 */ /* 0x000fe2000f8e0004 */
[----:B------:R-:W-:Y:S01]  /*12650*/  ULDC.64 UR6, c[0x0][0xbe0] ;  /* 0x0002f80000067ab9 */ /* 0x000fe20000000a00 */
[----:B------:R-:W-:-:S02]  /*12660*/  SHF.R.S32.HI R31, RZ, 0x1f, R196 ;  /* 0x0000001fff1f7819 */ /* 0x000fc400000114c4 */
[----:B------:R-:W0:Y:S01]  /*12670*/  @P0 LDC R11, c[0x0][0xcec] ;  /* 0x00033b00ff0b0b82 */ /* 0x000e220000000800 */
[----:B------:R-:W-:Y:S01]  /*12680*/  VIADD R8, R3, UR39 ;  /* 0x0000002703087c36 */ /* 0x000fe20008000000 */
[----:B------:R-:W-:Y:S01]  /*12690*/  SHF.R.S32.HI R33, RZ, 0x1f, R194 ;  /* 0x0000001fff217819 */ /* 0x000fe200000114c2 */
[----:B------:R-:W-:Y:S01]  /*126a0*/  IMAD.SHL.U32 R21, R0, 0x2, RZ ;  /* 0x0000000200157824 */ /* 0x000fe200078e00ff */
[----:B------:R-:W-:Y:S01]  /*126b0*/  SHF.R.S32.HI R28, RZ, 0x1f, R197 ;  /* 0x0000001fff1c7819 */ /* 0x000fe200000114c5 */
[----:B------:R-:W-:Y:S01]  /*126c0*/  IMAD.MOV.U32 R3, RZ, RZ, R8 ;  /* 0x000000ffff037224 */ /* 0x000fe200078e0008 */
[----:B------:R-:W-:Y:S01]  /*126d0*/  SHF.R.S32.HI R34, RZ, 0x1f, R198 ;  /* 0x0000001fff227819 */ /* 0x000fe200000114c6 */
[----:B------:R-:W-:Y:S01]  /*126e0*/  IMAD.IADD R5, R5, 0x1, R9 ;  /* 0x0000000105057824 */ /* 0x000fe200078e0209 */
[----:B------:R-:W1:Y:S01]  /*126f0*/  @P0 LDC R13, c[0x0][0xcf0] ;  /* 0x00033c00ff0d0b82 */ /* 0x000e620000000800 */
[----:B------:R-:W-:Y:S01]  /*12700*/  LOP3.LUT R12, R21, 0x2, R12, 0xe2, !PT ;  /* 0x00000002150c7812 */ /* 0x000fe200078ee20c */
[----:B------:R-:W-:-:S02]  /*12710*/  IMAD R25, R7, R10, RZ ;  /* 0x0000000a07197224 */ /* 0x000fc400078e02ff */
[----:B0-----:R-:W-:-:S04]  /*12720*/  @P0 IMAD.HI.U32 R0, R8, R11, RZ ;  /* 0x0000000b08000227 */ /* 0x001fc800078e00ff */
[----:B------:R-:W-:Y:S01]  /*12730*/  IMAD.SHL.U32 R11, R14, 0x4, RZ ;  /* 0x000000040e0b7824 */ /* 0x000fe200078e00ff */
[----:B-1----:R-:W-:Y:S02]  /*12740*/  @P0 SHF.R.U32.HI R3, RZ, R13, R0 ;  /* 0x0000000dff030219 */ /* 0x002fe40000011600 */
[----:B------:R-:W-:Y:S02]  /*12750*/  ISETP.GE.AND P0, PT, R196, UR8, PT ;  /* 0x00000008c4007c0c */ /* 0x000fe4000bf06270 */
[--C-:B------:R-:W-:Y:S01]  /*12760*/  SHF.R.S32.HI R0, RZ, 0x1f, R3.reuse ;  /* 0x0000001fff007819 */ /* 0x100fe20000011403 */
[----:B------:R-:W-:Y:S01]  /*12770*/  IMAD.MOV R9, RZ, RZ, -R3 ;  /* 0x000000ffff097224 */ /* 0x000fe200078e0a03 */
[----:B------:R-:W-:Y:S01]  /*12780*/  LOP3.LUT R12, R11, 0x4, R12, 0xe2, !PT ;  /* 0x000000040b0c7812 */ /* 0x000fe200078ee20c */
[----:B------:R-:W-:Y:S01]  /*12790*/  IMAD.WIDE.U32 R4, R3, UR6, R4 ;  /* 0x0000000603047c25 */ /* 0x000fe2000f8e0004 */
[----:B------:R-:W-:Y:S02]  /*127a0*/  SEL R11, RZ, 0xffffffff, P0 ;  /* 0xffffffffff0b7807 */ /* 0x000fe40000000000 */
[----:B------:R-:W-:Y:S01]  /*127b0*/  ISETP.GE.AND P0, PT, R195, UR8, PT ;  /* 0x00000008c3007c0c */ /* 0x000fe2000bf06270 */
[----:B------:R-:W-:-:S02]  /*127c0*/  IMAD R0, R0, UR6, RZ ;  /* 0x0000000600007c24 */ /* 0x000fc4000f8e02ff */
[----:B------:R-:W-:Y:S02]  /*127d0*/  IMAD R9, R10, R9, R8 ;  /* 0x000000090a097224 */ /* 0x000fe400078e0208 */
[----:B------:R-:W-:Y:S02]  /*127e0*/  IMAD.SHL.U32 R13, R11, 0x8, RZ ;  /* 0x000000080b0d7824 */ /* 0x000fe400078e00ff */
[----:B------:R-:W-:Y:S01]  /*127f0*/  IMAD R11, R3, UR7, R0 ;  /* 0x00000007030b7c24 */ /* 0x000fe2000f8e0200 */
[----:B------:R-:W-:Y:S01]  /*12800*/  SEL R3, RZ, 0xffffffff, P0 ;  /* 0xffffffffff037807 */ /* 0x000fe20000000000 */
[----:B------:R-:W-:Y:S01]  /*12810*/  ULDC.64 UR6, c[0x0][0xbd8] ;  /* 0x0002f60000067ab9 */ /* 0x000fe20000000a00 */
[----:B------:R-:W-:Y:S01]  /*12820*/  ISETP.GE.AND P0, PT, R194, UR8, PT ;  /* 0x00000008c2007c0c */ /* 0x000fe2000bf06270 */
[----:B------:R-:W-:Y:S01]  /*12830*/  IMAD.IADD R5, R5, 0x1, R11 ;  /* 0x0000000105057824 */ /* 0x000fe200078e020b */
[----:B------:R-:W-:Y:S02]  /*12840*/  SHF.R.S32.HI R0, RZ, 0x1f, R9 ;  /* 0x0000001fff007819 */ /* 0x000fe40000011409 */
        /* <DEDUP_REMOVED lines=10> */
[----:B------:R-:W-:Y:S01]  /*128f0*/  SEL R9, RZ, 0x40, P0 ;  /* 0x00000040ff097807 */ /* 0x000fe20000000000 */
[----:B------:R-:W-:Y:S01]  /*12900*/  VIADD R0, R15, UR39 ;  /* 0x000000270f007c36 */ /* 0x000fe20008000000 */
[C---:B------:R-:W-:Y:S01]  /*12910*/  LEA R22, P0, R4.reuse, UR6, 0x1 ;  /* 0x0000000604167c11 */ /* 0x040fe2000f8008ff */
[----:B------:R-:W-:Y:S01]  /*12920*/  IMAD.IADD R3, R5, 0x1, R3 ;  /* 0x0000000105037824 */ /* 0x000fe200078e0203 */
[----:B------:R-:W-:Y:S02]  /*12930*/  LOP3.LUT R12, R11, 0x20, R12, 0xe2, !PT ;  /* 0x000000200b0c7812 */ /* 0x000fe400078ee20c */
[----:B------:R-:W-:Y:S01]  /*12940*/  SEL R5, RZ, 0x80, P1 ;  /* 0x00000080ff057807 */ /* 0x000fe20000800000 */
[----:B------:R0:W1:Y:S01]  /*12950*/  SHFL.IDX PT, R8, R22, RZ, 0x181f ;  /* 0x00181fff16087589 */ /* 0x00006200000e0000 */
[----:B------:R-:W-:-:S02]  /*12960*/  LEA.HI.X R3, R4, UR7, R3, 0x1, P0 ;  /* 0x0000000704037c11 */ /* 0x000fc400080f0c03 */
        /* <DEDUP_REMOVED lines=36> */
.L_x_5177:
[----:B------:R-:W-:Y:S05]  /*12bb0*/  BSYNC B1 ;  /* 0x0000000000017941 */ /* 0x000fea0003800000 */
.L_x_5176:
        /* <DEDUP_REMOVED lines=36> */
.L_x_5170:
[----:B------:R-:W-:Y:S05]  /*12e00*/  BSYNC B0 ;  /* 0x0000000000007941 */ /* 0x000fea0003800000 */
.L_x_5163:
[----:B------:R-:W-:Y:S02]  /*12e10*/  ULDC UR6, c[0x0][0xd3c] ;  /* 0x00034f0000067ab9 */ /* 0x000fe40000000800 */
[----:B------:R-:W-:-:S06]  /*12e20*/  UISETP.GE.AND UP0, UPT, UR5, UR6, UPT ;  /* 0x000000060500728c */ /* 0x000fcc000bf06270 */
[----:B------:R-:W-:-:S13]  /*12e30*/  PLOP3.LUT P0, PT, PT, PT, UP0, 0x80, 0x0 ;  /* 0x000000000000781c */ /* 0x000fda0003f0f008 */
[----:B------:R-:W-:Y:S05]  /*12e40*/  @!P0 BRA `(.L_x_5178) ;  /* 0xfffffee4003c8947 */ /* 0x000fea000383ffff */
[----:B------:R-:W-:Y:S05]  /*12e50*/  EXIT ;  /* 0x000000000000794d */ /* 0x000fea0003800000 */
.L_x_5113:
        /* <DEDUP_REMOVED lines=16> */
.L_x_5179:
        /* <DEDUP_REMOVED lines=43> */
.L_x_5183:
        /* <DEDUP_REMOVED lines=35> */
.L_x_5181:
        /* <DEDUP_REMOVED lines=13> */
.L_x_5184:
        /* <DEDUP_REMOVED lines=62> */
.L_x_5185:
        /* <DEDUP_REMOVED lines=61> */
.L_x_5186:
[----:B------:R-:W-:-:S05]  /*13cc0*/  LOP3.LUT R25, RZ, R2, RZ, 0x33, !PT ;  /* 0x00000002ff197212 */ /* 0x000fca00078e33ff */
[----:B------:R-:W-:Y:S01]  /*13cd0*/  IMAD.IADD R25, R6, 0x1, R25 ;  /* 0x0000000106197824 */ /* 0x000fe200078e0219 */
[----:B------:R-:W-:Y:S06]  /*13ce0*/  BRA `(.L_x_5187) ;  /* 0x0000000000147947 */ /* 0x000fec0003800000 */
.L_x_5182:
[----:B------:R-:W-:Y:S01]  /*13cf0*/  ULDC UR4, c[0x0][0xd3c] ;  /* 0x00034f0000047ab9 */ /* 0x000fe20000000800 */
[----:B------:R-:W-:Y:S02]  /*13d00*/  IMAD.MOV.U32 R25, RZ, RZ, RZ ;  /* 0x000000ffff197224 */ /* 0x000fe400078e00ff */
[----:B------:R-:W-:Y:S02]  /*13d10*/  IMAD.U32 R24, RZ, RZ, UR6 ;  /* 0x00000006ff187e24 */ /* 0x000fe4000f8e00ff */
[----:B------:R-:W-:Y:S02]  /*13d20*/  IMAD.MOV.U32 R26, RZ, RZ, RZ ;  /* 0x000000ffff1a7224 */ /* 0x000fe400078e00ff */
[----:B------:R-:W-:-:S07]  /*13d30*/  IMAD.U32 R27, RZ, RZ, UR4 ;  /* 0x00000004ff1b7e24 */ /* 0x000fce000f8e00ff */
.L_x_5187:
[----:B------:R-:W-:-:S13]  /*13d40*/  ISETP.NE.AND P0, PT, R7, RZ, PT ;  /* 0x000000ff0700720c */ /* 0x000fda0003f05270 */
[----:B------:R-:W0:Y:S01]  /*13d50*/  @!P0 S2R R3, SR_CgaCtaId ;  /* 0x0000000000038919 */ /* 0x000e220000008800 */
[----:B------:R-:W-:-:S04]  /*13d60*/  @!P0 MOV R2, 0x400 ;  /* 0x0000040000028802 */ /* 0x000fc80000000f00 */
[----:B0-----:R-:W-:-:S05]  /*13d70*/  @!P0 LEA R2, R3, R2, 0x18 ;  /* 0x0000000203028211 */ /* 0x001fca00078ec0ff */
[----:B------:R0:W-:Y:S01]  /*13d80*/  @!P0 STS.128 [R2+0x388d0], R24 ;  /* 0x0388d01802008388 */ /* 0x0001e20000000c00 */
[----:B------:R-:W-:Y:S06]  /*13d90*/  BAR.ARV 0x5, 0x180 ;  /* 0x0146000000007b1d */ /* 0x000fec0000002000 */
.L_x_5180:
[----:B------:R2:W-:Y:S01]  /*13da0*/  STL [R1+0x20], RZ ;  /* 0x000020ff01007387 */ /* 0x0005e20000100800 */
[----:B------:R-:W-:Y:S01]  /*13db0*/  ULDC UR4, c[0x0][0xd3c] ;  /* 0x00034f0000047ab9 */ /* 0x000fe20000000800 */
[----:B------:R-:W-:Y:S01]  /*13dc0*/  IMAD.MOV.U32 R23, RZ, RZ, 0x1 ;  /* 0x00000001ff177424 */ /* 0x000fe200078e00ff */
[----:B-1----:R-:W-:Y:S01]  /*13dd0*/  ISETP.GE.AND P0, PT, R27, UR4, PT ;  /* 0x000000041b007c0c */ /* 0x002fe2000bf06270 */
[----:B------:R-:W-:-:S12]  /*13de0*/  IMAD.MOV.U32 R18, RZ, RZ, RZ ;  /* 0x000000ffff127224 */ /* 0x000fd800078e00ff */
[----:B--2---:R-:W-:Y:S05]  /*13df0*/  @P0 BRA `(.L_x_5188) ;  /* 0x0000005c00a40947 */ /* 0x004fea0003800000 */
[----:B------:R-:W1:Y:S01]  /*13e00*/  S2UR UR5, SR_CgaCtaId ;  /* 0x00000000000579c3 */ /* 0x000e620000008800 */
[----:B------:R2:W-:Y:S01]  /*13e10*/  STL [R1+0x20], RZ ;  /* 0x000020ff01007387 */ /* 0x0005e20000100800 */
[C---:B0-----:R-:W-:Y:S01]  /*13e20*/  IMAD.SHL.U32 R2, R0.reuse, 0x8, RZ ;  /* 0x0000000800027824 */ /* 0x041fe200078e00ff */
        /* <DEDUP_REMOVED lines=17> */
[----:B-1----:R-:W-:Y:S01]  /*13f40*/  ULEA UR4, UR5, UR4, 0x18 ;  /* 0x0000000405047291 */ /* 0x002fe2000f8ec03f */
[C---:B------:R-:W-:Y:S02]  /*13f50*/  LOP3.LUT R0, R4.reuse, 0x100, RZ, 0xfc, !PT ;  /* 0x0000010004007812 */ /* 0x040fe400078efcff */
[----:B------:R-:W-:-:S02]  /*13f60*/  LOP3.LUT R3, R4, 0x140, RZ, 0xfc, !PT ;  /* 0x0000014004037812 */ /* 0x000fc400078efcff */
[C---:B------:R-:W-:Y:S01]  /*13f70*/  LOP3.LUT R2, R4.reuse, 0x180, RZ, 0xfc, !PT ;  /* 0x0000018004027812 */ /* 0x040fe200078efcff */
[----:B------:R-:W-:Y:S01]  /*13f80*/  IMAD.U32 R17, RZ, RZ, UR4 ;  /* 0x00000004ff117e24 */ /* 0x000fe2000f8e00ff */
[----:B------:R-:W-:-:S03]  /*13f90*/  LOP3.LUT R0, R4, 0x1c0, RZ, 0xfc, !PT ;  /* 0x000001c004007812 */ /* 0x000fc600078efcff */
[----:B--2---:R-:W-:-:S07]  /*13fa0*/  IMAD R19, R34, 0x2, R17 ;  /* 0x0000000222137824 */ /* 0x004fce00078e0211 */
.L_x_5257:
        /* <DEDUP_REMOVED lines=48> */
.L_x_5189:
        /* <DEDUP_REMOVED lines=9> */
.L_x_5190:
        /* <DEDUP_REMOVED lines=9> */
.L_x_5191:
        /* <DEDUP_REMOVED lines=59> */
.L_x_5193:
[----:B------:R-:W-:Y:S05]  /*14780*/  BSYNC B0 ;  /* 0x0000000000007941 */ /* 0x000fea0003800000 */
.L_x_5192:
        /* <DEDUP_REMOVED lines=24> */
.L_x_5195:
        /* <DEDUP_REMOVED lines=20> */
.L_x_5198:
[----:B------:R-:W-:Y:S05]  /*14a50*/  BSYNC B6 ;  /* 0x0000000000067941 */ /* 0x000fea0003800000 */
.L_x_5197:
        /* <DEDUP_REMOVED lines=20> */
.L_x_5201:
        /* <DEDUP_REMOVED lines=15> */
.L_x_5200:
[----:B------:R-:W-:Y:S05]  /*14c90*/  BSYNC B6 ;  /* 0x0000000000067941 */ /* 0x000fea0003800000 */
.L_x_5199:
        /* <DEDUP_REMOVED lines=9> */
[----:B------:R-:W-:-:S05]  /*14d30*/  @P0 IADD3.X R3, R30, UR5, RZ, P1, !PT ;  /* 0x000000051e030c10 */ /* 0x000fca0008ffe4ff */
        /* <DEDUP_REMOVED lines=9> */
[----:B------:R-:W1:Y:S01]  /*14dd0*/  S2R R4, SR_TID.X ;  /* 0x0000000000047919 */ /* 0x000e620000002100 */
[----:B------:R-:W-:Y:S02]  /*14de0*/  LOP3.LUT R0, R0, 0x1c0, RZ, 0xfc, !PT ;  /* 0x000001c000007812 */ /* 0x000fe400078efcff */
[----:B------:R-:W-:Y:S02]  /*14df0*/  LOP3.LUT R21, R21, 0x38, RZ, 0xc0, !PT ;  /* 0x0000003815157812 */ /* 0x000fe400078ec0ff */
[----:B------:R-:W-:-:S02]  /*14e00*/  ISETP.GE.AND P0, PT, R0, UR4, PT ;  /* 0x0000000400007c0c */ /* 0x000fc4000bf06270 */
[----:B------:R-:W3:Y:S01]  /*14e10*/  S2R R0, SR_TID.X ;  /* 0x0000000000007919 */ /* 0x000ee20000002100 */
        /* <DEDUP_REMOVED lines=8> */
[----:B-1----:R-:W-:-:S05]  /*14ea0*/  IMAD.SHL.U32 R4, R4, 0x8, RZ ;  /* 0x0000000804047824 */ /* 0x002fca00078e00ff */
[----:B------:R-:W-:Y:S01]  /*14eb0*/  LOP3.LUT R4, R4, 0x38, RZ, 0xc0, !PT ;  /* 0x0000003804047812 */ /* 0x000fe200078ec0ff */
[----:B---3--:R-:W-:-:S03]  /*14ec0*/  IMAD.SHL.U32 R0, R0, 0x8, RZ ;  /* 0x0000000800007824 */ /* 0x008fc600078e00ff */
[----:B------:R-:W-:Y:S02]  /*14ed0*/  LOP3.LUT R4, R4, 0x80, RZ, 0xfc, !PT ;  /* 0x0000008004047812 */ /* 0x000fe400078efcff */
[----:B------:R-:W-:Y:S02]  /*14ee0*/  LOP3.LUT R0, R0, 0x38, RZ, 0xc0, !PT ;  /* 0x0000003800007812 */ /* 0x000fe400078ec0ff */
[----:B------:R-:W-:Y:S02]  /*14ef0*/  ISETP.GE.AND P5, PT, R4, UR4, PT ;  /* 0x0000000404007c0c */ /* 0x000fe4000bfa6270 */
[----:B------:R-:W-:-:S04]  /*14f00*/  LOP3.LUT R0, R0, 0xc0, RZ, 0xfc, !PT ;  /* 0x000000c000007812 */ /* 0x000fc800078efcff */
[----:B------:R-:W-:-:S07]  /*14f10*/  ISETP.GE.AND P4, PT, R0, UR4, PT ;  /* 0x0000000400007c0c */ /* 0x000fce000bf86270 */
[----:B------:R-:W-:-:S04]  /*14f20*/  @P5 LOP3.LUT R16, R16, 0x20, RZ, 0xfc, !PT ;  /* 0x0000002010105812 */ /* 0x000fc800078efcff */
[----:B------:R-:W-:-:S04]  /*14f30*/  LOP3.LUT R16, R16, 0xffffffef, RZ, 0xc0, !PT ;  /* 0xffffffef10107812 */ /* 0x000fc800078ec0ff */
[----:B------:R-:W-:-:S04]  /*14f40*/  @P4 LOP3.LUT R16, R16, 0x10, RZ, 0xfc, !PT ;  /* 0x0000001010104812 */ /* 0x000fc800078efcff */
[----:B------:R-:W-:Y:S02]  /*14f50*/  LOP3.LUT R16, R16, 0xfffffffb, RZ, 0xc0, !PT ;  /* 0xfffffffb10107812 */ /* 0x000fe400078ec0ff */
[----:B--2---:R-:W-:Y:S02]  /*14f60*/  LEA R0, R33, 0xffffffc0, 0x6 ;  /* 0xffffffc021007811 */ /* 0x004fe400078e30ff */
[C---:B------:R-:W-:Y:S02]  /*14f70*/  LOP3.LUT R33, R21.reuse, 0x100, RZ, 0xfc, !PT ;  /* 0x0000010015217812 */ /* 0x040fe400078efcff */
[----:B------:R-:W-:Y:S02]  /*14f80*/  LOP3.LUT R21, R21, 0x140, RZ, 0xfc, !PT ;  /* 0x0000014015157812 */ /* 0x000fe400078efcff */
[----:B------:R-:W-:Y:S02]  /*14f90*/  ISETP.GE.AND P3, PT, R33, UR4, PT ;  /* 0x0000000421007c0c */ /* 0x000fe4000bf66270 */
[----:B------:R-:W-:-:S13]  /*14fa0*/  ISETP.GE.AND P2, PT, R21, UR4, PT ;  /* 0x0000000415007c0c */ /* 0x000fda000bf46270 */
[----:B------:R-:W-:-:S04]  /*14fb0*/  @P2 LOP3.LUT R16, R16, 0x4, RZ, 0xfc, !PT ;  /* 0x0000000410102812 */ /* 0x000fc800078efcff */
[----:B------:R-:W-:-:S04]  /*14fc0*/  LOP3.LUT R16, R16, 0xfffffff7, RZ, 0xc0, !PT ;  /* 0xfffffff710107812 */ /* 0x000fc800078ec0ff */
[----:B------:R-:W-:Y:S01]  /*14fd0*/  @P3 LOP3.LUT R16, R16, 0x8, RZ, 0xfc, !PT ;  /* 0x0000000810103812 */ /* 0x000fe200078efcff */
[----:B0---4-:R-:W-:Y:S06]  /*14fe0*/  BRA.DIV UR5, `(.L_x_5202) ;  /* 0x0000005205b07947 */ /* 0x011fec000b800000 */
.L_x_5275:
        /* <DEDUP_REMOVED lines=59> */
.L_x_5203:
        /* <DEDUP_REMOVED lines=9> */
.L_x_5276:
[----:B------:R-:W-:Y:S05]  /*15430*/  BSYNC B0 ;  /* 0x0000000000007941 */ /* 0x000fea0003800000 */
.L_x_5204:
        /* <DEDUP_REMOVED lines=64> */
.L_x_5286:
        /* <DEDUP_REMOVED lines=10> */
.L_x_5207:
        /* <DEDUP_REMOVED lines=11> */
.L_x_5208:
        /* <DEDUP_REMOVED lines=31> */
.L_x_5210:
[----:B------:R-:W-:Y:S05]  /*15b80*/  BSYNC B6 ;  /* 0x0000000000067941 */ /* 0x000fea0003800000 */
.L_x_5209:
[----:B------:R-:W2:Y:S01]  /*15b90*/  LDL R4, [R1+0xc] ;  /* 0x00000c0001047983 */ /* 0x000ea20000100800 */
[----:B0-----:R-:W0:Y:S01]  /*15ba0*/  S2R R2, SR_TID.X ;  /* 0x0000000000027919 */ /* 0x001e220000002100 */
[----:B------:R-:W-:Y:S01]  /*15bb0*/  IMAD.MOV.U32 R21, RZ, RZ, R35 ;  /* 0x000000ffff157224 */ /* 0x000fe200078e0023 */
[----:B------:R-:W-:Y:S01]  /*15bc0*/  ULDC.64 UR4, c[0x0][0x298] ;  /* 0x0000a60000047ab9 */ /* 0x000fe20000000a00 */
[----:B------:R-:W3:Y:S01]  /*15bd0*/  LDC R5, c[0x0][0x448] ;  /* 0x00011200ff057b82 */ /* 0x000ee20000000800 */
[----:B------:R-:W4:Y:S04]  /*15be0*/  LDL R20, [R1+0x4] ;  /* 0x0000040001147983 */ /* 0x000f280000100800 */
[----:B------:R0:W5:Y:S02]  /*15bf0*/  LDL R9, [R1+0x8] ;  /* 0x0000080001097983 */ /* 0x0001640000100800 */
[----:B0-----:R-:W-:-:S04]  /*15c00*/  LOP3.LUT R2, R2, 0x7f, RZ, 0xc0, !PT ;  /* 0x0000007f02027812 */ /* 0x001fc800078ec0ff */
[----:B------:R-:W-:Y:S02]  /*15c10*/  SHF.R.U32.HI R0, RZ, 0x3, R2 ;  /* 0x00000003ff007819 */ /* 0x000fe40000011602 */
[----:B------:R-:W0:Y:S01]  /*15c20*/  LDC R2, c[0x0][0x448] ;  /* 0x00011200ff027b82 */ /* 0x000e220000000800 */
[----:B------:R-:W1:Y:S01]  /*15c30*/  S2R R35, SR_TID.X ;  /* 0x0000000000237919 */ /* 0x000e620000002100 */
[----:B0-----:R-:W-:-:S13]  /*15c40*/  ISETP.NE.AND P6, PT, R2, 0x1, PT ;  /* 0x000000010200780c */ /* 0x001fda0003fc5270 */
[----:B------:R-:W0:Y:S01]  /*15c50*/  @P6 LDC R3, c[0x0][0x44c] ;  /* 0x00011300ff036b82 */ /* 0x000e220000000800 */
[----:B-1----:R-:W-:-:S07]  /*15c60*/  IMAD.SHL.U32 R35, R35, 0x10, RZ ;  /* 0x0000001023237824 */ /* 0x002fce00078e00ff */
[----:B------:R-:W1:Y:S01]  /*15c70*/  @P6 LDC R2, c[0x0][0x450] ;  /* 0x00011400ff026b82 */ /* 0x000e620000000800 */
[----:B------:R-:W-:-:S05]  /*15c80*/  LOP3.LUT R35, R0, 0x70, R35, 0xf8, !PT ;  /* 0x0000007000237812 */ /* 0x000fca00078ef823 */
[----:B------:R-:W-:-:S04]  /*15c90*/  IMAD R35, R25, 0x40, R35 ;  /* 0x0000004019237824 */ /* 0x000fc800078e0223 */
[----:B------:R-:W-:Y:S02]  /*15ca0*/  IMAD.MOV.U32 R0, RZ, RZ, R35 ;  /* 0x000000ffff007224 */ /* 0x000fe400078e0023 */
[----:B0-----:R-:W-:-:S05]  /*15cb0*/  @P6 IMAD.HI.U32 R3, R35, R3, RZ ;  /* 0x0000000323036227 */ /* 0x001fca00078e00ff */
[----:B-1----:R-:W-:Y:S01]  /*15cc0*/  @P6 SHF.R.U32.HI R0, RZ, R2, R3 ;  /* 0x00000002ff006219 */ /* 0x002fe20000011603 */
[----:B------:R-:W-:Y:S01]  /*15cd0*/  IMAD.WIDE.U32 R2, R36, UR4, RZ ;  /* 0x0000000424027c25 */ /* 0x000fe2000f8e00ff */
[----:B------:R-:W0:Y:S03]  /*15ce0*/  S2R R7, SR_TID.X ;  /* 0x0000000000077919 */ /* 0x000e260000002100 */
        /* <DEDUP_REMOVED lines=21> */
[----:B---3--:R-:W-:Y:S02]  /*15e40*/  IMAD R0, R5, R0, R35 ;  /* 0x0000000005007224 */ /* 0x008fe400078e0223 */
        /* <DEDUP_REMOVED lines=15> */
[----:B-----5:R-:W-:Y:S01]  /*15f40*/  IMAD R3, R9, R5, RZ ;  /* 0x0000000509037224 */ /* 0x020fe200078e02ff */
[----:B------:R-:W-:Y:S01]  /*15f50*/  SHFL.IDX PT, R4, R2, RZ, 0x181f ;  /* 0x00181fff02047589 */ /* 0x000fe200000e0000 */
[----:B------:R-:W-:Y:S01]  /*15f60*/  IMAD R25, R25, 0x40, R8 ;  /* 0x0000004019197824 */ /* 0x000fe200078e0208 */
        /* <DEDUP_REMOVED lines=37> */
.L_x_5295:
        /* <DEDUP_REMOVED lines=12> */
.L_x_5212:
        /* <DEDUP_REMOVED lines=28> */
.L_x_5214:
[----:B------:R-:W-:Y:S05]  /*16440*/  BSYNC B6 ;  /* 0x0000000000067941 */ /* 0x000fea0003800000 */
.L_x_5213:
        /* <DEDUP_REMOVED lines=163> */
.L_x_5305:
        /* <DEDUP_REMOVED lines=23> */
.L_x_5217:
[----:B------:R-:W-:Y:S05]  /*16ff0*/  BSYNC B0 ;  /* 0x0000000000007941 */ /* 0x000fea0003800000 */
.L_x_5216:
[----:B------:R-:W-:Y:S01]  /*17000*/  NOP ;  /* 0x0000000000007918 */ /* 0x000fe20000000000 */
[----:B------:R-:W-:-:S13]  /*17010*/  PLOP3.LUT P0, PT, PT, PT, PT, 0x80, 0x0 ;  /* 0x000000000000781c */ /* 0x000fda0003f0f070 */
.L_x_5218:
        /* <DEDUP_REMOVED lines=18> */
.L_x_5306:
[----:B------:R-:W-:Y:S05]  /*17140*/  BSYNC B0 ;  /* 0x0000000000007941 */ /* 0x000fea0003800000 */
.L_x_5219:
[----:B------:R-:W-:-:S05]  /*17150*/  IMAD.U32 R2, RZ, RZ, UR36 ;  /* 0x00000024ff027e24 */ /* 0x000fca000f8e00ff */
[----:B------:R-:W-:-:S13]  /*17160*/  ISETP.NE.AND P0, PT, R2, 0x3, PT ;  /* 0x000000030200780c */ /* 0x000fda0003f05270 */
[----:B------:R-:W-:Y:S05]  /*17170*/  @!P0 BRA `(.L_x_5221) ;  /* 0x0000000000048947 */ /* 0x000fea0003800000 */
[----:B------:R-:W-:Y:S01]  /*17180*/  BPT.TRAP 0x1 ;  /* 0x000000040000795c */ /* 0x000fe20000300000 */
.L_x_5221:
[----:B0-----:R-:W-:Y:S01]  /*17190*/  SHF.L.U32 R0, R23, 0x1f, RZ ;  /* 0x0000001f17007819 */ /* 0x001fe200000006ff */
[----:B------:R-:W-:Y:S03]  /*171a0*/  BSSY B0, `(.L_x_5222) ;  /* 0x0000003000007945 */ /* 0x000fe60003800000 */
[----:B------:R-:W0:Y:S02]  /*171b0*/  SYNCS.PHASECHK.TRANS64.TRYWAIT P0, [R22+URZ+0x38860], R0 ;  /* 0x03886000160075a7 */ /* 0x000e24000800017f */
[----:B0-----:R-:W-:Y:S05]  /*171c0*/  @!P0 BRA `(.L_x_5223) ;  /* 0x0000004400fc8947 */ /* 0x001fea0003800000 */
.L_x_5307:
[----:B------:R-:W-:Y:S05]  /*171d0*/  BSYNC B0 ;  /* 0x0000000000007941 */ /* 0x000fea0003800000 */
.L_x_5222:
        /* <DEDUP_REMOVED lines=108> */
.L_x_5317:
        /* <DEDUP_REMOVED lines=34> */
.L_x_5225:
        /* <DEDUP_REMOVED lines=11> */
.L_x_5226:
        /* <DEDUP_REMOVED lines=11> */
.L_x_5241:
        /* <DEDUP_REMOVED lines=44> */
.L_x_5229:
[----:B------:R-:W-:Y:S01]  /*17ee0*/  IMAD R6, R18, 0x8, R17 ;  /* 0x0000000812067824 */ /* 0x000fe200078e0211 */
[----:B------:R-:W-:Y:S01]  /*17ef0*/  SHF.L.U32 R20, R23, 0x1f, RZ ;  /* 0x0000001f17147819 */ /* 0x000fe200000006ff */
[----:B------:R-:W-:Y:S01]  /*17f00*/  BSSY B1, `(.L_x_5230) ;  /* 0x0000004000017945 */ /* 0x000fe20003800000 */
[----:B------:R-:W-:Y:S02]  /*17f10*/  SHF.R.S32.HI R9, RZ, 0x1f, R5 ;  /* 0x0000001fff097819 */ /* 0x000fe40000011405 */
[----:B------:R-:W0:Y:S02]  /*17f20*/  SYNCS.PHASECHK.TRANS64.TRYWAIT P0, [R6+URZ+0x38840], R20 ;  /* 0x03884014060075a7 */ /* 0x000e24000800017f */
[----:B0-----:R-:W-:Y:S05]  /*17f30*/  @!P0 BRA `(.L_x_5231) ;  /* 0x0000004000dc8947 */ /* 0x001fea0003800000 */
.L_x_5318:
[----:B------:R-:W-:Y:S05]  /*17f40*/  BSYNC B1 ;  /* 0x0000000000017941 */ /* 0x000fea0003800000 */
.L_x_5230:
        /* <DEDUP_REMOVED lines=40> */
.L_x_5328:
        /* <DEDUP_REMOVED lines=8> */
.L_x_5233:
        /* <DEDUP_REMOVED lines=11> */
.L_x_5234:
[----:B------:R2:W-:Y:S01]  /*18300*/  SYNCS.ARRIVE.TRANS64.A1T0 RZ, [R6+URZ+0x38830], RZ ;  /* 0x038830ff06ff79a7 */ /* 0x0005e2000810003f */
[----:B------:R-:W-:Y:S05]  /*18310*/  @!P2 BRA `(.L_x_5235) ;  /* 0x000000000004a947 */ /* 0x000fea0003800000 */
[----:B------:R-:W-:Y:S01]  /*18320*/  BPT.TRAP 0x1 ;  /* 0x000000040000795c */ /* 0x000fe20000300000 */
.L_x_5235:
[----:B------:R-:W3:Y:S01]  /*18330*/  SYNCS.PHASECHK.TRANS64.TRYWAIT P0, [R6+URZ+0x38860], R20 ;  /* 0x03886014060075a7 */ /* 0x000ee2000800017f */
[----:B------:R-:W-:Y:S04]  /*18340*/  BSSY B1, `(.L_x_5236) ;  /* 0x0000002000017945 */ /* 0x000fe80003800000 */
[----:B---3--:R-:W-:Y:S05]  /*18350*/  @!P0 BRA `(.L_x_5237) ;  /* 0x0000004400048947 */ /* 0x008fea0003800000 */
.L_x_5329:
[----:B------:R-:W-:Y:S05]  /*18360*/  BSYNC B1 ;  /* 0x0000000000017941 */ /* 0x000fea0003800000 */
.L_x_5236:
        /* <DEDUP_REMOVED lines=79> */
.L_x_5339:
        /* <DEDUP_REMOVED lines=25> */
.L_x_5239:
        /* <DEDUP_REMOVED lines=11> */
.L_x_5240:
[----:B------:R1:W-:Y:S01]  /*18aa0*/  SYNCS.ARRIVE.TRANS64.A1T0 RZ, [R6+URZ+0x38850], RZ ;  /* 0x038850ff06ff79a7 */ /* 0x0003e2000810003f */
[----:B------:R-:W-:Y:S05]  /*18ab0*/  @P3 BRA `(.L_x_5241) ;  /* 0xfffffff000583947 */ /* 0x000fea000383ffff */
.L_x_5228:
[----:B------:R-:W-:Y:S05]  /*18ac0*/  BSYNC B0 ;  /* 0x0000000000007941 */ /* 0x000fea0003800000 */
.L_x_5227:
        /* <DEDUP_REMOVED lines=21> */
.L_x_5243:
[----:B------:R-:W-:Y:S05]  /*18c20*/  BSYNC B0 ;  /* 0x0000000000007941 */ /* 0x000fea0003800000 */
.L_x_5242:
[----:B------:R-:W-:-:S07]  /*18c30*/  SEL R18, R18, RZ, P0 ;  /* 0x000000ff12127207 */ /* 0x000fce0000000000 */
.L_x_5196:
[----:B------:R-:W-:Y:S05]  /*18c40*/  BSYNC B7 ;  /* 0x0000000000077941 */ /* 0x000fea0003800000 */
.L_x_5194:
        /* <DEDUP_REMOVED lines=11> */
.L_x_5244:
        /* <DEDUP_REMOVED lines=43> */
.L_x_5349:
[----:B------:R-:W-:Y:S02]  /*18fb0*/  ULDC UR4, c[0x0][0xd38] ;  /* 0x00034e0000047ab9 */ /* 0x000fe40000000800 */
[----:B------:R-:W-:-:S04]  /*18fc0*/  IMAD.U32 R4, RZ, RZ, UR4 ;  /* 0x00000004ff047e24 */ /* 0x000fc8000f8e00ff */
[----:B-1----:R-:W-:-:S04]  /*18fd0*/  IMAD R5, R14, R4, RZ ;  /* 0x000000040e057224 */ /* 0x002fc800078e02ff */
[----:B------:R-:W-:-:S05]  /*18fe0*/  IMAD.IADD R6, R6, 0x1, R5 ;  /* 0x0000000106067824 */ /* 0x000fca00078e0205 */
[----:B------:R-:W-:-:S13]  /*18ff0*/  ISETP.GT.AND P6, PT, R6, R0, PT ;  /* 0x000000000600720c */ /* 0x000fda0003fc4270 */
[----:B------:R-:W-:Y:S05]  /*19000*/  @P6 BRA `(.L_x_5247) ;  /* 0x0000000000a46947 */ /* 0x000fea0003800000 */
.L_x_5250:
        /* <DEDUP_REMOVED lines=35> */
.L_x_5357:
[----:B------:R-:W-:Y:S02]  /*19240*/  ULDC UR4, c[0x0][0xd38] ;  /* 0x00034e0000047ab9 */ /* 0x000fe40000000800 */
[----:B------:R-:W-:-:S04]  /*19250*/  IMAD.U32 R4, RZ, RZ, UR4 ;  /* 0x00000004ff047e24 */ /* 0x000fc8000f8e00ff */
[----:B-1----:R-:W-:-:S04]  /*19260*/  IMAD R5, R14, R4, RZ ;  /* 0x000000040e057224 */ /* 0x002fc800078e02ff */
[----:B------:R-:W-:-:S05]  /*19270*/  IMAD.IADD R6, R5, 0x1, R6 ;  /* 0x0000000105067824 */ /* 0x000fca00078e0206 */
[----:B------:R-:W-:-:S13]  /*19280*/  ISETP.GT.AND P6, PT, R6, R0, PT ;  /* 0x000000000600720c */ /* 0x000fda0003fc4270 */
[----:B------:R-:W-:Y:S05]  /*19290*/  @!P6 BRA `(.L_x_5250) ;  /* 0xfffffffc005ce947 */ /* 0x000fea000383ffff */
.L_x_5247:
        /* <DEDUP_REMOVED lines=10> */
.L_x_5362:
[----:B------:R-:W-:-:S13]  /*19340*/  ISETP.NE.AND P0, PT, R2, RZ, PT ;  /* 0x000000ff0200720c */ /* 0x000fda0003f05270 */
[----:B------:R-:W-:Y:S05]  /*19350*/  @!P0 BRA `(.L_x_5252) ;  /* 0x0000000000108947 */ /* 0x000fea0003800000 */
[----:B------:R-:W-:Y:S01]  /*19360*/  UMOV UR4, 0xffffffff ;  /* 0xffffffff00047882 */ /* 0x000fe20000000000 */
[----:B-1----:R-:W-:Y:S02]  /*19370*/  VIADD R12, R12, 0xffffffff ;  /* 0xffffffff0c0c7836 */ /* 0x002fe40000000000 */
[----:B------:R-:W-:Y:S05]  /*19380*/  BRA.DIV UR4, `(.L_x_5253) ;  /* 0x0000004604347947 */ /* 0x000fea000b800000 */
[----:B------:R4:W1:Y:S02]  /*19390*/  SHFL.IDX PT, R24, R3, R12, 0x1f ;  /* 0x00001f0c03187589 */ /* 0x00086400000e0000 */
.L_x_5252:
        /* <DEDUP_REMOVED lines=59> */
.L_x_5254:
        /* <DEDUP_REMOVED lines=60> */
.L_x_5255:
[----:B------:R-:W-:-:S05]  /*19b10*/  LOP3.LUT R0, RZ, R3, RZ, 0x33, !PT ;  /* 0x00000003ff007212 */ /* 0x000fca00078e33ff */
[----:B------:R-:W-:Y:S01]  /*19b20*/  IMAD.IADD R25, R25, 0x1, R0 ;  /* 0x0000000119197824 */ /* 0x000fe200078e0200 */
[----:B------:R-:W-:Y:S06]  /*19b30*/  BRA `(.L_x_5256) ;  /* 0x00000000001c7947 */ /* 0x000fec0003800000 */
.L_x_5248:
[----:B------:R-:W-:Y:S01]  /*19b40*/  UMOV UR4, URZ ;  /* 0x0000003f00047c82 */ /* 0x000fe20008000000 */
[----:B------:R-:W-:Y:S01]  /*19b50*/  UMOV UR5, URZ ;  /* 0x0000003f00057c82 */ /* 0x000fe20008000000 */
[----:B------:R-:W-:Y:S01]  /*19b60*/  ULDC UR6, c[0x0][0xd3c] ;  /* 0x00034f0000067ab9 */ /* 0x000fe20000000800 */
[----:B------:R-:W-:Y:S02]  /*19b70*/  IMAD.MOV.U32 R24, RZ, RZ, R0 ;  /* 0x000000ffff187224 */ /* 0x000fe400078e0000 */
[----:B------:R-:W-:Y:S02]  /*19b80*/  IMAD.U32 R25, RZ, RZ, UR4 ;  /* 0x00000004ff197e24 */ /* 0x000fe4000f8e00ff */
[----:B------:R-:W-:Y:S02]  /*19b90*/  IMAD.U32 R26, RZ, RZ, UR5 ;  /* 0x00000005ff1a7e24 */ /* 0x000fe4000f8e00ff */
[----:B------:R-:W-:-:S07]  /*19ba0*/  IMAD.U32 R27, RZ, RZ, UR6 ;  /* 0x00000006ff1b7e24 */ /* 0x000fce000f8e00ff */
.L_x_5256:
        /* <DEDUP_REMOVED lines=10> */
.L_x_5245:
[----:B------:R-:W-:Y:S02]  /*19c50*/  ULDC UR4, c[0x0][0xd3c] ;  /* 0x00034f0000047ab9 */ /* 0x000fe40000000800 */
[----:B0-----:R-:W-:-:S13]  /*19c60*/  ISETP.GE.AND P0, PT, R27, UR4, PT ;  /* 0x000000041b007c0c */ /* 0x001fda000bf06270 */
[----:B------:R-:W-:Y:S05]  /*19c70*/  @!P0 BRA `(.L_x_5257) ;  /* 0xffffffa000cc8947 */ /* 0x000fea000383ffff */
[----:B------:R-:W-:Y:S05]  /*19c80*/  BSYNC B8 ;  /* 0x0000000000087941 */ /* 0x000fea0003800000 */
.L_x_5188:
        /* <DEDUP_REMOVED lines=12> */
.L_x_5365:
[----:B------:R-:W-:Y:S05]  /*19d50*/  BSYNC B0 ;  /* 0x0000000000007941 */ /* 0x000fea0003800000 */
.L_x_5258:
[----:B------:R-:W-:-:S03]  /*19d60*/  UMOV UR4, 0xffffffff ;  /* 0xffffffff00047882 */ /* 0x000fc60000000000 */
[----:B------:R-:W-:Y:S05]  /*19d70*/  BRA.DIV UR4, `(.L_x_5260) ;  /* 0x0000003a04f47947 */ /* 0x000fea000b800000 */
[----:B0-----:R-:W0:Y:S02]  /*19d80*/  S2R R0, SR_TID.X ;  /* 0x0000000000007919 */ /* 0x001e240000002100 */
[----:B0-----:R-:W-:-:S04]  /*19d90*/  SHF.R.U32.HI R0, RZ, 0x5, R0 ;  /* 0x00000005ff007819 */ /* 0x001fc80000011600 */
[----:B------:R-:W-:-:S05]  /*19da0*/  LOP3.LUT R0, R0, 0x3, RZ, 0xc0, !PT ;  /* 0x0000000300007812 */ /* 0x000fca00078ec0ff */
[----:B------:R0:W1:Y:S02]  /*19db0*/  SHFL.IDX PT, R14, R0, RZ, 0x1f ;  /* 0x00001fff000e7589 */ /* 0x00006400000e0000 */
.L_x_5368:
[----:B-1----:R-:W-:Y:S01]  /*19dc0*/  ISETP.NE.AND P0, PT, R14, RZ, PT ;  /* 0x000000ff0e00720c */ /* 0x002fe20003f05270 */
[----:B------:R-:W-:-:S12]  /*19dd0*/  BSSY B0, `(.L_x_5261) ;  /* 0x0000024000007945 */ /* 0x000fd80003800000 */
[----:B------:R-:W-:Y:S05]  /*19de0*/  @P0 BRA `(.L_x_5262) ;  /* 0x0000000000880947 */ /* 0x000fea0003800000 */
[----:B------:R-:W-:-:S03]  /*19df0*/  UMOV UR4, 0xffffffff ;  /* 0xffffffff00047882 */ /* 0x000fc60000000000 */
[----:B------:R-:W-:Y:S05]  /*19e00*/  BRA.DIV UR4, `(.L_x_5263) ;  /* 0x0000003e04047947 */ /* 0x000fea000b800000 */
[----:B------:R-:W-:-:S13]  /*19e10*/  ELECT P6, URZ, PT ;  /* 0x00000000003f782f */ /* 0x000fda00038c0000 */
.L_x_5371:
[----:B------:R-:W-:Y:S05]  /*19e20*/  @!P6 BRA `(.L_x_5262) ;  /* 0x000000000078e947 */ /* 0x000fea0003800000 */
[----:B------:R-:W-:-:S06]  /*19e30*/  ULOP3.LUT UR4, UR40, 0x2, URZ, 0xfc, !UPT ;  /* 0x0000000228047892 */ /* 0x000fcc000f8efc3f */
[----:B0-----:R-:W-:-:S05]  /*19e40*/  IMAD.U32 R0, RZ, RZ, UR4 ;  /* 0x00000004ff007e24 */ /* 0x001fca000f8e00ff */
[----:B------:R-:W-:-:S13]  /*19e50*/  ISETP.NE.AND P0, PT, R0, 0x3, PT ;  /* 0x000000030000780c */ /* 0x000fda0003f05270 */
[----:B------:R-:W-:Y:S05]  /*19e60*/  @!P0 BRA `(.L_x_5264) ;  /* 0x0000000000048947 */ /* 0x000fea0003800000 */
[----:B------:R-:W-:Y:S01]  /*19e70*/  BPT.TRAP 0x1 ;  /* 0x000000040000795c */ /* 0x000fe20000300000 */
.L_x_5264:
[C---:B------:R-:W-:Y:S01]  /*19e80*/  IMAD R3, R18.reuse, 0x8, R5 ;  /* 0x0000000812037824 */ /* 0x040fe200078e0205 */
[----:B------:R-:W-:Y:S01]  /*19e90*/  SHF.L.U32 R2, R23, 0x1f, RZ ;  /* 0x0000001f17027819 */ /* 0x000fe200000006ff */
[----:B------:R-:W-:-:S03]  /*19ea0*/  VIADD R18, R18, 0x1 ;  /* 0x0000000112127836 */ /* 0x000fc60000000000 */
[----:B------:R-:W0:Y:S02]  /*19eb0*/  SYNCS.PHASECHK.TRANS64.TRYWAIT P1, [R3+URZ+0x38840], R2 ;  /* 0x03884002030075a7 */ /* 0x000e24000802017f */
[----:B------:R-:W-:-:S04]  /*19ec0*/  ISETP.NE.AND P2, PT, R18, 0x2, PT ;  /* 0x000000021200780c */ /* 0x000fc80003f45270 */
[----:B------:R-:W-:Y:S01]  /*19ed0*/  SEL R0, RZ, 0x1, P2 ;  /* 0x00000001ff007807 */ /* 0x000fe20001000000 */
[----:B0-----:R-:W-:Y:S08]  /*19ee0*/  @!P1 BRA `(.L_x_5265) ;  /* 0x0000003800ec9947 */ /* 0x001ff00003800000 */
.L_x_5372:
[----:B------:R-:W-:Y:S02]  /*19ef0*/  SEL R18, R18, RZ, P2 ;  /* 0x000000ff12127207 */ /* 0x000fe40001000000 */
[----:B------:R-:W-:Y:S01]  /*19f00*/  LOP3.LUT R0, R23, R0, RZ, 0x3c, !PT ;  /* 0x0000000017007212 */ /* 0x000fe200078e3cff */
[----:B------:R-:W-:Y:S06]  /*19f10*/  @!P0 BRA `(.L_x_5266) ;  /* 0x0000000000048947 */ /* 0x000fec0003800000 */
[----:B------:R-:W-:Y:S01]  /*19f20*/  BPT.TRAP 0x1 ;  /* 0x000000040000795c */ /* 0x000fe20000300000 */
.L_x_5266:
[----:B------:R-:W-:Y:S01]  /*19f30*/  IMAD R5, R18, 0x8, R5 ;  /* 0x0000000812057824 */ /* 0x000fe200078e0205 */
[----:B------:R-:W-:-:S04]  /*19f40*/  SHF.L.U32 R0, R0, 0x1f, RZ ;  /* 0x0000001f00007819 */ /* 0x000fc800000006ff */
[----:B------:R-:W1:Y:S02]  /*19f50*/  SYNCS.PHASECHK.TRANS64.TRYWAIT P1, [R5+URZ+0x38840], R0 ;  /* 0x03884000050075a7 */ /* 0x000e64000802017f */
[----:B-1----:R-:W-:Y:S05]  /*19f60*/  @!P1 BRA `(.L_x_5267) ;  /* 0x0000003800e09947 */ /* 0x002fea0003800000 */
.L_x_5373:
[----:B------:R-:W-:Y:S05]  /*19f70*/  @!P0 BRA `(.L_x_5268) ;  /* 0x0000000000048947 */ /* 0x000fea0003800000 */
[----:B------:R-:W-:Y:S01]  /*19f80*/  BPT.TRAP 0x1 ;  /* 0x000000040000795c */ /* 0x000fe20000300000 */
.L_x_5268:
[----:B------:R-:W5:Y:S02]  /*19f90*/  SYNCS.PHASECHK.TRANS64.TRYWAIT P1, [R3+URZ+0x38860], R2 ;  /* 0x03886002030075a7 */ /* 0x000f64000802017f */
[----:B-----5:R-:W-:Y:S05]  /*19fa0*/  @!P1 BRA `(.L_x_5269) ;  /* 0x0000003800e49947 */ /* 0x020fea0003800000 */
.L_x_5374:
[----:B------:R-:W-:Y:S05]  /*19fb0*/  @!P0 BRA `(.L_x_5270) ;  /* 0x0000000000048947 */ /* 0x000fea0003800000 */
[----:B------:R-:W-:Y:S01]  /*19fc0*/  BPT.TRAP 0x1 ;  /* 0x000000040000795c */ /* 0x000fe20000300000 */
.L_x_5270:
[----:B------:R0:W0:Y:S02]  /*19fd0*/  SYNCS.PHASECHK.TRANS64.TRYWAIT P0, [R5+URZ+0x38860], R0 ;  /* 0x03886000050075a7 */ /* 0x000024000800017f */
[----:B0-----:R-:W-:Y:S05]  /*19fe0*/  @!P0 NANOSLEEP.SYNCS 0x989680 ;  /* 0x009896800000895d */ /* 0x001fea0003900000 */
[----:B------:R-:W0:Y:S02]  /*19ff0*/  @!P0 SYNCS.PHASECHK.TRANS64 P0, [R5+URZ+0x38860], R0 ;  /* 0x03886000050085a7 */ /* 0x000e24000800007f */
[----:B0-----:R-:W-:Y:S05]  /*1a000*/  @!P0 BRA `(.L_x_5270) ;  /* 0xfffffffc00f08947 */ /* 0x001fea000383ffff */
.L_x_5262:
[----:B------:R-:W-:Y:S05]  /*1a010*/  BSYNC B0 ;  /* 0x0000000000007941 */ /* 0x000fea0003800000 */
.L_x_5261:
[----:B------:R-:W-:Y:S05]  /*1a020*/  EXIT ;  /* 0x000000000000794d */ /* 0x000fea0003800000 */
.L_x_5127:
[----:B0-----:R0:W1:Y:S02]  /*1a030*/  SYNCS.PHASECHK.TRANS64.TRYWAIT P1, [R17+URZ+0x38800], R6 ;  /* 0x03880006110075a7 */ /* 0x001064000802017f */
[----:B-1----:R-:W-:Y:S05]  /*1a040*/  @!P1 NANOSLEEP.SYNCS 0x989680 ;  /* 0x009896800000995d */ /* 0x002fea0003900000 */
[----:B------:R-:W1:Y:S02]  /*1a050*/  @!P1 SYNCS.PHASECHK.TRANS64 P1, [R17+URZ+0x38800], R6 ;  /* 0x03880006110095a7 */ /* 0x000e64000802007f */
[----:B-1----:R-:W-:Y:S05]  /*1a060*/  @!P1 BRA `(.L_x_5127) ;  /* 0xfffffffc00f09947 */ /* 0x002fea000383ffff */
[----:B------:R-:W-:Y:S05]  /*1a070*/  BRA `(.L_x_5271) ;  /* 0xfffffea000687947 */ /* 0x000fea000383ffff */
.L_x_5131:
[----:B--2---:R2:W3:Y:S02]  /*1a080*/  SYNCS.PHASECHK.TRANS64.TRYWAIT P1, [R9+URZ+0x38830], R8 ;  /* 0x03883008090075a7 */ /* 0x0044e4000802017f */
[----:B---3--:R-:W-:Y:S05]  /*1a090*/  @!P1 NANOSLEEP.SYNCS 0x989680 ;  /* 0x009896800000995d */ /* 0x008fea0003900000 */
[----:B------:R-:W3:Y:S02]  /*1a0a0*/  @!P1 SYNCS.PHASECHK.TRANS64 P1, [R9+URZ+0x38830], R8 ;  /* 0x03883008090095a7 */ /* 0x000ee4000802007f */
[----:B---3--:R-:W-:Y:S05]  /*1a0b0*/  @!P1 BRA `(.L_x_5131) ;  /* 0xfffffffc00f09947 */ /* 0x008fea000383ffff */
[----:B------:R-:W-:Y:S05]  /*1a0c0*/  BRA `(.L_x_5130) ;  /* 0xfffffea0008c7947 */ /* 0x000fea000383ffff */
.L_x_5132:
[----:B---3--:R3:W4:Y:S02]  /*1a0d0*/  SYNCS.PHASECHK.TRANS64.TRYWAIT P1, [R17+URZ+0x38810], R6 ;  /* 0x03881006110075a7 */ /* 0x008724000802017f */
[----:B----4-:R-:W-:Y:S05]  /*1a0e0*/  @!P1 NANOSLEEP.SYNCS 0x989680 ;  /* 0x009896800000995d */ /* 0x010fea0003900000 */
[----:B------:R-:W4:Y:S02]  /*1a0f0*/  @!P1 SYNCS.PHASECHK.TRANS64 P1, [R17+URZ+0x38810], R6 ;  /* 0x03881006110095a7 */ /* 0x000f24000802007f */
[----:B----4-:R-:W-:Y:S05]  /*1a100*/  @!P1 BRA `(.L_x_5132) ;  /* 0xfffffffc00f09947 */ /* 0x010fea000383ffff */
[----:B------:R-:W-:Y:S05]  /*1a110*/  BRA `(.L_x_5272) ;  /* 0xfffffea400187947 */ /* 0x000fea000383ffff */
.L_x_5136:
[----:B------:R0:W0:Y:S02]  /*1a120*/  SYNCS.PHASECHK.TRANS64.TRYWAIT P1, [R9+URZ+0x38850], R8 ;  /* 0x03885008090075a7 */ /* 0x000024000802017f */
[----:B0-----:R-:W-:Y:S05]  /*1a130*/  @!P1 NANOSLEEP.SYNCS 0x989680 ;  /* 0x009896800000995d */ /* 0x001fea0003900000 */
[----:B------:R-:W0:Y:S02]  /*1a140*/  @!P1 SYNCS.PHASECHK.TRANS64 P1, [R9+URZ+0x38850], R8 ;  /* 0x03885008090095a7 */ /* 0x000e24000802007f */
[----:B0-----:R-:W-:Y:S05]  /*1a150*/  @!P1 BRA `(.L_x_5136) ;  /* 0xfffffffc00f09947 */ /* 0x001fea000383ffff */
[----:B------:R-:W-:Y:S05]  /*1a160*/  BRA `(.L_x_5135) ;  /* 0xfffffea400487947 */ /* 0x000fea000383ffff */
.L_x_5143:
[----:B-1----:R1:W2:Y:S02]  /*1a170*/  SYNCS.PHASECHK.TRANS64.TRYWAIT P1, [R9+URZ+0x38830], R7 ;  /* 0x03883007090075a7 */ /* 0x0022a4000802017f */
[----:B--2---:R-:W-:Y:S05]  /*1a180*/  @!P1 NANOSLEEP.SYNCS 0x989680 ;  /* 0x009896800000995d */ /* 0x004fea0003900000 */
[----:B------:R-:W2:Y:S02]  /*1a190*/  @!P1 SYNCS.PHASECHK.TRANS64 P1, [R9+URZ+0x38830], R7 ;  /* 0x03883007090095a7 */ /* 0x000ea4000802007f */
[----:B--2---:R-:W-:Y:S05]  /*1a1a0*/  @!P1 BRA `(.L_x_5143) ;  /* 0xfffffffc00f09947 */ /* 0x004fea000383ffff */
[----:B------:R-:W-:Y:S05]  /*1a1b0*/  BRA `(.L_x_5142) ;  /* 0xfffffed000707947 */ /* 0x000fea000383ffff */
.L_x_5147:
[----:B---3--:R3:W4:Y:S02]  /*1a1c0*/  SYNCS.PHASECHK.TRANS64.TRYWAIT P1, [R9+URZ+0x38850], R7 ;  /* 0x03885007090075a7 */ /* 0x008724000802017f */
[----:B----4-:R-:W-:Y:S05]  /*1a1d0*/  @!P1 NANOSLEEP.SYNCS 0x989680 ;  /* 0x009896800000995d */ /* 0x010fea0003900000 */
[----:B------:R-:W4:Y:S02]  /*1a1e0*/  @!P1 SYNCS.PHASECHK.TRANS64 P1, [R9+URZ+0x38850], R7 ;  /* 0x03885007090095a7 */ /* 0x000f24000802007f */
[----:B----4-:R-:W-:Y:S05]  /*1a1f0*/  @!P1 BRA `(.L_x_5147) ;  /* 0xfffffffc00f09947 */ /* 0x010fea000383ffff */
[----:B------:R-:W-:Y:S05]  /*1a200*/  BRA `(.L_x_5146) ;  /* 0xfffffed000cc7947 */ /* 0x000fea000383ffff */
.L_x_5155:
[----:B-1----:R1:W2:Y:S02]  /*1a210*/  SYNCS.PHASECHK.TRANS64.TRYWAIT P1, [R9+URZ+0x38830], R7 ;  /* 0x03883007090075a7 */ /* 0x0022a4000802017f */
[----:B--2---:R-:W-:Y:S05]  /*1a220*/  @!P1 NANOSLEEP.SYNCS 0x989680 ;  /* 0x009896800000995d */ /* 0x004fea0003900000 */
[----:B------:R-:W2:Y:S02]  /*1a230*/  @!P1 SYNCS.PHASECHK.TRANS64 P1, [R9+URZ+0x38830], R7 ;  /* 0x03883007090095a7 */ /* 0x000ea4000802007f */
[----:B--2---:R-:W-:Y:S05]  /*1a240*/  @!P1 BRA `(.L_x_5155) ;  /* 0xfffffffc00f09947 */ /* 0x004fea000383ffff */
[----:B------:R-:W-:Y:S05]  /*1a250*/  BRA `(.L_x_5154) ;  /* 0xffffff0800087947 */ /* 0x000fea000383ffff */
.L_x_5159:
[----:B---3--:R3:W4:Y:S02]  /*1a260*/  SYNCS.PHASECHK.TRANS64.TRYWAIT P1, [R9+URZ+0x38850], R7 ;  /* 0x03885007090075a7 */ /* 0x008724000802017f */
[----:B----4-:R-:W-:Y:S05]  /*1a270*/  @!P1 NANOSLEEP.SYNCS 0x989680 ;  /* 0x009896800000995d */ /* 0x010fea0003900000 */
[----:B------:R-:W4:Y:S02]  /*1a280*/  @!P1 SYNCS.PHASECHK.TRANS64 P1, [R9+URZ+0x38850], R7 ;  /* 0x03885007090095a7 */ /* 0x000f24000802007f */
[----:B----4-:R-:W-:Y:S05]  /*1a290*/  @!P1 BRA `(.L_x_5159) ;  /* 0xfffffffc00f09947 */ /* 0x010fea000383ffff */
[----:B------:R-:W-:Y:S05]  /*1a2a0*/  BRA `(.L_x_5158) ;  /* 0xffffff0800647947 */ /* 0x000fea000383ffff */
.L_x_5202:
        /* <DEDUP_REMOVED lines=11> */
.L_x_5274:
[----:B------:R-:W-:Y:S05]  /*1a360*/  BSYNC B0 ;  /* 0x0000000000007941 */ /* 0x000fea0003800000 */
.L_x_5273:
[----:B------:R-:W-:Y:S05]  /*1a370*/  BRA `(.L_x_5275) ;  /* 0xffffffac001c7947 */ /* 0x000fea000383ffff */
.L_x_5205:
[----:B0-----:R0:W1:Y:S02]  /*1a380*/  SYNCS.PHASECHK.TRANS64.TRYWAIT P0, [R22+URZ+0x38840], R0 ;  /* 0x03884000160075a7 */ /* 0x001064000800017f */
[----:B-1----:R-:W-:Y:S05]  /*1a390*/  @!P0 NANOSLEEP.SYNCS 0x989680 ;  /* 0x009896800000895d */ /* 0x002fea0003900000 */
[----:B------:R-:W1:Y:S02]  /*1a3a0*/  @!P0 SYNCS.PHASECHK.TRANS64 P0, [R22+URZ+0x38840], R0 ;  /* 0x03884000160085a7 */ /* 0x000e64000800007f */
[----:B-1----:R-:W-:Y:S05]  /*1a3b0*/  @!P0 BRA `(.L_x_5205) ;  /* 0xfffffffc00f08947 */ /* 0x002fea000383ffff */
[----:B------:R-:W-:Y:S05]  /*1a3c0*/  BRA `(.L_x_5276) ;  /* 0xffffffb000187947 */ /* 0x000fea000383ffff */
.L_x_5206:
        /* <DEDUP_REMOVED lines=8> */
.L_x_5278:
[----:B------:R-:W-:Y:S05]  /*1a450*/  BSYNC B0 ;  /* 0x0000000000007941 */ /* 0x000fea0003800000 */
.L_x_5277:
        /* <DEDUP_REMOVED lines=9> */
.L_x_5279:
[----:B------:R-:W-:Y:S02]  /*1a4f0*/  IMAD.MOV.U32 R13, RZ, RZ, R5 ;  /* 0x000000ffff0d7224 */ /* 0x000fe400078e0005 */
[----:B------:R-:W-:Y:S02]  /*1a500*/  IMAD.MOV.U32 R12, RZ, RZ, 0x1 ;  /* 0x00000001ff0c7424 */ /* 0x000fe400078e00ff */
[----:B------:R-:W-:-:S07]  /*1a510*/  IMAD.MOV.U32 R3, RZ, RZ, R14 ;  /* 0x000000ffff037224 */ /* 0x000fce00078e000e */
[----:B------:R-:W-:Y:S05]  /*1a520*/  WARPSYNC.COLLECTIVE R15, `(.L_x_5280) ;  /* 0x000000000f087348 */ /* 0x000fea0003c00000 */
[----:B------:R0:W1:Y:S02]  /*1a530*/  SHFL.IDX P6, R14, R13, R12, R11 ;  /* 0x0000000c0d0e7389 */ /* 0x00006400000c000b */
[----:B01----:R-:W-:Y:S01]  /*1a540*/  ENDCOLLECTIVE ;  /* 0x000000000000791b */ /* 0x003fe20003800000 */
.L_x_5280:
        /* <DEDUP_REMOVED lines=15> */
.L_x_5281:
[----:B------:R-:W-:Y:S02]  /*1a640*/  @P0 IMAD R6, R4, 0x2, R17 ;  /* 0x0000000204060824 */ /* 0x000fe400078e0211 */
[----:B------:R-:W-:Y:S02]  /*1a650*/  IMAD.MOV.U32 R13, RZ, RZ, R5 ;  /* 0x000000ffff0d7224 */ /* 0x000fe400078e0005 */
[----:B------:R-:W-:Y:S02]  /*1a660*/  IMAD.MOV.U32 R12, RZ, RZ, 0x2 ;  /* 0x00000002ff0c7424 */ /* 0x000fe400078e00ff */
[----:B------:R-:W-:-:S07]  /*1a670*/  IMAD.MOV.U32 R3, RZ, RZ, R14 ;  /* 0x000000ffff037224 */ /* 0x000fce00078e000e */
[----:B------:R-:W-:Y:S05]  /*1a680*/  WARPSYNC.COLLECTIVE R15, `(.L_x_5282) ;  /* 0x000000000f087348 */ /* 0x000fea0003c00000 */
[----:B------:R0:W1:Y:S02]  /*1a690*/  SHFL.IDX P6, R14, R13, R12, R11 ;  /* 0x0000000c0d0e7389 */ /* 0x00006400000c000b */
[----:B01----:R-:W-:Y:S01]  /*1a6a0*/  ENDCOLLECTIVE ;  /* 0x000000000000791b */ /* 0x003fe20003800000 */
.L_x_5282:
        /* <DEDUP_REMOVED lines=15> */
.L_x_5283:
[----:B------:R-:W-:Y:S02]  /*1a7a0*/  @P0 IMAD R6, R4, 0x2, R17 ;  /* 0x0000000204060824 */ /* 0x000fe400078e0211 */
[----:B------:R-:W-:Y:S02]  /*1a7b0*/  IMAD.MOV.U32 R13, RZ, RZ, R5 ;  /* 0x000000ffff0d7224 */ /* 0x000fe400078e0005 */
[----:B------:R-:W-:Y:S02]  /*1a7c0*/  IMAD.MOV.U32 R12, RZ, RZ, 0x3 ;  /* 0x00000003ff0c7424 */ /* 0x000fe400078e00ff */
[----:B------:R-:W-:-:S07]  /*1a7d0*/  IMAD.MOV.U32 R3, RZ, RZ, R14 ;  /* 0x000000ffff037224 */ /* 0x000fce00078e000e */
[----:B------:R-:W-:Y:S05]  /*1a7e0*/  WARPSYNC.COLLECTIVE R15, `(.L_x_5284) ;  /* 0x000000000f087348 */ /* 0x000fea0003c00000 */
[----:B------:R0:W1:Y:S02]  /*1a7f0*/  SHFL.IDX P6, R14, R13, R12, R11 ;  /* 0x0000000c0d0e7389 */ /* 0x00006400000c000b */
[----:B01----:R-:W-:Y:S01]  /*1a800*/  ENDCOLLECTIVE ;  /* 0x000000000000791b */ /* 0x003fe20003800000 */
.L_x_5284:
        /* <DEDUP_REMOVED lines=10> */
.L_x_5285:
[----:B------:R-:W-:Y:S01]  /*1a8b0*/  @!PT LDS RZ, [RZ] ;  /* 0x00000000fffff984 */ /* 0x000fe20000000800 */
[----:B------:R-:W-:Y:S01]  /*1a8c0*/  @!PT LDS RZ, [RZ] ;  /* 0x00000000fffff984 */ /* 0x000fe20000000800 */
[----:B------:R-:W-:Y:S01]  /*1a8d0*/  @!PT LDS RZ, [RZ] ;  /* 0x00000000fffff984 */ /* 0x000fe20000000800 */
[----:B------:R0:W-:Y:S01]  /*1a8e0*/  @P0 LDGSTS.E.BYPASS.LTC128B.128 [R6+0x23400], desc[UR42][R2.64], !P2 ;  /* 0x2340000002060fae */ /* 0x0001e2000d101d6a */
[----:B------:R-:W-:Y:S01]  /*1a8f0*/  IMAD.MOV.U32 R0, RZ, RZ, R14 ;  /* 0x000000ffff007224 */ /* 0x000fe200078e000e */
[----:B------:R-:W-:Y:S06]  /*1a900*/  BRA `(.L_x_5286) ;  /* 0xffffffac00cc7947 */ /* 0x000fec000383ffff */
.L_x_5211:
        /* <DEDUP_REMOVED lines=10> */
.L_x_5287:
        /* <DEDUP_REMOVED lines=9> */
.L_x_5288:
[----:B------:R-:W-:Y:S02]  /*1aa40*/  IMAD.MOV.U32 R13, RZ, RZ, R2 ;  /* 0x000000ffff0d7224 */ /* 0x000fe400078e0002 */
[----:B------:R-:W-:Y:S02]  /*1aa50*/  IMAD.MOV.U32 R12, RZ, RZ, 0x1 ;  /* 0x00000001ff0c7424 */ /* 0x000fe400078e00ff */
[----:B------:R-:W-:-:S07]  /*1aa60*/  IMAD.MOV.U32 R5, RZ, RZ, R14 ;  /* 0x000000ffff057224 */ /* 0x000fce00078e000e */
[----:B------:R-:W-:Y:S05]  /*1aa70*/  WARPSYNC.COLLECTIVE R15, `(.L_x_5289) ;  /* 0x000000000f087348 */ /* 0x000fea0003c00000 */
[----:B------:R0:W1:Y:S02]  /*1aa80*/  SHFL.IDX P6, R14, R13, R12, R11 ;  /* 0x0000000c0d0e7389 */ /* 0x00006400000c000b */
[----:B01----:R-:W-:Y:S01]  /*1aa90*/  ENDCOLLECTIVE ;  /* 0x000000000000791b */ /* 0x003fe20003800000 */
.L_x_5289:
        /* <DEDUP_REMOVED lines=15> */
.L_x_5290:
        /* <DEDUP_REMOVED lines=8> */
.L_x_5291:
        /* <DEDUP_REMOVED lines=16> */
.L_x_5292:
[----:B------:R-:W-:Y:S01]  /*1ad10*/  @P2 LOP3.LUT R16, R16, 0x40, RZ, 0xfc, !PT ;  /* 0x0000004010102812 */ /* 0x000fe200078efcff */
[----:B------:R-:W-:Y:S02]  /*1ad20*/  IMAD.MOV.U32 R13, RZ, RZ, R2 ;  /* 0x000000ffff0d7224 */ /* 0x000fe400078e0002 */
[----:B------:R-:W-:Y:S02]  /*1ad30*/  IMAD.MOV.U32 R12, RZ, RZ, 0x3 ;  /* 0x00000003ff0c7424 */ /* 0x000fe400078e00ff */
[----:B------:R-:W-:-:S07]  /*1ad40*/  IMAD.MOV.U32 R5, RZ, RZ, R14 ;  /* 0x000000ffff057224 */ /* 0x000fce00078e000e */
[----:B------:R-:W-:Y:S05]  /*1ad50*/  WARPSYNC.COLLECTIVE R15, `(.L_x_5293) ;  /* 0x000000000f087348 */ /* 0x000fea0003c00000 */
[----:B------:R0:W1:Y:S02]  /*1ad60*/  SHFL.IDX P6, R14, R13, R12, R11 ;  /* 0x0000000c0d0e7389 */ /* 0x00006400000c000b */
[----:B01----:R-:W-:Y:S01]  /*1ad70*/  ENDCOLLECTIVE ;  /* 0x000000000000791b */ /* 0x003fe20003800000 */
.L_x_5293:
        /* <DEDUP_REMOVED lines=14> */
.L_x_5294:
[----:B------:R-:W-:Y:S01]  /*1ae60*/  IMAD.MOV.U32 R0, RZ, RZ, R14 ;  /* 0x000000ffff007224 */ /* 0x000fe200078e000e */
[----:B------:R-:W-:Y:S06]  /*1ae70*/  BRA `(.L_x_5295) ;  /* 0xffffffb000d07947 */ /* 0x000fec000383ffff */
.L_x_5215:
        /* <DEDUP_REMOVED lines=47> */
.L_x_5297:
[----:B------:R-:W-:Y:S05]  /*1b170*/  BSYNC B0 ;  /* 0x0000000000007941 */ /* 0x000fea0003800000 */
.L_x_5296:
        /* <DEDUP_REMOVED lines=11> */
.L_x_5298:
        /* <DEDUP_REMOVED lines=39> */
.L_x_5299:
[----:B------:R-:W-:Y:S02]  /*1b4a0*/  IMAD.MOV.U32 R13, RZ, RZ, R0 ;  /* 0x000000ffff0d7224 */ /* 0x000fe400078e0000 */
[----:B------:R-:W-:-:S07]  /*1b4b0*/  IMAD.MOV.U32 R7, RZ, RZ, R14 ;  /* 0x000000ffff077224 */ /* 0x000fce00078e000e */
[----:B------:R-:W-:Y:S05]  /*1b4c0*/  WARPSYNC.COLLECTIVE R15, `(.L_x_5300) ;  /* 0x000000000f087348 */ /* 0x000fea0003c00000 */
[----:B------:R0:W1:Y:S02]  /*1b4d0*/  SHFL.IDX P6, R14, R13, R12, R11 ;  /* 0x0000000c0d0e7389 */ /* 0x00006400000c000b */
[----:B01----:R-:W-:Y:S01]  /*1b4e0*/  ENDCOLLECTIVE ;  /* 0x000000000000791b */ /* 0x003fe20003800000 */
.L_x_5300:
        /* <DEDUP_REMOVED lines=33> */
.L_x_5301:
[----:B------:R-:W-:Y:S02]  /*1b700*/  IMAD.MOV.U32 R13, RZ, RZ, R0 ;  /* 0x000000ffff0d7224 */ /* 0x000fe400078e0000 */
[----:B------:R-:W-:-:S07]  /*1b710*/  IMAD.MOV.U32 R7, RZ, RZ, R14 ;  /* 0x000000ffff077224 */ /* 0x000fce00078e000e */
[----:B------:R-:W-:Y:S05]  /*1b720*/  WARPSYNC.COLLECTIVE R15, `(.L_x_5302) ;  /* 0x000000000f087348 */ /* 0x000fea0003c00000 */
[----:B------:R0:W1:Y:S02]  /*1b730*/  SHFL.IDX P6, R14, R13, R12, R11 ;  /* 0x0000000c0d0e7389 */ /* 0x00006400000c000b */
[----:B01----:R-:W-:Y:S01]  /*1b740*/  ENDCOLLECTIVE ;  /* 0x000000000000791b */ /* 0x003fe20003800000 */
.L_x_5302:
        /* <DEDUP_REMOVED lines=27> */
.L_x_5303:
[----:B------:R-:W-:Y:S02]  /*1b900*/  IMAD.MOV.U32 R13, RZ, RZ, R0 ;  /* 0x000000ffff0d7224 */ /* 0x000fe400078e0000 */
[----:B------:R-:W-:-:S07]  /*1b910*/  IMAD.MOV.U32 R6, RZ, RZ, R14 ;  /* 0x000000ffff067224 */ /* 0x000fce00078e000e */
[----:B------:R-:W-:Y:S05]  /*1b920*/  WARPSYNC.COLLECTIVE R15, `(.L_x_5304) ;  /* 0x000000000f087348 */ /* 0x000fea0003c00000 */
[----:B------:R0:W1:Y:S02]  /*1b930*/  SHFL.IDX P6, R14, R13, R12, R11 ;  /* 0x0000000c0d0e7389 */ /* 0x00006400000c000b */
[----:B01----:R-:W-:Y:S01]  /*1b940*/  ENDCOLLECTIVE ;  /* 0x000000000000791b */ /* 0x003fe20003800000 */
.L_x_5304:
[----:B------:R-:W-:Y:S01]  /*1b950*/  IMAD.MOV.U32 R0, RZ, RZ, R14 ;  /* 0x000000ffff007224 */ /* 0x000fe200078e000e */
[----:B------:R-:W-:Y:S06]  /*1b960*/  BRA `(.L_x_5305) ;  /* 0xffffffb400447947 */ /* 0x000fec000383ffff */
.L_x_5220:
[----:B0-----:R0:W1:Y:S02]  /*1b970*/  SYNCS.PHASECHK.TRANS64.TRYWAIT P0, [R17+URZ+0x38820], R0 ;  /* 0x03882000110075a7 */ /* 0x001064000800017f */
[----:B-1----:R-:W-:Y:S05]  /*1b980*/  @!P0 NANOSLEEP.SYNCS 0x989680 ;  /* 0x009896800000895d */ /* 0x002fea0003900000 */
[----:B------:R-:W1:Y:S02]  /*1b990*/  @!P0 SYNCS.PHASECHK.TRANS64 P0, [R17+URZ+0x38820], R0 ;  /* 0x03882000110085a7 */ /* 0x000e64000800007f */
[----:B-1----:R-:W-:Y:S05]  /*1b9a0*/  @!P0 BRA `(.L_x_5220) ;  /* 0xfffffffc00f08947 */ /* 0x002fea000383ffff */
[----:B------:R-:W-:Y:S05]  /*1b9b0*/  BRA `(.L_x_5306) ;  /* 0xffffffb400e07947 */ /* 0x000fea000383ffff */
.L_x_5223:
[----:B0-----:R0:W1:Y:S02]  /*1b9c0*/  SYNCS.PHASECHK.TRANS64.TRYWAIT P0, [R22+URZ+0x38860], R0 ;  /* 0x03886000160075a7 */ /* 0x001064000800017f */
[----:B-1----:R-:W-:Y:S05]  /*1b9d0*/  @!P0 NANOSLEEP.SYNCS 0x989680 ;  /* 0x009896800000895d */ /* 0x002fea0003900000 */
[----:B------:R-:W1:Y:S02]  /*1b9e0*/  @!P0 SYNCS.PHASECHK.TRANS64 P0, [R22+URZ+0x38860], R0 ;  /* 0x03886000160085a7 */ /* 0x000e64000800007f */
[----:B-1----:R-:W-:Y:S05]  /*1b9f0*/  @!P0 BRA `(.L_x_5223) ;  /* 0xfffffffc00f08947 */ /* 0x002fea000383ffff */
[----:B------:R-:W-:Y:S05]  /*1ba00*/  BRA `(.L_x_5307) ;  /* 0xffffffb400f07947 */ /* 0x000fea000383ffff */
.L_x_5224:
        /* <DEDUP_REMOVED lines=8> */
.L_x_5309:
[----:B------:R-:W-:Y:S05]  /*1ba90*/  BSYNC B0 ;  /* 0x0000000000007941 */ /* 0x000fea0003800000 */
.L_x_5308:
        /* <DEDUP_REMOVED lines=15> */
.L_x_5310:
        /* <DEDUP_REMOVED lines=39> */
.L_x_5311:
[----:B------:R-:W-:Y:S02]  /*1be00*/  IMAD.MOV.U32 R13, RZ, RZ, R4 ;  /* 0x000000ffff0d7224 */ /* 0x000fe400078e0004 */
[----:B------:R-:W-:-:S07]  /*1be10*/  IMAD.MOV.U32 R3, RZ, RZ, R14 ;  /* 0x000000ffff037224 */ /* 0x000fce00078e000e */
[----:B------:R-:W-:Y:S05]  /*1be20*/  WARPSYNC.COLLECTIVE R15, `(.L_x_5312) ;  /* 0x000000000f087348 */ /* 0x000fea0003c00000 */
[----:B------:R0:W1:Y:S02]  /*1be30*/  SHFL.IDX P6, R14, R13, R12, R11 ;  /* 0x0000000c0d0e7389 */ /* 0x00006400000c000b */
[----:B01----:R-:W-:Y:S01]  /*1be40*/  ENDCOLLECTIVE ;  /* 0x000000000000791b */ /* 0x003fe20003800000 */
.L_x_5312:
        /* <DEDUP_REMOVED lines=29> */
.L_x_5313:
[----:B------:R-:W-:Y:S02]  /*1c020*/  IMAD.MOV.U32 R13, RZ, RZ, R4 ;  /* 0x000000ffff0d7224 */ /* 0x000fe400078e0004 */
[----:B------:R-:W-:-:S07]  /*1c030*/  IMAD.MOV.U32 R7, RZ, RZ, R14 ;  /* 0x000000ffff077224 */ /* 0x000fce00078e000e */
[----:B------:R-:W-:Y:S05]  /*1c040*/  WARPSYNC.COLLECTIVE R15, `(.L_x_5314) ;  /* 0x000000000f087348 */ /* 0x000fea0003c00000 */
[----:B------:R0:W1:Y:S02]  /*1c050*/  SHFL.IDX P6, R14, R13, R12, R11 ;  /* 0x0000000c0d0e7389 */ /* 0x00006400000c000b */
[----:B01----:R-:W-:Y:S01]  /*1c060*/  ENDCOLLECTIVE ;  /* 0x000000000000791b */ /* 0x003fe20003800000 */
.L_x_5314:
        /* <DEDUP_REMOVED lines=29> */
.L_x_5315:
[----:B------:R-:W-:Y:S02]  /*1c240*/  IMAD.MOV.U32 R13, RZ, RZ, R4 ;  /* 0x000000ffff0d7224 */ /* 0x000fe400078e0004 */
[----:B------:R-:W-:-:S07]  /*1c250*/  IMAD.MOV.U32 R6, RZ, RZ, R14 ;  /* 0x000000ffff067224 */ /* 0x000fce00078e000e */
[----:B------:R-:W-:Y:S05]  /*1c260*/  WARPSYNC.COLLECTIVE R15, `(.L_x_5316) ;  /* 0x000000000f087348 */ /* 0x000fea0003c00000 */
[----:B------:R0:W1:Y:S02]  /*1c270*/  SHFL.IDX P6, R14, R13, R12, R11 ;  /* 0x0000000c0d0e7389 */ /* 0x00006400000c000b */
[----:B01----:R-:W-:Y:S01]  /*1c280*/  ENDCOLLECTIVE ;  /* 0x000000000000791b */ /* 0x003fe20003800000 */
.L_x_5316:
[----:B------:R-:W-:Y:S01]  /*1c290*/  IMAD.MOV.U32 R2, RZ, RZ, R14 ;  /* 0x000000ffff027224 */ /* 0x000fe200078e000e */
[----:B------:R-:W-:Y:S06]  /*1c2a0*/  BRA `(.L_x_5317) ;  /* 0xffffffb4007c7947 */ /* 0x000fec000383ffff */
.L_x_5231:
[----:B0-----:R0:W1:Y:S02]  /*1c2b0*/  SYNCS.PHASECHK.TRANS64.TRYWAIT P0, [R6+URZ+0x38840], R20 ;  /* 0x03884014060075a7 */ /* 0x001064000800017f */
[----:B-1----:R-:W-:Y:S05]  /*1c2c0*/  @!P0 NANOSLEEP.SYNCS 0x989680 ;  /* 0x009896800000895d */ /* 0x002fea0003900000 */
[----:B------:R-:W1:Y:S02]  /*1c2d0*/  @!P0 SYNCS.PHASECHK.TRANS64 P0, [R6+URZ+0x38840], R20 ;  /* 0x03884014060085a7 */ /* 0x000e64000800007f */
[----:B-1----:R-:W-:Y:S05]  /*1c2e0*/  @!P0 BRA `(.L_x_5231) ;  /* 0xfffffffc00f08947 */ /* 0x002fea000383ffff */
[----:B------:R-:W-:Y:S05]  /*1c2f0*/  BRA `(.L_x_5318) ;  /* 0xffffffbc00107947 */ /* 0x000fea000383ffff */
.L_x_5232:
        /* <DEDUP_REMOVED lines=8> */
.L_x_5320:
[----:B------:R-:W-:Y:S05]  /*1c380*/  BSYNC B1 ;  /* 0x0000000000017941 */ /* 0x000fea0003800000 */
.L_x_5319:
        /* <DEDUP_REMOVED lines=9> */
.L_x_5321:
[----:B------:R-:W-:Y:S02]  /*1c420*/  IMAD.MOV.U32 R13, RZ, RZ, R25 ;  /* 0x000000ffff0d7224 */ /* 0x000fe400078e0019 */
[----:B------:R-:W-:Y:S02]  /*1c430*/  IMAD.MOV.U32 R12, RZ, RZ, 0x1 ;  /* 0x00000001ff0c7424 */ /* 0x000fe400078e00ff */
[----:B------:R-:W-:-:S07]  /*1c440*/  IMAD.MOV.U32 R2, RZ, RZ, R14 ;  /* 0x000000ffff027224 */ /* 0x000fce00078e000e */
[----:B------:R-:W-:Y:S05]  /*1c450*/  WARPSYNC.COLLECTIVE R15, `(.L_x_5322) ;  /* 0x000000000f087348 */ /* 0x000fea0003c00000 */
[----:B------:R0:W1:Y:S02]  /*1c460*/  SHFL.IDX P6, R14, R13, R12, R11 ;  /* 0x0000000c0d0e7389 */ /* 0x00006400000c000b */
[----:B01----:R-:W-:Y:S01]  /*1c470*/  ENDCOLLECTIVE ;  /* 0x000000000000791b */ /* 0x003fe20003800000 */
.L_x_5322:
        /* <DEDUP_REMOVED lines=11> */
.L_x_5323:
[----:B------:R-:W-:Y:S02]  /*1c530*/  IMAD.MOV.U32 R13, RZ, RZ, R25 ;  /* 0x000000ffff0d7224 */ /* 0x000fe400078e0019 */
[----:B------:R-:W-:Y:S02]  /*1c540*/  IMAD.MOV.U32 R12, RZ, RZ, 0x2 ;  /* 0x00000002ff0c7424 */ /* 0x000fe400078e00ff */
[----:B------:R-:W-:-:S07]  /*1c550*/  IMAD.MOV.U32 R2, RZ, RZ, R14 ;  /* 0x000000ffff027224 */ /* 0x000fce00078e000e */
[----:B------:R-:W-:Y:S05]  /*1c560*/  WARPSYNC.COLLECTIVE R15, `(.L_x_5324) ;  /* 0x000000000f087348 */ /* 0x000fea0003c00000 */
[----:B------:R0:W1:Y:S02]  /*1c570*/  SHFL.IDX P6, R14, R13, R12, R11 ;  /* 0x0000000c0d0e7389 */ /* 0x00006400000c000b */
[----:B01----:R-:W-:Y:S01]  /*1c580*/  ENDCOLLECTIVE ;  /* 0x000000000000791b */ /* 0x003fe20003800000 */
.L_x_5324:
        /* <DEDUP_REMOVED lines=11> */
.L_x_5325:
[----:B------:R-:W-:Y:S02]  /*1c640*/  IMAD.MOV.U32 R13, RZ, RZ, R25 ;  /* 0x000000ffff0d7224 */ /* 0x000fe400078e0019 */
[----:B------:R-:W-:Y:S02]  /*1c650*/  IMAD.MOV.U32 R12, RZ, RZ, 0x3 ;  /* 0x00000003ff0c7424 */ /* 0x000fe400078e00ff */
[----:B------:R-:W-:-:S07]  /*1c660*/  IMAD.MOV.U32 R2, RZ, RZ, R14 ;  /* 0x000000ffff027224 */ /* 0x000fce00078e000e */
[----:B------:R-:W-:Y:S05]  /*1c670*/  WARPSYNC.COLLECTIVE R15, `(.L_x_5326) ;  /* 0x000000000f087348 */ /* 0x000fea0003c00000 */
[----:B------:R0:W1:Y:S02]  /*1c680*/  SHFL.IDX P6, R14, R13, R12, R11 ;  /* 0x0000000c0d0e7389 */ /* 0x00006400000c000b */
[----:B01----:R-:W-:Y:S01]  /*1c690*/  ENDCOLLECTIVE ;  /* 0x000000000000791b */ /* 0x003fe20003800000 */
.L_x_5326:
        /* <DEDUP_REMOVED lines=11> */
.L_x_5327:
[----:B------:R-:W-:Y:S01]  /*1c750*/  IMAD.MOV.U32 R2, RZ, RZ, R14 ;  /* 0x000000ffff027224 */ /* 0x000fe200078e000e */
[----:B------:R-:W-:Y:S06]  /*1c760*/  BRA `(.L_x_5328) ;  /* 0xffffffb800987947 */ /* 0x000fec000383ffff */
.L_x_5237:
[----:B---3--:R3:W4:Y:S02]  /*1c770*/  SYNCS.PHASECHK.TRANS64.TRYWAIT P0, [R6+URZ+0x38860], R20 ;  /* 0x03886014060075a7 */ /* 0x008724000800017f */
[----:B----4-:R-:W-:Y:S05]  /*1c780*/  @!P0 NANOSLEEP.SYNCS 0x989680 ;  /* 0x009896800000895d */ /* 0x010fea0003900000 */
[----:B------:R-:W4:Y:S02]  /*1c790*/  @!P0 SYNCS.PHASECHK.TRANS64 P0, [R6+URZ+0x38860], R20 ;  /* 0x03886014060085a7 */ /* 0x000f24000800007f */
[----:B----4-:R-:W-:Y:S05]  /*1c7a0*/  @!P0 BRA `(.L_x_5237) ;  /* 0xfffffffc00f08947 */ /* 0x010fea000383ffff */
[----:B------:R-:W-:Y:S05]  /*1c7b0*/  BRA `(.L_x_5329) ;  /* 0xffffffb800e87947 */ /* 0x000fea000383ffff */
.L_x_5238:
        /* <DEDUP_REMOVED lines=8> */
.L_x_5331:
[----:B------:R-:W-:Y:S05]  /*1c840*/  BSYNC B1 ;  /* 0x0000000000017941 */ /* 0x000fea0003800000 */
.L_x_5330:
        /* <DEDUP_REMOVED lines=13> */
.L_x_5332:
        /* <DEDUP_REMOVED lines=17> */
.L_x_5333:
        /* <DEDUP_REMOVED lines=16> */
.L_x_5334:
        /* <DEDUP_REMOVED lines=19> */
.L_x_5335:
        /* <DEDUP_REMOVED lines=14> */
.L_x_5336:
        /* <DEDUP_REMOVED lines=16> */
.L_x_5337:
        /* <DEDUP_REMOVED lines=14> */
.L_x_5338:
[----:B------:R-:W-:Y:S05]  /*1cf20*/  BRA `(.L_x_5339) ;  /* 0xffffffb8004c7947 */ /* 0x000fea000383ffff */
.L_x_5246:
        /* <DEDUP_REMOVED lines=8> */
.L_x_5341:
[----:B------:R-:W-:Y:S05]  /*1cfb0*/  BSYNC B0 ;  /* 0x0000000000007941 */ /* 0x000fea0003800000 */
.L_x_5340:
        /* <DEDUP_REMOVED lines=9> */
.L_x_5342:
        /* <DEDUP_REMOVED lines=23> */
.L_x_5343:
[----:B------:R-:W-:Y:S01]  /*1d1c0*/  IMAD.MOV.U32 R12, RZ, RZ, 0x2 ;  /* 0x00000002ff0c7424 */ /* 0x000fe200078e00ff */
[----:B------:R-:W-:-:S05]  /*1d1d0*/  SEL R4, R14, RZ, P1 ;  /* 0x000000ff0e047207 */ /* 0x000fca0000800000 */
[----:B------:R-:W-:-:S04]  /*1d1e0*/  IMAD.IADD R4, R13, 0x1, R4 ;  /* 0x000000010d047824 */ /* 0x000fc800078e0204 */
[----:B------:R-:W-:-:S07]  /*1d1f0*/  IMAD.MOV.U32 R13, RZ, RZ, R4 ;  /* 0x000000ffff0d7224 */ /* 0x000fce00078e0004 */
[----:B------:R-:W-:Y:S05]  /*1d200*/  WARPSYNC.COLLECTIVE R15, `(.L_x_5344) ;  /* 0x000000000f087348 */ /* 0x000fea0003c00000 */
[----:B------:R0:W1:Y:S02]  /*1d210*/  SHFL.UP P6, R14, R13, R12, R11 ;  /* 0x0400000c0d0e7389 */ /* 0x00006400000c000b */
[----:B01----:R-:W-:Y:S01]  /*1d220*/  ENDCOLLECTIVE ;  /* 0x000000000000791b */ /* 0x003fe20003800000 */
.L_x_5344:
[----:B------:R-:W-:Y:S01]  /*1d230*/  IMAD.MOV.U32 R12, RZ, RZ, 0x4 ;  /* 0x00000004ff0c7424 */ /* 0x000fe200078e00ff */
[----:B------:R-:W-:-:S05]  /*1d240*/  SEL R3, R14, RZ, P2 ;  /* 0x000000ff0e037207 */ /* 0x000fca0001000000 */
[----:B------:R-:W-:-:S04]  /*1d250*/  IMAD.IADD R2, R4, 0x1, R3 ;  /* 0x0000000104027824 */ /* 0x000fc800078e0203 */
[----:B------:R-:W-:-:S07]  /*1d260*/  IMAD.MOV.U32 R13, RZ, RZ, R2 ;  /* 0x000000ffff0d7224 */ /* 0x000fce00078e0002 */
[----:B------:R-:W-:Y:S05]  /*1d270*/  WARPSYNC.COLLECTIVE R15, `(.L_x_5345) ;  /* 0x000000000f087348 */ /* 0x000fea0003c00000 */
[----:B------:R0:W1:Y:S02]  /*1d280*/  SHFL.UP P6, R14, R13, R12, R11 ;  /* 0x0400000c0d0e7389 */ /* 0x00006400000c000b */
[----:B01----:R-:W-:Y:S01]  /*1d290*/  ENDCOLLECTIVE ;  /* 0x000000000000791b */ /* 0x003fe20003800000 */
.L_x_5345:
[----:B------:R-:W-:Y:S01]  /*1d2a0*/  IMAD.MOV.U32 R12, RZ, RZ, 0x8 ;  /* 0x00000008ff0c7424 */ /* 0x000fe200078e00ff */
[----:B------:R-:W-:-:S05]  /*1d2b0*/  SEL R3, R14, RZ, P3 ;  /* 0x000000ff0e037207 */ /* 0x000fca0001800000 */
[----:B------:R-:W-:-:S04]  /*1d2c0*/  IMAD.IADD R3, R2, 0x1, R3 ;  /* 0x0000000102037824 */ /* 0x000fc800078e0203 */
[----:B------:R-:W-:-:S07]  /*1d2d0*/  IMAD.MOV.U32 R13, RZ, RZ, R3 ;  /* 0x000000ffff0d7224 */ /* 0x000fce00078e0003 */
[----:B------:R-:W-:Y:S05]  /*1d2e0*/  WARPSYNC.COLLECTIVE R15, `(.L_x_5346) ;  /* 0x000000000f087348 */ /* 0x000fea0003c00000 */
[----:B------:R0:W1:Y:S02]  /*1d2f0*/  SHFL.UP P6, R14, R13, R12, R11 ;  /* 0x0400000c0d0e7389 */ /* 0x00006400000c000b */
[----:B01----:R-:W-:Y:S01]  /*1d300*/  ENDCOLLECTIVE ;  /* 0x000000000000791b */ /* 0x003fe20003800000 */
.L_x_5346:
[----:B------:R-:W-:Y:S01]  /*1d310*/  IMAD.MOV.U32 R12, RZ, RZ, 0x10 ;  /* 0x00000010ff0c7424 */ /* 0x000fe200078e00ff */
[----:B------:R-:W-:-:S05]  /*1d320*/  SEL R4, R14, RZ, P4 ;  /* 0x000000ff0e047207 */ /* 0x000fca0002000000 */
[----:B------:R-:W-:-:S04]  /*1d330*/  IMAD.IADD R4, R3, 0x1, R4 ;  /* 0x0000000103047824 */ /* 0x000fc800078e0204 */
[----:B------:R-:W-:-:S07]  /*1d340*/  IMAD.MOV.U32 R13, RZ, RZ, R4 ;  /* 0x000000ffff0d7224 */ /* 0x000fce00078e0004 */
[----:B------:R-:W-:Y:S05]  /*1d350*/  WARPSYNC.COLLECTIVE R15, `(.L_x_5347) ;  /* 0x000000000f087348 */ /* 0x000fea0003c00000 */
[----:B------:R0:W1:Y:S02]  /*1d360*/  SHFL.UP P6, R14, R13, R12, R11 ;  /* 0x0400000c0d0e7389 */ /* 0x00006400000c000b */
[----:B01----:R-:W-:Y:S01]  /*1d370*/  ENDCOLLECTIVE ;  /* 0x000000000000791b */ /* 0x003fe20003800000 */
.L_x_5347:
        /* <DEDUP_REMOVED lines=8> */
.L_x_5348:
[----:B------:R-:W-:Y:S05]  /*1d400*/  BRA `(.L_x_5349) ;  /* 0xffffffb800e87947 */ /* 0x000fea000383ffff */
.L_x_5249:
[----:B------:R-:W-:Y:S01]  /*1d410*/  BSSY B0, `(.L_x_5350) ;  /* 0x0000007000007945 */ /* 0x000fe20003800000 */
[----:B------:R-:W-:Y:S02]  /*1d420*/  IMAD.MOV.U32 R12, RZ, RZ, 0x1 ;  /* 0x00000001ff0c7424 */ /* 0x000fe400078e00ff */
[----:B------:R-:W-:Y:S02]  /*1d430*/  IMAD.MOV.U32 R11, RZ, RZ, RZ ;  /* 0x000000ffff0b7224 */ /* 0x000fe400078e00ff */
[----:B------:R-:W-:-:S07]  /*1d440*/  IMAD.MOV.U32 R15, RZ, RZ, -0x1 ;  /* 0xffffffffff0f7424 */ /* 0x000fce00078e00ff */
[----:B------:R-:W-:Y:S05]  /*1d450*/  WARPSYNC.COLLECTIVE R15, `(.L_x_5351) ;  /* 0x000000000f087348 */ /* 0x000fea0003c00000 */
[----:B------:R0:W1:Y:S02]  /*1d460*/  SHFL.UP P6, R14, R13, R12, R11 ;  /* 0x0400000c0d0e7389 */ /* 0x00006400000c000b */
[----:B01----:R-:W-:Y:S01]  /*1d470*/  ENDCOLLECTIVE ;  /* 0x000000000000791b */ /* 0x003fe20003800000 */
.L_x_5351:
[----:B------:R-:W-:Y:S05]  /*1d480*/  BSYNC B0 ;  /* 0x0000000000007941 */ /* 0x000fea0003800000 */
.L_x_5350:
        /* <DEDUP_REMOVED lines=8> */
.L_x_5352:
[----:B------:R-:W-:Y:S01]  /*1d510*/  IMAD.MOV.U32 R12, RZ, RZ, 0x4 ;  /* 0x00000004ff0c7424 */ /* 0x000fe200078e00ff */
[----:B------:R-:W-:-:S05]  /*1d520*/  SEL R2, R14, RZ, P2 ;  /* 0x000000ff0e027207 */ /* 0x000fca0001000000 */
[----:B------:R-:W-:-:S04]  /*1d530*/  IMAD.IADD R2, R13, 0x1, R2 ;  /* 0x000000010d027824 */ /* 0x000fc800078e0202 */
[----:B------:R-:W-:-:S07]  /*1d540*/  IMAD.MOV.U32 R13, RZ, RZ, R2 ;  /* 0x000000ffff0d7224 */ /* 0x000fce00078e0002 */
[----:B------:R-:W-:Y:S05]  /*1d550*/  WARPSYNC.COLLECTIVE R15, `(.L_x_5353) ;  /* 0x000000000f087348 */ /* 0x000fea0003c00000 */
[----:B------:R0:W1:Y:S02]  /*1d560*/  SHFL.UP P6, R14, R13, R12, R11 ;  /* 0x0400000c0d0e7389 */ /* 0x00006400000c000b */
[----:B01----:R-:W-:Y:S01]  /*1d570*/  ENDCOLLECTIVE ;  /* 0x000000000000791b */ /* 0x003fe20003800000 */
.L_x_5353:
[----:B------:R-:W-:Y:S01]  /*1d580*/  IMAD.MOV.U32 R12, RZ, RZ, 0x8 ;  /* 0x00000008ff0c7424 */ /* 0x000fe200078e00ff */
[----:B------:R-:W-:-:S05]  /*1d590*/  SEL R3, R14, RZ, P3 ;  /* 0x000000ff0e037207 */ /* 0x000fca0001800000 */
[----:B------:R-:W-:-:S04]  /*1d5a0*/  IMAD.IADD R3, R2, 0x1, R3 ;  /* 0x0000000102037824 */ /* 0x000fc800078e0203 */
[----:B------:R-:W-:-:S07]  /*1d5b0*/  IMAD.MOV.U32 R13, RZ, RZ, R3 ;  /* 0x000000ffff0d7224 */ /* 0x000fce00078e0003 */
[----:B------:R-:W-:Y:S05]  /*1d5c0*/  WARPSYNC.COLLECTIVE R15, `(.L_x_5354) ;  /* 0x000000000f087348 */ /* 0x000fea0003c00000 */
[----:B------:R0:W1:Y:S02]  /*1d5d0*/  SHFL.UP P6, R14, R13, R12, R11 ;  /* 0x0400000c0d0e7389 */ /* 0x00006400000c000b */
[----:B01----:R-:W-:Y:S01]  /*1d5e0*/  ENDCOLLECTIVE ;  /* 0x000000000000791b */ /* 0x003fe20003800000 */
.L_x_5354:
[----:B------:R-:W-:Y:S01]  /*1d5f0*/  IMAD.MOV.U32 R12, RZ, RZ, 0x10 ;  /* 0x00000010ff0c7424 */ /* 0x000fe200078e00ff */
[----:B------:R-:W-:-:S05]  /*1d600*/  SEL R4, R14, RZ, P4 ;  /* 0x000000ff0e047207 */ /* 0x000fca0002000000 */
[----:B------:R-:W-:-:S04]  /*1d610*/  IMAD.IADD R4, R3, 0x1, R4 ;  /* 0x0000000103047824 */ /* 0x000fc800078e0204 */
[----:B------:R-:W-:-:S07]  /*1d620*/  IMAD.MOV.U32 R13, RZ, RZ, R4 ;  /* 0x000000ffff0d7224 */ /* 0x000fce00078e0004 */
[----:B------:R-:W-:Y:S05]  /*1d630*/  WARPSYNC.COLLECTIVE R15, `(.L_x_5355) ;  /* 0x000000000f087348 */ /* 0x000fea0003c00000 */
[----:B------:R0:W1:Y:S02]  /*1d640*/  SHFL.UP P6, R14, R13, R12, R11 ;  /* 0x0400000c0d0e7389 */ /* 0x00006400000c000b */
[----:B01----:R-:W-:Y:S01]  /*1d650*/  ENDCOLLECTIVE ;  /* 0x000000000000791b */ /* 0x003fe20003800000 */
.L_x_5355:
        /* <DEDUP_REMOVED lines=8> */
.L_x_5356:
[----:B------:R-:W-:Y:S05]  /*1d6e0*/  BRA `(.L_x_5357) ;  /* 0xffffffb800d47947 */ /* 0x000fea000383ffff */
.L_x_5251:
[----:B------:R-:W-:Y:S01]  /*1d6f0*/  BSSY B0, `(.L_x_5358) ;  /* 0x0000006000007945 */ /* 0x000fe20003800000 */
[----:B------:R-:W-:Y:S01]  /*1d700*/  PLOP3.LUT P6, PT, P6, PT, PT, 0x8, 0x0 ;  /* 0x000000000000781c */ /* 0x000fe200037ce170 */
[----:B------:R-:W-:-:S12]  /*1d710*/  IMAD.MOV.U32 R15, RZ, RZ, -0x1 ;  /* 0xffffffffff0f7424 */ /* 0x000fd800078e00ff */
[----:B0-----:R-:W-:Y:S05]  /*1d720*/  WARPSYNC.COLLECTIVE R15, `(.L_x_5359) ;  /* 0x000000000f087348 */ /* 0x001fea0003c00000 */
[----:B------:R-:W-:Y:S01]  /*1d730*/  VOTE.ANY R14, PT, P6 ;  /* 0x00000000000e7806 */ /* 0x000fe200030e0100 */
[----:B0-----:R-:W-:Y:S06]  /*1d740*/  ENDCOLLECTIVE ;  /* 0x000000000000791b */ /* 0x001fec0003800000 */
.L_x_5359:
[----:B------:R-:W-:Y:S05]  /*1d750*/  BSYNC B0 ;  /* 0x0000000000007941 */ /* 0x000fea0003800000 */
.L_x_5358:
        /* <DEDUP_REMOVED lines=8> */
.L_x_5360:
[----:B------:R-:W-:Y:S02]  /*1d7e0*/  IMAD.IADD R27, R12, 0x1, R27 ;  /* 0x000000010c1b7824 */ /* 0x000fe400078e021b */
[----:B------:R-:W-:Y:S02]  /*1d7f0*/  IMAD.MOV.U32 R13, RZ, RZ, R8 ;  /* 0x000000ffff0d7224 */ /* 0x000fe400078e0008 */
[----:B------:R-:W-:-:S07]  /*1d800*/  IMAD.MOV.U32 R25, RZ, RZ, R14 ;  /* 0x000000ffff197224 */ /* 0x000fce00078e000e */
[----:B------:R-:W-:Y:S05]  /*1d810*/  WARPSYNC.COLLECTIVE R15, `(.L_x_5361) ;  /* 0x000000000f087348 */ /* 0x000fea0003c00000 */
[----:B------:R0:W1:Y:S02]  /*1d820*/  SHFL.IDX P6, R14, R13, R12, R11 ;  /* 0x0000000c0d0e7389 */ /* 0x00006400000c000b */
[----:B01----:R-:W-:Y:S01]  /*1d830*/  ENDCOLLECTIVE ;  /* 0x000000000000791b */ /* 0x003fe20003800000 */
.L_x_5361:
[----:B------:R-:W-:Y:S01]  /*1d840*/  IMAD.MOV.U32 R8, RZ, RZ, R14 ;  /* 0x000000ffff087224 */ /* 0x000fe200078e000e */
[----:B------:R-:W-:Y:S06]  /*1d850*/  BRA `(.L_x_5362) ;  /* 0xffffffb800b87947 */ /* 0x000fec000383ffff */
.L_x_5253:
[----:B------:R-:W-:Y:S01]  /*1d860*/  BSSY B0, `(.L_x_5363) ;  /* 0x0000007000007945 */ /* 0x000fe20003800000 */
[----:B------:R-:W-:Y:S02]  /*1d870*/  IMAD.MOV.U32 R13, RZ, RZ, R3 ;  /* 0x000000ffff0d7224 */ /* 0x000fe400078e0003 */
[----:B------:R-:W-:Y:S02]  /*1d880*/  IMAD.MOV.U32 R11, RZ, RZ, 0x1f ;  /* 0x0000001fff0b7424 */ /* 0x000fe400078e00ff */
[----:B------:R-:W-:-:S07]  /*1d890*/  IMAD.MOV.U32 R15, RZ, RZ, -0x1 ;  /* 0xffffffffff0f7424 */ /* 0x000fce00078e00ff */
[----:B0-23--:R-:W-:Y:S05]  /*1d8a0*/  WARPSYNC.COLLECTIVE R15, `(.L_x_5364) ;  /* 0x000000000f087348 */ /* 0x00dfea0003c00000 */
[----:B------:R1:W4:Y:S02]  /*1d8b0*/  SHFL.IDX P6, R14, R13, R12, R11 ;  /* 0x0000000c0d0e7389 */ /* 0x00032400000c000b */
[----:B01234-:R-:W-:Y:S01]  /*1d8c0*/  ENDCOLLECTIVE ;  /* 0x000000000000791b */ /* 0x01ffe20003800000 */
.L_x_5364:
[----:B------:R-:W-:Y:S05]  /*1d8d0*/  BSYNC B0 ;  /* 0x0000000000007941 */ /* 0x000fea0003800000 */
.L_x_5363:
[----:B------:R-:W-:Y:S01]  /*1d8e0*/  IMAD.MOV.U32 R24, RZ, RZ, R14 ;  /* 0x000000ffff187224 */ /* 0x000fe200078e000e */
[----:B------:R-:W-:Y:S06]  /*1d8f0*/  BRA `(.L_x_5252) ;  /* 0xffffffb800a87947 */ /* 0x000fec000383ffff */
.L_x_5259:
[----:B0-----:R0:W1:Y:S02]  /*1d900*/  SYNCS.PHASECHK.TRANS64.TRYWAIT P0, [R5+URZ+0x38820], R0 ;  /* 0x03882000050075a7 */ /* 0x001064000800017f */
[----:B-1----:R-:W-:Y:S05]  /*1d910*/  @!P0 NANOSLEEP.SYNCS 0x989680 ;  /* 0x009896800000895d */ /* 0x002fea0003900000 */
[----:B------:R-:W1:Y:S02]  /*1d920*/  @!P0 SYNCS.PHASECHK.TRANS64 P0, [R5+URZ+0x38820], R0 ;  /* 0x03882000050085a7 */ /* 0x000e64000800007f */
[----:B-1----:R-:W-:Y:S05]  /*1d930*/  @!P0 BRA `(.L_x_5259) ;  /* 0xfffffffc00f08947 */ /* 0x002fea000383ffff */
[----:B------:R-:W-:Y:S05]  /*1d940*/  BRA `(.L_x_5365) ;  /* 0xffffffc400007947 */ /* 0x000fea000383ffff */
.L_x_5260:
        /* <DEDUP_REMOVED lines=11> */
.L_x_5367:
[----:B------:R-:W-:Y:S05]  /*1da00*/  BSYNC B0 ;  /* 0x0000000000007941 */ /* 0x000fea0003800000 */
.L_x_5366:
[----:B------:R-:W-:Y:S05]  /*1da10*/  BRA `(.L_x_5368) ;  /* 0xffffffc000e87947 */ /* 0x000fea000383ffff */
.L_x_5263:
[----:B------:R-:W-:Y:S01]  /*1da20*/  BSSY B1, `(.L_x_5369) ;  /* 0x0000006000017945 */ /* 0x000fe20003800000 */
[----:B------:R-:W-:-:S07]  /*1da30*/  IMAD.MOV.U32 R15, RZ, RZ, -0x1 ;  /* 0xffffffffff0f7424 */ /* 0x000fce00078e00ff */
[----:B0-234-:R-:W-:Y:S05]  /*1da40*/  WARPSYNC.COLLECTIVE R15, `(.L_x_5370) ;  /* 0x000000000f0c7348 */ /* 0x01dfea0003c00000 */
[----:B------:R-:W-:Y:S02]  /*1da50*/  ELECT P6, UR62, PT ;  /* 0x00000000003e782f */ /* 0x000fe400038c0000 */
[----:B------:R-:W-:Y:S01]  /*1da60*/  MOV R14, UR62 ;  /* 0x0000003e000e7c02 */ /* 0x000fe20008000f00 */
[----:B0-234-:R-:W-:Y:S10]  /*1da70*/  ENDCOLLECTIVE ;  /* 0x000000000000791b */ /* 0x01dff40003800000 */
.L_x_5370:
[----:B------:R-:W-:Y:S05]  /*1da80*/  BSYNC B1 ;  /* 0x0000000000017941 */ /* 0x000fea0003800000 */
.L_x_5369:
[----:B------:R-:W-:Y:S05]  /*1da90*/  BRA `(.L_x_5371) ;  /* 0xffffffc000e07947 */ /* 0x000fea000383ffff */
.L_x_5265:
[----:B0-----:R0:W1:Y:S02]  /*1daa0*/  SYNCS.PHASECHK.TRANS64.TRYWAIT P1, [R3+URZ+0x38840], R2 ;  /* 0x03884002030075a7 */ /* 0x001064000802017f */
[----:B-1----:R-:W-:Y:S05]  /*1dab0*/  @!P1 NANOSLEEP.SYNCS 0x989680 ;  /* 0x009896800000995d */ /* 0x002fea0003900000 */
[----:B------:R-:W1:Y:S02]  /*1dac0*/  @!P1 SYNCS.PHASECHK.TRANS64 P1, [R3+URZ+0x38840], R2 ;  /* 0x03884002030095a7 */ /* 0x000e64000802007f */
[----:B-1----:R-:W-:Y:S05]  /*1dad0*/  @!P1 BRA `(.L_x_5265) ;  /* 0xfffffffc00f09947 */ /* 0x002fea000383ffff */
[----:B------:R-:W-:Y:S05]  /*1dae0*/  BRA `(.L_x_5372) ;  /* 0xffffffc400007947 */ /* 0x000fea000383ffff */
.L_x_5267:
[----:B-1----:R1:W0:Y:S02]  /*1daf0*/  SYNCS.PHASECHK.TRANS64.TRYWAIT P1, [R5+URZ+0x38840], R0 ;  /* 0x03884000050075a7 */ /* 0x002224000802017f */
[----:B0-----:R-:W-:Y:S05]  /*1db00*/  @!P1 NANOSLEEP.SYNCS 0x989680 ;  /* 0x009896800000995d */ /* 0x001fea0003900000 */
[----:B------:R-:W0:Y:S02]  /*1db10*/  @!P1 SYNCS.PHASECHK.TRANS64 P1, [R5+URZ+0x38840], R0 ;  /* 0x03884000050095a7 */ /* 0x000e24000802007f */
[----:B0-----:R-:W-:Y:S05]  /*1db20*/  @!P1 BRA `(.L_x_5267) ;  /* 0xfffffffc00f09947 */ /* 0x001fea000383ffff */
[----:B------:R-:W-:Y:S05]  /*1db30*/  BRA `(.L_x_5373) ;  /* 0xffffffc4000c7947 */ /* 0x000fea000383ffff */
.L_x_5269:
[----:B------:R0:W0:Y:S02]  /*1db40*/  SYNCS.PHASECHK.TRANS64.TRYWAIT P1, [R3+URZ+0x38860], R2 ;  /* 0x03886002030075a7 */ /* 0x000024000802017f */
[----:B0-----:R-:W-:Y:S05]  /*1db50*/  @!P1 NANOSLEEP.SYNCS 0x989680 ;  /* 0x009896800000995d */ /* 0x001fea0003900000 */
[----:B------:R-:W0:Y:S02]  /*1db60*/  @!P1 SYNCS.PHASECHK.TRANS64 P1, [R3+URZ+0x38860], R2 ;  /* 0x03886002030095a7 */ /* 0x000e24000802007f */
[----:B0-----:R-:W-:Y:S05]  /*1db70*/  @!P1 BRA `(.L_x_5269) ;  /* 0xfffffffc00f09947 */ /* 0x001fea000383ffff */
[----:B------:R-:W-:Y:S05]  /*1db80*/  BRA `(.L_x_5374) ;  /* 0xffffffc400087947 */ /* 0x000fea000383ffff */
.L_x_5375:
        /* <DEDUP_REMOVED lines=15> */
.L_x_5846:


//--------------------- .text._ZN7cutlass13device_kernelIN5flash11enable_sm90INS1_16FlashAttnFwdSm90INS1_25CollectiveMainloopFwdSm90ILi2EN4cute5tupleIJNS5_1CILi1EEES8_S8_EEENS6_IJNS7_ILi64EEESA_SA_EEELi512ENS_10bfloat16_tEfNS_4arch4Sm90ELb1ELb0ELb1ELb1ELb1ELb1ELb1ELb0ELb0ELb1ELb1ELb0EEENS1_21CollectiveEpilogueFwdINS6_IJSA_NS7_ILi512EEESA_EEES9_SC_SE_Li256ELb1ELb1ELb1ELb0EEENS1_36VarlenDynamicPersistentTileSchedulerILi64ELi64ELi256ELi128ELb1ELb1ELb1ELb1ELb1ELb1EEEEEEEEEvNT_6ParamsE --------------------------
	.section	.text._ZN7cutlass13device_kernelIN5flash11enable_sm90INS1_16FlashAttnFwdSm90INS1_25CollectiveMainloopFwdSm90ILi2EN4cute5tupleIJNS5_1CILi1EEES8_S8_EEENS6_IJNS7_ILi64EEESA_SA_EEELi512ENS_10bfloat16_tEfNS_4arch4Sm90ELb1ELb0ELb1ELb1ELb1ELb1ELb1ELb0ELb0ELb1ELb1ELb0EEENS1_21CollectiveEpilogueFwdINS6_IJSA_NS7_ILi512EEESA_EEES9_SC_SE_Li256ELb1ELb1ELb1ELb0EEENS1_36VarlenDynamicPersistentTileSchedulerILi64ELi64ELi256ELi128ELb1ELb1ELb1ELb1ELb1ELb1EEEEEEEEEvNT_6ParamsE,"ax",@progbits
	.align	128
.text._ZN7cutlass13device_kernelIN5flash11enable_sm90INS1_16FlashAttnFwdSm90INS1_25CollectiveMainloopFwdSm90ILi2EN4cute5tupleIJNS5_1CILi1EEES8_S8_EEENS6_IJNS7_ILi64EEESA_SA_EEELi512ENS_10bfloat16_tEfNS_4arch4Sm90ELb1ELb0ELb1ELb1ELb1ELb1ELb1ELb0ELb0ELb1ELb1ELb0EEENS1_21CollectiveEpilogueFwdINS6_IJSA_NS7_ILi512EEESA_EEES9_SC_SE_Li256ELb1ELb1ELb1ELb0EEENS1_36VarlenDynamicPersistentTileSchedulerILi64ELi64ELi256ELi128ELb1ELb1ELb1ELb1ELb1ELb1EEEEEEEEEvNT_6ParamsE:
        .type           _ZN7cutlass13device_kernelIN5flash11enable_sm90INS1_16FlashAttnFwdSm90INS1_25CollectiveMainloopFwdSm90ILi2EN4cute5tupleIJNS5_1CILi1EEES8_S8_EEENS6_IJNS7_ILi64EEESA_SA_EEELi512ENS_10bfloat16_tEfNS_4arch4Sm90ELb1ELb0ELb1ELb1ELb1ELb1ELb1ELb0ELb0ELb1ELb1ELb0EEENS1_21CollectiveEpilogueFwdINS6_IJSA_NS7_ILi512EEESA_EEES9_SC_SE_Li256ELb1ELb1ELb1ELb0EEENS1_36VarlenDynamicPersistentTileSchedulerILi64ELi64ELi256ELi128ELb1ELb1ELb1ELb1ELb1ELb1EEEEEEEEEvNT_6ParamsE,@function
        .size           _ZN7cutlass13device_kernelIN5flash11enable_sm90INS1_16FlashAttnFwdSm90INS1_25CollectiveMainloopFwdSm90ILi2EN4cute5tupleIJNS5_1CILi1EEES8_S8_EEENS6_IJNS7_ILi64EEESA_SA_EEELi512ENS_10bfloat16_tEfNS_4arch4Sm90ELb1ELb0ELb1ELb1ELb1ELb1ELb1ELb0ELb0ELb1ELb1ELb0EEENS1_21CollectiveEpilogueFwdINS6_IJSA_NS7_ILi512EEESA_EEES9_SC_SE_Li256ELb1ELb1ELb1ELb0EEENS1_36VarlenDynamicPersistentTileSchedulerILi64ELi64ELi256ELi128ELb1ELb1ELb1ELb1ELb1ELb1EEEEEEEEEvNT_6ParamsE,(.L_x_5847 - _ZN7cutlass13device_kernelIN5flash11enable_sm90INS1_16FlashAttnFwdSm90INS1_25CollectiveMainloopFwdSm90ILi2EN4cute5tupleIJNS5_1CILi1EEES8_S8_EEENS6_IJNS7_ILi64EEESA_SA_EEELi512ENS_10bfloat16_tEfNS_4arch4Sm90ELb1ELb0ELb1ELb1ELb1ELb1ELb1ELb0ELb0ELb1ELb1ELb0EEENS1_21CollectiveEpilogueFwdINS6_IJSA_NS7_ILi512EEESA_EEES9_SC_SE_Li256ELb1ELb1ELb1ELb0EEENS1_36VarlenDynamicPersistentTileSchedulerILi64ELi64ELi256ELi128ELb1ELb1ELb1ELb1ELb1ELb1EEEEEEEEEvNT_6ParamsE)
        .other          _ZN7cutlass13device_kernelIN5flash11enable_sm90INS1_16FlashAttnFwdSm90INS1_25CollectiveMainloopFwdSm90ILi2EN4cute5tupleIJNS5_1CILi1EEES8_S8_EEENS6_IJNS7_ILi64EEESA_SA_EEELi512ENS_10bfloat16_tEfNS_4arch4Sm90ELb1ELb0ELb1ELb1ELb1ELb1ELb1ELb0ELb0ELb1ELb1ELb0EEENS1_21CollectiveEpilogueFwdINS6_IJSA_NS7_ILi512EEESA_EEES9_SC_SE_Li256ELb1ELb1ELb1ELb0EEENS1_36VarlenDynamicPersistentTileSchedulerILi64ELi64ELi256ELi128ELb1ELb1ELb1ELb1ELb1ELb1EEEEEEEEEvNT_6ParamsE,@"STO_CUDA_ENTRY STV_DEFAULT"
_ZN7cutlass13device_kernelIN5flash11enable_sm90INS1_16FlashAttnFwdSm90INS1_25CollectiveMainloopFwdSm90ILi2EN4cute5tupleIJNS5_1CILi1EEES8_S8_EEENS6_IJNS7_ILi64EEESA_SA_EEELi512ENS_10bfloat16_tEfNS_4arch4Sm90ELb1ELb0ELb1ELb1ELb1ELb1ELb1ELb0ELb0ELb1ELb1ELb0EEENS1_21CollectiveEpilogueFwdINS6_IJSA_NS7_ILi512EEESA_EEES9_SC_SE_Li256ELb1ELb1ELb1ELb0EEENS1_36VarlenDynamicPersistentTileSchedulerILi64ELi64ELi256ELi128ELb1ELb1ELb1ELb1ELb1ELb1EEEEEEEEEvNT_6ParamsE:
[----:B------:R-:W0:Y:S02]  /*0000*/  LDC R1, c[0x0][0x28] ;  /* 0x00000a00ff017b82 */ /* 0x000e240000000800 */
[----:B0-----:R-:W-:Y:S01]  /*0010*/  VIADD R1, R1, 0xffffff78 ;  /* 0xffffff7801017836 */ /* 0x001fe20000000000 */
[----:B------:R-:W0:Y:S01]  /*0020*/  S2R R0, SR_TID.X ;  /* 0x0000000000007919 */ /* 0x000e220000002100 */
[----:B------:R-:W-:Y:S01]  /*0030*/  ELECT P0, URZ, PT ;  /* 0x00000000003f782f */ /* 0x000fe20003800000 */
[----:B------:R-:W-:Y:S01]  /*0040*/  BSSY B0, `(.L_x_5376) ;  /* 0x000000d000007945 */ /* 0x000fe20003800000 */
[----:B0-----:R-:W-:-:S05]  /*0050*/  SHF.R.U32.HI R2, RZ, 0x5, R0 ;  /* 0x00000005ff027819 */ /* 0x001fca0000011600 */
        /* <DEDUP_REMOVED lines=11> */
.L_x_5377:
[----:B------:R-:W-:Y:S05]  /*0110*/  BSYNC B0 ;  /* 0x0000000000007941 */ /* 0x000fea0003800000 */
.L_x_5376:
[----:B------:R-:W-:Y:S01]  /*0120*/  SHF.R.U32.HI R4, RZ, 0x7, R0 ;  /* 0x00000007ff047819 */ /* 0x000fe20000011600 */
[----:B------:R-:W-:Y:S01]  /*0130*/  VOTEU.ANY UP0, P0 ;  /* 0x00000000003f7886 */ /* 0x000fe20000000100 */
[----:B------:R-:W0:Y:S01]  /*0140*/  SHFL.IDX PT, R3, R2, RZ, 0x1f ;  /* 0x00001fff02037589 */ /* 0x000e2200000e0000 */
[----:B------:R-:W-:Y:S01]  /*0150*/  UMOV UR4, 0x80 ;  /* 0x0000008000047882 */ /* 0x000fe20000000000 */
[----:B------:R-:W-:Y:S01]  /*0160*/  UMOV UR7, 0x100 ;  /* 0x0000010000077882 */ /* 0x000fe20000000000 */
[----:B------:R-:W-:Y:S01]  /*0170*/  VOTEU.ANY UP1, P0 ;  /* 0x00000000003f7886 */ /* 0x000fe20000020100 */
[----:B------:R-:W1:Y:S01]  /*0180*/  SHFL.IDX PT, R4, R4, RZ, 0x1f ;  /* 0x00001fff04047589 */ /* 0x000e6200000e0000 */
[----:B------:R-:W2:Y:S01]  /*0190*/  @UP0 S2UR UR8, SR_CgaCtaId ;  /* 0x00000000000809c3 */ /* 0x000ea20000008800 */
[----:B------:R-:W-:Y:S01]  /*01a0*/  @UP0 UMOV UR6, 0x400 ;  /* 0x0000040000060882 */ /* 0x000fe20000000000 */
[----:B------:R-:W-:-:S04]  /*01b0*/  @UP0 UIADD3 UR4, -UR4, 0x100000, URZ ;  /* 0x0010000004040890 */ /* 0x000fc8000fffe13f */
[----:B------:R-:W-:Y:S02]  /*01c0*/  @UP0 USHF.L.U32 UR5, UR4, 0xb, URZ ;  /* 0x0000000b04050899 */ /* 0x000fe4000800063f */
[----:B------:R-:W-:Y:S01]  /*01d0*/  @UP0 USHF.L.U32 UR4, UR4, 0x1, URZ ;  /* 0x0000000104040899 */ /* 0x000fe2000800063f */
[----:B------:R-:W-:Y:S01]  /*01e0*/  VOTEU.ANY UP2, P0 ;  /* 0x00000000003f7886 */ /* 0x000fe20000040100 */
[----:B0-----:R-:W-:Y:S01]  /*01f0*/  ISETP.NE.AND P1, PT, R3, RZ, PT ;  /* 0x000000ff0300720c */ /* 0x001fe20003f25270 */
[----:B-1----:R0:W-:Y:S01]  /*0200*/  STL [R1+0x7c], R4 ;  /* 0x00007c0401007387 */ /* 0x0021e20000100800 */
[----:B--2---:R-:W-:Y:S02]  /*0210*/  @UP0 ULEA UR8, UR8, UR6, 0x18 ;  /* 0x0000000608080291 */ /* 0x004fe4000f8ec03f */
[----:B------:R-:W-:-:S04]  /*0220*/  @UP0 UIADD3 UR6, -UR7, 0x100000, URZ ;  /* 0x0010000007060890 */ /* 0x000fc8000fffe13f */
[----:B------:R-:W-:Y:S02]  /*0230*/  @UP0 USHF.L.U32 UR7, UR6, 0xb, URZ ;  /* 0x0000000b06070899 */ /* 0x000fe4000800063f */
[----:B------:R-:W-:Y:S01]  /*0240*/  @UP0 USHF.L.U32 UR6, UR6, 0x1, URZ ;  /* 0x0000000106060899 */ /* 0x000fe2000800063f */
[----:B------:R-:W-:Y:S01]  /*0250*/  VOTEU.ANY UP0, P0 ;  /* 0x00000000003f7886 */ /* 0x000fe20000000100 */
[----:B------:R-:W1:Y:S04]  /*0260*/  FENCE.VIEW.ASYNC.S ;  /* 0x00000000000073c6 */ /* 0x000e680000000000 */
[----:B-1----:R0:W1:Y:S01]  /*0270*/  @UP0 SYNCS.EXCH.64 URZ, [UR8+0x38800], UR4 ;  /* 0x03880004083f05b2 */ /* 0x0020620008000100 */
[----:B------:R0:W2:Y:S05]  /*0280*/  @UP1 SYNCS.EXCH.64 URZ, [UR8+0x38810], UR4 ;  /* 0x03881004083f15b2 */ /* 0x0000aa0008000100 */
[----:B------:R0:W3:Y:S02]  /*0290*/  @UP2 SYNCS.EXCH.64 URZ, [UR8+0x38820], UR6 ;  /* 0x03882006083f25b2 */ /* 0x0000e40008000100 */
[----:B0-----:R-:W-:Y:S05]  /*02a0*/  @P1 BRA `(.L_x_5378) ;  /* 0x0000000000381947 */ /* 0x001fea0003800000 */
        /* <DEDUP_REMOVED lines=12> */
[----:B------:R0:W0:Y:S01]  /*0370*/  SYNCS.EXCH.64 URZ, [UR6+0x38848], UR4 ;  /* 0x03884804063f75b2 */ /* 0x0000220008000100 */
[----:B------:R-:W-:Y:S01]  /*0380*/  NOP ;  /* 0x0000000000007918 */ /* 0x000fe20000000000 */
.L_x_5378:
        /* <DEDUP_REMOVED lines=22> */
.L_x_5379:
        /* <DEDUP_REMOVED lines=18> */
.L_x_5380:
        /* <DEDUP_REMOVED lines=22> */
.L_x_5381:
        /* <DEDUP_REMOVED lines=22> */
.L_x_5382:
[----:B------:R-:W-:Y:S01]  /*08d0*/  IMAD.MOV.U32 R3, RZ, RZ, 0x1 ;  /* 0x00000001ff037424 */ /* 0x000fe200078e00ff */
[----:B------:R-:W-:Y:S01]  /*08e0*/  ISETP.NE.AND P0, PT, R4, RZ, PT ;  /* 0x000000ff0400720c */ /* 0x000fe20003f05270 */
[----:B------:R-:W-:Y:S01]  /*08f0*/  NOP ;  /* 0x0000000000007918 */ /* 0x000fe20000000000 */
[----:B------:R-:W-:Y:S01]  /*0900*/  ULDC.64 UR40, c[0x0][0x208] ;  /* 0x0000820000287ab9 */ /* 0x000fe20000000a00 */
[----:B------:R-:W-:Y:S01]  /*0910*/  BSSY B9, `(.L_x_5383) ;  /* 0x000238e000097945 */ /* 0x000fe20003800000 */
[----:B------:R-:W-:-:S05]  /*0920*/  SEL R3, R3, 0x2, !P0 ;  /* 0x0000000203037807 */ /* 0x000fca0004000000 */
[----:B------:R0:W-:Y:S02]  /*0930*/  STL [R1+0x10], R3 ;  /* 0x0000100301007387 */ /* 0x0001e40000100800 */
[----:B01234-:R-:W-:Y:S06]  /*0940*/  BAR.SYNC.DEFER_BLOCKING 0x0 ;  /* 0x0000000000007b1d */ /* 0x01ffec0000010000 */
[----:B------:R-:W-:Y:S05]  /*0950*/  @!P0 BRA `(.L_x_5384) ;  /* 0x000001a400ac8947 */ /* 0x000fea0003800000 */
.L_x_5385:
[----:B------:R-:W-:-:S08]  /*0960*/  NOP ;  /* 0x0000000000007918 */ /* 0x000fd00000000000 */
[----:B------:R-:W0:Y:S02]  /*0970*/  USETMAXREG.TRY_ALLOC.CTAPOOL UP0, 0xe8 ;  /* 0x000000e8000079c8 */ /* 0x000e240008000600 */
[----:B0-----:R-:W-:-:S13]  /*0980*/  PLOP3.LUT P0, PT, PT, PT, UP0, 0x80, 0x0 ;  /* 0x000000000000781c */ /* 0x001fda0003f0f008 */
[----:B------:R-:W-:Y:S05]  /*0990*/  @!P0 BRA `(.L_x_5385) ;  /* 0xfffffffc00f08947 */ /* 0x000fea000383ffff */
[----:B------:R-:W-:Y:S01]  /*09a0*/  SHF.R.U32.HI R2, RZ, 0x7, R0 ;  /* 0x00000007ff027819 */ /* 0x000fe20000011600 */
[----:B------:R-:W0:Y:S03]  /*09b0*/  S2UR UR4, SR_CgaCtaId ;  /* 0x00000000000479c3 */ /* 0x000e260000008800 */
[----:B------:R-:W-:Y:S02]  /*09c0*/  ISETP.NE.AND P0, PT, R2, 0x1, PT ;  /* 0x000000010200780c */ /* 0x000fe40003f05270 */
        /* <DEDUP_REMOVED lines=12> */
[----:B------:R-:W2:Y:S01]  /*0a90*/  LDL.LU R22, [R1+0x10] ;  /* 0x0000100001167983 */ /* 0x000ea20000300800 */
[----:B------:R-:W-:Y:S02]  /*0aa0*/  VIADD R0, R0, 0xffffff80 ;  /* 0xffffff8000007836 */ /* 0x000fe40000000000 */
[----:B------:R-:W-:Y:S02]  /*0ab0*/  IMAD.MOV.U32 R229, RZ, RZ, 0x40 ;  /* 0x00000040ffe57424 */ /* 0x000fe400078e00ff */
[----:B------:R-:W-:Y:S01]  /*0ac0*/  IMAD.MOV.U32 R185, RZ, RZ, RZ ;  /* 0x000000ffffb97224 */ /* 0x000fe200078e00ff */
[----:B------:R-:W-:Y:S01]  /*0ad0*/  SHF.R.S32.HI R3, RZ, 0x1f, R0 ;  /* 0x0000001fff037819 */ /* 0x000fe20000011400 */
[----:B------:R-:W-:-:S03]  /*0ae0*/  IMAD.MOV.U32 R192, RZ, RZ, RZ ;  /* 0x000000ffffc07224 */ /* 0x000fc600078e00ff */
[CC--:B------:R-:W-:Y:S02]  /*0af0*/  LEA.HI R4, R3.reuse, R0.reuse, RZ, 0x4 ;  /* 0x0000000003047211 */ /* 0x0c0fe400078f20ff */
[CC--:B------:R-:W-:Y:S02]  /*0b00*/  LEA.HI R5, R3.reuse, R0.reuse, RZ, 0x5 ;  /* 0x0000000003057211 */ /* 0x0c0fe400078f28ff */
[CC--:B------:R-:W-:Y:S02]  /*0b10*/  LEA.HI R2, R3.reuse, R0.reuse, RZ, 0x7 ;  /* 0x0000000003027211 */ /* 0x0c0fe400078f38ff */
[CC--:B------:R-:W-:Y:S02]  /*0b20*/  LEA.HI R11, R3.reuse, R0.reuse, RZ, 0x2 ;  /* 0x00000000030b7211 */ /* 0x0c0fe400078f10ff */
[----:B------:R-:W-:Y:S02]  /*0b30*/  LEA.HI R3, R3, R0, RZ, 0x3 ;  /* 0x0000000003037211 */ /* 0x000fe400078f18ff */
[----:B------:R-:W-:-:S02]  /*0b40*/  LOP3.LUT R9, R2, 0xffffff80, RZ, 0xc0, !PT ;  /* 0xffffff8002097812 */ /* 0x000fc400078ec0ff */
[----:B------:R-:W-:Y:S02]  /*0b50*/  LOP3.LUT R21, R3, 0xfffffff8, RZ, 0xc0, !PT ;  /* 0xfffffff803157812 */ /* 0x000fe400078ec0ff */
[----:B------:R-:W-:Y:S01]  /*0b60*/  LOP3.LUT R3, R4, 0xfffffff0, RZ, 0xc0, !PT ;  /* 0xfffffff004037812 */ /* 0x000fe200078ec0ff */
[C---:B------:R-:W-:Y:S01]  /*0b70*/  IMAD.IADD R9, R0.reuse, 0x1, -R9 ;  /* 0x0000000100097824 */ /* 0x040fe200078e0a09 */
[----:B------:R-:W-:Y:S01]  /*0b80*/  SHF.R.S32.HI R7, RZ, 0x4, R4 ;  /* 0x00000004ff077819 */ /* 0x000fe20000011404 */
[C---:B------:R-:W-:Y:S01]  /*0b90*/  IMAD.IADD R21, R0.reuse, 0x1, -R21 ;  /* 0x0000000100157824 */ /* 0x040fe200078e0a15 */
[----:B------:R-:W-:Y:S01]  /*0ba0*/  LOP3.LUT R19, R11, 0xfffffffc, RZ, 0xc0, !PT ;  /* 0xfffffffc0b137812 */ /* 0x000fe200078ec0ff */
[----:B------:R-:W-:Y:S01]  /*0bb0*/  IMAD.IADD R3, R0, 0x1, -R3 ;  /* 0x0000000100037824 */ /* 0x000fe200078e0a03 */
[----:B------:R-:W-:Y:S01]  /*0bc0*/  LEA.HI R4, R4, R7, RZ, 0x1 ;  /* 0x0000000704047211 */ /* 0x000fe200078f08ff */
[----:B------:R-:W-:Y:S01]  /*0bd0*/  IMAD.SHL.U32 R195, R21, 0x8, RZ ;  /* 0x0000000815c37824 */ /* 0x000fe200078e00ff */
[----:B------:R-:W-:Y:S01]  /*0be0*/  SHF.R.S32.HI R187, RZ, 0x2, R11 ;  /* 0x00000002ffbb7819 */ /* 0x000fe2000001140b */
[----:B------:R-:W-:Y:S01]  /*0bf0*/  IMAD.IADD R19, R0, 0x1, -R19 ;  /* 0x0000000100137824 */ /* 0x000fe200078e0a13 */
[----:B------:R-:W-:Y:S01]  /*0c00*/  SHF.R.S32.HI R8, RZ, 0x1f, R3 ;  /* 0x0000001fff087819 */ /* 0x000fe20000011403 */
[----:B------:R-:W-:Y:S01]  /*0c10*/  VIADD R35, R195, 0x80 ;  /* 0x00000080c3237836 */ /* 0x000fe20000000000 */
[----:B------:R-:W-:Y:S01]  /*0c20*/  SHF.R.S32.HI R0, RZ, 0x1f, R9 ;  /* 0x0000001fff007819 */ /* 0x000fe20000011409 */
[----:B------:R-:W-:Y:S01]  /*0c30*/  VIADD R25, R187, 0x20 ;  /* 0x00000020bb197836 */ /* 0x000fe20000000000 */
[----:B------:R-:W-:Y:S01]  /*0c40*/  LEA.HI R10, R8, R3, RZ, 0x3 ;  /* 0x00000003080a7211 */ /* 0x000fe200078f18ff */
[C---:B------:R-:W-:Y:S01]  /*0c50*/  IMAD.SHL.U32 R18, R19.reuse, 0x8, RZ ;  /* 0x0000000813127824 */ /* 0x040fe200078e00ff */
[--C-:B------:R-:W-:Y:S01]  /*0c60*/  SHF.R.S32.HI R24, RZ, 0x5, R5.reuse ;  /* 0x00000005ff187819 */ /* 0x100fe20000011405 */
[----:B------:R-:W-:Y:S01]  /*0c70*/  IMAD.SHL.U32 R190, R19, 0x4, RZ ;  /* 0x0000000413be7824 */ /* 0x000fe200078e00ff */
[----:B------:R-:W-:Y:S01]  /*0c80*/  LOP3.LUT R4, R4, 0x1ffffffe, RZ, 0xc0, !PT ;  /* 0x1ffffffe04047812 */ /* 0x000fe200078ec0ff */
[----:B------:R-:W-:Y:S01]  /*0c90*/  VIADD R34, R195, 0xc0 ;  /* 0x000000c0c3227836 */ /* 0x000fe20000000000 */
[----:B------:R-:W-:Y:S01]  /*0ca0*/  SHF.R.S32.HI R5, RZ, 0x1f, R5 ;  /* 0x0000001fff057819 */ /* 0x000fe20000011405 */
[----:B------:R-:W-:Y:S01]  /*0cb0*/  VIADD R226, R18, 0x40 ;  /* 0x0000004012e27836 */ /* 0x000fe20000000000 */
[-C--:B------:R-:W-:Y:S01]  /*0cc0*/  LEA.HI R6, R0, R9.reuse, RZ, 0x2 ;  /* 0x0000000900067211 */ /* 0x080fe200078f10ff */
[----:B------:R-:W-:Y:S01]  /*0cd0*/  IMAD.IADD R4, R7, 0x1, -R4 ;  /* 0x0000000107047824 */ /* 0x000fe200078e0a04 */
[----:B------:R-:W-:Y:S01]  /*0ce0*/  SHF.R.S32.HI R20, RZ, 0x7, R2 ;  /* 0x00000007ff147819 */ /* 0x000fe20000011402 */
[----:B------:R-:W-:Y:S01]  /*0cf0*/  VIADD R33, R195, 0x100 ;  /* 0x00000100c3217836 */ /* 0x000fe20000000000 */
        /* <DEDUP_REMOVED lines=9> */
[----:B------:R-:W-:Y:S01]  /*0d90*/  VIADD R225, R18, 0x60 ;  /* 0x0000006012e17836 */ /* 0x000fe20000000000 */
[----:B------:R-:W-:Y:S01]  /*0da0*/  LOP3.LUT R5, R5, 0x3ffffc, RZ, 0xc0, !PT ;  /* 0x003ffffc05057812 */ /* 0x000fe200078ec0ff */
[C---:B------:R-:W-:Y:S01]  /*0db0*/  VIADD R32, R195.reuse, 0x140 ;  /* 0x00000140c3207836 */ /* 0x040fe20000000000 */
[----:B------:R-:W-:Y:S01]  /*0dc0*/  SHF.R.S32.HI R3, RZ, 0x1f, R25 ;  /* 0x0000001fff037819 */ /* 0x000fe20000011419 */
[----:B------:R-:W-:Y:S01]  /*0dd0*/  VIADD R36, R195, 0x40 ;  /* 0x00000040c3247836 */ /* 0x000fe20000000000 */
[----:B------:R-:W-:Y:S01]  /*0de0*/  LEA.HI R0, R0, R9, RZ, 0x5 ;  /* 0x0000000900007211 */ /* 0x000fe200078f28ff */
[----:B------:R-:W-:Y:S01]  /*0df0*/  IMAD.IADD R9, R9, 0x1, -R6 ;  /* 0x0000000109097824 */ /* 0x000fe200078e0a06 */
[----:B------:R-:W-:Y:S01]  /*0e00*/  LEA.HI R8, R8, R7, RZ, 0x3 ;  /* 0x0000000708087211 */ /* 0x000fe200078f18ff */
[----:B------:R-:W-:Y:S01]  /*0e10*/  IMAD.IADD R5, R24, 0x1, -R5 ;  /* 0x0000000118057824 */ /* 0x000fe200078e0a05 */
[----:B------:R-:W-:Y:S01]  /*0e20*/  LEA.HI R6, R3, R25, RZ, 0x3 ;  /* 0x0000001903067211 */ /* 0x000fe200078f18ff */
[----:B------:R-:W-:Y:S01]  /*0e30*/  IMAD.SHL.U32 R3, R12, 0x40, RZ ;  /* 0x000000400c037824 */ /* 0x000fe200078e00ff */
[----:B------:R-:W-:Y:S01]  /*0e40*/  LOP3.LUT R8, R8, 0xfffffff8, RZ, 0xc0, !PT ;  /* 0xfffffff808087812 */ /* 0x000fe200078ec0ff */
[----:B------:R-:W-:Y:S01]  /*0e50*/  IMAD R23, R5, 0x10, R16 ;  /* 0x0000001005177824 */ /* 0x000fe200078e0210 */
[----:B------:R-:W-:Y:S01]  /*0e60*/  SHF.R.S32.HI R0, RZ, 0x5, R0 ;  /* 0x00000005ff007819 */ /* 0x000fe20000011400 */
[----:B------:R-:W-:Y:S01]  /*0e70*/  IMAD.SHL.U32 R5, R25, 0x40, RZ ;  /* 0x0000004019057824 */ /* 0x000fe200078e00ff */
[----:B------:R-:W-:Y:S01]  /*0e80*/  LOP3.LUT R3, R3, 0x1c0, RZ, 0xc0, !PT ;  /* 0x000001c003037812 */ /* 0x000fe200078ec0ff */
[----:B------:R-:W-:Y:S01]  /*0e90*/  IMAD.IADD R193, R7, 0x1, -R8 ;  /* 0x0000000107c17824 */ /* 0x000fe200078e0a08 */
[----:B------:R-:W-:Y:S01]  /*0ea0*/  LOP3.LUT R10, R10, 0x7ffffe00, RZ, 0xc0, !PT ;  /* 0x7ffffe000a0a7812 */ /* 0x000fe200078ec0ff */
[--C-:B------:R-:W-:Y:S01]  /*0eb0*/  IMAD.U32 R8, R23, 0x40, R4.reuse ;  /* 0x0000004017087824 */ /* 0x100fe200078e0004 */
[----:B------:R-:W-:Y:S01]  /*0ec0*/  LOP3.LUT R4, R3, 0x8, R4, 0xf8, !PT ;  /* 0x0000000803047812 */ /* 0x000fe200078ef804 */
[----:B------:R-:W-:Y:S01]  /*0ed0*/  IMAD R193, R0, 0x10, R193 ;  /* 0x0000001000c17824 */ /* 0x000fe200078e02c1 */
[----:B------:R-:W-:Y:S01]  /*0ee0*/  SHF.R.U32.HI R3, RZ, 0x3, R3 ;  /* 0x00000003ff037819 */ /* 0x000fe20000011603 */
[----:B------:R-:W-:Y:S01]  /*0ef0*/  IMAD R10, R24, 0x400, R10 ;  /* 0x00000400180a7824 */ /* 0x000fe200078e020a */
[----:B------:R-:W-:Y:S01]  /*0f00*/  SHF.R.S32.HI R0, RZ, 0x1f, R11 ;  /* 0x0000001fff007819 */ /* 0x000fe2000001140b */
[----:B------:R-:W-:Y:S01]  /*0f10*/  IMAD.SHL.U32 R6, R6, 0x40, RZ ;  /* 0x0000004006067824 */ /* 0x000fe200078e00ff */
[----:B------:R-:W-:Y:S01]  /*0f20*/  LOP3.LUT R3, R4, R3, RZ, 0x3c, !PT ;  /* 0x0000000304037212 */ /* 0x000fe200078e3cff */
[C---:B------:R-:W-:Y:S01]  /*0f30*/  VIADD R31, R195.reuse, 0x180 ;  /* 0x00000180c31f7836 */ /* 0x040fe20000000000 */
[----:B------:R-:W-:Y:S01]  /*0f40*/  LEA.HI R2, R2, R20, RZ, 0x1 ;  /* 0x0000001402027211 */ /* 0x000fe200078f08ff */
[----:B------:R-:W-:Y:S01]  /*0f50*/  VIADD R209, R190, 0x10 ;  /* 0x00000010bed17836 */ /* 0x000fe20000000000 */
[----:B------:R-:W-:Y:S01]  /*0f60*/  LEA.HI R0, R0, R187, RZ, 0x3 ;  /* 0x000000bb00007211 */ /* 0x000fe200078f18ff */
[----:B------:R-:W-:Y:S01]  /*0f70*/  IMAD.IADD R10, R10, 0x1, R3 ;  /* 0x000000010a0a7824 */ /* 0x000fe200078e0203 */
[----:B------:R-:W-:Y:S01]  /*0f80*/  LOP3.LUT R2, R2, 0xfffffe, RZ, 0xc0, !PT ;  /* 0x00fffffe02027812 */ /* 0x000fe200078ec0ff */
[----:B------:R-:W-:Y:S01]  /*0f90*/  VIADD R30, R195, 0x1c0 ;  /* 0x000001c0c31e7836 */ /* 0x000fe20000000000 */
[----:B------:R-:W-:Y:S01]  /*0fa0*/  LEA.HI R3, R19, R19, RZ, 0x1 ;  /* 0x0000001313037211 */ /* 0x000fe200078f08ff */
[----:B------:R-:W-:Y:S01]  /*0fb0*/  VIADD R224, R18, 0x80 ;  /* 0x0000008012e07836 */ /* 0x000fe20000000000 */
[----:B------:R-:W-:Y:S01]  /*0fc0*/  LOP3.LUT R0, R0, 0xfffffff8, RZ, 0xc0, !PT ;  /* 0xfffffff800007812 */ /* 0x000fe200078ec0ff */
[----:B------:R-:W-:Y:S01]  /*0fd0*/  IMAD.IADD R2, R20, 0x1, -R2 ;  /* 0x0000000114027824 */ /* 0x000fe200078e0a02 */
[----:B------:R-:W-:Y:S01]  /*0fe0*/  LOP3.LUT R5, R5, 0x1c0, RZ, 0xc0, !PT ;  /* 0x000001c005057812 */ /* 0x000fe200078ec0ff */
[C---:B------:R-:W-:Y:S01]  /*0ff0*/  VIADD R223, R18.reuse, 0xa0 ;  /* 0x000000a012df7836 */ /* 0x040fe20000000000 */
[----:B------:R-:W-:Y:S01]  /*1000*/  SHF.R.S32.HI R37, RZ, 0x1f, R35 ;  /* 0x0000001fff257819 */ /* 0x000fe20000011423 */
[----:B------:R-:W-:Y:S01]  /*1010*/  IMAD.IADD R194, R187, 0x1, -R0 ;  /* 0x00000001bbc27824 */ /* 0x000fe200078e0a00 */
[----:B------:R-:W-:Y:S01]  /*1020*/  LOP3.LUT R4, R3, 0x1ffffffe, RZ, 0xc0, !PT ;  /* 0x1ffffffe03047812 */ /* 0x000fe200078ec0ff */
[C---:B------:R-:W-:Y:S01]  /*1030*/  VIADD R29, R18.reuse, 0x1c0 ;  /* 0x000001c0121d7836 */ /* 0x040fe20000000000 */
[----:B------:R-:W-:Y:S01]  /*1040*/  SHF.R.S32.HI R35, RZ, 0x1f, R34 ;  /* 0x0000001fff237819 */ /* 0x000fe20000011422 */
[----:B------:R-:W-:Y:S01]  /*1050*/  STL [R1+0x14], R24 ;  /* 0x0000141801007387 */ /* 0x000fe20000100800 */
[----:B------:R-:W-:Y:S01]  /*1060*/  SHF.R.U32.HI R7, RZ, 0x3, R5 ;  /* 0x00000003ff077819 */ /* 0x000fe20000011605 */
[C---:B------:R-:W-:Y:S01]  /*1070*/  VIADD R27, R18.reuse, 0x1e0 ;  /* 0x000001e0121b7836 */ /* 0x040fe20000000000 */
[----:B------:R-:W-:Y:S01]  /*1080*/  SHF.R.S32.HI R3, RZ, 0x1f, R226 ;  /* 0x0000001fff037819 */ /* 0x000fe200000114e2 */
[----:B------:R-:W-:Y:S01]  /*1090*/  STL [R1+0x70], R20 ;  /* 0x0000701401007387 */ /* 0x000fe20000100800 */
[----:B------:R-:W-:Y:S01]  /*10a0*/  SHF.R.S32.HI R34, RZ, 0x1f, R33 ;  /* 0x0000001fff227819 */ /* 0x000fe20000011421 */
[----:B------:R-:W-:Y:S01]  /*10b0*/  VIADD R222, R18, 0xc0 ;  /* 0x000000c012de7836 */ /* 0x000fe20000000000 */
[----:B------:R-:W-:Y:S01]  /*10c0*/  LOP3.LUT R5, R5, 0x38, R18, 0xf8, !PT ;  /* 0x0000003805057812 */ /* 0x000fe200078ef812 */
[----:B------:R-:W-:Y:S01]  /*10d0*/  IMAD.SHL.U32 R28, R2, 0x100, RZ ;  /* 0x00000100021c7824 */ /* 0x000fe200078e00ff */
[----:B------:R-:W-:Y:S01]  /*10e0*/  LOP3.LUT R6, R6, 0xfffffe00, RZ, 0xc0, !PT ;  /* 0xfffffe0006067812 */ /* 0x000fe200078ec0ff */
[----:B------:R0:W-:Y:S01]  /*10f0*/  STL [R1+0x84], R8 ;  /* 0x0000840801007387 */ /* 0x0001e20000100800 */
[----:B------:R-:W-:Y:S01]  /*1100*/  SHF.R.S32.HI R0, RZ, 0x1f, R225 ;  /* 0x0000001fff007819 */ /* 0x000fe200000114e1 */
[C---:B------:R-:W-:Y:S01]  /*1110*/  VIADD R221, R18.reuse, 0xe0 ;  /* 0x000000e012dd7836 */ /* 0x040fe20000000000 */
[----:B------:R-:W-:Y:S01]  /*1120*/  SHF.R.S32.HI R33, RZ, 0x1f, R32 ;  /* 0x0000001fff217819 */ /* 0x000fe20000011420 */
[----:B------:R-:W-:Y:S01]  /*1130*/  STL [R1+0x68], RZ ;  /* 0x000068ff01007387 */ /* 0x000fe20000100800 */
[----:B------:R-:W-:Y:S01]  /*1140*/  SHF.R.S32.HI R38, RZ, 0x1f, R36 ;  /* 0x0000001fff267819 */ /* 0x000fe20000011424 */
[C---:B------:R-:W-:Y:S01]  /*1150*/  VIADD R220, R18.reuse, 0x100 ;  /* 0x0000010012dc7836 */ /* 0x040fe20000000000 */
[----:B------:R-:W-:Y:S01]  /*1160*/  SHF.R.S32.HI R32, RZ, 0x1f, R31 ;  /* 0x0000001fff207819 */ /* 0x000fe2000001141f */
[----:B------:R-:W-:Y:S01]  /*1170*/  STL [R1+0x8], R29 ;  /* 0x0000081d01007387 */ /* 0x000fe20000100800 */
[----:B------:R-:W-:Y:S01]  /*1180*/  SHF.R.S32.HI R36, RZ, 0x1f, R209 ;  /* 0x0000001fff247819 */ /* 0x000fe200000114d1 */
[C---:B------:R-:W-:Y:S01]  /*1190*/  VIADD R219, R18.reuse, 0x120 ;  /* 0x0000012012db7836 */ /* 0x040fe20000000000 */
[----:B------:R-:W-:Y:S01]  /*11a0*/  SHF.R.S32.HI R31, RZ, 0x1f, R30 ;  /* 0x0000001fff1f7819 */ /* 0x000fe2000001141e */
[----:B------:R-:W-:Y:S01]  /*11b0*/  STL [R1+0x4], R27 ;  /* 0x0000041b01007387 */ /* 0x000fe20000100800 */
[----:B------:R-:W-:Y:S01]  /*11c0*/  SHF.R.S32.HI R11, RZ, 0x1f, R224 ;  /* 0x0000001fff0b7819 */ /* 0x000fe200000114e0 */
[----:B------:R-:W-:Y:S01]  /*11d0*/  VIADD R218, R18, 0x140 ;  /* 0x0000014012da7836 */ /* 0x000fe20000000000 */
[----:B------:R-:W-:Y:S01]  /*11e0*/  SHF.L.U64.HI R30, R226, 0x1, R3 ;  /* 0x00000001e21e7819 */ /* 0x000fe20000010203 */
[----:B------:R-:W-:Y:S01]  /*11f0*/  STL [R1+0x80], R28 ;  /* 0x0000801c01007387 */ /* 0x000fe20000100800 */
[----:B0-----:R-:W-:Y:S01]  /*1200*/  LOP3.LUT R8, R6, R5, R7, 0xf6, !PT ;  /* 0x0000000506087212 */ /* 0x001fe200078ef607 */
[----:B------:R-:W-:Y:S01]  /*1210*/  IMAD.MOV.U32 R5, RZ, RZ, R13 ;  /* 0x000000ffff057224 */ /* 0x000fe200078e000d */
[----:B------:R-:W-:Y:S01]  /*1220*/  SHF.R.S32.HI R2, RZ, 0x1f, R223 ;  /* 0x0000001fff027819 */ /* 0x000fe200000114df */
[----:B------:R-:W-:Y:S01]  /*1230*/  STL [R1+0x74], R36 ;  /* 0x0000742401007387 */ /* 0x000fe20000100800 */
[----:B------:R-:W-:Y:S01]  /*1240*/  SHF.L.U64.HI R0, R225, 0x1, R0 ;  /* 0x00000001e1007819 */ /* 0x000fe20000010200 */
[----:B------:R-:W-:Y:S01]  /*1250*/  IMAD.MOV.U32 R7, RZ, RZ, R15 ;  /* 0x000000ffff077224 */ /* 0x000fe200078e000f */
[----:B------:R-:W-:Y:S01]  /*1260*/  SHF.R.S32.HI R13, RZ, 0x1f, R222 ;  /* 0x0000001fff0d7819 */ /* 0x000fe200000114de */
[----:B------:R-:W-:Y:S01]  /*1270*/  STL [R1+0x1c], R30 ;  /* 0x00001c1e01007387 */ /* 0x000fe20000100800 */
[----:B------:R-:W-:Y:S01]  /*1280*/  SHF.L.U64.HI R3, R224, 0x1, R11 ;  /* 0x00000001e0037819 */ /* 0x000fe2000001020b */
[----:B------:R-:W-:Y:S01]  /*1290*/  IMAD.MOV.U32 R6, RZ, RZ, R14 ;  /* 0x000000ffff067224 */ /* 0x000fe200078e000e */
[----:B------:R-:W-:Y:S01]  /*12a0*/  R2P PR, R12, 0x6 ;  /* 0x000000060c007804 */ /* 0x000fe20000000000 */
[----:B------:R0:W-:Y:S01]  /*12b0*/  STL [R1+0x20], R0 ;  /* 0x0000200001007387 */ /* 0x0001e20000100800 */
[----:B------:R-:W-:Y:S01]  /*12c0*/  SHF.L.U64.HI R2, R223, 0x1, R2 ;  /* 0x00000001df027819 */ /* 0x000fe20000010202 */
        /* <DEDUP_REMOVED lines=10> */
[----:B------:R-:W-:Y:S01]  /*1370*/  IMAD.IADD R4, R19, 0x1, -R4 ;  /* 0x0000000113047824 */ /* 0x000fe200078e0a04 */
[----:B------:R-:W-:Y:S01]  /*1380*/  SHF.R.S32.HI R16, RZ, 0x1f, R217 ;  /* 0x0000001fff107819 */ /* 0x000fe200000114d9 */
[----:B------:R-:W-:Y:S01]  /*1390*/  IMAD R227, R10, 0x2, R17 ;  /* 0x000000020ae37824 */ /* 0x000fe200078e0211 */
[----:B-1----:R-:W-:Y:S01]  /*13a0*/  SHF.L.U64.HI R3, R221, 0x1, R12 ;  /* 0x00000001dd037819 */ /* 0x002fe2000001020c */
[----:B------:R0:W-:Y:S01]  /*13b0*/  STL [R1+0x2c], R0 ;  /* 0x00002c0001007387 */ /* 0x0001e20000100800 */
[----:B------:R-:W-:Y:S01]  /*13c0*/  SHF.R.S32.HI R25, RZ, 0x1f, R216 ;  /* 0x0000001fff197819 */ /* 0x000fe200000114d8 */
[----:B------:R-:W-:Y:S01]  /*13d0*/  IMAD R4, R4, 0x8, R193 ;  /* 0x0000000804047824 */ /* 0x000fe200078e02c1 */
[----:B---3--:R-:W-:Y:S01]  /*13e0*/  SHF.L.U64.HI R2, R220, 0x1, R15 ;  /* 0x00000001dc027819 */ /* 0x008fe2000001020f */
[----:B------:R1:W-:Y:S01]  /*13f0*/  STL [R1+0x30], R3 ;  /* 0x0000300301007387 */ /* 0x0003e20000100800 */
[----:B------:R-:W-:Y:S01]  /*1400*/  SHF.R.S32.HI R20, RZ, 0x1f, R215 ;  /* 0x0000001fff147819 */ /* 0x000fe200000114d7 */
[----:B------:R-:W-:Y:S01]  /*1410*/  VIADD R228, R227, 0x36420 ;  /* 0x00036420e3e47836 */ /* 0x000fe20000000000 */
[----:B------:R-:W-:Y:S01]  /*1420*/  SHF.R.S32.HI R24, RZ, 0x1f, R29 ;  /* 0x0000001fff187819 */ /* 0x000fe2000001141d */
[----:B------:R3:W-:Y:S01]  /*1430*/  STL [R1+0x34], R2 ;  /* 0x0000340201007387 */ /* 0x0007e20000100800 */
[----:B------:R-:W-:Y:S01]  /*1440*/  SHF.R.S32.HI R26, RZ, 0x1f, R27 ;  /* 0x0000001fff1a7819 */ /* 0x000fe2000001141b */
[----:B------:R-:W-:Y:S01]  /*1450*/  VIADD R184, R18, 0x20 ;  /* 0x0000002012b87836 */ /* 0x000fe20000000000 */
[----:B0-----:R-:W-:-:S02]  /*1460*/  SHF.L.U64.HI R0, R219, 0x1, R14 ;  /* 0x00000001db007819 */ /* 0x001fc4000001020e */
[----:B------:R-:W-:Y:S02]  /*1470*/  SEL R229, R229, 0xffffffc0, !P2 ;  /* 0xffffffc0e5e57807 */ /* 0x000fe40005000000 */
[----:B-1----:R-:W-:Y:S01]  /*1480*/  SHF.L.U64.HI R3, R218, 0x1, R21 ;  /* 0x00000001da037819 */ /* 0x002fe20000010215 */
[----:B------:R0:W-:Y:S01]  /*1490*/  STL [R1+0x38], R0 ;  /* 0x0000380001007387 */ /* 0x0001e20000100800 */
[----:B------:R-:W-:Y:S02]  /*14a0*/  SHF.R.S32.HI R19, RZ, 0x1f, R18 ;  /* 0x0000001fff137819 */ /* 0x000fe40000011412 */
[----:B---3--:R-:W-:Y:S01]  /*14b0*/  SHF.L.U64.HI R2, R217, 0x1, R16 ;  /* 0x00000001d9027819 */ /* 0x008fe20000010210 */
[----:B------:R1:W-:Y:S01]  /*14c0*/  STL [R1+0x3c], R3 ;  /* 0x00003c0301007387 */ /* 0x0003e20000100800 */
[----:B------:R-:W-:-:S03]  /*14d0*/  SHF.R.S32.HI R196, RZ, 0x1f, R184 ;  /* 0x0000001fffc47819 */ /* 0x000fc600000114b8 */
[----:B------:R3:W-:Y:S01]  /*14e0*/  STL [R1+0x40], R2 ;  /* 0x0000400201007387 */ /* 0x0007e20000100800 */
[----:B0-----:R-:W-:Y:S01]  /*14f0*/  IMAD.SHL.U32 R0, R9, 0x2, RZ ;  /* 0x0000000209007824 */ /* 0x001fe200078e00ff */
[----:B------:R-:W-:Y:S02]  /*1500*/  SHF.L.U64.HI R9, R216, 0x1, R25 ;  /* 0x00000001d8097819 */ /* 0x000fe40000010219 */
[----:B-1----:R-:W-:Y:S01]  /*1510*/  SHF.L.U64.HI R3, R215, 0x1, R20 ;  /* 0x00000001d7037819 */ /* 0x002fe20000010214 */
[----:B------:R-:W-:Y:S02]  /*1520*/  IMAD.IADD R212, R0, 0x1, R28 ;  /* 0x0000000100d47824 */ /* 0x000fe400078e021c */
[----:B------:R-:W-:Y:S01]  /*1530*/  STL [R1+0x44], R9 ;  /* 0x0000440901007387 */ /* 0x000fe20000100800 */
[----:B---3--:R-:W-:Y:S01]  /*1540*/  SHF.L.U64.HI R2, R29, 0x1, R24 ;  /* 0x000000011d027819 */ /* 0x008fe20000010218 */
[C---:B------:R-:W-:Y:S02]  /*1550*/  VIADD R40, R212.reuse, 0x10 ;  /* 0x00000010d4287836 */ /* 0x040fe40000000000 */
[----:B------:R0:W-:Y:S01]  /*1560*/  STL [R1+0x10], R0 ;  /* 0x0000100001007387 */ /* 0x0001e20000100800 */
[----:B------:R-:W-:-:S02]  /*1570*/  VIADD R37, R212, 0x28 ;  /* 0x00000028d4257836 */ /* 0x000fc40000000000 */
[C---:B------:R-:W-:Y:S01]  /*1580*/  VIADD R34, R212.reuse, 0x40 ;  /* 0x00000040d4227836 */ /* 0x040fe20000000000 */
[----:B------:R-:W-:Y:S01]  /*1590*/  STL [R1+0x48], R3 ;  /* 0x0000480301007387 */ /* 0x000fe20000100800 */
[C---:B------:R-:W-:Y:S02]  /*15a0*/  VIADD R31, R212.reuse, 0x58 ;  /* 0x00000058d41f7836 */ /* 0x040fe40000000000 */
[C---:B------:R-:W-:Y:S01]  /*15b0*/  VIADD R28, R212.reuse, 0x70 ;  /* 0x00000070d41c7836 */ /* 0x040fe20000000000 */
[----:B------:R1:W-:Y:S01]  /*15c0*/  STL [R1+0x4c], R2 ;  /* 0x00004c0201007387 */ /* 0x0003e20000100800 */
[C---:B------:R-:W-:Y:S01]  /*15d0*/  VIADD R25, R212.reuse, 0x88 ;  /* 0x00000088d4197836 */ /* 0x040fe20000000000 */
[----:B0-----:R-:W-:Y:S01]  /*15e0*/  SHF.L.U64.HI R0, R27, 0x1, R26 ;  /* 0x000000011b007819 */ /* 0x001fe2000001021a */
[C---:B------:R-:W-:Y:S02]  /*15f0*/  VIADD R20, R212.reuse, 0xa0 ;  /* 0x000000a0d4147836 */ /* 0x040fe40000000000 */
[----:B------:R-:W-:-:S02]  /*1600*/  VIADD R14, R212, 0xb8 ;  /* 0x000000b8d40e7836 */ /* 0x000fc40000000000 */
[----:B------:R0:W-:Y:S01]  /*1610*/  STL [R1+0x50], R0 ;  /* 0x0000500001007387 */ /* 0x0001e20000100800 */
[----:B------:R-:W-:Y:S02]  /*1620*/  VIADD R12, R212, 0xc8 ;  /* 0x000000c8d40c7836 */ /* 0x000fe40000000000 */
[----:B-1----:R-:W-:Y:S02]  /*1630*/  IMAD R2, R8, 0x2, R17 ;  /* 0x0000000208027824 */ /* 0x002fe400078e0211 */
[C---:B------:R-:W-:Y:S01]  /*1640*/  VIADD R41, R212.reuse, 0x8 ;  /* 0x00000008d4297836 */ /* 0x040fe20000000000 */
[----:B------:R-:W-:Y:S01]  /*1650*/  SHF.R.S32.HI R10, RZ, 0x1f, R12 ;  /* 0x0000001fff0a7819 */ /* 0x000fe2000001140c */
        /* <DEDUP_REMOVED lines=40> */
[C---:B------:R-:W-:Y:S01]  /*18e0*/  VIADD R9, R212.reuse, 0xe0 ;  /* 0x000000e0d4097836 */ /* 0x040fe20000000000 */
[----:B------:R-:W-:Y:S01]  /*18f0*/  SHF.R.S32.HI R29, RZ, 0x1f, R29 ;  /* 0x0000001fff1d7819 */ /* 0x000fe2000001141d */
[C---:B------:R-:W-:Y:S01]  /*1900*/  VIADD R8, R212.reuse, 0xe8 ;  /* 0x000000e8d4087836 */ /* 0x040fe20000000000 */
[----:B------:R0:W-:Y:S01]  /*1910*/  STL [R1], R0 ;  /* 0x0000000001007387 */ /* 0x0001e20000100800 */
[C---:B------:R-:W-:Y:S01]  /*1920*/  VIADD R3, R212.reuse, 0xf0 ;  /* 0x000000f0d4037836 */ /* 0x040fe20000000000 */
        /* <DEDUP_REMOVED lines=14> */
[----:B--2---:R-:W-:Y:S02]  /*1a10*/  LOP3.LUT R188, R22, 0x1, RZ, 0xfc, !PT ;  /* 0x0000000116bc7812 */ /* 0x004fe400078efcff */
[----:B0-----:R-:W-:-:S07]  /*1a20*/  CS2R R22, SRZ ;  /* 0x0000000000167805 */ /* 0x001fce000001ff00 */
.L_x_5534:
[----:B0123--:R-:W0:Y:S01]  /*1a30*/  LDC.64 R2, c[0x0][0xd88] ;  /* 0x00036200ff027b82 */ /* 0x00fe220000000a00 */
[----:B------:R-:W-:Y:S01]  /*1a40*/  ULDC.64 UR6, c[0x0][0xb00] ;  /* 0x0002c00000067ab9 */ /* 0x000fe20000000a00 */
[----:B------:R-:W-:Y:S01]  /*1a50*/  ULDC.64 UR4, c[0x0][0xb20] ;  /* 0x0002c80000047ab9 */ /* 0x000fe20000000a00 */
[----:B------:R-:W-:Y:S01]  /*1a60*/  ULDC.64 UR8, c[0x0][0xb10] ;  /* 0x0002c40000087ab9 */ /* 0x000fe20000000a00 */
[----:B0-----:R-:W-:-:S05]  /*1a70*/  IMAD.WIDE R2, R7, 0x4, R2 ;  /* 0x0000000407027825 */ /* 0x001fca00078e0202 */
[----:B-----5:R-:W2:Y:S01]  /*1a80*/  LDG.E R24, desc[UR40][R2.64] ;  /* 0x0000002802187981 */ /* 0x020ea2000c1e1900 */
        /* <DEDUP_REMOVED lines=11> */
[C---:B------:R-:W-:Y:S02]  /*1b40*/  @P2 LEA R8, P3, R24.reuse, UR4, 0x2 ;  /* 0x0000000418082c11 */ /* 0x040fe4000f8610ff */
[C-C-:B------:R-:W-:Y:S01]  /*1b50*/  SHF.L.U64.HI R26, R24.reuse, 0x2, R0.reuse ;  /* 0x00000002181a7819 */ /* 0x140fe20000010200 */
[----:B------:R-:W-:Y:S01]  /*1b60*/  STL [R1+0x5c], R27 ;  /* 0x00005c1b01007387 */ /* 0x000fe20000100800 */
        /* <DEDUP_REMOVED lines=28> */
[----:B-1--4-:R-:W-:Y:S08]  /*1d30*/  @P1 BRA `(.L_x_5387) ;  /* 0x0000000000241947 */ /* 0x012ff00003800000 */
        /* <DEDUP_REMOVED lines=9> */
.L_x_5387:
[----:B------:R-:W-:Y:S02]  /*1dd0*/  IMAD.U32 R34, RZ, RZ, UR5 ;  /* 0x00000005ff227e24 */ /* 0x000fe4000f8e00ff */
[----:B------:R-:W-:Y:S01]  /*1de0*/  IMAD.U32 R25, RZ, RZ, UR4 ;  /* 0x00000004ff197e24 */ /* 0x000fe2000f8e00ff */
[----:B------:R-:W-:Y:S06]  /*1df0*/  @!P2 BRA `(.L_x_5388) ;  /* 0x000000000010a947 */ /* 0x000fec0003800000 */
[----:B------:R-:W-:-:S04]  /*1e00*/  IADD3 R2, P0, R27, UR8, RZ ;  /* 0x000000081b027c10 */ /* 0x000fc8000ff1e0ff */
[----:B------:R-:W-:-:S05]  /*1e10*/  IADD3.X R3, R26, UR9, RZ, P0, !PT ;  /* 0x000000091a037c10 */ /* 0x000fca00087fe4ff */
[----:B------:R0:W5:Y:S01]  /*1e20*/  LDG.E R25, desc[UR40][R2.64] ;  /* 0x0000002802197981 */ /* 0x000162000c1e1900 */
[----:B------:R-:W-:Y:S05]  /*1e30*/  BRA `(.L_x_5389) ;  /* 0x0000000000107947 */ /* 0x000fea0003800000 */
.L_x_5388:
[----:B------:R-:W-:Y:S05]  /*1e40*/  @!P0 BRA `(.L_x_5389) ;  /* 0x00000000000c8947 */ /* 0x000fea0003800000 */
[----:B------:R-:W2:Y:S04]  /*1e50*/  LDG.E R0, desc[UR40][R2.64] ;  /* 0x0000002802007981 */ /* 0x000ea8000c1e1900 */
[----:B------:R-:W2:Y:S02]  /*1e60*/  LDG.E R25, desc[UR40][R2.64+0x4] ;  /* 0x0000042802197981 */ /* 0x000ea4000c1e1900 */
[----:B--2---:R-:W-:-:S07]  /*1e70*/  IMAD.IADD R25, R25, 0x1, -R0 ;  /* 0x0000000119197824 */ /* 0x004fce00078e0a00 */
.L_x_5389:
        /* <DEDUP_REMOVED lines=9> */
[----:B------:R-:W-:-:S04]  /*1f10*/  ISETP.NE.U32.AND P1, PT, RZ, UR4, PT ;  /* 0x00000004ff007c0c */ /* 0x000fc8000bf25070 */
[----:B------:R-:W-:Y:S01]  /*1f20*/  ISETP.NE.AND.EX P1, PT, RZ, UR5, PT, P1 ;  /* 0x00000005ff007c0c */ /* 0x000fe2000bf25310 */
[----:B0----5:R-:W-:-:S12]  /*1f30*/  IMAD.MOV.U32 R2, RZ, RZ, R25 ;  /* 0x000000ffff027224 */ /* 0x021fd800078e0019 */
[----:B------:R-:W-:-:S04]  /*1f40*/  @P1 IADD3 R6, P2, R27, UR4, RZ ;  /* 0x000000041b061c10 */ /* 0x000fc8000ff5e0ff */
[----:B------:R-:W-:-:S05]  /*1f50*/  @P1 IADD3.X R7, R26, UR5, RZ, P2, !PT ;  /* 0x000000051a071c10 */ /* 0x000fca00097fe4ff */
[----:B------:R0:W5:Y:S01]  /*1f60*/  @P1 LDG.E R2, desc[UR40][R6.64] ;  /* 0x0000002806021981 */ /* 0x000162000c1e1900 */
[----:B-1----:R-:W-:Y:S01]  /*1f70*/  ISETP.NE.AND P1, PT, R4, 0x1, PT ;  /* 0x000000010400780c */ /* 0x002fe20003f25270 */
[----:B------:R-:W-:Y:S01]  /*1f80*/  IMAD.SHL.U32 R214, R5, 0x40, RZ ;  /* 0x0000004005d67824 */ /* 0x000fe200078e00ff */
[----:B------:R-:W-:Y:S01]  /*1f90*/  LOP3.LUT R13, R8, 0xff, RZ, 0xc0, !PT ;  /* 0x000000ff080d7812 */ /* 0x000fe200078ec0ff */
[----:B------:R-:W-:Y:S01]  /*1fa0*/  BSSY B0, `(.L_x_5390) ;  /* 0x0000036000007945 */ /* 0x000fe20003800000 */
[----:B------:R-:W-:Y:S01]  /*1fb0*/  SHF.R.U32.HI R12, RZ, 0x10, R8 ;  /* 0x00000010ff0c7819 */ /* 0x000fe20000011608 */
[----:B------:R-:W-:Y:S02]  /*1fc0*/  VIADD R3, R214, 0x3f ;  /* 0x0000003fd6037836 */ /* 0x000fe40000000000 */
[----:B------:R0:W-:Y:S04]  /*1fd0*/  STL [R1+0x64], R13 ;  /* 0x0000640d01007387 */ /* 0x0001e80000100800 */
[----:B------:R0:W-:Y:S02]  /*1fe0*/  STL [R1+0x54], R12 ;  /* 0x0000540c01007387 */ /* 0x0001e40000100800 */
[----:B------:R-:W1:Y:S08]  /*1ff0*/  @P1 LDC R4, c[0x0][0x44c] ;  /* 0x00011300ff041b82 */ /* 0x000e700000000800 */
[----:B------:R-:W3:Y:S01]  /*2000*/  @P1 LDC R11, c[0x0][0x450] ;  /* 0x00011400ff0b1b82 */ /* 0x000ee20000000800 */
[----:B--2---:R-:W-:-:S02]  /*2010*/  @P0 IMAD.IADD R34, R9, 0x1, -R0 ;  /* 0x0000000109220824 */ /* 0x004fc400078e0a00 */
[----:B------:R-:W-:Y:S02]  /*2020*/  IMAD.IADD R9, R25, 0x1, -R10 ;  /* 0x0000000119097824 */ /* 0x000fe400078e0a0a */
[----:B-1----:R-:W-:-:S04]  /*2030*/  @P1 IMAD.HI.U32 R0, R3, R4, RZ ;  /* 0x0000000403001227 */ /* 0x002fc800078e00ff */
[----:B------:R-:W-:Y:S01]  /*2040*/  IMAD.IADD R213, R9, 0x1, R34 ;  /* 0x0000000109d57824 */ /* 0x000fe200078e0222 */
[----:B---3--:R-:W-:-:S03]  /*2050*/  @P1 SHF.R.U32.HI R3, RZ, R11, R0 ;  /* 0x0000000bff031219 */ /* 0x008fc60000011600 */
[C---:B------:R-:W-:Y:S01]  /*2060*/  VIADD R0, R213.reuse, 0x3f ;  /* 0x0000003fd5007836 */ /* 0x040fe20000000000 */
[----:B------:R-:W-:-:S05]  /*2070*/  IADD3 R38, R213, 0x40, -R208 ;  /* 0x00000040d5267810 */ /* 0x000fca0007ffe8d0 */
[----:B------:R-:W-:Y:S01]  /*2080*/  IMAD.IADD R4, R38, 0x1, R3 ;  /* 0x0000000126047824 */ /* 0x000fe200078e0203 */
[----:B------:R-:W-:-:S04]  /*2090*/  SHF.R.S32.HI R3, RZ, 0x1f, R0 ;  /* 0x0000001fff037819 */ /* 0x000fc80000011400 */
[----:B------:R-:W-:Y:S02]  /*20a0*/  SHF.R.S32.HI R5, RZ, 0x1f, R4 ;  /* 0x0000001fff057819 */ /* 0x000fe40000011404 */
[----:B------:R-:W-:Y:S02]  /*20b0*/  LEA.HI R3, R3, R0, RZ, 0x6 ;  /* 0x0000000003037211 */ /* 0x000fe400078f30ff */
[----:B------:R-:W-:Y:S02]  /*20c0*/  LEA.HI R5, R5, R4, RZ, 0x6 ;  /* 0x0000000405057211 */ /* 0x000fe400078f30ff */
[----:B------:R-:W-:Y:S02]  /*20d0*/  SHF.R.S32.HI R37, RZ, 0x6, R3 ;  /* 0x00000006ff257819 */ /* 0x000fe40000011403 */
[----:B------:R-:W-:-:S04]  /*20e0*/  SHF.R.S32.HI R0, RZ, 0x6, R5 ;  /* 0x00000006ff007819 */ /* 0x000fc80000011405 */
[----:B------:R-:W-:Y:S01]  /*20f0*/  VIMNMX R10, R37, R0, PT ;  /* 0x00000000250a7248 */ /* 0x000fe20003fe0100 */
[----:B------:R-:W-:-:S03]  /*2100*/  IMAD.MOV.U32 R0, RZ, RZ, RZ ;  /* 0x000000ffff007224 */ /* 0x000fc600078e00ff */
        /* <DEDUP_REMOVED lines=31> */
.L_x_5391:
[----:B------:R-:W-:Y:S05]  /*2300*/  BSYNC B0 ;  /* 0x0000000000007941 */ /* 0x000fea0003800000 */
.L_x_5390:
        /* <DEDUP_REMOVED lines=36> */
.L_x_5394:
[----:B------:R-:W-:Y:S05]  /*2550*/  BSYNC B6 ;  /* 0x0000000000067941 */ /* 0x000fea0003800000 */
.L_x_5393:
        /* <DEDUP_REMOVED lines=20> */
.L_x_5396:
[----:B------:R-:W-:Y:S05]  /*26a0*/  BSYNC B6 ;  /* 0x0000000000067941 */ /* 0x000fea0003800000 */
.L_x_5395:
[----:B------:R-:W-:Y:S01]  /*26b0*/  ULDC.64 UR4, c[0x0][0xaf0] ;  /* 0x0002bc0000047ab9 */ /* 0x000fe20000000a00 */
[----:B------:R-:W2:Y:S01]  /*26c0*/  LDL R10, [R1+0x14] ;  /* 0x00001400010a7983 */ /* 0x000ea20000100800 */
[----:B------:R-:W-:Y:S01]  /*26d0*/  ISETP.NE.U32.AND P0, PT, RZ, UR4, PT ;  /* 0x00000004ff007c0c */ /* 0x000fe2000bf05070 */
[----:B------:R-:W-:Y:S01]  /*26e0*/  IMAD.MOV.U32 R59, RZ, RZ, R24 ;  /* 0x000000ffff3b7224 */ /* 0x000fe200078e0018 */
[----:B------:R-:W0:Y:S02]  /*26f0*/  LDC.64 R52, c[0x0][0x3f8] ;  /* 0x0000fe00ff347b82 */ /* 0x000e240000000a00 */
[----:B------:R-:W-:Y:S01]  /*2700*/  ISETP.NE.AND.EX P0, PT, RZ, UR5, PT, P0 ;  /* 0x00000005ff007c0c */ /* 0x000fe2000bf05300 */
[----:B------:R-:W1:Y:S05]  /*2710*/  S2R R0, SR_TID.X ;  /* 0x0000000000007919 */ /* 0x000e6a0000002100 */
[----:B------:R-:W3:Y:S07]  /*2720*/  LDC R47, c[0x0][0x3f4] ;  /* 0x0000fd00ff2f7b82 */ /* 0x000eee0000000800 */
[----:B------:R-:W-:-:S02]  /*2730*/  @P0 IADD3 R4, P1, R27, UR4, RZ ;  /* 0x000000041b040c10 */ /* 0x000fc4000ff3e0ff */
[----:B------:R-:W-:Y:S01]  /*2740*/  SHF.R.S32.HI R3, RZ, 0x1f, R187 ;  /* 0x0000001fff037819 */ /* 0x000fe200000114bb */
[----:B------:R-:W4:Y:S01]  /*2750*/  S2R R11, SR_TID.X ;  /* 0x00000000000b7919 */ /* 0x000f220000002100 */
[----:B------:R-:W-:Y:S01]  /*2760*/  @P0 IADD3.X R5, R26, UR5, RZ, P1, !PT ;  /* 0x000000051a050c10 */ /* 0x000fe20008ffe4ff */
[----:B------:R-:W-:Y:S01]  /*2770*/  IMAD.SHL.U32 R56, R194, 0x40, RZ ;  /* 0x00000040c2387824 */ /* 0x000fe200078e00ff */
[----:B------:R-:W-:Y:S01]  /*2780*/  SHF.R.S32.HI R191, RZ, 0x1f, R190 ;  /* 0x0000001fffbf7819 */ /* 0x000fe200000114be */
[----:B------:R-:W-:Y:S02]  /*2790*/  ULDC UR4, c[0x0][0x2f4] ;  /* 0x0000bd0000047ab9 */ /* 0x000fe40000000800 */
[----:B------:R1:W2:Y:S02]  /*27a0*/  @P0 LDG.E R59, desc[UR40][R4.64] ;  /* 0x00000028043b0981 */ /* 0x0002a4000c1e1900 */
[----:B-1----:R-:W1:Y:S01]  /*27b0*/  LDC.64 R4, c[0x0][0x408] ;  /* 0x00010200ff047b82 */ /* 0x002e620000000a00 */
[----:B------:R-:W-:-:S05]  /*27c0*/  VIADD R6, R0, 0xffffff80 ;  /* 0xffffff8000067836 */ /* 0x000fca0000000000 */
[----:B------:R-:W-:Y:S01]  /*27d0*/  SHF.R.S32.HI R7, RZ, 0x1f, R6 ;  /* 0x0000001fff077819 */ /* 0x000fe20000011406 */
[----:B0-----:R-:W-:-:S03]  /*27e0*/  IMAD R0, R3, R52, RZ ;  /* 0x0000003403007224 */ /* 0x001fc600078e02ff */
[----:B------:R-:W-:Y:S02]  /*27f0*/  LEA.HI R7, R7, R6, RZ, 0x2 ;  /* 0x0000000607077211 */ /* 0x000fe400078f10ff */
[----:B---3--:R-:W-:Y:S02]  /*2800*/  ISETP.GE.AND P3, PT, R18, R47, PT ;  /* 0x0000002f1200720c */ /* 0x008fe40003f66270 */
[----:B------:R-:W-:Y:S01]  /*2810*/  LOP3.LUT R9, R7, 0xfffffffc, RZ, 0xc0, !PT ;  /* 0xfffffffc07097812 */ /* 0x000fe200078ec0ff */
[----:B------:R-:W-:Y:S02]  /*2820*/  IMAD R7, R187, R53, R0 ;  /* 0x00000035bb077224 */ /* 0x000fe400078e0200 */
[----:B-1----:R-:W-:Y:S01]  /*2830*/  IMAD R0, R3, R4, RZ ;  /* 0x0000000403007224 */ /* 0x002fe200078e02ff */
[----:B------:R-:W-:Y:S01]  /*2840*/  SEL R3, R47, RZ, P3 ;  /* 0x000000ff2f037207 */ /* 0x000fe20001800000 */
[----:B------:R-:W-:-:S04]  /*2850*/  IMAD.IADD R8, R6, 0x1, -R9 ;  /* 0x0000000106087824 */ /* 0x000fc800078e0a09 */
[----:B------:R-:W-:Y:S02]  /*2860*/  IMAD.IADD R3, R18, 0x1, R3 ;  /* 0x0000000112037824 */ /* 0x000fe400078e0203 */
[C---:B------:R-:W-:Y:S01]  /*2870*/  IMAD R9, R187.reuse, R5, R0 ;  /* 0x00000005bb097224 */ /* 0x040fe200078e0200 */
[----:B------:R-:W-:Y:S02]  /*2880*/  LOP3.LUT R56, R56, 0x1c0, RZ, 0xc0, !PT ;  /* 0x000001c038387812 */ /* 0x000fe400078ec0ff */
[----:B------:R-:W-:Y:S01]  /*2890*/  SHF.R.S32.HI R0, RZ, 0x1f, R3 ;  /* 0x0000001fff007819 */ /* 0x000fe20000011403 */
[CC--:B------:R-:W-:Y:S01]  /*28a0*/  IMAD.WIDE.U32 R20, R187.reuse, R52.reuse, R190 ;  /* 0x00000034bb147225 */ /* 0x0c0fe200078e00be */
[----:B------:R-:W-:Y:S02]  /*28b0*/  SHF.R.U32.HI R50, RZ, 0x3, R56 ;  /* 0x00000003ff327819 */ /* 0x000fe40000011638 */
[----:B------:R-:W-:Y:S01]  /*28c0*/  LEA.HI R57, R0, R3, RZ, 0x3 ;  /* 0x0000000300397211 */ /* 0x000fe200078f18ff */
[----:B------:R-:W-:Y:S01]  /*28d0*/  IMAD.WIDE.U32 R28, R187, R52, R18 ;  /* 0x00000034bb1c7225 */ /* 0x000fe200078e0012 */
[----:B------:R-:W-:-:S03]  /*28e0*/  LOP3.LUT R3, R56, 0x18, R18, 0xf8, !PT ;  /* 0x0000001838037812 */ /* 0x000fc600078ef812 */
[----:B------:R-:W-:Y:S01]  /*28f0*/  IMAD.IADD R21, R21, 0x1, R7 ;  /* 0x0000000115157824 */ /* 0x000fe200078e0207 */
[----:B------:R-:W-:Y:S01]  /*2900*/  LOP3.LUT R3, R3, R50, RZ, 0x3c, !PT ;  /* 0x0000003203037212 */ /* 0x000fe200078e3cff */
[----:B------:R-:W-:Y:S01]  /*2910*/  IMAD.IADD R29, R7, 0x1, R29 ;  /* 0x00000001071d7824 */ /* 0x000fe200078e021d */
[----:B-----5:R-:W-:Y:S01]  /*2920*/  SHF.R.S32.HI R7, RZ, 0x1f, R2 ;  /* 0x0000001fff077819 */ /* 0x020fe20000011402 */
[----:B------:R-:W-:-:S04]  /*2930*/  IMAD.WIDE.U32 R30, R187, R4, R190 ;  /* 0x00000004bb1e7225 */ /* 0x000fc800078e00be */
[----:B------:R-:W-:-:S04]  /*2940*/  IMAD.WIDE.U32 R32, R187, R4, R18 ;  /* 0x00000004bb207225 */ /* 0x000fc800078e0012 */
[----:B------:R-:W-:Y:S02]  /*2950*/  IMAD R6, R7, R52, RZ ;  /* 0x0000003407067224 */ /* 0x000fe400078e02ff */
[----:B------:R-:W-:Y:S02]  /*2960*/  IMAD.IADD R31, R31, 0x1, R9 ;  /* 0x000000011f1f7824 */ /* 0x000fe400078e0209 */
[----:B------:R-:W-:Y:S02]  /*2970*/  IMAD.IADD R33, R9, 0x1, R33 ;  /* 0x0000000109217824 */ /* 0x000fe400078e0221 */
[----:B------:R-:W-:Y:S01]  /*2980*/  IMAD R7, R7, R4, RZ ;  /* 0x0000000407077224 */ /* 0x000fe200078e02ff */
[----:B----4-:R-:W-:Y:S01]  /*2990*/  SHF.R.U32.HI R11, RZ, 0x7, R11 ;  /* 0x00000007ff0b7819 */ /* 0x010fe2000001160b */
[C---:B------:R-:W-:Y:S01]  /*29a0*/  IMAD R43, R2.reuse, R53, R6 ;  /* 0x00000035022b7224 */ /* 0x040fe200078e0206 */
[----:B------:R-:W-:Y:S01]  /*29b0*/  LOP3.LUT R41, R57, 0xfffffff8, RZ, 0xc0, !PT ;  /* 0xfffffff839297812 */ /* 0x000fe200078ec0ff */
[----:B------:R-:W-:Y:S01]  /*29c0*/  IMAD.WIDE.U32 R20, R2, R52, R20 ;  /* 0x0000003402147225 */ /* 0x000fe200078e0014 */
[----:B------:R-:W-:-:S03]  /*29d0*/  SHF.L.U64.HI R53, R52, 0x6, R53 ;  /* 0x0000000634357819 */ /* 0x000fc60000010235 */
[----:B------:R-:W-:-:S04]  /*29e0*/  IMAD.WIDE.U32 R28, R2, R52, R28 ;  /* 0x00000034021c7225 */ /* 0x000fc800078e001c */
[C---:B------:R-:W-:Y:S02]  /*29f0*/  IMAD R7, R2.reuse, R5, R7 ;  /* 0x0000000502077224 */ /* 0x040fe400078e0207 */
[----:B------:R-:W-:-:S04]  /*2a00*/  IMAD.WIDE.U32 R30, R2, R4, R30 ;  /* 0x00000004021e7225 */ /* 0x000fc800078e001e */
[----:B------:R-:W-:Y:S01]  /*2a10*/  IMAD.WIDE.U32 R32, R2, R4, R32 ;  /* 0x0000000402207225 */ /* 0x000fe200078e0020 */
[----:B------:R-:W-:Y:S02]  /*2a20*/  SHF.L.U64.HI R51, R4, 0x6, R5 ;  /* 0x0000000604337819 */ /* 0x000fe40000010205 */
[----:B------:R-:W-:Y:S01]  /*2a30*/  ISETP.GE.AND P2, PT, R18, UR4, PT ;  /* 0x0000000412007c0c */ /* 0x000fe2000bf46270 */
[----:B------:R-:W-:Y:S01]  /*2a40*/  IMAD.IADD R44, R21, 0x1, R43 ;  /* 0x00000001152c7824 */ /* 0x000fe200078e022b */
[----:B------:R-:W-:Y:S01]  /*2a50*/  ISETP.GE.AND P1, PT, R184, UR4, PT ;  /* 0x00000004b8007c0c */ /* 0x000fe2000bf26270 */
[----:B------:R-:W-:Y:S02]  /*2a60*/  IMAD.IADD R58, R58, 0x1, R25 ;  /* 0x000000013a3a7824 */ /* 0x000fe400078e0219 */
[----:B------:R-:W-:Y:S02]  /*2a70*/  IMAD.SHL.U32 R52, R52, 0x40, RZ ;  /* 0x0000004034347824 */ /* 0x000fe400078e00ff */
[----:B------:R-:W-:-:S02]  /*2a80*/  IMAD.SHL.U32 R49, R4, 0x40, RZ ;  /* 0x0000004004317824 */ /* 0x000fc400078e00ff */
[----:B------:R-:W-:Y:S02]  /*2a90*/  VIADD R48, R11, 0x8 ;  /* 0x000000080b307836 */ /* 0x000fe40000000000 */
[----:B------:R-:W-:Y:S02]  /*2aa0*/  IMAD.SHL.U32 R47, R47, 0x2, RZ ;  /* 0x000000022f2f7824 */ /* 0x000fe400078e00ff */
[----:B------:R-:W-:Y:S02]  /*2ab0*/  IMAD R45, R8, 0x40, R187 ;  /* 0x00000040082d7824 */ /* 0x000fe400078e02bb */
[----:B------:R-:W-:Y:S02]  /*2ac0*/  IMAD.IADD R43, R43, 0x1, R29 ;  /* 0x000000012b2b7824 */ /* 0x000fe400078e021d */
[----:B------:R-:W-:Y:S02]  /*2ad0*/  IMAD.IADD R42, R31, 0x1, R7 ;  /* 0x000000011f2a7824 */ /* 0x000fe400078e0207 */
[----:B------:R-:W-:-:S02]  /*2ae0*/  IMAD.IADD R40, R7, 0x1, R33 ;  /* 0x0000000107287824 */ /* 0x000fc400078e0221 */
[----:B--2---:R-:W-:Y:S01]  /*2af0*/  IMAD R46, R10, 0x200, R3 ;  /* 0x000002000a2e7824 */ /* 0x004fe200078e0203 */
[----:B------:R-:W-:-:S04]  /*2b00*/  LOP3.LUT R3, R56, 0x38, R57, 0xf8, !PT ;  /* 0x0000003838037812 */ /* 0x000fc800078ef839 */
[----:B------:R-:W-:Y:S02]  /*2b10*/  LOP3.LUT R0, R3, R50, RZ, 0x3c, !PT ;  /* 0x0000003203007212 */ /* 0x000fe400078e3cff */
[----:B------:R-:W-:-:S03]  /*2b20*/  SHF.R.S32.HI R3, RZ, 0x1f, R41 ;  /* 0x0000001fff037819 */ /* 0x000fc60000011429 */
[----:B------:R-:W-:Y:S01]  /*2b30*/  IMAD R0, R10, 0x200, R0 ;  /* 0x000002000a007824 */ /* 0x000fe200078e0200 */
[----:B------:R-:W-:-:S07]  /*2b40*/  SHF.R.S32.HI R39, RZ, 0x1f, R59 ;  /* 0x0000001fff277819 */ /* 0x000fce000001143b */
.L_x_5429:
        /* <DEDUP_REMOVED lines=25> */
[----:B------:R-:W-:Y:S01]  /*2ce0*/  IMAD.SHL.U32 R66, R185, 0x1000, RZ ;  /* 0x00001000b9427824 */ /* 0x000fe200078e00ff */
[----:B------:R-:W-:Y:S05]  /*2cf0*/  YIELD ;  /* 0x0000000000007946 */ /* 0x000fea0003800000 */
[----:B------:R-:W-:Y:S01]  /*2d00*/  IMAD.MOV R7, RZ, RZ, -R8 ;  /* 0x000000ffff077224 */ /* 0x000fe200078e0a08 */
[----:B------:R-:W-:Y:S01]  /*2d10*/  BSSY B0, `(.L_x_5397) ;  /* 0x00001b7000007945 */ /* 0x000fe20003800000 */
[----:B------:R-:W-:Y:S01]  /*2d20*/  IMAD.IADD R10, R46, 0x1, R66 ;  /* 0x000000012e0a7824 */ /* 0x000fe200078e0242 */
[----:B------:R-:W-:Y:S01]  /*2d30*/  ISETP.GT.AND P4, PT, R35, R36, PT ;  /* 0x000000242300720c */ /* 0x000fe20003f84270 */
[----:B------:R-:W-:-:S02]  /*2d40*/  IMAD R62, R62, R7, R12 ;  /* 0x000000073e3e7224 */ /* 0x000fc400078e020c */
[----:B------:R-:W-:Y:S01]  /*2d50*/  IMAD R10, R10, 0x2, R17 ;  /* 0x000000020a0a7824 */ /* 0x000fe200078e0211 */
[----:B0-----:R-:W-:Y:S09]  /*2d60*/  @!P0 BRA `(.L_x_5398) ;  /* 0x0000001400f48947 */ /* 0x001ff20003800000 */
        /* <DEDUP_REMOVED lines=35> */
[----:B------:R-:W-:Y:S01]  /*2fa0*/  IMAD.MOV.U32 R6, RZ, RZ, R30 ;  /* 0x000000ffff067224 */ /* 0x000fe200078e001e */
[----:B------:R-:W-:Y:S01]  /*2fb0*/  ULDC.64 UR4, c[0x0][0x3e8] ;  /* 0x0000fa0000047ab9 */ /* 0x000fe20000000a00 */
[----:B------:R-:W-:Y:S01]  /*2fc0*/  IMAD.MOV.U32 R7, RZ, RZ, R42 ;  /* 0x000000ffff077224 */ /* 0x000fe200078e002a */
[----:B------:R-:W-:Y:S01]  /*2fd0*/  ULDC.64 UR6, c[0x0][0x400] ;  /* 0x0001000000067ab9 */ /* 0x000fe20000000a00 */
[----:B------:R-:W-:Y:S01]  /*2fe0*/  IMAD R5, R51, R35, RZ ;  /* 0x0000002333057224 */ /* 0x000fe200078e02ff */
[----:B------:R-:W-:Y:S01]  /*2ff0*/  CS2R R24, SRZ ;  /* 0x0000000000187805 */ /* 0x000fe2000001ff00 */
[----:B------:R-:W-:Y:S01]  /*3000*/  IMAD.WIDE.U32 R8, R35, R49, R6 ;  /* 0x0000003123087225 */ /* 0x000fe200078e0006 */
[----:B------:R-:W-:-:S03]  /*3010*/  IADD3 R7, P5, R20, R4, RZ ;  /* 0x0000000414077210 */ /* 0x000fc60007fbe0ff */
[----:B------:R-:W-:Y:S01]  /*3020*/  IMAD R5, R60, R49, R5 ;  /* 0x000000313c057224 */ /* 0x000fe200078e0205 */
[----:B------:R-:W-:Y:S01]  /*3030*/  LEA R4, P6, R8, UR6, 0x1 ;  /* 0x0000000608047c11 */ /* 0x000fe2000f8c08ff */
[----:B------:R-:W-:Y:S01]  /*3040*/  IMAD.X R12, R11, 0x1, R44, P5 ;  /* 0x000000010b0c7824 */ /* 0x000fe200028e062c */
[----:B------:R-:W-:Y:S01]  /*3050*/  LEA R6, P5, R7, UR4, 0x1 ;  /* 0x0000000407067c11 */ /* 0x000fe2000f8a08ff */
[----:B------:R-:W-:-:S03]  /*3060*/  IMAD.IADD R5, R9, 0x1, R5 ;  /* 0x0000000109057824 */ /* 0x000fc600078e0205 */
[----:B------:R-:W-:Y:S02]  /*3070*/  LEA.HI.X R7, R7, UR5, R12, 0x1, P5 ;  /* 0x0000000507077c11 */ /* 0x000fe4000a8f0c0c */
[----:B------:R-:W-:Y:S02]  /*3080*/  LEA.HI.X R5, R8, UR7, R5, 0x1, P6 ;  /* 0x0000000708057c11 */ /* 0x000fe4000b0f0c05 */
[----:B------:R-:W-:Y:S02]  /*3090*/  CS2R R8, SRZ ;  /* 0x0000000000087805 */ /* 0x000fe4000001ff00 */
[-C--:B------:R-:W-:Y:S02]  /*30a0*/  ISETP.GE.AND P6, PT, R190, R69.reuse, PT ;  /* 0x00000045be00720c */ /* 0x080fe40003fc6270 */
[----:B------:R-:W-:-:S11]  /*30b0*/  ISETP.GE.AND P5, PT, R209, R69, PT ;  /* 0x00000045d100720c */ /* 0x000fd60003fa6270 */
[----:B------:R0:W5:Y:S04]  /*30c0*/  @!P6 LDG.E.64 R26, desc[UR40][R6.64] ;  /* 0x00000028061ae981 */ /* 0x000168000c1e1b00 */
[----:B------:R0:W5:Y:S04]  /*30d0*/  @!P5 LDG.E.64 R8, desc[UR40][R6.64+0x20] ;  /* 0x000020280608d981 */ /* 0x000168000c1e1b00 */
[----:B------:R0:W5:Y:S04]  /*30e0*/  @!P6 LDG.E.64 R54, desc[UR40][R4.64] ;  /* 0x000000280436e981 */ /* 0x000168000c1e1b00 */
[----:B------:R0:W5:Y:S02]  /*30f0*/  @!P5 LDG.E.64 R24, desc[UR40][R4.64+0x20] ;  /* 0x000020280418d981 */ /* 0x000164000c1e1b00 */
.L_x_5401:
[----:B------:R-:W-:Y:S05]  /*3100*/  BSYNC B1 ;  /* 0x0000000000017941 */ /* 0x000fea0003800000 */
.L_x_5400:
[----:B------:R-:W-:Y:S01]  /*3110*/  ISETP.NE.AND P5, PT, R188, 0x3, PT ;  /* 0x00000003bc00780c */ /* 0x000fe20003fa5270 */
[----:B0----5:R-:W-:Y:S02]  /*3120*/  IMAD.MOV.U32 R4, RZ, RZ, R8 ;  /* 0x000000ffff047224 */ /* 0x021fe400078e0008 */
[----:B------:R-:W-:Y:S02]  /*3130*/  IMAD.MOV.U32 R5, RZ, RZ, R9 ;  /* 0x000000ffff057224 */ /* 0x000fe400078e0009 */
        /* <DEDUP_REMOVED lines=15> */
.L_x_5402:
[----:B------:R-:W-:Y:S01]  /*3230*/  IMAD R60, R185, 0x8, R17 ;  /* 0x00000008b93c7824 */ /* 0x000fe200078e0211 */
[----:B------:R-:W-:Y:S01]  /*3240*/  SHF.L.U32 R67, R192, 0x1f, RZ ;  /* 0x0000001fc0437819 */ /* 0x000fe200000006ff */
[----:B------:R-:W-:Y:S03]  /*3250*/  BSSY B1, `(.L_x_5403) ;  /* 0x0000003000017945 */ /* 0x000fe60003800000 */
[----:B------:R-:W0:Y:S02]  /*3260*/  SYNCS.PHASECHK.TRANS64.TRYWAIT P6, [R60+URZ+0x38890], R67 ;  /* 0x038890433c0075a7 */ /* 0x000e2400080c017f */
[----:B0-----:R-:W-:Y:S05]  /*3270*/  @!P6 BRA `(.L_x_5404) ;  /* 0x0000020c00e4e947 */ /* 0x001fea0003800000 */
.L_x_5673:
[----:B------:R-:W-:Y:S05]  /*3280*/  BSYNC B1 ;  /* 0x0000000000017941 */ /* 0x000fea0003800000 */
.L_x_5403:
[----:B------:R-:W-:-:S03]  /*3290*/  UMOV UR4, 0xffffffff ;  /* 0xffffffff00047882 */ /* 0x000fc60000000000 */
[----:B------:R-:W-:Y:S05]  /*32a0*/  BRA.DIV UR4, `(.L_x_5405) ;  /* 0x0000020e04ec7947 */ /* 0x000fea000b800000 */
[----:B------:R1:W2:Y:S04]  /*32b0*/  SHFL.IDX PT, R71, R14, RZ, 0x1c1f ;  /* 0x001c1fff0e477589 */ /* 0x0002a800000e0000 */
[----:B------:R1:W3:Y:S02]  /*32c0*/  SHFL.IDX PT, R73, R68, RZ, 0x1c1f ;  /* 0x001c1fff44497589 */ /* 0x0002e400000e0000 */
.L_x_5677:
[----:B------:R-:W-:Y:S05]  /*32d0*/  @P0 BRA `(.L_x_5406) ;  /* 0x0000001400680947 */ /* 0x000fea0003800000 */
[----:B------:R-:W-:Y:S04]  /*32e0*/  BSSY B1, `(.L_x_5407) ;  /* 0x0000036000017945 */ /* 0x000fe80003800000 */
[----:B------:R-:W-:Y:S05]  /*32f0*/  @P2 BRA `(.L_x_5408) ;  /* 0x0000000000d02947 */ /* 0x000fea0003800000 */
[----:B------:R4:W0:Y:S01]  /*3300*/  LDS.128 R4, [R10+0x22400] ;  /* 0x022400000a047984 */ /* 0x0008220000000c00 */
[----:B------:R-:W-:Y:S01]  /*3310*/  ISETP.GE.AND P0, PT, R190, R69, PT ;  /* 0x00000045be00720c */ /* 0x000fe20003f06270 */
[----:B------:R-:W-:-:S12]  /*3320*/  BSSY B2, `(.L_x_5409) ;  /* 0x000002e000027945 */ /* 0x000fd80003800000 */
[----:B----4-:R-:W-:Y:S05]  /*3330*/  @P0 BRA `(.L_x_5410) ;  /* 0x0000000000b00947 */ /* 0x010fea0003800000 */
[----:B------:R-:W-:Y:S01]  /*3340*/  SHF.R.U64 R11, R54, 0x10, R55 ;  /* 0x00000010360b7819 */ /* 0x000fe20000001237 */
[C---:B0-----:R-:W-:Y:S01]  /*3350*/  IMAD.U32 R10, R5.reuse, 0x10000, RZ ;  /* 0x00010000050a7824 */ /* 0x041fe200078e00ff */
[----:B------:R-:W-:Y:S02]  /*3360*/  SHF.R.U64 R12, R26, 0x10, R27 ;  /* 0x000000101a0c7819 */ /* 0x000fe4000000121b */
[C---:B------:R-:W-:Y:S02]  /*3370*/  PRMT R11, R72.reuse, 0x5410, R11 ;  /* 0x00005410480b7816 */ /* 0x040fe4000000000b */
[----:B------:R-:W-:Y:S02]  /*3380*/  PRMT R12, R72, 0x5432, R12 ;  /* 0x00005432480c7816 */ /* 0x000fe4000000000c */
[----:B------:R-:W-:Y:S02]  /*3390*/  LOP3.LUT R13, R5, 0xffff0000, RZ, 0xc0, !PT ;  /* 0xffff0000050d7812 */ /* 0x000fe400078ec0ff */
[C---:B------:R-:W-:Y:S01]  /*33a0*/  LOP3.LUT R15, R11.reuse, 0xffff0000, RZ, 0xc0, !PT ;  /* 0xffff00000b0f7812 */ /* 0x040fe200078ec0ff */
[----:B------:R-:W-:Y:S01]  /*33b0*/  IMAD.U32 R11, R11, 0x10000, RZ ;  /* 0x000100000b0b7824 */ /* 0x000fe200078e00ff */
[----:B------:R-:W-:-:S02]  /*33c0*/  SHF.R.U32.HI R26, RZ, 0x10, R27 ;  /* 0x00000010ff1a7819 */ /* 0x000fc4000001161b */
[C---:B-1----:R-:W-:Y:S01]  /*33d0*/  LOP3.LUT R14, R12.reuse, 0xffff0000, RZ, 0xc0, !PT ;  /* 0xffff00000c0e7812 */ /* 0x042fe200078ec0ff */
[CC--:B------:R-:W-:Y:S01]  /*33e0*/  FMUL.FTZ R5, R13.reuse, R15.reuse ;  /* 0x0000000f0d057220 */ /* 0x0c0fe20000410000 */
[----:B------:R-:W-:Y:S01]  /*33f0*/  SHF.R.U32.HI R27, RZ, 0x10, R55 ;  /* 0x00000010ff1b7819 */ /* 0x000fe20000011637 */
[----:B------:R-:W-:Y:S01]  /*3400*/  IMAD.U32 R12, R12, 0x10000, RZ ;  /* 0x000100000c0c7824 */ /* 0x000fe200078e00ff */
[C---:B------:R-:W-:Y:S01]  /*3410*/  PRMT R26, R74.reuse, 0x5432, R26 ;  /* 0x000054324a1a7816 */ /* 0x040fe2000000001a */
[-C--:B------:R-:W-:Y:S01]  /*3420*/  FMUL.FTZ R54, R13, R14.reuse ;  /* 0x0000000e0d367220 */ /* 0x080fe20000410000 */
[----:B------:R-:W-:Y:S01]  /*3430*/  PRMT R27, R74, 0x5410, R27 ;  /* 0x000054104a1b7816 */ /* 0x000fe2000000001b */
[----:B------:R-:W-:Y:S01]  /*3440*/  FFMA.FTZ R5, R10, R14, -R5 ;  /* 0x0000000e0a057223 */ /* 0x000fe20000010805 */
[----:B------:R-:W-:Y:S01]  /*3450*/  LOP3.LUT R14, R6, 0xffff0000, RZ, 0xc0, !PT ;  /* 0xffff0000060e7812 */ /* 0x000fe200078ec0ff */
[----:B------:R-:W-:Y:S01]  /*3460*/  FFMA.FTZ R10, R10, R15, R54 ;  /* 0x0000000f0a0a7223 */ /* 0x000fe20000010036 */
[C---:B------:R-:W-:Y:S01]  /*3470*/  IMAD.U32 R15, R26.reuse, 0x10000, RZ ;  /* 0x000100001a0f7824 */ /* 0x040fe200078e00ff */
[----:B------:R-:W-:Y:S01]  /*3480*/  LOP3.LUT R26, R26, 0xffff0000, RZ, 0xc0, !PT ;  /* 0xffff00001a1a7812 */ /* 0x000fe200078ec0ff */
[C---:B------:R-:W-:Y:S01]  /*3490*/  IMAD.U32 R54, R27.reuse, 0x10000, RZ ;  /* 0x000100001b367824 */ /* 0x040fe200078e00ff */
[----:B------:R-:W-:Y:S01]  /*34a0*/  LOP3.LUT R27, R27, 0xffff0000, RZ, 0xc0, !PT ;  /* 0xffff00001b1b7812 */ /* 0x000fe200078ec0ff */
[----:B------:R-:W-:-:S02]  /*34b0*/  IMAD.U32 R13, R6, 0x10000, RZ ;  /* 0x00010000060d7824 */ /* 0x000fc400078e00ff */
[C---:B------:R-:W-:Y:S01]  /*34c0*/  FMUL.FTZ R55, R14.reuse, R15 ;  /* 0x0000000f0e377220 */ /* 0x040fe20000410000 */
[-C--:B------:R-:W-:Y:S01]  /*34d0*/  FMUL.FTZ R6, R14, R54.reuse ;  /* 0x000000360e067220 */ /* 0x080fe20000410000 */
[C---:B------:R-:W-:Y:S01]  /*34e0*/  LOP3.LUT R14, R7.reuse, 0xffff0000, RZ, 0xc0, !PT ;  /* 0xffff0000070e7812 */ /* 0x040fe200078ec0ff */
[----:B------:R-:W-:Y:S01]  /*34f0*/  IMAD.U32 R7, R7, 0x10000, RZ ;  /* 0x0001000007077824 */ /* 0x000fe200078e00ff */
[----:B------:R-:W-:Y:S01]  /*3500*/  F2FP.BF16.F32.PACK_AB R5, R10, R5 ;  /* 0x000000050a05723e */ /* 0x000fe200000010ff */
[C---:B------:R-:W-:Y:S01]  /*3510*/  FFMA.FTZ R6, R13.reuse, R15, -R6 ;  /* 0x0000000f0d067223 */ /* 0x040fe20000010806 */
[----:B------:R-:W-:Y:S01]  /*3520*/  FFMA.FTZ R13, R13, R54, R55 ;  /* 0x000000360d0d7223 */ /* 0x000fe20000010037 */
[C---:B------:R-:W-:Y:S01]  /*3530*/  FMUL.FTZ R54, R14.reuse, R27 ;  /* 0x0000001b0e367220 */ /* 0x040fe20000410000 */
[----:B------:R-:W-:-:S03]  /*3540*/  FMUL.FTZ R14, R14, R26 ;  /* 0x0000001a0e0e7220 */ /* 0x000fc60000410000 */
[C---:B------:R-:W-:Y:S01]  /*3550*/  FFMA.FTZ R54, R7.reuse, R26, -R54 ;  /* 0x0000001a07367223 */ /* 0x040fe20000010836 */
[----:B------:R-:W-:Y:S01]  /*3560*/  FFMA.FTZ R27, R7, R27, R14 ;  /* 0x0000001b071b7223 */ /* 0x000fe2000001000e */
[C---:B------:R-:W-:Y:S01]  /*3570*/  LOP3.LUT R7, R4.reuse, 0xffff0000, RZ, 0xc0, !PT ;  /* 0xffff000004077812 */ /* 0x040fe200078ec0ff */
[----:B------:R-:W-:Y:S01]  /*3580*/  IMAD.U32 R4, R4, 0x10000, RZ ;  /* 0x0001000004047824 */ /* 0x000fe200078e00ff */
[----:B------:R-:W-:-:S03]  /*3590*/  F2FP.BF16.F32.PACK_AB R6, R13, R6 ;  /* 0x000000060d06723e */ /* 0x000fc600000010ff */
[CC--:B------:R-:W-:Y:S01]  /*35a0*/  FMUL.FTZ R15, R7.reuse, R11.reuse ;  /* 0x0000000b070f7220 */ /* 0x0c0fe20000410000 */
[----:B------:R-:W-:Y:S01]  /*35b0*/  FMUL.FTZ R14, R7, R12 ;  /* 0x0000000c070e7220 */ /* 0x000fe20000410000 */
[----:B------:R-:W-:Y:S02]  /*35c0*/  F2FP.BF16.F32.PACK_AB R7, R27, R54 ;  /* 0x000000361b07723e */ /* 0x000fe400000010ff */
[C---:B------:R-:W-:Y:S01]  /*35d0*/  FFMA.FTZ R15, R4.reuse, R12, -R15 ;  /* 0x0000000c040f7223 */ /* 0x040fe2000001080f */
[----:B------:R-:W-:-:S05]  /*35e0*/  FFMA.FTZ R14, R4, R11, R14 ;  /* 0x0000000b040e7223 */ /* 0x000fca000001000e */
[----:B------:R-:W-:-:S07]  /*35f0*/  F2FP.BF16.F32.PACK_AB R4, R14, R15 ;  /* 0x0000000f0e04723e */ /* 0x000fce00000010ff */
.L_x_5410:
[----:B------:R-:W-:Y:S05]  /*3600*/  BSYNC B2 ;  /* 0x0000000000027941 */ /* 0x000fea0003800000 */
.L_x_5409:
[----:B---3--:R-:W-:-:S04]  /*3610*/  LEA R10, P0, R18, R73, 0x1 ;  /* 0x00000049120a7211 */ /* 0x008fc800078008ff */
[----:B--2---:R-:W-:-:S05]  /*3620*/  LEA.HI.X R11, R18, R71, R19, 0x1, P0 ;  /* 0x00000047120b7211 */ /* 0x004fca00000f0c13 */
[----:B0-----:R4:W-:Y:S04]  /*3630*/  ST.E.128 desc[UR40][R10.64], R4 ;  /* 0x000000040a007985 */ /* 0x0019e8000c101d28 */
.L_x_5408:
[----:B------:R-:W-:Y:S05]  /*3640*/  BSYNC B1 ;  /* 0x0000000000017941 */ /* 0x000fea0003800000 */
.L_x_5407:
[----:B------:R-:W-:Y:S05]  /*3650*/  @P1 BRA `(.L_x_5406) ;  /* 0x0000001000881947 */ /* 0x000fea0003800000 */
[----:B----4-:R-:W-:Y:S01]  /*3660*/  IMAD.MOV.U32 R5, RZ, RZ, 0x20 ;  /* 0x00000020ff057424 */ /* 0x010fe200078e00ff */
[----:B------:R-:W-:Y:S01]  /*3670*/  LOP3.LUT P0, RZ, R194, 0x4, RZ, 0xc0, !PT ;  /* 0x00000004c2ff7812 */ /* 0x000fe2000780c0ff */
[----:B------:R-:W-:Y:S01]  /*3680*/  BSSY B1, `(.L_x_5411) ;  /* 0x0000036000017945 */ /* 0x000fe20003800000 */
[----:B------:R-:W-:Y:S02]  /*3690*/  ISETP.GE.AND P6, PT, R209, R69, PT ;  /* 0x00000045d100720c */ /* 0x000fe40003fc6270 */
[----:B------:R-:W-:Y:S02]  /*36a0*/  SEL R5, R5, 0xffffffe0, !P0 ;  /* 0xffffffe005057807 */ /* 0x000fe40004000000 */
[C---:B---3--:R-:W-:Y:S02]  /*36b0*/  LEA R10, P0, R184.reuse, R73, 0x1 ;  /* 0x00000049b80a7211 */ /* 0x048fe400078008ff */
[----:B------:R-:W-:Y:S02]  /*36c0*/  IADD3 R4, R5, R46, R66 ;  /* 0x0000002e05047210 */ /* 0x000fe40007ffe042 */
[----:B--2---:R-:W-:-:S03]  /*36d0*/  LEA.HI.X R11, R184, R71, R196, 0x1, P0 ;  /* 0x00000047b80b7211 */ /* 0x004fc600000f0cc4 */
[----:B------:R-:W-:-:S06]  /*36e0*/  IMAD R4, R4, 0x2, R17 ;  /* 0x0000000204047824 */ /* 0x000fcc00078e0211 */
[----:B------:R-:W2:Y:S01]  /*36f0*/  LDS.128 R4, [R4+0x22400] ;  /* 0x0224000004047984 */ /* 0x000ea20000000c00 */
[----:B------:R-:W-:Y:S05]  /*3700*/  @P6 BRA `(.L_x_5412) ;  /* 0x0000000000b46947 */ /* 0x000fea0003800000 */
[----:B-1----:R-:W-:Y:S02]  /*3710*/  SHF.R.U64 R14, R24, 0x10, R25 ;  /* 0x00000010180e7819 */ /* 0x002fe40000001219 */
[----:B------:R-:W-:Y:S02]  /*3720*/  SHF.R.U64 R15, R8, 0x10, R9 ;  /* 0x00000010080f7819 */ /* 0x000fe40000001209 */
[----:B------:R-:W-:Y:S02]  /*3730*/  SHF.R.U32.HI R54, RZ, 0x10, R25 ;  /* 0x00000010ff367819 */ /* 0x000fe40000011619 */
[----:B------:R-:W-:Y:S02]  /*3740*/  PRMT R25, R75, 0x5432, R14 ;  /* 0x000054324b197816 */ /* 0x000fe4000000000e */
[----:B------:R-:W-:Y:S02]  /*3750*/  PRMT R14, R70, 0x5410, R15 ;  /* 0x00005410460e7816 */ /* 0x000fe4000000000f */
[----:B------:R-:W-:Y:S01]  /*3760*/  SHF.R.U32.HI R26, RZ, 0x10, R9 ;  /* 0x00000010ff1a7819 */ /* 0x000fe20000011609 */
[----:B--2---:R-:W-:Y:S01]  /*3770*/  IMAD.U32 R9, R6, 0x10000, RZ ;  /* 0x0001000006097824 */ /* 0x004fe200078e00ff */
[----:B------:R-:W-:-:S02]  /*3780*/  LOP3.LUT R12, R5, 0xffff0000, RZ, 0xc0, !PT ;  /* 0xffff0000050c7812 */ /* 0x000fc400078ec0ff */
[C---:B------:R-:W-:Y:S01]  /*3790*/  LOP3.LUT R27, R25.reuse, 0xffff0000, RZ, 0xc0, !PT ;  /* 0xffff0000191b7812 */ /* 0x040fe200078ec0ff */
[----:B------:R-:W-:Y:S01]  /*37a0*/  IMAD.U32 R25, R25, 0x10000, RZ ;  /* 0x0001000019197824 */ /* 0x000fe200078e00ff */
[C---:B------:R-:W-:Y:S01]  /*37b0*/  LOP3.LUT R15, R14.reuse, 0xffff0000, RZ, 0xc0, !PT ;  /* 0xffff00000e0f7812 */ /* 0x040fe200078ec0ff */
[----:B------:R-:W-:Y:S01]  /*37c0*/  IMAD.U32 R14, R14, 0x10000, RZ ;  /* 0x000100000e0e7824 */ /* 0x000fe200078e00ff */
[----:B------:R-:W-:Y:S01]  /*37d0*/  PRMT R54, R76, 0x5432, R54 ;  /* 0x000054324c367816 */ /* 0x000fe20000000036 */
[----:B------:R-:W-:Y:S01]  /*37e0*/  FMUL.FTZ R68, R12, R27 ;  /* 0x0000001b0c447220 */ /* 0x000fe20000410000 */
[----:B------:R-:W-:Y:S01]  /*37f0*/  PRMT R24, R70, 0x5432, R26 ;  /* 0x0000543246187816 */ /* 0x000fe2000000001a */
[----:B------:R-:W-:Y:S01]  /*3800*/  FMUL.FTZ R12, R12, R15 ;  /* 0x0000000f0c0c7220 */ /* 0x000fe20000410000 */
[----:B------:R-:W-:Y:S01]  /*3810*/  LOP3.LUT R13, R6, 0xffff0000, RZ, 0xc0, !PT ;  /* 0xffff0000060d7812 */ /* 0x000fe200078ec0ff */
[C---:B------:R-:W-:Y:S01]  /*3820*/  IMAD.U32 R6, R7.reuse, 0x10000, RZ ;  /* 0x0001000007067824 */ /* 0x040fe200078e00ff */
[----:B------:R-:W-:Y:S01]  /*3830*/  LOP3.LUT R8, R7, 0xffff0000, RZ, 0xc0, !PT ;  /* 0xffff000007087812 */ /* 0x000fe200078ec0ff */
[----:B------:R-:W-:-:S02]  /*3840*/  IMAD.U32 R7, R5, 0x10000, RZ ;  /* 0x0001000005077824 */ /* 0x000fc400078e00ff */
[----:B------:R-:W-:Y:S02]  /*3850*/  IMAD.U32 R66, R54, 0x10000, RZ ;  /* 0x0001000036427824 */ /* 0x000fe400078e00ff */
[----:B------:R-:W-:Y:S02]  /*3860*/  IMAD.U32 R26, R24, 0x10000, RZ ;  /* 0x00010000181a7824 */ /* 0x000fe400078e00ff */
[C---:B------:R-:W-:Y:S01]  /*3870*/  FFMA.FTZ R27, R7.reuse, R27, R12 ;  /* 0x0000001b071b7223 */ /* 0x040fe2000001000c */
[----:B------:R-:W-:Y:S01]  /*3880*/  FFMA.FTZ R68, R7, R15, -R68 ;  /* 0x0000000f07447223 */ /* 0x000fe20000010844 */
[C---:B------:R-:W-:Y:S01]  /*3890*/  FMUL.FTZ R70, R13.reuse, R66 ;  /* 0x000000420d467220 */ /* 0x040fe20000410000 */
[-C--:B------:R-:W-:Y:S01]  /*38a0*/  FMUL.FTZ R12, R13, R26.reuse ;  /* 0x0000001a0d0c7220 */ /* 0x080fe20000410000 */
[----:B------:R-:W-:Y:S01]  /*38b0*/  IMAD.U32 R5, R4, 0x10000, RZ ;  /* 0x0001000004057824 */ /* 0x000fe200078e00ff */
[----:B------:R-:W-:Y:S01]  /*38c0*/  LOP3.LUT R13, R54, 0xffff0000, RZ, 0xc0, !PT ;  /* 0xffff0000360d7812 */ /* 0x000fe200078ec0ff */
[C---:B------:R-:W-:Y:S01]  /*38d0*/  FFMA.FTZ R70, R9.reuse, R26, -R70 ;  /* 0x0000001a09467223 */ /* 0x040fe20000010846 */
[----:B------:R-:W-:Y:S01]  /*38e0*/  LOP3.LUT R7, R24, 0xffff0000, RZ, 0xc0, !PT ;  /* 0xffff000018077812 */ /* 0x000fe200078ec0ff */
[----:B------:R-:W-:Y:S01]  /*38f0*/  FFMA.FTZ R9, R9, R66, R12 ;  /* 0x0000004209097223 */ /* 0x000fe2000001000c */
[----:B------:R-:W-:Y:S01]  /*3900*/  LOP3.LUT R4, R4, 0xffff0000, RZ, 0xc0, !PT ;  /* 0xffff000004047812 */ /* 0x000fe200078ec0ff */
[C---:B------:R-:W-:Y:S01]  /*3910*/  FMUL.FTZ R15, R8.reuse, R13 ;  /* 0x0000000d080f7220 */ /* 0x040fe20000410000 */
[----:B------:R-:W-:Y:S01]  /*3920*/  F2FP.BF16.F32.PACK_AB R27, R27, R68 ;  /* 0x000000441b1b723e */ /* 0x000fe200000010ff */
[----:B------:R-:W-:-:S02]  /*3930*/  FMUL.FTZ R12, R8, R7 ;  /* 0x00000007080c7220 */ /* 0x000fc40000410000 */
[C---:B------:R-:W-:Y:S01]  /*3940*/  FMUL.FTZ R8, R4.reuse, R25 ;  /* 0x0000001904087220 */ /* 0x040fe20000410000 */
[-C--:B------:R-:W-:Y:S01]  /*3950*/  FMUL.FTZ R4, R4, R14.reuse ;  /* 0x0000000e04047220 */ /* 0x080fe20000410000 */
[C---:B------:R-:W-:Y:S01]  /*3960*/  FFMA.FTZ R15, R6.reuse, R7, -R15 ;  /* 0x00000007060f7223 */ /* 0x040fe2000001080f */
[----:B------:R-:W-:Y:S01]  /*3970*/  FFMA.FTZ R12, R6, R13, R12 ;  /* 0x0000000d060c7223 */ /* 0x000fe2000001000c */
[C---:B------:R-:W-:Y:S01]  /*3980*/  FFMA.FTZ R8, R5.reuse, R14, -R8 ;  /* 0x0000000e05087223 */ /* 0x040fe20000010808 */
[----:B------:R-:W-:Y:S01]  /*3990*/  FFMA.FTZ R5, R5, R25, R4 ;  /* 0x0000001905057223 */ /* 0x000fe20000010004 */
[----:B------:R-:W-:Y:S02]  /*39a0*/  F2FP.BF16.F32.PACK_AB R6, R9, R70 ;  /* 0x000000460906723e */ /* 0x000fe400000010ff */
[----:B------:R-:W-:Y:S02]  /*39b0*/  F2FP.BF16.F32.PACK_AB R7, R12, R15 ;  /* 0x0000000f0c07723e */ /* 0x000fe400000010ff */
[----:B------:R-:W-:Y:S01]  /*39c0*/  F2FP.BF16.F32.PACK_AB R4, R5, R8 ;  /* 0x000000080504723e */ /* 0x000fe200000010ff */
[----:B------:R-:W-:-:S07]  /*39d0*/  IMAD.MOV.U32 R5, RZ, RZ, R27 ;  /* 0x000000ffff057224 */ /* 0x000fce00078e001b */
.L_x_5412:
[----:B------:R-:W-:Y:S05]  /*39e0*/  BSYNC B1 ;  /* 0x0000000000017941 */ /* 0x000fea0003800000 */
.L_x_5411:
[----:B--2---:R2:W-:Y:S01]  /*39f0*/  ST.E.128 desc[UR40][R10.64], R4 ;  /* 0x000000040a007985 */ /* 0x0045e2000c101d28 */
[----:B------:R-:W-:Y:S05]  /*3a00*/  BRA `(.L_x_5406) ;  /* 0x0000000c009c7947 */ /* 0x000fea0003800000 */
.L_x_5399:
        /* <DEDUP_REMOVED lines=24> */
[----:B------:R-:W-:Y:S01]  /*3b90*/  ISETP.NE.AND P5, PT, R188, 0x3, PT ;  /* 0x00000003bc00780c */ /* 0x000fe20003fa5270 */
        /* <DEDUP_REMOVED lines=15> */
[----:B------:R-:W-:Y:S06]  /*3c90*/  @!P5 BRA `(.L_x_5413) ;  /* 0x000000000004d947 */ /* 0x000fec0003800000 */
[----:B------:R-:W-:Y:S01]  /*3ca0*/  BPT.TRAP 0x1 ;  /* 0x000000040000795c */ /* 0x000fe20000300000 */
.L_x_5413:
[----:B------:R-:W-:Y:S01]  /*3cb0*/  IMAD R60, R185, 0x8, R17 ;  /* 0x00000008b93c7824 */ /* 0x000fe200078e0211 */
[----:B------:R-:W-:Y:S01]  /*3cc0*/  SHF.L.U32 R67, R192, 0x1f, RZ ;  /* 0x0000001fc0437819 */ /* 0x000fe200000006ff */
[----:B------:R-:W-:Y:S03]  /*3cd0*/  BSSY B1, `(.L_x_5414) ;  /* 0x0000003000017945 */ /* 0x000fe60003800000 */
[----:B------:R-:W0:Y:S02]  /*3ce0*/  SYNCS.PHASECHK.TRANS64.TRYWAIT P6, [R60+URZ+0x38890], R67 ;  /* 0x038890433c0075a7 */ /* 0x000e2400080c017f */
[----:B0-----:R-:W-:Y:S05]  /*3cf0*/  @!P6 BRA `(.L_x_5415) ;  /* 0x0000020400a4e947 */ /* 0x001fea0003800000 */
.L_x_5678:
[----:B------:R-:W-:Y:S05]  /*3d00*/  BSYNC B1 ;  /* 0x0000000000017941 */ /* 0x000fea0003800000 */
.L_x_5414:
[----:B------:R-:W-:-:S03]  /*3d10*/  UMOV UR4, 0xffffffff ;  /* 0xffffffff00047882 */ /* 0x000fc60000000000 */
[----:B------:R-:W-:Y:S05]  /*3d20*/  BRA.DIV UR4, `(.L_x_5416) ;  /* 0x0000020604ac7947 */ /* 0x000fea000b800000 */
[----:B------:R1:W2:Y:S04]  /*3d30*/  SHFL.IDX PT, R54, R14, RZ, 0x1c1f ;  /* 0x001c1fff0e367589 */ /* 0x0002a800000e0000 */
[----:B------:R-:W3:Y:S02]  /*3d40*/  SHFL.IDX PT, R68, R68, RZ, 0x1c1f ;  /* 0x001c1fff44447589 */ /* 0x000ee400000e0000 */
.L_x_5682:
[----:B------:R-:W-:-:S13]  /*3d50*/  ISETP.GE.OR P6, PT, R187, R65, P2 ;  /* 0x00000041bb00720c */ /* 0x000fda00017c6670 */
[----:B------:R-:W-:Y:S05]  /*3d60*/  @P6 BRA `(.L_x_5406) ;  /* 0x0000000800c46947 */ /* 0x000fea0003800000 */
[----:B------:R-:W4:Y:S01]  /*3d70*/  LDL R10, [R1+0x14] ;  /* 0x00001400010a7983 */ /* 0x000f220000100800 */
[----:B------:R-:W5:Y:S01]  /*3d80*/  LDC R70, c[0x0][0x2f4] ;  /* 0x0000bd00ff467b82 */ /* 0x000f620000000800 */
[----:B------:R-:W-:Y:S01]  /*3d90*/  BSSY B1, `(.L_x_5417) ;  /* 0x0000070000017945 */ /* 0x000fe20003800000 */
[----:B-----5:R-:W-:-:S05]  /*3da0*/  IMAD.IADD R8, R70, 0x1, -R47 ;  /* 0x0000000146087824 */ /* 0x020fca00078e0a2f */
[----:B------:R-:W-:-:S04]  /*3db0*/  SEL R8, R47, R8, !P3 ;  /* 0x000000082f087207 */ /* 0x000fc80005800000 */
[----:B------:R-:W-:-:S04]  /*3dc0*/  SHF.R.S32.HI R9, RZ, 0x1f, R8 ;  /* 0x0000001fff097819 */ /* 0x000fc80000011408 */
[----:B------:R-:W-:-:S04]  /*3dd0*/  LEA.HI R9, R9, R8, RZ, 0x4 ;  /* 0x0000000809097211 */ /* 0x000fc800078f20ff */
[----:B------:R-:W-:-:S04]  /*3de0*/  SHF.R.S32.HI R8, RZ, 0x4, R9 ;  /* 0x00000004ff087819 */ /* 0x000fc80000011409 */
[----:B------:R-:W-:-:S05]  /*3df0*/  LEA.HI.SX32 R8, R57, R8, 0x1d ;  /* 0x0000000839087211 */ /* 0x000fca00078feaff */
[----:B------:R-:W-:Y:S02]  /*3e00*/  IMAD.SHL.U32 R55, R8, 0x8, RZ ;  /* 0x0000000808377824 */ /* 0x000fe400078e00ff */
[----:B------:R-:W-:-:S03]  /*3e10*/  IMAD.IADD R8, R0, 0x1, R66 ;  /* 0x0000000100087824 */ /* 0x000fc600078e0242 */
[----:B------:R-:W-:Y:S01]  /*3e20*/  LOP3.LUT R9, R56, 0x38, R55, 0xf8, !PT ;  /* 0x0000003838097812 */ /* 0x000fe200078ef837 */
[----:B------:R-:W-:-:S03]  /*3e30*/  IMAD R8, R8, 0x2, R17 ;  /* 0x0000000208087824 */ /* 0x000fc600078e0211 */
[----:B------:R-:W-:-:S05]  /*3e40*/  LOP3.LUT R9, R9, R50, RZ, 0x3c, !PT ;  /* 0x0000003209097212 */ /* 0x000fca00078e3cff */
[----:B----4-:R-:W-:-:S04]  /*3e50*/  IMAD R9, R10, 0x200, R9 ;  /* 0x000002000a097824 */ /* 0x010fc800078e0209 */
[----:B------:R-:W-:Y:S02]  /*3e60*/  IMAD.IADD R66, R66, 0x1, R9 ;  /* 0x0000000142427824 */ /* 0x000fe400078e0209 */
[----:B------:R-:W4:Y:S02]  /*3e70*/  LDS.128 R8, [R8+0x22400] ;  /* 0x0224000008087984 */ /* 0x000f240000000c00 */
[----:B------:R-:W-:-:S05]  /*3e80*/  IMAD R66, R66, 0x2, R17 ;  /* 0x0000000242427824 */ /* 0x000fca00078e0211 */
[----:B-1----:R1:W0:Y:S01]  /*3e90*/  LDS.128 R12, [R66+0x22400] ;  /* 0x02240000420c7984 */ /* 0x0022220000000c00 */
[----:B------:R-:W-:Y:S05]  /*3ea0*/  @P0 BRA `(.L_x_5418) ;  /* 0x0000000400780947 */ /* 0x000fea0003800000 */
[----:B------:R-:W-:Y:S01]  /*3eb0*/  SHF.R.U32.HI R69, RZ, 0x10, R25 ;  /* 0x00000010ff457819 */ /* 0x000fe20000011619 */
[----:B----4-:R-:W-:Y:S01]  /*3ec0*/  IMAD.U32 R72, R9, 0x10000, RZ ;  /* 0x0001000009487824 */ /* 0x010fe200078e00ff */
[----:B-1----:R-:W-:Y:S02]  /*3ed0*/  SHF.R.U32.HI R66, RZ, 0x10, R5 ;  /* 0x00000010ff427819 */ /* 0x002fe40000011605 */
[C---:B------:R-:W-:Y:S02]  /*3ee0*/  PRMT R69, R71.reuse, 0x5410, R69 ;  /* 0x0000541047457816 */ /* 0x040fe40000000045 */
[----:B------:R-:W-:Y:S01]  /*3ef0*/  PRMT R66, R71, 0x5432, R66 ;  /* 0x0000543247427816 */ /* 0x000fe20000000042 */
[C---:B0-----:R-:W-:Y:S01]  /*3f00*/  IMAD.U32 R71, R13.reuse, 0x10000, RZ ;  /* 0x000100000d477824 */ /* 0x041fe200078e00ff */
[----:B------:R-:W-:Y:S01]  /*3f10*/  LOP3.LUT R13, R13, 0xffff0000, RZ, 0xc0, !PT ;  /* 0xffff00000d0d7812 */ /* 0x000fe200078ec0ff */
[----:B------:R-:W-:Y:S01]  /*3f20*/  IMAD.U32 R73, R69, 0x10000, RZ ;  /* 0x0001000045497824 */ /* 0x000fe200078e00ff */
[----:B------:R-:W-:Y:S01]  /*3f30*/  LOP3.LUT R9, R9, 0xffff0000, RZ, 0xc0, !PT ;  /* 0xffff000009097812 */ /* 0x000fe200078ec0ff */
[C---:B------:R-:W-:Y:S01]  /*3f40*/  IMAD.U32 R74, R66.reuse, 0x10000, RZ ;  /* 0x00010000424a7824 */ /* 0x040fe200078e00ff */
[----:B------:R-:W-:Y:S01]  /*3f50*/  LOP3.LUT R66, R66, 0xffff0000, RZ, 0xc0, !PT ;  /* 0xffff000042427812 */ /* 0x000fe200078ec0ff */
[C---:B------:R-:W-:Y:S01]  /*3f60*/  FMUL.FTZ R75, R71.reuse, R73 ;  /* 0x00000049474b7220 */ /* 0x040fe20000410000 */
[----:B------:R-:W-:Y:S01]  /*3f70*/  SHF.R.U64 R25, R24, 0x10, R25 ;  /* 0x0000001018197819 */ /* 0x000fe20000001219 */
[-C--:B------:R-:W-:Y:S01]  /*3f80*/  FMUL.FTZ R76, R71, R74.reuse ;  /* 0x0000004a474c7220 */ /* 0x080fe20000410000 */
[----:B------:R-:W-:Y:S01]  /*3f90*/  SHF.R.U32.HI R71, RZ, 0x10, R27 ;  /* 0x00000010ff477819 */ /* 0x000fe2000001161b */
[----:B------:R-:W-:Y:S01]  /*3fa0*/  FFMA.FTZ R74, R72, R74, -R75 ;  /* 0x0000004a484a7223 */ /* 0x000fe2000001084b */
[----:B------:R-:W-:-:S02]  /*3fb0*/  IMAD.U32 R75, R11, 0x10000, RZ ;  /* 0x000100000b4b7824 */ /* 0x000fc400078e00ff */
[----:B------:R-:W-:Y:S01]  /*3fc0*/  FFMA.FTZ R72, R72, R73, R76 ;  /* 0x0000004948487223 */ /* 0x000fe2000001004c */
[----:B------:R-:W-:Y:S01]  /*3fd0*/  LOP3.LUT R76, R69, 0xffff0000, RZ, 0xc0, !PT ;  /* 0xffff0000454c7812 */ /* 0x000fe200078ec0ff */
[----:B------:R-:W-:Y:S01]  /*3fe0*/  FMUL.FTZ R69, R13, R66 ;  /* 0x000000420d457220 */ /* 0x000fe20000410000 */
[----:B------:R-:W-:Y:S02]  /*3ff0*/  SHF.R.U32.HI R73, RZ, 0x10, R7 ;  /* 0x00000010ff497819 */ /* 0x000fe40000011607 */
[----:B------:R-:W-:Y:S01]  /*4000*/  PRMT R71, R77, 0x5410, R71 ;  /* 0x000054104d477816 */ /* 0x000fe20000000047 */
[----:B------:R-:W-:Y:S01]  /*4010*/  FMUL.FTZ R78, R13, R76 ;  /* 0x0000004c0d4e7220 */ /* 0x000fe20000410000 */
[----:B------:R-:W-:Y:S01]  /*4020*/  PRMT R73, R80, 0x5410, R73 ;  /* 0x0000541050497816 */ /* 0x000fe20000000049 */
[----:B------:R-:W-:Y:S01]  /*4030*/  IMAD.U32 R77, R15, 0x10000, RZ ;  /* 0x000100000f4d7824 */ /* 0x000fe200078e00ff */
[----:B------:R-:W-:Y:S01]  /*4040*/  PRMT R25, R79, 0x5410, R25 ;  /* 0x000054104f197816 */ /* 0x000fe20000000019 */
[C---:B------:R-:W-:Y:S01]  /*4050*/  FFMA.FTZ R13, R9.reuse, R66, -R78 ;  /* 0x00000042090d7223 */ /* 0x040fe2000001084e */
[----:B------:R-:W-:Y:S01]  /*4060*/  FFMA.FTZ R9, R9, R76, R69 ;  /* 0x0000004c09097223 */ /* 0x000fe20000010045 */
[C---:B------:R-:W-:Y:S01]  /*4070*/  IMAD.U32 R66, R71.reuse, 0x10000, RZ ;  /* 0x0001000047427824 */ /* 0x040fe200078e00ff */
[----:B------:R-:W-:Y:S01]  /*4080*/  LOP3.LUT R71, R71, 0xffff0000, RZ, 0xc0, !PT ;  /* 0xffff000047477812 */ /* 0x000fe200078ec0ff */
[C---:B------:R-:W-:Y:S01]  /*4090*/  IMAD.U32 R76, R73.reuse, 0x10000, RZ ;  /* 0x00010000494c7824 */ /* 0x040fe200078e00ff */
[----:B------:R-:W-:Y:S01]  /*40a0*/  LOP3.LUT R73, R73, 0xffff0000, RZ, 0xc0, !PT ;  /* 0xffff000049497812 */ /* 0x000fe200078ec0ff */
[C---:B------:R-:W-:Y:S01]  /*40b0*/  FMUL.FTZ R78, R77.reuse, R66 ;  /* 0x000000424d4e7220 */ /* 0x040fe20000410000 */
[----:B------:R-:W-:Y:S01]  /*40c0*/  SHF.R.U64 R26, R26, 0x10, R27 ;  /* 0x000000101a1a7819 */ /* 0x000fe2000000121b */
[-C--:B------:R-:W-:Y:S01]  /*40d0*/  FMUL.FTZ R77, R77, R76.reuse ;  /* 0x0000004c4d4d7220 */ /* 0x080fe20000410000 */
[----:B------:R-:W-:Y:S01]  /*40e0*/  LOP3.LUT R27, R25, 0xffff0000, RZ, 0xc0, !PT ;  /* 0xffff0000191b7812 */ /* 0x000fe200078ec0ff */
[----:B------:R-:W-:Y:S01]  /*40f0*/  FFMA.FTZ R69, R75, R76, -R78 ;  /* 0x0000004c4b457223 */ /* 0x000fe2000001084e */
[----:B------:R-:W-:-:S02]  /*4100*/  IMAD.U32 R78, R25, 0x10000, RZ ;  /* 0x00010000194e7824 */ /* 0x000fc400078e00ff */
        /* <DEDUP_REMOVED lines=8> */
[-C--:B------:R-:W-:Y:S01]  /*4190*/  FMUL.FTZ R76, R4, R73.reuse ;  /* 0x00000049044c7220 */ /* 0x080fe20000410000 */
[----:B------:R-:W-:Y:S01]  /*41a0*/  FMUL.FTZ R80, R11, R78 ;  /* 0x0000004e0b507220 */ /* 0x000fe20000410000 */
[----:B------:R-:W-:Y:S01]  /*41b0*/  SHF.R.U64 R7, R6, 0x10, R7 ;  /* 0x0000001006077819 */ /* 0x000fe20000001207 */
[C---:B------:R-:W-:Y:S01]  /*41c0*/  FFMA.FTZ R4, R5.reuse, R73, -R24 ;  /* 0x0000004905047223 */ /* 0x040fe20000010818 */
[----:B------:R-:W-:Y:S01]  /*41d0*/  PRMT R24, R82, 0x5410, R75 ;  /* 0x0000541052187816 */ /* 0x000fe2000000004b */
[----:B------:R-:W-:Y:S01]  /*41e0*/  FFMA.FTZ R5, R5, R71, R76 ;  /* 0x0000004705057223 */ /* 0x000fe2000001004c */
[----:B------:R-:W-:-:S02]  /*41f0*/  LOP3.LUT R8, R8, 0xffff0000, RZ, 0xc0, !PT ;  /* 0xffff000008087812 */ /* 0x000fc400078ec0ff */
[C---:B------:R-:W-:Y:S01]  /*4200*/  LOP3.LUT R25, R24.reuse, 0xffff0000, RZ, 0xc0, !PT ;  /* 0xffff000018197812 */ /* 0x040fe200078ec0ff */
[----:B------:R-:W-:Y:S01]  /*4210*/  IMAD.U32 R76, R24, 0x10000, RZ ;  /* 0x00010000184c7824 */ /* 0x000fe200078e00ff */
[----:B------:R-:W-:Y:S02]  /*4220*/  PRMT R26, R79, 0x5432, R26 ;  /* 0x000054324f1a7816 */ /* 0x000fe4000000001a */
[----:B------:R-:W-:Y:S01]  /*4230*/  PRMT R24, R81, 0x5410, R7 ;  /* 0x0000541051187816 */ /* 0x000fe20000000007 */
[-C--:B------:R-:W-:Y:S01]  /*4240*/  FMUL.FTZ R71, R11, R76.reuse ;  /* 0x0000004c0b477220 */ /* 0x080fe20000410000 */
[C---:B------:R-:W-:Y:S01]  /*4250*/  FFMA.FTZ R11, R15.reuse, R76, -R80 ;  /* 0x0000004c0f0b7223 */ /* 0x040fe20000010850 */
[C---:B------:R-:W-:Y:S01]  /*4260*/  IMAD.U32 R7, R14.reuse, 0x10000, RZ ;  /* 0x000100000e077824 */ /* 0x040fe200078e00ff */
[----:B------:R-:W-:Y:S01]  /*4270*/  LOP3.LUT R14, R14, 0xffff0000, RZ, 0xc0, !PT ;  /* 0xffff00000e0e7812 */ /* 0x000fe200078ec0ff */
[----:B------:R-:W-:Y:S01]  /*4280*/  FFMA.FTZ R15, R15, R78, R71 ;  /* 0x0000004e0f0f7223 */ /* 0x000fe20000010047 */
[C---:B------:R-:W-:Y:S01]  /*4290*/  FMUL.FTZ R71, R12.reuse, R27 ;  /* 0x0000001b0c477220 */ /* 0x040fe20000410000 */
[----:B------:R-:W-:Y:S01]  /*42a0*/  FMUL.FTZ R12, R12, R25 ;  /* 0x000000190c0c7220 */ /* 0x000fe20000410000 */
[----:B------:R-:W-:-:S02]  /*42b0*/  F2FP.BF16.F32.PACK_AB R13, R13, R74 ;  /* 0x0000004a0d0d723e */ /* 0x000fc400000010ff */
[C---:B------:R-:W-:Y:S01]  /*42c0*/  FFMA.FTZ R6, R8.reuse, R25, -R71 ;  /* 0x0000001908067223 */ /* 0x040fe20000010847 */
[----:B------:R-:W-:Y:S01]  /*42d0*/  FFMA.FTZ R8, R8, R27, R12 ;  /* 0x0000001b08087223 */ /* 0x000fe2000001000c */
[----:B------:R-:W-:Y:S01]  /*42e0*/  IMAD.U32 R27, R26, 0x10000, RZ ;  /* 0x000100001a1b7824 */ /* 0x000fe200078e00ff */
[----:B------:R-:W-:Y:S01]  /*42f0*/  F2FP.BF16.F32.PACK_AB R4, R4, R69 ;  /* 0x000000450404723e */ /* 0x000fe200000010ff */
[----:B------:R-:W-:Y:S01]  /*4300*/  IMAD.U32 R25, R24, 0x10000, RZ ;  /* 0x0001000018197824 */ /* 0x000fe200078e00ff */
[----:B------:R-:W-:Y:S01]  /*4310*/  F2FP.BF16.F32.PACK_AB R72, R9, R72 ;  /* 0x000000480948723e */ /* 0x000fe200000010ff */
[C---:B------:R-:W-:Y:S02]  /*4320*/  IMAD.U32 R12, R10.reuse, 0x10000, RZ ;  /* 0x000100000a0c7824 */ /* 0x040fe400078e00ff */
[C---:B------:R-:W-:Y:S01]  /*4330*/  FMUL.FTZ R71, R7.reuse, R27 ;  /* 0x0000001b07477220 */ /* 0x040fe20000410000 */
[----:B------:R-:W-:Y:S01]  /*4340*/  FMUL.FTZ R76, R7, R25 ;  /* 0x00000019074c7220 */ /* 0x000fe20000410000 */
[----:B------:R-:W-:Y:S01]  /*4350*/  LOP3.LUT R10, R10, 0xffff0000, RZ, 0xc0, !PT ;  /* 0xffff00000a0a7812 */ /* 0x000fe200078ec0ff */
[----:B------:R-:W-:-:S02]  /*4360*/  IMAD.MOV.U32 R9, RZ, RZ, R13 ;  /* 0x000000ffff097224 */ /* 0x000fc400078e000d */
[C---:B------:R-:W-:Y:S01]  /*4370*/  FFMA.FTZ R7, R12.reuse, R25, -R71 ;  /* 0x000000190c077223 */ /* 0x040fe20000010847 */
[----:B------:R-:W-:Y:S01]  /*4380*/  FFMA.FTZ R12, R12, R27, R76 ;  /* 0x0000001b0c0c7223 */ /* 0x000fe2000001004c */
[----:B------:R-:W-:Y:S01]  /*4390*/  LOP3.LUT R27, R26, 0xffff0000, RZ, 0xc0, !PT ;  /* 0xffff00001a1b7812 */ /* 0x000fe200078ec0ff */
[----:B------:R-:W-:Y:S01]  /*43a0*/  IMAD.MOV.U32 R13, RZ, RZ, R72 ;  /* 0x000000ffff0d7224 */ /* 0x000fe200078e0048 */
[----:B------:R-:W-:Y:S02]  /*43b0*/  LOP3.LUT R25, R24, 0xffff0000, RZ, 0xc0, !PT ;  /* 0xffff000018197812 */ /* 0x000fe400078ec0ff */
[----:B------:R-:W-:Y:S01]  /*43c0*/  F2FP.BF16.F32.PACK_AB R15, R8, R15 ;  /* 0x0000000f080f723e */ /* 0x000fe200000010ff */
[C---:B------:R-:W-:Y:S01]  /*43d0*/  FMUL.FTZ R71, R14.reuse, R27 ;  /* 0x0000001b0e477220 */ /* 0x040fe20000410000 */
[----:B------:R-:W-:Y:S01]  /*43e0*/  F2FP.BF16.F32.PACK_AB R5, R5, R66 ;  /* 0x000000420505723e */ /* 0x000fe200000010ff */
[----:B------:R-:W-:Y:S01]  /*43f0*/  FMUL.FTZ R24, R14, R25 ;  /* 0x000000190e187220 */ /* 0x000fe20000410000 */
[----:B------:R-:W-:Y:S01]  /*4400*/  F2FP.BF16.F32.PACK_AB R6, R6, R11 ;  /* 0x0000000b0606723e */ /* 0x000fe200000010ff */
[----:B------:R-:W-:Y:S01]  /*4410*/  FFMA.FTZ R14, R10, R25, -R71 ;  /* 0x000000190a0e7223 */ /* 0x000fe20000010847 */
[----:B------:R-:W-:-:S02]  /*4420*/  IMAD.MOV.U32 R11, RZ, RZ, R4 ;  /* 0x000000ffff0b7224 */ /* 0x000fc400078e0004 */
[----:B------:R-:W-:Y:S01]  /*4430*/  FFMA.FTZ R27, R10, R27, R24 ;  /* 0x0000001b0a1b7223 */ /* 0x000fe20000010018 */
[----:B------:R-:W-:Y:S01]  /*4440*/  IMAD.MOV.U32 R8, RZ, RZ, R6 ;  /* 0x000000ffff087224 */ /* 0x000fe200078e0006 */
[----:B------:R-:W-:-:S03]  /*4450*/  F2FP.BF16.F32.PACK_AB R10, R14, R7 ;  /* 0x000000070e0a723e */ /* 0x000fc600000010ff */
[----:B------:R-:W-:Y:S01]  /*4460*/  F2FP.BF16.F32.PACK_AB R14, R27, R12 ;  /* 0x0000000c1b0e723e */ /* 0x000fe200000010ff */
[----:B------:R-:W-:Y:S02]  /*4470*/  IMAD.MOV.U32 R12, RZ, RZ, R15 ;  /* 0x000000ffff0c7224 */ /* 0x000fe400078e000f */
[----:B------:R-:W-:-:S07]  /*4480*/  IMAD.MOV.U32 R15, RZ, RZ, R5 ;  /* 0x000000ffff0f7224 */ /* 0x000fce00078e0005 */
.L_x_5418:
[----:B------:R-:W-:Y:S05]  /*4490*/  BSYNC B1 ;  /* 0x0000000000017941 */ /* 0x000fea0003800000 */
.L_x_5417:
        /* <DEDUP_REMOVED lines=8> */
[----:B0-----:R0:W-:Y:S01]  /*4520*/  ST.E.128 desc[UR40][R4.64], R12 ;  /* 0x0000000c04007985 */ /* 0x0011e2000c101d28 */
[----:B------:R-:W-:Y:S05]  /*4530*/  BRA `(.L_x_5406) ;  /* 0x0000000000d07947 */ /* 0x000fea0003800000 */
.L_x_5398:
[----:B------:R-:W-:-:S13]  /*4540*/  ISETP.NE.AND P5, PT, R188, 0x3, PT ;  /* 0x00000003bc00780c */ /* 0x000fda0003fa5270 */
[----:B------:R-:W-:Y:S05]  /*4550*/  @!P5 BRA `(.L_x_5419) ;  /* 0x000000000004d947 */ /* 0x000fea0003800000 */
[----:B------:R-:W-:Y:S01]  /*4560*/  BPT.TRAP 0x1 ;  /* 0x000000040000795c */ /* 0x000fe20000300000 */
.L_x_5419:
[----:B------:R-:W-:Y:S01]  /*4570*/  IMAD R60, R185, 0x8, R17 ;  /* 0x00000008b93c7824 */ /* 0x000fe200078e0211 */
[----:B------:R-:W-:Y:S01]  /*4580*/  SHF.L.U32 R67, R192, 0x1f, RZ ;  /* 0x0000001fc0437819 */ /* 0x000fe200000006ff */
[----:B------:R-:W-:Y:S01]  /*4590*/  BSSY B1, `(.L_x_5420) ;  /* 0x0000004000017945 */ /* 0x000fe20003800000 */
[----:B------:R-:W-:Y:S02]  /*45a0*/  SHF.R.S32.HI R64, RZ, 0x1f, R62 ;  /* 0x0000001fff407819 */ /* 0x000fe4000001143e */
[----:B------:R-:W0:Y:S02]  /*45b0*/  SYNCS.PHASECHK.TRANS64.TRYWAIT P0, [R60+URZ+0x38890], R67 ;  /* 0x038890433c0075a7 */ /* 0x000e24000800017f */
[----:B0-----:R-:W-:Y:S05]  /*45c0*/  @!P0 BRA `(.L_x_5421) ;  /* 0x000001fc00d08947 */ /* 0x001fea0003800000 */
.L_x_5683:
[----:B------:R-:W-:Y:S05]  /*45d0*/  BSYNC B1 ;  /* 0x0000000000017941 */ /* 0x000fea0003800000 */
.L_x_5420:
        /* <DEDUP_REMOVED lines=24> */
.L_x_5687:
        /* <DEDUP_REMOVED lines=18> */
.L_x_5406:
[----:B------:R-:W-:Y:S05]  /*4880*/  BSYNC B0 ;  /* 0x0000000000007941 */ /* 0x000fea0003800000 */
.L_x_5397:
        /* <DEDUP_REMOVED lines=17> */
.L_x_5424:
[----:B------:R-:W-:Y:S05]  /*49a0*/  BSYNC B0 ;  /* 0x0000000000007941 */ /* 0x000fea0003800000 */
.L_x_5423:
[----:B------:R-:W1:Y:S01]  /*49b0*/  SYNCS.PHASECHK.TRANS64.TRYWAIT P5, [R60+URZ+0x388b0], R67 ;  /* 0x0388b0433c0075a7 */ /* 0x000e6200080a017f */
[----:B------:R-:W-:Y:S04]  /*49c0*/  BSSY B0, `(.L_x_5425) ;  /* 0x0000002000007945 */ /* 0x000fe80003800000 */
[----:B-1----:R-:W-:Y:S05]  /*49d0*/  @!P5 BRA `(.L_x_5426) ;  /* 0x000001fc0024d947 */ /* 0x002fea0003800000 */
.L_x_5688:
[----:B------:R-:W-:Y:S05]  /*49e0*/  BSYNC B0 ;  /* 0x0000000000007941 */ /* 0x000fea0003800000 */
.L_x_5425:
        /* <DEDUP_REMOVED lines=21> */
[----:B------:R-:W4:Y:S01]  /*4b40*/  LDL R27, [R1+0x1c] ;  /* 0x00001c00011b7983 */ /* 0x000f220000100800 */
[----:B------:R-:W-:-:S03]  /*4b50*/  ULDC UR4, c[0x0][0x320] ;  /* 0x0000c80000047ab9 */ /* 0x000fc60000000800 */
[----:B---3--:R-:W3:Y:S04]  /*4b60*/  LDL R14, [R1+0x20] ;  /* 0x00002000010e7983 */ /* 0x008ee80000100800 */
[----:B------:R-:W5:Y:S01]  /*4b70*/  LDL R26, [R1+0x24] ;  /* 0x00002400011a7983 */ /* 0x000f620000100800 */
[----:B------:R-:W-:Y:S01]  /*4b80*/  ISETP.GE.AND P6, PT, R18, UR4, PT ;  /* 0x0000000412007c0c */ /* 0x000fe2000bfc6270 */
[----:B------:R-:W-:Y:S01]  /*4b90*/  IMAD R8, R185, 0x8000, R46 ;  /* 0x00008000b9087824 */ /* 0x000fe200078e022e */
[----:B------:R-:W-:Y:S01]  /*4ba0*/  LOP3.LUT P5, RZ, R194, 0x4, RZ, 0xc0, !PT ;  /* 0x00000004c2ff7812 */ /* 0x000fe200078ac0ff */
[----:B------:R-:W5:Y:S02]  /*4bb0*/  LDL R25, [R1+0x28] ;  /* 0x0000280001197983 */ /* 0x000f640000100800 */
[----:B------:R-:W-:-:S02]  /*4bc0*/  IMAD R13, R8, 0x2, R17 ;  /* 0x00000002080d7824 */ /* 0x000fc400078e0211 */
[----:B------:R-:W5:Y:S04]  /*4bd0*/  LDL R24, [R1+0x2c] ;  /* 0x00002c0001187983 */ /* 0x000f680000100800 */
[----:B------:R-:W5:Y:S01]  /*4be0*/  LDL R15, [R1+0x30] ;  /* 0x00003000010f7983 */ /* 0x000f620000100800 */
[----:B------:R-:W-:-:S03]  /*4bf0*/  VIADD R12, R8, 0x20 ;  /* 0x00000020080c7836 */ /* 0x000fc60000000000 */
[----:B------:R-:W1:Y:S01]  /*4c00*/  @!P6 LDS.128 R4, [R13+0x400] ;  /* 0x000400000d04e984 */ /* 0x000e620000000c00 */
[----:B------:R-:W-:Y:S01]  /*4c10*/  @P5 VIADD R12, R8, 0xffffffe0 ;  /* 0xffffffe0080c5836 */ /* 0x000fe20000000000 */
[-C--:B0-----:R-:W-:Y:S02]  /*4c20*/  @!P6 LEA R8, P5, R18, R11.reuse, 0x1 ;  /* 0x0000000b1208e211 */ /* 0x081fe400078a08ff */
[----:B------:R-:W5:Y:S01]  /*4c30*/  LDL R61, [R1+0x38] ;  /* 0x00003800013d7983 */ /* 0x000f620000100800 */
[----:B------:R-:W-:Y:S01]  /*4c40*/  IMAD R12, R12, 0x2, R17 ;  /* 0x000000020c0c7824 */ /* 0x000fe200078e0211 */
[----:B--2---:R-:W-:Y:S02]  /*4c50*/  @!P6 LEA.HI.X R9, R18, R10, R19, 0x1, P5 ;  /* 0x0000000a1209e211 */ /* 0x004fe400028f0c13 */
[C---:B------:R-:W-:Y:S01]  /*4c60*/  ISETP.GE.AND P5, PT, R184.reuse, UR4, PT ;  /* 0x00000004b8007c0c */ /* 0x040fe2000bfa6270 */
[----:B------:R-:W2:Y:S04]  /*4c70*/  LDL R55, [R1+0x3c] ;  /* 0x00003c0001377983 */ /* 0x000ea80000100800 */
[----:B------:R-:W2:Y:S04]  /*4c80*/  LDL R54, [R1+0x40] ;  /* 0x0000400001367983 */ /* 0x000ea80000100800 */
[----:B-1----:R0:W-:Y:S04]  /*4c90*/  @!P6 ST.E.128 desc[UR40][R8.64], R4 ;  /* 0x000000040800e985 */ /* 0x0021e8000c101d28 */
[----:B------:R-:W1:Y:S01]  /*4ca0*/  @!P5 LDS.128 R4, [R12+0x400] ;  /* 0x000400000c04d984 */ /* 0x000e620000000c00 */
[----:B0-----:R-:W-:-:S04]  /*4cb0*/  @!P5 LEA R8, P6, R184, R11, 0x1 ;  /* 0x0000000bb808d211 */ /* 0x001fc800078c08ff */
[----:B------:R-:W-:Y:S02]  /*4cc0*/  @!P5 LEA.HI.X R9, R184, R10, R196, 0x1, P6 ;  /* 0x0000000ab809d211 */ /* 0x000fe400030f0cc4 */
[----:B------:R-:W-:-:S03]  /*4cd0*/  ISETP.GE.AND P6, PT, R226, UR4, PT ;  /* 0x00000004e2007c0c */ /* 0x000fc6000bfc6270 */
[----:B-1----:R0:W-:Y:S10]  /*4ce0*/  @!P5 ST.E.128 desc[UR40][R8.64], R4 ;  /* 0x000000040800d985 */ /* 0x0021f4000c101d28 */
[----:B------:R-:W1:Y:S01]  /*4cf0*/  @!P6 LDS.128 R4, [R13+0x2400] ;  /* 0x002400000d04e984 */ /* 0x000e620000000c00 */
[----:B0-----:R-:W-:-:S05]  /*4d00*/  @!P6 LEA R8, P5, R226, R11, 0x1 ;  /* 0x0000000be208e211 */ /* 0x001fca00078a08ff */
[----:B----4-:R-:W-:Y:S01]  /*4d10*/  @!P6 IMAD.X R9, R10, 0x1, R27, P5 ;  /* 0x000000010a09e824 */ /* 0x010fe200028e061b */
[C---:B------:R-:W-:Y:S01]  /*4d20*/  ISETP.GE.AND P5, PT, R225.reuse, UR4, PT ;  /* 0x00000004e1007c0c */ /* 0x040fe2000bfa6270 */
[----:B------:R-:W4:Y:S04]  /*4d30*/  LDL R27, [R1+0x44] ;  /* 0x00004400011b7983 */ /* 0x000f280000100800 */
[----:B-1----:R0:W-:Y:S08]  /*4d40*/  @!P6 ST.E.128 desc[UR40][R8.64], R4 ;  /* 0x000000040800e985 */ /* 0x0021f0000c101d28 */
[----:B------:R-:W1:Y:S01]  /*4d50*/  @!P5 LDS.128 R4, [R12+0x2400] ;  /* 0x002400000c04d984 */ /* 0x000e620000000c00 */
[----:B0-----:R-:W-:-:S05]  /*4d60*/  @!P5 LEA R8, P6, R225, R11, 0x1 ;  /* 0x0000000be108d211 */ /* 0x001fca00078c08ff */
[----:B---3--:R-:W-:Y:S02]  /*4d70*/  @!P5 IMAD.X R9, R10, 0x1, R14, P6 ;  /* 0x000000010a09d824 */ /* 0x008fe400030e060e */
[----:B------:R-:W3:Y:S01]  /*4d80*/  LDL R14, [R1+0x34] ;  /* 0x00003400010e7983 */ /* 0x000ee20000100800 */
[----:B------:R-:W-:-:S03]  /*4d90*/  ISETP.GE.AND P6, PT, R224, UR4, PT ;  /* 0x00000004e0007c0c */ /* 0x000fc6000bfc6270 */
[----:B-1----:R0:W-:Y:S10]  /*4da0*/  @!P5 ST.E.128 desc[UR40][R8.64], R4 ;  /* 0x000000040800d985 */ /* 0x0021f4000c101d28 */
[----:B------:R-:W1:Y:S01]  /*4db0*/  @!P6 LDS.128 R4, [R13+0x4400] ;  /* 0x004400000d04e984 */ /* 0x000e620000000c00 */
[----:B0-----:R-:W-:-:S05]  /*4dc0*/  @!P6 LEA R8, P5, R224, R11, 0x1 ;  /* 0x0000000be008e211 */ /* 0x001fca00078a08ff */
[----:B-----5:R-:W-:Y:S01]  /*4dd0*/  @!P6 IMAD.X R9, R10, 0x1, R26, P5 ;  /* 0x000000010a09e824 */ /* 0x020fe200028e061a */
[C---:B------:R-:W-:Y:S01]  /*4de0*/  ISETP.GE.AND P5, PT, R223.reuse, UR4, PT ;  /* 0x00000004df007c0c */ /* 0x040fe2000bfa6270 */
[----:B------:R-:W5:Y:S04]  /*4df0*/  LDL R26, [R1+0x48] ;  /* 0x00004800011a7983 */ /* 0x000f680000100800 */
[----:B-1----:R0:W-:Y:S08]  /*4e00*/  @!P6 ST.E.128 desc[UR40][R8.64], R4 ;  /* 0x000000040800e985 */ /* 0x0021f0000c101d28 */
[----:B------:R-:W1:Y:S01]  /*4e10*/  @!P5 LDS.128 R4, [R12+0x4400] ;  /* 0x004400000c04d984 */ /* 0x000e620000000c00 */
[----:B0-----:R-:W-:-:S05]  /*4e20*/  @!P5 LEA R8, P6, R223, R11, 0x1 ;  /* 0x0000000bdf08d211 */ /* 0x001fca00078c08ff */
[----:B------:R-:W-:Y:S01]  /*4e30*/  @!P5 IMAD.X R9, R10, 0x1, R25, P6 ;  /* 0x000000010a09d824 */ /* 0x000fe200030e0619 */
        /* <DEDUP_REMOVED lines=11> */
[----:B------:R-:W-:Y:S02]  /*4ef0*/  @!P5 IMAD.X R9, R10, 0x1, R15, P6 ;  /* 0x000000010a09d824 */ /* 0x000fe400030e060f */
[----:B------:R-:W5:Y:S01]  /*4f00*/  LDL R15, [R1+0x4] ;  /* 0x00000400010f7983 */ /* 0x000f620000100800 */
[----:B------:R-:W-:-:S03]  /*4f10*/  ISETP.GE.AND P6, PT, R220, UR4, PT ;  /* 0x00000004dc007c0c */ /* 0x000fc6000bfc6270 */
[----:B-1----:R0:W-:Y:S10]  /*4f20*/  @!P5 ST.E.128 desc[UR40][R8.64], R4 ;  /* 0x000000040800d985 */ /* 0x0021f4000c101d28 */
        /* <DEDUP_REMOVED lines=8> */
[----:B------:R-:W-:Y:S01]  /*4fb0*/  @!P5 IMAD.X R9, R10, 0x1, R61, P6 ;  /* 0x000000010a09d824 */ /* 0x000fe200030e063d */
[----:B------:R-:W-:-:S04]  /*4fc0*/  ISETP.GE.AND P6, PT, R218, UR4, PT ;  /* 0x00000004da007c0c */ /* 0x000fc8000bfc6270 */
[----:B-1----:R0:W-:Y:S09]  /*4fd0*/  @!P5 ST.E.128 desc[UR40][R8.64], R4 ;  /* 0x000000040800d985 */ /* 0x0021f2000c101d28 */
[----:B------:R-:W1:Y:S01]  /*4fe0*/  @!P6 LDS.128 R4, [R13+0xa400] ;  /* 0x00a400000d04e984 */ /* 0x000e620000000c00 */
[----:B0-----:R-:W-:-:S05]  /*4ff0*/  @!P6 LEA R8, P5, R218, R11, 0x1 ;  /* 0x0000000bda08e211 */ /* 0x001fca00078a08ff */
[----:B--2---:R-:W-:Y:S01]  /*5000*/  @!P6 IMAD.X R9, R10, 0x1, R55, P5 ;  /* 0x000000010a09e824 */ /* 0x004fe200028e0637 */
[----:B------:R-:W-:-:S04]  /*5010*/  ISETP.GE.AND P5, PT, R217, UR4, PT ;  /* 0x00000004d9007c0c */ /* 0x000fc8000bfa6270 */
[----:B-1----:R0:W-:Y:S09]  /*5020*/  @!P6 ST.E.128 desc[UR40][R8.64], R4 ;  /* 0x000000040800e985 */ /* 0x0021f2000c101d28 */
[----:B------:R-:W1:Y:S01]  /*5030*/  @!P5 LDS.128 R4, [R12+0xa400] ;  /* 0x00a400000c04d984 */ /* 0x000e620000000c00 */
[----:B0-----:R-:W-:-:S05]  /*5040*/  @!P5 LEA R8, P6, R217, R11, 0x1 ;  /* 0x0000000bd908d211 */ /* 0x001fca00078c08ff */
[----:B------:R-:W-:Y:S01]  /*5050*/  @!P5 IMAD.X R9, R10, 0x1, R54, P6 ;  /* 0x000000010a09d824 */ /* 0x000fe200030e0636 */
[----:B------:R-:W-:-:S04]  /*5060*/  ISETP.GE.AND P6, PT, R216, UR4, PT ;  /* 0x00000004d8007c0c */ /* 0x000fc8000bfc6270 */
[----:B-1----:R0:W-:Y:S09]  /*5070*/  @!P5 ST.E.128 desc[UR40][R8.64], R4 ;  /* 0x000000040800d985 */ /* 0x0021f2000c101d28 */
[----:B------:R-:W1:Y:S01]  /*5080*/  @!P6 LDS.128 R4, [R13+0xc400] ;  /* 0x00c400000d04e984 */ /* 0x000e620000000c00 */
[----:B0-----:R-:W-:-:S05]  /*5090*/  @!P6 LEA R8, P5, R216, R11, 0x1 ;  /* 0x0000000bd808e211 */ /* 0x001fca00078a08ff */
[----:B----4-:R-:W-:Y:S01]  /*50a0*/  @!P6 IMAD.X R9, R10, 0x1, R27, P5 ;  /* 0x000000010a09e824 */ /* 0x010fe200028e061b */
[----:B------:R-:W-:-:S04]  /*50b0*/  ISETP.GE.AND P5, PT, R215, UR4, PT ;  /* 0x00000004d7007c0c */ /* 0x000fc8000bfa6270 */
[----:B-1----:R0:W-:Y:S09]  /*50c0*/  @!P6 ST.E.128 desc[UR40][R8.64], R4 ;  /* 0x000000040800e985 */ /* 0x0021f2000c101d28 */
[----:B------:R-:W1:Y:S01]  /*50d0*/  @!P5 LDS.128 R4, [R12+0xc400] ;  /* 0x00c400000c04d984 */ /* 0x000e620000000c00 */
[----:B0-----:R-:W-:-:S05]  /*50e0*/  @!P5 LEA R8, P6, R215, R11, 0x1 ;  /* 0x0000000bd708d211 */ /* 0x001fca00078c08ff */
[----:B-----5:R-:W-:Y:S01]  /*50f0*/  @!P5 IMAD.X R9, R10, 0x1, R26, P6 ;  /* 0x000000010a09d824 */ /* 0x020fe200030e061a */
        /* <DEDUP_REMOVED lines=9> */
[----:B---3--:R-:W-:-:S05]  /*5190*/  @!P5 IMAD.X R9, R10, 0x1, R14, P6 ;  /* 0x000000010a09d824 */ /* 0x008fca00030e060e */
[----:B-1----:R4:W-:Y:S03]  /*51a0*/  @!P5 ST.E.128 desc[UR40][R8.64], R4 ;  /* 0x000000040800d985 */ /* 0x0029e6000c101d28 */
.L_x_5428:
[----:B------:R-:W-:Y:S05]  /*51b0*/  BSYNC B0 ;  /* 0x0000000000007941 */ /* 0x000fea0003800000 */
.L_x_5427:
        /* <DEDUP_REMOVED lines=17> */
.L_x_5392:
[----:B------:R-:W4:Y:S01]  /*52d0*/  LDL R4, [R1+0x7c] ;  /* 0x00007c0001047983 */ /* 0x000f220000100800 */
[----:B------:R-:W-:Y:S01]  /*52e0*/  BSSY B0, `(.L_x_5430) ;  /* 0x0000005000007945 */ /* 0x000fe20003800000 */
[----:B----4-:R-:W-:-:S03]  /*52f0*/  ISETP.NE.AND P1, PT, R4, 0x1, PT ;  /* 0x000000010400780c */ /* 0x010fc60003f25270 */
[----:B------:R-:W-:Y:S10]  /*5300*/  @P0 BRA `(.L_x_5431) ;  /* 0x0000000000080947 */ /* 0x000ff40003800000 */
[----:B------:R-:W4:Y:S02]  /*5310*/  FENCE.VIEW.ASYNC.G ;  /* 0x00000000000073c6 */ /* 0x000f240000000100 */
[----:B----4-:R-:W-:Y:S06]  /*5320*/  BAR.ARV 0xc, 0x180 ;  /* 0x0306000000007b1d */ /* 0x010fec0000002000 */
.L_x_5431:
[----:B------:R-:W-:Y:S05]  /*5330*/  BSYNC B0 ;  /* 0x0000000000007941 */ /* 0x000fea0003800000 */
.L_x_5430:
[----:B------:R-:W-:Y:S04]  /*5340*/  BSSY B7, `(.L_x_5432) ;  /* 0x00010d7000077945 */ /* 0x000fe80003800000 */
[----:B------:R-:W-:Y:S05]  /*5350*/  @!P1 BRA `(.L_x_5433) ;  /* 0x0000002000289947 */ /* 0x000fea0003800000 */
[----:B------:R-:W4:Y:S01]  /*5360*/  LDC R0, c[0x0][0x448] ;  /* 0x00011200ff007b82 */ /* 0x000f220000000800 */
[----:B------:R-:W-:Y:S01]  /*5370*/  VIADD R3, R214, 0x3f ;  /* 0x0000003fd6037836 */ /* 0x000fe20000000000 */
[----:B------:R-:W-:Y:S01]  /*5380*/  BSSY B0, `(.L_x_5434) ;  /* 0x000002c000007945 */ /* 0x000fe20003800000 */
[----:B----4-:R-:W-:-:S13]  /*5390*/  ISETP.NE.AND P0, PT, R0, 0x1, PT ;  /* 0x000000010000780c */ /* 0x010fda0003f05270 */
[----:B------:R-:W4:Y:S08]  /*53a0*/  @P0 LDC R0, c[0x0][0x44c] ;  /* 0x00011300ff000b82 */ /* 0x000f300000000800 */
[----:B------:R-:W0:Y:S01]  /*53b0*/  @P0 LDC R5, c[0x0][0x450] ;  /* 0x00011400ff050b82 */ /* 0x000e220000000800 */
[----:B----4-:R-:W-:-:S05]  /*53c0*/  @P0 IMAD.HI.U32 R0, R3, R0, RZ ;  /* 0x0000000003000227 */ /* 0x010fca00078e00ff */
[----:B0-----:R-:W-:-:S05]  /*53d0*/  @P0 SHF.R.U32.HI R3, RZ, R5, R0 ;  /* 0x00000005ff030219 */ /* 0x001fca0000011600 */
[----:B------:R-:W-:-:S05]  /*53e0*/  IMAD.IADD R3, R38, 0x1, R3 ;  /* 0x0000000126037824 */ /* 0x000fca00078e0203 */
[----:B------:R-:W-:-:S04]  /*53f0*/  SHF.R.S32.HI R0, RZ, 0x1f, R3 ;  /* 0x0000001fff007819 */ /* 0x000fc80000011403 */
[----:B------:R-:W-:Y:S01]  /*5400*/  LEA.HI R0, R0, R3, RZ, 0x6 ;  /* 0x0000000300007211 */ /* 0x000fe200078f30ff */
[----:B------:R-:W-:-:S03]  /*5410*/  IMAD.MOV.U32 R3, RZ, RZ, RZ ;  /* 0x000000ffff037224 */ /* 0x000fc600078e00ff */
[----:B------:R-:W-:-:S04]  /*5420*/  SHF.R.S32.HI R0, RZ, 0x6, R0 ;  /* 0x00000006ff007819 */ /* 0x000fc80000011400 */
[----:B--2---:R-:W-:-:S04]  /*5430*/  VIMNMX R10, R37, R0, PT ;  /* 0x00000000250a7248 */ /* 0x004fc80003fe0100 */
        /* <DEDUP_REMOVED lines=9> */
[----:B------:R-:W-:-:S05]  /*54d0*/  IABS R8, R9 ;  /* 0x0000000900087213 */ /* 0x000fca0000000000 */
[----:B------:R-:W-:Y:S02]  /*54e0*/  IMAD.MOV R8, RZ, RZ, -R8 ;  /* 0x000000ffff087224 */ /* 0x000fe400078e0a08 */
[----:B0-----:R-:W0:Y:S02]  /*54f0*/  MUFU.RCP R4, R4 ;  /* 0x0000000400047308 */ /* 0x001e240000001000 */
[----:B0----5:R-:W-:Y:S01]  /*5500*/  VIADD R2, R4, 0xffffffe ;  /* 0x0ffffffe04027836 */ /* 0x021fe20000000000 */
[----:B------:R-:W-:Y:S02]  /*5510*/  IABS R4, R0 ;  /* 0x0000000000047213 */ /* 0x000fe40000000000 */
[----:B------:R-:W-:-:S03]  /*5520*/  LOP3.LUT R0, R0, R9, RZ, 0x3c, !PT ;  /* 0x0000000900007212 */ /* 0x000fc600078e3cff */
[----:B------:R0:W2:Y:S01]  /*5530*/  F2I.FTZ.U32.TRUNC.NTZ R3, R2 ;  /* 0x0000000200037305 */ /* 0x0000a2000021f000 */
[----:B------:R-:W-:Y:S01]  /*5540*/  ISETP.GE.AND P2, PT, R0, RZ, PT ;  /* 0x000000ff0000720c */ /* 0x000fe20003f46270 */
[----:B0-----:R-:W-:Y:S02]  /*5550*/  IMAD.MOV.U32 R2, RZ, RZ, RZ ;  /* 0x000000ffff027224 */ /* 0x001fe400078e00ff */
[----:B--2---:R-:W-:-:S04]  /*5560*/  IMAD.MOV R6, RZ, RZ, -R3 ;  /* 0x000000ffff067224 */ /* 0x004fc800078e0a03 */
        /* <DEDUP_REMOVED lines=13> */
.L_x_5435:
[----:B------:R-:W-:Y:S05]  /*5640*/  BSYNC B0 ;  /* 0x0000000000007941 */ /* 0x000fea0003800000 */
.L_x_5434:
        /* <DEDUP_REMOVED lines=42> */
[----:B---3--:R-:W-:-:S02]  /*58f0*/  CS2R R72, SRZ ;  /* 0x0000000000487805 */ /* 0x008fc4000001ff00 */
[----:B------:R-:W-:Y:S02]  /*5900*/  CS2R R70, SRZ ;  /* 0x0000000000467805 */ /* 0x000fe4000001ff00 */
[----:B------:R-:W-:Y:S02]  /*5910*/  CS2R R68, SRZ ;  /* 0x0000000000447805 */ /* 0x000fe4000001ff00 */
[----:B------:R-:W-:Y:S02]  /*5920*/  CS2R R66, SRZ ;  /* 0x0000000000427805 */ /* 0x000fe4000001ff00 */
[----:B------:R-:W-:Y:S02]  /*5930*/  CS2R R64, SRZ ;  /* 0x0000000000407805 */ /* 0x000fe4000001ff00 */
[----:B------:R-:W-:Y:S02]  /*5940*/  CS2R R62, SRZ ;  /* 0x00000000003e7805 */ /* 0x000fe4000001ff00 */
[----:B-1----:R-:W-:-:S02]  /*5950*/  CS2R R60, SRZ ;  /* 0x00000000003c7805 */ /* 0x002fc4000001ff00 */
        /* <DEDUP_REMOVED lines=18> */
[----:B--2---:R-:W-:-:S05]  /*5a80*/  IMAD R0, R0, R3, RZ ;  /* 0x0000000300007224 */ /* 0x004fca00078e02ff */
[----:B------:R-:W-:-:S04]  /*5a90*/  VIADDMNMX R10, R0, R3, R10, PT ;  /* 0x00000003000a7246 */ /* 0x000fc8000380010a */
[----:B------:R-:W-:-:S13]  /*5aa0*/  ISETP.GT.AND P1, PT, R10, R0, PT ;  /* 0x000000000a00720c */ /* 0x000fda0003f24270 */
[----:B------:R-:W-:Y:S05]  /*5ab0*/  @!P1 BRA `(.L_x_5436) ;  /* 0x00000104007c9947 */ /* 0x000fea0003800000 */
[----:B-----5:R-:W2:Y:S01]  /*5ac0*/  LDL R2, [R1+0x70] ;  /* 0x0000700001027983 */ /* 0x020ea20000100800 */
[----:B------:R-:W-:Y:S01]  /*5ad0*/  IMAD.MOV.U32 R5, RZ, RZ, 0x40000040 ;  /* 0x40000040ff057424 */ /* 0x000fe200078e00ff */
[----:B------:R-:W-:Y:S01]  /*5ae0*/  BAR.SYNC.DEFER_BLOCKING 0xe, 0x100 ;  /* 0x0384000000007b1d */ /* 0x000fe20000010000 */
[----:B------:R-:W-:-:S03]  /*5af0*/  IMAD.MOV.U32 R9, RZ, RZ, 0x40000040 ;  /* 0x40000040ff097424 */ /* 0x000fc600078e00ff */
[----:B------:R-:W-:Y:S01]  /*5b00*/  R2UR UR7, R5 ;  /* 0x00000000050772ca */ /* 0x000fe200000e0000 */
[----:B------:R-:W-:Y:S01]  /*5b10*/  IMAD.MOV.U32 R7, RZ, RZ, 0x40000040 ;  /* 0x40000040ff077424 */ /* 0x000fe200078e00ff */
[----:B------:R-:W-:Y:S01]  /*5b20*/  ISETP.NE.AND P2, PT, R188, 0x3, PT ;  /* 0x00000003bc00780c */ /* 0x000fe20003f45270 */
[----:B------:R-:W-:Y:S01]  /*5b30*/  IMAD.MOV.U32 R5, RZ, RZ, 0x40000040 ;  /* 0x40000040ff057424 */ /* 0x000fe200078e00ff */
[----:B------:R-:W-:Y:S01]  /*5b40*/  R2UR UR15, R9 ;  /* 0x00000000090f72ca */ /* 0x000fe200000e0000 */
[----:B------:R-:W-:Y:S01]  /*5b50*/  IMAD.MOV.U32 R9, RZ, RZ, 0x40000040 ;  /* 0x40000040ff097424 */ /* 0x000fe200078e00ff */
[----:B------:R-:W-:Y:S01]  /*5b60*/  R2UR UR11, R7 ;  /* 0x00000000070b72ca */ /* 0x000fe200000e0000 */
[----:B------:R-:W-:-:S03]  /*5b70*/  IMAD.MOV.U32 R7, RZ, RZ, 0x40000040 ;  /* 0x40000040ff077424 */ /* 0x000fc600078e00ff */
[----:B------:R-:W-:Y:S02]  /*5b80*/  R2UR UR9, R9 ;  /* 0x00000000090972ca */ /* 0x000fe400000e0000 */
[----:B------:R-:W-:Y:S01]  /*5b90*/  R2UR UR13, R7 ;  /* 0x00000000070d72ca */ /* 0x000fe200000e0000 */
        /* <DEDUP_REMOVED lines=10> */
[----:B------:R-:W-:-:S04]  /*5c40*/  SHF.R.U32.HI R2, RZ, 0x4, R2 ;  /* 0x00000004ff027819 */ /* 0x000fc80000011602 */
[----:B------:R-:W-:-:S04]  /*5c50*/  LOP3.LUT R2, R2, 0x3fff, RZ, 0xc0, !PT ;  /* 0x00003fff02027812 */ /* 0x000fc800078ec0ff */
[----:B------:R-:W-:Y:S02]  /*5c60*/  LOP3.LUT R14, R2, 0x2000000, RZ, 0xfc, !PT ;  /* 0x02000000020e7812 */ /* 0x000fe400078efcff */
[----:B------:R-:W-:Y:S01]  /*5c70*/  LOP3.LUT R2, R3, 0x10000, RZ, 0xfc, !PT ;  /* 0x0001000003027812 */ /* 0x000fe200078efcff */
[----:B------:R-:W-:Y:S02]  /*5c80*/  IMAD.MOV.U32 R3, RZ, RZ, 0x40000040 ;  /* 0x40000040ff037424 */ /* 0x000fe400078e00ff */
[----:B------:R-:W-:Y:S01]  /*5c90*/  IMAD R4, R22, 0x1000, R14 ;  /* 0x0000100016047824 */ /* 0x000fe200078e020e */
[----:B------:R-:W-:Y:S02]  /*5ca0*/  R2UR UR4, R2 ;  /* 0x00000000020472ca */ /* 0x000fe400000e0000 */
[----:B------:R-:W-:Y:S01]  /*5cb0*/  R2UR UR5, R3 ;  /* 0x00000000030572ca */ /* 0x000fe200000e0000 */
[C---:B------:R-:W-:Y:S01]  /*5cc0*/  VIADD R8, R4.reuse, 0x100 ;  /* 0x0000010004087836 */ /* 0x040fe20000000000 */
[C---:B------:R-:W-:Y:S01]  /*5cd0*/  R2UR UR6, R4.reuse ;  /* 0x00000000040672ca */ /* 0x040fe200000e0000 */
[----:B------:R-:W-:-:S02]  /*5ce0*/  VIADD R6, R4, 0x80 ;  /* 0x0000008004067836 */ /* 0x000fc40000000000 */
        /* <DEDUP_REMOVED lines=30> */
.L_x_5437:
        /* <DEDUP_REMOVED lines=8> */
[----:B------:R-:W-:-:S07]  /*5f50*/  IMAD.MOV.U32 R15, RZ, RZ, R10 ;  /* 0x000000ffff0f7224 */ /* 0x000fce00078e000a */
.L_x_5441:
[----:B------:R-:W-:Y:S01]  /*5f60*/  BAR.SYNC.DEFER_BLOCKING 0xe, 0x100 ;  /* 0x0384000000007b1d */ /* 0x000fe20000010000 */
[----:B-1----:R-:W-:Y:S01]  /*5f70*/  IMAD R10, R22, 0x40, R193 ;  /* 0x00000040160a7824 */ /* 0x002fe200078e02c1 */
[----:B------:R-:W-:Y:S01]  /*5f80*/  R2UR UR4, R2 ;  /* 0x00000000020472ca */ /* 0x000fe200000e0000 */
[----:B------:R-:W-:Y:S01]  /*5f90*/  VIADD R22, R22, 0x1 ;  /* 0x0000000116167836 */ /* 0x000fe20000000000 */
[----:B------:R-:W-:Y:S01]  /*5fa0*/  R2UR UR5, R3 ;  /* 0x00000000030572ca */ /* 0x000fe200000e0000 */
[----:B------:R-:W-:Y:S02]  /*5fb0*/  IMAD R10, R10, 0x4, R17 ;  /* 0x000000040a0a7824 */ /* 0x000fe400078e0211 */
[----:B------:R-:W-:Y:S01]  /*5fc0*/  IMAD.MOV.U32 R13, RZ, RZ, 0x40000040 ;  /* 0x40000040ff0d7424 */ /* 0x000fe200078e00ff */
[----:B------:R-:W-:-:S04]  /*5fd0*/  ISETP.NE.AND P0, PT, R22, 0x2, PT ;  /* 0x000000021600780c */ /* 0x000fc80003f05270 */
[----:B------:R-:W-:Y:S01]  /*5fe0*/  SEL R22, R22, RZ, P0 ;  /* 0x000000ff16167207 */ /* 0x000fe20000000000 */
[----:B0-----:R-:W0:Y:S04]  /*5ff0*/  LDS R11, [R10+0x38400] ;  /* 0x038400000a0b7984 */ /* 0x001e280000000800 */
        /* <DEDUP_REMOVED lines=156> */
[----:B------:R-:W-:Y:S01]  /*69c0*/  R2UR UR6, R10 ;  /* 0x000000000a0672ca */ /* 0x000fe200000e0000 */
[----:B------:R-:W-:Y:S01]  /*69d0*/  IMAD.MOV.U32 R10, RZ, RZ, R15 ;  /* 0x000000ffff0a7224 */ /* 0x000fe200078e000f */
[----:B------:R-:W-:Y:S01]  /*69e0*/  R2UR UR7, R11 ;  /* 0x000000000b0772ca */ /* 0x000fe200000e0000 */
[----:B------:R-:W-:Y:S01]  /*69f0*/  VIADD R15, R15, 0xffffffff ;  /* 0xffffffff0f0f7836 */ /* 0x000fe20000000000 */
[----:B------:R-:W-:Y:S02]  /*6a00*/  R2UR UR4, R4 ;  /* 0x00000000040472ca */ /* 0x000fe400000e0000 */
[----:B------:R-:W-:Y:S02]  /*6a10*/  R2UR UR5, R5 ;  /* 0x00000000050572ca */ /* 0x000fe400000e0000 */
[----:B------:R-:W-:Y:S02]  /*6a20*/  ISETP.GT.AND P1, PT, R10, R0, PT ;  /* 0x000000000a00720c */ /* 0x000fe40003f24270 */
[----:B------:R-:W-:-:S04]  /*6a30*/  SEL R10, RZ, 0x1, P0 ;  /* 0x00000001ff0a7807 */ /* 0x000fc80000000000 */
[----:B------:R-:W-:Y:S01]  /*6a40*/  LOP3.LUT R23, R23, R10, RZ, 0x3c, !PT ;  /* 0x0000000a17177212 */ /* 0x000fe200078e3cff */
[----:B------:R-:W-:Y:S02]  /*6a50*/  WARPGROUP.DEPBAR.LE gsb0, 0x0 ;  /* 0x00008000000079c5 */ /* 0x000fe40000010000 */
[----:B------:R-:W-:-:S10]  /*6a60*/  WARPGROUP.ARRIVE ;  /* 0x00000000000079c5 */ /* 0x000fd40000000000 */
[----:B------:R-:W-:Y:S03]  /*6a70*/  HGMMA.64x256x16.F32.BF16 R24, gdesc[UR4].tnspB, R24, gsb0 ;  /* 0x43e00000041879f0 */ /* 0x000fe60008001818 */
[----:B------:R-:W-:Y:S02]  /*6a80*/  WARPGROUP.DEPBAR.LE gsb0, 0x0 ;  /* 0x00008000000079c5 */ /* 0x000fe40000010000 */
[----:B------:R-:W-:Y:S06]  /*6a90*/  BAR.ARV 0xf, 0x100 ;  /* 0x03c4000000007b1d */ /* 0x000fec0000002000 */
[----:B------:R-:W-:Y:S05]  /*6aa0*/  @!P2 BRA `(.L_x_5440) ;  /* 0x000000000004a947 */ /* 0x000fea0003800000 */
[----:B------:R-:W-:Y:S01]  /*6ab0*/  BPT.TRAP 0x1 ;  /* 0x000000040000795c */ /* 0x000fe20000300000 */
.L_x_5440:
[----:B------:R-:W-:-:S04]  /*6ac0*/  IMAD R10, R22, 0x8, R17 ;  /* 0x00000008160a7824 */ /* 0x000fc800078e0211 */
[----:B------:R-:W-:-:S05]  /*6ad0*/  VIADD R10, R10, 0x38860 ;  /* 0x000388600a0a7836 */ /* 0x000fca0000000000 */
[----:B------:R-:W-:-:S04]  /*6ae0*/  PRMT R10, R189, 0x654, R10 ;  /* 0x00000654bd0a7816 */ /* 0x000fc8000000000a */
[----:B------:R1:W-:Y:S01]  /*6af0*/  SYNCS.ARRIVE.TRANS64.RED.A1T0 RZ, [R10+URZ], RZ ;  /* 0x000000ff0aff79a7 */ /* 0x0003e2000810043f */
[----:B------:R-:W-:Y:S05]  /*6b00*/  @P1 BRA `(.L_x_5441) ;  /* 0xfffffff400141947 */ /* 0x000fea000383ffff */
.L_x_5439:
[----:B------:R-:W-:Y:S05]  /*6b10*/  BSYNC B0 ;  /* 0x0000000000007941 */ /* 0x000fea0003800000 */
.L_x_5438:
        /* <DEDUP_REMOVED lines=142> */
.L_x_5433:
[----:B------:R-:W4:Y:S01]  /*7400*/  LDC R0, c[0x0][0x448] ;  /* 0x00011200ff007b82 */ /* 0x000f220000000800 */
[----:B------:R-:W-:Y:S01]  /*7410*/  VIADD R3, R214, 0x3f ;  /* 0x0000003fd6037836 */ /* 0x000fe20000000000 */
[----:B------:R-:W-:Y:S01]  /*7420*/  BSSY B0, `(.L_x_5442) ;  /* 0x000002c000007945 */ /* 0x000fe20003800000 */
[----:B------:R-:W-:Y:S01]  /*7430*/  IMAD.MOV.U32 R170, RZ, RZ, RZ ;  /* 0x000000ffffaa7224 */ /* 0x000fe200078e00ff */
[----:B----4-:R-:W-:-:S13]  /*7440*/  ISETP.NE.AND P0, PT, R0, 0x1, PT ;  /* 0x000000010000780c */ /* 0x010fda0003f05270 */
[----:B------:R-:W4:Y:S08]  /*7450*/  @P0 LDC R0, c[0x0][0x44c] ;  /* 0x00011300ff000b82 */ /* 0x000f300000000800 */
[----:B------:R-:W0:Y:S01]  /*7460*/  @P0 LDC R5, c[0x0][0x450] ;  /* 0x00011400ff050b82 */ /* 0x000e220000000800 */
[----:B----4-:R-:W-:-:S05]  /*7470*/  @P0 IMAD.HI.U32 R0, R3, R0, RZ ;  /* 0x0000000003000227 */ /* 0x010fca00078e00ff */
[----:B0-----:R-:W-:-:S05]  /*7480*/  @P0 SHF.R.U32.HI R3, RZ, R5, R0 ;  /* 0x00000005ff030219 */ /* 0x001fca0000011600 */
[----:B------:R-:W-:-:S05]  /*7490*/  IMAD.IADD R3, R38, 0x1, R3 ;  /* 0x0000000126037824 */ /* 0x000fca00078e0203 */
[----:B------:R-:W-:-:S04]  /*74a0*/  SHF.R.S32.HI R0, RZ, 0x1f, R3 ;  /* 0x0000001fff007819 */ /* 0x000fc80000011403 */
[----:B------:R-:W-:-:S04]  /*74b0*/  LEA.HI R0, R0, R3, RZ, 0x6 ;  /* 0x0000000300007211 */ /* 0x000fc800078f30ff */
[----:B------:R-:W-:-:S04]  /*74c0*/  SHF.R.S32.HI R0, RZ, 0x6, R0 ;  /* 0x00000006ff007819 */ /* 0x000fc80000011400 */
[----:B------:R-:W-:-:S04]  /*74d0*/  VIMNMX R37, R37, R0, PT ;  /* 0x0000000025257248 */ /* 0x000fc80003fe0100 */
[----:B------:R-:W-:-:S13]  /*74e0*/  ISETP.GE.AND P0, PT, R37, 0x1, PT ;  /* 0x000000012500780c */ /* 0x000fda0003f06270 */
[----:B------:R-:W-:Y:S05]  /*74f0*/  @!P0 BRA `(.L_x_5443) ;  /* 0x0000000000788947 */ /* 0x000fea0003800000 */
[----:B------:R-:W4:Y:S01]  /*7500*/  LDL R4, [R1+0x54] ;  /* 0x0000540001047983 */ /* 0x000f220000100800 */
[----:B------:R-:W-:Y:S01]  /*7510*/  ULDC UR4, c[0x0][0xae8] ;  /* 0x0002ba0000047ab9 */ /* 0x000fe20000000800 */
[----:B----4-:R-:W-:-:S04]  /*7520*/  ISETP.NE.AND P0, PT, R4, RZ, PT ;  /* 0x000000ff0400720c */ /* 0x010fc80003f05270 */
[----:B------:R-:W-:-:S04]  /*7530*/  SEL R9, R4, UR4, P0 ;  /* 0x0000000404097c07 */ /* 0x000fc80008000000 */
[-C--:B------:R-:W-:Y:S02]  /*7540*/  IABS R6, R9.reuse ;  /* 0x0000000900067213 */ /* 0x080fe40000000000 */
[----:B------:R-:W-:Y:S02]  /*7550*/  IADD3 R0, R9, -0x1, R37 ;  /* 0xffffffff09007810 */ /* 0x000fe40007ffe025 */
[----:B------:R-:W0:Y:S01]  /*7560*/  I2F.RP R3, R6 ;  /* 0x0000000600037306 */ /* 0x000e220000209400 */
[-C--:B--2---:R-:W-:Y:S02]  /*7570*/  IABS R10, R9.reuse ;  /* 0x00000009000a7213 */ /* 0x084fe40000000000 */
        /* <DEDUP_REMOVED lines=22> */
.L_x_5443:
[----:B------:R-:W-:Y:S05]  /*76e0*/  BSYNC B0 ;  /* 0x0000000000007941 */ /* 0x000fea0003800000 */
.L_x_5442:
        /* <DEDUP_REMOVED lines=66> */
[----:B----4-:R-:W-:-:S05]  /*7b10*/  IMAD R0, R0, R170, RZ ;  /* 0x000000aa00007224 */ /* 0x010fca00078e02ff */
[----:B------:R3:W-:Y:S01]  /*7b20*/  STL [R1+0xc], R0 ;  /* 0x00000c0001007387 */ /* 0x0007e20000100800 */
[----:B------:R-:W-:Y:S02]  /*7b30*/  VIADDMNMX R170, R0, R170, R37, PT ;  /* 0x000000aa00aa7246 */ /* 0x000fe40003800125 */
[----:B------:R-:W-:Y:S02]  /*7b40*/  CS2R R36, SRZ ;  /* 0x0000000000247805 */ /* 0x000fe4000001ff00 */
[----:B------:R-:W-:-:S13]  /*7b50*/  ISETP.GT.AND P1, PT, R170, R0, PT ;  /* 0x00000000aa00720c */ /* 0x000fda0003f24270 */
[----:B---3--:R-:W-:Y:S05]  /*7b60*/  @!P1 BRA `(.L_x_5436) ;  /* 0x000000e400509947 */ /* 0x008fea0003800000 */
[----:B------:R-:W3:Y:S01]  /*7b70*/  LDL R0, [R1+0x70] ;  /* 0x0000700001007983 */ /* 0x000ee20000100800 */
[----:B------:R-:W-:Y:S03]  /*7b80*/  BSSY B6, `(.L_x_5444) ;  /* 0x000001d000067945 */ /* 0x000fe60003800000 */
[----:B---3--:R-:W0:Y:S02]  /*7b90*/  SHFL.IDX PT, R0, R0, RZ, 0x1f ;  /* 0x00001fff00007589 */ /* 0x008e2400000e0000 */
        /* <DEDUP_REMOVED lines=20> */
[----:B--2---:R-:W-:Y:S02]  /*7ce0*/  IMAD.U32 R10, RZ, RZ, UR4 ;  /* 0x00000004ff0a7e24 */ /* 0x004fe4000f8e00ff */
[----:B------:R-:W-:Y:S02]  /*7cf0*/  IMAD.U32 R11, RZ, RZ, UR5 ;  /* 0x00000005ff0b7e24 */ /* 0x000fe4000f8e00ff */
[----:B------:R-:W-:Y:S02]  /*7d00*/  IMAD.MOV.U32 R8, RZ, RZ, 0x70 ;  /* 0x00000070ff087424 */ /* 0x000fe400078e00ff */
[----:B------:R-:W-:Y:S02]  /*7d10*/  IMAD.MOV.U32 R12, RZ, RZ, 0x1 ;  /* 0x00000001ff0c7424 */ /* 0x000fe400078e00ff */
[----:B------:R-:W-:-:S07]  /*7d20*/  IMAD.MOV.U32 R13, RZ, RZ, RZ ;  /* 0x000000ffff0d7224 */ /* 0x000fce00078e00ff */
[----:B------:R-:W-:-:S07]  /*7d30*/  LEPC R20, `(.L_x_5445) ;  /* 0x000000001014794e */ /* 0x000fce0000000000 */
[----:B0----5:R-:W-:Y:S05]  /*7d40*/  CALL.ABS.NOINC R14 ;  /* 0x000000000e007343 */ /* 0x021fea0003c00000 */
.L_x_5445:
[----:B------:R-:W-:Y:S05]  /*7d50*/  BSYNC B6 ;  /* 0x0000000000067941 */ /* 0x000fea0003800000 */
.L_x_5444:
[----:B------:R-:W-:Y:S02]  /*7d60*/  ULDC UR4, c[0x0][0x3f4] ;  /* 0x0000fd0000047ab9 */ /* 0x000fe40000000800 */
[----:B------:R-:W-:-:S13]  /*7d70*/  ISETP.LT.AND P0, PT, RZ, UR4, PT ;  /* 0x00000004ff007c0c */ /* 0x000fda000bf01270 */
[----:B------:R-:W-:Y:S05]  /*7d80*/  @P0 BRA `(.L_x_5446) ;  /* 0x0000000000400947 */ /* 0x000fea0003800000 */
[----:B------:R-:W3:Y:S02]  /*7d90*/  LDL R20, [R1+0x68] ;  /* 0x0000680001147983 */ /* 0x000ee40000100800 */
[----:B---3--:R-:W-:-:S04]  /*7da0*/  LEA.HI R0, R20, R20, RZ, 0x1 ;  /* 0x0000001414007211 */ /* 0x008fc800078f08ff */
[----:B------:R-:W-:-:S05]  /*7db0*/  LOP3.LUT R0, R0, 0xfffffffe, RZ, 0xc0, !PT ;  /* 0xfffffffe00007812 */ /* 0x000fca00078ec0ff */
[----:B------:R-:W-:-:S05]  /*7dc0*/  IMAD.IADD R0, R20, 0x1, -R0 ;  /* 0x0000000114007824 */ /* 0x000fca00078e0a00 */
[----:B-----5:R-:W-:-:S04]  /*7dd0*/  SHF.L.U32 R2, R0, 0x1f, RZ ;  /* 0x0000001f00027819 */ /* 0x020fc800000006ff */
[----:B------:R0:W1:Y:S03]  /*7de0*/  SYNCS.PHASECHK.TRANS64.TRYWAIT P0, [R17+URZ+0x38800], R2 ;  /* 0x03880002110075a7 */ /* 0x000066000800017f */
[----:B-1----:R-:W-:Y:S05]  /*7df0*/  @!P0 NANOSLEEP.SYNCS 0x989680 ;  /* 0x009896800000895d */ /* 0x002fea0003900000 */
[----:B------:R-:W1:Y:S01]  /*7e00*/  @!P0 SYNCS.PHASECHK.TRANS64 P0, [R17+URZ+0x38800], R2 ;  /* 0x03880002110085a7 */ /* 0x000e62000800007f */
[----:B------:R-:W-:Y:S04]  /*7e10*/  BSSY B0, `(.L_x_5447) ;  /* 0x0000006000007945 */ /* 0x000fe80003800000 */
[----:B-1----:R-:W-:Y:S05]  /*7e20*/  @P0 BRA `(.L_x_5448) ;  /* 0x0000000000100947 */ /* 0x002fea0003800000 */
.L_x_5449:
[----:B-1----:R1:W3:Y:S02]  /*7e30*/  SYNCS.PHASECHK.TRANS64.TRYWAIT P0, [R17+URZ+0x38800], R2 ;  /* 0x03880002110075a7 */ /* 0x0022e4000800017f */
[----:B---3--:R-:W-:Y:S05]  /*7e40*/  @!P0 NANOSLEEP.SYNCS 0x989680 ;  /* 0x009896800000895d */ /* 0x008fea0003900000 */
[----:B------:R-:W3:Y:S02]  /*7e50*/  @!P0 SYNCS.PHASECHK.TRANS64 P0, [R17+URZ+0x38800], R2 ;  /* 0x03880002110085a7 */ /* 0x000ee4000800007f */
[----:B---3--:R-:W-:Y:S05]  /*7e60*/  @!P0 BRA `(.L_x_5449) ;  /* 0xfffffffc00f08947 */ /* 0x008fea000383ffff */
.L_x_5448:
[----:B------:R-:W-:Y:S05]  /*7e70*/  BSYNC B0 ;  /* 0x0000000000007941 */ /* 0x000fea0003800000 */
.L_x_5447:
[----:B------:R-:W-:Y:S05]  /*7e80*/  BRA `(.L_x_5450) ;  /* 0x0000002c00cc7947 */ /* 0x000fea0003800000 */
.L_x_5446:
        /* <DEDUP_REMOVED lines=22> */
[----:B--2---:R-:W-:Y:S02]  /*7ff0*/  IMAD.U32 R10, RZ, RZ, UR6 ;  /* 0x00000006ff0a7e24 */ /* 0x004fe4000f8e00ff */
        /* <DEDUP_REMOVED lines=8> */
.L_x_5452:
[----:B------:R-:W-:Y:S05]  /*8080*/  BSYNC B6 ;  /* 0x0000000000067941 */ /* 0x000fea0003800000 */
.L_x_5451:
        /* <DEDUP_REMOVED lines=36> */
[----:B--2---:R-:W-:Y:S02]  /*82d0*/  LEA.HI.X R10, R24, UR5, R3, 0x1, P0 ;  /* 0x00000005180a7c11 */ /* 0x004fe400080f0c03 */
[----:B------:R-:W-:Y:S01]  /*82e0*/  LEA.HI.X R31, R26, UR7, R31, 0x1, P1 ;  /* 0x000000071a1f7c11 */ /* 0x000fe200088f0c1f */
[----:B------:R-:W-:Y:S06]  /*82f0*/  BRA.DIV UR4, `(.L_x_5455) ;  /* 0x000001c204f07947 */ /* 0x000fec000b800000 */
[----:B------:R0:W1:Y:S04]  /*8300*/  SHFL.IDX PT, R0, R10, RZ, 0x1c1f ;  /* 0x001c1fff0a007589 */ /* 0x00006800000e0000 */
[----:B------:R0:W2:Y:S04]  /*8310*/  SHFL.IDX PT, R5, R9, RZ, 0x1c1f ;  /* 0x001c1fff09057589 */ /* 0x0000a800000e0000 */
[----:B------:R0:W3:Y:S04]  /*8320*/  SHFL.IDX PT, R8, R31, RZ, 0x1c1f ;  /* 0x001c1fff1f087589 */ /* 0x0000e800000e0000 */
[----:B------:R0:W4:Y:S02]  /*8330*/  SHFL.IDX PT, R6, R30, RZ, 0x1c1f ;  /* 0x001c1fff1e067589 */ /* 0x00012400000e0000 */
.L_x_5694:
        /* <DEDUP_REMOVED lines=22> */
[----:B----4-:R-:W-:-:S02]  /*84a0*/  @!P3 IADD3 R4, P1, R6, R4, RZ ;  /* 0x000000040604b210 */ /* 0x010fc40007f3e0ff */
[----:B---3--:R-:W-:Y:S01]  /*84b0*/  @!P3 SHF.L.U64.HI R11, R209, 0x1, R7 ;  /* 0x00000001d10bb819 */ /* 0x008fe20000010207 */
[----:B------:R-:W-:Y:S02]  /*84c0*/  IMAD.MOV.U32 R7, RZ, RZ, R8 ;  /* 0x000000ffff077224 */ /* 0x000fe400078e0008 */
[----:B------:R-:W-:-:S04]  /*84d0*/  @!P2 IMAD.WIDE R6, R190, 0x2, R6 ;  /* 0x00000002be06a825 */ /* 0x000fc800078e0206 */
[--C-:B------:R-:W-:Y:S01]  /*84e0*/  @!P3 IMAD.X R3, R0, 0x1, R11.reuse, P0 ;  /* 0x000000010003b824 */ /* 0x100fe200000e060b */
[----:B------:R1:W5:Y:S01]  /*84f0*/  @!P2 LD.E.64 R26, desc[UR40][R6.64] ;  /* 0x00000028061aa980 */ /* 0x000362000c101b00 */
[----:B------:R-:W-:-:S03]  /*8500*/  @!P3 IMAD.X R5, R8, 0x1, R11, P1 ;  /* 0x000000010805b824 */ /* 0x000fc600008e060b */
[----:B------:R1:W5:Y:S04]  /*8510*/  @!P3 LD.E.64 R20, desc[UR40][R2.64] ;  /* 0x000000280214b980 */ /* 0x000368000c101b00 */
[----:B------:R1:W5:Y:S02]  /*8520*/  @!P3 LD.E.64 R24, desc[UR40][R4.64] ;  /* 0x000000280418b980 */ /* 0x000364000c101b00 */
.L_x_5457:
[----:B------:R-:W-:Y:S05]  /*8530*/  BSYNC B1 ;  /* 0x0000000000017941 */ /* 0x000fea0003800000 */
.L_x_5456:
[----:B-1---5:R-:W-:Y:S01]  /*8540*/  IMAD.MOV.U32 R0, RZ, RZ, R26 ;  /* 0x000000ffff007224 */ /* 0x022fe200078e001a */
[----:B------:R-:W-:Y:S01]  /*8550*/  UMOV UR4, 0xffffffff ;  /* 0xffffffff00047882 */ /* 0x000fe20000000000 */
        /* <DEDUP_REMOVED lines=12> */
[----:B------:R-:W-:Y:S02]  /*8620*/  CS2R R2, SRZ ;  /* 0x0000000000027805 */ /* 0x000fe4000001ff00 */
[----:B------:R-:W-:Y:S01]  /*8630*/  PRMT R46, R4, 0x7610, R46 ;  /* 0x00007610042e7816 */ /* 0x000fe2000000002e */
[----:B------:R-:W-:Y:S06]  /*8640*/  BRA.DIV UR4, `(.L_x_5458) ;  /* 0x000001c204907947 */ /* 0x000fec000b800000 */
[----:B--2---:R1:W2:Y:S04]  /*8650*/  SHFL.IDX PT, R5, R10, 0x1, 0x1c1f ;  /* 0x003c1f000a057f89 */ /* 0x0042a800000e0000 */
[----:B------:R1:W0:Y:S04]  /*8660*/  SHFL.IDX PT, R4, R9, 0x1, 0x1c1f ;  /* 0x003c1f0009047f89 */ /* 0x00022800000e0000 */
[----:B------:R1:W0:Y:S04]  /*8670*/  SHFL.IDX PT, R7, R31, 0x1, 0x1c1f ;  /* 0x003c1f001f077f89 */ /* 0x00022800000e0000 */
[----:B------:R1:W0:Y:S02]  /*8680*/  SHFL.IDX PT, R14, R30, 0x1, 0x1c1f ;  /* 0x003c1f001e0e7f89 */ /* 0x00022400000e0000 */
.L_x_5700:
[----:B----4-:R-:W4:Y:S01]  /*8690*/  LDL R6, [R1+0x68] ;  /* 0x0000680001067983 */ /* 0x010f220000100800 */
[----:B------:R-:W-:Y:S01]  /*86a0*/  VIADD R32, R32, 0x20 ;  /* 0x0000002020207836 */ /* 0x000fe20000000000 */
[----:B------:R-:W-:Y:S01]  /*86b0*/  BSSY B1, `(.L_x_5459) ;  /* 0x0000023000017945 */ /* 0x000fe20003800000 */
[----:B01----:R-:W-:Y:S01]  /*86c0*/  IMAD.SHL.U32 R31, R194, 0x40, RZ ;  /* 0x00000040c21f7824 */ /* 0x003fe200078e00ff */
[----:B---3--:R-:W-:Y:S02]  /*86d0*/  CS2R R8, SRZ ;  /* 0x0000000000087805 */ /* 0x008fe4000001ff00 */
[----:B------:R-:W-:Y:S02]  /*86e0*/  CS2R R12, SRZ ;  /* 0x00000000000c7805 */ /* 0x000fe4000001ff00 */
[----:B------:R-:W-:Y:S02]  /*86f0*/  ISETP.GE.AND P0, PT, R32, R33, PT ;  /* 0x000000212000720c */ /* 0x000fe40003f06270 */
[----:B------:R-:W-:-:S02]  /*8700*/  CS2R R10, SRZ ;  /* 0x00000000000a7805 */ /* 0x000fc4000001ff00 */
[----:B----4-:R-:W-:-:S04]  /*8710*/  LEA.HI R0, R6, R6, RZ, 0x1 ;  /* 0x0000000606007211 */ /* 0x010fc800078f08ff */
[----:B------:R-:W-:-:S05]  /*8720*/  LOP3.LUT R0, R0, 0xfffffffe, RZ, 0xc0, !PT ;  /* 0xfffffffe00007812 */ /* 0x000fca00078ec0ff */
[----:B------:R-:W-:-:S05]  /*8730*/  IMAD.IADD R0, R6, 0x1, -R0 ;  /* 0x0000000106007824 */ /* 0x000fca00078e0a00 */
[----:B------:R-:W-:Y:S01]  /*8740*/  SHF.L.U32 R34, R0, 0x1f, RZ ;  /* 0x0000001f00227819 */ /* 0x000fe200000006ff */
[----:B------:R-:W-:Y:S06]  /*8750*/  @P0 BRA `(.L_x_5460) ;  /* 0x0000000000600947 */ /* 0x000fec0003800000 */
[----:B------:R-:W3:Y:S01]  /*8760*/  LDL R6, [R1+0x74] ;  /* 0x0000740001067983 */ /* 0x000ee20000100800 */
[----:B------:R-:W-:Y:S01]  /*8770*/  ULDC UR4, c[0x0][0x3f4] ;  /* 0x0000fd0000047ab9 */ /* 0x000fe20000000800 */
[----:B------:R-:W-:Y:S01]  /*8780*/  IMAD.MOV.U32 R2, RZ, RZ, R4 ;  /* 0x000000ffff027224 */ /* 0x000fe200078e0004 */
[----:B------:R-:W-:Y:S01]  /*8790*/  ISETP.GE.AND P3, PT, R209, UR4, PT ;  /* 0x00000004d1007c0c */ /* 0x000fe2000bf66270 */
[----:B--2---:R-:W-:Y:S01]  /*87a0*/  IMAD.MOV.U32 R3, RZ, RZ, R5 ;  /* 0x000000ffff037224 */ /* 0x004fe200078e0005 */
[----:B------:R-:W-:Y:S02]  /*87b0*/  ISETP.GE.AND P2, PT, R190, UR4, PT ;  /* 0x00000004be007c0c */ /* 0x000fe4000bf46270 */
[----:B------:R-:W-:Y:S01]  /*87c0*/  CS2R R12, SRZ ;  /* 0x00000000000c7805 */ /* 0x000fe2000001ff00 */
[----:B------:R-:W-:-:S08]  /*87d0*/  IMAD.MOV.U32 R8, RZ, RZ, R14 ;  /* 0x000000ffff087224 */ /* 0x000fd000078e000e */
[----:B------:R-:W-:Y:S02]  /*87e0*/  @!P3 IMAD.SHL.U32 R9, R209, 0x2, RZ ;  /* 0x00000002d109b824 */ /* 0x000fe400078e00ff */
[----:B------:R-:W-:-:S03]  /*87f0*/  @!P2 IMAD.WIDE R2, R190, 0x2, R2 ;  /* 0x00000002be02a825 */ /* 0x000fc600078e0202 */
[-C--:B------:R-:W-:Y:S02]  /*8800*/  @!P3 IADD3 R4, P0, R4, R9.reuse, RZ ;  /* 0x000000090404b210 */ /* 0x080fe40007f1e0ff */
[----:B------:R-:W-:Y:S01]  /*8810*/  CS2R R10, SRZ ;  /* 0x00000000000a7805 */ /* 0x000fe2000001ff00 */
[----:B------:R0:W5:Y:S02]  /*8820*/  @!P2 LD.E.64 R12, desc[UR40][R2.64] ;  /* 0x00000028020ca980 */ /* 0x000164000c101b00 */
[----:B0-----:R-:W-:Y:S02]  /*8830*/  CS2R R2, SRZ ;  /* 0x0000000000027805 */ /* 0x001fe4000001ff00 */
[----:B---3--:R-:W-:Y:S02]  /*8840*/  @!P3 SHF.L.U64.HI R30, R209, 0x1, R6 ;  /* 0x00000001d11eb819 */ /* 0x008fe40000010206 */
[----:B------:R-:W-:Y:S01]  /*8850*/  @!P3 IADD3 R6, P1, R14, R9, RZ ;  /* 0x000000090e06b210 */ /* 0x000fe20007f3e0ff */
[----:B------:R-:W-:-:S02]  /*8860*/  IMAD.MOV.U32 R9, RZ, RZ, R7 ;  /* 0x000000ffff097224 */ /* 0x000fc400078e0007 */
[----:B------:R-:W-:Y:S02]  /*8870*/  @!P3 IMAD.X R5, R5, 0x1, R30, P0 ;  /* 0x000000010505b824 */ /* 0x000fe400000e061e */
[----:B------:R-:W-:Y:S01]  /*8880*/  @!P2 IMAD.WIDE R14, R190, 0x2, R8 ;  /* 0x00000002be0ea825 */ /* 0x000fe200078e0208 */
[----:B------:R-:W-:Y:S02]  /*8890*/  CS2R R8, SRZ ;  /* 0x0000000000087805 */ /* 0x000fe4000001ff00 */
[----:B------:R0:W5:Y:S01]  /*88a0*/  @!P3 LD.E.64 R10, desc[UR40][R4.64] ;  /* 0x00000028040ab980 */ /* 0x000162000c101b00 */
[----:B------:R-:W-:-:S03]  /*88b0*/  @!P3 IMAD.X R7, R7, 0x1, R30, P1 ;  /* 0x000000010707b824 */ /* 0x000fc600008e061e */
[----:B------:R0:W5:Y:S04]  /*88c0*/  @!P2 LD.E.64 R2, desc[UR40][R14.64] ;  /* 0x000000280e02a980 */ /* 0x000168000c101b00 */
[----:B------:R0:W5:Y:S02]  /*88d0*/  @!P3 LD.E.64 R8, desc[UR40][R6.64] ;  /* 0x000000280608b980 */ /* 0x000164000c101b00 */
.L_x_5460:
[----:B------:R-:W-:Y:S05]  /*88e0*/  BSYNC B1 ;  /* 0x0000000000017941 */ /* 0x000fea0003800000 */
.L_x_5459:
[----:B0-----:R-:W3:Y:S01]  /*88f0*/  LDL R15, [R1+0x14] ;  /* 0x00001400010f7983 */ /* 0x001ee20000100800 */
[----:B------:R-:W0:Y:S01]  /*8900*/  SYNCS.PHASECHK.TRANS64.TRYWAIT P0, [R17+URZ+0x38800], R34 ;  /* 0x03880022110075a7 */ /* 0x000e22000800017f */
[----:B------:R-:W-:Y:S01]  /*8910*/  LOP3.LUT R31, R31, 0x1c0, RZ, 0xc0, !PT ;  /* 0x000001c01f1f7812 */ /* 0x000fe200078ec0ff */
[----:B--2--5:R-:W-:Y:S01]  /*8920*/  IMAD.MOV.U32 R5, RZ, RZ, R2 ;  /* 0x000000ffff057224 */ /* 0x024fe200078e0002 */
[----:B------:R-:W-:Y:S01]  /*8930*/  VIADDMNMX R30, R33, -R214, 0x40, PT ;  /* 0x00000040211e7446 */ /* 0x000fe200038009d6 */
[----:B------:R-:W-:Y:S01]  /*8940*/  IMAD.MOV.U32 R6, RZ, RZ, R8 ;  /* 0x000000ffff067224 */ /* 0x000fe200078e0008 */
[----:B------:R-:W-:Y:S01]  /*8950*/  LOP3.LUT R4, R31, 0x18, R18, 0xf8, !PT ;  /* 0x000000181f047812 */ /* 0x000fe200078ef812 */
[----:B------:R-:W-:Y:S01]  /*8960*/  IMAD.MOV.U32 R14, RZ, RZ, R12 ;  /* 0x000000ffff0e7224 */ /* 0x000fe200078e000c */
[----:B------:R-:W-:Y:S01]  /*8970*/  SHF.R.U32.HI R31, RZ, 0x3, R31 ;  /* 0x00000003ff1f7819 */ /* 0x000fe2000001161f */
[----:B------:R-:W-:Y:S01]  /*8980*/  IMAD.MOV.U32 R7, RZ, RZ, R9 ;  /* 0x000000ffff077224 */ /* 0x000fe200078e0009 */
[----:B------:R-:W-:Y:S01]  /*8990*/  BSSY B1, `(.L_x_5461) ;  /* 0x0000013000017945 */ /* 0x000fe20003800000 */
[----:B------:R-:W-:-:S02]  /*89a0*/  LOP3.LUT P2, RZ, R194, 0x4, RZ, 0xc0, !PT ;  /* 0x00000004c2ff7812 */ /* 0x000fc4000784c0ff */
[----:B------:R-:W-:Y:S02]  /*89b0*/  LOP3.LUT R4, R4, R31, RZ, 0x3c, !PT ;  /* 0x0000001f04047212 */ /* 0x000fe400078e3cff */
[----:B------:R-:W-:Y:S01]  /*89c0*/  PRMT R31, R31, 0x5410, R5 ;  /* 0x000054101f1f7816 */ /* 0x000fe20000000005 */
[----:B------:R-:W-:Y:S01]  /*89d0*/  IMAD.MOV.U32 R5, RZ, RZ, R3 ;  /* 0x000000ffff057224 */ /* 0x000fe200078e0003 */
[----:B------:R-:W-:Y:S02]  /*89e0*/  PRMT R45, R45, 0x5410, R14 ;  /* 0x000054102d2d7816 */ /* 0x000fe4000000000e */
[----:B------:R-:W-:Y:S02]  /*89f0*/  PRMT R31, R7, 0x7610, R31 ;  /* 0x00007610071f7816 */ /* 0x000fe4000000001f */
[----:B------:R-:W-:Y:S01]  /*8a00*/  PRMT R32, R6, 0x5410, R5 ;  /* 0x0000541006207816 */ /* 0x000fe20000000005 */
[----:B------:R-:W-:Y:S01]  /*8a10*/  IMAD.MOV.U32 R5, RZ, RZ, R13 ;  /* 0x000000ffff057224 */ /* 0x000fe200078e000d */
[----:B------:R-:W-:Y:S01]  /*8a20*/  ISETP.GE.AND P1, PT, R187, R30, PT ;  /* 0x0000001ebb00720c */ /* 0x000fe20003f26270 */
[----:B------:R-:W-:-:S03]  /*8a30*/  IMAD.MOV.U32 R6, RZ, RZ, R10 ;  /* 0x000000ffff067224 */ /* 0x000fc600078e000a */
[----:B------:R-:W-:Y:S01]  /*8a40*/  PRMT R47, R5, 0x7610, R47 ;  /* 0x00007610052f7816 */ /* 0x000fe2000000002f */
[----:B------:R-:W-:Y:S01]  /*8a50*/  IMAD.MOV.U32 R5, RZ, RZ, R11 ;  /* 0x000000ffff057224 */ /* 0x000fe200078e000b */
[----:B------:R-:W-:Y:S01]  /*8a60*/  PRMT R33, R6, 0x7610, R33 ;  /* 0x0000761006217816 */ /* 0x000fe20000000021 */
[----:B---3--:R-:W-:-:S04]  /*8a70*/  IMAD R4, R15, 0x200, R4 ;  /* 0x000002000f047824 */ /* 0x008fc800078e0204 */
[----:B------:R-:W-:-:S04]  /*8a80*/  IMAD R15, R4, 0x2, R17 ;  /* 0x00000002040f7824 */ /* 0x000fc800078e0211 */
[C---:B------:R-:W-:Y:S02]  /*8a90*/  VIADD R4, R15.reuse, 0x20400 ;  /* 0x000204000f047836 */ /* 0x040fe40000000000 */
[----:B------:R-:W-:Y:S01]  /*8aa0*/  VIADD R14, R15, 0x20440 ;  /* 0x000204400f0e7836 */ /* 0x000fe20000000000 */
[----:B0-----:R-:W-:Y:S06]  /*8ab0*/  @!P0 BRA `(.L_x_5462) ;  /* 0x000001bc00e48947 */ /* 0x001fec0003800000 */
.L_x_5701:
[----:B------:R-:W-:Y:S05]  /*8ac0*/  BSYNC B1 ;  /* 0x0000000000017941 */ /* 0x000fea0003800000 */
.L_x_5461:
[----:B------:R-:W-:Y:S01]  /*8ad0*/  BSSY B1, `(.L_x_5463) ;  /* 0x0000067000017945 */ /* 0x000fe20003800000 */
[----:B0-----:R-:W-:Y:S01]  /*8ae0*/  PRMT R34, R5, 0x7610, R34 ;  /* 0x0000761005227816 */ /* 0x001fe20000000022 */
[----:B------:R-:W-:Y:S02]  /*8af0*/  @P2 VIADD R14, R4, 0xffffffc0 ;  /* 0xffffffc0040e2836 */ /* 0x000fe40000000000 */
        /* <DEDUP_REMOVED lines=8> */
[--C-:B------:R-:W-:Y:S02]  /*8b80*/  SHF.R.U32.HI R36, RZ, 0x10, R29.reuse ;  /* 0x00000010ff247819 */ /* 0x100fe4000001161d */
[----:B------:R-:W-:Y:S02]  /*8b90*/  SHF.R.U64 R35, R28, 0x10, R29 ;  /* 0x000000101c237819 */ /* 0x000fe4000000121d */
        /* <DEDUP_REMOVED lines=42> */
.L_x_5466:
[----:B------:R-:W-:Y:S05]  /*8e40*/  BSYNC B2 ;  /* 0x0000000000027941 */ /* 0x000fea0003800000 */
.L_x_5465:
[----:B------:R-:W-:Y:S05]  /*8e50*/  @P1 BRA `(.L_x_5464) ;  /* 0x0000000000b81947 */ /* 0x000fea0003800000 */
[----:B0-----:R-:W0:Y:S01]  /*8e60*/  LDS.128 R4, [R14] ;  /* 0x000000000e047984 */ /* 0x001e220000000c00 */
        /* <DEDUP_REMOVED lines=12> */
[C---:B0-----:R-:W-:Y:S01]  /*8f30*/  LOP3.LUT R21, R6.reuse, 0xffff0000, RZ, 0xc0, !PT ;  /* 0xffff000006157812 */ /* 0x041fe200078ec0ff */
        /* <DEDUP_REMOVED lines=32> */
.L_x_5464:
[----:B------:R-:W-:Y:S05]  /*9140*/  BSYNC B1 ;  /* 0x0000000000017941 */ /* 0x000fea0003800000 */
.L_x_5463:
        /* <DEDUP_REMOVED lines=20> */
[----:B------:R-:W-:Y:S01]  /*9290*/  PRMT R20, R45, 0x5432, R20 ;  /* 0x000054322d147816 */ /* 0x000fe20000000014 */
        /* <DEDUP_REMOVED lines=20> */
[CC--:B------:R-:W-:Y:S01]  /*93e0*/  FMUL.FTZ R13, R3.reuse, R7.reuse ;  /* 0x00000007030d7220 */ /* 0x0c0fe20000410000 */
        /* <DEDUP_REMOVED lines=12> */
.L_x_5469:
[----:B------:R-:W-:Y:S05]  /*94b0*/  BSYNC B1 ;  /* 0x0000000000017941 */ /* 0x000fea0003800000 */
.L_x_5468:
        /* <DEDUP_REMOVED lines=8> */
[C---:B------:R-:W-:Y:S01]  /*9540*/  LOP3.LUT R10, R31.reuse, 0xffff0000, RZ, 0xc0, !PT ;  /* 0xffff00001f0a7812 */ /* 0x040fe200078ec0ff */
[----:B------:R-:W-:Y:S01]  /*9550*/  IMAD.U32 R13, R31, 0x10000, RZ ;  /* 0x000100001f0d7824 */ /* 0x000fe200078e00ff */
[----:B------:R-:W-:Y:S01]  /*9560*/  PRMT R32, R32, 0x5410, R3 ;  /* 0x0000541020207816 */ /* 0x000fe20000000003 */
[C---:B------:R-:W-:Y:S01]  /*9570*/  IMAD.U32 R11, R34.reuse, 0x10000, RZ ;  /* 0x00010000220b7824 */ /* 0x040fe200078e00ff */
[----:B------:R-:W-:Y:S02]  /*9580*/  LOP3.LUT R34, R34, 0xffff0000, RZ, 0xc0, !PT ;  /* 0xffff000022227812 */ /* 0x000fe400078ec0ff */
        /* <DEDUP_REMOVED lines=14> */
[C---:B------:R-:W-:Y:S01]  /*9670*/  IMAD.U32 R7, R32.reuse, 0x10000, RZ ;  /* 0x0001000020077824 */ /* 0x040fe200078e00ff */
[----:B------:R-:W-:Y:S01]  /*9680*/  LOP3.LUT R5, R5, 0xffff0000, RZ, 0xc0, !PT ;  /* 0xffff000005057812 */ /* 0x000fe200078ec0ff */
[----:B------:R-:W-:Y:S01]  /*9690*/  IMAD.U32 R6, R33, 0x10000, RZ ;  /* 0x0001000021067824 */ /* 0x000fe200078e00ff */
[----:B------:R-:W-:Y:S01]  /*96a0*/  LOP3.LUT R32, R32, 0xffff0000, RZ, 0xc0, !PT ;  /* 0xffff000020207812 */ /* 0x000fe200078ec0ff */
[----:B------:R-:W-:Y:S01]  /*96b0*/  FFMA.FTZ R20, R9, R34, -R20 ;  /* 0x0000002209147223 */ /* 0x000fe20000010814 */
        /* <DEDUP_REMOVED lines=16> */
.L_x_5454:
        /* <DEDUP_REMOVED lines=37> */
[----:B------:R-:W3:Y:S04]  /*9a10*/  SHFL.IDX PT, R0, R24, RZ, 0x1c1f ;  /* 0x001c1fff18007589 */ /* 0x000ee800000e0000 */
[----:B------:R-:W4:Y:S04]  /*9a20*/  SHFL.IDX PT, R14, R34, RZ, 0x1c1f ;  /* 0x001c1fff220e7589 */ /* 0x000f2800000e0000 */
[----:B------:R-:W5:Y:S01]  /*9a30*/  SHFL.IDX PT, R3, R27, RZ, 0x1c1f ;  /* 0x001c1fff1b037589 */ /* 0x000f6200000e0000 */
[----:B0-----:R-:W-:-:S04]  /*9a40*/  ISETP.GE.AND P0, PT, R18, R35, PT ;  /* 0x000000231200720c */ /* 0x001fc80003f06270 */
[----:B------:R-:W-:-:S13]  /*9a50*/  ISETP.GE.OR P1, PT, R32, R25, P0 ;  /* 0x000000192000720c */ /* 0x000fda0000726670 */
[C---:B------:R-:W-:Y:S01]  /*9a60*/  @!P1 IMAD.SHL.U32 R5, R18.reuse, 0x2, RZ ;  /* 0x0000000212059824 */ /* 0x040fe200078e00ff */
[----:B------:R-:W-:-:S04]  /*9a70*/  @!P1 SHF.L.U64.HI R6, R18, 0x1, R19 ;  /* 0x0000000112069819 */ /* 0x000fc80000010213 */
[----:B-1----:R-:W-:-:S05]  /*9a80*/  @!P1 IADD3 R8, P2, R2, R5, RZ ;  /* 0x0000000502089210 */ /* 0x002fca0007f5e0ff */
[----:B---3--:R-:W-:Y:S01]  /*9a90*/  @!P1 IMAD.X R9, R0, 0x1, R6, P2 ;  /* 0x0000000100099824 */ /* 0x008fe200010e0606 */
[----:B----4-:R-:W-:-:S05]  /*9aa0*/  @!P1 IADD3 R4, P2, R14, R5, RZ ;  /* 0x000000050e049210 */ /* 0x010fca0007f5e0ff */
[----:B--2---:R-:W2:Y:S01]  /*9ab0*/  @!P1 LD.E.128 R8, desc[UR40][R8.64] ;  /* 0x0000002808089980 */ /* 0x004ea2000c101d00 */
[----:B-----5:R-:W-:-:S06]  /*9ac0*/  @!P1 IMAD.X R5, R3, 0x1, R6, P2 ;  /* 0x0000000103059824 */ /* 0x020fcc00010e0606 */
        /* <DEDUP_REMOVED lines=12> */
[----:B------:R-:W-:Y:S02]  /*9b90*/  @!P1 IMAD.MOV.U32 R3, RZ, RZ, R9 ;  /* 0x000000ffff039224 */ /* 0x000fe400078e0009 */
[----:B---3--:R-:W-:Y:S01]  /*9ba0*/  @!P1 IMAD.MOV.U32 R28, RZ, RZ, R4 ;  /* 0x000000ffff1c9224 */ /* 0x008fe200078e0004 */
[----:B------:R-:W-:Y:S01]  /*9bb0*/  PRMT R36, R36, 0x5410, R0 ;  /* 0x0000541024247816 */ /* 0x000fe20000000000 */
[----:B------:R-:W-:Y:S02]  /*9bc0*/  IMAD.MOV.U32 R0, RZ, RZ, R20 ;  /* 0x000000ffff007224 */ /* 0x000fe400078e0014 */
[----:B------:R-:W-:Y:S02]  /*9bd0*/  @!P1 IMAD.MOV.U32 R29, RZ, RZ, R5 ;  /* 0x000000ffff1d9224 */ /* 0x000fe400078e0005 */
[----:B------:R-:W-:Y:S01]  /*9be0*/  @!P1 IMAD.MOV.U32 R30, RZ, RZ, R6 ;  /* 0x000000ffff1e9224 */ /* 0x000fe200078e0006 */
[----:B------:R-:W-:Y:S01]  /*9bf0*/  PRMT R36, R0, 0x7610, R36 ;  /* 0x0000761000247816 */ /* 0x000fe20000000024 */
[----:B------:R-:W-:-:S02]  /*9c00*/  @!P1 IMAD.MOV.U32 R31, RZ, RZ, R7 ;  /* 0x000000ffff1f9224 */ /* 0x000fc400078e0007 */
[----:B------:R-:W-:Y:S02]  /*9c10*/  @!P1 IMAD.MOV.U32 R21, RZ, RZ, R11 ;  /* 0x000000ffff159224 */ /* 0x000fe400078e000b */
[----:B------:R-:W-:Y:S02]  /*9c20*/  IMAD.MOV.U32 R0, RZ, RZ, R28 ;  /* 0x000000ffff007224 */ /* 0x000fe400078e001c */
[----:B------:R-:W-:Y:S02]  /*9c30*/  IMAD.MOV.U32 R4, RZ, RZ, R29 ;  /* 0x000000ffff047224 */ /* 0x000fe400078e001d */
[----:B------:R-:W-:Y:S02]  /*9c40*/  IMAD.MOV.U32 R5, RZ, RZ, R30 ;  /* 0x000000ffff057224 */ /* 0x000fe400078e001e */
[----:B------:R-:W-:Y:S02]  /*9c50*/  IMAD.MOV.U32 R6, RZ, RZ, R31 ;  /* 0x000000ffff067224 */ /* 0x000fe400078e001f */
[----:B------:R-:W-:Y:S01]  /*9c60*/  IMAD.MOV.U32 R12, RZ, RZ, R3 ;  /* 0x000000ffff0c7224 */ /* 0x000fe200078e0003 */
[----:B------:R-:W-:Y:S01]  /*9c70*/  PRMT R41, R0, 0x5410, R5 ;  /* 0x0000541000297816 */ /* 0x000fe20000000005 */
[----:B------:R-:W-:Y:S01]  /*9c80*/  IMAD.MOV.U32 R8, RZ, RZ, R21 ;  /* 0x000000ffff087224 */ /* 0x000fe200078e0015 */
[----:B------:R-:W-:-:S02]  /*9c90*/  PRMT R42, R4, 0x5410, R6 ;  /* 0x00005410042a7816 */ /* 0x000fc40000000006 */
[----:B------:R-:W-:Y:S02]  /*9ca0*/  CS2R R4, SRZ ;  /* 0x0000000000047805 */ /* 0x000fe4000001ff00 */
[----:B------:R-:W-:Y:S02]  /*9cb0*/  PRMT R43, R12, 0x7610, R43 ;  /* 0x000076100c2b7816 */ /* 0x000fe4000000002b */
[----:B01--45:R-:W-:-:S07]  /*9cc0*/  PRMT R33, R8, 0x7610, R33 ;  /* 0x0000761008217816 */ /* 0x033fce0000000021 */
.L_x_5711:
        /* <DEDUP_REMOVED lines=24> */
.L_x_5472:
[----:B------:R-:W-:Y:S05]  /*9e50*/  BSYNC B1 ;  /* 0x0000000000017941 */ /* 0x000fea0003800000 */
.L_x_5471:
        /* <DEDUP_REMOVED lines=16> */
[----:B------:R-:W-:Y:S01]  /*9f60*/  PRMT R52, R52, 0x5410, R15 ;  /* 0x0000541034347816 */ /* 0x000fe2000000000f */
[----:B------:R-:W-:Y:S01]  /*9f70*/  IMAD.MOV.U32 R34, RZ, RZ, R11 ;  /* 0x000000ffff227224 */ /* 0x000fe200078e000b */
[----:B------:R-:W-:Y:S01]  /*9f80*/  PRMT R53, R14, 0x5410, R24 ;  /* 0x000054100e357816 */ /* 0x000fe20000000018 */
[----:B0-----:R-:W-:Y:S06]  /*9f90*/  @!P1 BRA `(.L_x_5474) ;  /* 0x000001b000209947 */ /* 0x001fec0003800000 */
.L_x_5712:
[----:B------:R-:W-:Y:S05]  /*9fa0*/  BSYNC B1 ;  /* 0x0000000000017941 */ /* 0x000fea0003800000 */
.L_x_5473:
[----:B------:R-:W-:Y:S04]  /*9fb0*/  BSSY B1, `(.L_x_5475) ;  /* 0x000006b000017945 */ /* 0x000fe80003800000 */
[----:B------:R-:W-:Y:S05]  /*9fc0*/  @P2 BRA `(.L_x_5476) ;  /* 0x0000000400a42947 */ /* 0x000fea0003800000 */
[----:B------:R-:W2:Y:S01]  /*9fd0*/  LDL R24, [R1+0x14] ;  /* 0x0000140001187983 */ /* 0x000ea20000100800 */
[----:B0-----:R-:W-:Y:S01]  /*9fe0*/  IMAD.SHL.U32 R12, R194, 0x40, RZ ;  /* 0x00000040c20c7824 */ /* 0x001fe200078e00ff */
[----:B------:R-:W-:Y:S01]  /*9ff0*/  SHF.R.U64 R45, R28, 0x10, R29 ;  /* 0x000000101c2d7819 */ /* 0x000fe2000000121d */
[----:B------:R-:W-:Y:S01]  /*a000*/  IMAD.IADD R13, R18, 0x1, R35 ;  /* 0x00000001120d7824 */ /* 0x000fe200078e0223 */
[--C-:B------:R-:W-:Y:S02]  /*a010*/  SHF.R.U64 R44, R2, 0x10, R3.reuse ;  /* 0x00000010022c7819 */ /* 0x100fe40000001203 */
[----:B------:R-:W-:Y:S02]  /*a020*/  LOP3.LUT R14, R12, 0x1c0, RZ, 0xc0, !PT ;  /* 0x000001c00c0e7812 */ /* 0x000fe400078ec0ff */
[----:B------:R-:W-:Y:S02]  /*a030*/  SHF.R.U32.HI R39, RZ, 0x10, R3 ;  /* 0x00000010ff277819 */ /* 0x000fe40000011603 */
[----:B------:R-:W-:-:S02]  /*a040*/  LOP3.LUT R12, R14, 0x38, R18, 0xf8, !PT ;  /* 0x000000380e0c7812 */ /* 0x000fc400078ef812 */
[----:B------:R-:W-:Y:S02]  /*a050*/  SHF.R.U32.HI R15, RZ, 0x3, R14 ;  /* 0x00000003ff0f7819 */ /* 0x000fe4000001160e */
[----:B------:R-:W-:Y:S02]  /*a060*/  LOP3.LUT R13, R14, 0x38, R13, 0xf8, !PT ;  /* 0x000000380e0d7812 */ /* 0x000fe400078ef80d */
[-C--:B------:R-:W-:Y:S02]  /*a070*/  LOP3.LUT R12, R12, R15.reuse, RZ, 0x3c, !PT ;  /* 0x0000000f0c0c7212 */ /* 0x080fe400078e3cff */
[----:B------:R-:W-:Y:S02]  /*a080*/  LOP3.LUT R13, R13, R15, RZ, 0x3c, !PT ;  /* 0x0000000f0d0d7212 */ /* 0x000fe400078e3cff */
[--C-:B------:R-:W-:Y:S02]  /*a090*/  SHF.R.U64 R3, R20, 0x10, R21.reuse ;  /* 0x0000001014037819 */ /* 0x100fe40000001215 */
[----:B------:R-:W-:-:S02]  /*a0a0*/  SHF.R.U32.HI R40, RZ, 0x10, R21 ;  /* 0x00000010ff287819 */ /* 0x000fc40000011615 */
[----:B------:R-:W-:Y:S02]  /*a0b0*/  PRMT R45, R41, 0x5410, R45 ;  /* 0x00005410292d7816 */ /* 0x000fe4000000002d */
[----:B------:R-:W-:Y:S02]  /*a0c0*/  SHF.R.U32.HI R47, RZ, 0x10, R29 ;  /* 0x00000010ff2f7819 */ /* 0x000fe4000001161d */
[--C-:B------:R-:W-:Y:S01]  /*a0d0*/  SHF.R.U64 R20, R30, 0x10, R31.reuse ;  /* 0x000000101e147819 */ /* 0x100fe2000000121f */
[----:B------:R-:W-:Y:S01]  /*a0e0*/  IMAD.U32 R46, R45, 0x10000, RZ ;  /* 0x000100002d2e7824 */ /* 0x000fe200078e00ff */
[----:B------:R-:W-:Y:S02]  /*a0f0*/  SHF.R.U32.HI R2, RZ, 0x10, R31 ;  /* 0x00000010ff027819 */ /* 0x000fe4000001161f */
[C---:B------:R-:W-:Y:S02]  /*a100*/  PRMT R44, R36.reuse, 0x5432, R44 ;  /* 0x00005432242c7816 */ /* 0x040fe4000000002c */
[----:B------:R-:W-:-:S02]  /*a110*/  PRMT R36, R36, 0x5410, R3 ;  /* 0x0000541024247816 */ /* 0x000fc40000000003 */
[----:B------:R-:W-:Y:S02]  /*a120*/  PRMT R29, R43, 0x5410, R39 ;  /* 0x000054102b1d7816 */ /* 0x000fe40000000027 */
[----:B------:R-:W-:Y:S02]  /*a130*/  PRMT R33, R33, 0x5410, R40 ;  /* 0x0000541021217816 */ /* 0x000fe40000000028 */
[C---:B------:R-:W-:Y:S02]  /*a140*/  PRMT R47, R42.reuse, 0x5410, R47 ;  /* 0x000054102a2f7816 */ /* 0x040fe4000000002f */
[----:B------:R-:W-:Y:S02]  /*a150*/  PRMT R20, R41, 0x5432, R20 ;  /* 0x0000543229147816 */ /* 0x000fe40000000014 */
[----:B------:R-:W-:Y:S01]  /*a160*/  PRMT R2, R42, 0x5432, R2 ;  /* 0x000054322a027816 */ /* 0x000fe20000000002 */
[C---:B------:R-:W-:Y:S01]  /*a170*/  IMAD.U32 R48, R47.reuse, 0x10000, RZ ;  /* 0x000100002f307824 */ /* 0x040fe200078e00ff */
[----:B------:R-:W-:Y:S01]  /*a180*/  LOP3.LUT R47, R47, 0xffff0000, RZ, 0xc0, !PT ;  /* 0xffff00002f2f7812 */ /* 0x000fe200078ec0ff */
[----:B--2---:R-:W-:-:S02]  /*a190*/  IMAD R12, R24, 0x200, R12 ;  /* 0x00000200180c7824 */ /* 0x004fc400078e020c */
        /* <DEDUP_REMOVED lines=24> */
[----:B------:R-:W-:Y:S01]  /*a320*/  FMUL.FTZ R45, R15, R24 ;  /* 0x000000180f2d7220 */ /* 0x000fe20000410000 */
[----:B------:R-:W-:-:S02]  /*a330*/  LOP3.LUT R44, R44, 0xffff0000, RZ, 0xc0, !PT ;  /* 0xffff00002c2c7812 */ /* 0x000fc400078ec0ff */
[----:B------:R-:W-:Y:S01]  /*a340*/  FFMA.FTZ R15, R28, R24, -R49 ;  /* 0x000000181c0f7223 */ /* 0x000fe20000010831 */
[-C--:B------:R-:W-:Y:S01]  /*a350*/  FMUL.FTZ R50, R40, R27.reuse ;  /* 0x0000001b28327220 */ /* 0x080fe20000410000 */
[----:B------:R-:W-:Y:S01]  /*a360*/  FFMA.FTZ R24, R28, R46, R45 ;  /* 0x0000002e1c187223 */ /* 0x000fe2000001002d */
[----:B------:R-:W-:Y:S02]  /*a370*/  IMAD.U32 R46, R29, 0x10000, RZ ;  /* 0x000100001d2e7824 */ /* 0x000fe400078e00ff */
[-C--:B------:R-:W-:Y:S01]  /*a380*/  FMUL.FTZ R40, R40, R44.reuse ;  /* 0x0000002c28287220 */ /* 0x080fe20000410000 */
[----:B------:R-:W-:Y:S01]  /*a390*/  FFMA.FTZ R28, R31, R44, -R50 ;  /* 0x0000002c1f1c7223 */ /* 0x000fe20000010832 */
[C---:B------:R-:W-:Y:S01]  /*a3a0*/  FMUL.FTZ R44, R41.reuse, R48 ;  /* 0x00000030292c7220 */ /* 0x040fe20000410000 */
[-C--:B------:R-:W-:Y:S01]  /*a3b0*/  FMUL.FTZ R41, R41, R46.reuse ;  /* 0x0000002e29297220 */ /* 0x080fe20000410000 */
        /* <DEDUP_REMOVED lines=14> */
[----:B------:R-:W-:Y:S01]  /*a4a0*/  FMUL.FTZ R45, R25, R39 ;  /* 0x00000027192d7220 */ /* 0x000fe20000410000 */
[C---:B------:R-:W-:Y:S01]  /*a4b0*/  FFMA.FTZ R46, R21.reuse, R40, -R46 ;  /* 0x00000028152e7223 */ /* 0x040fe2000001082e */
[----:B------:R-:W-:Y:S01]  /*a4c0*/  FFMA.FTZ R43, R21, R44, R43 ;  /* 0x0000002c152b7223 */ /* 0x000fe2000001002b */
[----:B------:R-:W-:Y:S01]  /*a4d0*/  LOP3.LUT R20, R20, 0xffff0000, RZ, 0xc0, !PT ;  /* 0xffff000014147812 */ /* 0x000fe200078ec0ff */
[-C--:B------:R-:W-:Y:S01]  /*a4e0*/  FMUL.FTZ R25, R25, R29.reuse ;  /* 0x0000001d19197220 */ /* 0x080fe20000410000 */
[----:B------:R-:W-:Y:S01]  /*a4f0*/  LOP3.LUT R36, R36, 0xffff0000, RZ, 0xc0, !PT ;  /* 0xffff000024247812 */ /* 0x000fe200078ec0ff */
[----:B------:R-:W-:Y:S01]  /*a500*/  FFMA.FTZ R45, R12, R29, -R45 ;  /* 0x0000001d0c2d7223 */ /* 0x000fe2000001082d */
[----:B------:R-:W-:Y:S01]  /*a510*/  LOP3.LUT R21, R2, 0xffff0000, RZ, 0xc0, !PT ;  /* 0xffff000002157812 */ /* 0x000fe200078ec0ff */
[----:B------:R-:W-:Y:S01]  /*a520*/  FFMA.FTZ R39, R12, R39, R25 ;  /* 0x000000270c277223 */ /* 0x000fe20000010019 */
[----:B------:R-:W-:Y:S01]  /*a530*/  LOP3.LUT R33, R33, 0xffff0000, RZ, 0xc0, !PT ;  /* 0xffff000021217812 */ /* 0x000fe200078ec0ff */
[C---:B------:R-:W-:Y:S01]  /*a540*/  FMUL.FTZ R2, R13.reuse, R20 ;  /* 0x000000140d027220 */ /* 0x040fe20000410000 */
[----:B------:R-:W-:Y:S01]  /*a550*/  FMUL.FTZ R13, R13, R36 ;  /* 0x000000240d0d7220 */ /* 0x000fe20000410000 */
[C---:B------:R-:W-:Y:S01]  /*a560*/  FMUL.FTZ R25, R26.reuse, R21 ;  /* 0x000000151a197220 */ /* 0x040fe20000410000 */
[----:B------:R-:W-:Y:S01]  /*a570*/  F2FP.BF16.F32.PACK_AB R24, R27, R24 ;  /* 0x000000181b18723e */ /* 0x000fe200000010ff */
        /* <DEDUP_REMOVED lines=14> */
.L_x_5476:
[----:B------:R-:W-:Y:S05]  /*a660*/  BSYNC B1 ;  /* 0x0000000000017941 */ /* 0x000fea0003800000 */
.L_x_5475:
[----:B------:R-:W-:Y:S01]  /*a670*/  PRMT R20, R32, 0x5410, R34 ;  /* 0x0000541020147816 */ /* 0x000fe20000000022 */
[----:B------:R-:W-:Y:S06]  /*a680*/  @P0 BRA `(.L_x_5467) ;  /* 0x0000000400a80947 */ /* 0x000fec0003800000 */
[----:B-1----:R-:W2:Y:S01]  /*a690*/  LDL R38, [R1+0x78] ;  /* 0x0000780001267983 */ /* 0x002ea20000100800 */
[----:B------:R-:W-:-:S04]  /*a6a0*/  VIADD R14, R187, 0x20 ;  /* 0x00000020bb0e7836 */ /* 0x000fc80000000000 */
[----:B0-----:R-:W-:Y:S01]  /*a6b0*/  IMAD.SHL.U32 R12, R14, 0x40, RZ ;  /* 0x000000400e0c7824 */ /* 0x001fe200078e00ff */
        /* <DEDUP_REMOVED lines=11> */
[----:B------:R-:W0:Y:S01]  /*a770*/  LDS.128 R24, [R2+0x20400] ;  /* 0x0204000002187984 */ /* 0x000e220000000c00 */
[----:B------:R-:W-:Y:S02]  /*a780*/  SHF.R.U64 R28, R8, 0x10, R9 ;  /* 0x00000010081c7819 */ /* 0x000fe40000001209 */
[----:B------:R-:W-:Y:S02]  /*a790*/  SHF.R.U64 R31, R4, 0x10, R5 ;  /* 0x00000010041f7819 */ /* 0x000fe40000001205 */
[----:B------:R-:W-:Y:S02]  /*a7a0*/  SHF.R.U64 R3, R10, 0x10, R11 ;  /* 0x000000100a037819 */ /* 0x000fe4000000120b */
[----:B------:R-:W-:Y:S02]  /*a7b0*/  SHF.R.U32.HI R33, RZ, 0x10, R5 ;  /* 0x00000010ff217819 */ /* 0x000fe40000011605 */
[----:B------:R-:W-:Y:S02]  /*a7c0*/  PRMT R28, R52, 0x5432, R28 ;  /* 0x00005432341c7816 */ /* 0x000fe4000000001c */
[----:B------:R-:W-:-:S02]  /*a7d0*/  PRMT R31, R51, 0x5410, R31 ;  /* 0x00005410331f7816 */ /* 0x000fc4000000001f */
[----:B------:R-:W-:Y:S02]  /*a7e0*/  SHF.R.U32.HI R10, RZ, 0x10, R11 ;  /* 0x00000010ff0a7819 */ /* 0x000fe4000001160b */
[--C-:B------:R-:W-:Y:S02]  /*a7f0*/  SHF.R.U64 R34, R6, 0x10, R7.reuse ;  /* 0x0000001006227819 */ /* 0x100fe40000001207 */
[----:B------:R-:W-:Y:S01]  /*a800*/  SHF.R.U32.HI R35, RZ, 0x10, R7 ;  /* 0x00000010ff237819 */ /* 0x000fe20000011607 */
[----:B------:R-:W-:Y:S01]  /*a810*/  IMAD.U32 R32, R31, 0x10000, RZ ;  /* 0x000100001f207824 */ /* 0x000fe200078e00ff */
[----:B------:R-:W-:Y:S01]  /*a820*/  SHF.R.U32.HI R30, RZ, 0x10, R9 ;  /* 0x00000010ff1e7819 */ /* 0x000fe20000011609 */
[----:B------:R-:W-:Y:S01]  /*a830*/  IMAD.U32 R29, R28, 0x10000, RZ ;  /* 0x000100001c1d7824 */ /* 0x000fe200078e00ff */
[----:B------:R-:W-:Y:S02]  /*a840*/  PRMT R5, R20, 0x5410, R3 ;  /* 0x0000541014057816 */ /* 0x000fe40000000003 */
[----:B------:R-:W-:-:S02]  /*a850*/  PRMT R33, R52, 0x5410, R33 ;  /* 0x0000541034217816 */ /* 0x000fc40000000021 */
[----:B------:R-:W-:Y:S02]  /*a860*/  PRMT R4, R20, 0x5432, R10 ;  /* 0x0000543214047816 */ /* 0x000fe4000000000a */
[C---:B------:R-:W-:Y:S02]  /*a870*/  PRMT R30, R53.reuse, 0x5432, R30 ;  /* 0x00005432351e7816 */ /* 0x040fe4000000001e */
[----:B------:R-:W-:Y:S01]  /*a880*/  PRMT R35, R53, 0x5410, R35 ;  /* 0x0000541035237816 */ /* 0x000fe20000000023 */
[----:B0-----:R-:W-:Y:S01]  /*a890*/  IMAD.U32 R11, R24, 0x10000, RZ ;  /* 0x00010000180b7824 */ /* 0x001fe200078e00ff */
[C---:B------:R-:W-:Y:S01]  /*a8a0*/  LOP3.LUT R21, R26.reuse, 0xffff0000, RZ, 0xc0, !PT ;  /* 0xffff00001a157812 */ /* 0x040fe200078ec0ff */
[----:B------:R-:W-:Y:S01]  /*a8b0*/  IMAD.U32 R20, R26, 0x10000, RZ ;  /* 0x000100001a147824 */ /* 0x000fe200078e00ff */
[----:B------:R-:W-:Y:S01]  /*a8c0*/  LOP3.LUT R26, R27, 0xffff0000, RZ, 0xc0, !PT ;  /* 0xffff00001b1a7812 */ /* 0x000fe200078ec0ff */
[C---:B------:R-:W-:Y:S01]  /*a8d0*/  FMUL.FTZ R37, R11.reuse, R32 ;  /* 0x000000200b257220 */ /* 0x040fe20000410000 */
[----:B------:R-:W-:Y:S01]  /*a8e0*/  FMUL.FTZ R39, R11, R29 ;  /* 0x0000001d0b277220 */ /* 0x000fe20000410000 */
[----:B------:R-:W-:Y:S01]  /*a8f0*/  IMAD.U32 R11, R30, 0x10000, RZ ;  /* 0x000100001e0b7824 */ /* 0x000fe200078e00ff */
[----:B------:R-:W-:-:S02]  /*a900*/  LOP3.LUT R28, R28, 0xffff0000, RZ, 0xc0, !PT ;  /* 0xffff00001c1c7812 */ /* 0x000fc400078ec0ff */
[----:B------:R-:W-:Y:S01]  /*a910*/  PRMT R34, R51, 0x5432, R34 ;  /* 0x0000543233227816 */ /* 0x000fe20000000022 */
[----:B--2---:R-:W0:Y:S02]  /*a920*/  LDS.128 R12, [R38+0x20400] ;  /* 0x02040000260c7984 */ /* 0x004e240000000c00 */
        /* <DEDUP_REMOVED lines=8> */
[----:B------:R-:W-:Y:S01]  /*a9b0*/  IMAD.U32 R15, R25, 0x10000, RZ ;  /* 0x00010000190f7824 */ /* 0x000fe200078e00ff */
[----:B------:R-:W-:-:S02]  /*a9c0*/  LOP3.LUT R13, R24, 0xffff0000, RZ, 0xc0, !PT ;  /* 0xffff0000180d7812 */ /* 0x000fc400078ec0ff */
[----:B------:R-:W-:Y:S01]  /*a9d0*/  LOP3.LUT R24, R25, 0xffff0000, RZ, 0xc0, !PT ;  /* 0xffff000019187812 */ /* 0x000fe200078ec0ff */
[----:B------:R-:W-:Y:S02]  /*a9e0*/  IMAD.U32 R25, R27, 0x10000, RZ ;  /* 0x000100001b197824 */ /* 0x000fe400078e00ff */
[----:B------:R-:W-:Y:S02]  /*a9f0*/  IMAD.U32 R27, R33, 0x10000, RZ ;  /* 0x00010000211b7824 */ /* 0x000fe400078e00ff */
[C---:B------:R-:W-:Y:S01]  /*aa00*/  FFMA.FTZ R37, R6.reuse, R29, -R37 ;  /* 0x0000001d06257223 */ /* 0x040fe20000010825 */
[----:B------:R-:W-:Y:S01]  /*aa10*/  FFMA.FTZ R39, R6, R32, R39 ;  /* 0x0000002006277223 */ /* 0x000fe20000010027 */
[----:B------:R-:W-:Y:S02]  /*aa20*/  IMAD.U32 R29, R35, 0x10000, RZ ;  /* 0x00010000231d7824 */ /* 0x000fe400078e00ff */
[----:B------:R-:W-:Y:S01]  /*aa30*/  FMUL.FTZ R41, R15, R27 ;  /* 0x0000001b0f297220 */ /* 0x000fe20000410000 */
[----:B------:R-:W-:-:S02]  /*aa40*/  IMAD.U32 R6, R4, 0x10000, RZ ;  /* 0x0001000004067824 */ /* 0x000fc400078e00ff */
[-C--:B------:R-:W-:Y:S01]  /*aa50*/  FMUL.FTZ R15, R15, R11.reuse ;  /* 0x0000000b0f0f7220 */ /* 0x080fe20000410000 */
[----:B------:R-:W-:Y:S01]  /*aa60*/  LOP3.LUT R32, R31, 0xffff0000, RZ, 0xc0, !PT ;  /* 0xffff00001f207812 */ /* 0x000fe200078ec0ff */
[C---:B------:R-:W-:Y:S01]  /*aa70*/  FFMA.FTZ R41, R8.reuse, R11, -R41 ;  /* 0x0000000b08297223 */ /* 0x040fe20000010829 */
[C---:B------:R-:W-:Y:S01]  /*aa80*/  FMUL.FTZ R11, R25.reuse, R29 ;  /* 0x0000001d190b7220 */ /* 0x040fe20000410000 */
[-C--:B------:R-:W-:Y:S01]  /*aa90*/  FMUL.FTZ R36, R25, R6.reuse ;  /* 0x0000000619247220 */ /* 0x080fe20000410000 */
[----:B------:R-:W-:Y:S02]  /*aaa0*/  FFMA.FTZ R15, R8, R27, R15 ;  /* 0x0000001b080f7223 */ /* 0x000fe4000001000f */
[C---:B------:R-:W-:Y:S01]  /*aab0*/  FFMA.FTZ R25, R10.reuse, R6, -R11 ;  /* 0x000000060a197223 */ /* 0x040fe2000001080b */
[----:B------:R-:W-:Y:S01]  /*aac0*/  FFMA.FTZ R36, R10, R29, R36 ;  /* 0x0000001d0a247223 */ /* 0x000fe20000010024 */
[C---:B------:R-:W-:Y:S01]  /*aad0*/  FMUL.FTZ R6, R13.reuse, R32 ;  /* 0x000000200d067220 */ /* 0x040fe20000410000 */
[----:B------:R-:W-:Y:S01]  /*aae0*/  FMUL.FTZ R10, R13, R28 ;  /* 0x0000001c0d0a7220 */ /* 0x000fe20000410000 */
[----:B------:R-:W-:-:S02]  /*aaf0*/  IMAD.U32 R8, R34, 0x10000, RZ ;  /* 0x0001000022087824 */ /* 0x000fc400078e00ff */
[C---:B------:R-:W-:Y:S01]  /*ab00*/  FFMA.FTZ R28, R7.reuse, R28, -R6 ;  /* 0x0000001c071c7223 */ /* 0x040fe20000010806 */
[----:B------:R-:W-:Y:S01]  /*ab10*/  FFMA.FTZ R10, R7, R32, R10 ;  /* 0x00000020070a7223 */ /* 0x000fe2000001000a */
[----:B------:R-:W-:Y:S02]  /*ab20*/  IMAD.U32 R6, R5, 0x10000, RZ ;  /* 0x0001000005067824 */ /* 0x000fe400078e00ff */
[----:B------:R-:W-:Y:S01]  /*ab30*/  FMUL.FTZ R32, R20, R8 ;  /* 0x0000000814207220 */ /* 0x000fe20000410000 */
[----:B------:R-:W-:Y:S02]  /*ab40*/  LOP3.LUT R11, R30, 0xffff0000, RZ, 0xc0, !PT ;  /* 0xffff00001e0b7812 */ /* 0x000fe400078ec0ff */
[----:B------:R-:W-:Y:S01]  /*ab50*/  LOP3.LUT R33, R33, 0xffff0000, RZ, 0xc0, !PT ;  /* 0xffff000021217812 */ /* 0x000fe200078ec0ff */
[-C--:B------:R-:W-:Y:S01]  /*ab60*/  FMUL.FTZ R20, R20, R6.reuse ;  /* 0x0000000614147220 */ /* 0x080fe20000410000 */
[----:B------:R-:W-:Y:S01]  /*ab70*/  FFMA.FTZ R32, R9, R6, -R32 ;  /* 0x0000000609207223 */ /* 0x000fe20000010820 */
[----:B------:R-:W-:-:S02]  /*ab80*/  LOP3.LUT R34, R34, 0xffff0000, RZ, 0xc0, !PT ;  /* 0xffff000022227812 */ /* 0x000fc400078ec0ff */
[----:B------:R-:W-:Y:S02]  /*ab90*/  LOP3.LUT R6, R5, 0xffff0000, RZ, 0xc0, !PT ;  /* 0xffff000005067812 */ /* 0x000fe400078ec0ff */
[----:B------:R-:W-:Y:S02]  /*aba0*/  LOP3.LUT R35, R35, 0xffff0000, RZ, 0xc0, !PT ;  /* 0xffff000023237812 */ /* 0x000fe400078ec0ff */
[----:B------:R-:W-:Y:S01]  /*abb0*/  LOP3.LUT R5, R4, 0xffff0000, RZ, 0xc0, !PT ;  /* 0xffff000004057812 */ /* 0x000fe200078ec0ff */
[C---:B------:R-:W-:Y:S01]  /*abc0*/  FMUL.FTZ R13, R24.reuse, R33 ;  /* 0x00000021180d7220 */ /* 0x040fe20000410000 */
[----:B------:R-:W-:Y:S01]  /*abd0*/  FMUL.FTZ R30, R24, R11 ;  /* 0x0000000b181e7220 */ /* 0x000fe20000410000 */
[----:B------:R-:W-:Y:S01]  /*abe0*/  FFMA.FTZ R20, R9, R8, R20 ;  /* 0x0000000809147223 */ /* 0x000fe20000010014 */
[C---:B------:R-:W-:Y:S01]  /*abf0*/  FMUL.FTZ R4, R21.reuse, R34 ;  /* 0x0000002215047220 */ /* 0x040fe20000410000 */
[C---:B------:R-:W-:Y:S01]  /*ac00*/  FMUL.FTZ R9, R26.reuse, R35 ;  /* 0x000000231a097220 */ /* 0x040fe20000410000 */
[-C--:B------:R-:W-:Y:S01]  /*ac10*/  FMUL.FTZ R21, R21, R6.reuse ;  /* 0x0000000615157220 */ /* 0x080fe20000410000 */
[----:B------:R-:W-:Y:S01]  /*ac20*/  FMUL.FTZ R26, R26, R5 ;  /* 0x000000051a1a7220 */ /* 0x000fe20000410000 */
[C---:B------:R-:W-:Y:S01]  /*ac30*/  FFMA.FTZ R24, R12.reuse, R11, -R13 ;  /* 0x0000000b0c187223 */ /* 0x040fe2000001080d */
[----:B------:R-:W-:Y:S01]  /*ac40*/  FFMA.FTZ R30, R12, R33, R30 ;  /* 0x000000210c1e7223 */ /* 0x000fe2000001001e */
[C---:B------:R-:W-:Y:S01]  /*ac50*/  FFMA.FTZ R7, R3.reuse, R6, -R4 ;  /* 0x0000000603077223 */ /* 0x040fe20000010804 */
[C---:B------:R-:W-:Y:S01]  /*ac60*/  FFMA.FTZ R12, R14.reuse, R5, -R9 ;  /* 0x000000050e0c7223 */ /* 0x040fe20000010809 */
        /* <DEDUP_REMOVED lines=12> */
.L_x_5467:
[----:B------:R-:W-:Y:S05]  /*ad30*/  BSYNC B0 ;  /* 0x0000000000007941 */ /* 0x000fea0003800000 */
.L_x_5453:
        /* <DEDUP_REMOVED lines=8> */
.L_x_5450:
[----:B------:R-:W-:-:S13]  /*adc0*/  ISETP.NE.AND P0, PT, R188, 0x3, PT ;  /* 0x00000003bc00780c */ /* 0x000fda0003f05270 */
[----:B------:R-:W-:Y:S05]  /*add0*/  @!P0 BRA `(.L_x_5477) ;  /* 0x0000000000048947 */ /* 0x000fea0003800000 */
[----:B------:R-:W-:Y:S01]  /*ade0*/  BPT.TRAP 0x1 ;  /* 0x000000040000795c */ /* 0x000fe20000300000 */
.L_x_5477:
[----:B-1----:R-:W-:Y:S01]  /*adf0*/  IMAD R14, R22, 0x8, R17 ;  /* 0x00000008160e7824 */ /* 0x002fe200078e0211 */
[----:B------:R-:W-:-:S04]  /*ae00*/  SHF.L.U32 R13, R23, 0x1f, RZ ;  /* 0x0000001f170d7819 */ /* 0x000fc800000006ff */
[----:B------:R1:W3:Y:S01]  /*ae10*/  SYNCS.PHASECHK.TRANS64.TRYWAIT P1, [R14+URZ+0x38830], R13 ;  /* 0x0388300d0e0075a7 */ /* 0x0002e2000802017f */
[----:B------:R-:W-:Y:S05]  /*ae20*/  @!P0 BRA `(.L_x_5478) ;  /* 0x0000000000048947 */ /* 0x000fea0003800000 */
[----:B------:R-:W-:Y:S01]  /*ae30*/  BPT.TRAP 0x1 ;  /* 0x000000040000795c */ /* 0x000fe20000300000 */
.L_x_5478:
[C---:B0-2---:R-:W-:Y:S02]  /*ae40*/  VIADD R2, R17.reuse, 0x22400 ;  /* 0x0002240011027836 */ /* 0x045fe40000000000 */
[----:B------:R-:W-:-:S03]  /*ae50*/  VIADD R3, R17, 0x20400 ;  /* 0x0002040011037836 */ /* 0x000fc60000000000 */
        /* <DEDUP_REMOVED lines=8> */
.L_x_5479:
[----:B------:R-:W-:Y:S01]  /*aee0*/  LOP3.LUT R4, R3, 0x10000, RZ, 0xfc, !PT ;  /* 0x0001000003047812 */ /* 0x000fe200078efcff */
[----:B------:R-:W-:Y:S01]  /*aef0*/  IMAD R2, R22, 0x200, R206 ;  /* 0x0000020016027824 */ /* 0x000fe200078e02ce */
[----:B------:R-:W-:Y:S05]  /*af00*/  WARPSYNC.ALL ;  /* 0x0000000000007948 */ /* 0x000fea0003800000 */
[----:B------:R-:W-:Y:S01]  /*af10*/  IMAD.MOV.U32 R5, RZ, RZ, 0x40000040 ;  /* 0x40000040ff057424 */ /* 0x000fe200078e00ff */
[----:B------:R-:W-:Y:S01]  /*af20*/  R2UR UR4, R4 ;  /* 0x00000000040472ca */ /* 0x000fe200000e0000 */
[----:B------:R-:W-:Y:S01]  /*af30*/  IMAD.MOV.U32 R3, RZ, RZ, 0x40000040 ;  /* 0x40000040ff037424 */ /* 0x000fe200078e00ff */
[----:B------:R-:W-:Y:S01]  /*af40*/  R2UR UR6, R2 ;  /* 0x00000000020672ca */ /* 0x000fe200000e0000 */
[----:B------:R-:W-:Y:S01]  /*af50*/  WARPGROUP.ARRIVE ;  /* 0x00000000000079c5 */ /* 0x000fe20000000000 */
[----:B------:R-:W-:Y:S01]  /*af60*/  R2UR UR5, R5 ;  /* 0x00000000050572ca */ /* 0x000fe200000e0000 */
[----:B------:R-:W-:Y:S01]  /*af70*/  VIADD R10, R4, 0x2 ;  /* 0x00000002040a7836 */ /* 0x000fe20000000000 */
[----:B------:R-:W-:Y:S01]  /*af80*/  R2UR UR7, R3 ;  /* 0x00000000030772ca */ /* 0x000fe200000e0000 */
[----:B------:R-:W-:Y:S01]  /*af90*/  VIADD R6, R2, 0x2 ;  /* 0x0000000202067836 */ /* 0x000fe20000000000 */
[----:B------:R-:W-:Y:S01]  /*afa0*/  SHF.L.U32 R0, R0, 0x1f, RZ ;  /* 0x0000001f00007819 */ /* 0x000fe200000006ff */
[----:B------:R-:W-:Y:S01]  /*afb0*/  IMAD.MOV.U32 R11, RZ, RZ, 0x40000040 ;  /* 0x40000040ff0b7424 */ /* 0x000fe200078e00ff */
[----:B------:R-:W-:Y:S01]  /*afc0*/  BSSY B0, `(.L_x_5481) ;  /* 0x0000023000007945 */ /* 0x000fe20003800000 */
[----:B------:R-:W-:-:S02]  /*afd0*/  IMAD.MOV.U32 R7, RZ, RZ, 0x40000040 ;  /* 0x40000040ff077424 */ /* 0x000fc400078e00ff */
[----:B------:R-:W-:Y:S02]  /*afe0*/  VIADD R8, R4, 0x4 ;  /* 0x0000000404087836 */ /* 0x000fe40000000000 */
[----:B------:R-:W-:Y:S02]  /*aff0*/  IMAD.MOV.U32 R9, RZ, RZ, 0x40000040 ;  /* 0x40000040ff097424 */ /* 0x000fe400078e00ff */
[----:B------:R-:W-:Y:S02]  /*b000*/  IMAD.MOV.U32 R3, RZ, RZ, 0x40000040 ;  /* 0x40000040ff037424 */ /* 0x000fe400078e00ff */
[----:B------:R-:W-:Y:S01]  /*b010*/  HGMMA.64x64x16.F32.BF16 R24, gdesc[UR4], RZ, !UPT, gsb0 ;  /* 0x00e00000041879f0 */ /* 0x000fe2000c0018ff */
[----:B------:R-:W-:Y:S02]  /*b020*/  R2UR UR4, R10 ;  /* 0x000000000a0472ca */ /* 0x000fe400000e0000 */
        /* <DEDUP_REMOVED lines=28> */
.L_x_5713:
[----:B------:R-:W-:Y:S05]  /*b1f0*/  BSYNC B0 ;  /* 0x0000000000007941 */ /* 0x000fea0003800000 */
.L_x_5481:
[----:B------:R-:W-:Y:S05]  /*b200*/  @!P0 BRA `(.L_x_5483) ;  /* 0x0000000000048947 */ /* 0x000fea0003800000 */
[----:B------:R-:W-:Y:S01]  /*b210*/  BPT.TRAP 0x1 ;  /* 0x000000040000795c */ /* 0x000fe20000300000 */
.L_x_5483:
[----:B------:R3:W4:Y:S01]  /*b220*/  SYNCS.PHASECHK.TRANS64.TRYWAIT P1, [R14+URZ+0x38850], R13 ;  /* 0x0388500d0e0075a7 */ /* 0x000722000802017f */
[----:B------:R-:W-:Y:S05]  /*b230*/  @!P0 BRA `(.L_x_5484) ;  /* 0x0000000000048947 */ /* 0x000fea0003800000 */
[----:B------:R-:W-:Y:S01]  /*b240*/  BPT.TRAP 0x1 ;  /* 0x000000040000795c */ /* 0x000fe20000300000 */
.L_x_5484:
[----:B--2---:R-:W-:-:S05]  /*b250*/  VIADD R0, R17, 0x400 ;  /* 0x0000040011007836 */ /* 0x004fca0000000000 */
[----:B------:R-:W-:-:S04]  /*b260*/  SHF.R.U32.HI R0, RZ, 0x4, R0 ;  /* 0x00000004ff007819 */ /* 0x000fc80000011600 */
[----:B------:R-:W-:Y:S01]  /*b270*/  LOP3.LUT R0, R0, 0x3fff, RZ, 0xc0, !PT ;  /* 0x00003fff00007812 */ /* 0x000fe200078ec0ff */
[----:B----4-:R-:W-:Y:S06]  /*b280*/  @P1 BRA `(.L_x_5485) ;  /* 0x0000000000081947 */ /* 0x010fec0003800000 */
[----:B------:R-:W2:Y:S02]  /*b290*/  SYNCS.PHASECHK.TRANS64.TRYWAIT P1, [R14+URZ+0x38850], R13 ;  /* 0x0388500d0e0075a7 */ /* 0x000ea4000802017f */
[----:B--2---:R-:W-:Y:S05]  /*b2a0*/  @!P1 BRA `(.L_x_5486) ;  /* 0x0000019c00989947 */ /* 0x004fea0003800000 */
.L_x_5485:
[----:B------:R-:W-:Y:S05]  /*b2b0*/  WARPSYNC.ALL ;  /* 0x0000000000007948 */ /* 0x000fea0003800000 */
[----:B------:R-:W-:Y:S01]  /*b2c0*/  LOP3.LUT R207, R0, 0x10000, RZ, 0xfc, !PT ;  /* 0x0001000000cf7812 */ /* 0x000fe200078efcff */
[----:B------:R-:W-:Y:S01]  /*b2d0*/  VIADD R0, R17, 0x26400 ;  /* 0x0002640011007836 */ /* 0x000fe20000000000 */
[----:B------:R-:W-:-:S03]  /*b2e0*/  WARPGROUP.ARRIVE ;  /* 0x00000000000079c5 */ /* 0x000fc60000000000 */
[----:B------:R-:W-:-:S03]  /*b2f0*/  IMAD R12, R22, 0x1000, R207 ;  /* 0x00001000160c7824 */ /* 0x000fc600078e02cf */
[----:B------:R-:W4:Y:S01]  /*b300*/  S2R R15, SR_TID.X ;  /* 0x00000000000f7919 */ /* 0x000f220000002100 */
[----:B0123--:R-:W-:Y:S01]  /*b310*/  IMAD.MOV.U32 R13, RZ, RZ, 0x40000040 ;  /* 0x40000040ff0d7424 */ /* 0x00ffe200078e00ff */
[----:B------:R-:W-:Y:S01]  /*b320*/  SHF.R.U32.HI R0, RZ, 0x4, R0 ;  /* 0x00000004ff007819 */ /* 0x000fe20000011600 */
[----:B------:R-:W-:Y:S01]  /*b330*/  IMAD.MOV.U32 R3, RZ, RZ, 0x40000040 ;  /* 0x40000040ff037424 */ /* 0x000fe200078e00ff */
[C---:B------:R-:W-:Y:S01]  /*b340*/  R2UR UR6, R12.reuse ;  /* 0x000000000c0672ca */ /* 0x040fe200000e0000 */
[----:B------:R-:W-:Y:S01]  /*b350*/  VIADD R20, R12, 0x2 ;  /* 0x000000020c147836 */ /* 0x000fe20000000000 */
[----:B------:R-:W-:Y:S01]  /*b360*/  LOP3.LUT R0, R0, 0x3fff, RZ, 0xc0, !PT ;  /* 0x00003fff00007812 */ /* 0x000fe200078ec0ff */
[----:B------:R-:W-:Y:S01]  /*b370*/  IMAD.MOV.U32 R21, RZ, RZ, 0x40000040 ;  /* 0x40000040ff157424 */ /* 0x000fe200078e00ff */
[----:B------:R-:W-:Y:S01]  /*b380*/  R2UR UR7, R13 ;  /* 0x000000000d0772ca */ /* 0x000fe200000e0000 */
[----:B------:R-:W-:Y:S01]  /*b390*/  IMAD.MOV.U32 R57, RZ, RZ, 0x40000040 ;  /* 0x40000040ff397424 */ /* 0x000fe200078e00ff */
[----:B------:R-:W-:Y:S01]  /*b3a0*/  LOP3.LUT R2, R0, 0x10000, RZ, 0xfc, !PT ;  /* 0x0001000000027812 */ /* 0x000fe200078efcff */
[----:B------:R-:W-:Y:S01]  /*b3b0*/  VIADD R60, R12, 0x800 ;  /* 0x000008000c3c7836 */ /* 0x000fe20000000000 */
[----:B------:R-:W-:-:S02]  /*b3c0*/  R2UR UR5, R3 ;  /* 0x00000000030572ca */ /* 0x000fc400000e0000 */
[C---:B------:R-:W-:Y:S01]  /*b3d0*/  R2UR UR4, R2.reuse ;  /* 0x00000000020472ca */ /* 0x040fe200000e0000 */
[C---:B------:R-:W-:Y:S02]  /*b3e0*/  VIADD R56, R2.reuse, 0x2 ;  /* 0x0000000202387836 */ /* 0x040fe40000000000 */
[----:B------:R-:W-:-:S10]  /*b3f0*/  VIADD R58, R2, 0x800 ;  /* 0x00000800023a7836 */ /* 0x000fd40000000000 */
        /* <DEDUP_REMOVED lines=10> */
[----:B------:R0:W1:Y:S02]  /*b4a0*/  SHFL.IDX PT, R0, R15, RZ, 0x1f ;  /* 0x00001fff0f007589 */ /* 0x00006400000e0000 */
[----:B0-----:R-:W-:Y:S01]  /*b4b0*/  IMAD.MOV.U32 R15, RZ, RZ, 0x4 ;  /* 0x00000004ff0f7424 */ /* 0x001fe200078e00ff */
[----:B-1----:R-:W-:-:S04]  /*b4c0*/  ISETP.GT.AND P1, PT, R0, 0x7f, PT ;  /* 0x0000007f0000780c */ /* 0x002fc80003f24270 */
[----:B------:R-:W-:Y:S02]  /*b4d0*/  SEL R0, RZ, 0x2, !P1 ;  /* 0x00000002ff007807 */ /* 0x000fe40004800000 */
[C---:B------:R-:W-:Y:S02]  /*b4e0*/  SEL R13, R15.reuse, 0x2, P1 ;  /* 0x000000020f0d7807 */ /* 0x040fe40000800000 */
        /* <DEDUP_REMOVED lines=323> */
[----:B------:R-:W-:Y:S01]  /*c920*/  SEL R13, R13, 0xf80, P1 ;  /* 0x00000f800d0d7807 */ /* 0x000fe20000800000 */
        /* <DEDUP_REMOVED lines=16> */
[----:B------:R-:W-:Y:S02]  /*ca30*/  R2UR UR6, R20 ;  /* 0x00000000140672ca */ /* 0x000fe400000e0000 */
[----:B------:R-:W-:Y:S02]  /*ca40*/  R2UR UR7, R21 ;  /* 0x00000000150772ca */ /* 0x000fe400000e0000 */
[----:B------:R-:W-:Y:S02]  /*ca50*/  R2UR UR4, R56 ;  /* 0x00000000380472ca */ /* 0x000fe400000e0000 */
[----:B------:R-:W-:Y:S02]  /*ca60*/  R2UR UR5, R57 ;  /* 0x00000000390572ca */ /* 0x000fe400000e0000 */
        /* <DEDUP_REMOVED lines=19> */
.L_x_5487:
[----:B------:R-:W2:Y:S01]  /*cba0*/  LDL R20, [R1+0x18] ;  /* 0x0000180001147983 */ /* 0x000ea20000100800 */
[----:B------:R-:W0:Y:S01]  /*cbb0*/  LDC R12, c[0x0][0x448] ;  /* 0x00011200ff0c7b82 */ /* 0x000e220000000800 */
[----:B------:R-:W-:Y:S02]  /*cbc0*/  ULDC UR4, c[0x0][0xad0] ;  /* 0x0002b40000047ab9 */ /* 0x000fe40000000800 */
[----:B------:R-:W3:Y:S01]  /*cbd0*/  LDL R57, [R1+0x10] ;  /* 0x0000100001397983 */ /* 0x000ee20000100800 */
[----:B------:R-:W-:Y:S01]  /*cbe0*/  FMUL.FTZ R13, R27, UR4 ;  /* 0x000000041b0d7c20 */ /* 0x000fe20008410000 */
[----:B0-----:R-:W-:Y:S01]  /*cbf0*/  ISETP.NE.AND P5, PT, R12, 0x1, PT ;  /* 0x000000010c00780c */ /* 0x001fe20003fa5270 */
[----:B------:R-:W-:Y:S01]  /*cc00*/  FMUL.FTZ R64, R25, UR4 ;  /* 0x0000000419407c20 */ /* 0x000fe20008410000 */
[----:B------:R-:W-:-:S11]  /*cc10*/  FMUL.FTZ R0, R24, UR4 ;  /* 0x0000000418007c20 */ /* 0x000fd60008410000 */
[----:B------:R-:W0:Y:S01]  /*cc20*/  @P5 LDC R12, c[0x0][0x44c] ;  /* 0x00011300ff0c5b82 */ /* 0x000e220000000800 */
[----:B------:R-:W-:-:S07]  /*cc30*/  FMUL.FTZ R56, R36, UR4 ;  /* 0x0000000424387c20 */ /* 0x000fce0008410000 */
[----:B------:R-:W1:Y:S01]  /*cc40*/  @P5 LDC R27, c[0x0][0x450] ;  /* 0x00011400ff1b5b82 */ /* 0x000e620000000800 */
[----:B------:R-:W-:Y:S02]  /*cc50*/  IMAD R36, R170, -0x40, R15 ;  /* 0xffffffc0aa247824 */ /* 0x000fe400078e020f */
[----:B------:R-:W-:Y:S01]  /*cc60*/  FMUL.FTZ R62, R28, UR4 ;  /* 0x000000041c3e7c20 */ /* 0x000fe20008410000 */
[----:B------:R-:W4:Y:S01]  /*cc70*/  MUFU.TANH R0, R0 ;  /* 0x0000000000007308 */ /* 0x000f220000002400 */
[----:B------:R-:W-:Y:S01]  /*cc80*/  FMUL.FTZ R60, R29, UR4 ;  /* 0x000000041d3c7c20 */ /* 0x000fe20008410000 */
[----:B------:R-:W-:-:S06]  /*cc90*/  FMUL.FTZ R58, R32, UR4 ;  /* 0x00000004203a7c20 */ /* 0x000fcc0008410000 */
[----:B------:R-:W5:Y:S08]  /*cca0*/  MUFU.TANH R64, R64 ;  /* 0x0000004000407308 */ /* 0x000f700000002400 */
[----:B------:R-:W5:Y:S08]  /*ccb0*/  MUFU.TANH R62, R62 ;  /* 0x0000003e003e7308 */ /* 0x000f700000002400 */
[----:B------:R-:W5:Y:S01]  /*ccc0*/  MUFU.TANH R60, R60 ;  /* 0x0000003c003c7308 */ /* 0x000f620000002400 */
[----:B------:R-:W-:-:S07]  /*ccd0*/  FMUL.FTZ R24, R37, UR4 ;  /* 0x0000000425187c20 */ /* 0x000fce0008410000 */
[----:B------:R-:W5:Y:S01]  /*cce0*/  MUFU.TANH R58, R58 ;  /* 0x0000003a003a7308 */ /* 0x000f620000002400 */
[----:B------:R-:W-:Y:S01]  /*ccf0*/  FMUL.FTZ R21, R26, UR4 ;  /* 0x000000041a157c20 */ /* 0x000fe20008410000 */
[----:B------:R-:W-:-:S06]  /*cd00*/  FMUL.FTZ R26, R40, UR4 ;  /* 0x00000004281a7c20 */ /* 0x000fcc0008410000 */
[----:B------:R-:W-:Y:S01]  /*cd10*/  MUFU.TANH R56, R56 ;  /* 0x0000003800387308 */ /* 0x000fe20000002400 */
[----:B------:R-:W-:Y:S01]  /*cd20*/  FMUL.FTZ R28, R41, UR4 ;  /* 0x00000004291c7c20 */ /* 0x000fe20008410000 */
[----:B------:R-:W-:-:S06]  /*cd30*/  FMUL.FTZ R32, R44, UR4 ;  /* 0x000000042c207c20 */ /* 0x000fcc0008410000 */
[----:B------:R-:W-:Y:S08]  /*cd40*/  MUFU.TANH R24, R24 ;  /* 0x0000001800187308 */ /* 0x000ff00000002400 */
[----:B------:R-:W-:Y:S08]  /*cd50*/  MUFU.TANH R26, R26 ;  /* 0x0000001a001a7308 */ /* 0x000ff00000002400 */
[----:B------:R-:W-:Y:S08]  /*cd60*/  MUFU.TANH R28, R28 ;  /* 0x0000001c001c7308 */ /* 0x000ff00000002400 */
[----:B------:R-:W-:Y:S01]  /*cd70*/  MUFU.TANH R32, R32 ;  /* 0x0000002000207308 */ /* 0x000fe20000002400 */
[----:B------:R-:W-:Y:S01]  /*cd80*/  FMUL.FTZ R49, R49, UR4 ;  /* 0x0000000431317c20 */ /* 0x000fe20008410000 */
[----:B------:R-:W-:Y:S01]  /*cd90*/  FMUL.FTZ R52, R52, UR4 ;  /* 0x0000000434347c20 */ /* 0x000fe20008410000 */
[----:B------:R-:W-:-:S05]  /*cda0*/  FMUL.FTZ R53, R53, UR4 ;  /* 0x0000000435357c20 */ /* 0x000fca0008410000 */
[----:B------:R4:W-:Y:S08]  /*cdb0*/  MUFU.TANH R37, R52 ;  /* 0x0000003400257308 */ /* 0x0009f00000002400 */
[----:B------:R-:W-:Y:S01]  /*cdc0*/  MUFU.TANH R53, R53 ;  /* 0x0000003500357308 */ /* 0x000fe20000002400 */
[----:B----4-:R-:W-:-:S07]  /*cdd0*/  FMUL.FTZ R52, R30, UR4 ;  /* 0x000000041e347c20 */ /* 0x010fce0008410000 */
[----:B------:R-:W-:Y:S01]  /*cde0*/  MUFU.TANH R21, R21 ;  /* 0x0000001500157308 */ /* 0x000fe20000002400 */
[----:B------:R-:W-:-:S07]  /*cdf0*/  FMUL.FTZ R66, R34, UR4 ;  /* 0x0000000422427c20 */ /* 0x000fce0008410000 */
[----:B------:R-:W-:Y:S01]  /*ce00*/  MUFU.TANH R13, R13 ;  /* 0x0000000d000d7308 */ /* 0x000fe20000002400 */
[----:B------:R-:W-:-:S07]  /*ce10*/  FMUL.FTZ R68, R35, UR4 ;  /* 0x0000000423447c20 */ /* 0x000fce0008410000 */
[----:B------:R-:W-:Y:S01]  /*ce20*/  MUFU.TANH R52, R52 ;  /* 0x0000003400347308 */ /* 0x000fe20000002400 */
[----:B------:R-:W-:Y:S01]  /*ce30*/  FMUL.FTZ R70, R38, UR4 ;  /* 0x0000000426467c20 */ /* 0x000fe20008410000 */
[----:B------:R-:W-:-:S06]  /*ce40*/  FMUL.FTZ R34, R50, UR4 ;  /* 0x0000000432227c20 */ /* 0x000fcc0008410000 */
[----:B------:R-:W-:Y:S01]  /*ce50*/  MUFU.TANH R66, R66 ;  /* 0x0000004200427308 */ /* 0x000fe20000002400 */
[----:B------:R-:W-:Y:S01]  /*ce60*/  FMUL.FTZ R72, R39, UR4 ;  /* 0x0000000427487c20 */ /* 0x000fe20008410000 */
[----:B--2---:R-:W-:-:S04]  /*ce70*/  IMAD.IADD R25, R20, 0x1, R214 ;  /* 0x0000000114197824 */ /* 0x004fc800078e02d6 */
[----:B0-----:R-:W-:-:S05]  /*ce80*/  @P5 IMAD.HI.U32 R12, R25, R12, RZ ;  /* 0x0000000c190c5227 */ /* 0x001fca00078e00ff */
[----:B-1----:R-:W-:-:S05]  /*ce90*/  @P5 SHF.R.U32.HI R25, RZ, R27, R12 ;  /* 0x0000001bff195219 */ /* 0x002fca000001160c */
[----:B------:R-:W0:Y:S01]  /*cea0*/  SHFL.IDX PT, R12, R25, RZ, 0x1c1f ;  /* 0x001c1fff190c7589 */ /* 0x000e2200000e0000 */
[----:B------:R-:W-:Y:S02]  /*ceb0*/  IADD3 R27, R213, 0x1, R36 ;  /* 0x00000001d51b7810 */ /* 0x000fe40007ffe024 */
[----:B---3--:R-:W-:Y:S02]  /*cec0*/  IADD3 R36, -R57, R36, R213 ;  /* 0x0000002439247210 */ /* 0x008fe40007ffe1d5 */
[----:B------:R-:W-:Y:S01]  /*ced0*/  IADD3 R27, -R208, R27, -R57 ;  /* 0x0000001bd01b7210 */ /* 0x000fe20007ffe939 */
[----:B------:R-:W-:Y:S01]  /*cee0*/  FMUL.FTZ R20, R33, UR4 ;  /* 0x0000000421147c20 */ /* 0x000fe20008410000 */
[----:B------:R-:W2:Y:S05]  /*cef0*/  LDL R57, [R1] ;  /* 0x0000000001397983 */ /* 0x000eaa0000100800 */
[----:B------:R-:W1:Y:S01]  /*cf00*/  MUFU.TANH R20, R20 ;  /* 0x0000001400147308 */ /* 0x000e620000002400 */
[----:B0-----:R-:W-:-:S04]  /*cf10*/  VIADDMNMX R12, R12, R27, R36, PT ;  /* 0x0000001b0c0c7246 */ /* 0x001fc80003800124 */
[C---:B------:R-:W-:Y:S02]  /*cf20*/  ISETP.GT.AND P1, PT, R12.reuse, RZ, PT ;  /* 0x000000ff0c00720c */ /* 0x040fe40003f24270 */
[C---:B------:R-:W-:Y:S02]  /*cf30*/  ISETP.GT.AND P2, PT, R12.reuse, 0x1, PT ;  /* 0x000000010c00780c */ /* 0x040fe40003f44270 */
[----:B------:R-:W-:Y:S02]  /*cf40*/  ISETP.GT.AND P3, PT, R12, 0x8, PT ;  /* 0x000000080c00780c */ /* 0x000fe40003f64270 */
[----:B------:R-:W-:Y:S02]  /*cf50*/  FSEL R15, R0, -INF , P1 ;  /* 0xff800000000f7808 */ /* 0x000fe40000800000 */
[----:B-----5:R-:W-:Y:S02]  /*cf60*/  FSEL R64, R64, -INF , P2 ;  /* 0xff80000040407808 */ /* 0x020fe40001000000 */
[----:B------:R-:W-:-:S02]  /*cf70*/  ISETP.GT.AND P1, PT, R12, 0x9, PT ;  /* 0x000000090c00780c */ /* 0x000fc40003f24270 */
[----:B------:R-:W-:Y:S02]  /*cf80*/  FSEL R62, R62, -INF , P3 ;  /* 0xff8000003e3e7808 */ /* 0x000fe40001800000 */
[----:B------:R-:W-:Y:S02]  /*cf90*/  FMNMX.FTZ R29, R15, R64, !PT ;  /* 0x000000400f1d7209 */ /* 0x000fe40007810000 */
[----:B------:R-:W-:Y:S02]  /*cfa0*/  ISETP.GT.AND P2, PT, R12, 0x10, PT ;  /* 0x000000100c00780c */ /* 0x000fe40003f44270 */
[----:B------:R-:W-:Y:S02]  /*cfb0*/  FSEL R60, R60, -INF , P1 ;  /* 0xff8000003c3c7808 */ /* 0x000fe40000800000 */
[----:B------:R-:W-:Y:S02]  /*cfc0*/  FMNMX.FTZ R33, R62, R29, !PT ;  /* 0x0000001d3e217209 */ /* 0x000fe40007810000 */
[----:B------:R-:W-:-:S02]  /*cfd0*/  ISETP.GT.AND P1, PT, R12, 0x11, PT ;  /* 0x000000110c00780c */ /* 0x000fc40003f24270 */
[----:B------:R-:W-:Y:S02]  /*cfe0*/  FSEL R58, R58, -INF , P2 ;  /* 0xff8000003a3a7808 */ /* 0x000fe40001000000 */
[----:B------:R-:W-:Y:S01]  /*cff0*/  FMNMX.FTZ R33, R60, R33, !PT ;  /* 0x000000213c217209 */ /* 0x000fe20007810000 */
[----:B------:R-:W-:Y:S01]  /*d000*/  FMUL.FTZ R29, R48, UR4 ;  /* 0x00000004301d7c20 */ /* 0x000fe20008410000 */
[----:B------:R-:W-:Y:S01]  /*d010*/  ISETP.GT.AND P2, PT, R12, 0x18, PT ;  /* 0x000000180c00780c */ /* 0x000fe20003f44270 */
[----:B------:R-:W-:Y:S01]  /*d020*/  FMUL.FTZ R0, R45, UR4 ;  /* 0x000000042d007c20 */ /* 0x000fe20008410000 */
[----:B-1----:R-:W-:Y:S02]  /*d030*/  FSEL R48, R20, -INF , P1 ;  /* 0xff80000014307808 */ /* 0x002fe40000800000 */
[----:B------:R-:W-:Y:S02]  /*d040*/  FMNMX.FTZ R33, R58, R33, !PT ;  /* 0x000000213a217209 */ /* 0x000fe40007810000 */
[----:B------:R-:W-:-:S02]  /*d050*/  ISETP.GT.AND P1, PT, R12, 0x19, PT ;  /* 0x000000190c00780c */ /* 0x000fc40003f24270 */
[----:B------:R-:W-:Y:S02]  /*d060*/  FSEL R56, R56, -INF , P2 ;  /* 0xff80000038387808 */ /* 0x000fe40001000000 */
[----:B------:R-:W-:Y:S01]  /*d070*/  FMNMX.FTZ R33, R48, R33, !PT ;  /* 0x0000002130217209 */ /* 0x000fe20007810000 */
[----:B------:R-:W0:Y:S01]  /*d080*/  MUFU.TANH R0, R0 ;  /* 0x0000000000007308 */ /* 0x000e220000002400 */
[----:B------:R-:W-:Y:S02]  /*d090*/  ISETP.GT.AND P2, PT, R12, 0x20, PT ;  /* 0x000000200c00780c */ /* 0x000fe40003f44270 */
[----:B------:R-:W-:Y:S02]  /*d0a0*/  FSEL R40, R24, -INF , P1 ;  /* 0xff80000018287808 */ /* 0x000fe40000800000 */
[----:B------:R-:W-:Y:S02]  /*d0b0*/  FMNMX.FTZ R33, R56, R33, !PT ;  /* 0x0000002138217209 */ /* 0x000fe40007810000 */
[----:B------:R-:W-:Y:S01]  /*d0c0*/  ISETP.GT.AND P1, PT, R12, 0x21, PT ;  /* 0x000000210c00780c */ /* 0x000fe20003f24270 */
[----:B------:R-:W1:Y:S01]  /*d0d0*/  MUFU.TANH R29, R29 ;  /* 0x0000001d001d7308 */ /* 0x000e620000002400 */
[----:B------:R-:W-:-:S02]  /*d0e0*/  FSEL R44, R26, -INF , P2 ;  /* 0xff8000001a2c7808 */ /* 0x000fc40001000000 */
[----:B------:R-:W-:Y:S02]  /*d0f0*/  FMNMX.FTZ R33, R40, R33, !PT ;  /* 0x0000002128217209 */ /* 0x000fe40007810000 */
[----:B------:R-:W-:Y:S02]  /*d100*/  ISETP.GT.AND P2, PT, R12, 0x28, PT ;  /* 0x000000280c00780c */ /* 0x000fe40003f44270 */
[----:B------:R-:W-:Y:S01]  /*d110*/  FSEL R28, R28, -INF , P1 ;  /* 0xff8000001c1c7808 */ /* 0x000fe20000800000 */
[----:B------:R-:W3:Y:S01]  /*d120*/  MUFU.TANH R20, R49 ;  /* 0x0000003100147308 */ /* 0x000ee20000002400 */
[----:B------:R-:W-:Y:S02]  /*d130*/  FMNMX.FTZ R33, R44, R33, !PT ;  /* 0x000000212c217209 */ /* 0x000fe40007810000 */
[----:B------:R-:W-:Y:S02]  /*d140*/  ISETP.GT.AND P1, PT, R12, 0x29, PT ;  /* 0x000000290c00780c */ /* 0x000fe40003f24270 */
[----:B------:R-:W-:-:S02]  /*d150*/  FSEL R32, R32, -INF , P2 ;  /* 0xff80000020207808 */ /* 0x000fc40001000000 */
[----:B------:R-:W-:Y:S02]  /*d160*/  FMNMX.FTZ R33, R28, R33, !PT ;  /* 0x000000211c217209 */ /* 0x000fe40007810000 */
[----:B------:R-:W-:Y:S02]  /*d170*/  ISETP.GT.AND P2, PT, R12, 0x30, PT ;  /* 0x000000300c00780c */ /* 0x000fe40003f44270 */
[----:B0-----:R-:W-:Y:S02]  /*d180*/  FSEL R26, R0, -INF , P1 ;  /* 0xff800000001a7808 */ /* 0x001fe40000800000 */
[----:B------:R-:W-:Y:S02]  /*d190*/  FMNMX.FTZ R33, R32, R33, !PT ;  /* 0x0000002120217209 */ /* 0x000fe40007810000 */
[----:B------:R-:W-:Y:S02]  /*d1a0*/  ISETP.GT.AND P1, PT, R12, 0x31, PT ;  /* 0x000000310c00780c */ /* 0x000fe40003f24270 */
[----:B-1----:R-:W-:-:S02]  /*d1b0*/  FSEL R24, R29, -INF , P2 ;  /* 0xff8000001d187808 */ /* 0x002fc40001000000 */
[----:B------:R-:W-:Y:S01]  /*d1c0*/  FMNMX.FTZ R33, R26, R33, !PT ;  /* 0x000000211a217209 */ /* 0x000fe20007810000 */
[----:B------:R-:W0:Y:S01]  /*d1d0*/  SHFL.IDX PT, R25, R25, 0x1, 0x1c1f ;  /* 0x003c1f0019197f89 */ /* 0x000e2200000e0000 */
[----:B------:R-:W-:Y:S02]  /*d1e0*/  ISETP.GT.AND P2, PT, R12, 0x38, PT ;  /* 0x000000380c00780c */ /* 0x000fe40003f44270 */
[----:B---3--:R-:W-:Y:S02]  /*d1f0*/  FSEL R20, R20, -INF , P1 ;  /* 0xff80000014147808 */ /* 0x008fe40000800000 */
[----:B------:R-:W-:Y:S02]  /*d200*/  FMNMX.FTZ R33, R24, R33, !PT ;  /* 0x0000002118217209 */ /* 0x000fe40007810000 */
[----:B------:R-:W-:Y:S02]  /*d210*/  ISETP.GT.AND P1, PT, R12, 0x39, PT ;  /* 0x000000390c00780c */ /* 0x000fe40003f24270 */
[----:B------:R-:W-:-:S02]  /*d220*/  FSEL R12, R37, -INF , P2 ;  /* 0xff800000250c7808 */ /* 0x000fc40001000000 */
[----:B------:R-:W-:Y:S02]  /*d230*/  FMNMX.FTZ R33, R20, R33, !PT ;  /* 0x0000002114217209 */ /* 0x000fe40007810000 */
[----:B------:R-:W-:Y:S02]  /*d240*/  FSEL R0, R53, -INF , P1 ;  /* 0xff80000035007808 */ /* 0x000fe40000800000 */
[----:B------:R-:W-:-:S04]  /*d250*/  FMNMX.FTZ R33, R12, R33, !PT ;  /* 0x000000210c217209 */ /* 0x000fc80007810000 */
[----:B------:R-:W-:Y:S01]  /*d260*/  FMNMX.FTZ R33, R0, R33, !PT ;  /* 0x0000002100217209 */ /* 0x000fe20007810000 */
[----:B------:R-:W-:-:S04]  /*d270*/  FMUL.FTZ R29, R31, UR4 ;  /* 0x000000041f1d7c20 */ /* 0x000fc80008410000 */
[----:B------:R-:W1:Y:S01]  /*d280*/  SHFL.BFLY PT, R30, R33, 0x2, 0x1f ;  /* 0x0c401f00211e7f89 */ /* 0x000e6200000e0000 */
[----:B0-----:R-:W-:Y:S01]  /*d290*/  VIADDMNMX R27, R25, R27, R36, PT ;  /* 0x0000001b191b7246 */ /* 0x001fe20003800124 */
[----:B------:R-:W0:Y:S03]  /*d2a0*/  MUFU.TANH R29, R29 ;  /* 0x0000001d001d7308 */ /* 0x000e260000002400 */
[C---:B------:R-:W-:Y:S02]  /*d2b0*/  ISETP.GT.AND P1, PT, R27.reuse, RZ, PT ;  /* 0x000000ff1b00720c */ /* 0x040fe40003f24270 */
[----:B------:R-:W-:Y:S02]  /*d2c0*/  ISETP.GT.AND P2, PT, R27, 0x1, PT ;  /* 0x000000011b00780c */ /* 0x000fe40003f44270 */
[----:B------:R-:W-:Y:S01]  /*d2d0*/  FSEL R50, R21, -INF , P1 ;  /* 0xff80000015327808 */ /* 0x000fe20000800000 */
[----:B------:R-:W3:Y:S01]  /*d2e0*/  MUFU.TANH R68, R68 ;  /* 0x0000004400447308 */ /* 0x000ee20000002400 */
[----:B------:R-:W-:-:S02]  /*d2f0*/  ISETP.GT.AND P3, PT, R27, 0x8, PT ;  /* 0x000000081b00780c */ /* 0x000fc40003f64270 */
[----:B------:R-:W-:Y:S01]  /*d300*/  FSEL R21, R13, -INF , P2 ;  /* 0xff8000000d157808 */ /* 0x000fe20001000000 */
[----:B------:R-:W-:Y:S01]  /*d310*/  FMUL.FTZ R74, R42, UR4 ;  /* 0x000000042a4a7c20 */ /* 0x000fe20008410000 */
[C---:B------:R-:W-:Y:S02]  /*d320*/  ISETP.GT.AND P1, PT, R27.reuse, 0x9, PT ;  /* 0x000000091b00780c */ /* 0x040fe40003f24270 */
[----:B------:R-:W-:Y:S01]  /*d330*/  FSEL R52, R52, -INF , P3 ;  /* 0xff80000034347808 */ /* 0x000fe20001800000 */
[----:B------:R-:W4:Y:S01]  /*d340*/  MUFU.TANH R70, R70 ;  /* 0x0000004600467308 */ /* 0x000f220000002400 */
[----:B------:R-:W-:Y:S01]  /*d350*/  FMNMX.FTZ R13, R50, R21, !PT ;  /* 0x00000015320d7209 */ /* 0x000fe20007810000 */
[----:B------:R-:W-:Y:S01]  /*d360*/  FMUL.FTZ R25, R54, UR4 ;  /* 0x0000000436197c20 */ /* 0x000fe20008410000 */
[----:B------:R-:W-:Y:S02]  /*d370*/  ISETP.GT.AND P2, PT, R27, 0x10, PT ;  /* 0x000000101b00780c */ /* 0x000fe40003f44270 */
[----:B0-----:R-:W-:-:S02]  /*d380*/  FSEL R54, R29, -INF , P1 ;  /* 0xff8000001d367808 */ /* 0x001fc40000800000 */
[----:B-1----:R-:W-:Y:S01]  /*d390*/  FMNMX.FTZ R168, R33, R30, !PT ;  /* 0x0000001e21a87209 */ /* 0x002fe20007810000 */
[----:B------:R-:W0:Y:S01]  /*d3a0*/  MUFU.TANH R72, R72 ;  /* 0x0000004800487308 */ /* 0x000e220000002400 */
[----:B------:R-:W-:Y:S01]  /*d3b0*/  FMNMX.FTZ R13, R52, R13, !PT ;  /* 0x0000000d340d7209 */ /* 0x000fe20007810000 */
[----:B------:R-:W-:Y:S01]  /*d3c0*/  FMUL.FTZ R30, R43, UR4 ;  /* 0x000000042b1e7c20 */ /* 0x000fe20008410000 */
[C---:B------:R-:W-:Y:S01]  /*d3d0*/  ISETP.GT.AND P1, PT, R27.reuse, 0x11, PT ;  /* 0x000000111b00780c */ /* 0x040fe20003f24270 */
[----:B------:R-:W-:Y:S01]  /*d3e0*/  FMUL.FTZ R31, R46, UR4 ;  /* 0x000000042e1f7c20 */ /* 0x000fe20008410000 */
[----:B------:R-:W-:Y:S02]  /*d3f0*/  FSEL R66, R66, -INF , P2 ;  /* 0xff80000042427808 */ /* 0x000fe40001000000 */
[----:B------:R-:W-:Y:S01]  /*d400*/  FMNMX.FTZ R13, R54, R13, !PT ;  /* 0x0000000d360d7209 */ /* 0x000fe20007810000 */
[----:B------:R-:W1:Y:S01]  /*d410*/  MUFU.TANH R74, R74 ;  /* 0x0000004a004a7308 */ /* 0x000e620000002400 */
[----:B------:R-:W5:Y:S01]  /*d420*/  SHFL.BFLY PT, R35, R168, 0x1, 0x1f ;  /* 0x0c201f00a8237f89 */ /* 0x000f6200000e0000 */
[----:B------:R-:W-:Y:S01]  /*d430*/  ISETP.GT.AND P2, PT, R27, 0x18, PT ;  /* 0x000000181b00780c */ /* 0x000fe20003f44270 */
[----:B------:R-:W-:Y:S01]  /*d440*/  FMUL.FTZ R33, R47, UR4 ;  /* 0x000000042f217c20 */ /* 0x000fe20008410000 */
[----:B---3--:R-:W-:-:S02]  /*d450*/  FSEL R68, R68, -INF , P1 ;  /* 0xff80000044447808 */ /* 0x008fc40000800000 */
[----:B------:R-:W-:Y:S02]  /*d460*/  FMNMX.FTZ R13, R66, R13, !PT ;  /* 0x0000000d420d7209 */ /* 0x000fe40007810000 */
[----:B------:R-:W3:Y:S01]  /*d470*/  MUFU.TANH R30, R30 ;  /* 0x0000001e001e7308 */ /* 0x000ee20000002400 */
[----:B------:R-:W-:Y:S02]  /*d480*/  ISETP.GT.AND P1, PT, R27, 0x19, PT ;  /* 0x000000191b00780c */ /* 0x000fe40003f24270 */
[----:B----4-:R-:W-:Y:S02]  /*d490*/  FSEL R70, R70, -INF , P2 ;  /* 0xff80000046467808 */ /* 0x010fe40001000000 */
[----:B------:R-:W-:-:S03]  /*d4a0*/  FMNMX.FTZ R29, R68, R13, !PT ;  /* 0x0000000d441d7209 */ /* 0x000fc60007810000 */
[----:B------:R-:W4:Y:S01]  /*d4b0*/  MUFU.TANH R31, R31 ;  /* 0x0000001f001f7308 */ /* 0x000f220000002400 */
[----:B------:R-:W-:Y:S02]  /*d4c0*/  ISETP.GT.AND P2, PT, R27, 0x20, PT ;  /* 0x000000201b00780c */ /* 0x000fe40003f44270 */
[----:B0-----:R-:W-:Y:S02]  /*d4d0*/  FSEL R72, R72, -INF , P1 ;  /* 0xff80000048487808 */ /* 0x001fe40000800000 */
[----:B------:R-:W-:-:S03]  /*d4e0*/  FMNMX.FTZ R29, R70, R29, !PT ;  /* 0x0000001d461d7209 */ /* 0x000fc60007810000 */
[----:B------:R-:W0:Y:S01]  /*d4f0*/  MUFU.TANH R33, R33 ;  /* 0x0000002100217308 */ /* 0x000e220000002400 */
[----:B------:R-:W-:Y:S01]  /*d500*/  FMUL.FTZ R51, R51, UR4 ;  /* 0x0000000433337c20 */ /* 0x000fe20008410000 */
[C---:B------:R-:W-:Y:S02]  /*d510*/  ISETP.GT.AND P1, PT, R27.reuse, 0x21, PT ;  /* 0x000000211b00780c */ /* 0x040fe40003f24270 */
[----:B-1----:R-:W-:Y:S02]  /*d520*/  FSEL R74, R74, -INF , P2 ;  /* 0xff8000004a4a7808 */ /* 0x002fe40001000000 */
[----:B------:R-:W-:Y:S02]  /*d530*/  FMNMX.FTZ R29, R72, R29, !PT ;  /* 0x0000001d481d7209 */ /* 0x000fe40007810000 */
[----:B------:R-:W1:Y:S01]  /*d540*/  MUFU.TANH R34, R34 ;  /* 0x0000002200227308 */ /* 0x000e620000002400 */
[----:B------:R-:W-:Y:S01]  /*d550*/  ISETP.GT.AND P2, PT, R27, 0x28, PT ;  /* 0x000000281b00780c */ /* 0x000fe20003f44270 */
[----:B------:R-:W-:Y:S01]  /*d560*/  FMUL.FTZ R55, R55, UR4 ;  /* 0x0000000437377c20 */ /* 0x000fe20008410000 */
[----:B---3--:R-:W-:Y:S01]  /*d570*/  FSEL R46, R30, -INF , P1 ;  /* 0xff8000001e2e7808 */ /* 0x008fe20000800000 */
[----:B------:R-:W-:Y:S01]  /*d580*/  ULDC UR4, c[0x0][0xa80] ;  /* 0x0002a00000047ab9 */ /* 0x000fe20000000800 */
[----:B------:R-:W-:-:S03]  /*d590*/  FMNMX.FTZ R29, R74, R29, !PT ;  /* 0x0000001d4a1d7209 */ /* 0x000fc60007810000 */
[----:B------:R-:W3:Y:S01]  /*d5a0*/  MUFU.TANH R38, R51 ;  /* 0x0000003300267308 */ /* 0x000ee20000002400 */
[----:B------:R-:W-:Y:S02]  /*d5b0*/  ISETP.GT.AND P3, PT, R27, 0x29, PT ;  /* 0x000000291b00780c */ /* 0x000fe40003f64270 */
[----:B----4-:R-:W-:Y:S02]  /*d5c0*/  FSEL R36, R31, -INF , P2 ;  /* 0xff8000001f247808 */ /* 0x010fe40001000000 */
[----:B------:R-:W-:-:S03]  /*d5d0*/  FMNMX.FTZ R29, R46, R29, !PT ;  /* 0x0000001d2e1d7209 */ /* 0x000fc60007810000 */
[----:B------:R4:W3:Y:S01]  /*d5e0*/  MUFU.TANH R42, R25 ;  /* 0x00000019002a7308 */ /* 0x0008e20000002400 */
[----:B-----5:R-:W-:Y:S01]  /*d5f0*/  FMNMX.FTZ R168, R168, R35, !PT ;  /* 0x00000023a8a87209 */ /* 0x020fe20007810000 */
[----:B------:R-:W-:Y:S01]  /*d600*/  IMAD.U32 R13, RZ, RZ, UR4 ;  /* 0x00000004ff0d7e24 */ /* 0x000fe2000f8e00ff */
[----:B------:R-:W-:Y:S02]  /*d610*/  ISETP.GT.AND P1, PT, R27, 0x30, PT ;  /* 0x000000301b00780c */ /* 0x000fe40003f24270 */
[----:B0-----:R-:W-:Y:S02]  /*d620*/  FSEL R30, R33, -INF , P3 ;  /* 0xff800000211e7808 */ /* 0x001fe40001800000 */
[----:B------:R-:W-:Y:S01]  /*d630*/  FMNMX.FTZ R29, R36, R29, !PT ;  /* 0x0000001d241d7209 */ /* 0x000fe20007810000 */
[----:B------:R-:W0:Y:S01]  /*d640*/  MUFU.TANH R55, R55 ;  /* 0x0000003700377308 */ /* 0x000e220000002400 */
[----:B------:R-:W-:Y:S01]  /*d650*/  ISETP.GT.AND P2, PT, R27, 0x31, PT ;  /* 0x000000311b00780c */ /* 0x000fe20003f44270 */
[----:B----4-:R-:W-:Y:S01]  /*d660*/  FMUL.FTZ R25, R168, R13 ;  /* 0x0000000da8197220 */ /* 0x010fe20000410000 */
[----:B-1----:R-:W-:-:S02]  /*d670*/  FSEL R34, R34, -INF , P1 ;  /* 0xff80000022227808 */ /* 0x002fc40000800000 */
[----:B------:R-:W-:Y:S02]  /*d680*/  FMNMX.FTZ R29, R30, R29, !PT ;  /* 0x0000001d1e1d7209 */ /* 0x000fe40007810000 */
[----:B------:R-:W-:Y:S02]  /*d690*/  FSETP.NEU.FTZ.AND P4, PT, R168, -INF , PT ;  /* 0xff800000a800780b */ /* 0x000fe40003f9d000 */
[----:B------:R-:W-:Y:S02]  /*d6a0*/  ISETP.GT.AND P1, PT, R27, 0x38, PT ;  /* 0x000000381b00780c */ /* 0x000fe40003f24270 */
[----:B---3--:R-:W-:Y:S02]  /*d6b0*/  FSEL R38, R38, -INF , P2 ;  /* 0xff80000026267808 */ /* 0x008fe40001000000 */
[----:B------:R-:W-:Y:S02]  /*d6c0*/  FMNMX.FTZ R29, R34, R29, !PT ;  /* 0x0000001d221d7209 */ /* 0x000fe40007810000 */
[----:B------:R-:W-:-:S02]  /*d6d0*/  FSEL R25, R25, RZ, P4 ;  /* 0x000000ff19197208 */ /* 0x000fc40002000000 */
[----:B------:R-:W-:Y:S02]  /*d6e0*/  ISETP.GT.AND P2, PT, R27, 0x39, PT ;  /* 0x000000391b00780c */ /* 0x000fe40003f44270 */
[----:B------:R-:W-:Y:S02]  /*d6f0*/  FSEL R42, R42, -INF , P1 ;  /* 0xff8000002a2a7808 */ /* 0x000fe40000800000 */
[----:B------:R-:W-:Y:S01]  /*d700*/  FMNMX.FTZ R29, R38, R29, !PT ;  /* 0x0000001d261d7209 */ /* 0x000fe20007810000 */
[----:B------:R-:W-:Y:S01]  /*d710*/  FFMA.FTZ R35, R64, R13, -R25 ;  /* 0x0000000d40237223 */ /* 0x000fe20000010819 */
[----:B0-----:R-:W-:Y:S02]  /*d720*/  FSEL R64, R55, -INF , P2 ;  /* 0xff80000037407808 */ /* 0x001fe40001000000 */
[----:B------:R-:W-:-:S04]  /*d730*/  FMNMX.FTZ R29, R42, R29, !PT ;  /* 0x0000001d2a1d7209 */ /* 0x000fc80007810000 */
[----:B------:R-:W-:Y:S01]  /*d740*/  FMNMX.FTZ R29, R64, R29, !PT ;  /* 0x0000001d401d7209 */ /* 0x000fe20007810000 */
[----:B------:R-:W-:-:S04]  /*d750*/  FFMA.FTZ R37, R60, R13, -R25 ;  /* 0x0000000d3c257223 */ /* 0x000fc80000010819 */
[----:B------:R-:W0:Y:S02]  /*d760*/  SHFL.BFLY PT, R60, R29, 0x2, 0x1f ;  /* 0x0c401f001d3c7f89 */ /* 0x000e2400000e0000 */
[----:B0-----:R-:W-:-:S05]  /*d770*/  FMNMX.FTZ R60, R29, R60, !PT ;  /* 0x0000003c1d3c7209 */ /* 0x001fca0007810000 */
[----:B------:R-:W0:Y:S01]  /*d780*/  SHFL.BFLY PT, R169, R60, 0x1, 0x1f ;  /* 0x0c201f003ca97f89 */ /* 0x000e2200000e0000 */
        /* <DEDUP_REMOVED lines=14> */
[----:B0-----:R-:W-:-:S04]  /*d870*/  FMNMX.FTZ R169, R60, R169, !PT ;  /* 0x000000a93ca97209 */ /* 0x001fc80007810000 */
[C---:B------:R-:W-:Y:S01]  /*d880*/  FSETP.NEU.FTZ.AND P1, PT, R169.reuse, -INF , PT ;  /* 0xff800000a900780b */ /* 0x040fe20003f3d000 */
[----:B------:R-:W-:Y:S01]  /*d890*/  FMUL.FTZ R12, R169, R13 ;  /* 0x0000000da90c7220 */ /* 0x000fe20000410000 */
[----:B------:R-:W-:Y:S04]  /*d8a0*/  MUFU.EX2 R152, R152 ;  /* 0x0000009800987308 */ /* 0x000fe80000000800 */
[----:B------:R-:W-:-:S04]  /*d8b0*/  FSEL R25, R12, RZ, P1 ;  /* 0x000000ff0c197208 */ /* 0x000fc80000800000 */
[----:B------:R-:W0:Y:S01]  /*d8c0*/  MUFU.EX2 R35, R35 ;  /* 0x0000002300237308 */ /* 0x000e220000000800 */
[-CC-:B------:R-:W-:Y:S01]  /*d8d0*/  FFMA.FTZ R153, R50, R13.reuse, -R25.reuse ;  /* 0x0000000d32997223 */ /* 0x180fe20000010819 */
[-CC-:B------:R-:W-:Y:S01]  /*d8e0*/  FFMA.FTZ R0, R21, R13.reuse, -R25.reuse ;  /* 0x0000000d15007223 */ /* 0x180fe20000010819 */
[----:B------:R-:W-:-:S05]  /*d8f0*/  FFMA.FTZ R155, R52, R13, -R25 ;  /* 0x0000000d349b7223 */ /* 0x000fca0000010819 */
[----:B------:R-:W1:Y:S01]  /*d900*/  MUFU.EX2 R154, R154 ;  /* 0x0000009a009a7308 */ /* 0x000e620000000800 */
[----:B------:R-:W-:Y:S01]  /*d910*/  FFMA.FTZ R12, R54, R13, -R25 ;  /* 0x0000000d360c7223 */ /* 0x000fe20000010819 */
[----:B------:R-:W-:-:S06]  /*d920*/  VIADD R20, R14, 0x38840 ;  /* 0x000388400e147836 */ /* 0x000fcc0000000000 */
[----:B------:R-:W-:Y:S01]  /*d930*/  MUFU.EX2 R153, R153 ;  /* 0x0000009900997308 */ /* 0x000fe20000000800 */
[----:B------:R-:W-:-:S07]  /*d940*/  FFMA.FTZ R165, R66, R13, -R25 ;  /* 0x0000000d42a57223 */ /* 0x000fce0000010819 */
[----:B------:R-:W3:Y:S08]  /*d950*/  MUFU.EX2 R0, R0 ;  /* 0x0000000000007308 */ /* 0x000ef00000000800 */
[----:B------:R-:W4:Y:S01]  /*d960*/  MUFU.EX2 R37, R37 ;  /* 0x0000002500257308 */ /* 0x000f220000000800 */
[----:B------:R-:W-:Y:S01]  /*d970*/  FFMA.FTZ R28, R68, R13, -R25 ;  /* 0x0000000d441c7223 */ /* 0x000fe20000010819 */
[----:B------:R-:W-:Y:S01]  /*d980*/  PRMT R20, R189, 0x654, R20 ;  /* 0x00000654bd147816 */ /* 0x000fe20000000014 */
[----:B0-----:R-:W-:-:S05]  /*d990*/  FADD.FTZ R41, R152, R35 ;  /* 0x0000002398297221 */ /* 0x001fca0000010000 */
        /* <DEDUP_REMOVED lines=12> */
[----:B------:R-:W-:Y:S01]  /*da60*/  IMAD.MOV.U32 R25, RZ, RZ, 0x40000040 ;  /* 0x40000040ff197424 */ /* 0x000fe200078e00ff */
[----:B------:R5:W-:Y:S03]  /*da70*/  SYNCS.ARRIVE.TRANS64.RED.A1T0 RZ, [R20+URZ], RZ ;  /* 0x000000ff14ff79a7 */ /* 0x000be6000810043f */
[----:B------:R-:W2:Y:S01]  /*da80*/  MUFU.EX2 R12, R12 ;  /* 0x0000000c000c7308 */ /* 0x000ea20000000800 */
[----:B-1----:R-:W-:Y:S01]  /*da90*/  FADD.FTZ R36, R154, R41 ;  /* 0x000000299a247221 */ /* 0x002fe20000010000 */
[----:B------:R-:W-:-:S06]  /*daa0*/  IMAD.MOV.U32 R21, RZ, RZ, 0x40000040 ;  /* 0x40000040ff157424 */ /* 0x000fcc00078e00ff */
[----:B------:R-:W1:Y:S01]  /*dab0*/  MUFU.EX2 R39, R39 ;  /* 0x0000002700277308 */ /* 0x000e620000000800 */
[----:B-----5:R-:W-:Y:S01]  /*dac0*/  IMAD R20, R22, 0x1000, R210 ;  /* 0x0000100016147824 */ /* 0x020fe200078e02d2 */
[----:B------:R-:W-:Y:S01]  /*dad0*/  R2UR UR11, R25 ;  /* 0x00000000190b72ca */ /* 0x000fe200000e0000 */
[----:B---3--:R-:W-:-:S05]  /*dae0*/  FADD.FTZ R34, R153, R0 ;  /* 0x0000000099227221 */ /* 0x008fca0000010000 */
[----:B------:R-:W3:Y:S01]  /*daf0*/  MUFU.EX2 R165, R165 ;  /* 0x000000a500a57308 */ /* 0x000ee20000000800 */
[----:B----4-:R-:W-:Y:S01]  /*db00*/  FADD.FTZ R25, R37, R36 ;  /* 0x0000002425197221 */ /* 0x010fe20000010000 */
[----:B------:R-:W-:-:S06]  /*db10*/  VIADD R24, R20, 0x80 ;  /* 0x0000008014187836 */ /* 0x000fcc0000000000 */
[----:B------:R-:W4:Y:S01]  /*db20*/  MUFU.EX2 R166, R166 ;  /* 0x000000a600a67308 */ /* 0x000f220000000800 */
[----:B------:R-:W-:Y:S01]  /*db30*/  R2UR UR7, R21 ;  /* 0x00000000150772ca */ /* 0x000fe200000e0000 */
[----:B0-----:R-:W-:-:S06]  /*db40*/  FADD.FTZ R21, R155, R34 ;  /* 0x000000229b157221 */ /* 0x001fcc0000010000 */
[----:B------:R-:W0:Y:S01]  /*db50*/  MUFU.EX2 R28, R28 ;  /* 0x0000001c001c7308 */ /* 0x000e220000000800 */
[----:B------:R-:W-:Y:S01]  /*db60*/  FADD.FTZ R36, R164, R25 ;  /* 0x00000019a4247221 */ /* 0x000fe20000010000 */
[----:B------:R-:W-:-:S06]  /*db70*/  IMAD.MOV.U32 R25, RZ, RZ, 0x40000040 ;  /* 0x40000040ff197424 */ /* 0x000fcc00078e00ff */
[----:B------:R-:W5:Y:S01]  /*db80*/  MUFU.EX2 R33, R33 ;  /* 0x0000002100217308 */ /* 0x000f620000000800 */
[----:B------:R-:W-:Y:S01]  /*db90*/  R2UR UR10, R24 ;  /* 0x00000000180a72ca */ /* 0x000fe200000e0000 */
[----:B------:R-:W-:Y:S02]  /*dba0*/  VIADD R24, R20, 0x100 ;  /* 0x0000010014187836 */ /* 0x000fe40000000000 */
[----:B--2---:R-:W-:-:S04]  /*dbb0*/  FADD.FTZ R34, R12, R21 ;  /* 0x000000150c227221 */ /* 0x004fc80000010000 */
[----:B------:R-:W2:Y:S01]  /*dbc0*/  MUFU.EX2 R167, R167 ;  /* 0x000000a700a77308 */ /* 0x000ea20000000800 */
[C---:B------:R-:W-:Y:S01]  /*dbd0*/  R2UR UR6, R20.reuse ;  /* 0x00000000140672ca */ /* 0x040fe200000e0000 */
[----:B------:R-:W-:Y:S02]  /*dbe0*/  VIADD R20, R20, 0x180 ;  /* 0x0000018014147836 */ /* 0x000fe40000000000 */
[----:B-1----:R-:W-:-:S04]  /*dbf0*/  FADD.FTZ R41, R39, R36 ;  /* 0x0000002427297221 */ /* 0x002fc80000010000 */
[----:B------:R-:W1:Y:S01]  /*dc00*/  MUFU.EX2 R160, R160 ;  /* 0x000000a000a07308 */ /* 0x000e620000000800 */
[----:B------:R-:W-:Y:S01]  /*dc10*/  R2UR UR15, R25 ;  /* 0x00000000190f72ca */ /* 0x000fe200000e0000 */
[----:B---3--:R-:W-:-:S06]  /*dc20*/  FADD.FTZ R25, R165, R34 ;  /* 0x00000022a5197221 */ /* 0x008fcc0000010000 */
[----:B------:R-:W3:Y:S01]  /*dc30*/  MUFU.EX2 R26, R26 ;  /* 0x0000001a001a7308 */ /* 0x000ee20000000800 */
[----:B------:R-:W-:Y:S01]  /*dc40*/  R2UR UR14, R24 ;  /* 0x00000000180e72ca */ /* 0x000fe200000e0000 */
[----:B------:R-:W-:Y:S02]  /*dc50*/  IMAD.MOV.U32 R21, RZ, RZ, 0x40000040 ;  /* 0x40000040ff157424 */ /* 0x000fe400078e00ff */
[----:B----4-:R-:W-:-:S04]  /*dc60*/  FADD.FTZ R24, R166, R41 ;  /* 0x00000029a6187221 */ /* 0x010fc80000010000 */
[----:B------:R-:W4:Y:S01]  /*dc70*/  MUFU.EX2 R29, R29 ;  /* 0x0000001d001d7308 */ /* 0x000f220000000800 */
[----:B------:R-:W-:Y:S01]  /*dc80*/  R2UR UR18, R20 ;  /* 0x00000000141272ca */ /* 0x000fe200000e0000 */
[----:B0-----:R-:W-:-:S06]  /*dc90*/  FADD.FTZ R20, R28, R25 ;  /* 0x000000191c147221 */ /* 0x001fcc0000010000 */
[----:B------:R-:W0:Y:S01]  /*dca0*/  MUFU.EX2 R161, R161 ;  /* 0x000000a100a17308 */ /* 0x000e220000000800 */
[----:B-----5:R-:W-:Y:S01]  /*dcb0*/  FADD.FTZ R25, R33, R24 ;  /* 0x0000001821197221 */ /* 0x020fe20000010000 */
[----:B------:R-:W-:-:S06]  /*dcc0*/  R2UR UR19, R21 ;  /* 0x00000000151372ca */ /* 0x000fcc00000e0000 */
[----:B------:R-:W5:Y:S01]  /*dcd0*/  MUFU.EX2 R162, R162 ;  /* 0x000000a200a27308 */ /* 0x000f620000000800 */
[----:B--2---:R-:W-:-:S07]  /*dce0*/  FADD.FTZ R21, R167, R20 ;  /* 0x00000014a7157221 */ /* 0x004fce0000010000 */
[----:B------:R-:W2:Y:S01]  /*dcf0*/  MUFU.EX2 R30, R46 ;  /* 0x0000002e001e7308 */ /* 0x000ea20000000800 */
[----:B-1----:R-:W-:Y:S01]  /*dd00*/  FADD.FTZ R24, R160, R25 ;  /* 0x00000019a0187221 */ /* 0x002fe20000010000 */
[----:B---3--:R-:W-:-:S06]  /*dd10*/  FADD.FTZ R20, R26, R21 ;  /* 0x000000151a147221 */ /* 0x008fcc0000010000 */
[----:B------:R-:W1:Y:S01]  /*dd20*/  MUFU.EX2 R31, R31 ;  /* 0x0000001f001f7308 */ /* 0x000e620000000800 */
[----:B----4-:R-:W-:-:S07]  /*dd30*/  FADD.FTZ R25, R29, R24 ;  /* 0x000000181d197221 */ /* 0x010fce0000010000 */
[----:B------:R-:W3:Y:S01]  /*dd40*/  MUFU.EX2 R163, R163 ;  /* 0x000000a300a37308 */ /* 0x000ee20000000800 */
[----:B0-----:R-:W-:-:S07]  /*dd50*/  FADD.FTZ R21, R161, R20 ;  /* 0x00000014a1157221 */ /* 0x001fce0000010000 */
[----:B------:R-:W0:Y:S01]  /*dd60*/  MUFU.EX2 R156, R156 ;  /* 0x0000009c009c7308 */ /* 0x000e220000000800 */
[----:B------:R-:W-:-:S07]  /*dd70*/  F2FP.BF16.F32.PACK_AB R155, R12, R155 ;  /* 0x0000009b0c9b723e */ /* 0x000fce00000010ff */
[----:B------:R-:W4:Y:S01]  /*dd80*/  MUFU.EX2 R32, R32 ;  /* 0x0000002000207308 */ /* 0x000f220000000800 */
[----:B-----5:R-:W-:Y:S01]  /*dd90*/  FADD.FTZ R12, R162, R25 ;  /* 0x00000019a20c7221 */ /* 0x020fe20000010000 */
[----:B------:R-:W-:-:S06]  /*dda0*/  F2FP.BF16.F32.PACK_AB R153, R0, R153 ;  /* 0x000000990099723e */ /* 0x000fcc00000010ff */
[----:B------:R-:W5:Y:S01]  /*ddb0*/  MUFU.EX2 R27, R27 ;  /* 0x0000001b001b7308 */ /* 0x000f620000000800 */
[----:B--2---:R-:W-:-:S07]  /*ddc0*/  FADD.FTZ R0, R30, R21 ;  /* 0x000000151e007221 */ /* 0x004fce0000010000 */
[----:B------:R-:W2:Y:S01]  /*ddd0*/  MUFU.EX2 R157, R157 ;  /* 0x0000009d009d7308 */ /* 0x000ea20000000800 */
[----:B-1----:R-:W-:Y:S01]  /*dde0*/  FADD.FTZ R25, R31, R12 ;  /* 0x0000000c1f197221 */ /* 0x002fe20000010000 */
[----:B---3--:R-:W-:-:S06]  /*ddf0*/  FADD.FTZ R21, R163, R0 ;  /* 0x00000000a3157221 */ /* 0x008fcc0000010000 */
[----:B------:R-:W1:Y:S08]  /*de00*/  MUFU.EX2 R158, R158 ;  /* 0x0000009e009e7308 */ /* 0x000e700000000800 */
[----:B------:R-:W3:Y:S01]  /*de10*/  MUFU.EX2 R38, R38 ;  /* 0x0000002600267308 */ /* 0x000ee20000000800 */
[----:B0-----:R-:W-:Y:S01]  /*de20*/  FADD.FTZ R20, R156, R25 ;  /* 0x000000199c147221 */ /* 0x001fe20000010000 */
[----:B----4-:R-:W-:-:S06]  /*de30*/  FADD.FTZ R0, R32, R21 ;  /* 0x0000001520007221 */ /* 0x010fcc0000010000 */
[----:B------:R-:W0:Y:S08]  /*de40*/  MUFU.EX2 R15, R15 ;  /* 0x0000000f000f7308 */ /* 0x000e300000000800 */
[----:B------:R-:W4:Y:S01]  /*de50*/  MUFU.EX2 R159, R42 ;  /* 0x0000002a009f7308 */ /* 0x000f220000000800 */
[----:B-----5:R-:W-:-:S07]  /*de60*/  FADD.FTZ R25, R27, R20 ;  /* 0x000000141b197221 */ /* 0x020fce0000010000 */
[----:B------:R-:W5:Y:S01]  /*de70*/  MUFU.EX2 R12, R64 ;  /* 0x00000040000c7308 */ /* 0x000f620000000800 */
[----:B--2---:R-:W-:Y:S01]  /*de80*/  FADD.FTZ R21, R157, R0 ;  /* 0x000000009d157221 */ /* 0x004fe20000010000 */
[----:B-1----:R-:W-:Y:S01]  /*de90*/  FADD.FTZ R0, R158, R25 ;  /* 0x000000199e007221 */ /* 0x002fe20000010000 */
[----:B------:R-:W-:Y:S02]  /*dea0*/  F2FP.BF16.F32.PACK_AB R152, R35, R152 ;  /* 0x000000982398723e */ /* 0x000fe400000010ff */
[----:B---3--:R-:W-:Y:S01]  /*deb0*/  FADD.FTZ R20, R38, R21 ;  /* 0x0000001526147221 */ /* 0x008fe20000010000 */
[----:B------:R-:W-:Y:S01]  /*dec0*/  F2FP.BF16.F32.PACK_AB R154, R37, R154 ;  /* 0x0000009a259a723e */ /* 0x000fe200000010ff */
[----:B------:R-:W-:Y:S01]  /*ded0*/  BAR.SYNC.DEFER_BLOCKING 0xf, 0x100 ;  /* 0x03c4000000007b1d */ /* 0x000fe20000010000 */
[----:B------:R-:W-:Y:S01]  /*dee0*/  F2FP.BF16.F32.PACK_AB R164, R39, R164 ;  /* 0x000000a427a4723e */ /* 0x000fe200000010ff */
[----:B0-----:R-:W-:Y:S01]  /*def0*/  FADD.FTZ R0, R15, R0 ;  /* 0x000000000f007221 */ /* 0x001fe20000010000 */
[----:B------:R-:W-:-:S02]  /*df00*/  F2FP.BF16.F32.PACK_AB R165, R28, R165 ;  /* 0x000000a51ca5723e */ /* 0x000fc400000010ff */
[----:B------:R-:W-:Y:S02]  /*df10*/  F2FP.BF16.F32.PACK_AB R166, R33, R166 ;  /* 0x000000a621a6723e */ /* 0x000fe400000010ff */
[----:B------:R-:W-:Y:S02]  /*df20*/  F2FP.BF16.F32.PACK_AB R167, R26, R167 ;  /* 0x000000a71aa7723e */ /* 0x000fe400000010ff */
[----:B------:R-:W-:Y:S01]  /*df30*/  F2FP.BF16.F32.PACK_AB R158, R15, R158 ;  /* 0x0000009e0f9e723e */ /* 0x000fe200000010ff */
[----:B----4-:R-:W-:Y:S01]  /*df40*/  FADD.FTZ R15, R159, R20 ;  /* 0x000000149f0f7221 */ /* 0x010fe20000010000 */
[----:B------:R-:W-:Y:S02]  /*df50*/  F2FP.BF16.F32.PACK_AB R160, R29, R160 ;  /* 0x000000a01da0723e */ /* 0x000fe400000010ff */
[----:B------:R-:W-:Y:S02]  /*df60*/  F2FP.BF16.F32.PACK_AB R161, R30, R161 ;  /* 0x000000a11ea1723e */ /* 0x000fe400000010ff */
[----:B------:R-:W-:-:S02]  /*df70*/  F2FP.BF16.F32.PACK_AB R162, R31, R162 ;  /* 0x000000a21fa2723e */ /* 0x000fc400000010ff */
[----:B------:R-:W-:Y:S02]  /*df80*/  F2FP.BF16.F32.PACK_AB R163, R32, R163 ;  /* 0x000000a320a3723e */ /* 0x000fe400000010ff */
[----:B------:R-:W-:Y:S02]  /*df90*/  F2FP.BF16.F32.PACK_AB R156, R27, R156 ;  /* 0x0000009c1b9c723e */ /* 0x000fe400000010ff */
[----:B------:R-:W-:Y:S02]  /*dfa0*/  F2FP.BF16.F32.PACK_AB R157, R38, R157 ;  /* 0x0000009d269d723e */ /* 0x000fe400000010ff */
[----:B-----5:R-:W-:Y:S01]  /*dfb0*/  F2FP.BF16.F32.PACK_AB R159, R12, R159 ;  /* 0x0000009f0c9f723e */ /* 0x020fe200000010ff */
[----:B------:R-:W-:Y:S04]  /*dfc0*/  STSM.16.M88.4 [R227+0x36400], R152 ;  /* 0x03640098e3007844 */ /* 0x000fe80000000200 */
[----:B------:R-:W-:Y:S04]  /*dfd0*/  STSM.16.M88.4 [R228], R164 ;  /* 0x000000a4e4007844 */ /* 0x000fe80000000200 */
[----:B------:R0:W-:Y:S04]  /*dfe0*/  STSM.16.M88.4 [R57], R160 ;  /* 0x000000a039007844 */ /* 0x0001e80000000200 */
[----:B------:R1:W-:Y:S01]  /*dff0*/  STSM.16.M88.4 [R229], R156 ;  /* 0x0000009ce5007844 */ /* 0x0003e20000000200 */
[----:B0-----:R-:W-:-:S06]  /*e000*/  WARPGROUP.ARRIVE ;  /* 0x00000000000079c5 */ /* 0x001fcc0000000000 */
        /* <DEDUP_REMOVED lines=8> */
[----:B------:R-:W-:Y:S01]  /*e090*/  HGMMA.64x256x16.F32.BF16 R24, R160, gdesc[UR12].tnspB, R24, gsb0 ;  /* 0x43e0000ca0187df0 */ /* 0x000fe20008001818 */
[----:B------:R-:W-:Y:S01]  /*e0a0*/  LOP3.LUT R16, R16, 0xfffffffd, RZ, 0xc0, !PT ;  /* 0xfffffffd10107812 */ /* 0x000fe200078ec0ff */
[----:B------:R-:W-:-:S03]  /*e0b0*/  FADD.FTZ R12, R12, R15 ;  /* 0x0000000f0c0c7221 */ /* 0x000fc60000010000 */
[----:B------:R-:W-:Y:S01]  /*e0c0*/  @P5 LOP3.LUT R16, R16, 0x2, RZ, 0xfc, !PT ;  /* 0x0000000210105812 */ /* 0x000fe200078efcff */
[----:B------:R-:W-:Y:S02]  /*e0d0*/  WARPGROUP.DEPBAR.LE gsb0, 0x0 ;  /* 0x00008000000079c5 */ /* 0x000fe40000010000 */
[----:B------:R-:W-:-:S15]  /*e0e0*/  WARPGROUP.ARRIVE ;  /* 0x00000000000079c5 */ /* 0x000fde0000000000 */
[----:B------:R-:W-:-:S05]  /*e0f0*/  NOP ;  /* 0x0000000000007918 */ /* 0x000fca0000000000 */
        /* <DEDUP_REMOVED lines=12> */
.L_x_5488:
[----:B------:R-:W2:Y:S01]  /*e1c0*/  LDL R21, [R1+0xc] ;  /* 0x00000c0001157983 */ /* 0x000ea20000100800 */
[----:B------:R-:W-:Y:S01]  /*e1d0*/  VIADD R14, R14, 0x38860 ;  /* 0x000388600e0e7836 */ /* 0x000fe20000000000 */
[----:B------:R-:W0:Y:S01]  /*e1e0*/  @P5 LDC R15, c[0x0][0x44c] ;  /* 0x00011300ff0f5b82 */ /* 0x000e220000000800 */
[----:B------:R-:W-:Y:S01]  /*e1f0*/  IMAD.MOV.U32 R20, RZ, RZ, R214 ;  /* 0x000000ffff147224 */ /* 0x000fe200078e00d6 */
[----:B------:R-:W-:Y:S01]  /*e200*/  ULDC UR38, c[0x0][0xad0] ;  /* 0x0002b40000267ab9 */ /* 0x000fe20000000800 */
[----:B------:R-:W-:Y:S01]  /*e210*/  ULDC UR39, c[0x0][0xad0] ;  /* 0x0002b40000277ab9 */ /* 0x000fe20000000800 */
[----:B------:R-:W-:Y:S01]  /*e220*/  PRMT R14, R189, 0x654, R14 ;  /* 0x00000654bd0e7816 */ /* 0x000fe2000000000e */
[----:B------:R-:W-:Y:S01]  /*e230*/  ULDC UR36, c[0x0][0xa80] ;  /* 0x0002a00000247ab9 */ /* 0x000fe20000000800 */
[----:B------:R-:W-:Y:S01]  /*e240*/  ULDC UR37, c[0x0][0xa80] ;  /* 0x0002a00000257ab9 */ /* 0x000fe20000000800 */
[----:B------:R-:W-:Y:S01]  /*e250*/  BSSY B1, `(.L_x_5489) ;  /* 0x00003ce000017945 */ /* 0x000fe20003800000 */
[----:B------:R1:W-:Y:S02]  /*e260*/  SYNCS.ARRIVE.TRANS64.RED.A1T0 RZ, [R14+URZ], RZ ;  /* 0x000000ff0eff79a7 */ /* 0x0003e4000810043f */
[----:B-1----:R-:W1:Y:S01]  /*e270*/  @P5 LDC R14, c[0x0][0x450] ;  /* 0x00011400ff0e5b82 */ /* 0x002e620000000800 */
[----:B0-----:R-:W-:-:S05]  /*e280*/  @P5 IMAD.HI.U32 R15, R214, R15, RZ ;  /* 0x0000000fd60f5227 */ /* 0x001fca00078e00ff */
[----:B-1----:R-:W-:-:S04]  /*e290*/  @P5 SHF.R.U32.HI R20, RZ, R14, R15 ;  /* 0x0000000eff145219 */ /* 0x002fc8000001160f */
[----:B------:R-:W-:-:S04]  /*e2a0*/  IADD3 R14, R20, R213, -R208 ;  /* 0x000000d5140e7210 */ /* 0x000fc80007ffe8d0 */
[----:B------:R-:W-:-:S04]  /*e2b0*/  SHF.R.S32.HI R15, RZ, 0x1f, R14 ;  /* 0x0000001fff0f7819 */ /* 0x000fc8000001140e */
[----:B------:R-:W-:Y:S01]  /*e2c0*/  LEA.HI R15, R15, R14, RZ, 0x6 ;  /* 0x0000000e0f0f7211 */ /* 0x000fe200078f30ff */
[----:B------:R-:W-:-:S03]  /*e2d0*/  VIADD R14, R170, 0xfffffffe ;  /* 0xfffffffeaa0e7836 */ /* 0x000fc60000000000 */
[----:B------:R-:W-:-:S04]  /*e2e0*/  SHF.R.S32.HI R211, RZ, 0x6, R15 ;  /* 0x00000006ffd37819 */ /* 0x000fc8000001140f */
[----:B--2---:R-:W-:-:S04]  /*e2f0*/  VIMNMX R211, R21, R211, !PT ;  /* 0x000000d315d37248 */ /* 0x004fc80007fe0100 */
[----:B------:R-:W-:-:S13]  /*e300*/  ISETP.GE.AND P1, PT, R14, R211, PT ;  /* 0x000000d30e00720c */ /* 0x000fda0003f26270 */
[----:B------:R-:W-:Y:S05]  /*e310*/  @!P1 BRA `(.L_x_5490) ;  /* 0x0000003c00049947 */ /* 0x000fea0003800000 */
[----:B------:R-:W-:Y:S01]  /*e320*/  BSSY B0, `(.L_x_5490) ;  /* 0x00003c0000007945 */ /* 0x000fe20003800000 */
[----:B------:R-:W-:Y:S02]  /*e330*/  IMAD.MOV.U32 R21, RZ, RZ, R169 ;  /* 0x000000ffff157224 */ /* 0x000fe400078e00a9 */
[----:B------:R-:W-:Y:S02]  /*e340*/  IMAD.MOV.U32 R20, RZ, RZ, R168 ;  /* 0x000000ffff147224 */ /* 0x000fe400078e00a8 */
[----:B------:R-:W-:-:S07]  /*e350*/  IMAD.MOV.U32 R197, RZ, RZ, R22 ;  /* 0x000000ffffc57224 */ /* 0x000fce00078e0016 */
.L_x_5503:
[----:B------:R-:W-:-:S05]  /*e360*/  VIADD R22, R197, 0x1 ;  /* 0x00000001c5167836 */ /* 0x000fca0000000000 */
[----:B------:R-:W-:-:S04]  /*e370*/  ISETP.NE.AND P1, PT, R22, 0x2, PT ;  /* 0x000000021600780c */ /* 0x000fc80003f25270 */
[----:B------:R-:W-:Y:S02]  /*e380*/  SEL R13, RZ, 0x1, P1 ;  /* 0x00000001ff0d7807 */ /* 0x000fe40000800000 */
[----:B------:R-:W-:Y:S02]  /*e390*/  SEL R22, R22, RZ, P1 ;  /* 0x000000ff16167207 */ /* 0x000fe40000800000 */
[----:B------:R-:W-:Y:S01]  /*e3a0*/  LOP3.LUT R23, R23, R13, RZ, 0x3c, !PT ;  /* 0x0000000d17177212 */ /* 0x000fe200078e3cff */
[----:B0-----:R-:W-:Y:S06]  /*e3b0*/  @!P0 BRA `(.L_x_5491) ;  /* 0x0000000000048947 */ /* 0x001fec0003800000 */
[----:B------:R-:W-:Y:S01]  /*e3c0*/  BPT.TRAP 0x1 ;  /* 0x000000040000795c */ /* 0x000fe20000300000 */
.L_x_5491:
[----:B------:R-:W-:Y:S01]  /*e3d0*/  IMAD R15, R22, 0x8, R17 ;  /* 0x00000008160f7824 */ /* 0x000fe200078e0211 */
[----:B------:R-:W-:-:S04]  /*e3e0*/  SHF.L.U32 R13, R23, 0x1f, RZ ;  /* 0x0000001f170d7819 */ /* 0x000fc800000006ff */
[----:B------:R0:W1:Y:S01]  /*e3f0*/  SYNCS.PHASECHK.TRANS64.TRYWAIT P1, [R15+URZ+0x38830], R13 ;  /* 0x0388300d0f0075a7 */ /* 0x000062000802017f */
[----:B------:R-:W-:Y:S05]  /*e400*/  @!P0 BRA `(.L_x_5492) ;  /* 0x0000000000048947 */ /* 0x000fea0003800000 */
[----:B------:R-:W-:Y:S01]  /*e410*/  BPT.TRAP 0x1 ;  /* 0x000000040000795c */ /* 0x000fe20000300000 */
.L_x_5492:
[----:B------:R-:W-:Y:S01]  /*e420*/  BSSY B2, `(.L_x_5493) ;  /* 0x0000006000027945 */ /* 0x000fe20003800000 */
[----:B------:R-:W-:Y:S02]  /*e430*/  IMAD R156, R22, 0x200, R206 ;  /* 0x00000200169c7824 */ /* 0x000fe400078e02ce */
[----:B------:R-:W-:Y:S01]  /*e440*/  IMAD.MOV.U32 R157, RZ, RZ, 0x40000040 ;  /* 0x40000040ff9d7424 */ /* 0x000fe200078e00ff */
[----:B-1----:R-:W-:Y:S06]  /*e450*/  @P1 BRA `(.L_x_5494) ;  /* 0x0000000000081947 */ /* 0x002fec0003800000 */
[----:B------:R-:W1:Y:S02]  /*e460*/  SYNCS.PHASECHK.TRANS64.TRYWAIT P1, [R15+URZ+0x38830], R13 ;  /* 0x0388300d0f0075a7 */ /* 0x000e64000802017f */
[----:B-1----:R-:W-:Y:S05]  /*e470*/  @!P1 BRA `(.L_x_5495) ;  /* 0x0000016c00389947 */ /* 0x002fea0003800000 */
.L_x_5494:
[----:B------:R-:W-:Y:S05]  /*e480*/  BSYNC B2 ;  /* 0x0000000000027941 */ /* 0x000fea0003800000 */
.L_x_5493:
        /* <DEDUP_REMOVED lines=36> */
.L_x_5496:
[----:B------:R2:W3:Y:S01]  /*e6d0*/  SYNCS.PHASECHK.TRANS64.TRYWAIT P1, [R15+URZ+0x38850], R13 ;  /* 0x0388500d0f0075a7 */ /* 0x0004e2000802017f */
[----:B------:R-:W-:Y:S05]  /*e6e0*/  @!P0 BRA `(.L_x_5497) ;  /* 0x0000000000048947 */ /* 0x000fea0003800000 */
[----:B------:R-:W-:Y:S01]  /*e6f0*/  BPT.TRAP 0x1 ;  /* 0x000000040000795c */ /* 0x000fe20000300000 */
.L_x_5497:
[----:B------:R-:W-:Y:S04]  /*e700*/  BSSY B2, `(.L_x_5498) ;  /* 0x0000004000027945 */ /* 0x000fe80003800000 */
[----:B---3--:R-:W-:Y:S05]  /*e710*/  @P1 BRA `(.L_x_5499) ;  /* 0x0000000000081947 */ /* 0x008fea0003800000 */
[----:B------:R-:W3:Y:S02]  /*e720*/  SYNCS.PHASECHK.TRANS64.TRYWAIT P1, [R15+URZ+0x38850], R13 ;  /* 0x0388500d0f0075a7 */ /* 0x000ee4000802017f */
[----:B---3--:R-:W-:Y:S05]  /*e730*/  @!P1 BRA `(.L_x_5500) ;  /* 0x00000168009c9947 */ /* 0x008fea0003800000 */
.L_x_5499:
[----:B------:R-:W-:Y:S05]  /*e740*/  BSYNC B2 ;  /* 0x0000000000027941 */ /* 0x000fea0003800000 */
.L_x_5498:
[----:B------:R-:W-:Y:S01]  /*e750*/  IMAD R198, R22, 0x1000, R207 ;  /* 0x0000100016c67824 */ /* 0x000fe200078e02cf */
[----:B------:R-:W-:Y:S01]  /*e760*/  R2UR UR4, R2 ;  /* 0x00000000020472ca */ /* 0x000fe200000e0000 */
[----:B------:R-:W-:Y:S01]  /*e770*/  IMAD.MOV.U32 R199, RZ, RZ, 0x40000040 ;  /* 0x40000040ffc77424 */ /* 0x000fe200078e00ff */
[----:B------:R-:W-:Y:S01]  /*e780*/  R2UR UR5, R3 ;  /* 0x00000000030572ca */ /* 0x000fe200000e0000 */
[----:B------:R-:W-:Y:S01]  /*e790*/  WARPGROUP.ARRIVE ;  /* 0x00000000000079c5 */ /* 0x000fe20000000000 */
[----:B------:R-:W-:Y:S01]  /*e7a0*/  R2UR UR6, R198 ;  /* 0x00000000c60672ca */ /* 0x000fe200000e0000 */
[C---:B------:R-:W-:Y:S01]  /*e7b0*/  VIADD R200, R2.reuse, 0x2 ;  /* 0x0000000202c87836 */ /* 0x040fe20000000000 */
[----:B------:R-:W-:Y:S01]  /*e7c0*/  R2UR UR7, R199 ;  /* 0x00000000c70772ca */ /* 0x000fe200000e0000 */
[----:B------:R-:W-:Y:S02]  /*e7d0*/  IMAD.MOV.U32 R201, RZ, RZ, 0x40000040 ;  /* 0x40000040ffc97424 */ /* 0x000fe400078e00ff */
[----:B------:R-:W4:Y:S01]  /*e7e0*/  S2R R202, SR_TID.X ;  /* 0x0000000000ca7919 */ /* 0x000f220000002100 */
[----:B------:R-:W-:-:S02]  /*e7f0*/  VIADD R203, R2, 0x800 ;  /* 0x0000080002cb7836 */ /* 0x000fc40000000000 */
[----:B------:R-:W-:-:S07]  /*e800*/  IMAD.MOV.U32 R205, RZ, RZ, 0x40000040 ;  /* 0x40000040ffcd7424 */ /* 0x000fce00078e00ff */
        /* <DEDUP_REMOVED lines=9> */
[----:B----4-:R-:W-:-:S05]  /*e8a0*/  SHF.R.U32.HI R202, RZ, 0x7, R202 ;  /* 0x00000007ffca7819 */ /* 0x010fca00000116ca */
[----:B0123--:R0:W1:Y:S02]  /*e8b0*/  SHFL.IDX PT, R13, R202, RZ, 0x1f ;  /* 0x00001fffca0d7589 */ /* 0x00f06400000e0000 */
[----:B0-----:R-:W-:Y:S01]  /*e8c0*/  VIADD R202, R198, 0x800 ;  /* 0x00000800c6ca7836 */ /* 0x001fe20000000000 */
[----:B-1----:R-:W-:Y:S01]  /*e8d0*/  ISETP.GT.AND P1, PT, R13, 0x7f, PT ;  /* 0x0000007f0d00780c */ /* 0x002fe20003f24270 */
[----:B------:R-:W-:-:S03]  /*e8e0*/  IMAD.MOV.U32 R13, RZ, RZ, 0x4 ;  /* 0x00000004ff0d7424 */ /* 0x000fc600078e00ff */
        /* <DEDUP_REMOVED lines=312> */
[----:B------:R-:W-:-:S02]  /*fc70*/  IMAD.IADD R200, R204, 0x1, R202 ;  /* 0x00000001ccc87824 */ /* 0x000fc400078e02ca */
[----:B------:R-:W-:Y:S01]  /*fc80*/  IMAD.IADD R204, R203, 0x1, R204 ;  /* 0x00000001cbcc7824 */ /* 0x000fe200078e02cc */
[----:B------:R-:W-:Y:S02]  /*fc90*/  WARPGROUP.DEPBAR.LE gsb0, 0x0 ;  /* 0x00008000000079c5 */ /* 0x000fe40000010000 */
[----:B------:R-:W-:-:S06]  /*fca0*/  WARPGROUP.ARRIVE ;  /* 0x00000000000079c5 */ /* 0x000fcc0000000000 */
[----:B------:R-:W-:Y:S01]  /*fcb0*/  HGMMA.64x64x16.F32.BF16 R152, gdesc[UR4], R152, gsb0 ;  /* 0x00e00000049879f0 */ /* 0x000fe20008001898 */
[----:B------:R-:W-:Y:S01]  /*fcc0*/  R2UR UR6, R200 ;  /* 0x00000000c80672ca */ /* 0x000fe200000e0000 */
[----:B------:R-:W-:Y:S01]  /*fcd0*/  IMAD.IADD R200, R203, 0x1, R199 ;  /* 0x00000001cbc87824 */ /* 0x000fe200078e02c7 */
[----:B------:R-:W-:Y:S01]  /*fce0*/  R2UR UR7, R201 ;  /* 0x00000000c90772ca */ /* 0x000fe200000e0000 */
[----:B------:R-:W-:Y:S01]  /*fcf0*/  IMAD.MOV.U32 R201, RZ, RZ, 0x40000040 ;  /* 0x40000040ffc97424 */ /* 0x000fe200078e00ff */
[----:B------:R-:W-:Y:S02]  /*fd00*/  R2UR UR4, R204 ;  /* 0x00000000cc0472ca */ /* 0x000fe400000e0000 */
[----:B------:R-:W-:Y:S01]  /*fd10*/  R2UR UR5, R205 ;  /* 0x00000000cd0572ca */ /* 0x000fe200000e0000 */
[----:B------:R-:W-:Y:S02]  /*fd20*/  WARPGROUP.DEPBAR.LE gsb0, 0x0 ;  /* 0x00008000000079c5 */ /* 0x000fe40000010000 */
[----:B------:R-:W-:-:S10]  /*fd30*/  WARPGROUP.ARRIVE ;  /* 0x00000000000079c5 */ /* 0x000fd40000000000 */
[----:B------:R-:W-:Y:S01]  /*fd40*/  HGMMA.64x64x16.F32.BF16 R152, gdesc[UR4], R152, gsb0 ;  /* 0x00e00000049879f0 */ /* 0x000fe20008001898 */
[----:B------:R-:W-:Y:S01]  /*fd50*/  R2UR UR4, R200 ;  /* 0x00000000c80472ca */ /* 0x000fe200000e0000 */
[--C-:B------:R-:W-:Y:S01]  /*fd60*/  IMAD.IADD R200, R199, 0x1, R202.reuse ;  /* 0x00000001c7c87824 */ /* 0x100fe200078e02ca */
[----:B------:R-:W-:Y:S01]  /*fd70*/  R2UR UR5, R201 ;  /* 0x00000000c90572ca */ /* 0x000fe200000e0000 */
[----:B------:R-:W-:Y:S02]  /*fd80*/  IMAD.MOV.U32 R201, RZ, RZ, 0x40000040 ;  /* 0x40000040ffc97424 */ /* 0x000fe400078e00ff */
[----:B------:R-:W-:Y:S01]  /*fd90*/  IMAD.IADD R202, R13, 0x1, R202 ;  /* 0x000000010dca7824 */ /* 0x000fe200078e02ca */
[----:B------:R-:W-:Y:S01]  /*fda0*/  R2UR UR6, R200 ;  /* 0x00000000c80672ca */ /* 0x000fe200000e0000 */
[----:B------:R-:W-:Y:S01]  /*fdb0*/  IMAD.IADD R200, R203, 0x1, R13 ;  /* 0x00000001cbc87824 */ /* 0x000fe200078e020d */
[----:B------:R-:W-:Y:S01]  /*fdc0*/  R2UR UR7, R201 ;  /* 0x00000000c90772ca */ /* 0x000fe200000e0000 */
[----:B------:R-:W-:-:S02]  /*fdd0*/  IMAD.MOV.U32 R201, RZ, RZ, 0x40000040 ;  /* 0x40000040ffc97424 */ /* 0x000fc400078e00ff */
[----:B------:R-:W-:Y:S02]  /*fde0*/  IMAD.MOV.U32 R203, RZ, RZ, 0x40000040 ;  /* 0x40000040ffcb7424 */ /* 0x000fe400078e00ff */
[----:B------:R-:W-:Y:S02]  /*fdf0*/  IMAD.MOV.U32 R199, RZ, RZ, 0x40 ;  /* 0x00000040ffc77424 */ /* 0x000fe400078e00ff */
[----:B------:R-:W-:-:S03]  /*fe00*/  IMAD.MOV.U32 R13, RZ, RZ, 0x1000 ;  /* 0x00001000ff0d7424 */ /* 0x000fc600078e00ff */
[----:B------:R-:W-:Y:S02]  /*fe10*/  SEL R199, R199, 0x3e, P1 ;  /* 0x0000003ec7c77807 */ /* 0x000fe40000800000 */
[----:B------:R-:W-:Y:S02]  /*fe20*/  SEL R13, R13, 0xf80, P1 ;  /* 0x00000f800d0d7807 */ /* 0x000fe40000800000 */
[----:B------:R-:W-:Y:S02]  /*fe30*/  LOP3.LUT R199, R199, 0x6, RZ, 0xc0, !PT ;  /* 0x00000006c7c77812 */ /* 0x000fe400078ec0ff */
[----:B------:R-:W-:-:S04]  /*fe40*/  LOP3.LUT R13, R13, 0x1e00, RZ, 0xc0, !PT ;  /* 0x00001e000d0d7812 */ /* 0x000fc800078ec0ff */
[----:B------:R-:W-:Y:S01]  /*fe50*/  IADD3 R198, R199, R13, R198 ;  /* 0x0000000dc7c67210 */ /* 0x000fe20007ffe0c6 */
        /* <DEDUP_REMOVED lines=8> */
[----:B------:R-:W-:Y:S01]  /*fee0*/  IADD3 R200, R199, R13, R2 ;  /* 0x0000000dc7c87210 */ /* 0x000fe20007ffe002 */
[----:B------:R-:W-:Y:S01]  /*fef0*/  IMAD.MOV.U32 R199, RZ, RZ, 0x40000040 ;  /* 0x40000040ffc77424 */ /* 0x000fe200078e00ff */
[----:B------:R-:W-:-:S02]  /*ff00*/  WARPGROUP.DEPBAR.LE gsb0, 0x0 ;  /* 0x00008000000079c5 */ /* 0x000fc40000010000 */
        /* <DEDUP_REMOVED lines=12> */
.L_x_5501:
[----:B------:R-:W2:Y:S01]  /*ffd0*/  LDL R13, [R1+0x18] ;  /* 0x00001800010d7983 */ /* 0x000ea20000100800 */
[----:B------:R-:W0:Y:S03]  /*ffe0*/  LDC R198, c[0x0][0x448] ;  /* 0x00011200ffc67b82 */ /* 0x000e260000000800 */
[----:B------:R-:W3:Y:S01]  /*fff0*/  LDL R201, [R1+0x10] ;  /* 0x0000100001c97983 */ /* 0x000ee20000100800 */
        /* <DEDUP_REMOVED lines=21> */
[----:B------:R-:W-:Y:S01]  /*10150*/  FMUL.FTZ R174, R174, UR39 ;  /* 0x00000027aeae7c20 */ /* 0x000fe20008410000 */
[----:B------:R-:W-:Y:S01]  /*10160*/  FMUL.FTZ R175, R175, UR39 ;  /* 0x00000027afaf7c20 */ /* 0x000fe20008410000 */
[----:B------:R-:W-:Y:S01]  /*10170*/  FMUL.FTZ R178, R178, UR39 ;  /* 0x00000027b2b27c20 */ /* 0x000fe20008410000 */
[----:B------:R-:W4:Y:S09]  /*10180*/  LDL R203, [R1] ;  /* 0x0000000001cb7983 */ /* 0x000f320000100800 */
[----:B------:R-:W0:Y:S08]  /*10190*/  @P1 LDC R199, c[0x0][0x44c] ;  /* 0x00011300ffc71b82 */ /* 0x000e300000000800 */
[----:B------:R-:W1:Y:S01]  /*101a0*/  @P1 LDC R198, c[0x0][0x450] ;  /* 0x00011400ffc61b82 */ /* 0x000e620000000800 */
[----:B------:R-:W5:Y:S08]  /*101b0*/  MUFU.TANH R157, R157 ;  /* 0x0000009d009d7308 */ /* 0x000f700000002400 */
        /* <DEDUP_REMOVED lines=10> */
[----:B------:R-:W-:Y:S08]  /*10260*/  MUFU.TANH R155, R155 ;  /* 0x0000009b009b7308 */ /* 0x000ff00000002400 */
        /* <DEDUP_REMOVED lines=8> */
[----:B------:R-:W-:Y:S01]  /*102f0*/  MUFU.TANH R174, R174 ;  /* 0x000000ae00ae7308 */ /* 0x000fe20000002400 */
[----:B--2---:R-:W-:-:S04]  /*10300*/  IMAD.IADD R13, R13, 0x1, R214 ;  /* 0x000000010d0d7824 */ /* 0x004fc800078e02d6 */
[----:B0-----:R-:W-:-:S05]  /*10310*/  @P1 IMAD.HI.U32 R199, R13, R199, RZ ;  /* 0x000000c70dc71227 */ /* 0x001fca00078e00ff */
[----:B-1----:R-:W-:-:S05]  /*10320*/  @P1 SHF.R.U32.HI R13, RZ, R198, R199 ;  /* 0x000000c6ff0d1219 */ /* 0x002fca00000116c7 */
[----:B------:R-:W0:Y:S04]  /*10330*/  SHFL.IDX PT, R199, R13, RZ, 0x1c1f ;  /* 0x001c1fff0dc77589 */ /* 0x000e2800000e0000 */
[----:B------:R1:W2:Y:S02]  /*10340*/  SHFL.IDX PT, R200, R13, 0x1, 0x1c1f ;  /* 0x003c1f000dc87f89 */ /* 0x0002a400000e0000 */
[----:B-1----:R-:W-:Y:S01]  /*10350*/  FMUL.FTZ R13, R179, UR39 ;  /* 0x00000027b30d7c20 */ /* 0x002fe20008410000 */
[----:B------:R-:W-:-:S04]  /*10360*/  IMAD.MOV.U32 R179, RZ, RZ, -0x40 ;  /* 0xffffffc0ffb37424 */ /* 0x000fc800078e00ff */
[----:B------:R-:W-:-:S05]  /*10370*/  IMAD R179, R14, R179, 0x1 ;  /* 0x000000010eb37424 */ /* 0x000fca00078e02b3 */
[----:B---3--:R-:W-:Y:S01]  /*10380*/  IADD3 R179, R213, R179, -R201 ;  /* 0x000000b3d5b37210 */ /* 0x008fe20007ffe8c9 */
[----:B------:R-:W-:-:S04]  /*10390*/  FMUL.FTZ R198, R182, UR39 ;  /* 0x00000027b6c67c20 */ /* 0x000fc80008410000 */
[----:B------:R-:W-:-:S04]  /*103a0*/  IMAD.IADD R179, R179, 0x1, -R208 ;  /* 0x00000001b3b37824 */ /* 0x000fc800078e0ad0 */
[----:B0-----:R-:W-:Y:S02]  /*103b0*/  IMAD.IADD R182, R179, 0x1, R199 ;  /* 0x00000001b3b67824 */ /* 0x001fe400078e02c7 */
[----:B------:R-:W-:-:S03]  /*103c0*/  FMUL.FTZ R201, R183, UR39 ;  /* 0x00000027b7c97c20 */ /* 0x000fc60008410000 */
[----:B------:R-:W-:Y:S01]  /*103d0*/  ISETP.GT.AND P2, PT, R182, 0x9, PT ;  /* 0x00000009b600780c */ /* 0x000fe20003f44270 */
[----:B--2---:R-:W-:-:S03]  /*103e0*/  IMAD.IADD R183, R179, 0x1, R200 ;  /* 0x00000001b3b77824 */ /* 0x004fc600078e02c8 */
[----:B-----5:R-:W-:Y:S02]  /*103f0*/  FSEL R157, R157, -INF , P2 ;  /* 0xff8000009d9d7808 */ /* 0x020fe40001000000 */
[C---:B------:R-:W-:Y:S01]  /*10400*/  ISETP.GT.AND P2, PT, R182.reuse, 0x20, PT ;  /* 0x00000020b600780c */ /* 0x040fe20003f44270 */
[----:B------:R-:W0:Y:S01]  /*10410*/  MUFU.TANH R13, R13 ;  /* 0x0000000d000d7308 */ /* 0x000e220000002400 */
[----:B------:R-:W-:Y:S02]  /*10420*/  ISETP.GT.AND P4, PT, R182, RZ, PT ;  /* 0x000000ffb600720c */ /* 0x000fe40003f84270 */
[----:B------:R-:W-:Y:S02]  /*10430*/  FSEL R200, R168, -INF , P2 ;  /* 0xff800000a8c87808 */ /* 0x000fe40001000000 */
[----:B------:R-:W-:Y:S02]  /*10440*/  ISETP.GT.AND P2, PT, R183, 0x9, PT ;  /* 0x00000009b700780c */ /* 0x000fe40003f44270 */
[----:B------:R-:W-:-:S02]  /*10450*/  ISETP.GT.AND P5, PT, R182, 0x1, PT ;  /* 0x00000001b600780c */ /* 0x000fc40003fa4270 */
[----:B------:R-:W-:Y:S02]  /*10460*/  FSEL R152, R152, -INF , P4 ;  /* 0xff80000098987808 */ /* 0x000fe40002000000 */
[C---:B------:R-:W-:Y:S02]  /*10470*/  ISETP.GT.AND P4, PT, R182.reuse, 0x11, PT ;  /* 0x00000011b600780c */ /* 0x040fe40003f84270 */
[----:B------:R-:W-:Y:S02]  /*10480*/  FSEL R159, R159, -INF , P2 ;  /* 0xff8000009f9f7808 */ /* 0x000fe40001000000 */
[----:B------:R-:W-:Y:S02]  /*10490*/  ISETP.GT.AND P1, PT, R182, 0x8, PT ;  /* 0x00000008b600780c */ /* 0x000fe40003f24270 */
[----:B------:R-:W-:Y:S02]  /*104a0*/  FSEL R179, R153, -INF , P5 ;  /* 0xff80000099b37808 */ /* 0x000fe40002800000 */
[----:B------:R-:W-:-:S02]  /*104b0*/  ISETP.GT.AND P2, PT, R183, 0x20, PT ;  /* 0x00000020b700780c */ /* 0x000fc40003f44270 */
[----:B------:R-:W-:Y:S02]  /*104c0*/  ISETP.GT.AND P5, PT, R182, 0x18, PT ;  /* 0x00000018b600780c */ /* 0x000fe40003fa4270 */
[----:B------:R-:W-:Y:S02]  /*104d0*/  FSEL R161, R161, -INF , P4 ;  /* 0xff800000a1a17808 */ /* 0x000fe40002000000 */
[----:B------:R-:W-:Y:S02]  /*104e0*/  ISETP.GT.AND P4, PT, R183, RZ, PT ;  /* 0x000000ffb700720c */ /* 0x000fe40003f84270 */
[----:B------:R-:W-:Y:S02]  /*104f0*/  FSEL R156, R156, -INF , P1 ;  /* 0xff8000009c9c7808 */ /* 0x000fe40000800000 */
[----:B------:R-:W-:Y:S02]  /*10500*/  FSEL R170, R170, -INF , P2 ;  /* 0xff800000aaaa7808 */ /* 0x000fe40001000000 */
[----:B------:R-:W-:-:S02]  /*10510*/  ISETP.GT.AND P1, PT, R182, 0x19, PT ;  /* 0x00000019b600780c */ /* 0x000fc40003f24270 */
[----:B------:R-:W-:Y:S02]  /*10520*/  FSEL R164, R164, -INF , P5 ;  /* 0xff800000a4a47808 */ /* 0x000fe40002800000 */
[C---:B------:R-:W-:Y:S02]  /*10530*/  ISETP.GT.AND P2, PT, R183.reuse, 0x31, PT ;  /* 0x00000031b700780c */ /* 0x040fe40003f44270 */
[----:B------:R-:W-:Y:S02]  /*10540*/  ISETP.GT.AND P5, PT, R183, 0x1, PT ;  /* 0x00000001b700780c */ /* 0x000fe40003fa4270 */
[----:B------:R-:W-:Y:S02]  /*10550*/  FSEL R154, R154, -INF , P4 ;  /* 0xff8000009a9a7808 */ /* 0x000fe40002000000 */
[----:B------:R-:W-:Y:S02]  /*10560*/  ISETP.GT.AND P3, PT, R182, 0x10, PT ;  /* 0x00000010b600780c */ /* 0x000fe40003f64270 */
[----:B------:R-:W-:-:S02]  /*10570*/  FSEL R165, R165, -INF , P1 ;  /* 0xff800000a5a57808 */ /* 0x000fc40000800000 */
[----:B0-----:R-:W-:Y:S02]  /*10580*/  FSEL R153, R13, -INF , P2 ;  /* 0xff8000000d997808 */ /* 0x001fe40001000000 */
[----:B------:R-:W-:Y:S02]  /*10590*/  ISETP.GT.AND P1, PT, R183, 0x8, PT ;  /* 0x00000008b700780c */ /* 0x000fe40003f24270 */
[----:B------:R-:W-:Y:S02]  /*105a0*/  FSEL R155, R155, -INF , P5 ;  /* 0xff8000009b9b7808 */ /* 0x000fe40002800000 */
[----:B------:R-:W-:Y:S02]  /*105b0*/  FMNMX.FTZ R13, R154, R21, !PT ;  /* 0x000000159a0d7209 */ /* 0x000fe40007810000 */
[----:B------:R-:W-:Y:S02]  /*105c0*/  FSEL R160, R160, -INF , P3 ;  /* 0xff800000a0a07808 */ /* 0x000fe40001800000 */
[----:B------:R-:W-:-:S02]  /*105d0*/  ISETP.GT.AND P3, PT, R182, 0x21, PT ;  /* 0x00000021b600780c */ /* 0x000fc40003f64270 */
[----:B------:R-:W-:Y:S02]  /*105e0*/  FSEL R158, R158, -INF , P1 ;  /* 0xff8000009e9e7808 */ /* 0x000fe40000800000 */
[----:B------:R-:W-:Y:S01]  /*105f0*/  FMNMX.FTZ R13, R155, R13, !PT ;  /* 0x0000000d9b0d7209 */ /* 0x000fe20007810000 */
[----:B------:R0:W-:Y:S03]  /*10600*/  MUFU.TANH R199, R201 ;  /* 0x000000c900c77308 */ /* 0x0001e60000002400 */
[----:B------:R-:W-:Y:S02]  /*10610*/  FMNMX.FTZ R13, R158, R13, !PT ;  /* 0x0000000d9e0d7209 */ /* 0x000fe40007810000 */
[----:B0-----:R-:W-:Y:S02]  /*10620*/  FSEL R201, R169, -INF , P3 ;  /* 0xff800000a9c97808 */ /* 0x001fe40001800000 */
[----:B------:R-:W-:-:S02]  /*10630*/  ISETP.GT.AND P3, PT, R183, 0x10, PT ;  /* 0x00000010b700780c */ /* 0x000fc40003f64270 */
[----:B------:R-:W-:Y:S02]  /*10640*/  ISETP.GT.AND P4, PT, R183, 0x11, PT ;  /* 0x00000011b700780c */ /* 0x000fe40003f84270 */
[----:B------:R-:W-:Y:S02]  /*10650*/  FSEL R162, R162, -INF , P3 ;  /* 0xff800000a2a27808 */ /* 0x000fe40001800000 */
[----:B------:R-:W-:Y:S02]  /*10660*/  FMNMX.FTZ R13, R159, R13, !PT ;  /* 0x0000000d9f0d7209 */ /* 0x000fe40007810000 */
[----:B------:R-:W-:Y:S02]  /*10670*/  ISETP.GT.AND P5, PT, R183, 0x18, PT ;  /* 0x00000018b700780c */ /* 0x000fe40003fa4270 */
[----:B------:R-:W-:Y:S02]  /*10680*/  FSEL R163, R163, -INF , P4 ;  /* 0xff800000a3a37808 */ /* 0x000fe40002000000 */
[----:B------:R-:W-:-:S02]  /*10690*/  FMNMX.FTZ R13, R162, R13, !PT ;  /* 0x0000000da20d7209 */ /* 0x000fc40007810000 */
[----:B------:R-:W-:Y:S02]  /*106a0*/  ISETP.GT.AND P1, PT, R183, 0x19, PT ;  /* 0x00000019b700780c */ /* 0x000fe40003f24270 */
[----:B------:R-:W-:Y:S02]  /*106b0*/  FSEL R166, R166, -INF , P5 ;  /* 0xff800000a6a67808 */ /* 0x000fe40002800000 */
[----:B------:R-:W-:Y:S01]  /*106c0*/  FMNMX.FTZ R13, R163, R13, !PT ;  /* 0x0000000da30d7209 */ /* 0x000fe20007810000 */
[----:B------:R-:W0:Y:S01]  /*106d0*/  MUFU.TANH R175, R175 ;  /* 0x000000af00af7308 */ /* 0x000e220000002400 */
[----:B------:R-:W-:Y:S02]  /*106e0*/  FSEL R167, R167, -INF , P1 ;  /* 0xff800000a7a77808 */ /* 0x000fe40000800000 */
[----:B------:R-:W-:Y:S02]  /*106f0*/  FMNMX.FTZ R13, R166, R13, !PT ;  /* 0x0000000da60d7209 */ /* 0x000fe40007810000 */
[----:B------:R-:W-:-:S02]  /*10700*/  ISETP.GT.AND P3, PT, R183, 0x21, PT ;  /* 0x00000021b700780c */ /* 0x000fc40003f64270 */
[----:B------:R-:W-:Y:S01]  /*10710*/  FMNMX.FTZ R13, R167, R13, !PT ;  /* 0x0000000da70d7209 */ /* 0x000fe20007810000 */
[----:B------:R-:W1:Y:S01]  /*10720*/  MUFU.TANH R178, R178 ;  /* 0x000000b200b27308 */ /* 0x000e620000002400 */
[----:B------:R-:W-:Y:S02]  /*10730*/  ISETP.GT.AND P4, PT, R183, 0x28, PT ;  /* 0x00000028b700780c */ /* 0x000fe40003f84270 */
[----:B------:R-:W-:Y:S02]  /*10740*/  FSEL R171, R171, -INF , P3 ;  /* 0xff800000abab7808 */ /* 0x000fe40001800000 */
[----:B------:R-:W-:Y:S02]  /*10750*/  FMNMX.FTZ R13, R170, R13, !PT ;  /* 0x0000000daa0d7209 */ /* 0x000fe40007810000 */
[----:B------:R-:W-:Y:S01]  /*10760*/  ISETP.GT.AND P5, PT, R183, 0x29, PT ;  /* 0x00000029b700780c */ /* 0x000fe20003fa4270 */
[----:B------:R-:W2:Y:S01]  /*10770*/  MUFU.TANH R198, R198 ;  /* 0x000000c600c67308 */ /* 0x000ea20000002400 */
[----:B------:R-:W-:-:S02]  /*10780*/  FSEL R174, R174, -INF , P4 ;  /* 0xff800000aeae7808 */ /* 0x000fc40002000000 */
[----:B------:R-:W-:Y:S02]  /*10790*/  FMNMX.FTZ R13, R171, R13, !PT ;  /* 0x0000000dab0d7209 */ /* 0x000fe40007810000 */
[----:B------:R-:W-:Y:S02]  /*107a0*/  ISETP.GT.AND P1, PT, R183, 0x30, PT ;  /* 0x00000030b700780c */ /* 0x000fe40003f24270 */
[----:B0-----:R-:W-:Y:S02]  /*107b0*/  FSEL R175, R175, -INF , P5 ;  /* 0xff800000afaf7808 */ /* 0x001fe40002800000 */
[----:B------:R-:W-:Y:S02]  /*107c0*/  FMNMX.FTZ R13, R174, R13, !PT ;  /* 0x0000000dae0d7209 */ /* 0x000fe40007810000 */
[----:B-1----:R-:W-:Y:S02]  /*107d0*/  FSEL R178, R178, -INF , P1 ;  /* 0xff800000b2b27808 */ /* 0x002fe40000800000 */
[----:B------:R-:W-:-:S02]  /*107e0*/  FMNMX.FTZ R13, R175, R13, !PT ;  /* 0x0000000daf0d7209 */ /* 0x000fc40007810000 */
[C---:B------:R-:W-:Y:S02]  /*107f0*/  ISETP.GT.AND P3, PT, R183.reuse, 0x38, PT ;  /* 0x00000038b700780c */ /* 0x040fe40003f64270 */
[----:B------:R-:W-:Y:S02]  /*10800*/  FMNMX.FTZ R13, R178, R13, !PT ;  /* 0x0000000db20d7209 */ /* 0x000fe40007810000 */
[----:B------:R-:W-:Y:S02]  /*10810*/  ISETP.GT.AND P4, PT, R183, 0x39, PT ;  /* 0x00000039b700780c */ /* 0x000fe40003f84270 */
[----:B--2---:R-:W-:Y:S02]  /*10820*/  FSEL R198, R198, -INF , P3 ;  /* 0xff800000c6c67808 */ /* 0x004fe40001800000 */
[----:B------:R-:W-:Y:S02]  /*10830*/  FMNMX.FTZ R13, R153, R13, !PT ;  /* 0x0000000d990d7209 */ /* 0x000fe40007810000 */
[----:B------:R-:W-:-:S02]  /*10840*/  FSEL R199, R199, -INF , P4 ;  /* 0xff800000c7c77808 */ /* 0x000fc40002000000 */
[----:B------:R-:W-:-:S04]  /*10850*/  FMNMX.FTZ R13, R198, R13, !PT ;  /* 0x0000000dc60d7209 */ /* 0x000fc80007810000 */
[----:B------:R-:W-:-:S05]  /*10860*/  FMNMX.FTZ R13, R199, R13, !PT ;  /* 0x0000000dc70d7209 */ /* 0x000fca0007810000 */
[----:B------:R-:W0:Y:S02]  /*10870*/  SHFL.BFLY PT, R168, R13, 0x2, 0x1f ;  /* 0x0c401f000da87f89 */ /* 0x000e2400000e0000 */
[----:B0-----:R-:W-:-:S05]  /*10880*/  FMNMX.FTZ R168, R13, R168, !PT ;  /* 0x000000a80da87209 */ /* 0x001fca0007810000 */
[----:B------:R-:W0:Y:S01]  /*10890*/  SHFL.BFLY PT, R169, R168, 0x1, 0x1f ;  /* 0x0c201f00a8a97f89 */ /* 0x000e2200000e0000 */
[----:B------:R-:W-:Y:S02]  /*108a0*/  IMAD.U32 R13, RZ, RZ, UR37 ;  /* 0x00000025ff0d7e24 */ /* 0x000fe4000f8e00ff */
[----:B------:R-:W-:Y:S01]  /*108b0*/  FMUL.FTZ R172, R172, UR39 ;  /* 0x00000027acac7c20 */ /* 0x000fe20008410000 */
[----:B------:R-:W-:Y:S02]  /*108c0*/  ISETP.GT.AND P1, PT, R182, 0x29, PT ;  /* 0x00000029b600780c */ /* 0x000fe40003f24270 */
[----:B0-----:R-:W-:-:S04]  /*108d0*/  FMNMX.FTZ R169, R168, R169, !PT ;  /* 0x000000a9a8a97209 */ /* 0x001fc80007810000 */
[C---:B------:R-:W-:Y:S01]  /*108e0*/  FSETP.NEU.FTZ.AND P6, PT, R169.reuse, -INF , PT ;  /* 0xff800000a900780b */ /* 0x040fe20003fdd000 */
[----:B------:R-:W-:-:S03]  /*108f0*/  FMUL.FTZ R168, R169, R13 ;  /* 0x0000000da9a87220 */ /* 0x000fc60000410000 */
[----:B------:R-:W-:Y:S02]  /*10900*/  FSEL R183, R169, RZ, P6 ;  /* 0x000000ffa9b77208 */ /* 0x000fe40003000000 */
[----:B------:R-:W-:-:S03]  /*10910*/  FSEL R168, R168, RZ, P6 ;  /* 0x000000ffa8a87208 */ /* 0x000fc60003000000 */
[----:B------:R-:W-:Y:S02]  /*10920*/  FADD.FTZ R183, -R183, R21 ;  /* 0x00000015b7b77221 */ /* 0x000fe40000010100 */
[----:B------:R0:W-:Y:S01]  /*10930*/  MUFU.TANH R21, R172 ;  /* 0x000000ac00157308 */ /* 0x0001e20000002400 */
[-CC-:B------:R-:W-:Y:S01]  /*10940*/  FFMA.FTZ R154, R154, R13.reuse, -R168.reuse ;  /* 0x0000000d9a9a7223 */ /* 0x180fe200000108a8 */
[C---:B------:R-:W-:Y:S01]  /*10950*/  ISETP.GT.AND P2, PT, R182.reuse, 0x30, PT ;  /* 0x00000030b600780c */ /* 0x040fe20003f44270 */
[-CC-:B------:R-:W-:Y:S01]  /*10960*/  FFMA.FTZ R155, R155, R13.reuse, -R168.reuse ;  /* 0x0000000d9b9b7223 */ /* 0x180fe200000108a8 */
[C---:B------:R-:W-:Y:S01]  /*10970*/  ISETP.GT.AND P3, PT, R182.reuse, 0x31, PT ;  /* 0x00000031b600780c */ /* 0x040fe20003f64270 */
[-C--:B0-----:R-:W-:Y:S01]  /*10980*/  FFMA.FTZ R172, R171, R13.reuse, -R168 ;  /* 0x0000000dabac7223 */ /* 0x081fe200000108a8 */
[----:B------:R-:W-:Y:S01]  /*10990*/  FMUL.FTZ R171, R183, R13 ;  /* 0x0000000db7ab7220 */ /* 0x000fe20000410000 */
[C---:B------:R-:W-:Y:S02]  /*109a0*/  ISETP.GT.AND P4, PT, R182.reuse, 0x38, PT ;  /* 0x00000038b600780c */ /* 0x040fe40003f84270 */
[----:B------:R-:W-:-:S02]  /*109b0*/  ISETP.GT.AND P5, PT, R182, 0x39, PT ;  /* 0x00000039b600780c */ /* 0x000fc40003fa4270 */
[----:B------:R-:W-:Y:S01]  /*109c0*/  ISETP.GT.AND P6, PT, R182, 0x28, PT ;  /* 0x00000028b600780c */ /* 0x000fe20003fc4270 */
[----:B------:R-:W-:Y:S01]  /*109d0*/  FFMA.FTZ R182, R153, R13, -R168 ;  /* 0x0000000d99b67223 */ /* 0x000fe200000108a8 */
[----:B------:R-:W-:Y:S08]  /*109e0*/  MUFU.EX2 R171, R171 ;  /* 0x000000ab00ab7308 */ /* 0x000ff00000000800 */
[----:B------:R0:W1:Y:S08]  /*109f0*/  MUFU.EX2 R153, R154 ;  /* 0x0000009a00997308 */ /* 0x0000700000000800 */
[----:B------:R-:W2:Y:S01]  /*10a00*/  MUFU.EX2 R155, R155 ;  /* 0x0000009b009b7308 */ /* 0x000ea20000000800 */
[----:B0-----:R-:W-:-:S05]  /*10a10*/  VIADD R154, R15, 0x38840 ;  /* 0x000388400f9a7836 */ /* 0x001fca0000000000 */
[----:B------:R-:W-:Y:S01]  /*10a20*/  PRMT R154, R189, 0x654, R154 ;  /* 0x00000654bd9a7816 */ /* 0x000fe2000000009a */
[----:B-1----:R-:W-:-:S03]  /*10a30*/  FFMA.FTZ R12, R171, R12, R153 ;  /* 0x0000000cab0c7223 */ /* 0x002fc60000010099 */
[----:B------:R0:W-:Y:S02]  /*10a40*/  SYNCS.ARRIVE.TRANS64.RED.A1T0 RZ, [R154+URZ], RZ ;  /* 0x000000ff9aff79a7 */ /* 0x0001e4000810043f */
[----:B0-----:R-:W-:Y:S01]  /*10a50*/  FMNMX.FTZ R154, R152, R20, !PT ;  /* 0x00000014989a7209 */ /* 0x001fe20007810000 */
[C---:B--2---:R-:W-:Y:S01]  /*10a60*/  FADD.FTZ R12, R155.reuse, R12 ;  /* 0x0000000c9b0c7221 */ /* 0x044fe20000010000 */
[----:B------:R-:W-:Y:S02]  /*10a70*/  F2FP.BF16.F32.PACK_AB R153, R155, R153 ;  /* 0x000000999b99723e */ /* 0x000fe400000010ff */
[----:B------:R-:W-:Y:S01]  /*10a80*/  FMNMX.FTZ R155, R179, R154, !PT ;  /* 0x0000009ab39b7209 */ /* 0x000fe20007810000 */
[----:B------:R-:W-:-:S03]  /*10a90*/  FFMA.FTZ R158, R158, R13, -R168 ;  /* 0x0000000d9e9e7223 */ /* 0x000fc600000108a8 */
        /* <DEDUP_REMOVED lines=12> */
[----:B------:R-:W-:Y:S01]  /*10b60*/  FMNMX.FTZ R168, R157, R155, !PT ;  /* 0x0000009b9da87209 */ /* 0x000fe20007810000 */
[----:B------:R-:W-:-:S03]  /*10b70*/  FMUL.FTZ R173, R173, UR39 ;  /* 0x00000027adad7c20 */ /* 0x000fc60008410000 */
[----:B------:R-:W-:Y:S01]  /*10b80*/  FMNMX.FTZ R168, R160, R168, !PT ;  /* 0x000000a8a0a87209 */ /* 0x000fe20007810000 */
[----:B------:R0:W1:Y:S03]  /*10b90*/  MUFU.TANH R154, R173 ;  /* 0x000000ad009a7308 */ /* 0x0000660000002400 */
[----:B------:R-:W-:Y:S01]  /*10ba0*/  FMNMX.FTZ R168, R161, R168, !PT ;  /* 0x000000a8a1a87209 */ /* 0x000fe20007810000 */
[----:B------:R-:W-:-:S03]  /*10bb0*/  FMUL.FTZ R176, R176, UR39 ;  /* 0x00000027b0b07c20 */ /* 0x000fc60008410000 */
[----:B------:R-:W-:Y:S01]  /*10bc0*/  FMNMX.FTZ R168, R164, R168, !PT ;  /* 0x000000a8a4a87209 */ /* 0x000fe20007810000 */
[----:B0-----:R-:W-:Y:S01]  /*10bd0*/  FMUL.FTZ R173, R177, UR39 ;  /* 0x00000027b1ad7c20 */ /* 0x001fe20008410000 */
[----:B------:R0:W2:Y:S02]  /*10be0*/  MUFU.TANH R155, R176 ;  /* 0x000000b0009b7308 */ /* 0x0000a40000002400 */
[----:B------:R-:W-:-:S04]  /*10bf0*/  FMNMX.FTZ R168, R165, R168, !PT ;  /* 0x000000a8a5a87209 */ /* 0x000fc80007810000 */
[----:B------:R-:W-:Y:S01]  /*10c00*/  FMNMX.FTZ R168, R200, R168, !PT ;  /* 0x000000a8c8a87209 */ /* 0x000fe20007810000 */
[----:B0-----:R-:W-:Y:S01]  /*10c10*/  FMUL.FTZ R176, R180, UR39 ;  /* 0x00000027b4b07c20 */ /* 0x001fe20008410000 */
[----:B------:R-:W0:Y:S01]  /*10c20*/  MUFU.TANH R173, R173 ;  /* 0x000000ad00ad7308 */ /* 0x000e220000002400 */
[----:B------:R-:W-:Y:S01]  /*10c30*/  FMUL.FTZ R180, R181, UR39 ;  /* 0x00000027b5b47c20 */ /* 0x000fe20008410000 */
[----:B------:R-:W-:Y:S02]  /*10c40*/  FSEL R21, R21, -INF , P6 ;  /* 0xff80000015157808 */ /* 0x000fe40003000000 */
[----:B------:R-:W-:-:S04]  /*10c50*/  FMNMX.FTZ R168, R201, R168, !PT ;  /* 0x000000a8c9a87209 */ /* 0x000fc80007810000 */
[----:B------:R-:W3:Y:S01]  /*10c60*/  MUFU.TANH R176, R176 ;  /* 0x000000b000b07308 */ /* 0x000ee20000002400 */
[----:B-1----:R-:W-:Y:S02]  /*10c70*/  FSEL R177, R154, -INF , P1 ;  /* 0xff8000009ab17808 */ /* 0x002fe40000800000 */
[----:B------:R-:W-:-:S05]  /*10c80*/  FMNMX.FTZ R168, R21, R168, !PT ;  /* 0x000000a815a87209 */ /* 0x000fca0007810000 */
[----:B------:R-:W1:Y:S01]  /*10c90*/  MUFU.TANH R180, R180 ;  /* 0x000000b400b47308 */ /* 0x000e620000002400 */
[----:B--2---:R-:W-:Y:S02]  /*10ca0*/  FSEL R154, R155, -INF , P2 ;  /* 0xff8000009b9a7808 */ /* 0x004fe40001000000 */
[----:B------:R-:W-:Y:S02]  /*10cb0*/  FMNMX.FTZ R168, R177, R168, !PT ;  /* 0x000000a8b1a87209 */ /* 0x000fe40007810000 */
[----:B0-----:R-:W-:Y:S02]  /*10cc0*/  FSEL R173, R173, -INF , P3 ;  /* 0xff800000adad7808 */ /* 0x001fe40001800000 */
[----:B------:R-:W-:Y:S02]  /*10cd0*/  FMNMX.FTZ R168, R154, R168, !PT ;  /* 0x000000a89aa87209 */ /* 0x000fe40007810000 */
[----:B---3--:R-:W-:Y:S02]  /*10ce0*/  FSEL R176, R176, -INF , P4 ;  /* 0xff800000b0b07808 */ /* 0x008fe40002000000 */
[----:B------:R-:W-:-:S04]  /*10cf0*/  FMNMX.FTZ R168, R173, R168, !PT ;  /* 0x000000a8ada87209 */ /* 0x000fc80007810000 */
[----:B------:R-:W-:Y:S02]  /*10d00*/  FMNMX.FTZ R168, R176, R168, !PT ;  /* 0x000000a8b0a87209 */ /* 0x000fe40007810000 */
[----:B-1----:R-:W-:-:S04]  /*10d10*/  FSEL R180, R180, -INF , P5 ;  /* 0xff800000b4b47808 */ /* 0x002fc80002800000 */
[----:B------:R-:W-:-:S05]  /*10d20*/  FMNMX.FTZ R168, R180, R168, !PT ;  /* 0x000000a8b4a87209 */ /* 0x000fca0007810000 */
[----:B------:R-:W0:Y:S02]  /*10d30*/  SHFL.BFLY PT, R155, R168, 0x2, 0x1f ;  /* 0x0c401f00a89b7f89 */ /* 0x000e2400000e0000 */
[----:B0-----:R-:W-:-:S05]  /*10d40*/  FMNMX.FTZ R168, R168, R155, !PT ;  /* 0x0000009ba8a87209 */ /* 0x001fca0007810000 */
[----:B------:R-:W0:Y:S01]  /*10d50*/  SHFL.BFLY PT, R181, R168, 0x1, 0x1f ;  /* 0x0c201f00a8b57f89 */ /* 0x000e2200000e0000 */
[----:B------:R-:W-:Y:S08]  /*10d60*/  MUFU.EX2 R155, R158 ;  /* 0x0000009e009b7308 */ /* 0x000ff00000000800 */
[----:B------:R1:W-:Y:S01]  /*10d70*/  MUFU.EX2 R158, R163 ;  /* 0x000000a3009e7308 */ /* 0x0003e20000000800 */
[----:B0-----:R-:W-:-:S04]  /*10d80*/  FMNMX.FTZ R168, R168, R181, !PT ;  /* 0x000000b5a8a87209 */ /* 0x001fc80007810000 */
[----:B------:R-:W-:-:S04]  /*10d90*/  FSETP.NEU.FTZ.AND P2, PT, R168, -INF , PT ;  /* 0xff800000a800780b */ /* 0x000fc80003f5d000 */
[----:B-1----:R-:W-:-:S05]  /*10da0*/  FSEL R163, R168, RZ, P2 ;  /* 0x000000ffa8a37208 */ /* 0x002fca0001000000 */
[----:B------:R-:W-:Y:S01]  /*10db0*/  FADD.FTZ R163, -R163, R20 ;  /* 0x00000014a3a37221 */ /* 0x000fe20000010100 */
[----:B------:R-:W-:-:S03]  /*10dc0*/  ISETP.NE.AND P1, PT, R212, RZ, PT ;  /* 0x000000ffd400720c */ /* 0x000fc60003f25270 */
[----:B------:R-:W-:-:S06]  /*10dd0*/  FMUL.FTZ R163, R163, R13 ;  /* 0x0000000da3a37220 */ /* 0x000fcc0000410000 */
[----:B------:R-:W0:Y:S04]  /*10de0*/  MUFU.EX2 R163, R163 ;  /* 0x000000a300a37308 */ /* 0x000e280000000800 */
[----:B------:R-:W-:-:S04]  /*10df0*/  @!P1 IMAD R20, R197, 0x40, R193 ;  /* 0x00000040c5149824 */ /* 0x000fc800078e02c1 */
[----:B------:R-:W-:-:S05]  /*10e00*/  @!P1 IMAD R20, R20, 0x4, R17 ;  /* 0x0000000414149824 */ /* 0x000fca00078e0211 */
[----:B------:R-:W-:Y:S04]  /*10e10*/  @!P1 STS [R20+0x38420], R171 ;  /* 0x038420ab14009388 */ /* 0x000fe80000000800 */
[----:B0-----:R0:W-:Y:S02]  /*10e20*/  @!P1 STS [R20+0x38400], R163 ;  /* 0x038400a314009388 */ /* 0x0011e40000000800 */
[----:B0-----:R-:W-:-:S05]  /*10e30*/  FMUL.FTZ R20, R168, R13 ;  /* 0x0000000da8147220 */ /* 0x001fca0000410000 */
[----:B------:R-:W-:-:S05]  /*10e40*/  FSEL R20, R20, RZ, P2 ;  /* 0x000000ff14147208 */ /* 0x000fca0001000000 */
[-CC-:B------:R-:W-:Y:S01]  /*10e50*/  FFMA.FTZ R152, R152, R13.reuse, -R20.reuse ;  /* 0x0000000d98987223 */ /* 0x180fe20000010814 */
[-CC-:B------:R-:W-:Y:S01]  /*10e60*/  FFMA.FTZ R179, R179, R13.reuse, -R20.reuse ;  /* 0x0000000db3b37223 */ /* 0x180fe20000010814 */
[-CC-:B------:R-:W-:Y:S01]  /*10e70*/  FFMA.FTZ R156, R156, R13.reuse, -R20.reuse ;  /* 0x0000000d9c9c7223 */ /* 0x180fe20000010814 */
[----:B------:R-:W-:Y:S08]  /*10e80*/  MUFU.EX2 R159, R159 ;  /* 0x0000009f009f7308 */ /* 0x000ff00000000800 */
[----:B------:R-:W0:Y:S01]  /*10e90*/  MUFU.EX2 R152, R152 ;  /* 0x0000009800987308 */ /* 0x000e220000000800 */
[-CC-:B------:R-:W-:Y:S01]  /*10ea0*/  FFMA.FTZ R157, R157, R13.reuse, -R20.reuse ;  /* 0x0000000d9d9d7223 */ /* 0x180fe20000010814 */
[-CC-:B------:R-:W-:Y:S01]  /*10eb0*/  FFMA.FTZ R183, R164, R13.reuse, -R20.reuse ;  /* 0x0000000da4b77223 */ /* 0x180fe20000010814 */
[----:B------:R-:W-:-:S05]  /*10ec0*/  FFMA.FTZ R164, R21, R13, -R20 ;  /* 0x0000000d15a47223 */ /* 0x000fca0000010814 */
[----:B------:R-:W1:Y:S01]  /*10ed0*/  MUFU.EX2 R197, R179 ;  /* 0x000000b300c57308 */ /* 0x000e620000000800 */
[----:B------:R-:W-:Y:S01]  /*10ee0*/  FFMA.FTZ R160, R160, R13, -R20 ;  /* 0x0000000da0a07223 */ /* 0x000fe20000010814 */
[----:B------:R-:W-:-:S06]  /*10ef0*/  IMAD.MOV.U32 R21, RZ, RZ, 0x40000040 ;  /* 0x40000040ff157424 */ /* 0x000fcc00078e00ff */
[----:B------:R-:W2:Y:S01]  /*10f00*/  MUFU.EX2 R162, R162 ;  /* 0x000000a200a27308 */ /* 0x000ea20000000800 */
[----:B------:R-:W-:-:S07]  /*10f10*/  FFMA.FTZ R181, R161, R13, -R20 ;  /* 0x0000000da1b57223 */ /* 0x000fce0000010814 */
[----:B------:R-:W3:Y:S01]  /*10f20*/  MUFU.EX2 R156, R156 ;  /* 0x0000009c009c7308 */ /* 0x000ee20000000800 */
[----:B------:R-:W-:Y:S01]  /*10f30*/  R2UR UR7, R21 ;  /* 0x00000000150772ca */ /* 0x000fe200000e0000 */
[----:B------:R-:W-:Y:S01]  /*10f40*/  FADD.FTZ R21, R155, R12 ;  /* 0x0000000c9b157221 */ /* 0x000fe20000010000 */
[----:B0-----:R-:W-:-:S05]  /*10f50*/  FFMA.FTZ R0, R163, R0, R152 ;  /* 0x00000000a3007223 */ /* 0x001fca0000010098 */
[----:B------:R0:W5:Y:S01]  /*10f60*/  MUFU.EX2 R202, R157 ;  /* 0x0000009d00ca7308 */ /* 0x0001620000000800 */
[----:B------:R-:W-:Y:S01]  /*10f70*/  FADD.FTZ R21, R159, R21 ;  /* 0x000000159f157221 */ /* 0x000fe20000010000 */
[----:B-1----:R-:W-:-:S06]  /*10f80*/  FADD.FTZ R0, R197, R0 ;  /* 0x00000000c5007221 */ /* 0x002fcc0000010000 */
[----:B------:R-:W1:Y:S01]  /*10f90*/  MUFU.EX2 R160, R160 ;  /* 0x000000a000a07308 */ /* 0x000e620000000800 */
[-CC-:B------:R-:W-:Y:S01]  /*10fa0*/  FFMA.FTZ R165, R165, R13.reuse, -R20.reuse ;  /* 0x0000000da5a57223 */ /* 0x180fe20000010814 */
[----:B------:R-:W-:Y:S01]  /*10fb0*/  FFMA.FTZ R177, R177, R13, -R20 ;  /* 0x0000000db1b17223 */ /* 0x000fe20000010814 */
[----:B--2---:R-:W-:-:S05]  /*10fc0*/  FADD.FTZ R21, R162, R21 ;  /* 0x00000015a2157221 */ /* 0x004fca0000010000 */
[----:B------:R-:W2:Y:S01]  /*10fd0*/  MUFU.EX2 R181, R181 ;  /* 0x000000b500b57308 */ /* 0x000ea20000000800 */
[-CC-:B------:R-:W-:Y:S01]  /*10fe0*/  FFMA.FTZ R176, R176, R13.reuse, -R20.reuse ;  /* 0x0000000db0b07223 */ /* 0x180fe20000010814 */
[-C--:B------:R-:W-:Y:S01]  /*10ff0*/  FFMA.FTZ R180, R180, R13.reuse, -R20 ;  /* 0x0000000db4b47223 */ /* 0x080fe20000010814 */
[----:B---3--:R-:W-:Y:S01]  /*11000*/  FADD.FTZ R0, R156, R0 ;  /* 0x000000009c007221 */ /* 0x008fe20000010000 */
[-CC-:B------:R-:W-:Y:S01]  /*11010*/  FFMA.FTZ R200, R200, R13.reuse, -R20.reuse ;  /* 0x0000000dc8c87223 */ /* 0x180fe20000010814 */
[----:B------:R-:W-:-:S03]  /*11020*/  FFMA.FTZ R201, R201, R13, -R20 ;  /* 0x0000000dc9c97223 */ /* 0x000fc60000010814 */
[----:B------:R-:W3:Y:S01]  /*11030*/  MUFU.EX2 R183, R183 ;  /* 0x000000b700b77308 */ /* 0x000ee20000000800 */
[-CC-:B------:R-:W-:Y:S01]  /*11040*/  FFMA.FTZ R154, R154, R13.reuse, -R20.reuse ;  /* 0x0000000d9a9a7223 */ /* 0x180fe20000010814 */
[----:B------:R-:W-:Y:S01]  /*11050*/  FFMA.FTZ R161, R173, R13, -R20 ;  /* 0x0000000dada17223 */ /* 0x000fe20000010814 */
[C---:B------:R-:W-:Y:S01]  /*11060*/  FADD.FTZ R21, R158.reuse, R21 ;  /* 0x000000159e157221 */ /* 0x040fe20000010000 */
[----:B0-----:R-:W-:Y:S01]  /*11070*/  F2FP.BF16.F32.PACK_AB R157, R158, R162 ;  /* 0x000000a29e9d723e */ /* 0x001fe200000010ff */
[----:B-----5:R-:W-:-:S03]  /*11080*/  FADD.FTZ R158, R202, R0 ;  /* 0x00000000ca9e7221 */ /* 0x020fc60000010000 */
[----:B------:R-:W0:Y:S01]  /*11090*/  MUFU.EX2 R166, R166 ;  /* 0x000000a600a67308 */ /* 0x000e220000000800 */
[----:B------:R-:W-:Y:S01]  /*110a0*/  F2FP.BF16.F32.PACK_AB R152, R197, R152 ;  /* 0x00000098c598723e */ /* 0x000fe200000010ff */
[----:B-1----:R-:W-:-:S06]  /*110b0*/  FADD.FTZ R158, R160, R158 ;  /* 0x0000009ea09e7221 */ /* 0x002fcc0000010000 */
[----:B------:R-:W1:Y:S08]  /*110c0*/  MUFU.EX2 R165, R165 ;  /* 0x000000a500a57308 */ /* 0x000e700000000800 */
[----:B------:R-:W5:Y:S01]  /*110d0*/  MUFU.EX2 R167, R167 ;  /* 0x000000a700a77308 */ /* 0x000f620000000800 */
[----:B--2---:R-:W-:-:S07]  /*110e0*/  FADD.FTZ R158, R181, R158 ;  /* 0x0000009eb59e7221 */ /* 0x004fce0000010000 */
[----:B------:R-:W-:Y:S08]  /*110f0*/  MUFU.EX2 R170, R170 ;  /* 0x000000aa00aa7308 */ /* 0x000ff00000000800 */
[----:B------:R-:W2:Y:S08]  /*11100*/  MUFU.EX2 R172, R172 ;  /* 0x000000ac00ac7308 */ /* 0x000eb00000000800 */
[----:B------:R-:W-:Y:S08]  /*11110*/  MUFU.EX2 R174, R174 ;  /* 0x000000ae00ae7308 */ /* 0x000ff00000000800 */
[----:B------:R-:W-:Y:S08]  /*11120*/  MUFU.EX2 R175, R175 ;  /* 0x000000af00af7308 */ /* 0x000ff00000000800 */
[----:B------:R-:W-:Y:S08]  /*11130*/  MUFU.EX2 R12, R200 ;  /* 0x000000c8000c7308 */ /* 0x000ff00000000800 */
[----:B------:R-:W4:Y:S08]  /*11140*/  MUFU.EX2 R173, R201 ;  /* 0x000000c900ad7308 */ /* 0x000f300000000800 */
[----:B------:R-:W-:Y:S08]  /*11150*/  MUFU.EX2 R179, R164 ;  /* 0x000000a400b37308 */ /* 0x000ff00000000800 */
[----:B------:R-:W4:Y:S08]  /*11160*/  MUFU.EX2 R177, R177 ;  /* 0x000000b100b17308 */ /* 0x000f300000000800 */
[----:B------:R-:W-:Y:S08]  /*11170*/  MUFU.EX2 R178, R178 ;  /* 0x000000b200b27308 */ /* 0x000ff00000000800 */
[----:B------:R-:W-:Y:S08]  /*11180*/  MUFU.EX2 R182, R182 ;  /* 0x000000b600b67308 */ /* 0x000ff00000000800 */
[----:B------:R-:W-:Y:S08]  /*11190*/  MUFU.EX2 R198, R198 ;  /* 0x000000c600c67308 */ /* 0x000ff00000000800 */
[----:B------:R-:W-:Y:S08]  /*111a0*/  MUFU.EX2 R199, R199 ;  /* 0x000000c700c77308 */ /* 0x000ff00000000800 */
[----:B------:R1:W-:Y:S08]  /*111b0*/  MUFU.EX2 R0, R154 ;  /* 0x0000009a00007308 */ /* 0x0003f00000000800 */
[----:B------:R2:W4:Y:S08]  /*111c0*/  MUFU.EX2 R197, R161 ;  /* 0x000000a100c57308 */ /* 0x0005300000000800 */
[----:B------:R-:W-:Y:S08]  /*111d0*/  MUFU.EX2 R176, R176 ;  /* 0x000000b000b07308 */ /* 0x000ff00000000800 */
[----:B------:R-:W4:Y:S01]  /*111e0*/  MUFU.EX2 R180, R180 ;  /* 0x000000b400b47308 */ /* 0x000f220000000800 */
[----:B---3--:R-:W-:Y:S01]  /*111f0*/  FADD.FTZ R158, R183, R158 ;  /* 0x0000009eb79e7221 */ /* 0x008fe20000010000 */
[----:B------:R-:W-:-:S02]  /*11200*/  IMAD R20, R22, 0x1000, R210 ;  /* 0x0000100016147824 */ /* 0x000fc400078e02d2 */
[----:B0-----:R-:W-:Y:S01]  /*11210*/  FADD.FTZ R21, R166, R21 ;  /* 0x00000015a6157221 */ /* 0x001fe20000010000 */
[----:B-1----:R-:W-:Y:S02]  /*11220*/  F2FP.BF16.F32.PACK_AB R154, R202, R156 ;  /* 0x0000009cca9a723e */ /* 0x002fe400000010ff */
[----:B------:R-:W-:Y:S01]  /*11230*/  F2FP.BF16.F32.PACK_AB R156, R181, R160 ;  /* 0x000000a0b59c723e */ /* 0x000fe200000010ff */
[----:B------:R-:W-:Y:S01]  /*11240*/  FADD.FTZ R181, R165, R158 ;  /* 0x0000009ea5b57221 */ /* 0x000fe20000010000 */
[----:B------:R-:W-:Y:S01]  /*11250*/  F2FP.BF16.F32.PACK_AB R155, R159, R155 ;  /* 0x0000009b9f9b723e */ /* 0x000fe200000010ff */
[----:B------:R-:W-:Y:S01]  /*11260*/  BAR.SYNC.DEFER_BLOCKING 0xf, 0x100 ;  /* 0x03c4000000007b1d */ /* 0x000fe20000010000 */
[----:B-----5:R-:W-:Y:S01]  /*11270*/  F2FP.BF16.F32.PACK_AB R159, R167, R166 ;  /* 0x000000a6a79f723e */ /* 0x020fe200000010ff */
[----:B------:R-:W-:Y:S01]  /*11280*/  FMUL.FTZ R24, R24, R163 ;  /* 0x000000a318187220 */ /* 0x000fe20000410000 */
[----:B------:R-:W-:Y:S01]  /*11290*/  F2FP.BF16.F32.PACK_AB R158, R165, R183 ;  /* 0x000000b7a59e723e */ /* 0x000fe200000010ff */
        /* <DEDUP_REMOVED lines=63> */
[----:B------:R-:W-:Y:S01]  /*11690*/  R2UR UR6, R20 ;  /* 0x00000000140672ca */ /* 0x000fe200000e0000 */
[----:B------:R-:W-:Y:S01]  /*116a0*/  FADD.FTZ R21, R167, R21 ;  /* 0x00000015a7157221 */ /* 0x000fe20000010000 */
[----:B--2---:R-:W-:Y:S01]  /*116b0*/  F2FP.BF16.F32.PACK_AB R161, R172, R170 ;  /* 0x000000aaaca1723e */ /* 0x004fe200000010ff */
[-C--:B------:R-:W-:Y:S01]  /*116c0*/  FMUL.FTZ R26, R26, R171.reuse ;  /* 0x000000ab1a1a7220 */ /* 0x080fe20000410000 */
[----:B----4-:R-:W-:Y:S01]  /*116d0*/  F2FP.BF16.F32.PACK_AB R160, R173, R12 ;  /* 0x0000000cada0723e */ /* 0x010fe200000010ff */
[----:B------:R-:W-:Y:S01]  /*116e0*/  FMUL.FTZ R27, R27, R171 ;  /* 0x000000ab1b1b7220 */ /* 0x000fe20000410000 */
[----:B------:R-:W-:Y:S01]  /*116f0*/  F2FP.BF16.F32.PACK_AB R162, R177, R179 ;  /* 0x000000b3b1a2723e */ /* 0x000fe200000010ff */
[-C--:B------:R-:W-:Y:S01]  /*11700*/  FMUL.FTZ R30, R30, R171.reuse ;  /* 0x000000ab1e1e7220 */ /* 0x080fe20000410000 */
        /* <DEDUP_REMOVED lines=62> */
[----:B------:R-:W-:-:S02]  /*11af0*/  F2FP.BF16.F32.PACK_AB R164, R197, R0 ;  /* 0x00000000c5a4723e */ /* 0x000fc400000010ff */
[----:B------:R-:W-:Y:S02]  /*11b00*/  F2FP.BF16.F32.PACK_AB R165, R182, R178 ;  /* 0x000000b2b6a5723e */ /* 0x000fe400000010ff */
[----:B------:R-:W-:Y:S02]  /*11b10*/  F2FP.BF16.F32.PACK_AB R166, R180, R176 ;  /* 0x000000b0b4a6723e */ /* 0x000fe400000010ff */
[----:B------:R-:W-:Y:S01]  /*11b20*/  F2FP.BF16.F32.PACK_AB R167, R199, R198 ;  /* 0x000000c6c7a7723e */ /* 0x000fe200000010ff */
[----:B------:R0:W-:Y:S04]  /*11b30*/  STSM.16.M88.4 [R227+0x36400], R152 ;  /* 0x03640098e3007844 */ /* 0x0001e80000000200 */
[----:B------:R1:W-:Y:S04]  /*11b40*/  STSM.16.M88.4 [R228], R156 ;  /* 0x0000009ce4007844 */ /* 0x0003e80000000200 */
[----:B------:R1:W-:Y:S04]  /*11b50*/  STSM.16.M88.4 [R203], R160 ;  /* 0x000000a0cb007844 */ /* 0x0003e80000000200 */
[----:B------:R1:W-:Y:S01]  /*11b60*/  STSM.16.M88.4 [R229], R164 ;  /* 0x000000a4e5007844 */ /* 0x0003e20000000200 */
[----:B------:R-:W-:-:S06]  /*11b70*/  WARPGROUP.ARRIVE ;  /* 0x00000000000079c5 */ /* 0x000fcc0000000000 */
[----:B------:R-:W-:Y:S03]  /*11b80*/  HGMMA.64x256x16.F32.BF16 R24, R152, gdesc[UR4].tnspB, R24, gsb0 ;  /* 0x43e0000498187df0 */ /* 0x000fe60008001818 */
[----:B------:R-:W-:Y:S02]  /*11b90*/  WARPGROUP.DEPBAR.LE gsb0, 0x0 ;  /* 0x00008000000079c5 */ /* 0x000fe40000010000 */
[----:B0-----:R-:W-:Y:S02]  /*11ba0*/  VIADD R152, R20, 0x80 ;  /* 0x0000008014987836 */ /* 0x001fe40000000000 */
[----:B------:R-:W-:-:S03]  /*11bb0*/  IMAD.MOV.U32 R153, RZ, RZ, 0x40000040 ;  /* 0x40000040ff997424 */ /* 0x000fc600078e00ff */
[----:B------:R-:W-:Y:S02]  /*11bc0*/  R2UR UR6, R152 ;  /* 0x00000000980672ca */ /* 0x000fe400000e0000 */
[----:B------:R-:W-:Y:S01]  /*11bd0*/  R2UR UR7, R153 ;  /* 0x00000000990772ca */ /* 0x000fe200000e0000 */
[----:B------:R-:W-:-:S15]  /*11be0*/  WARPGROUP.ARRIVE ;  /* 0x00000000000079c5 */ /* 0x000fde0000000000 */
[----:B------:R-:W-:Y:S01]  /*11bf0*/  HGMMA.64x256x16.F32.BF16 R24, R156, gdesc[UR4].tnspB, R24, gsb0 ;  /* 0x43e000049c187df0 */ /* 0x000fe20008001818 */
[----:B------:R-:W-:Y:S02]  /*11c00*/  VIADD R152, R20, 0x100 ;  /* 0x0000010014987836 */ /* 0x000fe40000000000 */
[----:B------:R-:W-:-:S03]  /*11c10*/  IMAD.MOV.U32 R153, RZ, RZ, 0x40000040 ;  /* 0x40000040ff997424 */ /* 0x000fc600078e00ff */
[----:B------:R-:W-:Y:S02]  /*11c20*/  R2UR UR6, R152 ;  /* 0x00000000980672ca */ /* 0x000fe400000e0000 */
[----:B------:R-:W-:Y:S01]  /*11c30*/  R2UR UR7, R153 ;  /* 0x00000000990772ca */ /* 0x000fe200000e0000 */
[----:B------:R-:W-:Y:S01]  /*11c40*/  FADD.FTZ R171, R170, R21 ;  /* 0x00000015aaab7221 */ /* 0x000fe20000010000 */
[----:B------:R-:W-:Y:S02]  /*11c50*/  VIADD R20, R20, 0x180 ;  /* 0x0000018014147836 */ /* 0x000fe40000000000 */
[----:B------:R-:W-:Y:S01]  /*11c60*/  IMAD.MOV.U32 R21, RZ, RZ, 0x40000040 ;  /* 0x40000040ff157424 */ /* 0x000fe200078e00ff */
[----:B------:R-:W-:Y:S02]  /*11c70*/  WARPGROUP.DEPBAR.LE gsb0, 0x0 ;  /* 0x00008000000079c5 */ /* 0x000fe40000010000 */
[----:B------:R-:W-:-:S13]  /*11c80*/  WARPGROUP.ARRIVE ;  /* 0x00000000000079c5 */ /* 0x000fda0000000000 */
[----:B------:R-:W-:Y:S01]  /*11c90*/  HGMMA.64x256x16.F32.BF16 R24, R160, gdesc[UR4].tnspB, R24, gsb0 ;  /* 0x43e00004a0187df0 */ /* 0x000fe20008001818 */
[----:B------:R-:W-:Y:S02]  /*11ca0*/  R2UR UR6, R20 ;  /* 0x00000000140672ca */ /* 0x000fe400000e0000 */
[----:B------:R-:W-:Y:S01]  /*11cb0*/  R2UR UR7, R21 ;  /* 0x00000000150772ca */ /* 0x000fe200000e0000 */
        /* <DEDUP_REMOVED lines=29> */
.L_x_5502:
        /* <DEDUP_REMOVED lines=10> */
.L_x_5490:
[----:B------:R-:W-:Y:S05]  /*11f30*/  BSYNC B1 ;  /* 0x0000000000017941 */ /* 0x000fea0003800000 */
.L_x_5489:
[----:B0-----:R-:W2:Y:S01]  /*11f40*/  LDL R15, [R1+0xc] ;  /* 0x00000c00010f7983 */ /* 0x001ea20000100800 */
[----:B------:R-:W-:Y:S01]  /*11f50*/  BSSY B0, `(.L_x_5504) ;  /* 0x000036c000007945 */ /* 0x000fe20003800000 */
[----:B--2---:R-:W-:-:S13]  /*11f60*/  ISETP.GE.AND P1, PT, R14, R15, PT ;  /* 0x0000000f0e00720c */ /* 0x004fda0003f26270 */
[----:B------:R-:W-:Y:S05]  /*11f70*/  @!P1 BRA `(.L_x_5505) ;  /* 0x0000003400a49947 */ /* 0x000fea0003800000 */
[----:B------:R-:W-:Y:S02]  /*11f80*/  IMAD.MOV.U32 R20, RZ, RZ, R169 ;  /* 0x000000ffff147224 */ /* 0x000fe400078e00a9 */
[----:B------:R-:W-:Y:S02]  /*11f90*/  IMAD.MOV.U32 R197, RZ, RZ, R168 ;  /* 0x000000ffffc57224 */ /* 0x000fe400078e00a8 */
[----:B------:R-:W-:-:S07]  /*11fa0*/  IMAD.MOV.U32 R21, RZ, RZ, R22 ;  /* 0x000000ffff157224 */ /* 0x000fce00078e0016 */
.L_x_5518:
[----:B------:R-:W-:-:S05]  /*11fb0*/  VIADD R22, R21, 0x1 ;  /* 0x0000000115167836 */ /* 0x000fca0000000000 */
[----:B------:R-:W-:-:S04]  /*11fc0*/  ISETP.NE.AND P1, PT, R22, 0x2, PT ;  /* 0x000000021600780c */ /* 0x000fc80003f25270 */
[----:B------:R-:W-:Y:S02]  /*11fd0*/  SEL R13, RZ, 0x1, P1 ;  /* 0x00000001ff0d7807 */ /* 0x000fe40000800000 */
[----:B------:R-:W-:Y:S02]  /*11fe0*/  SEL R22, R22, RZ, P1 ;  /* 0x000000ff16167207 */ /* 0x000fe40000800000 */
[----:B------:R-:W-:Y:S01]  /*11ff0*/  LOP3.LUT R23, R23, R13, RZ, 0x3c, !PT ;  /* 0x0000000d17177212 */ /* 0x000fe200078e3cff */
[----:B------:R-:W-:Y:S06]  /*12000*/  @!P0 BRA `(.L_x_5506) ;  /* 0x0000000000048947 */ /* 0x000fec0003800000 */
[----:B------:R-:W-:Y:S01]  /*12010*/  BPT.TRAP 0x1 ;  /* 0x000000040000795c */ /* 0x000fe20000300000 */
.L_x_5506:
[----:B------:R-:W-:Y:S01]  /*12020*/  IMAD R15, R22, 0x8, R17 ;  /* 0x00000008160f7824 */ /* 0x000fe200078e0211 */
[----:B------:R-:W-:-:S04]  /*12030*/  SHF.L.U32 R13, R23, 0x1f, RZ ;  /* 0x0000001f170d7819 */ /* 0x000fc800000006ff */
[----:B------:R0:W1:Y:S01]  /*12040*/  SYNCS.PHASECHK.TRANS64.TRYWAIT P1, [R15+URZ+0x38830], R13 ;  /* 0x0388300d0f0075a7 */ /* 0x000062000802017f */
[----:B------:R-:W-:Y:S05]  /*12050*/  @!P0 BRA `(.L_x_5507) ;  /* 0x0000000000048947 */ /* 0x000fea0003800000 */
[----:B------:R-:W-:Y:S01]  /*12060*/  BPT.TRAP 0x1 ;  /* 0x000000040000795c */ /* 0x000fe20000300000 */
.L_x_5507:
[----:B------:R-:W-:Y:S01]  /*12070*/  BSSY B1, `(.L_x_5508) ;  /* 0x0000006000017945 */ /* 0x000fe20003800000 */
[----:B------:R-:W-:Y:S02]  /*12080*/  IMAD R156, R22, 0x200, R206 ;  /* 0x00000200169c7824 */ /* 0x000fe400078e02ce */
[----:B------:R-:W-:Y:S01]  /*12090*/  IMAD.MOV.U32 R157, RZ, RZ, 0x40000040 ;  /* 0x40000040ff9d7424 */ /* 0x000fe200078e00ff */
[----:B-1----:R-:W-:Y:S06]  /*120a0*/  @P1 BRA `(.L_x_5509) ;  /* 0x0000000000081947 */ /* 0x002fec0003800000 */
[----:B------:R-:W1:Y:S02]  /*120b0*/  SYNCS.PHASECHK.TRANS64.TRYWAIT P1, [R15+URZ+0x38830], R13 ;  /* 0x0388300d0f0075a7 */ /* 0x000e64000802017f */
[----:B-1----:R-:W-:Y:S05]  /*120c0*/  @!P1 BRA `(.L_x_5510) ;  /* 0x00000130004c9947 */ /* 0x002fea0003800000 */
.L_x_5509:
[----:B------:R-:W-:Y:S05]  /*120d0*/  BSYNC B1 ;  /* 0x0000000000017941 */ /* 0x000fea0003800000 */
.L_x_5508:
        /* <DEDUP_REMOVED lines=36> */
.L_x_5511:
[----:B------:R2:W3:Y:S01]  /*12320*/  SYNCS.PHASECHK.TRANS64.TRYWAIT P1, [R15+URZ+0x38850], R13 ;  /* 0x0388500d0f0075a7 */ /* 0x0004e2000802017f */
[----:B------:R-:W-:Y:S05]  /*12330*/  @!P0 BRA `(.L_x_5512) ;  /* 0x0000000000048947 */ /* 0x000fea0003800000 */
[----:B------:R-:W-:Y:S01]  /*12340*/  BPT.TRAP 0x1 ;  /* 0x000000040000795c */ /* 0x000fe20000300000 */
.L_x_5512:
[----:B------:R-:W-:Y:S04]  /*12350*/  BSSY B1, `(.L_x_5513) ;  /* 0x0000004000017945 */ /* 0x000fe80003800000 */
[----:B---3--:R-:W-:Y:S05]  /*12360*/  @P1 BRA `(.L_x_5514) ;  /* 0x0000000000081947 */ /* 0x008fea0003800000 */
[----:B------:R-:W3:Y:S02]  /*12370*/  SYNCS.PHASECHK.TRANS64.TRYWAIT P1, [R15+URZ+0x38850], R13 ;  /* 0x0388500d0f0075a7 */ /* 0x000ee4000802017f */
[----:B---3--:R-:W-:Y:S05]  /*12380*/  @!P1 BRA `(.L_x_5515) ;  /* 0x0000012c00b09947 */ /* 0x008fea0003800000 */
.L_x_5514:
[----:B------:R-:W-:Y:S05]  /*12390*/  BSYNC B1 ;  /* 0x0000000000017941 */ /* 0x000fea0003800000 */
.L_x_5513:
        /* <DEDUP_REMOVED lines=392> */
.L_x_5516:
        /* <DEDUP_REMOVED lines=34> */
[----:B------:R-:W-:Y:S01]  /*13e40*/  FMUL.FTZ R178, R178, UR38 ;  /* 0x00000026b2b27c20 */ /* 0x000fe20008410000 */
[----:B------:R-:W-:Y:S01]  /*13e50*/  FMUL.FTZ R179, R179, UR38 ;  /* 0x00000026b3b37c20 */ /* 0x000fe20008410000 */
[----:B------:R-:W-:Y:S01]  /*13e60*/  FMUL.FTZ R182, R182, UR38 ;  /* 0x00000026b6b67c20 */ /* 0x000fe20008410000 */
[----:B------:R-:W-:Y:S01]  /*13e70*/  FMUL.FTZ R183, R183, UR38 ;  /* 0x00000026b7b77c20 */ /* 0x000fe20008410000 */
[----:B------:R-:W1:Y:S01]  /*13e80*/  MUFU.TANH R160, R160 ;  /* 0x000000a000a07308 */ /* 0x000e620000002400 */
[----:B--2---:R-:W-:-:S02]  /*13e90*/  FMNMX.FTZ R13, R156, R13, !PT ;  /* 0x0000000d9c0d7209 */ /* 0x004fc40007810000 */
[----:B------:R-:W-:-:S05]  /*13ea0*/  ISETP.NE.AND P1, PT, R212, RZ, PT ;  /* 0x000000ffd400720c */ /* 0x000fca0003f25270 */
        /* <DEDUP_REMOVED lines=28> */
[----:B------:R-:W-:Y:S08]  /*14070*/  MUFU.TANH R159, R159 ;  /* 0x0000009f009f7308 */ /* 0x000ff00000002400 */
[----:B------:R-:W-:Y:S01]  /*14080*/  MUFU.TANH R162, R162 ;  /* 0x000000a200a27308 */ /* 0x000fe20000002400 */
[----:B0-----:R-:W-:-:S07]  /*14090*/  FMNMX.FTZ R168, R168, R13, !PT ;  /* 0x0000000da8a87209 */ /* 0x001fce0007810000 */
[----:B------:R-:W-:Y:S01]  /*140a0*/  MUFU.TANH R163, R163 ;  /* 0x000000a300a37308 */ /* 0x000fe20000002400 */
[----:B------:R-:W0:Y:S07]  /*140b0*/  SHFL.BFLY PT, R13, R168, 0x1, 0x1f ;  /* 0x0c201f00a80d7f89 */ /* 0x000e2e00000e0000 */
[----:B------:R-:W-:Y:S08]  /*140c0*/  MUFU.TANH R166, R166 ;  /* 0x000000a600a67308 */ /* 0x000ff00000002400 */
[----:B------:R-:W-:Y:S08]  /*140d0*/  MUFU.TANH R167, R167 ;  /* 0x000000a700a77308 */ /* 0x000ff00000002400 */
[----:B------:R-:W-:Y:S01]  /*140e0*/  MUFU.TANH R170, R170 ;  /* 0x000000aa00aa7308 */ /* 0x000fe20000002400 */
[----:B0-----:R-:W-:Y:S01]  /*140f0*/  FMNMX.FTZ R168, R168, R13, !PT ;  /* 0x0000000da8a87209 */ /* 0x001fe20007810000 */
        /* <DEDUP_REMOVED lines=21> */
[----:B------:R-:W-:Y:S01]  /*14250*/  VIADD R197, R15, 0x38840 ;  /* 0x000388400fc57836 */ /* 0x000fe20000000000 */
[----:B------:R-:W-:Y:S04]  /*14260*/  MUFU.EX2 R153, R200 ;  /* 0x000000c800997308 */ /* 0x000fe80000000800 */
[----:B------:R-:W-:-:S04]  /*14270*/  PRMT R197, R189, 0x654, R197 ;  /* 0x00000654bdc57816 */ /* 0x000fc800000000c5 */
[----:B------:R1:W-:Y:S01]  /*14280*/  SYNCS.ARRIVE.TRANS64.RED.A1T0 RZ, [R197+URZ], RZ ;  /* 0x000000ffc5ff79a7 */ /* 0x0003e2000810043f */
[----:B------:R-:W0:Y:S01]  /*14290*/  MUFU.EX2 R152, R152 ;  /* 0x0000009800987308 */ /* 0x000e220000000800 */
[----:B-1----:R-:W-:-:S07]  /*142a0*/  FMNMX.FTZ R197, R154, R20, !PT ;  /* 0x000000149ac57209 */ /* 0x002fce0007810000 */
[----:B------:R-:W1:Y:S01]  /*142b0*/  MUFU.EX2 R199, R199 ;  /* 0x000000c700c77308 */ /* 0x000e620000000800 */
[----:B--2---:R-:W-:-:S04]  /*142c0*/  FMNMX.FTZ R197, R155, R197, !PT ;  /* 0x000000c59bc57209 */ /* 0x004fc80007810000 */
[----:B---3--:R-:W-:-:S03]  /*142d0*/  FMNMX.FTZ R197, R158, R197, !PT ;  /* 0x000000c59ec57209 */ /* 0x008fc60007810000 */
[----:B------:R-:W2:Y:S01]  /*142e0*/  MUFU.TANH R174, R174 ;  /* 0x000000ae00ae7308 */ /* 0x000ea20000002400 */
[----:B0-----:R-:W-:Y:S01]  /*142f0*/  FFMA.FTZ R0, R153, R0, R152 ;  /* 0x0000000099007223 */ /* 0x001fe20000010098 */
[----:B------:R-:W-:-:S04]  /*14300*/  FMNMX.FTZ R197, R159, R197, !PT ;  /* 0x000000c59fc57209 */ /* 0x000fc80007810000 */
[----:B------:R-:W-:Y:S02]  /*14310*/  FMNMX.FTZ R197, R162, R197, !PT ;  /* 0x000000c5a2c57209 */ /* 0x000fe40007810000 */
[----:B------:R-:W0:Y:S01]  /*14320*/  MUFU.TANH R175, R175 ;  /* 0x000000af00af7308 */ /* 0x000e220000002400 */
[C---:B-1----:R-:W-:Y:S01]  /*14330*/  FADD.FTZ R0, R199.reuse, R0 ;  /* 0x00000000c7007221 */ /* 0x042fe20000010000 */
[----:B------:R-:W-:Y:S02]  /*14340*/  F2FP.BF16.F32.PACK_AB R152, R199, R152 ;  /* 0x00000098c798723e */ /* 0x000fe400000010ff */
[----:B------:R-:W-:-:S04]  /*14350*/  FMNMX.FTZ R197, R163, R197, !PT ;  /* 0x000000c5a3c57209 */ /* 0x000fc80007810000 */
[----:B------:R-:W-:Y:S01]  /*14360*/  FMNMX.FTZ R197, R166, R197, !PT ;  /* 0x000000c5a6c57209 */ /* 0x000fe20007810000 */
[----:B------:R-:W1:Y:S03]  /*14370*/  MUFU.TANH R178, R178 ;  /* 0x000000b200b27308 */ /* 0x000e660000002400 */
[----:B------:R-:W-:-:S04]  /*14380*/  FMNMX.FTZ R197, R167, R197, !PT ;  /* 0x000000c5a7c57209 */ /* 0x000fc80007810000 */
[----:B------:R-:W-:Y:S01]  /*14390*/  FMNMX.FTZ R197, R170, R197, !PT ;  /* 0x000000c5aac57209 */ /* 0x000fe20007810000 */
[----:B------:R-:W3:Y:S03]  /*143a0*/  MUFU.TANH R179, R179 ;  /* 0x000000b300b37308 */ /* 0x000ee60000002400 */
[----:B------:R-:W-:-:S04]  /*143b0*/  FMNMX.FTZ R197, R171, R197, !PT ;  /* 0x000000c5abc57209 */ /* 0x000fc80007810000 */
[----:B--2---:R-:W-:Y:S01]  /*143c0*/  FMNMX.FTZ R199, R174, R197, !PT ;  /* 0x000000c5aec77209 */ /* 0x004fe20007810000 */
[----:B------:R-:W2:Y:S03]  /*143d0*/  MUFU.TANH R182, R182 ;  /* 0x000000b600b67308 */ /* 0x000ea60000002400 */
[----:B0-----:R-:W-:-:S04]  /*143e0*/  FMNMX.FTZ R199, R175, R199, !PT ;  /* 0x000000c7afc77209 */ /* 0x001fc80007810000 */
[----:B-1----:R-:W-:Y:S01]  /*143f0*/  FMNMX.FTZ R199, R178, R199, !PT ;  /* 0x000000c7b2c77209 */ /* 0x002fe20007810000 */
[----:B------:R-:W0:Y:S03]  /*14400*/  MUFU.TANH R197, R183 ;  /* 0x000000b700c57308 */ /* 0x000e260000002400 */
[----:B---3--:R-:W-:-:S05]  /*14410*/  FMNMX.FTZ R199, R179, R199, !PT ;  /* 0x000000c7b3c77209 */ /* 0x008fca0007810000 */
[----:B------:R-:W-:Y:S01]  /*14420*/  MUFU.EX2 R156, R156 ;  /* 0x0000009c009c7308 */ /* 0x000fe20000000800 */
[----:B--2---:R-:W-:-:S07]  /*14430*/  FMNMX.FTZ R199, R182, R199, !PT ;  /* 0x000000c7b6c77209 */ /* 0x004fce0007810000 */
[----:B------:R-:W-:Y:S01]  /*14440*/  MUFU.EX2 R160, R160 ;  /* 0x000000a000a07308 */ /* 0x000fe20000000800 */
[----:B0-----:R-:W-:-:S05]  /*14450*/  FMNMX.FTZ R200, R197, R199, !PT ;  /* 0x000000c7c5c87209 */ /* 0x001fca0007810000 */
[----:B------:R-:W0:Y:S02]  /*14460*/  SHFL.BFLY PT, R183, R200, 0x2, 0x1f ;  /* 0x0c401f00c8b77f89 */ /* 0x000e2400000e0000 */
[----:B------:R1:W-:Y:S08]  /*14470*/  MUFU.EX2 R199, R169 ;  /* 0x000000a900c77308 */ /* 0x0003f00000000800 */
[----:B------:R-:W-:Y:S08]  /*14480*/  MUFU.EX2 R161, R161 ;  /* 0x000000a100a17308 */ /* 0x000ff00000000800 */
[----:B------:R-:W-:Y:S01]  /*14490*/  MUFU.EX2 R164, R164 ;  /* 0x000000a400a47308 */ /* 0x000fe20000000800 */
[----:B0-----:R-:W-:-:S07]  /*144a0*/  FMNMX.FTZ R200, R200, R183, !PT ;  /* 0x000000b7c8c87209 */ /* 0x001fce0007810000 */
[----:B------:R-:W-:Y:S01]  /*144b0*/  MUFU.EX2 R183, R157 ;  /* 0x0000009d00b77308 */ /* 0x000fe20000000800 */
[----:B------:R-:W1:Y:S07]  /*144c0*/  SHFL.BFLY PT, R201, R200, 0x1, 0x1f ;  /* 0x0c201f00c8c97f89 */ /* 0x000e6e00000e0000 */
[----:B------:R-:W-:Y:S08]  /*144d0*/  MUFU.EX2 R165, R165 ;  /* 0x000000a500a57308 */ /* 0x000ff00000000800 */
[----:B------:R-:W-:Y:S08]  /*144e0*/  MUFU.EX2 R198, R198 ;  /* 0x000000c600c67308 */ /* 0x000ff00000000800 */
[----:B------:R-:W-:Y:S01]  /*144f0*/  MUFU.EX2 R172, R172 ;  /* 0x000000ac00ac7308 */ /* 0x000fe20000000800 */
[----:B-1----:R-:W-:-:S05]  /*14500*/  FMNMX.FTZ R169, R200, R201, !PT ;  /* 0x000000c9c8a97209 */ /* 0x002fca0007810000 */
[----:B------:R-:W-:Y:S02]  /*14510*/  FADD.FTZ R20, -R169, R20 ;  /* 0x00000014a9147221 */ /* 0x000fe40000010100 */
[----:B------:R-:W-:Y:S02]  /*14520*/  MUFU.EX2 R173, R173 ;  /* 0x000000ad00ad7308 */ /* 0x000fe40000000800 */
[----:B------:R-:W-:-:S06]  /*14530*/  FMUL.FTZ R20, R20, R13 ;  /* 0x0000000d14147220 */ /* 0x000fcc0000410000 */
[----:B------:R0:W1:Y:S08]  /*14540*/  MUFU.EX2 R157, R20 ;  /* 0x00000014009d7308 */ /* 0x0000700000000800 */
[----:B------:R-:W2:Y:S01]  /*14550*/  MUFU.EX2 R176, R176 ;  /* 0x000000b000b07308 */ /* 0x000ea20000000800 */
[----:B0-----:R-:W-:-:S04]  /*14560*/  @!P1 IMAD R20, R21, 0x40, R193 ;  /* 0x0000004015149824 */ /* 0x001fc800078e02c1 */
[----:B------:R-:W-:-:S03]  /*14570*/  @!P1 IMAD R20, R20, 0x4, R17 ;  /* 0x0000000414149824 */ /* 0x000fc600078e0211 */
[----:B------:R-:W0:Y:S02]  /*14580*/  MUFU.EX2 R177, R177 ;  /* 0x000000b100b17308 */ /* 0x000e240000000800 */
[----:B------:R-:W-:Y:S04]  /*14590*/  @!P1 STS [R20+0x38400], R153 ;  /* 0x0384009914009388 */ /* 0x000fe80000000800 */
[----:B-1----:R1:W-:Y:S02]  /*145a0*/  @!P1 STS [R20+0x38420], R157 ;  /* 0x0384209d14009388 */ /* 0x0023e40000000800 */
[----:B------:R-:W3:Y:S01]  /*145b0*/  MUFU.EX2 R180, R180 ;  /* 0x000000b400b47308 */ /* 0x000ee20000000800 */
[----:B-1----:R-:W-:-:S04]  /*145c0*/  FMUL.FTZ R20, R169, R13 ;  /* 0x0000000da9147220 */ /* 0x002fc80000410000 */
[-CC-:B------:R-:W-:Y:S01]  /*145d0*/  FFMA.FTZ R203, R154, R13.reuse, -R20.reuse ;  /* 0x0000000d9acb7223 */ /* 0x180fe20000010814 */
[-C--:B------:R-:W-:Y:S01]  /*145e0*/  FFMA.FTZ R211, R163, R13.reuse, -R20 ;  /* 0x0000000da3d37223 */ /* 0x080fe20000010814 */
[----:B------:R-:W-:Y:S01]  /*145f0*/  FADD.FTZ R0, R156, R0 ;  /* 0x000000009c007221 */ /* 0x000fe20000010000 */
[-CC-:B------:R-:W-:Y:S01]  /*14600*/  FFMA.FTZ R154, R167, R13.reuse, -R20.reuse ;  /* 0x0000000da79a7223 */ /* 0x180fe20000010814 */
[----:B------:R1:W4:Y:S01]  /*14610*/  MUFU.EX2 R163, R203 ;  /* 0x000000cb00a37308 */ /* 0x0003220000000800 */
[-C--:B------:R-:W-:Y:S01]  /*14620*/  FFMA.FTZ R201, R170, R13.reuse, -R20 ;  /* 0x0000000daac97223 */ /* 0x080fe20000010814 */
[----:B------:R-:W-:Y:S01]  /*14630*/  FADD.FTZ R0, R183, R0 ;  /* 0x00000000b7007221 */ /* 0x000fe20000010000 */
[-CC-:B------:R-:W-:Y:S01]  /*14640*/  FFMA.FTZ R21, R155, R13.reuse, -R20.reuse ;  /* 0x0000000d9b157223 */ /* 0x180fe20000010814 */
[-CC-:B------:R-:W-:Y:S01]  /*14650*/  FFMA.FTZ R204, R158, R13.reuse, -R20.reuse ;  /* 0x0000000d9ecc7223 */ /* 0x180fe20000010814 */
[-CC-:B------:R-:W-:Y:S01]  /*14660*/  FFMA.FTZ R205, R159, R13.reuse, -R20.reuse ;  /* 0x0000000d9fcd7223 */ /* 0x180fe20000010814 */
[-CC-:B------:R-:W-:Y:S01]  /*14670*/  FFMA.FTZ R208, R162, R13.reuse, -R20.reuse ;  /* 0x0000000da2d07223 */ /* 0x180fe20000010814 */
[-CC-:B------:R-:W-:Y:S01]  /*14680*/  FFMA.FTZ R213, R166, R13.reuse, -R20.reuse ;  /* 0x0000000da6d57223 */ /* 0x180fe20000010814 */
[-C--:B------:R-:W-:Y:S01]  /*14690*/  FFMA.FTZ R200, R179, R13.reuse, -R20 ;  /* 0x0000000db3c87223 */ /* 0x080fe20000010814 */
[----:B-1----:R-:W5:Y:S01]  /*146a0*/  LDL R203, [R1] ;  /* 0x0000000001cb7983 */ /* 0x002f620000100800 */
[----:B------:R-:W-:Y:S01]  /*146b0*/  FADD.FTZ R0, R160, R0 ;  /* 0x00000000a0007221 */ /* 0x000fe20000010000 */
[-CC-:B------:R-:W-:Y:S01]  /*146c0*/  FFMA.FTZ R162, R175, R13.reuse, -R20.reuse ;  /* 0x0000000dafa27223 */ /* 0x180fe20000010814 */
[----:B------:R-:W-:Y:S01]  /*146d0*/  MUFU.EX2 R166, R181 ;  /* 0x000000b500a67308 */ /* 0x000fe20000000800 */
[-C--:B------:R-:W-:Y:S01]  /*146e0*/  FFMA.FTZ R202, R171, R13.reuse, -R20 ;  /* 0x0000000dabca7223 */ /* 0x080fe20000010814 */
[----:B------:R-:W-:Y:S01]  /*146f0*/  FADD.FTZ R0, R161, R0 ;  /* 0x00000000a1007221 */ /* 0x000fe20000010000 */
[-CC-:B------:R-:W-:Y:S01]  /*14700*/  FFMA.FTZ R158, R174, R13.reuse, -R20.reuse ;  /* 0x0000000dae9e7223 */ /* 0x180fe20000010814 */
[-CC-:B------:R-:W-:Y:S01]  /*14710*/  FFMA.FTZ R167, R178, R13.reuse, -R20.reuse ;  /* 0x0000000db2a77223 */ /* 0x180fe20000010814 */
[-C--:B------:R-:W-:Y:S01]  /*14720*/  FFMA.FTZ R155, R182, R13.reuse, -R20 ;  /* 0x0000000db69b7223 */ /* 0x080fe20000010814 */
[----:B------:R-:W-:Y:S01]  /*14730*/  FADD.FTZ R0, R164, R0 ;  /* 0x00000000a4007221 */ /* 0x000fe20000010000 */
[----:B------:R-:W-:-:S03]  /*14740*/  FFMA.FTZ R159, R197, R13, -R20 ;  /* 0x0000000dc59f7223 */ /* 0x000fc60000010814 */
[----:B------:R-:W-:-:S04]  /*14750*/  FADD.FTZ R0, R165, R0 ;  /* 0x00000000a5007221 */ /* 0x000fc80000010000 */
[----:B------:R-:W-:-:S04]  /*14760*/  FADD.FTZ R0, R198, R0 ;  /* 0x00000000c6007221 */ /* 0x000fc80000010000 */
[----:B------:R-:W-:Y:S01]  /*14770*/  FADD.FTZ R0, R199, R0 ;  /* 0x00000000c7007221 */ /* 0x000fe20000010000 */
[----:B------:R1:W-:Y:S03]  /*14780*/  MUFU.EX2 R181, R154 ;  /* 0x0000009a00b57308 */ /* 0x0003e60000000800 */
[----:B------:R-:W-:-:S05]  /*14790*/  FADD.FTZ R0, R172, R0 ;  /* 0x00000000ac007221 */ /* 0x000fca0000010000 */
[----:B------:R-:W4:Y:S01]  /*147a0*/  MUFU.EX2 R170, R21 ;  /* 0x0000001500aa7308 */ /* 0x000f220000000800 */
[----:B-1----:R-:W-:Y:S01]  /*147b0*/  F2FP.BF16.F32.PACK_AB R154, R183, R156 ;  /* 0x0000009cb79a723e */ /* 0x002fe200000010ff */
[----:B------:R-:W-:Y:S01]  /*147c0*/  FADD.FTZ R0, R173, R0 ;  /* 0x00000000ad007221 */ /* 0x000fe20000010000 */
[----:B------:R-:W-:Y:S02]  /*147d0*/  F2FP.BF16.F32.PACK_AB R156, R161, R160 ;  /* 0x000000a0a19c723e */ /* 0x000fe400000010ff */
[----:B------:R-:W-:-:S03]  /*147e0*/  F2FP.BF16.F32.PACK_AB R160, R199, R198 ;  /* 0x000000c6c7a0723e */ /* 0x000fc600000010ff */
[----:B------:R-:W-:Y:S01]  /*147f0*/  MUFU.EX2 R171, R204 ;  /* 0x000000cc00ab7308 */ /* 0x000fe20000000800 */
[----:B--2---:R-:W-:-:S07]  /*14800*/  FADD.FTZ R0, R176, R0 ;  /* 0x00000000b0007221 */ /* 0x004fce0000010000 */
[----:B------:R-:W1:Y:S08]  /*14810*/  MUFU.EX2 R174, R205 ;  /* 0x000000cd00ae7308 */ /* 0x000e700000000800 */
[----:B------:R-:W-:Y:S08]  /*14820*/  MUFU.EX2 R182, R201 ;  /* 0x000000c900b67308 */ /* 0x000ff00000000800 */
[----:B------:R-:W-:Y:S08]  /*14830*/  MUFU.EX2 R175, R208 ;  /* 0x000000d000af7308 */ /* 0x000ff00000000800 */
[----:B------:R-:W2:Y:S08]  /*14840*/  MUFU.EX2 R178, R211 ;  /* 0x000000d300b27308 */ /* 0x000eb00000000800 */
[----:B------:R-:W2:Y:S08]  /*14850*/  MUFU.EX2 R179, R213 ;  /* 0x000000d500b37308 */ /* 0x000eb00000000800 */
[----:B------:R0:W-:Y:S08]  /*14860*/  MUFU.EX2 R201, R162 ;  /* 0x000000a200c97308 */ /* 0x0001f00000000800 */
[----:B------:R-:W2:Y:S01]  /*14870*/  MUFU.EX2 R183, R202 ;  /* 0x000000ca00b77308 */ /* 0x000ea20000000800 */
[----:B0-----:R-:W-:-:S07]  /*14880*/  F2FP.BF16.F32.PACK_AB R162, R173, R172 ;  /* 0x000000acada2723e */ /* 0x001fce00000010ff */
[----:B------:R-:W0:Y:S08]  /*14890*/  MUFU.EX2 R197, R158 ;  /* 0x0000009e00c57308 */ /* 0x000e300000000800 */
[----:B------:R-:W-:Y:S08]  /*148a0*/  MUFU.EX2 R198, R167 ;  /* 0x000000a700c67308 */ /* 0x000ff00000000800 */
[----:B------:R-:W0:Y:S08]  /*148b0*/  MUFU.EX2 R200, R200 ;  /* 0x000000c800c87308 */ /* 0x000e300000000800 */
[----:B------:R1:W-:Y:S08]  /*148c0*/  MUFU.EX2 R172, R155 ;  /* 0x0000009b00ac7308 */ /* 0x0003f00000000800 */
[----:B------:R0:W0:Y:S01]  /*148d0*/  MUFU.EX2 R173, R159 ;  /* 0x0000009f00ad7308 */ /* 0x0000220000000800 */
[----:B------:R-:W-:Y:S01]  /*148e0*/  FADD.FTZ R0, R177, R0 ;  /* 0x00000000b1007221 */ /* 0x000fe20000010000 */
[----:B------:R-:W-:-:S02]  /*148f0*/  IMAD R20, R22, 0x1000, R210 ;  /* 0x0000100016147824 */ /* 0x000fc400078e02d2 */
[----:B------:R-:W-:Y:S02]  /*14900*/  IMAD.MOV.U32 R21, RZ, RZ, 0x40000040 ;  /* 0x40000040ff157424 */ /* 0x000fe400078e00ff */
[----:B---3--:R-:W-:Y:S01]  /*14910*/  FADD.FTZ R0, R180, R0 ;  /* 0x00000000b4007221 */ /* 0x008fe20000010000 */
        /* <DEDUP_REMOVED lines=64> */
[----:B----4-:R-:W-:Y:S01]  /*14d20*/  FFMA.FTZ R12, R157, R12, R163 ;  /* 0x0000000c9d0c7223 */ /* 0x010fe200000100a3 */
        /* <DEDUP_REMOVED lines=65> */
[----:B-1----:R-:W-:Y:S01]  /*15140*/  F2FP.BF16.F32.PACK_AB R155, R174, R171 ;  /* 0x000000abae9b723e */ /* 0x002fe200000010ff */
[----:B------:R-:W-:Y:S01]  /*15150*/  BAR.SYNC.DEFER_BLOCKING 0xf, 0x100 ;  /* 0x03c4000000007b1d */ /* 0x000fe20000010000 */
[----:B------:R-:W-:Y:S01]  /*15160*/  F2FP.BF16.F32.PACK_AB R158, R165, R164 ;  /* 0x000000a4a59e723e */ /* 0x000fe200000010ff */
[----:B------:R-:W-:Y:S01]  /*15170*/  FADD.FTZ R0, R166, R0 ;  /* 0x00000000a6007221 */ /* 0x000fe20000010000 */
[----:B--2---:R-:W-:Y:S02]  /*15180*/  F2FP.BF16.F32.PACK_AB R157, R178, R175 ;  /* 0x000000afb29d723e */ /* 0x004fe400000010ff */
[----:B0-----:R-:W-:Y:S02]  /*15190*/  F2FP.BF16.F32.PACK_AB R159, R181, R179 ;  /* 0x000000b3b59f723e */ /* 0x001fe400000010ff */
[----:B------:R-:W-:Y:S02]  /*151a0*/  R2UR UR6, R20 ;  /* 0x00000000140672ca */ /* 0x000fe400000e0000 */
[----:B------:R-:W-:-:S02]  /*151b0*/  R2UR UR7, R21 ;  /* 0x00000000150772ca */ /* 0x000fc400000e0000 */
[----:B------:R-:W-:Y:S02]  /*151c0*/  F2FP.BF16.F32.PACK_AB R161, R183, R182 ;  /* 0x000000b6b7a1723e */ /* 0x000fe400000010ff */
[----:B------:R-:W-:Y:S02]  /*151d0*/  F2FP.BF16.F32.PACK_AB R163, R201, R197 ;  /* 0x000000c5c9a3723e */ /* 0x000fe400000010ff */
[----:B------:R-:W-:Y:S02]  /*151e0*/  F2FP.BF16.F32.PACK_AB R164, R177, R176 ;  /* 0x000000b0b1a4723e */ /* 0x000fe400000010ff */
[----:B------:R-:W-:Y:S02]  /*151f0*/  F2FP.BF16.F32.PACK_AB R166, R166, R180 ;  /* 0x000000b4a6a6723e */ /* 0x000fe400000010ff */
[----:B------:R-:W-:Y:S02]  /*15200*/  F2FP.BF16.F32.PACK_AB R165, R200, R198 ;  /* 0x000000c6c8a5723e */ /* 0x000fe400000010ff */
[----:B------:R-:W-:Y:S01]  /*15210*/  F2FP.BF16.F32.PACK_AB R167, R173, R172 ;  /* 0x000000acada7723e */ /* 0x000fe200000010ff */
[----:B------:R0:W-:Y:S04]  /*15220*/  STSM.16.M88.4 [R227+0x36400], R152 ;  /* 0x03640098e3007844 */ /* 0x0001e80000000200 */
[----:B------:R1:W-:Y:S04]  /*15230*/  STSM.16.M88.4 [R228], R156 ;  /* 0x0000009ce4007844 */ /* 0x0003e80000000200 */
[----:B-----5:R1:W-:Y:S04]  /*15240*/  STSM.16.M88.4 [R203], R160 ;  /* 0x000000a0cb007844 */ /* 0x0203e80000000200 */
        /* <DEDUP_REMOVED lines=14> */
[----:B------:R-:W-:Y:S02]  /*15330*/  VIADD R20, R20, 0x180 ;  /* 0x0000018014147836 */ /* 0x000fe40000000000 */
[----:B------:R-:W-:Y:S01]  /*15340*/  IMAD.MOV.U32 R21, RZ, RZ, 0x40000040 ;  /* 0x40000040ff157424 */ /* 0x000fe200078e00ff */
[----:B------:R-:W-:Y:S02]  /*15350*/  WARPGROUP.DEPBAR.LE gsb0, 0x0 ;  /* 0x00008000000079c5 */ /* 0x000fe40000010000 */
[----:B------:R-:W-:-:S14]  /*15360*/  WARPGROUP.ARRIVE ;  /* 0x00000000000079c5 */ /* 0x000fdc0000000000 */
[----:B------:R-:W-:Y:S01]  /*15370*/  HGMMA.64x256x16.F32.BF16 R24, R160, gdesc[UR4].tnspB, R24, gsb0 ;  /* 0x43e00004a0187df0 */ /* 0x000fe20008001818 */
[----:B------:R-:W-:Y:S02]  /*15380*/  R2UR UR6, R20 ;  /* 0x00000000140672ca */ /* 0x000fe400000e0000 */
[----:B------:R-:W-:Y:S01]  /*15390*/  R2UR UR7, R21 ;  /* 0x00000000150772ca */ /* 0x000fe200000e0000 */
[----:B------:R-:W-:-:S04]  /*153a0*/  FADD.FTZ R12, R170, R12 ;  /* 0x0000000caa0c7221 */ /* 0x000fc80000010000 */
        /* <DEDUP_REMOVED lines=28> */
.L_x_5517:
[----:B------:R-:W2:Y:S01]  /*15570*/  LDL R20, [R1+0xc] ;  /* 0x00000c0001147983 */ /* 0x000ea20000100800 */
[----:B------:R-:W-:Y:S02]  /*15580*/  VIADD R15, R15, 0x38860 ;  /* 0x000388600f0f7836 */ /* 0x000fe40000000000 */
[----:B------:R-:W-:Y:S02]  /*15590*/  IMAD.MOV.U32 R197, RZ, RZ, R168 ;  /* 0x000000ffffc57224 */ /* 0x000fe400078e00a8 */
[----:B------:R-:W-:Y:S01]  /*155a0*/  IMAD.MOV.U32 R21, RZ, RZ, R22 ;  /* 0x000000ffff157224 */ /* 0x000fe200078e0016 */
[----:B------:R-:W-:-:S04]  /*155b0*/  PRMT R15, R189, 0x654, R15 ;  /* 0x00000654bd0f7816 */ /* 0x000fc8000000000f */
[----:B------:R0:W-:Y:S01]  /*155c0*/  SYNCS.ARRIVE.TRANS64.RED.A1T0 RZ, [R15+URZ], RZ ;  /* 0x000000ff0fff79a7 */ /* 0x0001e2000810043f */
[C---:B--2---:R-:W-:Y:S01]  /*155d0*/  ISETP.GT.AND P1, PT, R14.reuse, R20, PT ;  /* 0x000000140e00720c */ /* 0x044fe20003f24270 */
[----:B------:R-:W-:Y:S02]  /*155e0*/  VIADD R14, R14, 0xffffffff ;  /* 0xffffffff0e0e7836 */ /* 0x000fe40000000000 */
[----:B------:R-:W-:-:S10]  /*155f0*/  IMAD.MOV.U32 R20, RZ, RZ, R169 ;  /* 0x000000ffff147224 */ /* 0x000fd400078e00a9 */
[----:B0-----:R-:W-:Y:S05]  /*15600*/  @P1 BRA `(.L_x_5518) ;  /* 0xffffffc800681947 */ /* 0x001fea000383ffff */
.L_x_5505:
[----:B------:R-:W-:Y:S05]  /*15610*/  BSYNC B0 ;  /* 0x0000000000007941 */ /* 0x000fea0003800000 */
.L_x_5504:
[----:B------:R-:W2:Y:S01]  /*15620*/  LDL.LU R15, [R1+0x68] ;  /* 0x00006800010f7983 */ /* 0x000ea20000300800 */
        /* <DEDUP_REMOVED lines=161> */
[----:B0-----:R-:W-:Y:S01]  /*16040*/  SEL R0, RZ, 0x1, P1 ;  /* 0x00000001ff007807 */ /* 0x001fe20000800000 */
[----:B------:R-:W-:Y:S06]  /*16050*/  BAR.ARV 0xe, 0x100 ;  /* 0x0384000000007b1d */ /* 0x000fec0000002000 */
[----:B------:R-:W-:-:S02]  /*16060*/  PLOP3.LUT P0, PT, PT, PT, PT, 0x8, 0x0 ;  /* 0x000000000000781c */ /* 0x000fc40003f0e170 */
[----:B------:R-:W-:Y:S02]  /*16070*/  LOP3.LUT R23, R23, R0, RZ, 0x3c, !PT ;  /* 0x0000000017177212 */ /* 0x000fe400078e3cff */
[----:B------:R-:W-:Y:S01]  /*16080*/  SEL R22, R22, RZ, P1 ;  /* 0x000000ff16167207 */ /* 0x000fe20000800000 */
[----:B--2---:R-:W-:-:S05]  /*16090*/  VIADD R15, R15, 0x1 ;  /* 0x000000010f0f7836 */ /* 0x004fca0000000000 */
[----:B------:R3:W-:Y:S03]  /*160a0*/  STL [R1+0x68], R15 ;  /* 0x0000680f01007387 */ /* 0x0007e60000100800 */
.L_x_5436:
[----:B------:R-:W-:Y:S05]  /*160b0*/  BSYNC B7 ;  /* 0x0000000000077941 */ /* 0x000fea0003800000 */
.L_x_5432:
[----:B------:R-:W4:Y:S08]  /*160c0*/  S2UR UR4, SR_CgaCtaId ;  /* 0x00000000000479c3 */ /* 0x000f300000008800 */
[----:B------:R-:W-:Y:S01]  /*160d0*/  BAR.SYNC.DEFER_BLOCKING 0x5, 0x180 ;  /* 0x0146000000007b1d */ /* 0x000fe20000010000 */
[----:B------:R-:W-:-:S05]  /*160e0*/  MOV R17, 0x400 ;  /* 0x0000040000117802 */ /* 0x000fca0000000f00 */
[----:B------:R-:W-:Y:S01]  /*160f0*/  BSSY B0, `(.L_x_5519) ;  /* 0x00004ed000007945 */ /* 0x000fe20003800000 */
[----:B----4-:R-:W-:-:S05]  /*16100*/  IMAD.U32 R189, RZ, RZ, UR4 ;  /* 0x00000004ffbd7e24 */ /* 0x010fca000f8e00ff */
[----:B------:R-:W-:-:S05]  /*16110*/  LEA R17, R189, R17, 0x18 ;  /* 0x00000011bd117211 */ /* 0x000fca00078ec0ff */
[----:B------:R4:W0:Y:S01]  /*16120*/  LDS.128 R4, [R17+0x388d0] ;  /* 0x0388d00011047984 */ /* 0x0008220000000c00 */
[----:B------:R-:W-:Y:S06]  /*16130*/  BAR.ARV 0x4, 0x180 ;  /* 0x0106000000007b1d */ /* 0x000fec0000002000 */
[----:B------:R-:W-:Y:S05]  /*16140*/  @P0 BRA `(.L_x_5520) ;  /* 0x0000003c00940947 */ /* 0x000fea0003800000 */
[----:B-----5:R-:W4:Y:S01]  /*16150*/  LDL R2, [R1+0x84] ;  /* 0x0000840001027983 */ /* 0x020f220000100800 */
[----:B------:R-:W3:Y:S01]  /*16160*/  S2R R0, SR_SWINHI ;  /* 0x0000000000007919 */ /* 0x000ee20000002f00 */
[----:B-12---:R-:W-:Y:S01]  /*16170*/  F2FP.BF16.F32.PACK_AB R10, R29, R28 ;  /* 0x0000001c1d0a723e */ /* 0x006fe200000010ff */
[----:B------:R-:W-:Y:S01]  /*16180*/  ULDC.64 UR6, c[0x0][0xd00] ;  /* 0x0003400000067ab9 */ /* 0x000fe20000000a00 */
[----:B0-----:R-:W-:Y:S01]  /*16190*/  F2FP.BF16.F32.PACK_AB R11, R31, R30 ;  /* 0x0000001e1f0b723e */ /* 0x001fe200000010ff */
[----:B------:R-:W2:Y:S01]  /*161a0*/  LDL.LU R154, [R1+0x5c] ;  /* 0x00005c00019a7983 */ /* 0x000ea20000300800 */
[----:B------:R-:W-:Y:S01]  /*161b0*/  F2FP.BF16.F32.PACK_AB R12, R33, R32 ;  /* 0x00000020210c723e */ /* 0x000fe200000010ff */
[----:B------:R-:W-:Y:S01]  /*161c0*/  ULDC.64 UR4, c[0x0][0xd08] ;  /* 0x0003420000047ab9 */ /* 0x000fe20000000a00 */
[----:B------:R-:W-:Y:S01]  /*161d0*/  F2FP.BF16.F32.PACK_AB R13, R35, R34 ;  /* 0x00000022230d723e */ /* 0x000fe200000010ff */
[----:B------:R-:W2:Y:S01]  /*161e0*/  LDL.LU R4, [R1+0x60] ;  /* 0x0000600001047983 */ /* 0x000ea20000300800 */
[----:B------:R-:W-:-:S02]  /*161f0*/  MOV R20, R17 ;  /* 0x0000001100147202 */ /* 0x000fc40000000f00 */
[----:B---3--:R-:W-:Y:S02]  /*16200*/  MOV R21, R0 ;  /* 0x0000000000157202 */ /* 0x008fe40000000f00 */
        /* <DEDUP_REMOVED lines=158> */
[----:B------:R-:W-:Y:S02]  /*16bf0*/  F2FP.BF16.F32.PACK_AB R8, R137, R136 ;  /* 0x000000888908723e */ /* 0x000fe400000010ff */
[----:B------:R-:W-:Y:S02]  /*16c00*/  F2FP.BF16.F32.PACK_AB R9, R139, R138 ;  /* 0x0000008a8b09723e */ /* 0x000fe400000010ff */
[----:B------:R-:W-:-:S02]  /*16c10*/  F2FP.BF16.F32.PACK_AB R10, R141, R140 ;  /* 0x0000008c8d0a723e */ /* 0x000fc400000010ff */
[----:B------:R-:W-:-:S05]  /*16c20*/  F2FP.BF16.F32.PACK_AB R11, R143, R142 ;  /* 0x0000008e8f0b723e */ /* 0x000fca00000010ff */
[----:B------:R0:W-:Y:S01]  /*16c30*/  STSM.16.M88.4 [R2], R8 ;  /* 0x0000000802007844 */ /* 0x0001e20000000200 */
[----:B------:R-:W-:Y:S01]  /*16c40*/  IMAD.X R3, RZ, RZ, R3, P0 ;  /* 0x000000ffff037224 */ /* 0x000fe200000e0603 */
[----:B------:R-:W-:Y:S02]  /*16c50*/  F2FP.BF16.F32.PACK_AB R12, R145, R144 ;  /* 0x00000090910c723e */ /* 0x000fe400000010ff */
[----:B------:R-:W-:Y:S02]  /*16c60*/  F2FP.BF16.F32.PACK_AB R13, R147, R146 ;  /* 0x00000092930d723e */ /* 0x000fe400000010ff */
[----:B0-----:R-:W-:-:S04]  /*16c70*/  LOP3.LUT R2, R0, 0x380, RZ, 0xc0, !PT ;  /* 0x0000038000027812 */ /* 0x001fc800078ec0ff */
[----:B------:R-:W-:-:S04]  /*16c80*/  SHF.R.U64 R2, R2, 0x3, RZ ;  /* 0x0000000302027819 */ /* 0x000fc800000012ff */
[----:B------:R-:W-:Y:S02]  /*16c90*/  LOP3.LUT R2, R2, R0, RZ, 0x3c, !PT ;  /* 0x0000000002027212 */ /* 0x000fe400078e3cff */
[----:B--2---:R-:W-:Y:S02]  /*16ca0*/  IADD3 R8, P0, R154, UR6, RZ ;  /* 0x000000069a087c10 */ /* 0x004fe4000ff1e0ff */
[----:B------:R-:W-:Y:S02]  /*16cb0*/  MOV R2, R2 ;  /* 0x0000000200027202 */ /* 0x000fe40000000f00 */
[----:B------:R-:W-:Y:S02]  /*16cc0*/  F2FP.BF16.F32.PACK_AB R14, R149, R148 ;  /* 0x00000094950e723e */ /* 0x000fe400000010ff */
[----:B------:R-:W-:Y:S02]  /*16cd0*/  F2FP.BF16.F32.PACK_AB R15, R151, R150 ;  /* 0x00000096970f723e */ /* 0x000fe400000010ff */
[----:B------:R-:W-:-:S02]  /*16ce0*/  IADD3.X R9, R4, UR7, RZ, P0, !PT ;  /* 0x0000000704097c10 */ /* 0x000fc400087fe4ff */
        /* <DEDUP_REMOVED lines=9> */
[----:B0-----:R-:W-:Y:S01]  /*16d80*/  IMAD.U32 R2, RZ, RZ, UR4 ;  /* 0x00000004ff027e24 */ /* 0x001fe2000f8e00ff */
        /* <DEDUP_REMOVED lines=8> */
.L_x_5521:
[----:B------:R-:W2:Y:S01]  /*16e10*/  LDL R0, [R1+0x70] ;  /* 0x0000700001007983 */ /* 0x000ea20000100800 */
[----:B------:R-:W-:-:S03]  /*16e20*/  ULDC UR4, c[0x0][0xbd4] ;  /* 0x0002f50000047ab9 */ /* 0x000fc60000000800 */
[----:B------:R-:W3:Y:S04]  /*16e30*/  LDL.LU R4, [R1+0x54] ;  /* 0x0000540001047983 */ /* 0x000ee80000300800 */
[----:B------:R1:W5:Y:S04]  /*16e40*/  LDL R157, [R1+0x58] ;  /* 0x00005800019d7983 */ /* 0x0003680000100800 */
[----:B--2---:R-:W2:Y:S01]  /*16e50*/  SHFL.IDX PT, R0, R0, RZ, 0x1f ;  /* 0x00001fff00007589 */ /* 0x004ea200000e0000 */
[----:B---3--:R-:W-:Y:S02]  /*16e60*/  ISETP.NE.AND P1, PT, R4, RZ, PT ;  /* 0x000000ff0400720c */ /* 0x008fe40003f25270 */
[----:B--2---:R-:W-:-:S02]  /*16e70*/  ISETP.NE.AND P0, PT, R0, RZ, PT ;  /* 0x000000ff0000720c */ /* 0x004fc40003f05270 */
        /* <DEDUP_REMOVED lines=16> */
[----:B------:R-:W2:Y:S01]  /*16f80*/  LDC.64 R8, c[0x0][R14+0x218] ;  /* 0x000086000e087b82 */ /* 0x000ea20000000a00 */
[----:B-1----:R-:W-:Y:S02]  /*16f90*/  ISETP.NE.AND P2, PT, R156, 0x1, PT ;  /* 0x000000019c00780c */ /* 0x002fe40003f45270 */
[----:B0-----:R-:W-:Y:S01]  /*16fa0*/  IMAD R11, R11, R12, RZ ;  /* 0x0000000c0b0b7224 */ /* 0x001fe200078e02ff */
[----:B--2---:R-:W-:-:S05]  /*16fb0*/  SEL R15, R13, RZ, !P0 ;  /* 0x000000ff0d0f7207 */ /* 0x004fca0004000000 */
[C---:B------:R-:W-:Y:S02]  /*16fc0*/  IMAD R15, R10.reuse, R15, R11 ;  /* 0x0000000f0a0f7224 */ /* 0x040fe400078e020b */
[----:B------:R-:W-:-:S04]  /*16fd0*/  IMAD.WIDE.U32 R10, R10, R12, RZ ;  /* 0x0000000c0a0a7225 */ /* 0x000fc800078e00ff */
[----:B------:R-:W-:-:S03]  /*16fe0*/  IMAD.WIDE.U32 R12, R8, R186, RZ ;  /* 0x000000ba080c7225 */ /* 0x000fc600078e00ff */
[----:B------:R-:W-:Y:S02]  /*16ff0*/  IADD3 R154, P0, P3, R10, R12, R3 ;  /* 0x0000000c0a9a7210 */ /* 0x000fe40007b1e003 */
[----:B------:R-:W0:Y:S01]  /*17000*/  @P2 LDC R10, c[0x0][0xcec] ;  /* 0x00033b00ff0a2b82 */ /* 0x000e220000000800 */
[----:B------:R-:W-:-:S07]  /*17010*/  IMAD R8, R9, R186, RZ ;  /* 0x000000ba09087224 */ /* 0x000fce00078e02ff */
[----:B------:R-:W1:Y:S01]  /*17020*/  @P2 LDC R9, c[0x0][0xcf0] ;  /* 0x00033c00ff092b82 */ /* 0x000e620000000800 */
[----:B---3--:R-:W-:Y:S02]  /*17030*/  IMAD.IADD R12, R160, 0x1, R214 ;  /* 0x00000001a00c7824 */ /* 0x008fe400078e02d6 */
[----:B------:R-:W-:Y:S02]  /*17040*/  IMAD.IADD R15, R11, 0x1, R15 ;  /* 0x000000010b0f7824 */ /* 0x000fe400078e020f */
[----:B------:R-:W-:Y:S02]  /*17050*/  IMAD.IADD R11, R13, 0x1, R8 ;  /* 0x000000010d0b7824 */ /* 0x000fe400078e0208 */
[----:B------:R-:W-:Y:S02]  /*17060*/  IMAD.MOV.U32 R13, RZ, RZ, R12 ;  /* 0x000000ffff0d7224 */ /* 0x000fe400078e000c */
[----:B0-----:R-:W-:-:S05]  /*17070*/  @P2 IMAD.HI.U32 R10, R12, R10, RZ ;  /* 0x0000000a0c0a2227 */ /* 0x001fca00078e00ff */
[----:B-1----:R-:W-:Y:S02]  /*17080*/  @P2 SHF.R.U32.HI R13, RZ, R9, R10 ;  /* 0x00000009ff0d2219 */ /* 0x002fe4000001160a */
[----:B------:R-:W0:Y:S01]  /*17090*/  LDC.64 R8, c[0x0][R14+0x228] ;  /* 0x00008a000e087b82 */ /* 0x000e220000000a00 */
[----:B----4-:R-:W-:Y:S02]  /*170a0*/  SEL R155, R155, RZ, P1 ;  /* 0x000000ff9b9b7207 */ /* 0x010fe40000800000 */
[----:B------:R-:W-:-:S03]  /*170b0*/  IADD3.X R15, R15, R11, R4, P0, P3 ;  /* 0x0000000b0f0f7210 */ /* 0x000fc600007e6404 */
[----:B0-----:R-:W-:-:S04]  /*170c0*/  IMAD.WIDE.U32 R10, R8, R155, RZ ;  /* 0x0000009b080a7225 */ /* 0x001fc800078e00ff */
[----:B------:R-:W-:Y:S01]  /*170d0*/  IMAD R9, R9, R155, RZ ;  /* 0x0000009b09097224 */ /* 0x000fe200078e02ff */
[----:B------:R-:W-:-:S03]  /*170e0*/  IADD3 R8, P0, P2, R13, R154, R10 ;  /* 0x0000009a0d087210 */ /* 0x000fc60007a1e00a */
[----:B------:R-:W-:Y:S02]  /*170f0*/  IMAD.IADD R9, R11, 0x1, R9 ;  /* 0x000000010b097824 */ /* 0x000fe400078e0209 */
[----:B------:R0:W1:Y:S02]  /*17100*/  LDC.64 R10, c[0x0][R14+0x210] ;  /* 0x000084000e0a7b82 */ /* 0x0000640000000a00 */
[----:B0-----:R-:W-:-:S04]  /*17110*/  IMAD.MOV R14, RZ, RZ, -R13 ;  /* 0x000000ffff0e7224 */ /* 0x001fc800078e0a0d */
[----:B------:R-:W-:Y:S01]  /*17120*/  IMAD R14, R156, R14, R12 ;  /* 0x0000000e9c0e7224 */ /* 0x000fe200078e020c */
[----:B------:R-:W-:-:S04]  /*17130*/  SHF.R.S32.HI R13, RZ, 0x1f, R13 ;  /* 0x0000001fff0d7819 */ /* 0x000fc8000001140d */
[----:B------:R-:W-:Y:S02]  /*17140*/  SHF.R.S32.HI R12, RZ, 0x1f, R14 ;  /* 0x0000001fff0c7819 */ /* 0x000fe4000001140e */
[----:B------:R-:W-:Y:S01]  /*17150*/  IADD3.X R9, R13, R15, R9, P0, P2 ;  /* 0x0000000f0d097210 */ /* 0x000fe200007e4409 */
[----:B-1----:R-:W-:-:S04]  /*17160*/  IMAD R11, R11, R14, RZ ;  /* 0x0000000e0b0b7224 */ /* 0x002fc800078e02ff */
[C---:B------:R-:W-:Y:S02]  /*17170*/  IMAD R11, R10.reuse, R12, R11 ;  /* 0x0000000c0a0b7224 */ /* 0x040fe400078e020b */
[----:B------:R-:W0:Y:S01]  /*17180*/  LDC.64 R12, c[0x0][0xca8] ;  /* 0x00032a00ff0c7b82 */ /* 0x000e220000000a00 */
[----:B------:R-:W-:-:S07]  /*17190*/  IMAD.WIDE.U32 R8, R10, R14, R8 ;  /* 0x0000000e0a087225 */ /* 0x000fce00078e0008 */
[----:B0-----:R-:W0:Y:S08]  /*171a0*/  @!P1 LDC R12, c[0x0][0xc50] ;  /* 0x00031400ff0c9b82 */ /* 0x001e300000000800 */
[----:B------:R-:W1:Y:S01]  /*171b0*/  @!P1 LDC R13, c[0x0][0xc54] ;  /* 0x00031500ff0d9b82 */ /* 0x000e620000000800 */
[----:B------:R-:W-:Y:S01]  /*171c0*/  IMAD.IADD R11, R9, 0x1, R11 ;  /* 0x00000001090b7824 */ /* 0x000fe200078e020b */
[----:B0-----:R-:W-:-:S04]  /*171d0*/  LEA R12, P0, R8, R12, 0x2 ;  /* 0x0000000c080c7211 */ /* 0x001fc800078010ff */
[----:B-1----:R-:W-:Y:S01]  /*171e0*/  LEA.HI.X R11, R8, R13, R11, 0x2, P0 ;  /* 0x0000000d080b7211 */ /* 0x002fe200000f140b */
[----:B-----5:R-:W-:Y:S01]  /*171f0*/  IMAD.MOV R8, RZ, RZ, -R159 ;  /* 0x000000ffff087224 */ /* 0x020fe200078e0a9f */
[----:B------:R-:W-:Y:S01]  /*17200*/  SHFL.IDX PT, R10, R12, 0x1, 0x1c1f ;  /* 0x003c1f000c0a7f89 */ /* 0x000fe200000e0000 */
[----:B------:R-:W-:-:S03]  /*17210*/  IMAD.IADD R13, R193, 0x1, R214 ;  /* 0x00000001c10d7824 */ /* 0x000fc600078e02d6 */
[----:B------:R-:W-:Y:S01]  /*17220*/  ISETP.NE.AND P0, PT, R158, R8, PT ;  /* 0x000000089e00720c */ /* 0x000fe20003f05270 */
[----:B------:R-:W-:Y:S04]  /*17230*/  SHFL.IDX PT, R9, R11, RZ, 0x1c1f ;  /* 0x001c1fff0b097589 */ /* 0x000fe800000e0000 */
[----:B------:R0:W1:Y:S04]  /*17240*/  SHFL.IDX PT, R8, R12, RZ, 0x1c1f ;  /* 0x001c1fff0c087589 */ /* 0x00006800000e0000 */
[----:B------:R-:W2:Y:S01]  /*17250*/  SHFL.IDX PT, R11, R11, 0x1, 0x1c1f ;  /* 0x003c1f000b0b7f89 */ /* 0x000ea200000e0000 */
[----:B0-----:R-:W-:-:S05]  /*17260*/  IMAD R12, R2, R156, RZ ;  /* 0x0000009c020c7224 */ /* 0x001fca00078e02ff */
[C---:B------:R-:W-:Y:S01]  /*17270*/  ISETP.GE.OR P1, PT, R13.reuse, R12, P0 ;  /* 0x0000000c0d00720c */ /* 0x040fe20000726670 */
[----:B------:R-:W-:-:S05]  /*17280*/  VIADD R13, R13, 0x8 ;  /* 0x000000080d0d7836 */ /* 0x000fca0000000000 */
[----:B------:R-:W-:-:S07]  /*17290*/  ISETP.GE.OR P0, PT, R13, R12, P0 ;  /* 0x0000000c0d00720c */ /* 0x000fce0000706670 */
[----:B-1----:R1:W-:Y:S06]  /*172a0*/  @!P1 ST.E desc[UR40][R8.64], R153 ;  /* 0x0000009908009985 */ /* 0x0023ec000c101928 */
[----:B--2---:R1:W-:Y:S02]  /*172b0*/  @!P0 ST.E desc[UR40][R10.64], R152 ;  /* 0x000000980a008985 */ /* 0x0043e4000c101928 */
.L_x_5522:
        /* <DEDUP_REMOVED lines=11> */
[----:B------:R-:W-:-:S05]  /*17370*/  SHF.R.S32.HI R80, RZ, 0x3, R82 ;  /* 0x00000003ff507819 */ /* 0x000fca0000011452 */
[----:B01----:R-:W-:-:S04]  /*17380*/  IMAD R9, R80, 0x40, R195 ;  /* 0x0000004050097824 */ /* 0x003fc800078e02c3 */
        /* <DEDUP_REMOVED lines=9> */
[C---:B------:R-:W-:Y:S02]  /*17420*/  IADD3 R65, P0, R20.reuse, 0xc000, RZ ;  /* 0x0000c00014417810 */ /* 0x040fe40007f1e0ff */
[C---:B------:R-:W-:Y:S02]  /*17430*/  IADD3 R29, P5, R20.reuse, 0x3000, RZ ;  /* 0x00003000141d7810 */ /* 0x040fe40007fbe0ff */
[----:B------:R-:W-:Y:S01]  /*17440*/  IADD3 R33, P6, R20, 0x4000, RZ ;  /* 0x0000400014217810 */ /* 0x000fe20007fde0ff */
[----:B------:R-:W-:Y:S01]  /*17450*/  IMAD R4, R4, UR4, RZ ;  /* 0x0000000404047c24 */ /* 0x000fe2000f8e02ff */
[C---:B------:R-:W-:Y:S01]  /*17460*/  IADD3 R41, P1, R20.reuse, 0x6000, RZ ;  /* 0x0000600014297810 */ /* 0x040fe20007f3e0ff */
[----:B------:R-:W5:Y:S01]  /*17470*/  LD.E.128 R36, desc[UR40][R36.64] ;  /* 0x0000002824247980 */ /* 0x000f62000c101d00 */
[----:B------:R-:W-:-:S02]  /*17480*/  IADD3 R45, P2, R20, 0x7000, RZ ;  /* 0x00007000142d7810 */ /* 0x000fc40007f5e0ff */
[----:B------:R-:W-:Y:S02]  /*17490*/  LOP3.LUT R64, R65, 0x380, RZ, 0xc0, !PT ;  /* 0x0000038041407812 */ /* 0x000fe400078ec0ff */
[----:B------:R-:W-:Y:S02]  /*174a0*/  SHF.R.U64 R12, R12, 0x3, RZ ;  /* 0x000000030c0c7819 */ /* 0x000fe400000012ff */
[----:B------:R-:W-:Y:S02]  /*174b0*/  LOP3.LUT R24, R25, 0x380, RZ, 0xc0, !PT ;  /* 0x0000038019187812 */ /* 0x000fe400078ec0ff */
[----:B------:R-:W-:Y:S02]  /*174c0*/  LOP3.LUT R28, R29, 0x380, RZ, 0xc0, !PT ;  /* 0x000003801d1c7812 */ /* 0x000fe400078ec0ff */
[----:B------:R-:W-:Y:S02]  /*174d0*/  LOP3.LUT R32, R33, 0x380, RZ, 0xc0, !PT ;  /* 0x0000038021207812 */ /* 0x000fe400078ec0ff */
[----:B------:R-:W-:-:S02]  /*174e0*/  LOP3.LUT R40, R41, 0x380, RZ, 0xc0, !PT ;  /* 0x0000038029287812 */ /* 0x000fc400078ec0ff */
[----:B------:R-:W-:Y:S02]  /*174f0*/  LOP3.LUT R44, R45, 0x380, RZ, 0xc0, !PT ;  /* 0x000003802d2c7812 */ /* 0x000fe400078ec0ff */
[----:B------:R-:W-:Y:S02]  /*17500*/  SHF.R.U64 R64, R64, 0x3, RZ ;  /* 0x0000000340407819 */ /* 0x000fe400000012ff */
[----:B------:R-:W-:Y:S01]  /*17510*/  LOP3.LUT R12, R12, R13, RZ, 0x3c, !PT ;  /* 0x0000000d0c0c7212 */ /* 0x000fe200078e3cff */
[----:B------:R-:W-:Y:S01]  /*17520*/  IMAD.X R13, RZ, RZ, R21, P3 ;  /* 0x000000ffff0d7224 */ /* 0x000fe200018e0615 */
[----:B------:R-:W-:Y:S02]  /*17530*/  SHF.R.U64 R24, R24, 0x3, RZ ;  /* 0x0000000318187819 */ /* 0x000fe400000012ff */
[----:B------:R-:W-:Y:S02]  /*17540*/  SHF.R.U64 R28, R28, 0x3, RZ ;  /* 0x000000031c1c7819 */ /* 0x000fe400000012ff */
[----:B------:R-:W-:-:S02]  /*17550*/  SHF.R.U64 R32, R32, 0x3, RZ ;  /* 0x0000000320207819 */ /* 0x000fc400000012ff */
[----:B------:R-:W-:Y:S01]  /*17560*/  LOP3.LUT R9, R20, 0x380, RZ, 0xc0, !PT ;  /* 0x0000038014097812 */ /* 0x000fe200078ec0ff */
[----:B------:R-:W-:Y:S01]  /*17570*/  IMAD R85, R3, UR5, R4 ;  /* 0x0000000503557c24 */ /* 0x000fe2000f8e0204 */
[----:B------:R-:W-:Y:S01]  /*17580*/  SHF.R.U64 R40, R40, 0x3, RZ ;  /* 0x0000000328287819 */ /* 0x000fe200000012ff */
[----:B------:R-:W5:Y:S01]  /*17590*/  LD.E.128 R12, desc[UR40][R12.64] ;  /* 0x000000280c0c7980 */ /* 0x000f62000c101d00 */
[----:B------:R-:W-:Y:S02]  /*175a0*/  IADD3 R49, P3, R20, 0x8000, RZ ;  /* 0x0000800014317810 */ /* 0x000fe40007f7e0ff */
[----:B------:R-:W-:Y:S02]  /*175b0*/  SHF.R.U64 R44, R44, 0x3, RZ ;  /* 0x000000032c2c7819 */ /* 0x000fe400000012ff */
[----:B------:R-:W-:Y:S01]  /*175c0*/  LOP3.LUT R64, R64, R65, RZ, 0x3c, !PT ;  /* 0x0000004140407212 */ /* 0x000fe200078e3cff */
[----:B------:R-:W-:Y:S01]  /*175d0*/  IMAD.X R65, RZ, RZ, R21, P0 ;  /* 0x000000ffff417224 */ /* 0x000fe200000e0615 */
[----:B---3--:R-:W-:-:S02]  /*175e0*/  ISETP.NE.AND P0, PT, R83, 0x1, PT ;  /* 0x000000015300780c */ /* 0x008fc40003f05270 */
        /* <DEDUP_REMOVED lines=8> */
[----:B------:R-:W-:Y:S01]  /*17670*/  LOP3.LUT R48, R49, 0x380, RZ, 0xc0, !PT ;  /* 0x0000038031307812 */ /* 0x000fe200078ec0ff */
[----:B------:R-:W5:Y:S01]  /*17680*/  LD.E.128 R24, desc[UR40][R24.64] ;  /* 0x0000002818187980 */ /* 0x000f62000c101d00 */
[----:B------:R-:W-:Y:S01]  /*17690*/  LOP3.LUT R44, R44, R45, RZ, 0x3c, !PT ;  /* 0x0000002d2c2c7212 */ /* 0x000fe200078e3cff */
[----:B------:R-:W-:Y:S01]  /*176a0*/  IMAD.X R45, RZ, RZ, R21, P2 ;  /* 0x000000ffff2d7224 */ /* 0x000fe200010e0615 */
[C---:B------:R-:W-:Y:S01]  /*176b0*/  IADD3 R53, P4, R20.reuse, 0x9000, RZ ;  /* 0x0000900014357810 */ /* 0x040fe20007f9e0ff */
[----:B------:R-:W0:Y:S01]  /*176c0*/  @P0 LDC R4, c[0x0][0xcec] ;  /* 0x00033b00ff040b82 */ /* 0x000e220000000800 */
[C---:B------:R-:W-:Y:S01]  /*176d0*/  IADD3 R57, P5, R20.reuse, 0xa000, RZ ;  /* 0x0000a00014397810 */ /* 0x040fe20007fbe0ff */
[----:B------:R-:W5:Y:S01]  /*176e0*/  LD.E.128 R28, desc[UR40][R28.64] ;  /* 0x000000281c1c7980 */ /* 0x000f62000c101d00 */
[----:B------:R-:W-:-:S02]  /*176f0*/  IADD3 R61, P6, R20, 0xb000, RZ ;  /* 0x0000b000143d7810 */ /* 0x000fc40007fde0ff */
[C---:B------:R-:W-:Y:S01]  /*17700*/  IADD3 R69, P1, R20.reuse, 0xd000, RZ ;  /* 0x0000d00014457810 */ /* 0x040fe20007f3e0ff */
[----:B------:R-:W5:Y:S01]  /*17710*/  LD.E.128 R32, desc[UR40][R32.64] ;  /* 0x0000002820207980 */ /* 0x000f62000c101d00 */
[----:B------:R-:W-:Y:S02]  /*17720*/  IADD3 R73, P2, R20, 0xe000, RZ ;  /* 0x0000e00014497810 */ /* 0x000fe40007f5e0ff */
[----:B------:R-:W-:Y:S01]  /*17730*/  SHF.R.U64 R48, R48, 0x3, RZ ;  /* 0x0000000330307819 */ /* 0x000fe200000012ff */
[----:B------:R-:W5:Y:S01]  /*17740*/  LD.E.128 R40, desc[UR40][R40.64] ;  /* 0x0000002828287980 */ /* 0x000f62000c101d00 */
[----:B------:R-:W-:Y:S02]  /*17750*/  LOP3.LUT R52, R53, 0x380, RZ, 0xc0, !PT ;  /* 0x0000038035347812 */ /* 0x000fe400078ec0ff */
[----:B------:R-:W-:Y:S01]  /*17760*/  LOP3.LUT R56, R57, 0x380, RZ, 0xc0, !PT ;  /* 0x0000038039387812 */ /* 0x000fe200078ec0ff */
[----:B------:R-:W5:Y:S01]  /*17770*/  LD.E.128 R44, desc[UR40][R44.64] ;  /* 0x000000282c2c7980 */ /* 0x000f62000c101d00 */
[----:B------:R-:W-:-:S02]  /*17780*/  LOP3.LUT R60, R61, 0x380, RZ, 0xc0, !PT ;  /* 0x000003803d3c7812 */ /* 0x000fc400078ec0ff */
[----:B------:R-:W-:Y:S01]  /*17790*/  LOP3.LUT R68, R69, 0x380, RZ, 0xc0, !PT ;  /* 0x0000038045447812 */ /* 0x000fe200078ec0ff */
[----:B------:R-:W5:Y:S01]  /*177a0*/  LD.E.128 R64, desc[UR40][R64.64] ;  /* 0x0000002840407980 */ /* 0x000f62000c101d00 */
[----:B------:R-:W-:Y:S02]  /*177b0*/  LOP3.LUT R72, R73, 0x380, RZ, 0xc0, !PT ;  /* 0x0000038049487812 */ /* 0x000fe400078ec0ff */
[----:B------:R-:W-:Y:S01]  /*177c0*/  LOP3.LUT R48, R48, R49, RZ, 0x3c, !PT ;  /* 0x0000003130307212 */ /* 0x000fe200078e3cff */
[----:B------:R-:W-:Y:S01]  /*177d0*/  IMAD.X R49, RZ, RZ, R21, P3 ;  /* 0x000000ffff317224 */ /* 0x000fe200018e0615 */
[----:B------:R-:W-:Y:S02]  /*177e0*/  SHF.R.U64 R52, R52, 0x3, RZ ;  /* 0x0000000334347819 */ /* 0x000fe400000012ff */
[----:B------:R-:W-:Y:S02]  /*177f0*/  SHF.R.U64 R56, R56, 0x3, RZ ;  /* 0x0000000338387819 */ /* 0x000fe400000012ff */
[----:B------:R-:W-:Y:S01]  /*17800*/  SHF.R.U64 R60, R60, 0x3, RZ ;  /* 0x000000033c3c7819 */ /* 0x000fe200000012ff */
[----:B------:R-:W5:Y:S01]  /*17810*/  LD.E.128 R48, desc[UR40][R48.64] ;  /* 0x0000002830307980 */ /* 0x000f62000c101d00 */
[----:B------:R-:W-:-:S02]  /*17820*/  SHF.R.U64 R68, R68, 0x3, RZ ;  /* 0x0000000344447819 */ /* 0x000fc400000012ff */
[----:B------:R-:W-:Y:S02]  /*17830*/  SHF.R.U64 R72, R72, 0x3, RZ ;  /* 0x0000000348487819 */ /* 0x000fe400000012ff */
[----:B------:R-:W-:Y:S02]  /*17840*/  IADD3 R11, P3, R20, 0xf000, RZ ;  /* 0x0000f000140b7810 */ /* 0x000fe40007f7e0ff */
[----:B------:R-:W-:Y:S02]  /*17850*/  SHF.R.U64 R9, R9, 0x3, RZ ;  /* 0x0000000309097819 */ /* 0x000fe400000012ff */
        /* <DEDUP_REMOVED lines=13> */
[----:B------:R-:W-:Y:S01]  /*17930*/  IMAD.MOV.U32 R9, RZ, RZ, R21 ;  /* 0x000000ffff097224 */ /* 0x000fe200078e0015 */
[----:B------:R-:W-:Y:S01]  /*17940*/  LOP3.LUT R10, R11, 0x380, RZ, 0xc0, !PT ;  /* 0x000003800b0a7812 */ /* 0x000fe200078ec0ff */
[----:B------:R-:W-:Y:S01]  /*17950*/  IMAD.WIDE.U32 R20, R3, UR4, RZ ;  /* 0x0000000403147c25 */ /* 0x000fe2000f8e00ff */
[----:B------:R-:W-:Y:S01]  /*17960*/  ULDC.64 UR4, c[0x0][0xbe8] ;  /* 0x0002fa0000047ab9 */ /* 0x000fe20000000a00 */
[----:B------:R-:W1:Y:S01]  /*17970*/  @P0 LDC R3, c[0x0][0xcf0] ;  /* 0x00033c00ff030b82 */ /* 0x000e620000000800 */
[----:B------:R-:W-:Y:S01]  /*17980*/  SHF.R.U64 R10, R10, 0x3, RZ ;  /* 0x000000030a0a7819 */ /* 0x000fe200000012ff */
[----:B------:R-:W-:Y:S01]  /*17990*/  IMAD.IADD R81, R81, 0x1, -R82 ;  /* 0x0000000151517824 */ /* 0x000fe200078e0a52 */
[----:B------:R-:W5:Y:S01]  /*179a0*/  LD.E.128 R52, desc[UR40][R52.64] ;  /* 0x0000002834347980 */ /* 0x000f62000c101d00 */
[----:B------:R-:W-:Y:S01]  /*179b0*/  IMAD.IADD R21, R21, 0x1, R85 ;  /* 0x0000000115157824 */ /* 0x000fe200078e0255 */
[----:B------:R-:W-:Y:S01]  /*179c0*/  LOP3.LUT R76, R10, R11, RZ, 0x3c, !PT ;  /* 0x0000000b0a4c7212 */ /* 0x000fe200078e3cff */
[----:B------:R-:W-:Y:S01]  /*179d0*/  IMAD R81, R81, 0x20, R80 ;  /* 0x0000002051517824 */ /* 0x000fe200078e0250 */
[----:B------:R-:W-:Y:S01]  /*179e0*/  SHF.R.S32.HI R82, RZ, 0x1f, R0 ;  /* 0x0000001fff527819 */ /* 0x000fe20000011400 */
[----:B------:R-:W-:Y:S01]  /*179f0*/  IMAD.WIDE.U32 R20, R186, UR4, R20 ;  /* 0x00000004ba147c25 */ /* 0x000fe2000f8e0014 */
[----:B------:R-:W5:Y:S03]  /*17a00*/  LD.E.128 R8, desc[UR40][R8.64] ;  /* 0x0000002808087980 */ /* 0x000f66000c101d00 */
[----:B------:R-:W-:Y:S01]  /*17a10*/  IMAD.IADD R87, R214, 0x1, R81 ;  /* 0x00000001d6577824 */ /* 0x000fe200078e0251 */
[----:B------:R-:W5:Y:S01]  /*17a20*/  LD.E.128 R56, desc[UR40][R56.64] ;  /* 0x0000002838387980 */ /* 0x000f62000c101d00 */
[----:B------:R-:W-:Y:S01]  /*17a30*/  IMAD R21, R186, UR5, R21 ;  /* 0x00000005ba157c24 */ /* 0x000fe2000f8e0215 */
[----:B------:R-:W-:Y:S01]  /*17a40*/  ULDC.64 UR4, c[0x0][0xbf0] ;  /* 0x0002fc0000047ab9 */ /* 0x000fe20000000a00 */
[----:B0-----:R-:W-:Y:S01]  /*17a50*/  @P0 IMAD.HI.U32 R4, R87, R4, RZ ;  /* 0x0000000457040227 */ /* 0x001fe200078e00ff */
[----:B------:R-:W5:Y:S03]  /*17a60*/  LD.E.128 R60, desc[UR40][R60.64] ;  /* 0x000000283c3c7980 */ /* 0x000f66000c101d00 */
[----:B------:R-:W-:Y:S01]  /*17a70*/  IMAD.MOV.U32 R81, RZ, RZ, R87 ;  /* 0x000000ffff517224 */ /* 0x000fe200078e0057 */
[----:B------:R-:W5:Y:S01]  /*17a80*/  LD.E.128 R68, desc[UR40][R68.64] ;  /* 0x0000002844447980 */ /* 0x000f62000c101d00 */
[----:B------:R-:W-:Y:S01]  /*17a90*/  IMAD R85, R82, UR4, RZ ;  /* 0x0000000452557c24 */ /* 0x000fe2000f8e02ff */
[----:B-1----:R-:W-:Y:S01]  /*17aa0*/  @P0 SHF.R.U32.HI R81, RZ, R3, R4 ;  /* 0x00000003ff510219 */ /* 0x002fe20000011604 */
[C---:B------:R-:W-:Y:S01]  /*17ab0*/  IMAD.WIDE.U32 R20, R0.reuse, UR4, R20 ;  /* 0x0000000400147c25 */ /* 0x040fe2000f8e0014 */
[----:B------:R-:W0:Y:S01]  /*17ac0*/  LDC R4, c[0x0][0xbc8] ;  /* 0x0002f200ff047b82 */ /* 0x000e220000000800 */
[----:B------:R-:W5:Y:S02]  /*17ad0*/  LD.E.128 R72, desc[UR40][R72.64] ;  /* 0x0000002848487980 */ /* 0x000f64000c101d00 */
[----:B------:R-:W-:Y:S01]  /*17ae0*/  IMAD R85, R0, UR5, R85 ;  /* 0x0000000500557c24 */ /* 0x000fe2000f8e0255 */
[----:B------:R-:W-:Y:S01]  /*17af0*/  ULDC.64 UR4, c[0x0][0xbe0] ;  /* 0x0002f80000047ab9 */ /* 0x000fe20000000a00 */
[----:B------:R-:W-:Y:S01]  /*17b00*/  IMAD.MOV R0, RZ, RZ, -R81 ;  /* 0x000000ffff007224 */ /* 0x000fe200078e0a51 */
[----:B------:R-:W5:Y:S03]  /*17b10*/  LD.E.128 R76, desc[UR40][R76.64] ;  /* 0x000000284c4c7980 */ /* 0x000f66000c101d00 */
[----:B------:R-:W-:Y:S01]  /*17b20*/  IMAD R3, R83, R0, R87 ;  /* 0x0000000053037224 */ /* 0x000fe200078e0257 */
[----:B------:R-:W-:Y:S01]  /*17b30*/  SHF.R.S32.HI R0, RZ, 0x1f, R81 ;  /* 0x0000001fff007819 */ /* 0x000fe20000011451 */
[----:B------:R-:W-:Y:S01]  /*17b40*/  IMAD.IADD R21, R21, 0x1, R85 ;  /* 0x0000000115157824 */ /* 0x000fe200078e0255 */
[----:B------:R-:W-:Y:S01]  /*17b50*/  @!PT LDS RZ, [RZ] ;  /* 0x00000000fffff984 */ /* 0x000fe20000000800 */
[----:B------:R-:W-:Y:S01]  /*17b60*/  @!PT LDS RZ, [RZ] ;  /* 0x00000000fffff984 */ /* 0x000fe20000000800 */
[----:B------:R-:W-:Y:S01]  /*17b70*/  @!PT LDS RZ, [RZ] ;  /* 0x00000000fffff984 */ /* 0x000fe20000000800 */
[----:B------:R-:W-:Y:S01]  /*17b80*/  @!PT LDS RZ, [RZ] ;  /* 0x00000000fffff984 */ /* 0x000fe20000000800 */
[----:B------:R1:W-:Y:S06]  /*17b90*/  MEMBAR.ALL.CTA ;  /* 0x0000000000007992 */ /* 0x0003ec0000008000 */
[----:B-1----:R-:W1:Y:S01]  /*17ba0*/  FENCE.VIEW.ASYNC.S ;  /* 0x00000000000073c6 */ /* 0x002e620000000000 */
[----:B------:R-:W-:-:S02]  /*17bb0*/  IMAD R0, R0, UR4, RZ ;  /* 0x0000000400007c24 */ /* 0x000fc4000f8e02ff */
[----:B------:R-:W-:-:S04]  /*17bc0*/  IMAD.WIDE.U32 R20, R81, UR4, R20 ;  /* 0x0000000451147c25 */ /* 0x000fc8000f8e0014 */
        /* <DEDUP_REMOVED lines=8> */
[----:B------:R-:W-:Y:S02]  /*17c50*/  VIADD R0, R17, 0x38820 ;  /* 0x0003882011007836 */ /* 0x000fe40000000000 */
[----:B------:R-:W-:Y:S01]  /*17c60*/  IMAD.IADD R3, R21, 0x1, R81 ;  /* 0x0000000115037824 */ /* 0x000fe200078e0251 */
[C---:B------:R-:W-:Y:S01]  /*17c70*/  LEA R81, P0, R20.reuse, UR4, 0x1 ;  /* 0x0000000414517c11 */ /* 0x040fe2000f8008ff */
[C---:B------:R-:W-:Y:S01]  /*17c80*/  VIADD R164, R195.reuse, 0x40 ;  /* 0x00000040c3a47836 */ /* 0x040fe20000000000 */
[----:B------:R-:W-:Y:S02]  /*17c90*/  PRMT R0, RZ, 0x654, R0 ;  /* 0x00000654ff007816 */ /* 0x000fe40000000000 */
[----:B------:R-:W-:Y:S01]  /*17ca0*/  LEA.HI.X R82, R20, UR5, R3, 0x1, P0 ;  /* 0x0000000514527c11 */ /* 0x000fe200080f0c03 */
[C---:B------:R-:W-:Y:S01]  /*17cb0*/  VIADD R162, R195.reuse, 0x80 ;  /* 0x00000080c3a27836 */ /* 0x040fe20000000000 */
[-C--:B0-----:R-:W-:Y:S01]  /*17cc0*/  ISETP.GE.AND P0, PT, R164, R4.reuse, PT ;  /* 0x00000004a400720c */ /* 0x081fe20003f06270 */
[----:B-1----:R0:W-:Y:S01]  /*17cd0*/  SYNCS.ARRIVE.TRANS64.RED.A1T0 RZ, [R0+URZ], RZ ;  /* 0x000000ff00ff79a7 */ /* 0x0021e2000810043f */
[C---:B------:R-:W-:Y:S01]  /*17ce0*/  ISETP.GE.AND P1, PT, R195.reuse, R4, PT ;  /* 0x00000004c300720c */ /* 0x040fe20003f26270 */
[----:B------:R-:W-:Y:S01]  /*17cf0*/  VIADD R160, R195, 0xc0 ;  /* 0x000000c0c3a07836 */ /* 0x000fe20000000000 */
[----:B0-----:R-:W-:-:S02]  /*17d00*/  SEL R0, RZ, 0xffffffff, P0 ;  /* 0xffffffffff007807 */ /* 0x001fc40000000000 */
[-C--:B------:R-:W-:Y:S01]  /*17d10*/  ISETP.GE.AND P0, PT, R162, R4.reuse, PT ;  /* 0x00000004a200720c */ /* 0x080fe20003f06270 */
[----:B------:R-:W-:Y:S02]  /*17d20*/  IMAD R83, R2, R83, RZ ;  /* 0x0000005302537224 */ /* 0x000fe400078e02ff */
[----:B------:R-:W-:Y:S01]  /*17d30*/  IMAD.SHL.U32 R3, R0, 0x2, RZ ;  /* 0x0000000200037824 */ /* 0x000fe200078e00ff */
[----:B------:R-:W-:Y:S02]  /*17d40*/  SEL R0, RZ, 0x1, P1 ;  /* 0x00000001ff007807 */ /* 0x000fe40000800000 */
[----:B------:R-:W-:Y:S01]  /*17d50*/  SEL R2, RZ, 0xffffffff, P0 ;  /* 0xffffffffff027807 */ /* 0x000fe20000000000 */
[----:B------:R-:W-:Y:S01]  /*17d60*/  VIADD R158, R195, 0x100 ;  /* 0x00000100c39e7836 */ /* 0x000fe20000000000 */
[-C--:B------:R-:W-:Y:S02]  /*17d70*/  ISETP.GE.AND P0, PT, R160, R4.reuse, PT ;  /* 0x00000004a000720c */ /* 0x080fe40003f06270 */
[----:B------:R-:W-:Y:S01]  /*17d80*/  LOP3.LUT R0, R3, 0x2, R0, 0xe2, !PT ;  /* 0x0000000203007812 */ /* 0x000fe200078ee200 */
[----:B------:R-:W-:Y:S01]  /*17d90*/  IMAD.SHL.U32 R3, R2, 0x4, RZ ;  /* 0x0000000402037824 */ /* 0x000fe200078e00ff */
[----:B------:R-:W-:Y:S01]  /*17da0*/  SEL R2, RZ, 0xffffffff, P0 ;  /* 0xffffffffff027807 */ /* 0x000fe20000000000 */
[----:B------:R-:W-:Y:S01]  /*17db0*/  VIADD R156, R195, 0x140 ;  /* 0x00000140c39c7836 */ /* 0x000fe20000000000 */
[----:B------:R-:W-:-:S02]  /*17dc0*/  ISETP.GE.AND P0, PT, R158, R4, PT ;  /* 0x000000049e00720c */ /* 0x000fc40003f06270 */
[----:B------:R-:W-:Y:S01]  /*17dd0*/  LOP3.LUT R0, R3, 0x4, R0, 0xe2, !PT ;  /* 0x0000000403007812 */ /* 0x000fe200078ee200 */
[----:B------:R-:W-:Y:S01]  /*17de0*/  IMAD.SHL.U32 R3, R2, 0x8, RZ ;  /* 0x0000000802037824 */ /* 0x000fe200078e00ff */
[----:B------:R-:W-:Y:S02]  /*17df0*/  SEL R2, RZ, 0xffffffff, P0 ;  /* 0xffffffffff027807 */ /* 0x000fe40000000000 */
[-C--:B------:R-:W-:Y:S02]  /*17e00*/  ISETP.GE.AND P0, PT, R156, R4.reuse, PT ;  /* 0x000000049c00720c */ /* 0x080fe40003f06270 */
[----:B------:R-:W-:Y:S01]  /*17e10*/  LOP3.LUT R0, R3, 0x8, R0, 0xe2, !PT ;  /* 0x0000000803007812 */ /* 0x000fe200078ee200 */
[----:B------:R-:W-:Y:S01]  /*17e20*/  IMAD.SHL.U32 R3, R2, 0x10, RZ ;  /* 0x0000001002037824 */ /* 0x000fe200078e00ff */
[----:B------:R-:W-:Y:S01]  /*17e30*/  SEL R2, RZ, 0xffffffff, P0 ;  /* 0xffffffffff027807 */ /* 0x000fe20000000000 */
[----:B------:R-:W-:Y:S02]  /*17e40*/  VIADD R154, R195, 0x180 ;  /* 0x00000180c39a7836 */ /* 0x000fe40000000000 */
[----:B------:R-:W-:Y:S01]  /*17e50*/  IMAD.IADD R214, R80, 0x1, R214 ;  /* 0x0000000150d67824 */ /* 0x000fe200078e02d6 */
[----:B------:R-:W-:Y:S01]  /*17e60*/  LOP3.LUT R0, R3, 0x10, R0, 0xe2, !PT ;  /* 0x0000001003007812 */ /* 0x000fe200078ee200 */
[----:B------:R-:W-:Y:S01]  /*17e70*/  IMAD.SHL.U32 R3, R2, 0x20, RZ ;  /* 0x0000002002037824 */ /* 0x000fe200078e00ff */
[----:B------:R-:W-:Y:S01]  /*17e80*/  ISETP.GE.AND P0, PT, R154, R4, PT ;  /* 0x000000049a00720c */ /* 0x000fe20003f06270 */
[----:B------:R-:W-:Y:S01]  /*17e90*/  VIADD R152, R195, 0x1c0 ;  /* 0x000001c0c3987836 */ /* 0x000fe20000000000 */
[----:B------:R-:W-:-:S02]  /*17ea0*/  ISETP.GE.AND P1, PT, R214, R83, PT ;  /* 0x00000053d600720c */ /* 0x000fc40003f26270 */
[----:B------:R-:W-:Y:S02]  /*17eb0*/  LOP3.LUT R0, R3, 0x20, R0, 0xe2, !PT ;  /* 0x0000002003007812 */ /* 0x000fe400078ee200 */
[----:B------:R-:W-:Y:S02]  /*17ec0*/  SEL R3, RZ, 0x40, P0 ;  /* 0x00000040ff037807 */ /* 0x000fe40000000000 */
[----:B------:R-:W-:Y:S02]  /*17ed0*/  ISETP.GE.AND P0, PT, R152, R4, PT ;  /* 0x000000049800720c */ /* 0x000fe40003f06270 */
[----:B------:R-:W-:Y:S02]  /*17ee0*/  LOP3.LUT R80, R0, R3, RZ, 0xfc, !PT ;  /* 0x0000000300507212 */ /* 0x000fe400078efcff */
[----:B------:R-:W-:Y:S01]  /*17ef0*/  SEL R3, RZ, 0x80, P0 ;  /* 0x00000080ff037807 */ /* 0x000fe20000000000 */
[C---:B------:R-:W-:Y:S02]  /*17f00*/  VIADD R153, R195.reuse, 0x1c0 ;  /* 0x000001c0c3997836 */ /* 0x040fe40000000000 */
[C---:B------:R-:W-:Y:S01]  /*17f10*/  VIADD R155, R195.reuse, 0x180 ;  /* 0x00000180c39b7836 */ /* 0x040fe20000000000 */
[----:B------:R-:W-:Y:S01]  /*17f20*/  LOP3.LUT R0, R80, R3, RZ, 0xfc, !PT ;  /* 0x0000000350007212 */ /* 0x000fe200078efcff */
[----:B------:R-:W-:-:S02]  /*17f30*/  VIADD R157, R195, 0x140 ;  /* 0x00000140c39d7836 */ /* 0x000fc40000000000 */
[C---:B------:R-:W-:Y:S02]  /*17f40*/  VIADD R159, R195.reuse, 0x100 ;  /* 0x00000100c39f7836 */ /* 0x040fe40000000000 */
[C---:B------:R-:W-:Y:S02]  /*17f50*/  VIADD R161, R195.reuse, 0xc0 ;  /* 0x000000c0c3a17836 */ /* 0x040fe40000000000 */
        /* <DEDUP_REMOVED lines=17> */
[----:B-12---:R-:W-:-:S05]  /*18070*/  @!P0 IMAD.WIDE R20, R195, 0x2, R2 ;  /* 0x00000002c3148825 */ /* 0x006fca00078e0202 */
[----:B-----5:R0:W-:Y:S01]  /*18080*/  @!P0 ST.E.128 desc[UR40][R20.64], R8 ;  /* 0x0000000814008985 */ /* 0x0201e2000c101d28 */
[----:B------:R-:W-:-:S13]  /*18090*/  ISETP.GE.AND P0, PT, R164, R4, PT ;  /* 0x00000004a400720c */ /* 0x000fda0003f06270 */
[-C--:B0-----:R-:W-:Y:S02]  /*180a0*/  @!P0 LEA R8, P1, R164, R2.reuse, 0x1 ;  /* 0x00000002a4088211 */ /* 0x081fe400078208ff */
[----:B------:R-:W-:Y:S02]  /*180b0*/  @!P3 LEA R10, P6, R160, R2, 0x1 ;  /* 0x00000002a00ab211 */ /* 0x000fe400078c08ff */
[-C--:B------:R-:W-:Y:S02]  /*180c0*/  @!P0 LEA.HI.X R9, R164, R3.reuse, R165, 0x1, P1 ;  /* 0x00000003a4098211 */ /* 0x080fe400008f0ca5 */
[----:B------:R-:W-:Y:S02]  /*180d0*/  ISETP.GE.AND P1, PT, R156, R4, PT ;  /* 0x000000049c00720c */ /* 0x000fe40003f26270 */
[----:B------:R-:W-:Y:S01]  /*180e0*/  @!P3 LEA.HI.X R11, R160, R3, R161, 0x1, P6 ;  /* 0x00000003a00bb211 */ /* 0x000fe200030f0ca1 */
[----:B------:R0:W-:Y:S01]  /*180f0*/  @!P0 ST.E.128 desc[UR40][R8.64], R24 ;  /* 0x0000001808008985 */ /* 0x0001e2000c101d28 */
[----:B------:R-:W-:-:S09]  /*18100*/  LOP3.LUT P0, RZ, R80, 0x40, RZ, 0xc0, !PT ;  /* 0x0000004050ff7812 */ /* 0x000fd2000780c0ff */
[----:B------:R-:W-:-:S04]  /*18110*/  @!P1 LEA R20, P6, R156, R2, 0x1 ;  /* 0x000000029c149211 */ /* 0x000fc800078c08ff */
[----:B------:R-:W-:Y:S02]  /*18120*/  @!P1 LEA.HI.X R21, R156, R3, R157, 0x1, P6 ;  /* 0x000000039c159211 */ /* 0x000fe400030f0c9d */
[----:B0-----:R-:W-:-:S04]  /*18130*/  @!P5 LEA R8, P4, R162, R2, 0x1 ;  /* 0x00000002a208d211 */ /* 0x001fc800078808ff */
        /* <DEDUP_REMOVED lines=14> */
.L_x_5525:
[----:B------:R-:W-:Y:S05]  /*18220*/  BSYNC B1 ;  /* 0x0000000000017941 */ /* 0x000fea0003800000 */
.L_x_5524:
        /* <DEDUP_REMOVED lines=11> */
[----:B-12--5:R-:W-:Y:S02]  /*182e0*/  @!P6 IMAD.WIDE R8, R195, 0x2, R2 ;  /* 0x00000002c308e825 */ /* 0x026fe400078e0202 */
[----:B------:R-:W-:-:S03]  /*182f0*/  @!P5 LEA R10, P4, R164, R2, 0x1 ;  /* 0x00000002a40ad211 */ /* 0x000fc600078808ff */
[----:B------:R0:W-:Y:S01]  /*18300*/  @!P6 ST.E.128 desc[UR40][R8.64], R12 ;  /* 0x0000000c0800e985 */ /* 0x0001e2000c101d28 */
[----:B------:R-:W-:Y:S02]  /*18310*/  @!P5 LEA.HI.X R11, R164, R3, R165, 0x1, P4 ;  /* 0x00000003a40bd211 */ /* 0x000fe400020f0ca5 */
        /* <DEDUP_REMOVED lines=23> */
.L_x_5523:
[----:B01----:R-:W2:Y:S01]  /*18490*/  LDL.LU R10, [R1+0x64] ;  /* 0x00006400010a7983 */ /* 0x003ea20000300800 */
[----:B------:R-:W-:Y:S01]  /*184a0*/  ULDC.64 UR4, c[0x0][0xc08] ;  /* 0x0003020000047ab9 */ /* 0x000fe20000000a00 */
[----:B------:R-:W0:Y:S02]  /*184b0*/  LDC R11, c[0x0][0xce8] ;  /* 0x00033a00ff0b7b82 */ /* 0x000e240000000800 */
[----:B------:R-:W3:Y:S01]  /*184c0*/  LDL R12, [R1+0x18] ;  /* 0x00001800010c7983 */ /* 0x000ee20000100800 */
[----:B------:R-:W-:Y:S01]  /*184d0*/  IMAD R4, R4, UR4, RZ ;  /* 0x0000000404047c24 */ /* 0x000fe2000f8e02ff */
[----:B------:R-:W-:Y:S01]  /*184e0*/  BSSY B1, `(.L_x_5527) ;  /* 0x0000110000017945 */ /* 0x000fe20003800000 */
[----:B------:R-:W-:-:S04]  /*184f0*/  IMAD.WIDE.U32 R8, R3, UR4, RZ ;  /* 0x0000000403087c25 */ /* 0x000fc8000f8e00ff */
[----:B------:R-:W-:Y:S01]  /*18500*/  IMAD R4, R3, UR5, R4 ;  /* 0x0000000503047c24 */ /* 0x000fe2000f8e0204 */
[----:B------:R-:W-:Y:S01]  /*18510*/  ULDC.64 UR4, c[0x0][0xc38] ;  /* 0x00030e0000047ab9 */ /* 0x000fe20000000a00 */
[----:B------:R-:W-:Y:S01]  /*18520*/  SHF.R.S32.HI R3, RZ, 0x1f, R0 ;  /* 0x0000001fff037819 */ /* 0x000fe20000011400 */
[C---:B------:R-:W-:Y:S02]  /*18530*/  VIADD R21, R212.reuse, 0xf8 ;  /* 0x000000f8d4157836 */ /* 0x040fe40000000000 */
[----:B------:R-:W-:Y:S02]  /*18540*/  IMAD.IADD R9, R9, 0x1, R4 ;  /* 0x0000000109097824 */ /* 0x000fe400078e0204 */
[----:B------:R-:W-:Y:S01]  /*18550*/  VIADD R153, R212, 0xf0 ;  /* 0x000000f0d4997836 */ /* 0x000fe20000000000 */
[----:B------:R-:W-:Y:S01]  /*18560*/  SHF.R.S32.HI R21, RZ, 0x1f, R21 ;  /* 0x0000001fff157819 */ /* 0x000fe20000011415 */
[----:B------:R-:W-:-:S03]  /*18570*/  IMAD.WIDE.U32 R8, R186, UR4, R8 ;  /* 0x00000004ba087c25 */ /* 0x000fc6000f8e0008 */
[----:B------:R-:W-:Y:S01]  /*18580*/  SHF.R.S32.HI R153, RZ, 0x1f, R153 ;  /* 0x0000001fff997819 */ /* 0x000fe20000011499 */
[----:B------:R-:W-:Y:S01]  /*18590*/  IMAD R9, R186, UR5, R9 ;  /* 0x00000005ba097c24 */ /* 0x000fe2000f8e0209 */
[----:B------:R-:W-:Y:S01]  /*185a0*/  ULDC.64 UR4, c[0x0][0xc40] ;  /* 0x0003100000047ab9 */ /* 0x000fe20000000a00 */
[----:B0-----:R-:W-:Y:S01]  /*185b0*/  ISETP.NE.AND P0, PT, R11, 0x1, PT ;  /* 0x000000010b00780c */ /* 0x001fe20003f05270 */
[----:B------:R-:W-:Y:S02]  /*185c0*/  IMAD R3, R3, UR4, RZ ;  /* 0x0000000403037c24 */ /* 0x000fe4000f8e02ff */
[----:B------:R-:W-:-:S04]  /*185d0*/  IMAD.WIDE.U32 R8, R0, UR4, R8 ;  /* 0x0000000400087c25 */ /* 0x000fc8000f8e0008 */
[----:B------:R-:W-:Y:S01]  /*185e0*/  IMAD R3, R0, UR5, R3 ;  /* 0x0000000500037c24 */ /* 0x000fe2000f8e0203 */
[----:B------:R-:W-:Y:S01]  /*185f0*/  ULDC.64 UR4, c[0x0][0xc48] ;  /* 0x0003120000047ab9 */ /* 0x000fe20000000a00 */
[C---:B------:R-:W-:Y:S02]  /*18600*/  VIADD R155, R212.reuse, 0xe8 ;  /* 0x000000e8d49b7836 */ /* 0x040fe40000000000 */
[----:B------:R-:W-:Y:S02]  /*18610*/  IMAD.IADD R9, R9, 0x1, R3 ;  /* 0x0000000109097824 */ /* 0x000fe400078e0203 */
[----:B------:R-:W0:Y:S01]  /*18620*/  @P0 LDC R0, c[0x0][0xcf0] ;  /* 0x00033c00ff000b82 */ /* 0x000e220000000800 */
        /* <DEDUP_REMOVED lines=73> */
[----:B------:R-:W1:Y:S01]  /*18ac0*/  @P0 LDC R10, c[0x0][0xcec] ;  /* 0x00033b00ff0a0b82 */ /* 0x000e620000000800 */
[--C-:B---3--:R-:W-:Y:S02]  /*18ad0*/  IMAD.IADD R3, R12, 0x1, R214.reuse ;  /* 0x000000010c037824 */ /* 0x108fe400078e02d6 */
[----:B------:R-:W-:Y:S02]  /*18ae0*/  IMAD.IADD R214, R193, 0x1, R214 ;  /* 0x00000001c1d67824 */ /* 0x000fe400078e02d6 */
[----:B------:R-:W-:Y:S02]  /*18af0*/  IMAD.MOV.U32 R4, RZ, RZ, R3 ;  /* 0x000000ffff047224 */ /* 0x000fe400078e0003 */
        /* <DEDUP_REMOVED lines=43> */
[C---:B------:R-:W-:Y:S01]  /*18db0*/  VIADD R9, R212.reuse, 0x10 ;  /* 0x00000010d4097836 */ /* 0x040fe20000000000 */
        /* <DEDUP_REMOVED lines=124> */
[----:B------:R-:W-:Y:S02]  /*19580*/  @!P5 LEA R14, P0, R20, R14, 0x2 ;  /* 0x0000000e140ed211 */ /* 0x000fe400078010ff */
[-C--:B------:R-:W-:Y:S01]  /*19590*/  @!P2 LEA.HI.X R9, R152, R11.reuse, R153, 0x2, P1 ;  /* 0x0000000b9809a211 */ /* 0x080fe200008f1499 */
[----:B------:R3:W-:Y:S01]  /*195a0*/  @!P3 ST.E.64 desc[UR40][R12.64], R140 ;  /* 0x0000008c0c00b985 */ /* 0x0007e2000c101b28 */
[----:B------:R-:W-:-:S03]  /*195b0*/  @!P5 LEA.HI.X R15, R20, R11, R21, 0x2, P0 ;  /* 0x0000000b140fd211 */ /* 0x000fc600000f1415 */
[----:B------:R3:W-:Y:S04]  /*195c0*/  @!P2 ST.E.64 desc[UR40][R8.64], R144 ;  /* 0x000000900800a985 */ /* 0x0007e8000c101b28 */
[----:B------:R3:W-:Y:S02]  /*195d0*/  @!P5 ST.E.64 desc[UR40][R14.64], R148 ;  /* 0x000000940e00d985 */ /* 0x0007e4000c101b28 */
.L_x_5528:
[----:B------:R-:W-:Y:S05]  /*195e0*/  BSYNC B1 ;  /* 0x0000000000017941 */ /* 0x000fea0003800000 */
.L_x_5527:
[----:B---3--:R-:W-:Y:S01]  /*195f0*/  VIADD R3, R214, 0x8 ;  /* 0x00000008d6037836 */ /* 0x008fe20000000000 */
[----:B------:R3:W4:Y:S04]  /*19600*/  SHFL.IDX PT, R12, R10, 0x1, 0x1c1f ;  /* 0x003c1f000a0c7f89 */ /* 0x00072800000e0000 */
[----:B------:R-:W-:Y:S01]  /*19610*/  ISETP.GE.AND P0, PT, R3, R0, PT ;  /* 0x000000000300720c */ /* 0x000fe20003f06270 */
[----:B0-----:R-:W0:-:S12]  /*19620*/  SHFL.IDX PT, R4, R4, 0x1, 0x1c1f ;  /* 0x003c1f0004047f89 */ /* 0x001e1800000e0000 */
[----:B---3--:R-:W-:Y:S05]  /*19630*/  @P0 BRA `(.L_x_5526) ;  /* 0x0000001800600947 */ /* 0x008fea0003800000 */
[C---:B------:R-:W-:Y:S01]  /*19640*/  VIADD R13, R212.reuse, 0x8 ;  /* 0x00000008d40d7836 */ /* 0x040fe20000000000 */
[----:B------:R-:W-:Y:S01]  /*19650*/  ULDC UR4, c[0x0][0xbc8] ;  /* 0x0002f20000047ab9 */ /* 0x000fe20000000800 */
[C---:B------:R-:W-:Y:S01]  /*19660*/  VIADD R25, R212.reuse, 0x10 ;  /* 0x00000010d4197836 */ /* 0x040fe20000000000 */
[C---:B------:R-:W-:Y:S01]  /*19670*/  ISETP.GE.AND P2, PT, R212.reuse, UR4, PT ;  /* 0x00000004d4007c0c */ /* 0x040fe2000bf46270 */
[C---:B--2---:R-:W-:Y:S01]  /*19680*/  VIADD R11, R212.reuse, 0x18 ;  /* 0x00000018d40b7836 */ /* 0x044fe20000000000 */
[----:B------:R-:W-:Y:S01]  /*19690*/  ISETP.GE.AND P5, PT, R13, UR4, PT ;  /* 0x000000040d007c0c */ /* 0x000fe2000bfa6270 */
[C---:B-1----:R-:W-:Y:S01]  /*196a0*/  VIADD R14, R212.reuse, 0x8 ;  /* 0x00000008d40e7836 */ /* 0x042fe20000000000 */
[----:B------:R-:W-:Y:S01]  /*196b0*/  ISETP.GE.AND P3, PT, R25, UR4, PT ;  /* 0x0000000419007c0c */ /* 0x000fe2000bf66270 */
[C---:B------:R-:W-:Y:S01]  /*196c0*/  VIADD R28, R212.reuse, 0x10 ;  /* 0x00000010d41c7836 */ /* 0x040fe20000000000 */
[----:B------:R-:W-:Y:S01]  /*196d0*/  ISETP.GE.AND P4, PT, R11, UR4, PT ;  /* 0x000000040b007c0c */ /* 0x000fe2000bf86270 */
[----:B------:R-:W-:Y:S01]  /*196e0*/  VIADD R24, R212, 0x18 ;  /* 0x00000018d4187836 */ /* 0x000fe20000000000 */
[----:B------:R-:W-:-:S02]  /*196f0*/  SHF.R.S32.HI R14, RZ, 0x1f, R14 ;  /* 0x0000001fff0e7819 */ /* 0x000fc4000001140e */
[----:B------:R-:W-:Y:S02]  /*19700*/  SHF.R.S32.HI R15, RZ, 0x1f, R212 ;  /* 0x0000001fff0f7819 */ /* 0x000fe400000114d4 */
[----:B------:R-:W-:Y:S02]  /*19710*/  SHF.R.S32.HI R28, RZ, 0x1f, R28 ;  /* 0x0000001fff1c7819 */ /* 0x000fe4000001141c */
[CC--:B0-----:R-:W-:Y:S02]  /*19720*/  @!P2 LEA R2, P0, R212.reuse, R4.reuse, 0x2 ;  /* 0x00000004d402a211 */ /* 0x0c1fe400078010ff */
[C---:B------:R-:W-:Y:S02]  /*19730*/  @!P5 LEA R8, P1, R13.reuse, R4, 0x2 ;  /* 0x000000040d08d211 */ /* 0x040fe400078210ff */
[CC--:B----4-:R-:W-:Y:S01]  /*19740*/  @!P2 LEA.HI.X R3, R212.reuse, R12.reuse, R15, 0x2, P0 ;  /* 0x0000000cd403a211 */ /* 0x0d0fe200000f140f */
[C---:B------:R-:W-:Y:S01]  /*19750*/  VIADD R15, R212.reuse, 0x28 ;  /* 0x00000028d40f7836 */ /* 0x040fe20000000000 */
[----:B------:R-:W-:Y:S01]  /*19760*/  @!P5 LEA.HI.X R9, R13, R12, R14, 0x2, P1 ;  /* 0x0000000c0d09d211 */ /* 0x000fe200008f140e */
[C---:B------:R-:W-:Y:S01]  /*19770*/  VIADD R14, R212.reuse, 0x20 ;  /* 0x00000020d40e7836 */ /* 0x040fe20000000000 */
[----:B------:R-:W-:Y:S01]  /*19780*/  SHF.R.S32.HI R24, RZ, 0x1f, R24 ;  /* 0x0000001fff187819 */ /* 0x000fe20000011418 */
[----:B------:R0:W-:Y:S01]  /*19790*/  @!P2 ST.E.64 desc[UR40][R2.64], R26 ;  /* 0x0000001a0200a985 */ /* 0x0001e2000c101b28 */
[----:B------:R-:W-:Y:S01]  /*197a0*/  ISETP.GE.AND P1, PT, R15, UR4, PT ;  /* 0x000000040f007c0c */ /* 0x000fe2000bf26270 */
[----:B------:R-:W-:Y:S01]  /*197b0*/  VIADD R13, R212, 0x30 ;  /* 0x00000030d40d7836 */ /* 0x000fe20000000000 */
[----:B------:R-:W-:Y:S01]  /*197c0*/  ISETP.GE.AND P0, PT, R14, UR4, PT ;  /* 0x000000040e007c0c */ /* 0x000fe2000bf06270 */
[----:B------:R1:W-:Y:S03]  /*197d0*/  @!P5 ST.E.64 desc[UR40][R8.64], R30 ;  /* 0x0000001e0800d985 */ /* 0x0003e6000c101b28 */
[----:B------:R-:W-:-:S02]  /*197e0*/  ISETP.GE.AND P2, PT, R13, UR4, PT ;  /* 0x000000040d007c0c */ /* 0x000fc4000bf46270 */
[-C--:B0-----:R-:W-:Y:S02]  /*197f0*/  @!P3 LEA R2, P5, R25, R4.reuse, 0x2 ;  /* 0x000000041902b211 */ /* 0x081fe400078a10ff */
[----:B-1----:R-:W-:Y:S02]  /*19800*/  @!P4 LEA R8, P6, R11, R4, 0x2 ;  /* 0x000000040b08c211 */ /* 0x002fe400078c10ff */
[-C--:B------:R-:W-:Y:S02]  /*19810*/  @!P3 LEA.HI.X R3, R25, R12.reuse, R28, 0x2, P5 ;  /* 0x0000000c1903b211 */ /* 0x080fe400028f141c */
[----:B------:R-:W-:Y:S01]  /*19820*/  @!P4 LEA.HI.X R9, R11, R12, R24, 0x2, P6 ;  /* 0x0000000c0b09c211 */ /* 0x000fe200030f1418 */
[----:B------:R-:W-:-:S04]  /*19830*/  VIADD R24, R212, 0x20 ;  /* 0x00000020d4187836 */ /* 0x000fc80000000000 */
[-C--:B------:R-:W-:Y:S01]  /*19840*/  @!P2 LEA R10, P6, R13, R4.reuse, 0x2 ;  /* 0x000000040d0aa211 */ /* 0x080fe200078c10ff */
[----:B------:R0:W-:Y:S01]  /*19850*/  @!P3 ST.E.64 desc[UR40][R2.64], R34 ;  /* 0x000000220200b985 */ /* 0x0001e2000c101b28 */
[----:B------:R-:W-:Y:S02]  /*19860*/  ISETP.GE.AND P3, PT, R211, UR4, PT ;  /* 0x00000004d3007c0c */ /* 0x000fe4000bf66270 */
[----:B------:R-:W-:Y:S01]  /*19870*/  SHF.R.S32.HI R24, RZ, 0x1f, R24 ;  /* 0x0000001fff187819 */ /* 0x000fe20000011418 */
[----:B------:R1:W-:Y:S01]  /*19880*/  @!P4 ST.E.64 desc[UR40][R8.64], R38 ;  /* 0x000000260800c985 */ /* 0x0003e2000c101b28 */
[----:B0-----:R-:W-:-:S04]  /*19890*/  @!P0 LEA R2, P4, R14, R4, 0x2 ;  /* 0x000000040e028211 */ /* 0x001fc800078810ff */
[----:B------:R-:W-:Y:S01]  /*198a0*/  @!P0 LEA.HI.X R3, R14, R12, R24, 0x2, P4 ;  /* 0x0000000c0e038211 */ /* 0x000fe200020f1418 */
[C---:B------:R-:W-:Y:S01]  /*198b0*/  VIADD R24, R212.reuse, 0x28 ;  /* 0x00000028d4187836 */ /* 0x040fe20000000000 */
[C---:B-1----:R-:W-:Y:S01]  /*198c0*/  @!P1 LEA R8, P5, R15.reuse, R4, 0x2 ;  /* 0x000000040f089211 */ /* 0x042fe200078a10ff */
[----:B------:R-:W-:Y:S01]  /*198d0*/  VIADD R14, R212, 0x30 ;  /* 0x00000030d40e7836 */ /* 0x000fe20000000000 */
[----:B------:R-:W-:Y:S01]  /*198e0*/  ISETP.GE.AND P4, PT, R208, UR4, PT ;  /* 0x00000004d0007c0c */ /* 0x000fe2000bf86270 */
[----:B------:R0:W-:Y:S01]  /*198f0*/  @!P0 ST.E.64 desc[UR40][R2.64], R42 ;  /* 0x0000002a02008985 */ /* 0x0001e2000c101b28 */
[----:B------:R-:W-:Y:S02]  /*19900*/  SHF.R.S32.HI R24, RZ, 0x1f, R24 ;  /* 0x0000001fff187819 */ /* 0x000fe40000011418 */
[----:B------:R-:W-:Y:S02]  /*19910*/  SHF.R.S32.HI R14, RZ, 0x1f, R14 ;  /* 0x0000001fff0e7819 */ /* 0x000fe4000001140e */
[----:B------:R-:W-:-:S02]  /*19920*/  @!P1 LEA.HI.X R9, R15, R12, R24, 0x2, P5 ;  /* 0x0000000c0f099211 */ /* 0x000fc400028f1418 */
[----:B------:R-:W-:Y:S02]  /*19930*/  ISETP.GE.AND P5, PT, R206, UR4, PT ;  /* 0x00000004ce007c0c */ /* 0x000fe4000bfa6270 */
[----:B------:R-:W-:Y:S01]  /*19940*/  @!P2 LEA.HI.X R11, R13, R12, R14, 0x2, P6 ;  /* 0x0000000c0d0ba211 */ /* 0x000fe200030f140e */
[----:B------:R1:W-:Y:S01]  /*19950*/  @!P1 ST.E.64 desc[UR40][R8.64], R46 ;  /* 0x0000002e08009985 */ /* 0x0003e2000c101b28 */
[----:B------:R-:W-:Y:S02]  /*19960*/  ISETP.GE.AND P0, PT, R204, UR4, PT ;  /* 0x00000004cc007c0c */ /* 0x000fe4000bf06270 */
[----:B------:R-:W-:Y:S01]  /*19970*/  ISETP.GE.AND P1, PT, R202, UR4, PT ;  /* 0x00000004ca007c0c */ /* 0x000fe2000bf26270 */
[----:B------:R2:W-:Y:S01]  /*19980*/  @!P2 ST.E.64 desc[UR40][R10.64], R50 ;  /* 0x000000320a00a985 */ /* 0x0005e2000c101b28 */
[----:B0-----:R-:W-:-:S04]  /*19990*/  @!P3 LEA R2, P6, R211, R4, 0x2 ;  /* 0x00000004d302b211 */ /* 0x001fc800078c10ff */
[----:B------:R-:W-:Y:S02]  /*199a0*/  @!P3 LEA.HI.X R3, R211, R12, R213, 0x2, P6 ;  /* 0x0000000cd303b211 */ /* 0x000fe400030f14d5 */
[----:B-1----:R-:W-:-:S03]  /*199b0*/  @!P4 LEA R8, P2, R208, R4, 0x2 ;  /* 0x00000004d008c211 */ /* 0x002fc600078410ff */
[----:B------:R0:W-:Y:S01]  /*199c0*/  @!P3 ST.E.64 desc[UR40][R2.64], R54 ;  /* 0x000000360200b985 */ /* 0x0001e2000c101b28 */
[----:B------:R-:W-:Y:S02]  /*199d0*/  ISETP.GE.AND P3, PT, R198, UR4, PT ;  /* 0x00000004c6007c0c */ /* 0x000fe4000bf66270 */
[----:B--2---:R-:W-:Y:S02]  /*199e0*/  @!P5 LEA R10, P6, R206, R4, 0x2 ;  /* 0x00000004ce0ad211 */ /* 0x004fe400078c10ff */
[-C--:B------:R-:W-:Y:S02]  /*199f0*/  @!P4 LEA.HI.X R9, R208, R12.reuse, R210, 0x2, P2 ;  /* 0x0000000cd009c211 */ /* 0x080fe400010f14d2 */
[----:B------:R-:W-:Y:S02]  /*19a00*/  ISETP.GE.AND P2, PT, R200, UR4, PT ;  /* 0x00000004c8007c0c */ /* 0x000fe4000bf46270 */
[----:B------:R-:W-:Y:S01]  /*19a10*/  @!P5 LEA.HI.X R11, R206, R12, R207, 0x2, P6 ;  /* 0x0000000cce0bd211 */ /* 0x000fe200030f14cf */
[----:B------:R1:W-:Y:S01]  /*19a20*/  @!P4 ST.E.64 desc[UR40][R8.64], R58 ;  /* 0x0000003a0800c985 */ /* 0x0003e2000c101b28 */
[----:B------:R-:W-:-:S03]  /*19a30*/  ISETP.GE.AND P4, PT, R186, UR4, PT ;  /* 0x00000004ba007c0c */ /* 0x000fc6000bf86270 */
[----:B------:R2:W-:Y:S01]  /*19a40*/  @!P5 ST.E.64 desc[UR40][R10.64], R62 ;  /* 0x0000003e0a00d985 */ /* 0x0005e2000c101b28 */
[----:B0-----:R-:W-:-:S04]  /*19a50*/  @!P0 LEA R2, P6, R204, R4, 0x2 ;  /* 0x00000004cc028211 */ /* 0x001fc800078c10ff */
[----:B------:R-:W-:Y:S02]  /*19a60*/  @!P0 LEA.HI.X R3, R204, R12, R205, 0x2, P6 ;  /* 0x0000000ccc038211 */ /* 0x000fe400030f14cd */
[----:B-1----:R-:W-:-:S03]  /*19a70*/  @!P1 LEA R8, P5, R202, R4, 0x2 ;  /* 0x00000004ca089211 */ /* 0x002fc600078a10ff */
        /* <DEDUP_REMOVED lines=16> */
[----:B------:R0:W-:Y:S01]  /*19b80*/  @!P4 ST.E.64 desc[UR40][R8.64], R82 ;  /* 0x000000520800c985 */ /* 0x0001e2000c101b28 */
[----:B------:R-:W-:Y:S02]  /*19b90*/  ISETP.GE.AND P4, PT, R172, UR4, PT ;  /* 0x00000004ac007c0c */ /* 0x000fe4000bf86270 */
[----:B------:R-:W-:Y:S02]  /*19ba0*/  @!P5 LEA.HI.X R11, R182, R12, R183, 0x2, P6 ;  /* 0x0000000cb60bd211 */ /* 0x000fe400030f14b7 */
[----:B-1----:R-:W-:-:S03]  /*19bb0*/  @!P2 LEA R2, P6, R180, R4, 0x2 ;  /* 0x00000004b402a211 */ /* 0x002fc600078c10ff */
        /* <DEDUP_REMOVED lines=52> */
[----:B------:R-:W-:-:S03]  /*19f00*/  @!P5 LEA.HI.X R15, R152, R12, R153, 0x2, P3 ;  /* 0x0000000c980fd211 */ /* 0x000fc600018f1499 */
[----:B------:R3:W-:Y:S04]  /*19f10*/  @!P1 ST.E.64 desc[UR40][R2.64], R138 ;  /* 0x0000008a02009985 */ /* 0x0007e8000c101b28 */
[----:B------:R3:W-:Y:S01]  /*19f20*/  @!P0 ST.E.64 desc[UR40][R10.64], R142 ;  /* 0x0000008e0a008985 */ /* 0x0007e2000c101b28 */
[----:B------:R-:W-:-:S03]  /*19f30*/  ISETP.GE.AND P0, PT, R20, UR4, PT ;  /* 0x0000000414007c0c */ /* 0x000fc6000bf06270 */
[----:B------:R3:W-:Y:S10]  /*19f40*/  @!P5 ST.E.64 desc[UR40][R14.64], R146 ;  /* 0x000000920e00d985 */ /* 0x0007f4000c101b28 */
[----:B------:R-:W-:Y:S05]  /*19f50*/  @P0 BRA `(.L_x_5526) ;  /* 0x0000001000180947 */ /* 0x000fea0003800000 */
[----:B---3--:R-:W-:-:S04]  /*19f60*/  LEA R2, P0, R20, R4, 0x2 ;  /* 0x0000000414027211 */ /* 0x008fc800078010ff */
[----:B------:R-:W-:-:S05]  /*19f70*/  LEA.HI.X R3, R20, R12, R21, 0x2, P0 ;  /* 0x0000000c14037211 */ /* 0x000fca00000f1415 */
[----:B------:R0:W-:Y:S01]  /*19f80*/  ST.E.64 desc[UR40][R2.64], R150 ;  /* 0x0000009602007985 */ /* 0x0001e2000c101b28 */
[----:B------:R-:W-:Y:S05]  /*19f90*/  BRA `(.L_x_5526) ;  /* 0x0000001000087947 */ /* 0x000fea0003800000 */
.L_x_5520:
[----:B0-----:R-:W3:Y:S01]  /*19fa0*/  LDL.LU R4, [R1+0x5c] ;  /* 0x00005c0001047983 */ /* 0x001ee20000300800 */
[----:B------:R-:W-:Y:S01]  /*19fb0*/  ULDC.64 UR6, c[0x0][0xd08] ;  /* 0x0003420000067ab9 */ /* 0x000fe20000000a00 */
[----:B------:R-:W-:Y:S02]  /*19fc0*/  ULDC.64 UR4, c[0x0][0xd00] ;  /* 0x0003400000047ab9 */ /* 0x000fe40000000a00 */
[----:B------:R-:W4:Y:S04]  /*19fd0*/  LDL.LU R0, [R1+0x60] ;  /* 0x0000600001007983 */ /* 0x000f280000300800 */
[----:B-12---:R-:W2:Y:S01]  /*19fe0*/  LDL R10, [R1+0x54] ;  /* 0x00005400010a7983 */ /* 0x006ea20000100800 */
[----:B------:R-:W-:Y:S01]  /*19ff0*/  ISETP.NE.U32.AND P1, PT, RZ, UR6, PT ;  /* 0x00000006ff007c0c */ /* 0x000fe2000bf25070 */
[----:B------:R-:W-:Y:S01]  /*1a000*/  IMAD.MOV.U32 R25, RZ, RZ, RZ ;  /* 0x000000ffff197224 */ /* 0x000fe200078e00ff */
[----:B------:R-:W-:-:S02]  /*1a010*/  ISETP.NE.U32.AND P0, PT, RZ, UR4, PT ;  /* 0x00000004ff007c0c */ /* 0x000fc4000bf05070 */
[----:B------:R-:W-:Y:S02]  /*1a020*/  ISETP.NE.AND.EX P1, PT, RZ, UR7, PT, P1 ;  /* 0x00000007ff007c0c */ /* 0x000fe4000bf25310 */
[----:B------:R-:W-:Y:S02]  /*1a030*/  ISETP.NE.AND.EX P0, PT, RZ, UR5, PT, P0 ;  /* 0x00000005ff007c0c */ /* 0x000fe4000bf05300 */
[----:B---3-5:R-:W-:-:S04]  /*1a040*/  IADD3 R2, P2, R4, UR4, RZ ;  /* 0x0000000404027c10 */ /* 0x028fc8000ff5e0ff */
        /* <DEDUP_REMOVED lines=8> */
[----:B------:R-:W1:-:S12]  /*1a0d0*/  S2R R4, SR_TID.X ;  /* 0x0000000000047919 */ /* 0x000e580000002100 */
[----:B------:R-:W2:Y:S01]  /*1a0e0*/  @!P2 LDC R10, c[0x0][0xbd4] ;  /* 0x0002f500ff0aab82 */ /* 0x000ea20000000800 */
[----:B-1----:R-:W-:Y:S01]  /*1a0f0*/  VIADD R30, R4, 0xffffff80 ;  /* 0xffffff80041e7836 */ /* 0x002fe20000000000 */
[----:B--2---:R0:W-:Y:S01]  /*1a100*/  @!P2 STL [R1+0x54], R10 ;  /* 0x0000540a0100a387 */ /* 0x0041e20000100800 */
[----:B------:R-:W-:-:S03]  /*1a110*/  ISETP.GT.AND P2, PT, R10, 0x1, PT ;  /* 0x000000010a00780c */ /* 0x000fc60003f44270 */
[----:B------:R-:W-:Y:S01]  /*1a120*/  ISETP.GT.AND P3, PT, R30, 0x3f, PT ;  /* 0x0000003f1e00780c */ /* 0x000fe20003f64270 */
[----:B------:R-:W-:-:S12]  /*1a130*/  @P1 BRA `(.L_x_5529) ;  /* 0x0000000000101947 */ /* 0x000fd80003800000 */
[----:B------:R-:W-:Y:S05]  /*1a140*/  @!P0 BRA `(.L_x_5529) ;  /* 0x00000000000c8947 */ /* 0x000fea0003800000 */
[----:B0-----:R-:W2:Y:S04]  /*1a150*/  LDG.E R9, desc[UR40][R2.64] ;  /* 0x0000002802097981 */ /* 0x001ea8000c1e1900 */
[----:B-----5:R-:W2:Y:S02]  /*1a160*/  LDG.E R0, desc[UR40][R2.64+0x4] ;  /* 0x0000042802007981 */ /* 0x020ea4000c1e1900 */
[----:B--2---:R-:W-:-:S07]  /*1a170*/  IMAD.IADD R0, R0, 0x1, -R9 ;  /* 0x0000000100007824 */ /* 0x004fce00078e0a09 */
.L_x_5529:
[----:B0-----:R-:W2:Y:S04]  /*1a180*/  LDL.LU R3, [R1+0x58] ;  /* 0x0000580001037983 */ /* 0x001ea80000300800 */
[----:B------:R-:W3:Y:S01]  /*1a190*/  LDL.LU R2, [R1+0x6c] ;  /* 0x00006c0001027983 */ /* 0x000ee20000300800 */
[----:B------:R-:W-:Y:S01]  /*1a1a0*/  BSSY B1, `(.L_x_5530) ;  /* 0x0000037000017945 */ /* 0x000fe20003800000 */
[----:B-----5:R-:W-:Y:S02]  /*1a1b0*/  SHF.R.S32.HI R26, RZ, 0x1f, R25 ;  /* 0x0000001fff1a7819 */ /* 0x020fe40000011419 */
[----:B--2---:R-:W-:Y:S02]  /*1a1c0*/  SEL R33, R3, RZ, !P0 ;  /* 0x000000ff03217207 */ /* 0x004fe40004000000 */
[----:B---3--:R-:W-:Y:S01]  /*1a1d0*/  SEL R28, R2, RZ, !P0 ;  /* 0x000000ff021c7207 */ /* 0x008fe20004000000 */
[----:B------:R-:W-:Y:S06]  /*1a1e0*/  @P3 BRA `(.L_x_5531) ;  /* 0x0000000000c83947 */ /* 0x000fec0003800000 */
[----:B------:R-:W0:Y:S01]  /*1a1f0*/  S2R R35, SR_TID.X ;  /* 0x0000000000237919 */ /* 0x000e220000002100 */
[----:B------:R-:W1:Y:S02]  /*1a200*/  LDC R37, c[0x0][0xce8] ;  /* 0x00033a00ff257b82 */ /* 0x000e640000000800 */
[----:B-1----:R-:W-:Y:S01]  /*1a210*/  IMAD R2, R0, R37, RZ ;  /* 0x0000002500027224 */ /* 0x002fe200078e02ff */
[----:B0-----:R-:W-:-:S04]  /*1a220*/  IADD3 R35, R214, -0x80, R35 ;  /* 0xffffff80d6237810 */ /* 0x001fc80007ffe023 */
        /* <DEDUP_REMOVED lines=10> */
[----:B------:R-:W3:Y:S08]  /*1a2d0*/  LDC.64 R14, c[0x0][R24+0x218] ;  /* 0x00008600180e7b82 */ /* 0x000ef00000000a00 */
[----:B------:R-:W4:Y:S08]  /*1a2e0*/  LDC.64 R8, c[0x0][R24+0x228] ;  /* 0x00008a0018087b82 */ /* 0x000f300000000a00 */
[----:B------:R-:W5:Y:S08]  /*1a2f0*/  @P1 LDC R4, c[0x0][0xcec] ;  /* 0x00033b00ff041b82 */ /* 0x000f700000000800 */
[----:B------:R-:W4:Y:S08]  /*1a300*/  LDC.64 R10, c[0x0][R24+0x210] ;  /* 0x00008400180a7b82 */ /* 0x000f300000000a00 */
[----:B------:R-:W4:Y:S01]  /*1a310*/  @P1 LDC R31, c[0x0][0xcf0] ;  /* 0x00033c00ff1f1b82 */ /* 0x000f220000000800 */
[----:B-----5:R-:W-:-:S07]  /*1a320*/  @P1 IMAD.HI.U32 R4, R35, R4, RZ ;  /* 0x0000000423041227 */ /* 0x020fce00078e00ff */
[----:B0-----:R-:W0:Y:S01]  /*1a330*/  @!P0 LDC R12, c[0x0][0xc50] ;  /* 0x00031400ff0c8b82 */ /* 0x001e220000000800 */
[-C--:B-1----:R-:W-:Y:S02]  /*1a340*/  IMAD R3, R3, R33.reuse, RZ ;  /* 0x0000002103037224 */ /* 0x082fe400078e02ff */
[----:B------:R-:W-:-:S05]  /*1a350*/  IMAD.WIDE.U32 R20, R2, R33, RZ ;  /* 0x0000002102147225 */ /* 0x000fca00078e00ff */
[----:B------:R-:W1:Y:S01]  /*1a360*/  @!P0 LDC R13, c[0x0][0xc54] ;  /* 0x00031500ff0d8b82 */ /* 0x000e620000000800 */
[-C--:B---3--:R-:W-:Y:S02]  /*1a370*/  IMAD R29, R15, R186.reuse, RZ ;  /* 0x000000ba0f1d7224 */ /* 0x088fe400078e02ff */
        /* <DEDUP_REMOVED lines=25> */
.L_x_5531:
[----:B------:R-:W-:Y:S05]  /*1a510*/  BSYNC B1 ;  /* 0x0000000000017941 */ /* 0x000fea0003800000 */
.L_x_5530:
[----:B------:R-:W-:Y:S05]  /*1a520*/  @P2 BRA `(.L_x_5526) ;  /* 0x0000000800a42947 */ /* 0x000fea0003800000 */
[----:B0-----:R-:W0:Y:S01]  /*1a530*/  LDC R13, c[0x0][0xce8] ;  /* 0x00033a00ff0d7b82 */ /* 0x001e220000000800 */
[----:B------:R-:W-:Y:S01]  /*1a540*/  ULDC.64 UR4, c[0x0][0xba0] ;  /* 0x0002e80000047ab9 */ /* 0x000fe20000000a00 */
[----:B------:R-:W-:Y:S01]  /*1a550*/  SHF.R.S32.HI R9, RZ, 0x1f, R30 ;  /* 0x0000001fff097819 */ /* 0x000fe2000001141e */
[----:B------:R-:W-:Y:S01]  /*1a560*/  IMAD R4, R26, UR4, RZ ;  /* 0x000000041a047c24 */ /* 0x000fe2000f8e02ff */
[----:B------:R-:W-:Y:S01]  /*1a570*/  BSSY B1, `(.L_x_5532) ;  /* 0x0000080000017945 */ /* 0x000fe20003800000 */
[----:B------:R-:W-:Y:S01]  /*1a580*/  IMAD.WIDE.U32 R2, R25, UR4, RZ ;  /* 0x0000000419027c25 */ /* 0x000fe2000f8e00ff */
[----:B------:R-:W-:-:S03]  /*1a590*/  LEA.HI R9, R9, R30, RZ, 0x3 ;  /* 0x0000001e09097211 */ /* 0x000fc600078f18ff */
[----:B------:R-:W-:Y:S01]  /*1a5a0*/  IMAD R25, R25, UR5, R4 ;  /* 0x0000000519197c24 */ /* 0x000fe2000f8e0204 */
[----:B------:R-:W-:Y:S01]  /*1a5b0*/  LOP3.LUT R11, R9, 0xfffffff8, RZ, 0xc0, !PT ;  /* 0xfffffff8090b7812 */ /* 0x000fe200078ec0ff */
[----:B------:R-:W1:Y:S01]  /*1a5c0*/  LDC R4, c[0x0][0xbc8] ;  /* 0x0002f200ff047b82 */ /* 0x000e620000000800 */
[----:B------:R-:W-:Y:S01]  /*1a5d0*/  ULDC.64 UR4, c[0x0][0xbe8] ;  /* 0x0002fa0000047ab9 */ /* 0x000fe20000000a00 */
[----:B------:R-:W-:Y:S01]  /*1a5e0*/  IMAD.IADD R3, R3, 0x1, R25 ;  /* 0x0000000103037824 */ /* 0x000fe200078e0219 */
[----:B------:R-:W-:Y:S01]  /*1a5f0*/  SHF.R.S32.HI R12, RZ, 0x3, R9 ;  /* 0x00000003ff0c7819 */ /* 0x000fe20000011409 */
[----:B------:R-:W-:Y:S02]  /*1a600*/  IMAD.IADD R11, R30, 0x1, -R11 ;  /* 0x000000011e0b7824 */ /* 0x000fe400078e0a0b */
[----:B------:R-:W-:-:S04]  /*1a610*/  IMAD.WIDE.U32 R2, R186, UR4, R2 ;  /* 0x00000004ba027c25 */ /* 0x000fc8000f8e0002 */
[----:B------:R-:W-:Y:S01]  /*1a620*/  IMAD R3, R186, UR5, R3 ;  /* 0x00000005ba037c24 */ /* 0x000fe2000f8e0203 */
[----:B------:R-:W-:Y:S01]  /*1a630*/  ULDC.64 UR4, c[0x0][0xbf0] ;  /* 0x0002fc0000047ab9 */ /* 0x000fe20000000a00 */
[----:B------:R-:W-:Y:S01]  /*1a640*/  VIADD R41, R195, 0x40 ;  /* 0x00000040c3297836 */ /* 0x000fe20000000000 */
[----:B0-----:R-:W-:Y:S01]  /*1a650*/  ISETP.NE.AND P0, PT, R13, 0x1, PT ;  /* 0x000000010d00780c */ /* 0x001fe20003f05270 */
[----:B------:R-:W-:Y:S02]  /*1a660*/  IMAD R11, R11, 0x20, R12 ;  /* 0x000000200b0b7824 */ /* 0x000fe400078e020c */
[----:B------:R-:W-:Y:S02]  /*1a670*/  IMAD R8, R28, UR4, RZ ;  /* 0x000000041c087c24 */ /* 0x000fe4000f8e02ff */
[----:B------:R-:W-:Y:S02]  /*1a680*/  IMAD.IADD R10, R214, 0x1, R11 ;  /* 0x00000001d60a7824 */ /* 0x000fe400078e020b */
[----:B------:R-:W-:-:S02]  /*1a690*/  IMAD R9, R33, UR5, R8 ;  /* 0x0000000521097c24 */ /* 0x000fc4000f8e0208 */
[----:B------:R-:W-:Y:S01]  /*1a6a0*/  IMAD.WIDE.U32 R2, R33, UR4, R2 ;  /* 0x0000000421027c25 */ /* 0x000fe2000f8e0002 */
[----:B------:R-:W-:Y:S01]  /*1a6b0*/  ULDC.64 UR4, c[0x0][0xbe0] ;  /* 0x0002f80000047ab9 */ /* 0x000fe20000000a00 */
[-C--:B-1----:R-:W-:Y:S02]  /*1a6c0*/  ISETP.GE.AND P1, PT, R41, R4.reuse, PT ;  /* 0x000000042900720c */ /* 0x082fe40003f26270 */
[----:B------:R-:W0:Y:S01]  /*1a6d0*/  @P0 LDC R15, c[0x0][0xcec] ;  /* 0x00033b00ff0f0b82 */ /* 0x000e220000000800 */
[----:B------:R-:W-:Y:S01]  /*1a6e0*/  IMAD.IADD R214, R12, 0x1, R214 ;  /* 0x000000010cd67824 */ /* 0x000fe200078e02d6 */
[----:B------:R-:W-:Y:S01]  /*1a6f0*/  SEL R12, RZ, 0xffffffff, P1 ;  /* 0xffffffffff0c7807 */ /* 0x000fe20000800000 */
[C---:B------:R-:W-:Y:S01]  /*1a700*/  VIADD R39, R195.reuse, 0x80 ;  /* 0x00000080c3277836 */ /* 0x040fe20000000000 */
[-C--:B------:R-:W-:Y:S01]  /*1a710*/  ISETP.GE.AND P2, PT, R195, R4.reuse, PT ;  /* 0x00000004c300720c */ /* 0x080fe20003f46270 */
[----:B------:R-:W-:Y:S02]  /*1a720*/  IMAD.IADD R3, R3, 0x1, R9 ;  /* 0x0000000103037824 */ /* 0x000fe400078e0209 */
[----:B------:R-:W-:Y:S01]  /*1a730*/  IMAD.MOV.U32 R9, RZ, RZ, R10 ;  /* 0x000000ffff097224 */ /* 0x000fe200078e000a */
[----:B------:R-:W1:Y:S01]  /*1a740*/  @P0 LDC R21, c[0x0][0xcf0] ;  /* 0x00033c00ff150b82 */ /* 0x000e620000000800 */
[----:B------:R-:W-:Y:S01]  /*1a750*/  ISETP.GE.AND P1, PT, R39, R4, PT ;  /* 0x000000042700720c */ /* 0x000fe20003f26270 */
[----:B------:R-:W-:Y:S01]  /*1a760*/  IMAD.SHL.U32 R12, R12, 0x2, RZ ;  /* 0x000000020c0c7824 */ /* 0x000fe200078e00ff */
[----:B------:R-:W-:Y:S01]  /*1a770*/  SEL R11, RZ, 0x1, P2 ;  /* 0x00000001ff0b7807 */ /* 0x000fe20001000000 */
[C---:B------:R-:W-:Y:S01]  /*1a780*/  VIADD R37, R195.reuse, 0xc0 ;  /* 0x000000c0c3257836 */ /* 0x040fe20000000000 */
[----:B------:R-:W-:Y:S01]  /*1a790*/  SEL R14, RZ, 0xffffffff, P1 ;  /* 0xffffffffff0e7807 */ /* 0x000fe20000800000 */
[----:B------:R-:W-:Y:S01]  /*1a7a0*/  VIADD R35, R195, 0x100 ;  /* 0x00000100c3237836 */ /* 0x000fe20000000000 */
[----:B------:R-:W-:Y:S01]  /*1a7b0*/  LOP3.LUT R12, R12, 0x2, R11, 0xe2, !PT ;  /* 0x000000020c0c7812 */ /* 0x000fe200078ee20b */
[----:B------:R-:W-:-:S02]  /*1a7c0*/  IMAD R25, R0, R13, RZ ;  /* 0x0000000d00197224 */ /* 0x000fc400078e02ff */
[----:B------:R-:W-:Y:S01]  /*1a7d0*/  VIADD R32, R195, 0x140 ;  /* 0x00000140c3207836 */ /* 0x000fe20000000000 */
[----:B------:R-:W-:Y:S01]  /*1a7e0*/  ISETP.GE.AND P1, PT, R35, R4, PT ;  /* 0x000000042300720c */ /* 0x000fe20003f26270 */
[C---:B------:R-:W-:Y:S02]  /*1a7f0*/  VIADD R29, R195.reuse, 0x180 ;  /* 0x00000180c31d7836 */ /* 0x040fe40000000000 */
[----:B------:R-:W-:Y:S02]  /*1a800*/  VIADD R24, R195, 0x1c0 ;  /* 0x000001c0c3187836 */ /* 0x000fe40000000000 */
[----:B0-----:R-:W-:-:S03]  /*1a810*/  @P0 IMAD.HI.U32 R8, R10, R15, RZ ;  /* 0x0000000f0a080227 */ /* 0x001fc600078e00ff */
[-C--:B------:R-:W-:Y:S01]  /*1a820*/  ISETP.GE.AND P2, PT, R24, R4.reuse, PT ;  /* 0x000000041800720c */ /* 0x080fe20003f46270 */
[----:B------:R-:W-:Y:S02]  /*1a830*/  IMAD.SHL.U32 R15, R14, 0x4, RZ ;  /* 0x000000040e0f7824 */ /* 0x000fe400078e00ff */
[C---:B------:R-:W-:Y:S01]  /*1a840*/  VIADD R27, R195.reuse, 0x1c0 ;  /* 0x000001c0c31b7836 */ /* 0x040fe20000000000 */
[----:B-1----:R-:W-:Y:S01]  /*1a850*/  @P0 SHF.R.U32.HI R9, RZ, R21, R8 ;  /* 0x00000015ff090219 */ /* 0x002fe20000011608 */
[----:B------:R-:W-:Y:S01]  /*1a860*/  VIADD R31, R195, 0x180 ;  /* 0x00000180c31f7836 */ /* 0x000fe20000000000 */
[----:B------:R-:W-:Y:S01]  /*1a870*/  ISETP.GE.AND P0, PT, R37, R4, PT ;  /* 0x000000042500720c */ /* 0x000fe20003f06270 */
[----:B------:R-:W-:Y:S01]  /*1a880*/  VIADD R34, R195, 0x140 ;  /* 0x00000140c3227836 */ /* 0x000fe20000000000 */
[--C-:B------:R-:W-:Y:S01]  /*1a890*/  SHF.R.S32.HI R8, RZ, 0x1f, R9.reuse ;  /* 0x0000001fff087819 */ /* 0x100fe20000011409 */
[----:B------:R-:W-:Y:S01]  /*1a8a0*/  IMAD.MOV R11, RZ, RZ, -R9 ;  /* 0x000000ffff0b7224 */ /* 0x000fe200078e0a09 */
[----:B------:R-:W-:Y:S01]  /*1a8b0*/  SEL R0, RZ, 0xffffffff, P0 ;  /* 0xffffffffff007807 */ /* 0x000fe20000000000 */
[----:B------:R-:W-:Y:S01]  /*1a8c0*/  IMAD.WIDE.U32 R2, R9, UR4, R2 ;  /* 0x0000000409027c25 */ /* 0x000fe2000f8e0002 */
[----:B------:R-:W-:-:S02]  /*1a8d0*/  LOP3.LUT R12, R15, 0x4, R12, 0xe2, !PT ;  /* 0x000000040f0c7812 */ /* 0x000fc400078ee20c */
[-C--:B------:R-:W-:Y:S01]  /*1a8e0*/  ISETP.GE.AND P0, PT, R32, R4.reuse, PT ;  /* 0x000000042000720c */ /* 0x080fe20003f06270 */
[----:B------:R-:W-:Y:S01]  /*1a8f0*/  IMAD R8, R8, UR4, RZ ;  /* 0x0000000408087c24 */ /* 0x000fe2000f8e02ff */
[----:B------:R-:W-:Y:S01]  /*1a900*/  SHF.R.S32.HI R27, RZ, 0x1f, R27 ;  /* 0x0000001fff1b7819 */ /* 0x000fe2000001141b */
[----:B------:R-:W-:Y:S01]  /*1a910*/  IMAD R11, R13, R11, R10 ;  /* 0x0000000b0d0b7224 */ /* 0x000fe200078e020a */
[----:B------:R-:W-:Y:S01]  /*1a920*/  SHF.R.S32.HI R31, RZ, 0x1f, R31 ;  /* 0x0000001fff1f7819 */ /* 0x000fe2000001141f */
[----:B------:R-:W-:Y:S01]  /*1a930*/  IMAD R13, R9, UR5, R8 ;  /* 0x00000005090d7c24 */ /* 0x000fe2000f8e0208 */
[----:B------:R-:W-:Y:S01]  /*1a940*/  SEL R8, RZ, 0xffffffff, P1 ;  /* 0xffffffffff087807 */ /* 0x000fe20000800000 */
[----:B------:R-:W-:Y:S01]  /*1a950*/  IMAD.SHL.U32 R15, R0, 0x8, RZ ;  /* 0x00000008000f7824 */ /* 0x000fe200078e00ff */
[----:B------:R-:W-:Y:S01]  /*1a960*/  SHF.R.S32.HI R0, RZ, 0x1f, R11 ;  /* 0x0000001fff007819 */ /* 0x000fe2000001140b */
[----:B------:R-:W-:Y:S01]  /*1a970*/  ULDC.64 UR4, c[0x0][0xbd8] ;  /* 0x0002f60000047ab9 */ /* 0x000fe20000000a00 */
[----:B------:R-:W-:Y:S01]  /*1a980*/  IMAD.IADD R3, R3, 0x1, R13 ;  /* 0x0000000103037824 */ /* 0x000fe200078e020d */
[----:B------:R-:W-:Y:S01]  /*1a990*/  SHF.R.S32.HI R34, RZ, 0x1f, R34 ;  /* 0x0000001fff227819 */ /* 0x000fe20000011422 */
        /* <DEDUP_REMOVED lines=20> */
[----:B------:R-:W-:Y:S01]  /*1aae0*/  VIADD R42, R195, 0x40 ;  /* 0x00000040c32a7836 */ /* 0x000fe20000000000 */
[----:B------:R-:W-:Y:S01]  /*1aaf0*/  SEL R9, RZ, 0x80, P2 ;  /* 0x00000080ff097807 */ /* 0x000fe20001000000 */
[----:B------:R0:W1:Y:S01]  /*1ab00*/  SHFL.IDX PT, R12, R14, RZ, 0x181f ;  /* 0x00181fff0e0c7589 */ /* 0x00006200000e0000 */
[----:B------:R-:W-:-:S02]  /*1ab10*/  SHF.R.S32.HI R36, RZ, 0x1f, R36 ;  /* 0x0000001fff247819 */ /* 0x000fc40000011424 */
[----:B------:R-:W-:Y:S01]  /*1ab20*/  LOP3.LUT R21, R20, R9, RZ, 0xfc, !PT ;  /* 0x0000000914157212 */ /* 0x000fe200078efcff */
[----:B------:R0:W2:Y:S01]  /*1ab30*/  SHFL.IDX PT, R13, R15, RZ, 0x181f ;  /* 0x00181fff0f0d7589 */ /* 0x0000a200000e0000 */
[----:B------:R-:W-:Y:S02]  /*1ab40*/  SHF.R.S32.HI R38, RZ, 0x1f, R38 ;  /* 0x0000001fff267819 */ /* 0x000fe40000011426 */
[----:B------:R-:W-:Y:S02]  /*1ab50*/  SHF.R.S32.HI R40, RZ, 0x1f, R40 ;  /* 0x0000001fff287819 */ /* 0x000fe40000011428 */
[----:B------:R-:W-:Y:S01]  /*1ab60*/  SHF.R.S32.HI R42, RZ, 0x1f, R42 ;  /* 0x0000001fff2a7819 */ /* 0x000fe2000001142a */
[----:B------:R-:W-:Y:S06]  /*1ab70*/  @P0 BRA `(.L_x_5533) ;  /* 0x00000000007c0947 */ /* 0x000fec0003800000 */
        /* <DEDUP_REMOVED lines=31> */
.L_x_5533:
[----:B------:R-:W-:Y:S05]  /*1ad70*/  BSYNC B1 ;  /* 0x0000000000017941 */ /* 0x000fea0003800000 */
.L_x_5532:
[----:B------:R-:W-:Y:S01]  /*1ad80*/  VIADD R0, R214, 0x20 ;  /* 0x00000020d6007836 */ /* 0x000fe20000000000 */
[----:B--23--:R2:W3:Y:S04]  /*1ad90*/  SHFL.IDX PT, R13, R15, 0x1, 0x181f ;  /* 0x00381f000f0d7f89 */ /* 0x00c4e800000e0000 */
        /* <DEDUP_REMOVED lines=9> */
[----:B-1-3--:R-:W-:Y:S02]  /*1ae30*/  @!P6 IMAD.WIDE R8, R195, 0x2, R12 ;  /* 0x00000002c308e825 */ /* 0x00afe400078e020c */
        /* <DEDUP_REMOVED lines=24> */
.L_x_5526:
[----:B------:R-:W-:Y:S05]  /*1afc0*/  BSYNC B0 ;  /* 0x0000000000007941 */ /* 0x000fea0003800000 */
.L_x_5519:
[----:B------:R-:W-:Y:S02]  /*1afd0*/  ULDC UR4, c[0x0][0xd3c] ;  /* 0x00034f0000047ab9 */ /* 0x000fe40000000800 */
[----:B------:R-:W-:-:S13]  /*1afe0*/  ISETP.GE.AND P0, PT, R7, UR4, PT ;  /* 0x0000000407007c0c */ /* 0x000fda000bf06270 */
[----:B------:R-:W-:Y:S05]  /*1aff0*/  @!P0 BRA `(.L_x_5534) ;  /* 0xfffffe68008c8947 */ /* 0x000fea000383ffff */
[----:B------:R-:W-:Y:S05]  /*1b000*/  BRA `(.L_x_5386) ;  /* 0x0000009000787947 */ /* 0x000fea0003800000 */
.L_x_5384:
        /* <DEDUP_REMOVED lines=16> */
.L_x_5535:
        /* <DEDUP_REMOVED lines=43> */
.L_x_5539:
[----:B------:R-:W0:Y:S01]  /*1b3c0*/  LDC R2, c[0x0][0xd3c] ;  /* 0x00034f00ff027b82 */ /* 0x000e220000000800 */
[----:B------:R-:W-:Y:S01]  /*1b3d0*/  UIADD3 UR4, UR4, 0x1f, URZ ;  /* 0x0000001f04047890 */ /* 0x000fe2000fffe03f */
[----:B------:R-:W-:Y:S02]  /*1b3e0*/  ULDC UR7, c[0x0][0xd3c] ;  /* 0x00034f0000077ab9 */ /* 0x000fe40000000800 */
[----:B------:R-:W-:-:S03]  /*1b3f0*/  IMAD.U32 R27, RZ, RZ, UR7 ;  /* 0x00000007ff1b7e24 */ /* 0x000fc6000f8e00ff */
[----:B0-----:R-:W-:-:S13]  /*1b400*/  ISETP.LE.AND P6, PT, R2, UR4, PT ;  /* 0x0000000402007c0c */ /* 0x001fda000bfc3270 */
[----:B------:R-:W-:Y:S05]  /*1b410*/  @P6 BRA `(.L_x_5538) ;  /* 0x0000000800a86947 */ /* 0x000fea0003800000 */
[----:B------:R-:W-:Y:S02]  /*1b420*/  VIADD R11, R6, UR4 ;  /* 0x00000004060b7c36 */ /* 0x000fe40008000000 */
[----:B------:R-:W-:Y:S02]  /*1b430*/  IMAD.MOV.U32 R7, RZ, RZ, RZ ;  /* 0x000000ffff077224 */ /* 0x000fe400078e00ff */
[----:B------:R-:W-:Y:S01]  /*1b440*/  IMAD.MOV.U32 R8, RZ, RZ, RZ ;  /* 0x000000ffff087224 */ /* 0x000fe200078e00ff */
[----:B------:R-:W-:-:S13]  /*1b450*/  ISETP.GE.OR P6, PT, R11, R2, !P0 ;  /* 0x000000020b00720c */ /* 0x000fda00047c6670 */
[----:B------:R-:W0:Y:S08]  /*1b460*/  @!P6 LDC.64 R4, c[0x0][0xd80] ;  /* 0x00036000ff04eb82 */ /* 0x000e300000000a00 */
[----:B------:R-:W1:Y:S01]  /*1b470*/  @!P6 LDC.64 R2, c[0x0][0xd78] ;  /* 0x00035e00ff02eb82 */ /* 0x000e620000000a00 */
[----:B0-----:R-:W-:-:S05]  /*1b480*/  @!P6 IMAD.WIDE R4, R11, 0x4, R4 ;  /* 0x000000040b04e825 */ /* 0x001fca00078e0204 */
[----:B------:R-:W2:Y:S01]  /*1b490*/  @!P6 LDG.E R7, desc[UR40][R4.64] ;  /* 0x000000280407e981 */ /* 0x000ea2000c1e1900 */
[----:B-1----:R-:W-:-:S05]  /*1b4a0*/  @!P6 IMAD.WIDE R2, R11, 0x4, R2 ;  /* 0x000000040b02e825 */ /* 0x002fca00078e0202 */
        /* <DEDUP_REMOVED lines=22> */
.L_x_5537:
        /* <DEDUP_REMOVED lines=11> */
[----:B------:R-:W-:-:S05]  /*1b6c0*/  VIADD R3, R27, 0xffffffff ;  /* 0xffffffff1b037836 */ /* 0x000fca0000000000 */
[----:B------:R0:W1:Y:S02]  /*1b6d0*/  SHFL.IDX PT, R24, R2, R3, 0x1f ;  /* 0x00001f0302187589 */ /* 0x00006400000e0000 */
.L_x_5540:
[----:B-1----:R-:W-:Y:S02]  /*1b6e0*/  IMAD R24, R24, UR5, R5 ;  /* 0x0000000518187c24 */ /* 0x002fe4000f8e0205 */
[----:B------:R-:W-:-:S03]  /*1b6f0*/  VIADD R27, R27, UR4 ;  /* 0x000000041b1b7c36 */ /* 0x000fc60008000000 */
[----:B------:R-:W-:Y:S01]  /*1b700*/  IADD3 R4, -R24, UR6, RZ ;  /* 0x0000000618047c10 */ /* 0x000fe2000fffe1ff */
[----:B------:R-:W-:Y:S06]  /*1b710*/  @!P1 BRA `(.L_x_5541) ;  /* 0x0000000000e89947 */ /* 0x000fec0003800000 */
[-C--:B--2---:R-:W-:Y:S02]  /*1b720*/  IABS R12, R7.reuse ;  /* 0x00000007000c7213 */ /* 0x084fe40000000000 */
[----:B------:R-:W-:Y:S02]  /*1b730*/  IABS R5, R8 ;  /* 0x0000000800057213 */ /* 0x000fe40000000000 */
[----:B------:R-:W1:Y:S01]  /*1b740*/  I2F.RP R9, R12 ;  /* 0x0000000c00097306 */ /* 0x000e620000209400 */
[----:B------:R-:W-:-:S07]  /*1b750*/  IABS R13, R7 ;  /* 0x00000007000d7213 */ /* 0x000fce0000000000 */
[----:B------:R-:W2:Y:S08]  /*1b760*/  I2F.RP R10, R5 ;  /* 0x00000005000a7306 */ /* 0x000eb00000209400 */
[----:B-1----:R-:W0:Y:S08]  /*1b770*/  MUFU.RCP R9, R9 ;  /* 0x0000000900097308 */ /* 0x002e300000001000 */
[----:B--2---:R-:W-:Y:S01]  /*1b780*/  MUFU.RCP R10, R10 ;  /* 0x0000000a000a7308 */ /* 0x004fe20000001000 */
        /* <DEDUP_REMOVED lines=18> */
[----:B------:R-:W0:Y:S01]  /*1b8b0*/  F2I.FTZ.U32.TRUNC.NTZ R3, R11 ;  /* 0x0000000b00037305 */ /* 0x000e22000021f000 */
[----:B------:R-:W-:-:S05]  /*1b8c0*/  IABS R12, R8 ;  /* 0x00000008000c7213 */ /* 0x000fca0000000000 */
[----:B------:R-:W-:-:S05]  /*1b8d0*/  IMAD.MOV R12, RZ, RZ, -R12 ;  /* 0x000000ffff0c7224 */ /* 0x000fca00078e0a0c */
[----:B------:R-:W-:-:S04]  /*1b8e0*/  @P0 VIADD R2, R2, 0x1 ;  /* 0x0000000102020836 */ /* 0x000fc80000000000 */
[----:B------:R-:W-:Y:S02]  /*1b8f0*/  IMAD.MOV.U32 R13, RZ, RZ, R2 ;  /* 0x000000ffff0d7224 */ /* 0x000fe400078e0002 */
[----:B0-----:R-:W-:Y:S02]  /*1b900*/  IMAD.MOV R2, RZ, RZ, -R3 ;  /* 0x000000ffff027224 */ /* 0x001fe400078e0a03 */
[----:B------:R-:W-:Y:S01]  /*1b910*/  @!P2 IMAD.MOV R13, RZ, RZ, -R13 ;  /* 0x000000ffff0da224 */ /* 0x000fe200078e0a0d */
[----:B------:R-:W-:Y:S01]  /*1b920*/  @!P1 LOP3.LUT R13, RZ, R7, RZ, 0x33, !PT ;  /* 0x00000007ff0d9212 */ /* 0x000fe200078e33ff */
[----:B------:R-:W-:Y:S02]  /*1b930*/  IMAD R9, R2, R5, RZ ;  /* 0x0000000502097224 */ /* 0x000fe400078e02ff */
[----:B------:R-:W-:Y:S01]  /*1b940*/  IMAD.MOV.U32 R2, RZ, RZ, RZ ;  /* 0x000000ffff027224 */ /* 0x000fe200078e00ff */
[----:B------:R-:W-:-:S03]  /*1b950*/  IABS R10, R13 ;  /* 0x0000000d000a7213 */ /* 0x000fc60000000000 */
[----:B------:R-:W-:-:S04]  /*1b960*/  IMAD.HI.U32 R2, R3, R9, R2 ;  /* 0x0000000903027227 */ /* 0x000fc800078e0002 */
[----:B------:R-:W-:Y:S02]  /*1b970*/  IMAD.MOV.U32 R3, RZ, RZ, R10 ;  /* 0x000000ffff037224 */ /* 0x000fe400078e000a */
[----:B------:R-:W-:Y:S02]  /*1b980*/  IMAD.MOV.U32 R10, RZ, RZ, R12 ;  /* 0x000000ffff0a7224 */ /* 0x000fe400078e000c */
        /* <DEDUP_REMOVED lines=9> */
[----:B------:R-:W-:-:S12]  /*1ba20*/  IMAD.MOV R5, RZ, RZ, -R13 ;  /* 0x000000ffff057224 */ /* 0x000fd800078e0a0d */
[----:B------:R-:W-:-:S04]  /*1ba30*/  @P0 VIADD R2, R2, 0x1 ;  /* 0x0000000102020836 */ /* 0x000fc80000000000 */
        /* <DEDUP_REMOVED lines=8> */
.L_x_5541:
[----:B0-----:R-:W0:Y:S02]  /*1bac0*/  LDC.64 R2, c[0x0][0xd90] ;  /* 0x00036400ff027b82 */ /* 0x001e240000000a00 */
        /* <DEDUP_REMOVED lines=32> */
[----:B------:R-:W-:Y:S02]  /*1bcd0*/  VIADDMNMX R8, R8, UR5, R13, PT ;  /* 0x0000000508087c46 */ /* 0x000fe4000b80010d */
[----:B------:R-:W-:-:S02]  /*1bce0*/  IADD3 R9, R9, 0x1000000, R4 ;  /* 0x0100000009097810 */ /* 0x000fc40007ffe004 */
        /* <DEDUP_REMOVED lines=25> */
[----:B------:R-:W-:-:S07]  /*1be80*/  IMAD R26, R2, R26, R9 ;  /* 0x0000001a021a7224 */ /* 0x000fce00078e0209 */
.L_x_5542:
[----:B------:R-:W-:-:S05]  /*1be90*/  LOP3.LUT R2, RZ, R2, RZ, 0x33, !PT ;  /* 0x00000002ff027212 */ /* 0x000fca00078e33ff */
[----:B------:R-:W-:Y:S01]  /*1bea0*/  IMAD.IADD R25, R7, 0x1, R2 ;  /* 0x0000000107197824 */ /* 0x000fe200078e0202 */
[----:B------:R-:W-:Y:S06]  /*1beb0*/  BRA `(.L_x_5543) ;  /* 0x00000000000c7947 */ /* 0x000fec0003800000 */
.L_x_5538:
[----:B------:R-:W-:Y:S02]  /*1bec0*/  IMAD.MOV.U32 R25, RZ, RZ, RZ ;  /* 0x000000ffff197224 */ /* 0x000fe400078e00ff */
[----:B------:R-:W-:Y:S02]  /*1bed0*/  IMAD.U32 R24, RZ, RZ, UR6 ;  /* 0x00000006ff187e24 */ /* 0x000fe4000f8e00ff */
[----:B------:R-:W-:-:S07]  /*1bee0*/  IMAD.MOV.U32 R26, RZ, RZ, RZ ;  /* 0x000000ffff1a7224 */ /* 0x000fce00078e00ff */
.L_x_5543:
[----:B------:R-:W-:-:S13]  /*1bef0*/  ISETP.NE.AND P0, PT, R6, RZ, PT ;  /* 0x000000ff0600720c */ /* 0x000fda0003f05270 */
[----:B------:R-:W0:Y:S01]  /*1bf00*/  @!P0 S2R R3, SR_CgaCtaId ;  /* 0x0000000000038919 */ /* 0x000e220000008800 */
[----:B------:R-:W-:-:S04]  /*1bf10*/  @!P0 MOV R2, 0x400 ;  /* 0x0000040000028802 */ /* 0x000fc80000000f00 */
[----:B0-----:R-:W-:-:S05]  /*1bf20*/  @!P0 LEA R2, R3, R2, 0x18 ;  /* 0x0000000203028211 */ /* 0x001fca00078ec0ff */
[----:B------:R1:W-:Y:S01]  /*1bf30*/  @!P0 STS.128 [R2+0x388d0], R24 ;  /* 0x0388d01802008388 */ /* 0x0003e20000000c00 */
[----:B------:R-:W-:Y:S06]  /*1bf40*/  BAR.ARV 0x5, 0x180 ;  /* 0x0146000000007b1d */ /* 0x000fec0000002000 */
.L_x_5536:
[----:B------:R2:W-:Y:S01]  /*1bf50*/  STL [R1+0x34], RZ ;  /* 0x000034ff01007387 */ /* 0x0005e20000100800 */
[----:B------:R-:W-:Y:S01]  /*1bf60*/  ULDC UR4, c[0x0][0xd3c] ;  /* 0x00034f0000047ab9 */ /* 0x000fe20000000800 */
[----:B------:R-:W-:Y:S01]  /*1bf70*/  IMAD.MOV.U32 R28, RZ, RZ, 0x1 ;  /* 0x00000001ff1c7424 */ /* 0x000fe200078e00ff */
[----:B0-----:R-:W-:Y:S01]  /*1bf80*/  ISETP.GE.AND P0, PT, R27, UR4, PT ;  /* 0x000000041b007c0c */ /* 0x001fe2000bf06270 */
[----:B------:R-:W-:-:S12]  /*1bf90*/  IMAD.MOV.U32 R22, RZ, RZ, RZ ;  /* 0x000000ffff167224 */ /* 0x000fd800078e00ff */
[----:B--2---:R-:W-:Y:S05]  /*1bfa0*/  @P0 BRA `(.L_x_5544) ;  /* 0x0000007c00b40947 */ /* 0x004fea0003800000 */
[----:B------:R-:W2:Y:S01]  /*1bfb0*/  LDL R4, [R1+0x10] ;  /* 0x0000100001047983 */ /* 0x000ea20000100800 */
[----:B------:R-:W0:Y:S01]  /*1bfc0*/  S2UR UR5, SR_CgaCtaId ;  /* 0x00000000000579c3 */ /* 0x000e220000008800 */
[C---:B-1----:R-:W-:Y:S01]  /*1bfd0*/  IMAD.SHL.U32 R2, R0.reuse, 0x8, RZ ;  /* 0x0000000800027824 */ /* 0x042fe200078e00ff */
[----:B------:R-:W-:Y:S01]  /*1bfe0*/  LOP3.LUT R5, R0, 0x7f, RZ, 0xc0, !PT ;  /* 0x0000007f00057812 */ /* 0x000fe200078ec0ff */
[----:B------:R-:W-:Y:S01]  /*1bff0*/  UMOV UR4, 0x400 ;  /* 0x0000040000047882 */ /* 0x000fe20000000000 */
[----:B------:R-:W-:Y:S01]  /*1c000*/  BSSY B8, `(.L_x_5544) ;  /* 0x00007e7000087945 */ /* 0x000fe20003800000 */
[----:B------:R-:W-:Y:S01]  /*1c010*/  IMAD.MOV.U32 R29, RZ, RZ, 0x1 ;  /* 0x00000001ff1d7424 */ /* 0x000fe200078e00ff */
[C---:B------:R-:W-:Y:S01]  /*1c020*/  LOP3.LUT R3, R2.reuse, 0x1f8, RZ, 0xc0, !PT ;  /* 0x000001f802037812 */ /* 0x040fe200078ec0ff */
[----:B------:R-:W-:Y:S01]  /*1c030*/  IMAD.SHL.U32 R36, R5, 0x8, RZ ;  /* 0x0000000805247824 */ /* 0x000fe200078e00ff */
[----:B------:R-:W-:Y:S01]  /*1c040*/  LOP3.LUT R2, R2, 0x38, RZ, 0xc0, !PT ;  /* 0x0000003802027812 */ /* 0x000fe200078ec0ff */
[----:B------:R-:W-:Y:S01]  /*1c050*/  IMAD.MOV.U32 R19, RZ, RZ, RZ ;  /* 0x000000ffff137224 */ /* 0x000fe200078e00ff */
[----:B------:R-:W-:Y:S01]  /*1c060*/  LOP3.LUT R3, R3, 0x38, R0, 0x78, !PT ;  /* 0x0000003803037812 */ /* 0x000fe200078e7800 */
[----:B------:R-:W-:Y:S01]  /*1c070*/  IMAD.SHL.U32 R0, R0, 0x10, RZ ;  /* 0x0000001000007824 */ /* 0x000fe200078e00ff */
[----:B------:R-:W-:Y:S01]  /*1c080*/  ULDC.64 UR38, c[0x0][0x198] ;  /* 0x0000660000267ab9 */ /* 0x000fe20000000a00 */
[----:B------:R-:W-:Y:S01]  /*1c090*/  IMAD.MOV.U32 R22, RZ, RZ, RZ ;  /* 0x000000ffff167224 */ /* 0x000fe200078e00ff */
[----:B------:R-:W-:Y:S01]  /*1c0a0*/  LOP3.LUT R36, R3, 0x200, R36, 0xf8, !PT ;  /* 0x0000020003247812 */ /* 0x000fe200078ef824 */
[----:B------:R-:W-:Y:S01]  /*1c0b0*/  IMAD.MOV.U32 R28, RZ, RZ, 0x1 ;  /* 0x00000001ff1c7424 */ /* 0x000fe200078e00ff */
[----:B------:R-:W-:Y:S01]  /*1c0c0*/  SHF.R.U32.HI R3, RZ, 0x3, R5 ;  /* 0x00000003ff037819 */ /* 0x000fe20000011605 */
[----:B------:R-:W-:-:S03]  /*1c0d0*/  ULDC UR36, c[0x0][0xc] ;  /* 0x0000030000247ab9 */ /* 0x000fc60000000800 */
[----:B------:R-:W-:Y:S02]  /*1c0e0*/  LOP3.LUT R3, R3, 0x70, R0, 0xf8, !PT ;  /* 0x0000007003037812 */ /* 0x000fe400078ef800 */
[C---:B------:R-:W-:Y:S01]  /*1c0f0*/  LOP3.LUT R0, R2.reuse, 0x40, RZ, 0xfc, !PT ;  /* 0x0000004002007812 */ /* 0x040fe200078efcff */
[----:B0-----:R-:W-:Y:S01]  /*1c100*/  ULEA UR4, UR5, UR4, 0x18 ;  /* 0x0000000405047291 */ /* 0x001fe2000f8ec03f */
[C---:B------:R-:W-:Y:S02]  /*1c110*/  LOP3.LUT R3, R2.reuse, 0xc0, RZ, 0xfc, !PT ;  /* 0x000000c002037812 */ /* 0x040fe400078efcff */
[C---:B------:R-:W-:Y:S02]  /*1c120*/  LOP3.LUT R0, R2.reuse, 0x100, RZ, 0xfc, !PT ;  /* 0x0000010002007812 */ /* 0x040fe400078efcff */
[C---:B------:R-:W-:Y:S01]  /*1c130*/  LOP3.LUT R3, R2.reuse, 0x180, RZ, 0xfc, !PT ;  /* 0x0000018002037812 */ /* 0x040fe200078efcff */
[----:B------:R-:W-:Y:S01]  /*1c140*/  IMAD.U32 R18, RZ, RZ, UR4 ;  /* 0x00000004ff127e24 */ /* 0x000fe2000f8e00ff */
[----:B------:R-:W-:-:S03]  /*1c150*/  LOP3.LUT R0, R2, 0x1c0, RZ, 0xfc, !PT ;  /* 0x000001c002007812 */ /* 0x000fc600078efcff */
[----:B------:R-:W-:Y:S01]  /*1c160*/  IMAD R23, R36, 0x2, R18 ;  /* 0x0000000224177824 */ /* 0x000fe200078e0212 */
[----:B--2---:R-:W-:-:S05]  /*1c170*/  LOP3.LUT R4, R4, 0x2, RZ, 0xfc, !PT ;  /* 0x0000000204047812 */ /* 0x004fca00078efcff */
[----:B------:R0:W-:Y:S04]  /*1c180*/  STL [R1+0x50], R4 ;  /* 0x0000500401007387 */ /* 0x0001e80000100800 */
[----:B------:R1:W-:Y:S01]  /*1c190*/  STL [R1+0x34], RZ ;  /* 0x000034ff01007387 */ /* 0x0003e20000100800 */
[C---:B0-----:R-:W-:Y:S02]  /*1c1a0*/  LOP3.LUT R4, R2.reuse, 0x80, RZ, 0xfc, !PT ;  /* 0x0000008002047812 */ /* 0x041fe400078efcff */
[----:B-1----:R-:W-:-:S07]  /*1c1b0*/  LOP3.LUT R4, R2, 0x140, RZ, 0xfc, !PT ;  /* 0x0000014002047812 */ /* 0x002fce00078efcff */
.L_x_5661:
        /* <DEDUP_REMOVED lines=50> */
[----:B---3--:R-:W-:Y:S06]  /*1c4e0*/  @P2 BRA `(.L_x_5545) ;  /* 0x0000000000142947 */ /* 0x008fec0003800000 */
[----:B------:R-:W-:Y:S05]  /*1c4f0*/  @!P0 BRA `(.L_x_5545) ;  /* 0x0000000000108947 */ /* 0x000fea0003800000 */
[----:B------:R-:W2:Y:S04]  /*1c500*/  LDG.E R7, desc[UR40][R2.64] ;  /* 0x0000002802077981 */ /* 0x000ea8000c1e1900 */
[----:B------:R-:W2:Y:S02]  /*1c510*/  LDG.E R2, desc[UR40][R2.64+0x4] ;  /* 0x0000042802027981 */ /* 0x000ea4000c1e1900 */
[----:B--2---:R-:W-:-:S05]  /*1c520*/  IMAD.IADD R10, R2, 0x1, -R7 ;  /* 0x00000001020a7824 */ /* 0x004fca00078e0a07 */
[----:B------:R1:W-:Y:S02]  /*1c530*/  STL [R1+0xc], R10 ;  /* 0x00000c0a01007387 */ /* 0x0003e40000100800 */
.L_x_5545:
[----:B------:R-:W-:Y:S01]  /*1c540*/  ULDC.64 UR4, c[0x0][0xb18] ;  /* 0x0002c60000047ab9 */ /* 0x000fe20000000a00 */
[C---:B0-----:R-:W-:Y:S01]  /*1c550*/  LOP3.LUT R8, R26.reuse, 0xff000000, RZ, 0xc0, !PT ;  /* 0xff0000001a087812 */ /* 0x041fe200078ec0ff */
[----:B------:R-:W-:Y:S01]  /*1c560*/  IMAD.MOV.U32 R30, RZ, RZ, R37 ;  /* 0x000000ffff1e7224 */ /* 0x000fe200078e0025 */
[----:B------:R-:W-:Y:S02]  /*1c570*/  ISETP.NE.U32.AND P0, PT, RZ, UR4, PT ;  /* 0x00000004ff007c0c */ /* 0x000fe4000bf05070 */
[----:B------:R-:W-:Y:S02]  /*1c580*/  SHF.R.U32.HI R8, RZ, 0x8, R8 ;  /* 0x00000008ff087819 */ /* 0x000fe40000011608 */
[----:B------:R-:W-:Y:S02]  /*1c590*/  ISETP.NE.AND.EX P0, PT, RZ, UR5, PT, P0 ;  /* 0x00000005ff007c0c */ /* 0x000fe4000bf05300 */
[C---:B------:R-:W-:Y:S02]  /*1c5a0*/  LOP3.LUT R2, R26.reuse, 0xff0000, RZ, 0xc0, !PT ;  /* 0x00ff00001a027812 */ /* 0x040fe400078ec0ff */
[----:B------:R-:W-:-:S02]  /*1c5b0*/  LOP3.LUT R17, R26, 0xffff, RZ, 0xc0, !PT ;  /* 0x0000ffff1a117812 */ /* 0x000fc400078ec0ff */
[----:B------:R-:W-:-:S07]  /*1c5c0*/  LEA.HI R8, R2, R8, RZ, 0x10 ;  /* 0x0000000802087211 */ /* 0x000fce00078f80ff */
[----:B------:R-:W-:Y:S05]  /*1c5d0*/  @!P0 BRA `(.L_x_5546) ;  /* 0x0000000000108947 */ /* 0x000fea0003800000 */
[----:B------:R-:W-:-:S04]  /*1c5e0*/  IADD3 R2, P0, R31, UR4, RZ ;  /* 0x000000041f027c10 */ /* 0x000fc8000ff1e0ff */
[----:B------:R-:W-:-:S05]  /*1c5f0*/  IADD3.X R3, R32, UR5, RZ, P0, !PT ;  /* 0x0000000520037c10 */ /* 0x000fca00087fe4ff */
[----:B------:R0:W5:Y:S01]  /*1c600*/  LDG.E R9, desc[UR40][R2.64] ;  /* 0x0000002802097981 */ /* 0x000162000c1e1900 */
[----:B------:R-:W-:Y:S05]  /*1c610*/  BRA `(.L_x_5547) ;  /* 0x0000000000247947 */ /* 0x000fea0003800000 */
.L_x_5546:
        /* <DEDUP_REMOVED lines=9> */
.L_x_5547:
[----:B0-----:R-:W2:Y:S01]  /*1c6b0*/  @P1 LDG.E R2, desc[UR40][R4.64] ;  /* 0x0000002804021981 */ /* 0x001ea2000c1e1900 */
[----:B------:R-:W0:Y:S03]  /*1c6c0*/  LDC R3, c[0x0][0x448] ;  /* 0x00011200ff037b82 */ /* 0x000e260000000800 */
[----:B------:R3:W2:Y:S01]  /*1c6d0*/  @P1 LDG.E R5, desc[UR40][R4.64+0x4] ;  /* 0x0000042804051981 */ /* 0x0006a2000c1e1900 */
[----:B-----5:R-:W-:Y:S01]  /*1c6e0*/  IMAD.IADD R9, R9, 0x1, -R34 ;  /* 0x0000000109097824 */ /* 0x020fe200078e0a22 */
[----:B------:R-:W-:Y:S01]  /*1c6f0*/  BSSY B0, `(.L_x_5548) ;  /* 0x0000035000007945 */ /* 0x000fe20003800000 */
[----:B------:R-:W-:Y:S02]  /*1c700*/  LOP3.LUT R33, R8, 0xff, RZ, 0xc0, !PT ;  /* 0x000000ff08217812 */ /* 0x000fe400078ec0ff */
[----:B0-----:R-:W-:-:S13]  /*1c710*/  ISETP.NE.AND P0, PT, R3, 0x1, PT ;  /* 0x000000010300780c */ /* 0x001fda0003f05270 */
[----:B---3--:R-:W0:Y:S08]  /*1c720*/  @P0 LDC R4, c[0x0][0x44c] ;  /* 0x00011300ff040b82 */ /* 0x008e300000000800 */
[----:B------:R-:W3:Y:S01]  /*1c730*/  @P0 LDC R3, c[0x0][0x450] ;  /* 0x00011400ff030b82 */ /* 0x000ee20000000800 */
[----:B--2---:R-:W-:Y:S02]  /*1c740*/  @P1 IMAD.IADD R6, R5, 0x1, -R2 ;  /* 0x0000000105061824 */ /* 0x004fe400078e0a02 */
[----:B------:R-:W-:-:S02]  /*1c750*/  IMAD.SHL.U32 R2, R25, 0x40, RZ ;  /* 0x0000004019027824 */ /* 0x000fc400078e00ff */
[----:B------:R-:W-:Y:S02]  /*1c760*/  IMAD.IADD R26, R9, 0x1, R6 ;  /* 0x00000001091a7824 */ /* 0x000fe400078e0206 */
[----:B------:R-:W-:-:S03]  /*1c770*/  VIADD R2, R2, 0x3f ;  /* 0x0000003f02027836 */ /* 0x000fc60000000000 */
[----:B------:R-:W-:Y:S01]  /*1c780*/  IADD3 R7, R26, 0x40, -R10 ;  /* 0x000000401a077810 */ /* 0x000fe20007ffe80a */
[----:B0-----:R-:W-:-:S05]  /*1c790*/  @P0 IMAD.HI.U32 R4, R2, R4, RZ ;  /* 0x0000000402040227 */ /* 0x001fca00078e00ff */
[----:B---3--:R-:W-:Y:S01]  /*1c7a0*/  @P0 SHF.R.U32.HI R2, RZ, R3, R4 ;  /* 0x00000003ff020219 */ /* 0x008fe20000011604 */
[----:B------:R-:W-:-:S04]  /*1c7b0*/  VIADD R3, R26, 0x3f ;  /* 0x0000003f1a037836 */ /* 0x000fc80000000000 */
[----:B------:R-:W-:Y:S01]  /*1c7c0*/  IMAD.IADD R2, R7, 0x1, R2 ;  /* 0x0000000107027824 */ /* 0x000fe200078e0202 */
[----:B------:R-:W-:-:S04]  /*1c7d0*/  SHF.R.S32.HI R4, RZ, 0x1f, R3 ;  /* 0x0000001fff047819 */ /* 0x000fc80000011403 */
[----:B------:R-:W-:Y:S02]  /*1c7e0*/  LEA.HI R4, R4, R3, RZ, 0x6 ;  /* 0x0000000304047211 */ /* 0x000fe400078f30ff */
[----:B------:R-:W-:Y:S02]  /*1c7f0*/  SHF.R.S32.HI R3, RZ, 0x1f, R2 ;  /* 0x0000001fff037819 */ /* 0x000fe40000011402 */
[----:B------:R-:W-:Y:S02]  /*1c800*/  SHF.R.S32.HI R5, RZ, 0x6, R4 ;  /* 0x00000006ff057819 */ /* 0x000fe40000011404 */
[----:B------:R-:W-:Y:S01]  /*1c810*/  LEA.HI R3, R3, R2, RZ, 0x6 ;  /* 0x0000000203037211 */ /* 0x000fe200078f30ff */
[----:B------:R-:W-:Y:S01]  /*1c820*/  IMAD.MOV.U32 R2, RZ, RZ, RZ ;  /* 0x000000ffff027224 */ /* 0x000fe200078e00ff */
        /* <DEDUP_REMOVED lines=33> */
.L_x_5549:
[----:B------:R-:W-:Y:S05]  /*1ca40*/  BSYNC B0 ;  /* 0x0000000000007941 */ /* 0x000fea0003800000 */
.L_x_5548:
[-C--:B------:R-:W-:Y:S01]  /*1ca50*/  IMAD R3, R33, R2.reuse, RZ ;  /* 0x0000000221037224 */ /* 0x080fe200078e02ff */
        /* <DEDUP_REMOVED lines=23> */
.L_x_5716:
[----:B-1----:R-:W-:Y:S02]  /*1cbd0*/  ISETP.NE.AND P0, PT, R14, RZ, PT ;  /* 0x000000ff0e00720c */ /* 0x002fe40003f05270 */
[----:B------:R-:W-:-:S11]  /*1cbe0*/  PLOP3.LUT P6, PT, PT, PT, PT, 0x8, 0x0 ;  /* 0x000000000000781c */ /* 0x000fd60003fce170 */
[----:B------:R-:W-:Y:S05]  /*1cbf0*/  @P0 BRA `(.L_x_5553) ;  /* 0x00000000000c0947 */ /* 0x000fea0003800000 */
[----:B------:R-:W-:-:S03]  /*1cc00*/  UMOV UR4, 0xffffffff ;  /* 0xffffffff00047882 */ /* 0x000fc60000000000 */
[----:B------:R-:W-:Y:S05]  /*1cc10*/  BRA.DIV UR4, `(.L_x_5554) ;  /* 0x0000008604d47947 */ /* 0x000fea000b800000 */
[----:B------:R-:W-:-:S13]  /*1cc20*/  ELECT P6, URZ, PT ;  /* 0x00000000003f782f */ /* 0x000fda00038c0000 */
.L_x_5553:
        /* <DEDUP_REMOVED lines=9> */
.L_x_5719:
[----:B------:R-:W-:Y:S05]  /*1ccc0*/  BSYNC B1 ;  /* 0x0000000000017941 */ /* 0x000fea0003800000 */
.L_x_5555:
        /* <DEDUP_REMOVED lines=10> */
.L_x_5720:
[----:B------:R-:W-:Y:S05]  /*1cd70*/  BSYNC B2 ;  /* 0x0000000000027941 */ /* 0x000fea0003800000 */
.L_x_5559:
        /* <DEDUP_REMOVED lines=9> */
.L_x_5562:
[----:B------:R-:W-:Y:S05]  /*1ce10*/  BSYNC B2 ;  /* 0x0000000000027941 */ /* 0x000fea0003800000 */
.L_x_5561:
        /* <DEDUP_REMOVED lines=12> */
.L_x_5563:
        /* <DEDUP_REMOVED lines=13> */
.L_x_5721:
[----:B------:R-:W-:Y:S05]  /*1cfb0*/  BSYNC B2 ;  /* 0x0000000000027941 */ /* 0x000fea0003800000 */
.L_x_5564:
        /* <DEDUP_REMOVED lines=11> */
.L_x_5567:
[----:B------:R-:W-:Y:S05]  /*1d070*/  BSYNC B2 ;  /* 0x0000000000027941 */ /* 0x000fea0003800000 */
.L_x_5566:
        /* <DEDUP_REMOVED lines=9> */
.L_x_5568:
        /* <DEDUP_REMOVED lines=15> */
.L_x_5569:
        /* <DEDUP_REMOVED lines=15> */
.L_x_5570:
        /* <DEDUP_REMOVED lines=15> */
.L_x_5571:
        /* <DEDUP_REMOVED lines=15> */
.L_x_5572:
        /* <DEDUP_REMOVED lines=15> */
.L_x_5573:
        /* <DEDUP_REMOVED lines=15> */
.L_x_5574:
        /* <DEDUP_REMOVED lines=15> */
.L_x_5575:
        /* <DEDUP_REMOVED lines=10> */
.L_x_5558:
[----:B------:R-:W-:Y:S05]  /*1d840*/  BSYNC B1 ;  /* 0x0000000000017941 */ /* 0x000fea0003800000 */
.L_x_5557:
        /* <DEDUP_REMOVED lines=9> */
.L_x_5595:
        /* <DEDUP_REMOVED lines=11> */
.L_x_5722:
[----:B------:R-:W-:Y:S05]  /*1d990*/  BSYNC B2 ;  /* 0x0000000000027941 */ /* 0x000fea0003800000 */
.L_x_5578:
        /* <DEDUP_REMOVED lines=9> */
.L_x_5581:
[----:B------:R-:W-:Y:S05]  /*1da30*/  BSYNC B2 ;  /* 0x0000000000027941 */ /* 0x000fea0003800000 */
.L_x_5580:
        /* <DEDUP_REMOVED lines=11> */
.L_x_5582:
        /* <DEDUP_REMOVED lines=13> */
.L_x_5723:
[----:B------:R-:W-:Y:S05]  /*1dbc0*/  BSYNC B2 ;  /* 0x0000000000027941 */ /* 0x000fea0003800000 */
.L_x_5583:
        /* <DEDUP_REMOVED lines=11> */
.L_x_5586:
[----:B------:R-:W-:Y:S05]  /*1dc80*/  BSYNC B2 ;  /* 0x0000000000027941 */ /* 0x000fea0003800000 */
.L_x_5585:
        /* <DEDUP_REMOVED lines=9> */
.L_x_5587:
        /* <DEDUP_REMOVED lines=15> */
.L_x_5588:
        /* <DEDUP_REMOVED lines=15> */
.L_x_5589:
        /* <DEDUP_REMOVED lines=15> */
.L_x_5590:
        /* <DEDUP_REMOVED lines=15> */
.L_x_5591:
        /* <DEDUP_REMOVED lines=15> */
.L_x_5592:
        /* <DEDUP_REMOVED lines=15> */
.L_x_5593:
        /* <DEDUP_REMOVED lines=15> */
.L_x_5594:
        /* <DEDUP_REMOVED lines=10> */
.L_x_5577:
[----:B------:R-:W-:Y:S05]  /*1e450*/  BSYNC B1 ;  /* 0x0000000000017941 */ /* 0x000fea0003800000 */
.L_x_5576:
        /* <DEDUP_REMOVED lines=8> */
.L_x_5551:
[----:B------:R-:W-:Y:S05]  /*1e4e0*/  BSYNC B0 ;  /* 0x0000000000007941 */ /* 0x000fea0003800000 */
.L_x_5550:
        /* <DEDUP_REMOVED lines=46> */
.L_x_5597:
[----:B------:R-:W-:Y:S05]  /*1e7d0*/  BSYNC B0 ;  /* 0x0000000000007941 */ /* 0x000fea0003800000 */
.L_x_5596:
        /* <DEDUP_REMOVED lines=23> */
.L_x_5599:
        /* <DEDUP_REMOVED lines=20> */
.L_x_5602:
[----:B------:R-:W-:Y:S05]  /*1ea90*/  BSYNC B6 ;  /* 0x0000000000067941 */ /* 0x000fea0003800000 */
.L_x_5601:
        /* <DEDUP_REMOVED lines=20> */
.L_x_5605:
        /* <DEDUP_REMOVED lines=15> */
.L_x_5604:
[----:B------:R-:W-:Y:S05]  /*1ecd0*/  BSYNC B6 ;  /* 0x0000000000067941 */ /* 0x000fea0003800000 */
.L_x_5603:
[----:B------:R-:W2:Y:S01]  /*1ece0*/  LDL R21, [R1+0x30] ;  /* 0x0000300001157983 */ /* 0x000ea20000100800 */
[----:B------:R-:W-:Y:S01]  /*1ecf0*/  ULDC.64 UR4, c[0x0][0xaf0] ;  /* 0x0002bc0000047ab9 */ /* 0x000fe20000000a00 */
[----:B------:R-:W0:Y:S01]  /*1ed00*/  LDC R9, c[0x0][0x430] ;  /* 0x00010c00ff097b82 */ /* 0x000e220000000800 */
[----:B------:R-:W-:Y:S01]  /*1ed10*/  ISETP.NE.U32.AND P0, PT, RZ, UR4, PT ;  /* 0x00000004ff007c0c */ /* 0x000fe2000bf05070 */
[----:B------:R-:W1:Y:S03]  /*1ed20*/  S2R R20, SR_TID.X ;  /* 0x0000000000147919 */ /* 0x000e660000002100 */
[----:B------:R-:W-:-:S13]  /*1ed30*/  ISETP.NE.AND.EX P0, PT, RZ, UR5, PT, P0 ;  /* 0x00000005ff007c0c */ /* 0x000fda000bf05300 */
[----:B------:R-:W-:Y:S01]  /*1ed40*/  @P0 IADD3 R2, P1, R31, UR4, RZ ;  /* 0x000000041f020c10 */ /* 0x000fe2000ff3e0ff */
[----:B------:R-:W-:-:S03]  /*1ed50*/  ULDC UR4, c[0x0][0x320] ;  /* 0x0000c80000047ab9 */ /* 0x000fc60000000800 */
[----:B------:R-:W-:-:S05]  /*1ed60*/  @P0 IADD3.X R3, R32, UR5, RZ, P1, !PT ;  /* 0x0000000520030c10 */ /* 0x000fca0008ffe4ff */
[----:B------:R3:W4:Y:S01]  /*1ed70*/  @P0 LDG.E R30, desc[UR40][R2.64] ;  /* 0x00000028021e0981 */ /* 0x000722000c1e1900 */
[----:B-1----:R-:W-:-:S04]  /*1ed80*/  LOP3.LUT R20, R20, 0x7f, RZ, 0xc0, !PT ;  /* 0x0000007f14147812 */ /* 0x002fc800078ec0ff */
[----:B------:R-:W-:Y:S02]  /*1ed90*/  SHF.R.U32.HI R35, RZ, 0x3, R20 ;  /* 0x00000003ff237819 */ /* 0x000fe40000011614 */
[----:B------:R-:W1:Y:S02]  /*1eda0*/  S2R R20, SR_TID.X ;  /* 0x0000000000147919 */ /* 0x000e640000002100 */
[----:B-1----:R-:W-:-:S05]  /*1edb0*/  IMAD.SHL.U32 R20, R20, 0x10, RZ ;  /* 0x0000001014147824 */ /* 0x002fca00078e00ff */
[----:B------:R-:W-:Y:S02]  /*1edc0*/  LOP3.LUT R20, R35, 0x70, R20, 0xf8, !PT ;  /* 0x0000007023147812 */ /* 0x000fe400078ef814 */
[----:B------:R-:W1:Y:S01]  /*1edd0*/  S2R R35, SR_TID.X ;  /* 0x0000000000237919 */ /* 0x000e620000002100 */
[----:B0-----:R-:W-:Y:S01]  /*1ede0*/  ISETP.NE.AND P1, PT, R9, 0x1, PT ;  /* 0x000000010900780c */ /* 0x001fe20003f25270 */
[----:B------:R-:W0:-:S12]  /*1edf0*/  S2R R4, SR_TID.X ;  /* 0x0000000000047919 */ /* 0x000e180000002100 */
[----:B---3--:R-:W3:Y:S08]  /*1ee00*/  @P1 LDC R3, c[0x0][0x434] ;  /* 0x00010d00ff031b82 */ /* 0x008ef00000000800 */
[----:B------:R-:W5:Y:S01]  /*1ee10*/  @P1 LDC R2, c[0x0][0x438] ;  /* 0x00010e00ff021b82 */ /* 0x000f620000000800 */
[----:B-1----:R-:W-:-:S05]  /*1ee20*/  IMAD.SHL.U32 R35, R35, 0x8, RZ ;  /* 0x0000000823237824 */ /* 0x002fca00078e00ff */
[----:B------:R-:W-:-:S04]  /*1ee30*/  LOP3.LUT R35, R35, 0x38, RZ, 0xc0, !PT ;  /* 0x0000003823237812 */ /* 0x000fc800078ec0ff */
[----:B------:R-:W-:-:S04]  /*1ee40*/  LOP3.LUT R35, R35, 0x40, RZ, 0xfc, !PT ;  /* 0x0000004023237812 */ /* 0x000fc800078efcff */
[----:B------:R-:W-:Y:S02]  /*1ee50*/  ISETP.GE.AND P2, PT, R35, UR4, PT ;  /* 0x0000000423007c0c */ /* 0x000fe4000bf46270 */
[----:B------:R-:W1:Y:S01]  /*1ee60*/  S2R R35, SR_TID.X ;  /* 0x0000000000237919 */ /* 0x000e620000002100 */
[----:B0-----:R-:W-:Y:S01]  /*1ee70*/  IMAD.SHL.U32 R4, R4, 0x8, RZ ;  /* 0x0000000804047824 */ /* 0x001fe200078e00ff */
[----:B------:R-:W-:-:S04]  /*1ee80*/  LOP3.LUT R16, R16, 0xffffffbf, RZ, 0xc0, !PT ;  /* 0xffffffbf10107812 */ /* 0x000fc800078ec0ff */
[----:B------:R-:W-:Y:S02]  /*1ee90*/  LOP3.LUT R4, R4, 0x38, RZ, 0xc0, !PT ;  /* 0x0000003804047812 */ /* 0x000fe400078ec0ff */
[----:B------:R-:W-:Y:S02]  /*1eea0*/  SEL R8, RZ, 0xffffffff, P2 ;  /* 0xffffffffff087807 */ /* 0x000fe40001000000 */
[----:B------:R-:W-:Y:S02]  /*1eeb0*/  LOP3.LUT R4, R4, 0x80, RZ, 0xfc, !PT ;  /* 0x0000008004047812 */ /* 0x000fe400078efcff */
[----:B------:R-:W-:Y:S01]  /*1eec0*/  @P2 LOP3.LUT R16, R16, 0x40, RZ, 0xfc, !PT ;  /* 0x0000004010102812 */ /* 0x000fe200078efcff */
[----:B------:R-:W-:Y:S01]  /*1eed0*/  IMAD.SHL.U32 R8, R8, 0x2, RZ ;  /* 0x0000000208087824 */ /* 0x000fe200078e00ff */
[----:B------:R-:W-:Y:S01]  /*1eee0*/  ISETP.GE.AND P2, PT, R4, UR4, PT ;  /* 0x0000000404007c0c */ /* 0x000fe2000bf46270 */
[----:B-1----:R-:W-:-:S05]  /*1eef0*/  IMAD.SHL.U32 R35, R35, 0x8, RZ ;  /* 0x0000000823237824 */ /* 0x002fca00078e00ff */
[----:B------:R-:W-:-:S04]  /*1ef00*/  LOP3.LUT R35, R35, 0x38, RZ, 0xc0, !PT ;  /* 0x0000003823237812 */ /* 0x000fc800078ec0ff */
[----:B------:R-:W-:Y:S02]  /*1ef10*/  LOP3.LUT R35, R35, 0xc0, RZ, 0xfc, !PT ;  /* 0x000000c023237812 */ /* 0x000fe400078efcff */
[----:B------:R-:W-:Y:S01]  /*1ef20*/  LOP3.LUT R16, R16, 0xffffff7f, RZ, 0xc0, !PT ;  /* 0xffffff7f10107812 */ /* 0x000fe200078ec0ff */
[----:B------:R-:W-:Y:S01]  /*1ef30*/  IMAD.MOV.U32 R11, RZ, RZ, RZ ;  /* 0x000000ffff0b7224 */ /* 0x000fe200078e00ff */
[----:B--2---:R-:W-:Y:S02]  /*1ef40*/  LEA R31, R21, 0xffffffc0, 0x6 ;  /* 0xffffffc0151f7811 */ /* 0x004fe400078e30ff */
[----:B------:R-:W0:Y:S03]  /*1ef50*/  S2R R21, SR_TID.X ;  /* 0x0000000000157919 */ /* 0x000e260000002100 */
[----:B------:R-:W-:-:S05]  /*1ef60*/  IMAD.IADD R0, R20, 0x1, R31 ;  /* 0x0000000114007824 */ /* 0x000fca00078e021f */
[C---:B------:R-:W-:Y:S01]  /*1ef70*/  ISETP.GE.AND P0, PT, R0.reuse, R26, PT ;  /* 0x0000001a0000720c */ /* 0x040fe20003f06270 */
[----:B------:R-:W-:-:S03]  /*1ef80*/  IMAD.IADD R0, R0, 0x1, R34 ;  /* 0x0000000100007824 */ /* 0x000fc600078e0222 */
[----:B------:R-:W-:Y:S01]  /*1ef90*/  ISETP.GT.U32.OR P0, PT, R20, 0x3f, P0 ;  /* 0x0000003f1400780c */ /* 0x000fe20000704470 */
[----:B---3--:R-:W-:-:S04]  /*1efa0*/  @P1 IMAD.HI.U32 R3, R0, R3, RZ ;  /* 0x0000000300031227 */ /* 0x008fc800078e00ff */
[----:B------:R-:W-:Y:S01]  /*1efb0*/  IMAD.MOV.U32 R6, RZ, RZ, R0 ;  /* 0x000000ffff067224 */ /* 0x000fe200078e0000 */
[----:B-----5:R-:W-:-:S07]  /*1efc0*/  @P1 SHF.R.U32.HI R6, RZ, R2, R3 ;  /* 0x00000002ff061219 */ /* 0x020fce0000011603 */
[----:B------:R-:W1:Y:S01]  /*1efd0*/  @!P0 LDC.64 R2, c[0x0][0x428] ;  /* 0x00010a00ff028b82 */ /* 0x000e620000000a00 */
[----:B0-----:R-:W-:-:S05]  /*1efe0*/  IMAD.SHL.U32 R21, R21, 0x8, RZ ;  /* 0x0000000815157824 */ /* 0x001fca00078e00ff */
        /* <DEDUP_REMOVED lines=11> */
[----:B-1----:R-:W-:-:S04]  /*1f0a0*/  @!P0 IMAD R7, R35, R2, RZ ;  /* 0x0000000223078224 */ /* 0x002fc800078e02ff */
        /* <DEDUP_REMOVED lines=37> */
[----:B------:R-:W-:-:S04]  /*1f300*/  LOP3.LUT R16, R16, 0xfffffffb, RZ, 0xc0, !PT ;  /* 0xfffffffb10107812 */ /* 0x000fc800078ec0ff */
[----:B------:R-:W-:Y:S01]  /*1f310*/  @P2 LOP3.LUT R16, R16, 0x4, RZ, 0xfc, !PT ;  /* 0x0000000410102812 */ /* 0x000fe200078efcff */
[----:B0-----:R-:W-:Y:S06]  /*1f320*/  BRA.DIV UR4, `(.L_x_5606) ;  /* 0x0000006204947947 */ /* 0x001fec000b800000 */
.L_x_5726:
[----:B------:R-:W2:Y:S01]  /*1f330*/  LDL R0, [R1+0x50] ;  /* 0x0000500001007983 */ /* 0x000ea20000100800 */
[----:B------:R-:W-:Y:S02]  /*1f340*/  ISETP.GT.U32.AND P1, PT, R20, 0x3f, PT ;  /* 0x0000003f1400780c */ /* 0x000fe40003f24070 */
[----:B------:R-:W-:Y:S02]  /*1f350*/  LOP3.LUT R16, R16, 0xfffffeff, RZ, 0xc0, !PT ;  /* 0xfffffeff10107812 */ /* 0x000fe400078ec0ff */
[----:B------:R-:W-:Y:S02]  /*1f360*/  LOP3.LUT R32, R5, R32, RZ, 0xfc, !PT ;  /* 0x0000002005207212 */ /* 0x000fe400078efcff */
[----:B------:R-:W-:-:S07]  /*1f370*/  LOP3.LUT R16, R16, 0xfffffffe, RZ, 0xc0, !PT ;  /* 0xfffffffe10107812 */ /* 0x000fce00078ec0ff */
[----:B------:R-:W-:Y:S02]  /*1f380*/  @P1 LOP3.LUT R16, R16, 0x1, RZ, 0xfc, !PT ;  /* 0x0000000110101812 */ /* 0x000fe400078efcff */
[----:B--2---:R-:W-:-:S13]  /*1f390*/  ISETP.NE.AND P0, PT, R0, 0x3, PT ;  /* 0x000000030000780c */ /* 0x004fda0003f05270 */
[----:B------:R-:W-:Y:S01]  /*1f3a0*/  @P0 LOP3.LUT R16, R16, 0x100, RZ, 0xfc, !PT ;  /* 0x0000010010100812 */ /* 0x000fe200078efcff */
[----:B------:R-:W-:Y:S06]  /*1f3b0*/  @!P0 BRA `(.L_x_5607) ;  /* 0x0000000000048947 */ /* 0x000fec0003800000 */
[----:B------:R-:W-:Y:S01]  /*1f3c0*/  BPT.TRAP 0x1 ;  /* 0x000000040000795c */ /* 0x000fe20000300000 */
.L_x_5607:
        /* <DEDUP_REMOVED lines=9> */
.L_x_5727:
[----:B------:R-:W-:Y:S05]  /*1f460*/  BSYNC B0 ;  /* 0x0000000000007941 */ /* 0x000fea0003800000 */
.L_x_5608:
        /* <DEDUP_REMOVED lines=65> */
.L_x_5737:
        /* <DEDUP_REMOVED lines=10> */
.L_x_5611:
[----:B------:R-:W-:Y:S02]  /*1f920*/  PLOP3.LUT P1, PT, P1, P0, PT, 0xa2, 0x0 ;  /* 0x000000000000781c */ /* 0x000fe40000f21472 */
[----:B------:R-:W-:-:S08]  /*1f930*/  @P0 R2UR P1, UR4, R26 ;  /* 0x000000001a0402ca */ /* 0x000fd00000020000 */
[----:B------:R-:W-:-:S05]  /*1f940*/  @P0 PLOP3.LUT P0, PT, P1, PT, PT, 0x80, 0x0 ;  /* 0x000000000000081c */ /* 0x000fca0000f0f070 */
[----:B------:R-:W-:Y:S01]  /*1f950*/  @!P1 SYNCS.ARRIVE.TRANS64.RED.A0T1 RZ, [UR4+0x38830], RZ ;  /* 0x038830ffffff99a7 */ /* 0x000fe20008200404 */
[----:B------:R-:W-:Y:S07]  /*1f960*/  @!P1 ARRIVES.LDGSTSBAR.64.TRANSCNT [UR4+0x38830] ;  /* 0x03883000ff0099b0 */ /* 0x000fee0008000a84 */
[----:B------:R-:W-:Y:S05]  /*1f970*/  @P0 BRA.U.ANY `(.L_x_5611) ;  /* 0xfffffffd00e80947 */ /* 0x000fea000393ffff */
[----:B------:R-:W-:Y:S01]  /*1f980*/  NOP ;  /* 0x0000000000007918 */ /* 0x000fe20000000000 */
[----:B------:R-:W2:Y:S02]  /*1f990*/  LDL R0, [R1+0x50] ;  /* 0x0000500001007983 */ /* 0x000ea40000100800 */
[----:B--2---:R-:W-:-:S13]  /*1f9a0*/  ISETP.NE.AND P2, PT, R0, 0x3, PT ;  /* 0x000000030000780c */ /* 0x004fda0003f45270 */
[----:B------:R-:W-:Y:S05]  /*1f9b0*/  @!P2 BRA `(.L_x_5612) ;  /* 0x000000000004a947 */ /* 0x000fea0003800000 */
[----:B------:R-:W-:Y:S01]  /*1f9c0*/  BPT.TRAP 0x1 ;  /* 0x000000040000795c */ /* 0x000fe20000300000 */
.L_x_5612:
        /* <DEDUP_REMOVED lines=34> */
.L_x_5614:
[----:B------:R-:W-:Y:S05]  /*1fbf0*/  BSYNC B6 ;  /* 0x0000000000067941 */ /* 0x000fea0003800000 */
.L_x_5613:
        /* <DEDUP_REMOVED lines=76> */
[----:B------:R-:W1:Y:S04]  /*200c0*/  SHFL.IDX PT, R4, R3, 0x1, 0x181f ;  /* 0x00381f0003047f89 */ /* 0x000e6800000e0000 */
[----:B------:R-:W-:Y:S01]  /*200d0*/  SHFL.IDX PT, R3, R3, 0x3, 0x181f ;  /* 0x00781f0003037f89 */ /* 0x000fe200000e0000 */
        /* <DEDUP_REMOVED lines=14> */
[----:B-1----:R0:W-:Y:S02]  /*201c0*/  @!P0 LDGSTS.E.BYPASS.LTC128B.128 [R23+0x21400], desc[UR40][R4.64], !P1 ;  /* 0x2140000004178fae */ /* 0x0021e4000c901d68 */
.L_x_5746:
[----:B01----:R-:W-:-:S05]  /*201d0*/  VIADD R4, R25, 0x30 ;  /* 0x0000003019047836 */ /* 0x003fca0000000000 */
[----:B------:R-:W-:Y:S01]  /*201e0*/  ISETP.GE.AND P0, PT, R4, R2, PT ;  /* 0x000000020400720c */ /* 0x000fe20003f06270 */
[----:B------:R0:W-:-:S12]  /*201f0*/  STL [R1+0x2c], R4 ;  /* 0x00002c0401007387 */ /* 0x0001d80000100800 */
[----:B------:R-:W-:-:S05]  /*20200*/  @!P0 LEA R2, P2, R7, R0, 0x1 ;  /* 0x0000000007028211 */ /* 0x000fca00078408ff */
[----:B------:R-:W-:-:S05]  /*20210*/  @!P0 IMAD.X R3, RZ, RZ, R3, P2 ;  /* 0x000000ffff038224 */ /* 0x000fca00010e0603 */
[----:B------:R-:W-:Y:S01]  /*20220*/  @!PT LDS RZ, [RZ] ;  /* 0x00000000fffff984 */ /* 0x000fe20000000800 */
[----:B------:R-:W-:Y:S01]  /*20230*/  @!PT LDS RZ, [RZ] ;  /* 0x00000000fffff984 */ /* 0x000fe20000000800 */
[----:B------:R-:W-:Y:S01]  /*20240*/  @!PT LDS RZ, [RZ] ;  /* 0x00000000fffff984 */ /* 0x000fe20000000800 */
[----:B------:R0:W-:Y:S01]  /*20250*/  @!P0 LDGSTS.E.BYPASS.LTC128B.128 [R23+0x21c00], desc[UR40][R2.64], !P1 ;  /* 0x21c0000002178fae */ /* 0x0001e2000c901d68 */
[----:B------:R-:W-:Y:S01]  /*20260*/  PLOP3.LUT P0, PT, PT, PT, PT, 0x80, 0x0 ;  /* 0x000000000000781c */ /* 0x000fe20003f0f070 */
[----:B------:R-:W-:-:S12]  /*20270*/  NOP ;  /* 0x0000000000007918 */ /* 0x000fd80000000000 */
.L_x_5616:
        /* <DEDUP_REMOVED lines=28> */
.L_x_5618:
[----:B------:R-:W-:Y:S05]  /*20440*/  BSYNC B6 ;  /* 0x0000000000067941 */ /* 0x000fea0003800000 */
.L_x_5617:
        /* <DEDUP_REMOVED lines=191> */
.L_x_5756:
[----:B------:R-:W2:Y:S01]  /*21040*/  LDL.LU R3, [R1+0x2c] ;  /* 0x00002c0001037983 */ /* 0x000ea20000300800 */
[----:B------:R-:W-:Y:S01]  /*21050*/  BSSY B0, `(.L_x_5620) ;  /* 0x0000019000007945 */ /* 0x000fe20003800000 */
[----:B--2---:R-:W-:-:S13]  /*21060*/  ISETP.GE.AND P0, PT, R3, R6, PT ;  /* 0x000000060300720c */ /* 0x004fda0003f06270 */
[----:B------:R-:W-:Y:S05]  /*21070*/  @P0 BRA `(.L_x_5621) ;  /* 0x0000000000580947 */ /* 0x000fea0003800000 */
[----:B------:R-:W-:Y:S02]  /*21080*/  LOP3.LUT R0, R0, 0x40, RZ, 0xc0, !PT ;  /* 0x0000004000007812 */ /* 0x000fe400078ec0ff */
[----:B------:R-:W-:Y:S02]  /*21090*/  LOP3.LUT P6, RZ, R16, 0x800, RZ, 0xc0, !PT ;  /* 0x0000080010ff7812 */ /* 0x000fe400078cc0ff */
        /* <DEDUP_REMOVED lines=20> */
.L_x_5621:
[----:B------:R-:W-:Y:S05]  /*211e0*/  BSYNC B0 ;  /* 0x0000000000007941 */ /* 0x000fea0003800000 */
.L_x_5620:
[----:B------:R-:W-:Y:S01]  /*211f0*/  NOP ;  /* 0x0000000000007918 */ /* 0x000fe20000000000 */
[----:B------:R-:W-:-:S13]  /*21200*/  PLOP3.LUT P0, PT, PT, PT, PT, 0x80, 0x0 ;  /* 0x000000000000781c */ /* 0x000fda0003f0f070 */
.L_x_5622:
        /* <DEDUP_REMOVED lines=18> */
.L_x_5757:
[----:B------:R-:W-:Y:S05]  /*21330*/  BSYNC B0 ;  /* 0x0000000000007941 */ /* 0x000fea0003800000 */
.L_x_5623:
[----:B------:R-:W2:Y:S02]  /*21340*/  LDL R2, [R1+0x50] ;  /* 0x0000500001027983 */ /* 0x000ea40000100800 */
[----:B--2---:R-:W-:-:S13]  /*21350*/  ISETP.NE.AND P0, PT, R2, 0x3, PT ;  /* 0x000000030200780c */ /* 0x004fda0003f05270 */
[----:B------:R-:W-:Y:S05]  /*21360*/  @!P0 BRA `(.L_x_5625) ;  /* 0x0000000000048947 */ /* 0x000fea0003800000 */
[----:B------:R-:W-:Y:S01]  /*21370*/  BPT.TRAP 0x1 ;  /* 0x000000040000795c */ /* 0x000fe20000300000 */
.L_x_5625:
[----:B-1----:R-:W-:Y:S01]  /*21380*/  SHF.L.U32 R0, R28, 0x1f, RZ ;  /* 0x0000001f1c007819 */ /* 0x002fe200000006ff */
[----:B------:R-:W-:Y:S03]  /*21390*/  BSSY B0, `(.L_x_5626) ;  /* 0x0000003000007945 */ /* 0x000fe60003800000 */
[----:B------:R-:W1:Y:S02]  /*213a0*/  SYNCS.PHASECHK.TRANS64.TRYWAIT P0, [R26+URZ+0x38860], R0 ;  /* 0x038860001a0075a7 */ /* 0x000e64000800017f */
[----:B-1----:R-:W-:Y:S05]  /*213b0*/  @!P0 BRA `(.L_x_5627) ;  /* 0x00000058001c8947 */ /* 0x002fea0003800000 */
.L_x_5758:
[----:B------:R-:W-:Y:S05]  /*213c0*/  BSYNC B0 ;  /* 0x0000000000007941 */ /* 0x000fea0003800000 */
.L_x_5626:
        /* <DEDUP_REMOVED lines=109> */
.L_x_5768:
        /* <DEDUP_REMOVED lines=34> */
.L_x_5629:
[----:B------:R-:W-:Y:S02]  /*21cc0*/  PLOP3.LUT P1, PT, P1, P0, PT, 0xa2, 0x0 ;  /* 0x000000000000781c */ /* 0x000fe40000f21472 */
[----:B------:R-:W-:-:S08]  /*21cd0*/  @P0 R2UR P1, UR4, R26 ;  /* 0x000000001a0402ca */ /* 0x000fd00000020000 */
[----:B------:R-:W-:-:S05]  /*21ce0*/  @P0 PLOP3.LUT P0, PT, P1, PT, PT, 0x80, 0x0 ;  /* 0x000000000000081c */ /* 0x000fca0000f0f070 */
[----:B------:R-:W-:Y:S01]  /*21cf0*/  @!P1 SYNCS.ARRIVE.TRANS64.RED.A0T1 RZ, [UR4+0x38850], RZ ;  /* 0x038850ffffff99a7 */ /* 0x000fe20008200404 */
[----:B------:R-:W-:Y:S07]  /*21d00*/  @!P1 ARRIVES.LDGSTSBAR.64.TRANSCNT [UR4+0x38850] ;  /* 0x03885000ff0099b0 */ /* 0x000fee0008000a84 */
[----:B------:R-:W-:Y:S05]  /*21d10*/  @P0 BRA.U.ANY `(.L_x_5629) ;  /* 0xfffffffd00e80947 */ /* 0x000fea000393ffff */
[----:B------:R-:W-:Y:S01]  /*21d20*/  NOP ;  /* 0x0000000000007918 */ /* 0x000fe20000000000 */
[----:B-1----:R-:W2:Y:S02]  /*21d30*/  LDL R2, [R1+0x50] ;  /* 0x0000500001027983 */ /* 0x002ea40000100800 */
[----:B--2---:R-:W-:-:S13]  /*21d40*/  ISETP.NE.AND P2, PT, R2, 0x3, PT ;  /* 0x000000030200780c */ /* 0x004fda0003f45270 */
[----:B------:R-:W-:Y:S05]  /*21d50*/  @!P2 BRA `(.L_x_5630) ;  /* 0x000000000004a947 */ /* 0x000fea0003800000 */
[----:B------:R-:W-:Y:S01]  /*21d60*/  BPT.TRAP 0x1 ;  /* 0x000000040000795c */ /* 0x000fe20000300000 */
.L_x_5630:
        /* <DEDUP_REMOVED lines=11> */
.L_x_5645:
[----:B--2---:R-:W2:Y:S01]  /*21e20*/  LDL R10, [R1+0x50] ;  /* 0x00005000010a7983 */ /* 0x004ea20000100800 */
[----:B0-----:R-:W0:Y:S01]  /*21e30*/  LDC R5, c[0x0][0x430] ;  /* 0x00010c00ff057b82 */ /* 0x001e220000000800 */
[----:B-1----:R-:W1:Y:S01]  /*21e40*/  S2R R2, SR_TID.X ;  /* 0x0000000000027919 */ /* 0x002e620000002100 */
[----:B---3--:R-:W3:Y:S01]  /*21e50*/  S2R R8, SR_TID.X ;  /* 0x0000000000087919 */ /* 0x008ee20000002100 */
[----:B0-----:R-:W-:Y:S02]  /*21e60*/  ISETP.NE.AND P0, PT, R5, 0x1, PT ;  /* 0x000000010500780c */ /* 0x001fe40003f05270 */
[----:B-1----:R-:W-:-:S11]  /*21e70*/  LOP3.LUT R2, R2, 0x7f, RZ, 0xc0, !PT ;  /* 0x0000007f02027812 */ /* 0x002fd600078ec0ff */
[----:B------:R-:W0:Y:S01]  /*21e80*/  @P0 LDC R6, c[0x0][0x434] ;  /* 0x00010d00ff060b82 */ /* 0x000e220000000800 */
[----:B---3--:R-:W-:Y:S01]  /*21e90*/  IMAD.SHL.U32 R8, R8, 0x10, RZ ;  /* 0x0000001008087824 */ /* 0x008fe200078e00ff */
[----:B------:R-:W-:-:S04]  /*21ea0*/  SHF.R.U32.HI R2, RZ, 0x3, R2 ;  /* 0x00000003ff027819 */ /* 0x000fc80000011602 */
[----:B------:R-:W-:Y:S02]  /*21eb0*/  LOP3.LUT R8, R2, 0x70, R8, 0xf8, !PT ;  /* 0x0000007002087812 */ /* 0x000fe400078ef808 */
[----:B------:R-:W1:Y:S02]  /*21ec0*/  @P0 LDC R3, c[0x0][0x438] ;  /* 0x00010e00ff030b82 */ /* 0x000e640000000800 */
[----:B------:R-:W-:Y:S01]  /*21ed0*/  ISETP.GT.U32.AND P1, PT, R8, 0x3f, PT ;  /* 0x0000003f0800780c */ /* 0x000fe20003f24070 */
[----:B------:R-:W-:-:S04]  /*21ee0*/  IMAD R4, R7, 0x40, R34 ;  /* 0x0000004007047824 */ /* 0x000fc800078e0222 */
[----:B------:R-:W-:-:S08]  /*21ef0*/  IMAD.IADD R4, R8, 0x1, R4 ;  /* 0x0000000108047824 */ /* 0x000fd000078e0204 */
[----:B------:R-:W3:Y:S01]  /*21f00*/  @!P1 LDC.64 R8, c[0x0][0x428] ;  /* 0x00010a00ff089b82 */ /* 0x000ee20000000a00 */
[----:B0-----:R-:W-:-:S04]  /*21f10*/  @P0 IMAD.HI.U32 R6, R4, R6, RZ ;  /* 0x0000000604060227 */ /* 0x001fc800078e00ff */
[----:B------:R-:W-:Y:S01]  /*21f20*/  IMAD.MOV.U32 R2, RZ, RZ, R4 ;  /* 0x000000ffff027224 */ /* 0x000fe200078e0004 */
[----:B-1----:R-:W-:-:S05]  /*21f30*/  @P0 SHF.R.U32.HI R2, RZ, R3, R6 ;  /* 0x00000003ff020219 */ /* 0x002fca0000011606 */
[----:B------:R-:W-:-:S04]  /*21f40*/  IMAD.MOV R3, RZ, RZ, -R2 ;  /* 0x000000ffff037224 */ /* 0x000fc800078e0a02 */
[----:B------:R-:W-:Y:S01]  /*21f50*/  IMAD R5, R5, R3, R4 ;  /* 0x0000000305057224 */ /* 0x000fe200078e0204 */
[--C-:B------:R-:W-:Y:S01]  /*21f60*/  @!P1 SHF.R.S32.HI R3, RZ, 0x1f, R2.reuse ;  /* 0x0000001fff039819 */ /* 0x100fe20000011402 */
[-C--:B---3--:R-:W-:Y:S02]  /*21f70*/  @!P1 IMAD R4, R35, R8.reuse, RZ ;  /* 0x0000000823049224 */ /* 0x088fe400078e02ff */
[----:B------:R-:W-:-:S04]  /*21f80*/  @!P1 IMAD.WIDE.U32 R2, R30, R8, R2 ;  /* 0x000000081e029225 */ /* 0x000fc800078e0002 */
[----:B------:R-:W-:Y:S02]  /*21f90*/  @!P1 IMAD R4, R30, R9, R4 ;  /* 0x000000091e049224 */ /* 0x000fe400078e0204 */
[----:B------:R-:W0:Y:S02]  /*21fa0*/  @!P1 LDC.64 R8, c[0x0][0x418] ;  /* 0x00010600ff089b82 */ /* 0x000e240000000a00 */
[----:B------:R-:W-:Y:S02]  /*21fb0*/  @!P1 IMAD.IADD R3, R4, 0x1, R3 ;  /* 0x0000000104039824 */ /* 0x000fe400078e0203 */
[----:B------:R-:W-:Y:S02]  /*21fc0*/  IMAD.MOV.U32 R4, RZ, RZ, RZ ;  /* 0x000000ffff047224 */ /* 0x000fe400078e00ff */
[----:B------:R-:W-:Y:S01]  /*21fd0*/  VIADD R22, R22, 0x1 ;  /* 0x0000000116167836 */ /* 0x000fe20000000000 */
        /* <DEDUP_REMOVED lines=10> */
[----:B------:R-:W-:Y:S02]  /*22080*/  ISETP.GT.AND P3, PT, R2, R33, PT ;  /* 0x000000210200720c */ /* 0x000fe40003f64270 */
[----:B--2---:R-:W-:-:S13]  /*22090*/  ISETP.NE.AND P1, PT, R10, 0x3, PT ;  /* 0x000000030a00780c */ /* 0x004fda0003f25270 */
[----:B0-----:R-:W-:Y:S05]  /*220a0*/  @!P1 BRA `(.L_x_5633) ;  /* 0x0000000000049947 */ /* 0x001fea0003800000 */
[----:B------:R-:W-:Y:S01]  /*220b0*/  BPT.TRAP 0x1 ;  /* 0x000000040000795c */ /* 0x000fe20000300000 */
.L_x_5633:
[----:B------:R-:W-:Y:S01]  /*220c0*/  IMAD R6, R22, 0x8, R18 ;  /* 0x0000000816067824 */ /* 0x000fe200078e0212 */
[----:B------:R-:W-:Y:S01]  /*220d0*/  SHF.L.U32 R25, R28, 0x1f, RZ ;  /* 0x0000001f1c197819 */ /* 0x000fe200000006ff */
[----:B------:R-:W-:Y:S01]  /*220e0*/  BSSY B1, `(.L_x_5634) ;  /* 0x0000004000017945 */ /* 0x000fe20003800000 */
[----:B------:R-:W-:Y:S02]  /*220f0*/  SHF.R.S32.HI R9, RZ, 0x1f, R5 ;  /* 0x0000001fff097819 */ /* 0x000fe40000011405 */
[----:B------:R-:W0:Y:S02]  /*22100*/  SYNCS.PHASECHK.TRANS64.TRYWAIT P0, [R6+URZ+0x38840], R25 ;  /* 0x03884019060075a7 */ /* 0x000e24000800017f */
[----:B0-----:R-:W-:Y:S05]  /*22110*/  @!P0 BRA `(.L_x_5635) ;  /* 0x0000005400008947 */ /* 0x001fea0003800000 */
.L_x_5769:
[----:B------:R-:W-:Y:S05]  /*22120*/  BSYNC B1 ;  /* 0x0000000000017941 */ /* 0x000fea0003800000 */
.L_x_5634:
        /* <DEDUP_REMOVED lines=40> */
.L_x_5779:
        /* <DEDUP_REMOVED lines=8> */
.L_x_5637:
[----:B------:R-:W-:Y:S02]  /*22430*/  PLOP3.LUT P1, PT, P1, P0, PT, 0xa2, 0x0 ;  /* 0x000000000000781c */ /* 0x000fe40000f21472 */
[----:B------:R-:W-:-:S08]  /*22440*/  @P0 R2UR P1, UR4, R6 ;  /* 0x00000000060402ca */ /* 0x000fd00000020000 */
[----:B------:R-:W-:-:S05]  /*22450*/  @P0 PLOP3.LUT P0, PT, P1, PT, PT, 0x80, 0x0 ;  /* 0x000000000000081c */ /* 0x000fca0000f0f070 */
[----:B------:R-:W-:Y:S01]  /*22460*/  @!P1 SYNCS.ARRIVE.TRANS64.RED.A0T1 RZ, [UR4+0x38830], RZ ;  /* 0x038830ffffff99a7 */ /* 0x000fe20008200404 */
[----:B------:R-:W-:Y:S07]  /*22470*/  @!P1 ARRIVES.LDGSTSBAR.64.TRANSCNT [UR4+0x38830] ;  /* 0x03883000ff0099b0 */ /* 0x000fee0008000a84 */
[----:B------:R-:W-:Y:S05]  /*22480*/  @P0 BRA.U.ANY `(.L_x_5637) ;  /* 0xfffffffd00e80947 */ /* 0x000fea000393ffff */
[----:B------:R-:W-:Y:S01]  /*22490*/  NOP ;  /* 0x0000000000007918 */ /* 0x000fe20000000000 */
[----:B--2---:R-:W2:Y:S02]  /*224a0*/  LDL R2, [R1+0x50] ;  /* 0x0000500001027983 */ /* 0x004ea40000100800 */
[----:B--2---:R-:W-:-:S13]  /*224b0*/  ISETP.NE.AND P2, PT, R2, 0x3, PT ;  /* 0x000000030200780c */ /* 0x004fda0003f45270 */
[----:B------:R-:W-:Y:S05]  /*224c0*/  @!P2 BRA `(.L_x_5638) ;  /* 0x000000000004a947 */ /* 0x000fea0003800000 */
[----:B------:R-:W-:Y:S01]  /*224d0*/  BPT.TRAP 0x1 ;  /* 0x000000040000795c */ /* 0x000fe20000300000 */
.L_x_5638:
[----:B------:R2:W-:Y:S01]  /*224e0*/  SYNCS.ARRIVE.TRANS64.A1T0 RZ, [R6+URZ+0x38830], RZ ;  /* 0x038830ff06ff79a7 */ /* 0x0005e2000810003f */
[----:B------:R-:W-:Y:S05]  /*224f0*/  @!P2 BRA `(.L_x_5639) ;  /* 0x000000000004a947 */ /* 0x000fea0003800000 */
[----:B------:R-:W-:Y:S01]  /*22500*/  BPT.TRAP 0x1 ;  /* 0x000000040000795c */ /* 0x000fe20000300000 */
.L_x_5639:
[----:B------:R-:W3:Y:S01]  /*22510*/  SYNCS.PHASECHK.TRANS64.TRYWAIT P0, [R6+URZ+0x38860], R25 ;  /* 0x03886019060075a7 */ /* 0x000ee2000800017f */
[----:B------:R-:W-:Y:S04]  /*22520*/  BSSY B1, `(.L_x_5640) ;  /* 0x0000002000017945 */ /* 0x000fe80003800000 */
[----:B---3--:R-:W-:Y:S05]  /*22530*/  @!P0 BRA `(.L_x_5641) ;  /* 0x0000005400288947 */ /* 0x008fea0003800000 */
.L_x_5780:
[----:B------:R-:W-:Y:S05]  /*22540*/  BSYNC B1 ;  /* 0x0000000000017941 */ /* 0x000fea0003800000 */
.L_x_5640:
        /* <DEDUP_REMOVED lines=79> */
.L_x_5790:
        /* <DEDUP_REMOVED lines=25> */
.L_x_5643:
[----:B------:R-:W-:Y:S02]  /*22bd0*/  PLOP3.LUT P1, PT, P1, P0, PT, 0xa2, 0x0 ;  /* 0x000000000000781c */ /* 0x000fe40000f21472 */
[----:B------:R-:W-:-:S08]  /*22be0*/  @P0 R2UR P1, UR4, R6 ;  /* 0x00000000060402ca */ /* 0x000fd00000020000 */
[----:B------:R-:W-:-:S05]  /*22bf0*/  @P0 PLOP3.LUT P0, PT, P1, PT, PT, 0x80, 0x0 ;  /* 0x000000000000081c */ /* 0x000fca0000f0f070 */
[----:B------:R-:W-:Y:S01]  /*22c00*/  @!P1 SYNCS.ARRIVE.TRANS64.RED.A0T1 RZ, [UR4+0x38850], RZ ;  /* 0x038850ffffff99a7 */ /* 0x000fe20008200404 */
[----:B------:R-:W-:Y:S07]  /*22c10*/  @!P1 ARRIVES.LDGSTSBAR.64.TRANSCNT [UR4+0x38850] ;  /* 0x03885000ff0099b0 */ /* 0x000fee0008000a84 */
[----:B------:R-:W-:Y:S05]  /*22c20*/  @P0 BRA.U.ANY `(.L_x_5643) ;  /* 0xfffffffd00e80947 */ /* 0x000fea000393ffff */
[----:B------:R-:W-:Y:S01]  /*22c30*/  NOP ;  /* 0x0000000000007918 */ /* 0x000fe20000000000 */
[----:B0-----:R-:W4:Y:S02]  /*22c40*/  LDL R2, [R1+0x50] ;  /* 0x0000500001027983 */ /* 0x001f240000100800 */
[----:B----4-:R-:W-:-:S13]  /*22c50*/  ISETP.NE.AND P2, PT, R2, 0x3, PT ;  /* 0x000000030200780c */ /* 0x010fda0003f45270 */
[----:B------:R-:W-:Y:S05]  /*22c60*/  @!P2 BRA `(.L_x_5644) ;  /* 0x000000000004a947 */ /* 0x000fea0003800000 */
[----:B------:R-:W-:Y:S01]  /*22c70*/  BPT.TRAP 0x1 ;  /* 0x000000040000795c */ /* 0x000fe20000300000 */
.L_x_5644:
[----:B------:R1:W-:Y:S01]  /*22c80*/  SYNCS.ARRIVE.TRANS64.A1T0 RZ, [R6+URZ+0x38850], RZ ;  /* 0x038850ff06ff79a7 */ /* 0x0003e2000810003f */
[----:B------:R-:W-:Y:S05]  /*22c90*/  @P3 BRA `(.L_x_5645) ;  /* 0xfffffff000603947 */ /* 0x000fea000383ffff */
.L_x_5632:
[----:B------:R-:W-:Y:S05]  /*22ca0*/  BSYNC B0 ;  /* 0x0000000000007941 */ /* 0x000fea0003800000 */
.L_x_5631:
        /* <DEDUP_REMOVED lines=21> */
.L_x_5647:
[----:B------:R-:W-:Y:S05]  /*22e00*/  BSYNC B0 ;  /* 0x0000000000007941 */ /* 0x000fea0003800000 */
.L_x_5646:
[----:B------:R-:W-:-:S07]  /*22e10*/  SEL R22, R22, RZ, P0 ;  /* 0x000000ff16167207 */ /* 0x000fce0000000000 */
.L_x_5600:
[----:B------:R-:W-:Y:S05]  /*22e20*/  BSYNC B7 ;  /* 0x0000000000077941 */ /* 0x000fea0003800000 */
.L_x_5598:
        /* <DEDUP_REMOVED lines=8> */
[----:B---3--:R3:W4:Y:S01]  /*22eb0*/  LDS.128 R24, [R18+0x388d0] ;  /* 0x0388d00012187984 */ /* 0x0087220000000c00 */
[----:B------:R-:W-:Y:S06]  /*22ec0*/  BAR.ARV 0x4, 0x180 ;  /* 0x0106000000007b1d */ /* 0x000fec0000002000 */
[----:B------:R-:W-:Y:S05]  /*22ed0*/  BRA `(.L_x_5649) ;  /* 0x0000000c00d87947 */ /* 0x000fea0003800000 */
.L_x_5648:
        /* <DEDUP_REMOVED lines=14> */
[----:B---3--:R-:W-:Y:S01]  /*22fc0*/  IMAD.MOV.U32 R25, RZ, RZ, RZ ;  /* 0x000000ffff197224 */ /* 0x008fe200078e00ff */
[C---:B------:R-:W-:Y:S01]  /*22fd0*/  ISETP.GE.U32.AND P2, PT, R8.reuse, 0x2, PT ;  /* 0x000000020800780c */ /* 0x040fe20003f46070 */
[----:B------:R-:W-:Y:S01]  /*22fe0*/  IMAD.MOV.U32 R5, RZ, RZ, RZ ;  /* 0x000000ffff057224 */ /* 0x000fe200078e00ff */
[C---:B------:R-:W-:Y:S01]  /*22ff0*/  ISETP.GE.U32.AND P3, PT, R8.reuse, 0x4, PT ;  /* 0x000000040800780c */ /* 0x040fe20003f66070 */
[----:B------:R-:W-:Y:S01]  /*23000*/  SHFL.IDX PT, R0, R24, RZ, 0x1f ;  /* 0x00001fff18007589 */ /* 0x000fe200000e0000 */
[C---:B------:R-:W-:Y:S02]  /*23010*/  ISETP.GE.U32.AND P4, PT, R8.reuse, 0x8, PT ;  /* 0x000000080800780c */ /* 0x040fe40003f86070 */
[----:B------:R-:W-:Y:S01]  /*23020*/  ISETP.GE.U32.AND P5, PT, R8, 0x10, PT ;  /* 0x000000100800780c */ /* 0x000fe20003fa6070 */
[----:B-12---:R0:W-:Y:S02]  /*23030*/  SHFL.IDX PT, R6, R24, 0x1, 0x1f ;  /* 0x00201f0018067f89 */ /* 0x0061e400000e0000 */
        /* <DEDUP_REMOVED lines=21> */
.L_x_5800:
[----:B------:R-:W-:Y:S02]  /*23190*/  ULDC UR4, c[0x0][0xd38] ;  /* 0x00034e0000047ab9 */ /* 0x000fe40000000800 */
[----:B------:R-:W-:-:S04]  /*231a0*/  IMAD.U32 R4, RZ, RZ, UR4 ;  /* 0x00000004ff047e24 */ /* 0x000fc8000f8e00ff */
[----:B-1----:R-:W-:-:S04]  /*231b0*/  IMAD R3, R14, R4, RZ ;  /* 0x000000040e037224 */ /* 0x002fc800078e02ff */
[----:B------:R-:W-:-:S05]  /*231c0*/  IMAD.IADD R6, R6, 0x1, R3 ;  /* 0x0000000106067824 */ /* 0x000fca00078e0203 */
[----:B------:R-:W-:-:S13]  /*231d0*/  ISETP.GT.AND P6, PT, R6, R0, PT ;  /* 0x000000000600720c */ /* 0x000fda0003fc4270 */
[----:B------:R-:W-:Y:S05]  /*231e0*/  @P6 BRA `(.L_x_5651) ;  /* 0x0000000000a46947 */ /* 0x000fea0003800000 */
.L_x_5654:
        /* <DEDUP_REMOVED lines=35> */
.L_x_5808:
[----:B------:R-:W-:Y:S02]  /*23420*/  ULDC UR4, c[0x0][0xd38] ;  /* 0x00034e0000047ab9 */ /* 0x000fe40000000800 */
[----:B------:R-:W-:-:S04]  /*23430*/  IMAD.U32 R4, RZ, RZ, UR4 ;  /* 0x00000004ff047e24 */ /* 0x000fc8000f8e00ff */
[----:B-1----:R-:W-:-:S04]  /*23440*/  IMAD R3, R14, R4, RZ ;  /* 0x000000040e037224 */ /* 0x002fc800078e02ff */
[----:B------:R-:W-:-:S05]  /*23450*/  IMAD.IADD R6, R3, 0x1, R6 ;  /* 0x0000000103067824 */ /* 0x000fca00078e0206 */
[----:B------:R-:W-:-:S13]  /*23460*/  ISETP.GT.AND P6, PT, R6, R0, PT ;  /* 0x000000000600720c */ /* 0x000fda0003fc4270 */
[----:B------:R-:W-:Y:S05]  /*23470*/  @!P6 BRA `(.L_x_5654) ;  /* 0xfffffffc005ce947 */ /* 0x000fea000383ffff */
.L_x_5651:
        /* <DEDUP_REMOVED lines=10> */
.L_x_5813:
[----:B------:R-:W-:-:S13]  /*23520*/  ISETP.NE.AND P0, PT, R3, RZ, PT ;  /* 0x000000ff0300720c */ /* 0x000fda0003f05270 */
[----:B------:R-:W-:Y:S05]  /*23530*/  @!P0 BRA `(.L_x_5656) ;  /* 0x0000000000108947 */ /* 0x000fea0003800000 */
[----:B------:R-:W-:Y:S01]  /*23540*/  UMOV UR4, 0xffffffff ;  /* 0xffffffff00047882 */ /* 0x000fe20000000000 */
[----:B------:R-:W-:Y:S02]  /*23550*/  VIADD R12, R7, 0xffffffff ;  /* 0xffffffff070c7836 */ /* 0x000fe40000000000 */
[----:B------:R-:W-:Y:S05]  /*23560*/  BRA.DIV UR4, `(.L_x_5657) ;  /* 0x00000056045c7947 */ /* 0x000fea000b800000 */
[----:B------:R4:W0:Y:S02]  /*23570*/  SHFL.IDX PT, R24, R2, R12, 0x1f ;  /* 0x00001f0c02187589 */ /* 0x00082400000e0000 */
.L_x_5656:
        /* <DEDUP_REMOVED lines=10> */
[----:B0-----:R-:W-:Y:S01]  /*23620*/  VIADD R8, R7, 0xffffffe ;  /* 0x0ffffffe07087836 */ /* 0x001fe20000000000 */
[----:B------:R-:W-:-:S05]  /*23630*/  IABS R7, R25 ;  /* 0x0000001900077213 */ /* 0x000fca0000000000 */
[----:B------:R0:W1:Y:S02]  /*23640*/  F2I.FTZ.U32.TRUNC.NTZ R3, R8 ;  /* 0x0000000800037305 */ /* 0x000064000021f000 */
[----:B0-----:R-:W-:Y:S01]  /*23650*/  IABS R8, R0 ;  /* 0x0000000000087213 */ /* 0x001fe20000000000 */
[----:B-1----:R-:W-:-:S04]  /*23660*/  IMAD.MOV R9, RZ, RZ, -R3 ;  /* 0x000000ffff097224 */ /* 0x002fc800078e0a03 */
[----:B------:R-:W-:-:S04]  /*23670*/  IMAD R9, R9, R4, RZ ;  /* 0x0000000409097224 */ /* 0x000fc800078e02ff */
[----:B------:R-:W-:Y:S02]  /*23680*/  IMAD.HI.U32 R3, R3, R9, R2 ;  /* 0x0000000903037227 */ /* 0x000fe400078e0002 */
[----:B------:R-:W0:Y:S02]  /*23690*/  MUFU.RCP R2, R10 ;  /* 0x0000000a00027308 */ /* 0x000e240000001000 */
[----:B------:R-:W-:Y:S02]  /*236a0*/  IMAD.MOV R9, RZ, RZ, -R7 ;  /* 0x000000ffff097224 */ /* 0x000fe400078e0a07 */
[----:B------:R-:W-:-:S04]  /*236b0*/  IMAD.HI.U32 R7, R3, R8, RZ ;  /* 0x0000000803077227 */ /* 0x000fc800078e00ff */
[----:B------:R-:W-:-:S05]  /*236c0*/  IMAD R9, R7, R9, R8 ;  /* 0x0000000907097224 */ /* 0x000fca00078e0208 */
[----:B------:R-:W-:Y:S01]  /*236d0*/  ISETP.GT.U32.AND P1, PT, R4, R9, PT ;  /* 0x000000090400720c */ /* 0x000fe20003f24070 */
[----:B0-----:R-:W-:Y:S02]  /*236e0*/  VIADD R8, R2, 0xffffffe ;  /* 0x0ffffffe02087836 */ /* 0x001fe40000000000 */
[----:B------:R-:W-:Y:S02]  /*236f0*/  IMAD.MOV.U32 R2, RZ, RZ, RZ ;  /* 0x000000ffff027224 */ /* 0x000fe400078e00ff */
[----:B------:R-:W0:Y:S08]  /*23700*/  F2I.FTZ.U32.TRUNC.NTZ R3, R8 ;  /* 0x0000000800037305 */ /* 0x000e30000021f000 */
[----:B------:R-:W-:-:S02]  /*23710*/  @!P1 IMAD.IADD R9, R9, 0x1, -R4 ;  /* 0x0000000109099824 */ /* 0x000fc400078e0a04 */
[----:B------:R-:W-:Y:S01]  /*23720*/  @!P1 VIADD R7, R7, 0x1 ;  /* 0x0000000107079836 */ /* 0x000fe20000000000 */
[----:B------:R-:W-:Y:S02]  /*23730*/  ISETP.NE.AND P1, PT, R25, RZ, PT ;  /* 0x000000ff1900720c */ /* 0x000fe40003f25270 */
[----:B------:R-:W-:Y:S02]  /*23740*/  ISETP.GE.U32.AND P0, PT, R9, R4, PT ;  /* 0x000000040900720c */ /* 0x000fe40003f06070 */
[----:B------:R-:W-:Y:S01]  /*23750*/  IABS R4, R5 ;  /* 0x0000000500047213 */ /* 0x000fe20000000000 */
[----:B0-----:R-:W-:-:S04]  /*23760*/  IMAD.MOV R9, RZ, RZ, -R3 ;  /* 0x000000ffff097224 */ /* 0x001fc800078e0a03 */
[----:B------:R-:W-:Y:S02]  /*23770*/  IMAD.MOV R4, RZ, RZ, -R4 ;  /* 0x000000ffff047224 */ /* 0x000fe400078e0a04 */
[----:B------:R-:W-:-:S04]  /*23780*/  IMAD R9, R9, R6, RZ ;  /* 0x0000000609097224 */ /* 0x000fc800078e02ff */
[----:B------:R-:W-:Y:S01]  /*23790*/  IMAD.HI.U32 R2, R3, R9, R2 ;  /* 0x0000000903027227 */ /* 0x000fe200078e0002 */
[----:B------:R-:W-:-:S03]  /*237a0*/  LOP3.LUT R3, R0, R25, RZ, 0x3c, !PT ;  /* 0x0000001900037212 */ /* 0x000fc600078e3cff */
[----:B------:R-:W-:Y:S01]  /*237b0*/  @P0 VIADD R7, R7, 0x1 ;  /* 0x0000000107070836 */ /* 0x000fe20000000000 */
[----:B------:R-:W-:-:S13]  /*237c0*/  ISETP.GE.AND P2, PT, R3, RZ, PT ;  /* 0x000000ff0300720c */ /* 0x000fda0003f46270 */
        /* <DEDUP_REMOVED lines=22> */
.L_x_5658:
[----:B----4-:R-:W0:Y:S02]  /*23930*/  LDC.64 R2, c[0x0][0xd90] ;  /* 0x00036400ff027b82 */ /* 0x010e240000000a00 */
[----:B0-----:R-:W-:-:S05]  /*23940*/  IMAD.WIDE R2, R27, 0x4, R2 ;  /* 0x000000041b027825 */ /* 0x001fca00078e0202 */
[----:B-1----:R0:W2:Y:S02]  /*23950*/  LDG.E R7, desc[UR40][R2.64] ;  /* 0x0000002802077981 */ /* 0x0020a4000c1e1900 */
[----:B0-----:R-:W-:Y:S02]  /*23960*/  IMAD.MOV.U32 R2, RZ, RZ, RZ ;  /* 0x000000ffff027224 */ /* 0x001fe400078e00ff */
[----:B--2---:R-:W-:-:S05]  /*23970*/  IMAD R5, R25, R7, RZ ;  /* 0x0000000719057224 */ /* 0x004fca00078e02ff */
[-C--:B------:R-:W-:Y:S02]  /*23980*/  IABS R6, R5.reuse ;  /* 0x0000000500067213 */ /* 0x080fe40000000000 */
[----:B------:R-:W-:Y:S02]  /*23990*/  IABS R10, R5 ;  /* 0x00000005000a7213 */ /* 0x000fe40000000000 */
[----:B------:R-:W0:Y:S08]  /*239a0*/  I2F.RP R8, R6 ;  /* 0x0000000600087306 */ /* 0x000e300000209400 */
[----:B0-----:R-:W0:Y:S02]  /*239b0*/  MUFU.RCP R8, R8 ;  /* 0x0000000800087308 */ /* 0x001e240000001000 */
[----:B0-----:R-:W-:-:S02]  /*239c0*/  VIADD R9, R8, 0xffffffe ;  /* 0x0ffffffe08097836 */ /* 0x001fc40000000000 */
[----:B------:R-:W-:-:S04]  /*239d0*/  IMAD.MOV R8, RZ, RZ, -R10 ;  /* 0x000000ffff087224 */ /* 0x000fc800078e0a0a */
[----:B------:R-:W0:Y:S02]  /*239e0*/  F2I.FTZ.U32.TRUNC.NTZ R3, R9 ;  /* 0x0000000900037305 */ /* 0x000e24000021f000 */
[----:B0-----:R-:W-:-:S04]  /*239f0*/  IMAD.MOV R11, RZ, RZ, -R3 ;  /* 0x000000ffff0b7224 */ /* 0x001fc800078e0a03 */
[----:B------:R-:W-:-:S04]  /*23a00*/  IMAD R11, R11, R6, RZ ;  /* 0x000000060b0b7224 */ /* 0x000fc800078e02ff */
[----:B------:R-:W-:Y:S01]  /*23a10*/  IMAD.HI.U32 R3, R3, R11, R2 ;  /* 0x0000000b03037227 */ /* 0x000fe200078e0002 */
        /* <DEDUP_REMOVED lines=9> */
[----:B------:R-:W-:-:S13]  /*23ab0*/  ISETP.GE.U32.AND P0, PT, R9, R6, PT ;  /* 0x000000060900720c */ /* 0x000fda0003f06070 */
[----:B------:R-:W-:-:S04]  /*23ac0*/  @P0 VIADD R3, R3, 0x1 ;  /* 0x0000000103030836 */ /* 0x000fc80000000000 */
[----:B------:R-:W-:-:S04]  /*23ad0*/  IMAD.MOV.U32 R2, RZ, RZ, R3 ;  /* 0x000000ffff027224 */ /* 0x000fc800078e0003 */
[----:B------:R-:W-:Y:S01]  /*23ae0*/  @!P2 IMAD.MOV R2, RZ, RZ, -R2 ;  /* 0x000000ffff02a224 */ /* 0x000fe200078e0a02 */
[----:B------:R-:W-:-:S05]  /*23af0*/  @!P1 LOP3.LUT R2, RZ, R5, RZ, 0x33, !PT ;  /* 0x00000005ff029212 */ /* 0x000fca00078e33ff */
[----:B------:R-:W-:Y:S02]  /*23b00*/  IMAD R6, R7, R2, RZ ;  /* 0x0000000207067224 */ /* 0x000fe400078e02ff */
[----:B------:R-:W-:Y:S02]  /*23b10*/  IMAD.MOV R2, RZ, RZ, -R2 ;  /* 0x000000ffff027224 */ /* 0x000fe400078e0a02 */
[----:B------:R-:W-:Y:S02]  /*23b20*/  IMAD.MOV R3, RZ, RZ, -R6 ;  /* 0x000000ffff037224 */ /* 0x000fe400078e0a06 */
[----:B------:R-:W-:Y:S02]  /*23b30*/  IMAD R5, R5, R2, R0 ;  /* 0x0000000205057224 */ /* 0x000fe400078e0200 */
[----:B------:R-:W-:Y:S01]  /*23b40*/  IMAD.MOV.U32 R2, RZ, RZ, RZ ;  /* 0x000000ffff027224 */ /* 0x000fe200078e00ff */
[----:B------:R-:W-:-:S04]  /*23b50*/  VIADDMNMX R4, R3, R4, R7, PT ;  /* 0x0000000403047246 */ /* 0x000fc80003800107 */
        /* <DEDUP_REMOVED lines=18> */
[----:B------:R-:W-:Y:S02]  /*23c80*/  LOP3.LUT R0, R5, R4, RZ, 0x3c, !PT ;  /* 0x0000000405007212 */ /* 0x000fe400078e3cff */
[----:B------:R-:W-:Y:S02]  /*23c90*/  IADD3 R5, R6, 0x1000000, R5 ;  /* 0x0100000006057810 */ /* 0x000fe40007ffe005 */
[----:B------:R-:W-:-:S07]  /*23ca0*/  ISETP.GE.AND P2, PT, R0, RZ, PT ;  /* 0x000000ff0000720c */ /* 0x000fce0003f46270 */
[----:B------:R-:W-:-:S06]  /*23cb0*/  @P0 VIADD R2, R2, 0x1 ;  /* 0x0000000102020836 */ /* 0x000fcc0000000000 */
[----:B------:R-:W-:Y:S01]  /*23cc0*/  @!P2 IMAD.MOV R2, RZ, RZ, -R2 ;  /* 0x000000ffff02a224 */ /* 0x000fe200078e0a02 */
[----:B------:R-:W-:Y:S01]  /*23cd0*/  @!P1 LOP3.LUT R2, RZ, R4, RZ, 0x33, !PT ;  /* 0x00000004ff029212 */ /* 0x000fe200078e33ff */
[----:B------:R-:W-:-:S04]  /*23ce0*/  IMAD.MOV R4, RZ, RZ, -R4 ;  /* 0x000000ffff047224 */ /* 0x000fc800078e0a04 */
[----:B------:R-:W-:-:S07]  /*23cf0*/  IMAD R26, R2, R4, R5 ;  /* 0x00000004021a7224 */ /* 0x000fce00078e0205 */
.L_x_5659:
[----:B------:R-:W-:-:S05]  /*23d00*/  LOP3.LUT R2, RZ, R2, RZ, 0x33, !PT ;  /* 0x00000002ff027212 */ /* 0x000fca00078e33ff */
[----:B------:R-:W-:Y:S01]  /*23d10*/  IMAD.IADD R25, R25, 0x1, R2 ;  /* 0x0000000119197824 */ /* 0x000fe200078e0202 */
[----:B------:R-:W-:Y:S06]  /*23d20*/  BRA `(.L_x_5660) ;  /* 0x00000000001c7947 */ /* 0x000fec0003800000 */
.L_x_5652:
[----:B------:R-:W-:Y:S01]  /*23d30*/  UMOV UR4, URZ ;  /* 0x0000003f00047c82 */ /* 0x000fe20008000000 */
[----:B------:R-:W-:Y:S01]  /*23d40*/  UMOV UR5, URZ ;  /* 0x0000003f00057c82 */ /* 0x000fe20008000000 */
[----:B------:R-:W-:Y:S01]  /*23d50*/  ULDC UR6, c[0x0][0xd3c] ;  /* 0x00034f0000067ab9 */ /* 0x000fe20000000800 */
[----:B------:R-:W-:Y:S02]  /*23d60*/  IMAD.MOV.U32 R24, RZ, RZ, R0 ;  /* 0x000000ffff187224 */ /* 0x000fe400078e0000 */
[----:B------:R-:W-:Y:S02]  /*23d70*/  IMAD.U32 R25, RZ, RZ, UR4 ;  /* 0x00000004ff197e24 */ /* 0x000fe4000f8e00ff */
[----:B------:R-:W-:Y:S02]  /*23d80*/  IMAD.U32 R26, RZ, RZ, UR5 ;  /* 0x00000005ff1a7e24 */ /* 0x000fe4000f8e00ff */
[----:B------:R-:W-:-:S07]  /*23d90*/  IMAD.U32 R27, RZ, RZ, UR6 ;  /* 0x00000006ff1b7e24 */ /* 0x000fce000f8e00ff */
.L_x_5660:
        /* <DEDUP_REMOVED lines=10> */
.L_x_5649:
[----:B------:R-:W-:Y:S02]  /*23e40*/  ULDC UR4, c[0x0][0xd3c] ;  /* 0x00034f0000047ab9 */ /* 0x000fe40000000800 */
[----:B----4-:R-:W-:-:S13]  /*23e50*/  ISETP.GE.AND P0, PT, R27, UR4, PT ;  /* 0x000000041b007c0c */ /* 0x010fda000bf06270 */
[----:B------:R-:W-:Y:S05]  /*23e60*/  @!P0 BRA `(.L_x_5661) ;  /* 0xffffff8000d48947 */ /* 0x000fea000383ffff */
[----:B------:R-:W-:Y:S05]  /*23e70*/  BSYNC B8 ;  /* 0x0000000000087941 */ /* 0x000fea0003800000 */
.L_x_5544:
[----:B------:R-:W4:Y:S01]  /*23e80*/  LDL.LU R0, [R1+0x34] ;  /* 0x0000340001007983 */ /* 0x000f220000300800 */
[----:B------:R-:W-:Y:S01]  /*23e90*/  BSSY B0, `(.L_x_5662) ;  /* 0x000000b000007945 */ /* 0x000fe20003800000 */
[----:B0-----:R-:W0:Y:S01]  /*23ea0*/  S2R R5, SR_CgaCtaId ;  /* 0x0000000000057919 */ /* 0x001e220000008800 */
[----:B----4-:R-:W-:-:S05]  /*23eb0*/  VIADD R0, R0, 0x1 ;  /* 0x0000000100007836 */ /* 0x010fca0000000000 */
        /* <DEDUP_REMOVED lines=8> */
.L_x_5816:
[----:B------:R-:W-:Y:S05]  /*23f40*/  BSYNC B0 ;  /* 0x0000000000007941 */ /* 0x000fea0003800000 */
.L_x_5662:
[----:B------:R-:W-:-:S03]  /*23f50*/  UMOV UR4, 0xffffffff ;  /* 0xffffffff00047882 */ /* 0x000fc60000000000 */
[----:B------:R-:W-:Y:S05]  /*23f60*/  BRA.DIV UR4, `(.L_x_5664) ;  /* 0x0000004e04187947 */ /* 0x000fea000b800000 */
[----:B0-----:R-:W0:Y:S02]  /*23f70*/  S2R R0, SR_TID.X ;  /* 0x0000000000007919 */ /* 0x001e240000002100 */
[----:B0-----:R-:W-:-:S04]  /*23f80*/  SHF.R.U32.HI R0, RZ, 0x5, R0 ;  /* 0x00000005ff007819 */ /* 0x001fc80000011600 */
[----:B------:R-:W-:-:S05]  /*23f90*/  LOP3.LUT R0, R0, 0x3, RZ, 0xc0, !PT ;  /* 0x0000000300007812 */ /* 0x000fca00078ec0ff */
[----:B------:R0:W1:Y:S02]  /*23fa0*/  SHFL.IDX PT, R14, R0, RZ, 0x1f ;  /* 0x00001fff000e7589 */ /* 0x00006400000e0000 */
.L_x_5819:
[----:B-1----:R-:W-:-:S13]  /*23fb0*/  ISETP.NE.AND P0, PT, R14, RZ, PT ;  /* 0x000000ff0e00720c */ /* 0x002fda0003f05270 */
[----:B------:R-:W-:Y:S05]  /*23fc0*/  @P0 BRA `(.L_x_5386) ;  /* 0x0000000000880947 */ /* 0x000fea0003800000 */
[----:B------:R-:W-:-:S03]  /*23fd0*/  UMOV UR4, 0xffffffff ;  /* 0xffffffff00047882 */ /* 0x000fc60000000000 */
[----:B------:R-:W-:Y:S05]  /*23fe0*/  BRA.DIV UR4, `(.L_x_5665) ;  /* 0x0000004e042c7947 */ /* 0x000fea000b800000 */
[----:B------:R-:W-:-:S13]  /*23ff0*/  ELECT P6, URZ, PT ;  /* 0x00000000003f782f */ /* 0x000fda00038c0000 */
.L_x_5822:
[----:B------:R-:W-:Y:S05]  /*24000*/  @!P6 BRA `(.L_x_5386) ;  /* 0x000000000078e947 */ /* 0x000fea0003800000 */
[----:B0-----:R-:W4:Y:S02]  /*24010*/  LDL.LU R0, [R1+0x10] ;  /* 0x0000100001007983 */ /* 0x001f240000300800 */
[----:B----4-:R-:W-:-:S04]  /*24020*/  LOP3.LUT R0, R0, 0x2, RZ, 0xfc, !PT ;  /* 0x0000000200007812 */ /* 0x010fc800078efcff */
[----:B------:R-:W-:-:S13]  /*24030*/  ISETP.NE.AND P0, PT, R0, 0x3, PT ;  /* 0x000000030000780c */ /* 0x000fda0003f05270 */
[----:B------:R-:W-:Y:S05]  /*24040*/  @!P0 BRA `(.L_x_5666) ;  /* 0x0000000000048947 */ /* 0x000fea0003800000 */
[----:B------:R-:W-:Y:S01]  /*24050*/  BPT.TRAP 0x1 ;  /* 0x000000040000795c */ /* 0x000fe20000300000 */
.L_x_5666:
[----:B------:R-:W-:Y:S01]  /*24060*/  IMAD R5, R22, 0x8, R7 ;  /* 0x0000000816057824 */ /* 0x000fe200078e0207 */
[----:B------:R-:W-:Y:S01]  /*24070*/  SHF.L.U32 R0, R28, 0x1f, RZ ;  /* 0x0000001f1c007819 */ /* 0x000fe200000006ff */
[----:B------:R-:W-:-:S03]  /*24080*/  VIADD R22, R22, 0x1 ;  /* 0x0000000116167836 */ /* 0x000fc60000000000 */
[----:B------:R-:W0:Y:S02]  /*24090*/  SYNCS.PHASECHK.TRANS64.TRYWAIT P1, [R5+URZ+0x38840], R0 ;  /* 0x03884000050075a7 */ /* 0x000e24000802017f */
[----:B------:R-:W-:-:S04]  /*240a0*/  ISETP.NE.AND P2, PT, R22, 0x2, PT ;  /* 0x000000021600780c */ /* 0x000fc80003f45270 */
[----:B------:R-:W-:Y:S01]  /*240b0*/  SEL R3, RZ, 0x1, P2 ;  /* 0x00000001ff037807 */ /* 0x000fe20001000000 */
[----:B0-----:R-:W-:Y:S08]  /*240c0*/  @!P1 BRA `(.L_x_5667) ;  /* 0x0000004c00149947 */ /* 0x001ff00003800000 */
.L_x_5823:
[----:B------:R-:W-:Y:S02]  /*240d0*/  SEL R22, R22, RZ, P2 ;  /* 0x000000ff16167207 */ /* 0x000fe40001000000 */
[----:B------:R-:W-:Y:S01]  /*240e0*/  LOP3.LUT R2, R28, R3, RZ, 0x3c, !PT ;  /* 0x000000031c027212 */ /* 0x000fe200078e3cff */
[----:B------:R-:W-:Y:S06]  /*240f0*/  @!P0 BRA `(.L_x_5668) ;  /* 0x0000000000048947 */ /* 0x000fec0003800000 */
[----:B------:R-:W-:Y:S01]  /*24100*/  BPT.TRAP 0x1 ;  /* 0x000000040000795c */ /* 0x000fe20000300000 */
.L_x_5668:
[----:B------:R-:W-:Y:S01]  /*24110*/  IMAD R3, R22, 0x8, R7 ;  /* 0x0000000816037824 */ /* 0x000fe200078e0207 */
[----:B------:R-:W-:-:S04]  /*24120*/  SHF.L.U32 R2, R2, 0x1f, RZ ;  /* 0x0000001f02027819 */ /* 0x000fc800000006ff */
[----:B------:R-:W1:Y:S02]  /*24130*/  SYNCS.PHASECHK.TRANS64.TRYWAIT P1, [R3+URZ+0x38840], R2 ;  /* 0x03884002030075a7 */ /* 0x000e64000802017f */
[----:B-1----:R-:W-:Y:S05]  /*24140*/  @!P1 BRA `(.L_x_5669) ;  /* 0x0000004c00089947 */ /* 0x002fea0003800000 */
.L_x_5824:
[----:B------:R-:W-:Y:S05]  /*24150*/  @!P0 BRA `(.L_x_5670) ;  /* 0x0000000000048947 */ /* 0x000fea0003800000 */
[----:B------:R-:W-:Y:S01]  /*24160*/  BPT.TRAP 0x1 ;  /* 0x000000040000795c */ /* 0x000fe20000300000 */
.L_x_5670:
[----:B------:R-:W4:Y:S02]  /*24170*/  SYNCS.PHASECHK.TRANS64.TRYWAIT P1, [R5+URZ+0x38860], R0 ;  /* 0x03886000050075a7 */ /* 0x000f24000802017f */
[----:B----4-:R-:W-:Y:S05]  /*24180*/  @!P1 BRA `(.L_x_5671) ;  /* 0x0000004c000c9947 */ /* 0x010fea0003800000 */
.L_x_5825:
[----:B------:R-:W-:Y:S05]  /*24190*/  @!P0 BRA `(.L_x_5672) ;  /* 0x0000000000048947 */ /* 0x000fea0003800000 */
[----:B------:R-:W-:Y:S01]  /*241a0*/  BPT.TRAP 0x1 ;  /* 0x000000040000795c */ /* 0x000fe20000300000 */
.L_x_5672:
[----:B------:R0:W0:Y:S02]  /*241b0*/  SYNCS.PHASECHK.TRANS64.TRYWAIT P0, [R3+URZ+0x38860], R2 ;  /* 0x03886002030075a7 */ /* 0x000024000800017f */
[----:B0-----:R-:W-:Y:S05]  /*241c0*/  @!P0 NANOSLEEP.SYNCS 0x989680 ;  /* 0x009896800000895d */ /* 0x001fea0003900000 */
[----:B------:R-:W0:Y:S02]  /*241d0*/  @!P0 SYNCS.PHASECHK.TRANS64 P0, [R3+URZ+0x38860], R2 ;  /* 0x03886002030085a7 */ /* 0x000e24000800007f */
[----:B0-----:R-:W-:Y:S05]  /*241e0*/  @!P0 BRA `(.L_x_5672) ;  /* 0xfffffffc00f08947 */ /* 0x001fea000383ffff */
.L_x_5386:
[----:B------:R-:W-:Y:S05]  /*241f0*/  BSYNC B9 ;  /* 0x0000000000097941 */ /* 0x000fea0003800000 */
.L_x_5383:
[----:B------:R-:W-:Y:S05]  /*24200*/  EXIT ;  /* 0x000000000000794d */ /* 0x000fea0003800000 */
.L_x_5404:
[----:B0-----:R0:W1:Y:S02]  /*24210*/  SYNCS.PHASECHK.TRANS64.TRYWAIT P6, [R60+URZ+0x38890], R67 ;  /* 0x038890433c0075a7 */ /* 0x00106400080c017f */
[----:B-1----:R-:W-:Y:S05]  /*24220*/  @!P6 NANOSLEEP.SYNCS 0x989680 ;  /* 0x009896800000e95d */ /* 0x002fea0003900000 */
[----:B------:R-:W1:Y:S02]  /*24230*/  @!P6 SYNCS.PHASECHK.TRANS64 P6, [R60+URZ+0x38890], R67 ;  /* 0x038890433c00e5a7 */ /* 0x000e6400080c007f */
[----:B-1----:R-:W-:Y:S05]  /*24240*/  @!P6 BRA `(.L_x_5404) ;  /* 0xfffffffc00f0e947 */ /* 0x002fea000383ffff */
[----:B------:R-:W-:Y:S05]  /*24250*/  BRA `(.L_x_5673) ;  /* 0xfffffdf000087947 */ /* 0x000fea000383ffff */
.L_x_5405:
        /* <DEDUP_REMOVED lines=8> */
.L_x_5675:
[----:B------:R-:W-:Y:S05]  /*242e0*/  BSYNC B1 ;  /* 0x0000000000017941 */ /* 0x000fea0003800000 */
.L_x_5674:
        /* <DEDUP_REMOVED lines=8> */
.L_x_5676:
[----:B------:R-:W-:Y:S01]  /*24370*/  IMAD.MOV.U32 R73, RZ, RZ, R14 ;  /* 0x000000ffff497224 */ /* 0x000fe200078e000e */
[----:B------:R-:W-:Y:S06]  /*24380*/  BRA `(.L_x_5677) ;  /* 0xfffffdec00d07947 */ /* 0x000fec000383ffff */
.L_x_5415:
[----:B0-----:R0:W1:Y:S02]  /*24390*/  SYNCS.PHASECHK.TRANS64.TRYWAIT P6, [R60+URZ+0x38890], R67 ;  /* 0x038890433c0075a7 */ /* 0x00106400080c017f */
[----:B-1----:R-:W-:Y:S05]  /*243a0*/  @!P6 NANOSLEEP.SYNCS 0x989680 ;  /* 0x009896800000e95d */ /* 0x002fea0003900000 */
[----:B------:R-:W1:Y:S02]  /*243b0*/  @!P6 SYNCS.PHASECHK.TRANS64 P6, [R60+URZ+0x38890], R67 ;  /* 0x038890433c00e5a7 */ /* 0x000e6400080c007f */
[----:B-1----:R-:W-:Y:S05]  /*243c0*/  @!P6 BRA `(.L_x_5415) ;  /* 0xfffffffc00f0e947 */ /* 0x002fea000383ffff */
[----:B------:R-:W-:Y:S05]  /*243d0*/  BRA `(.L_x_5678) ;  /* 0xfffffdf800487947 */ /* 0x000fea000383ffff */
.L_x_5416:
        /* <DEDUP_REMOVED lines=8> */
.L_x_5680:
[----:B------:R-:W-:Y:S05]  /*24460*/  BSYNC B1 ;  /* 0x0000000000017941 */ /* 0x000fea0003800000 */
.L_x_5679:
        /* <DEDUP_REMOVED lines=8> */
.L_x_5681:
[----:B------:R-:W-:Y:S01]  /*244f0*/  IMAD.MOV.U32 R68, RZ, RZ, R14 ;  /* 0x000000ffff447224 */ /* 0x000fe200078e000e */
[----:B------:R-:W-:Y:S06]  /*24500*/  BRA `(.L_x_5682) ;  /* 0xfffffdf800107947 */ /* 0x000fec000383ffff */
.L_x_5421:
[----:B0-----:R0:W1:Y:S02]  /*24510*/  SYNCS.PHASECHK.TRANS64.TRYWAIT P0, [R60+URZ+0x38890], R67 ;  /* 0x038890433c0075a7 */ /* 0x001064000800017f */
[----:B-1----:R-:W-:Y:S05]  /*24520*/  @!P0 NANOSLEEP.SYNCS 0x989680 ;  /* 0x009896800000895d */ /* 0x002fea0003900000 */
[----:B------:R-:W1:Y:S02]  /*24530*/  @!P0 SYNCS.PHASECHK.TRANS64 P0, [R60+URZ+0x38890], R67 ;  /* 0x038890433c0085a7 */ /* 0x000e64000800007f */
[----:B-1----:R-:W-:Y:S05]  /*24540*/  @!P0 BRA `(.L_x_5421) ;  /* 0xfffffffc00f08947 */ /* 0x002fea000383ffff */
[----:B------:R-:W-:Y:S05]  /*24550*/  BRA `(.L_x_5683) ;  /* 0xfffffe00001c7947 */ /* 0x000fea000383ffff */
.L_x_5422:
[----:B------:R-:W-:Y:S01]  /*24560*/  BSSY B1, `(.L_x_5684) ;  /* 0x0000007000017945 */ /* 0x000fe20003800000 */
[----:B------:R-:W-:Y:S02]  /*24570*/  IMAD.MOV.U32 R12, RZ, RZ, RZ ;  /* 0x000000ffff0c7224 */ /* 0x000fe400078e00ff */
[----:B------:R-:W-:Y:S02]  /*24580*/  IMAD.MOV.U32 R11, RZ, RZ, 0x1c1f ;  /* 0x00001c1fff0b7424 */ /* 0x000fe400078e00ff */
[----:B------:R-:W-:-:S07]  /*24590*/  IMAD.MOV.U32 R15, RZ, RZ, -0x1 ;  /* 0xffffffffff0f7424 */ /* 0x000fce00078e00ff */
[----:B0-----:R-:W-:Y:S05]  /*245a0*/  WARPSYNC.COLLECTIVE R15, `(.L_x_5685) ;  /* 0x000000000f087348 */ /* 0x001fea0003c00000 */
[----:B------:R1:W2:Y:S02]  /*245b0*/  SHFL.IDX P6, R14, R13, R12, R11 ;  /* 0x0000000c0d0e7389 */ /* 0x0002a400000c000b */
[----:B012---:R-:W-:Y:S01]  /*245c0*/  ENDCOLLECTIVE ;  /* 0x000000000000791b */ /* 0x007fe20003800000 */
.L_x_5685:
[----:B------:R-:W-:Y:S05]  /*245d0*/  BSYNC B1 ;  /* 0x0000000000017941 */ /* 0x000fea0003800000 */
.L_x_5684:
        /* <DEDUP_REMOVED lines=8> */
.L_x_5686:
[----:B------:R-:W-:Y:S05]  /*24660*/  BRA `(.L_x_5687) ;  /* 0xfffffe00003c7947 */ /* 0x000fea000383ffff */
.L_x_5426:
[----:B-1----:R1:W2:Y:S02]  /*24670*/  SYNCS.PHASECHK.TRANS64.TRYWAIT P5, [R60+URZ+0x388b0], R67 ;  /* 0x0388b0433c0075a7 */ /* 0x0022a400080a017f */
[----:B--2---:R-:W-:Y:S05]  /*24680*/  @!P5 NANOSLEEP.SYNCS 0x989680 ;  /* 0x009896800000d95d */ /* 0x004fea0003900000 */
[----:B------:R-:W2:Y:S02]  /*24690*/  @!P5 SYNCS.PHASECHK.TRANS64 P5, [R60+URZ+0x388b0], R67 ;  /* 0x0388b0433c00d5a7 */ /* 0x000ea400080a007f */
[----:B--2---:R-:W-:Y:S05]  /*246a0*/  @!P5 BRA `(.L_x_5426) ;  /* 0xfffffffc00f0d947 */ /* 0x004fea000383ffff */
[----:B------:R-:W-:Y:S05]  /*246b0*/  BRA `(.L_x_5688) ;  /* 0xfffffe0000c87947 */ /* 0x000fea000383ffff */
.L_x_5455:
        /* <DEDUP_REMOVED lines=8> */
.L_x_5690:
[----:B------:R-:W-:Y:S05]  /*24740*/  BSYNC B1 ;  /* 0x0000000000017941 */ /* 0x000fea0003800000 */
.L_x_5689:
        /* <DEDUP_REMOVED lines=8> */
.L_x_5691:
[----:B------:R-:W-:Y:S02]  /*247d0*/  IMAD.MOV.U32 R13, RZ, RZ, R31 ;  /* 0x000000ffff0d7224 */ /* 0x000fe400078e001f */
[----:B------:R-:W-:-:S07]  /*247e0*/  IMAD.MOV.U32 R5, RZ, RZ, R14 ;  /* 0x000000ffff057224 */ /* 0x000fce00078e000e */
[----:B------:R-:W-:Y:S05]  /*247f0*/  WARPSYNC.COLLECTIVE R15, `(.L_x_5692) ;  /* 0x000000000f087348 */ /* 0x000fea0003c00000 */
[----:B------:R0:W1:Y:S02]  /*24800*/  SHFL.IDX P6, R14, R13, R12, R11 ;  /* 0x0000000c0d0e7389 */ /* 0x00006400000c000b */
[----:B01----:R-:W-:Y:S01]  /*24810*/  ENDCOLLECTIVE ;  /* 0x000000000000791b */ /* 0x003fe20003800000 */
.L_x_5692:
[----:B------:R-:W-:Y:S02]  /*24820*/  IMAD.MOV.U32 R13, RZ, RZ, R30 ;  /* 0x000000ffff0d7224 */ /* 0x000fe400078e001e */
[----:B------:R-:W-:-:S07]  /*24830*/  IMAD.MOV.U32 R8, RZ, RZ, R14 ;  /* 0x000000ffff087224 */ /* 0x000fce00078e000e */
[----:B------:R-:W-:Y:S05]  /*24840*/  WARPSYNC.COLLECTIVE R15, `(.L_x_5693) ;  /* 0x000000000f087348 */ /* 0x000fea0003c00000 */
[----:B------:R0:W1:Y:S02]  /*24850*/  SHFL.IDX P6, R14, R13, R12, R11 ;  /* 0x0000000c0d0e7389 */ /* 0x00006400000c000b */
[----:B01----:R-:W-:Y:S01]  /*24860*/  ENDCOLLECTIVE ;  /* 0x000000000000791b */ /* 0x003fe20003800000 */
.L_x_5693:
[----:B------:R-:W-:Y:S01]  /*24870*/  IMAD.MOV.U32 R6, RZ, RZ, R14 ;  /* 0x000000ffff067224 */ /* 0x000fe200078e000e */
[----:B------:R-:W-:Y:S06]  /*24880*/  BRA `(.L_x_5694) ;  /* 0xfffffe3800ac7947 */ /* 0x000fec000383ffff */
.L_x_5458:
[----:B------:R-:W-:Y:S01]  /*24890*/  BSSY B1, `(.L_x_5695) ;  /* 0x0000008000017945 */ /* 0x000fe20003800000 */
[----:B------:R-:W-:Y:S02]  /*248a0*/  IMAD.MOV.U32 R13, RZ, RZ, R10 ;  /* 0x000000ffff0d7224 */ /* 0x000fe400078e000a */
[----:B------:R-:W-:Y:S02]  /*248b0*/  IMAD.MOV.U32 R12, RZ, RZ, 0x1 ;  /* 0x00000001ff0c7424 */ /* 0x000fe400078e00ff */
[----:B------:R-:W-:Y:S02]  /*248c0*/  IMAD.MOV.U32 R11, RZ, RZ, 0x1c1f ;  /* 0x00001c1fff0b7424 */ /* 0x000fe400078e00ff */
[----:B------:R-:W-:-:S07]  /*248d0*/  IMAD.MOV.U32 R15, RZ, RZ, -0x1 ;  /* 0xffffffffff0f7424 */ /* 0x000fce00078e00ff */
[----:B0-234-:R-:W-:Y:S05]  /*248e0*/  WARPSYNC.COLLECTIVE R15, `(.L_x_5696) ;  /* 0x000000000f087348 */ /* 0x01dfea0003c00000 */
[----:B------:R1:W0:Y:S02]  /*248f0*/  SHFL.IDX P6, R14, R13, R12, R11 ;  /* 0x0000000c0d0e7389 */ /* 0x00022400000c000b */
[----:B01234-:R-:W-:Y:S01]  /*24900*/  ENDCOLLECTIVE ;  /* 0x000000000000791b */ /* 0x01ffe20003800000 */
.L_x_5696:
[----:B------:R-:W-:Y:S05]  /*24910*/  BSYNC B1 ;  /* 0x0000000000017941 */ /* 0x000fea0003800000 */
.L_x_5695:
        /* <DEDUP_REMOVED lines=8> */
.L_x_5697:
[----:B------:R-:W-:Y:S02]  /*249a0*/  IMAD.MOV.U32 R13, RZ, RZ, R31 ;  /* 0x000000ffff0d7224 */ /* 0x000fe400078e001f */
[----:B------:R-:W-:-:S07]  /*249b0*/  IMAD.MOV.U32 R4, RZ, RZ, R14 ;  /* 0x000000ffff047224 */ /* 0x000fce00078e000e */
[----:B------:R-:W-:Y:S05]  /*249c0*/  WARPSYNC.COLLECTIVE R15, `(.L_x_5698) ;  /* 0x000000000f087348 */ /* 0x000fea0003c00000 */
[----:B------:R0:W1:Y:S02]  /*249d0*/  SHFL.IDX P6, R14, R13, R12, R11 ;  /* 0x0000000c0d0e7389 */ /* 0x00006400000c000b */
[----:B01----:R-:W-:Y:S01]  /*249e0*/  ENDCOLLECTIVE ;  /* 0x000000000000791b */ /* 0x003fe20003800000 */
.L_x_5698:
[----:B------:R-:W-:Y:S02]  /*249f0*/  IMAD.MOV.U32 R13, RZ, RZ, R30 ;  /* 0x000000ffff0d7224 */ /* 0x000fe400078e001e */
[----:B------:R-:W-:-:S07]  /*24a00*/  IMAD.MOV.U32 R7, RZ, RZ, R14 ;  /* 0x000000ffff077224 */ /* 0x000fce00078e000e */
[----:B------:R-:W-:Y:S05]  /*24a10*/  WARPSYNC.COLLECTIVE R15, `(.L_x_5699) ;  /* 0x000000000f087348 */ /* 0x000fea0003c00000 */
[----:B------:R0:W1:Y:S02]  /*24a20*/  SHFL.IDX P6, R14, R13, R12, R11 ;  /* 0x0000000c0d0e7389 */ /* 0x00006400000c000b */
[----:B01----:R-:W-:Y:S01]  /*24a30*/  ENDCOLLECTIVE ;  /* 0x000000000000791b */ /* 0x003fe20003800000 */
.L_x_5699:
[----:B------:R-:W-:Y:S05]  /*24a40*/  BRA `(.L_x_5700) ;  /* 0xfffffe3c00107947 */ /* 0x000fea000383ffff */
.L_x_5462:
[----:B0-----:R0:W1:Y:S02]  /*24a50*/  SYNCS.PHASECHK.TRANS64.TRYWAIT P0, [R17+URZ+0x38800], R34 ;  /* 0x03880022110075a7 */ /* 0x001064000800017f */
[----:B-1----:R-:W-:Y:S05]  /*24a60*/  @!P0 NANOSLEEP.SYNCS 0x989680 ;  /* 0x009896800000895d */ /* 0x002fea0003900000 */
[----:B------:R-:W1:Y:S02]  /*24a70*/  @!P0 SYNCS.PHASECHK.TRANS64 P0, [R17+URZ+0x38800], R34 ;  /* 0x03880022110085a7 */ /* 0x000e64000800007f */
[----:B-1----:R-:W-:Y:S05]  /*24a80*/  @!P0 BRA `(.L_x_5462) ;  /* 0xfffffffc00f08947 */ /* 0x002fea000383ffff */
[----:B------:R-:W-:Y:S05]  /*24a90*/  BRA `(.L_x_5701) ;  /* 0xfffffe4000087947 */ /* 0x000fea000383ffff */
.L_x_5470:
[----:B------:R-:W0:Y:S01]  /*24aa0*/  LDC R35, c[0x0][0x3f4] ;  /* 0x0000fd00ff237b82 */ /* 0x000e220000000800 */
[----:B------:R-:W-:Y:S01]  /*24ab0*/  BSSY B1, `(.L_x_5702) ;  /* 0x0000008000017945 */ /* 0x000fe20003800000 */
[----:B------:R-:W-:Y:S02]  /*24ac0*/  IMAD.MOV.U32 R13, RZ, RZ, R24 ;  /* 0x000000ffff0d7224 */ /* 0x000fe400078e0018 */
[----:B------:R-:W-:Y:S02]  /*24ad0*/  IMAD.MOV.U32 R12, RZ, RZ, RZ ;  /* 0x000000ffff0c7224 */ /* 0x000fe400078e00ff */
[----:B------:R-:W-:Y:S02]  /*24ae0*/  IMAD.MOV.U32 R11, RZ, RZ, 0x1c1f ;  /* 0x00001c1fff0b7424 */ /* 0x000fe400078e00ff */
[----:B------:R-:W-:-:S07]  /*24af0*/  IMAD.MOV.U32 R15, RZ, RZ, -0x1 ;  /* 0xffffffffff0f7424 */ /* 0x000fce00078e00ff */
[----:B0-2---:R-:W-:Y:S05]  /*24b00*/  WARPSYNC.COLLECTIVE R15, `(.L_x_5703) ;  /* 0x000000000f087348 */ /* 0x005fea0003c00000 */
[----:B------:R1:W3:Y:S02]  /*24b10*/  SHFL.IDX P6, R14, R13, R12, R11 ;  /* 0x0000000c0d0e7389 */ /* 0x0002e400000c000b */
[----:B0123--:R-:W-:Y:S01]  /*24b20*/  ENDCOLLECTIVE ;  /* 0x000000000000791b */ /* 0x00ffe20003800000 */
.L_x_5703:
[----:B------:R-:W-:Y:S05]  /*24b30*/  BSYNC B1 ;  /* 0x0000000000017941 */ /* 0x000fea0003800000 */
.L_x_5702:
        /* <DEDUP_REMOVED lines=10> */
.L_x_5704:
        /* <DEDUP_REMOVED lines=8> */
.L_x_5705:
[----:B------:R-:W-:-:S05]  /*24c60*/  @!P1 IADD3 R8, P2, R2, R5, RZ ;  /* 0x0000000502089210 */ /* 0x000fca0007f5e0ff */
[----:B------:R-:W-:Y:S02]  /*24c70*/  @!P1 IMAD.X R9, R0, 0x1, R6, P2 ;  /* 0x0000000100099824 */ /* 0x000fe400010e0606 */
[----:B------:R-:W-:Y:S02]  /*24c80*/  IMAD.MOV.U32 R13, RZ, RZ, R34 ;  /* 0x000000ffff0d7224 */ /* 0x000fe400078e0022 */
[----:B------:R-:W-:-:S07]  /*24c90*/  IMAD.MOV.U32 R3, RZ, RZ, R14 ;  /* 0x000000ffff037224 */ /* 0x000fce00078e000e */
[----:B------:R-:W-:Y:S05]  /*24ca0*/  WARPSYNC.COLLECTIVE R15, `(.L_x_5706) ;  /* 0x000000000f087348 */ /* 0x000fea0003c00000 */
[----:B------:R0:W1:Y:S02]  /*24cb0*/  SHFL.IDX P6, R14, R13, R12, R11 ;  /* 0x0000000c0d0e7389 */ /* 0x00006400000c000b */
[----:B01----:R-:W-:Y:S01]  /*24cc0*/  ENDCOLLECTIVE ;  /* 0x000000000000791b */ /* 0x003fe20003800000 */
.L_x_5706:
        /* <DEDUP_REMOVED lines=21> */
.L_x_5707:
[----:B------:R-:W-:Y:S01]  /*24e20*/  IMAD.MOV.U32 R8, RZ, RZ, R21 ;  /* 0x000000ffff087224 */ /* 0x000fe200078e0015 */
[----:B------:R-:W-:Y:S01]  /*24e30*/  PRMT R36, R36, 0x5410, R0 ;  /* 0x0000541024247816 */ /* 0x000fe20000000000 */
[----:B------:R-:W-:Y:S02]  /*24e40*/  IMAD.MOV.U32 R0, RZ, RZ, R20 ;  /* 0x000000ffff007224 */ /* 0x000fe400078e0014 */
[----:B------:R-:W-:Y:S02]  /*24e50*/  @!P1 IMAD.MOV.U32 R28, RZ, RZ, R4 ;  /* 0x000000ffff1c9224 */ /* 0x000fe400078e0004 */
[----:B------:R-:W-:Y:S01]  /*24e60*/  @!P1 IMAD.MOV.U32 R29, RZ, RZ, R5 ;  /* 0x000000ffff1d9224 */ /* 0x000fe200078e0005 */
[----:B------:R-:W-:Y:S01]  /*24e70*/  PRMT R36, R0, 0x7610, R36 ;  /* 0x0000761000247816 */ /* 0x000fe20000000024 */
[----:B------:R-:W-:Y:S02]  /*24e80*/  @!P1 IMAD.MOV.U32 R30, RZ, RZ, R6 ;  /* 0x000000ffff1e9224 */ /* 0x000fe400078e0006 */
[----:B------:R-:W-:-:S02]  /*24e90*/  @!P1 IMAD.MOV.U32 R31, RZ, RZ, R7 ;  /* 0x000000ffff1f9224 */ /* 0x000fc400078e0007 */
[--C-:B------:R-:W-:Y:S01]  /*24ea0*/  IMAD.MOV.U32 R13, RZ, RZ, R33.reuse ;  /* 0x000000ffff0d7224 */ /* 0x100fe200078e0021 */
[----:B------:R-:W-:Y:S01]  /*24eb0*/  PRMT R33, R8, 0x7610, R33 ;  /* 0x0000761008217816 */ /* 0x000fe20000000021 */
[----:B------:R-:W-:Y:S02]  /*24ec0*/  IMAD.MOV.U32 R0, RZ, RZ, R28 ;  /* 0x000000ffff007224 */ /* 0x000fe400078e001c */
[----:B------:R-:W-:Y:S02]  /*24ed0*/  IMAD.MOV.U32 R4, RZ, RZ, R29 ;  /* 0x000000ffff047224 */ /* 0x000fe400078e001d */
[----:B------:R-:W-:Y:S02]  /*24ee0*/  IMAD.MOV.U32 R5, RZ, RZ, R30 ;  /* 0x000000ffff057224 */ /* 0x000fe400078e001e */
[----:B------:R-:W-:Y:S02]  /*24ef0*/  IMAD.MOV.U32 R6, RZ, RZ, R31 ;  /* 0x000000ffff067224 */ /* 0x000fe400078e001f */
[----:B------:R-:W-:Y:S01]  /*24f00*/  IMAD.MOV.U32 R24, RZ, RZ, R14 ;  /* 0x000000ffff187224 */ /* 0x000fe200078e000e */
[----:B------:R-:W-:-:S07]  /*24f10*/  PRMT R41, R0, 0x5410, R5 ;  /* 0x0000541000297816 */ /* 0x000fce0000000005 */
[----:B------:R-:W-:Y:S05]  /*24f20*/  WARPSYNC.COLLECTIVE R15, `(.L_x_5708) ;  /* 0x000000000f087348 */ /* 0x000fea0003c00000 */
[----:B------:R0:W1:Y:S02]  /*24f30*/  SHFL.IDX P6, R14, R13, R12, R11 ;  /* 0x0000000c0d0e7389 */ /* 0x00006400000c000b */
[----:B01----:R-:W-:Y:S01]  /*24f40*/  ENDCOLLECTIVE ;  /* 0x000000000000791b */ /* 0x003fe20003800000 */
.L_x_5708:
[----:B------:R-:W-:Y:S02]  /*24f50*/  PRMT R42, R4, 0x5410, R6 ;  /* 0x00005410042a7816 */ /* 0x000fe40000000006 */
[----:B------:R-:W-:Y:S01]  /*24f60*/  CS2R R4, SRZ ;  /* 0x0000000000047805 */ /* 0x000fe2000001ff00 */
[----:B------:R-:W-:Y:S02]  /*24f70*/  IMAD.MOV.U32 R13, RZ, RZ, R27 ;  /* 0x000000ffff0d7224 */ /* 0x000fe400078e001b */
[----:B------:R-:W-:-:S07]  /*24f80*/  IMAD.MOV.U32 R26, RZ, RZ, R14 ;  /* 0x000000ffff1a7224 */ /* 0x000fce00078e000e */
[----:B------:R-:W-:Y:S05]  /*24f90*/  WARPSYNC.COLLECTIVE R15, `(.L_x_5709) ;  /* 0x000000000f087348 */ /* 0x000fea0003c00000 */
[----:B------:R0:W1:Y:S02]  /*24fa0*/  SHFL.IDX P6, R14, R13, R12, R11 ;  /* 0x0000000c0d0e7389 */ /* 0x00006400000c000b */
[----:B01----:R-:W-:Y:S01]  /*24fb0*/  ENDCOLLECTIVE ;  /* 0x000000000000791b */ /* 0x003fe20003800000 */
.L_x_5709:
[----:B------:R-:W-:Y:S02]  /*24fc0*/  IMAD.MOV.U32 R13, RZ, RZ, R34 ;  /* 0x000000ffff0d7224 */ /* 0x000fe400078e0022 */
[----:B------:R-:W-:-:S07]  /*24fd0*/  IMAD.MOV.U32 R27, RZ, RZ, R14 ;  /* 0x000000ffff1b7224 */ /* 0x000fce00078e000e */
[----:B------:R-:W-:Y:S05]  /*24fe0*/  WARPSYNC.COLLECTIVE R15, `(.L_x_5710) ;  /* 0x000000000f087348 */ /* 0x000fea0003c00000 */
[----:B------:R0:W1:Y:S02]  /*24ff0*/  SHFL.IDX P6, R14, R13, R12, R11 ;  /* 0x0000000c0d0e7389 */ /* 0x00006400000c000b */
[----:B01----:R-:W-:Y:S01]  /*25000*/  ENDCOLLECTIVE ;  /* 0x000000000000791b */ /* 0x003fe20003800000 */
.L_x_5710:
[----:B------:R-:W-:Y:S05]  /*25010*/  BRA `(.L_x_5711) ;  /* 0xfffffe4c002c7947 */ /* 0x000fea000383ffff */
.L_x_5474:
[----:B0-----:R0:W1:Y:S02]  /*25020*/  SYNCS.PHASECHK.TRANS64.TRYWAIT P1, [R17+URZ+0x38800], R12 ;  /* 0x0388000c110075a7 */ /* 0x001064000802017f */
[----:B-1----:R-:W-:Y:S05]  /*25030*/  @!P1 NANOSLEEP.SYNCS 0x989680 ;  /* 0x009896800000995d */ /* 0x002fea0003900000 */
[----:B------:R-:W1:Y:S02]  /*25040*/  @!P1 SYNCS.PHASECHK.TRANS64 P1, [R17+URZ+0x38800], R12 ;  /* 0x0388000c110095a7 */ /* 0x000e64000802007f */
[----:B-1----:R-:W-:Y:S05]  /*25050*/  @!P1 BRA `(.L_x_5474) ;  /* 0xfffffffc00f09947 */ /* 0x002fea000383ffff */
[----:B------:R-:W-:Y:S05]  /*25060*/  BRA `(.L_x_5712) ;  /* 0xfffffe4c00cc7947 */ /* 0x000fea000383ffff */
.L_x_5480:
[----:B0-----:R0:W2:Y:S02]  /*25070*/  SYNCS.PHASECHK.TRANS64.TRYWAIT P1, [R14+URZ+0x38830], R13 ;  /* 0x0388300d0e0075a7 */ /* 0x0010a4000802017f */
[----:B--2---:R-:W-:Y:S05]  /*25080*/  @!P1 NANOSLEEP.SYNCS 0x989680 ;  /* 0x009896800000995d */ /* 0x004fea0003900000 */
[----:B------:R-:W2:Y:S02]  /*25090*/  @!P1 SYNCS.PHASECHK.TRANS64 P1, [R14+URZ+0x38830], R13 ;  /* 0x0388300d0e0095a7 */ /* 0x000ea4000802007f */
[----:B--2---:R-:W-:Y:S05]  /*250a0*/  @!P1 BRA `(.L_x_5480) ;  /* 0xfffffffc00f09947 */ /* 0x004fea000383ffff */
[----:B------:R-:W-:Y:S05]  /*250b0*/  BRA `(.L_x_5479) ;  /* 0xfffffe5c00887947 */ /* 0x000fea000383ffff */
.L_x_5482:
[----:B--2---:R2:W3:Y:S02]  /*250c0*/  SYNCS.PHASECHK.TRANS64.TRYWAIT P1, [R17+URZ+0x38810], R0 ;  /* 0x03881000110075a7 */ /* 0x0044e4000802017f */
[----:B---3--:R-:W-:Y:S05]  /*250d0*/  @!P1 NANOSLEEP.SYNCS 0x989680 ;  /* 0x009896800000995d */ /* 0x008fea0003900000 */
[----:B------:R-:W3:Y:S02]  /*250e0*/  @!P1 SYNCS.PHASECHK.TRANS64 P1, [R17+URZ+0x38810], R0 ;  /* 0x03881000110095a7 */ /* 0x000ee4000802007f */
[----:B---3--:R-:W-:Y:S05]  /*250f0*/  @!P1 BRA `(.L_x_5482) ;  /* 0xfffffffc00f09947 */ /* 0x008fea000383ffff */
[----:B------:R-:W-:Y:S05]  /*25100*/  BRA `(.L_x_5713) ;  /* 0xfffffe6000387947 */ /* 0x000fea000383ffff */
.L_x_5486:
[----:B--2---:R2:W4:Y:S02]  /*25110*/  SYNCS.PHASECHK.TRANS64.TRYWAIT P1, [R14+URZ+0x38850], R13 ;  /* 0x0388500d0e0075a7 */ /* 0x004524000802017f */
[----:B----4-:R-:W-:Y:S05]  /*25120*/  @!P1 NANOSLEEP.SYNCS 0x989680 ;  /* 0x009896800000995d */ /* 0x010fea0003900000 */
[----:B------:R-:W4:Y:S02]  /*25130*/  @!P1 SYNCS.PHASECHK.TRANS64 P1, [R14+URZ+0x38850], R13 ;  /* 0x0388500d0e0095a7 */ /* 0x000f24000802007f */
[----:B----4-:R-:W-:Y:S05]  /*25140*/  @!P1 BRA `(.L_x_5486) ;  /* 0xfffffffc00f09947 */ /* 0x010fea000383ffff */
[----:B------:R-:W-:Y:S05]  /*25150*/  BRA `(.L_x_5485) ;  /* 0xfffffe6000547947 */ /* 0x000fea000383ffff */
.L_x_5495:
[----:B-1----:R1:W2:Y:S02]  /*25160*/  SYNCS.PHASECHK.TRANS64.TRYWAIT P1, [R15+URZ+0x38830], R13 ;  /* 0x0388300d0f0075a7 */ /* 0x0022a4000802017f */
[----:B--2---:R-:W-:Y:S05]  /*25170*/  @!P1 NANOSLEEP.SYNCS 0x989680 ;  /* 0x009896800000995d */ /* 0x004fea0003900000 */
[----:B------:R-:W2:Y:S02]  /*25180*/  @!P1 SYNCS.PHASECHK.TRANS64 P1, [R15+URZ+0x38830], R13 ;  /* 0x0388300d0f0095a7 */ /* 0x000ea4000802007f */
[----:B--2---:R-:W-:Y:S05]  /*25190*/  @!P1 BRA `(.L_x_5495) ;  /* 0xfffffffc00f09947 */ /* 0x004fea000383ffff */
[----:B------:R-:W-:Y:S05]  /*251a0*/  BRA `(.L_x_5494) ;  /* 0xfffffe9000b47947 */ /* 0x000fea000383ffff */
.L_x_5500:
[----:B---3--:R3:W4:Y:S02]  /*251b0*/  SYNCS.PHASECHK.TRANS64.TRYWAIT P1, [R15+URZ+0x38850], R13 ;  /* 0x0388500d0f0075a7 */ /* 0x008724000802017f */
[----:B----4-:R-:W-:Y:S05]  /*251c0*/  @!P1 NANOSLEEP.SYNCS 0x989680 ;  /* 0x009896800000995d */ /* 0x010fea0003900000 */
[----:B------:R-:W4:Y:S02]  /*251d0*/  @!P1 SYNCS.PHASECHK.TRANS64 P1, [R15+URZ+0x38850], R13 ;  /* 0x0388500d0f0095a7 */ /* 0x000f24000802007f */
[----:B----4-:R-:W-:Y:S05]  /*251e0*/  @!P1 BRA `(.L_x_5500) ;  /* 0xfffffffc00f09947 */ /* 0x010fea000383ffff */
[----:B------:R-:W-:Y:S05]  /*251f0*/  BRA `(.L_x_5499) ;  /* 0xfffffe9400507947 */ /* 0x000fea000383ffff */
.L_x_5510:
[----:B-1----:R1:W2:Y:S02]  /*25200*/  SYNCS.PHASECHK.TRANS64.TRYWAIT P1, [R15+URZ+0x38830], R13 ;  /* 0x0388300d0f0075a7 */ /* 0x0022a4000802017f */
[----:B--2---:R-:W-:Y:S05]  /*25210*/  @!P1 NANOSLEEP.SYNCS 0x989680 ;  /* 0x009896800000995d */ /* 0x004fea0003900000 */
[----:B------:R-:W2:Y:S02]  /*25220*/  @!P1 SYNCS.PHASECHK.TRANS64 P1, [R15+URZ+0x38830], R13 ;  /* 0x0388300d0f0095a7 */ /* 0x000ea4000802007f */
[----:B--2---:R-:W-:Y:S05]  /*25230*/  @!P1 BRA `(.L_x_5510) ;  /* 0xfffffffc00f09947 */ /* 0x004fea000383ffff */
[----:B------:R-:W-:Y:S05]  /*25240*/  BRA `(.L_x_5509) ;  /* 0xfffffecc00a07947 */ /* 0x000fea000383ffff */
.L_x_5515:
[----:B---3--:R3:W4:Y:S02]  /*25250*/  SYNCS.PHASECHK.TRANS64.TRYWAIT P1, [R15+URZ+0x38850], R13 ;  /* 0x0388500d0f0075a7 */ /* 0x008724000802017f */
[----:B----4-:R-:W-:Y:S05]  /*25260*/  @!P1 NANOSLEEP.SYNCS 0x989680 ;  /* 0x009896800000995d */ /* 0x010fea0003900000 */
[----:B------:R-:W4:Y:S02]  /*25270*/  @!P1 SYNCS.PHASECHK.TRANS64 P1, [R15+URZ+0x38850], R13 ;  /* 0x0388500d0f0095a7 */ /* 0x000f24000802007f */
[----:B----4-:R-:W-:Y:S05]  /*25280*/  @!P1 BRA `(.L_x_5515) ;  /* 0xfffffffc00f09947 */ /* 0x010fea000383ffff */
[----:B------:R-:W-:Y:S05]  /*25290*/  BRA `(.L_x_5514) ;  /* 0xfffffed0003c7947 */ /* 0x000fea000383ffff */
.L_x_5552:
        /* <DEDUP_REMOVED lines=11> */
.L_x_5715:
[----:B------:R-:W-:Y:S05]  /*25350*/  BSYNC B1 ;  /* 0x0000000000017941 */ /* 0x000fea0003800000 */
.L_x_5714:
[----:B------:R-:W-:Y:S05]  /*25360*/  BRA `(.L_x_5716) ;  /* 0xffffff7800187947 */ /* 0x000fea000383ffff */
.L_x_5554:
[----:B------:R-:W-:Y:S01]  /*25370*/  BSSY B1, `(.L_x_5717) ;  /* 0x0000006000017945 */ /* 0x000fe20003800000 */
[----:B------:R-:W-:-:S07]  /*25380*/  IMAD.MOV.U32 R15, RZ, RZ, -0x1 ;  /* 0xffffffffff0f7424 */ /* 0x000fce00078e00ff */
[----:B0-----:R-:W-:Y:S05]  /*25390*/  WARPSYNC.COLLECTIVE R15, `(.L_x_5718) ;  /* 0x000000000f0c7348 */ /* 0x001fea0003c00000 */
[----:B------:R-:W-:Y:S02]  /*253a0*/  ELECT P6, UR62, PT ;  /* 0x00000000003e782f */ /* 0x000fe400038c0000 */
[----:B------:R-:W-:Y:S01]  /*253b0*/  MOV R14, UR62 ;  /* 0x0000003e000e7c02 */ /* 0x000fe20008000f00 */
[----:B0-----:R-:W-:Y:S10]  /*253c0*/  ENDCOLLECTIVE ;  /* 0x000000000000791b */ /* 0x001ff40003800000 */
.L_x_5718:
[----:B------:R-:W-:Y:S05]  /*253d0*/  BSYNC B1 ;  /* 0x0000000000017941 */ /* 0x000fea0003800000 */
.L_x_5717:
[----:B------:R-:W-:Y:S05]  /*253e0*/  BRA `(.L_x_5553) ;  /* 0xffffff7800107947 */ /* 0x000fea000383ffff */
.L_x_5556:
[----:B0-----:R0:W1:Y:S02]  /*253f0*/  SYNCS.PHASECHK.TRANS64.TRYWAIT P0, [R18+URZ+0x38820], R3 ;  /* 0x03882003120075a7 */ /* 0x001064000800017f */
[----:B-1----:R-:W-:Y:S05]  /*25400*/  @!P0 NANOSLEEP.SYNCS 0x989680 ;  /* 0x009896800000895d */ /* 0x002fea0003900000 */
[----:B------:R-:W1:Y:S02]  /*25410*/  @!P0 SYNCS.PHASECHK.TRANS64 P0, [R18+URZ+0x38820], R3 ;  /* 0x03882003120085a7 */ /* 0x000e64000800007f */
[----:B-1----:R-:W-:Y:S05]  /*25420*/  @!P0 BRA `(.L_x_5556) ;  /* 0xfffffffc00f08947 */ /* 0x002fea000383ffff */
[----:B------:R-:W-:Y:S05]  /*25430*/  BRA `(.L_x_5719) ;  /* 0xffffff7800207947 */ /* 0x000fea000383ffff */
.L_x_5560:
[----:B0-----:R0:W1:Y:S02]  /*25440*/  SYNCS.PHASECHK.TRANS64.TRYWAIT P0, [R3+URZ+0x388a0], R9 ;  /* 0x0388a009030075a7 */ /* 0x001064000800017f */
[----:B-1----:R-:W-:Y:S05]  /*25450*/  @!P0 NANOSLEEP.SYNCS 0x989680 ;  /* 0x009896800000895d */ /* 0x002fea0003900000 */
[----:B------:R-:W1:Y:S02]  /*25460*/  @!P0 SYNCS.PHASECHK.TRANS64 P0, [R3+URZ+0x388a0], R9 ;  /* 0x0388a009030085a7 */ /* 0x000e64000800007f */
[----:B-1----:R-:W-:Y:S05]  /*25470*/  @!P0 BRA `(.L_x_5560) ;  /* 0xfffffffc00f08947 */ /* 0x002fea000383ffff */
[----:B------:R-:W-:Y:S05]  /*25480*/  BRA `(.L_x_5720) ;  /* 0xffffff7800387947 */ /* 0x000fea000383ffff */
.L_x_5565:
[----:B-1----:R1:W2:Y:S02]  /*25490*/  SYNCS.PHASECHK.TRANS64.TRYWAIT P0, [R3+URZ+0x388c0], R9 ;  /* 0x0388c009030075a7 */ /* 0x0022a4000800017f */
[----:B--2---:R-:W-:Y:S05]  /*254a0*/  @!P0 NANOSLEEP.SYNCS 0x989680 ;  /* 0x009896800000895d */ /* 0x004fea0003900000 */
[----:B------:R-:W2:Y:S02]  /*254b0*/  @!P0 SYNCS.PHASECHK.TRANS64 P0, [R3+URZ+0x388c0], R9 ;  /* 0x0388c009030085a7 */ /* 0x000ea4000800007f */
[----:B--2---:R-:W-:Y:S05]  /*254c0*/  @!P0 BRA `(.L_x_5565) ;  /* 0xfffffffc00f08947 */ /* 0x004fea000383ffff */
[----:B------:R-:W-:Y:S05]  /*254d0*/  BRA `(.L_x_5721) ;  /* 0xffffff7800b47947 */ /* 0x000fea000383ffff */
.L_x_5579:
[----:B0-----:R0:W1:Y:S02]  /*254e0*/  SYNCS.PHASECHK.TRANS64.TRYWAIT P1, [R9+URZ+0x388a0], R2 ;  /* 0x0388a002090075a7 */ /* 0x001064000802017f */
[----:B-1----:R-:W-:Y:S05]  /*254f0*/  @!P1 NANOSLEEP.SYNCS 0x989680 ;  /* 0x009896800000995d */ /* 0x002fea0003900000 */
[----:B------:R-:W1:Y:S02]  /*25500*/  @!P1 SYNCS.PHASECHK.TRANS64 P1, [R9+URZ+0x388a0], R2 ;  /* 0x0388a002090095a7 */ /* 0x000e64000802007f */
[----:B-1----:R-:W-:Y:S05]  /*25510*/  @!P1 BRA `(.L_x_5579) ;  /* 0xfffffffc00f09947 */ /* 0x002fea000383ffff */
[----:B------:R-:W-:Y:S05]  /*25520*/  BRA `(.L_x_5722) ;  /* 0xffffff8400187947 */ /* 0x000fea000383ffff */
.L_x_5584:
[----:B-1----:R1:W2:Y:S02]  /*25530*/  SYNCS.PHASECHK.TRANS64.TRYWAIT P1, [R9+URZ+0x388c0], R2 ;  /* 0x0388c002090075a7 */ /* 0x0022a4000802017f */
[----:B--2---:R-:W-:Y:S05]  /*25540*/  @!P1 NANOSLEEP.SYNCS 0x989680 ;  /* 0x009896800000995d */ /* 0x004fea0003900000 */
[----:B------:R-:W2:Y:S02]  /*25550*/  @!P1 SYNCS.PHASECHK.TRANS64 P1, [R9+URZ+0x388c0], R2 ;  /* 0x0388c002090095a7 */ /* 0x000ea4000802007f */
[----:B--2---:R-:W-:Y:S05]  /*25560*/  @!P1 BRA `(.L_x_5584) ;  /* 0xfffffffc00f09947 */ /* 0x004fea000383ffff */
[----:B------:R-:W-:Y:S05]  /*25570*/  BRA `(.L_x_5723) ;  /* 0xffffff8400907947 */ /* 0x000fea000383ffff */
.L_x_5606:
        /* <DEDUP_REMOVED lines=11> */
.L_x_5725:
[----:B------:R-:W-:Y:S05]  /*25630*/  BSYNC B0 ;  /* 0x0000000000007941 */ /* 0x000fea0003800000 */
.L_x_5724:
[----:B------:R-:W-:Y:S05]  /*25640*/  BRA `(.L_x_5726) ;  /* 0xffffff9c00387947 */ /* 0x000fea000383ffff */
.L_x_5609:
[----:B0-----:R0:W1:Y:S02]  /*25650*/  SYNCS.PHASECHK.TRANS64.TRYWAIT P0, [R26+URZ+0x38840], R0 ;  /* 0x038840001a0075a7 */ /* 0x001064000800017f */
[----:B-1----:R-:W-:Y:S05]  /*25660*/  @!P0 NANOSLEEP.SYNCS 0x989680 ;  /* 0x009896800000895d */ /* 0x002fea0003900000 */
[----:B------:R-:W1:Y:S02]  /*25670*/  @!P0 SYNCS.PHASECHK.TRANS64 P0, [R26+URZ+0x38840], R0 ;  /* 0x038840001a0085a7 */ /* 0x000e64000800007f */
[----:B-1----:R-:W-:Y:S05]  /*25680*/  @!P0 BRA `(.L_x_5609) ;  /* 0xfffffffc00f08947 */ /* 0x002fea000383ffff */
[----:B------:R-:W-:Y:S05]  /*25690*/  BRA `(.L_x_5727) ;  /* 0xffffff9c00707947 */ /* 0x000fea000383ffff */
.L_x_5610:
        /* <DEDUP_REMOVED lines=8> */
.L_x_5729:
[----:B------:R-:W-:Y:S05]  /*25720*/  BSYNC B0 ;  /* 0x0000000000007941 */ /* 0x000fea0003800000 */
.L_x_5728:
        /* <DEDUP_REMOVED lines=9> */
.L_x_5730:
[----:B------:R-:W-:Y:S02]  /*257c0*/  IMAD.MOV.U32 R13, RZ, RZ, R4 ;  /* 0x000000ffff0d7224 */ /* 0x000fe400078e0004 */
[----:B------:R-:W-:Y:S02]  /*257d0*/  IMAD.MOV.U32 R12, RZ, RZ, 0x1 ;  /* 0x00000001ff0c7424 */ /* 0x000fe400078e00ff */
[----:B------:R-:W-:-:S07]  /*257e0*/  IMAD.MOV.U32 R3, RZ, RZ, R14 ;  /* 0x000000ffff037224 */ /* 0x000fce00078e000e */
[----:B------:R-:W-:Y:S05]  /*257f0*/  WARPSYNC.COLLECTIVE R15, `(.L_x_5731) ;  /* 0x000000000f087348 */ /* 0x000fea0003c00000 */
[----:B------:R0:W1:Y:S02]  /*25800*/  SHFL.IDX P6, R14, R13, R12, R11 ;  /* 0x0000000c0d0e7389 */ /* 0x00006400000c000b */
[----:B01----:R-:W-:Y:S01]  /*25810*/  ENDCOLLECTIVE ;  /* 0x000000000000791b */ /* 0x003fe20003800000 */
.L_x_5731:
        /* <DEDUP_REMOVED lines=15> */
.L_x_5732:
[----:B------:R-:W-:Y:S02]  /*25910*/  @P0 IMAD R6, R5, 0x2, R18 ;  /* 0x0000000205060824 */ /* 0x000fe400078e0212 */
[----:B------:R-:W-:Y:S02]  /*25920*/  IMAD.MOV.U32 R13, RZ, RZ, R4 ;  /* 0x000000ffff0d7224 */ /* 0x000fe400078e0004 */
[----:B------:R-:W-:Y:S02]  /*25930*/  IMAD.MOV.U32 R12, RZ, RZ, 0x2 ;  /* 0x00000002ff0c7424 */ /* 0x000fe400078e00ff */
[----:B------:R-:W-:-:S07]  /*25940*/  IMAD.MOV.U32 R3, RZ, RZ, R14 ;  /* 0x000000ffff037224 */ /* 0x000fce00078e000e */
[----:B------:R-:W-:Y:S05]  /*25950*/  WARPSYNC.COLLECTIVE R15, `(.L_x_5733) ;  /* 0x000000000f087348 */ /* 0x000fea0003c00000 */
[----:B------:R0:W1:Y:S02]  /*25960*/  SHFL.IDX P6, R14, R13, R12, R11 ;  /* 0x0000000c0d0e7389 */ /* 0x00006400000c000b */
[----:B01----:R-:W-:Y:S01]  /*25970*/  ENDCOLLECTIVE ;  /* 0x000000000000791b */ /* 0x003fe20003800000 */
.L_x_5733:
        /* <DEDUP_REMOVED lines=15> */
.L_x_5734:
[----:B------:R-:W-:Y:S02]  /*25a70*/  @P0 IMAD R6, R5, 0x2, R18 ;  /* 0x0000000205060824 */ /* 0x000fe400078e0212 */
[----:B------:R-:W-:Y:S02]  /*25a80*/  IMAD.MOV.U32 R13, RZ, RZ, R4 ;  /* 0x000000ffff0d7224 */ /* 0x000fe400078e0004 */
[----:B------:R-:W-:Y:S02]  /*25a90*/  IMAD.MOV.U32 R12, RZ, RZ, 0x3 ;  /* 0x00000003ff0c7424 */ /* 0x000fe400078e00ff */
[----:B------:R-:W-:-:S07]  /*25aa0*/  IMAD.MOV.U32 R3, RZ, RZ, R14 ;  /* 0x000000ffff037224 */ /* 0x000fce00078e000e */
[----:B------:R-:W-:Y:S05]  /*25ab0*/  WARPSYNC.COLLECTIVE R15, `(.L_x_5735) ;  /* 0x000000000f087348 */ /* 0x000fea0003c00000 */
[----:B------:R0:W1:Y:S02]  /*25ac0*/  SHFL.IDX P6, R14, R13, R12, R11 ;  /* 0x0000000c0d0e7389 */ /* 0x00006400000c000b */
[----:B01----:R-:W-:Y:S01]  /*25ad0*/  ENDCOLLECTIVE ;  /* 0x000000000000791b */ /* 0x003fe20003800000 */
.L_x_5735:
        /* <DEDUP_REMOVED lines=10> */
.L_x_5736:
[----:B------:R-:W-:Y:S01]  /*25b80*/  @!PT LDS RZ, [RZ] ;  /* 0x00000000fffff984 */ /* 0x000fe20000000800 */
[----:B------:R-:W-:Y:S01]  /*25b90*/  @!PT LDS RZ, [RZ] ;  /* 0x00000000fffff984 */ /* 0x000fe20000000800 */
[----:B------:R-:W-:Y:S01]  /*25ba0*/  @!PT LDS RZ, [RZ] ;  /* 0x00000000fffff984 */ /* 0x000fe20000000800 */
[----:B------:R0:W-:Y:S01]  /*25bb0*/  @P0 LDGSTS.E.BYPASS.LTC128B.128 [R6+0x23400], desc[UR40][R2.64], !P2 ;  /* 0x2340000002060fae */ /* 0x0001e2000d101d68 */
[----:B------:R-:W-:Y:S01]  /*25bc0*/  IMAD.MOV.U32 R0, RZ, RZ, R14 ;  /* 0x000000ffff007224 */ /* 0x000fe200078e000e */
[----:B------:R-:W-:Y:S06]  /*25bd0*/  BRA `(.L_x_5737) ;  /* 0xffffff9c00287947 */ /* 0x000fec000383ffff */
.L_x_5615:
        /* <DEDUP_REMOVED lines=9> */
.L_x_5738:
        /* <DEDUP_REMOVED lines=10> */
.L_x_5739:
[----:B------:R-:W-:Y:S02]  /*25d10*/  IMAD.MOV.U32 R13, RZ, RZ, R3 ;  /* 0x000000ffff0d7224 */ /* 0x000fe400078e0003 */
[----:B------:R-:W-:Y:S02]  /*25d20*/  IMAD.MOV.U32 R12, RZ, RZ, 0x1 ;  /* 0x00000001ff0c7424 */ /* 0x000fe400078e00ff */
[----:B------:R-:W-:-:S07]  /*25d30*/  IMAD.MOV.U32 R4, RZ, RZ, R14 ;  /* 0x000000ffff047224 */ /* 0x000fce00078e000e */
[----:B------:R-:W-:Y:S05]  /*25d40*/  WARPSYNC.COLLECTIVE R15, `(.L_x_5740) ;  /* 0x000000000f087348 */ /* 0x000fea0003c00000 */
[----:B------:R0:W1:Y:S02]  /*25d50*/  SHFL.IDX P6, R14, R13, R12, R11 ;  /* 0x0000000c0d0e7389 */ /* 0x00006400000c000b */
[----:B01----:R-:W-:Y:S01]  /*25d60*/  ENDCOLLECTIVE ;  /* 0x000000000000791b */ /* 0x003fe20003800000 */
.L_x_5740:
        /* <DEDUP_REMOVED lines=12> */
.L_x_5741:
[----:B------:R-:W-:Y:S02]  /*25e30*/  IMAD.MOV.U32 R13, RZ, RZ, R3 ;  /* 0x000000ffff0d7224 */ /* 0x000fe400078e0003 */
[----:B------:R-:W-:Y:S02]  /*25e40*/  IMAD.MOV.U32 R12, RZ, RZ, 0x2 ;  /* 0x00000002ff0c7424 */ /* 0x000fe400078e00ff */
[----:B------:R-:W-:-:S07]  /*25e50*/  IMAD.MOV.U32 R5, RZ, RZ, R14 ;  /* 0x000000ffff057224 */ /* 0x000fce00078e000e */
[----:B------:R-:W-:Y:S05]  /*25e60*/  WARPSYNC.COLLECTIVE R15, `(.L_x_5742) ;  /* 0x000000000f087348 */ /* 0x000fea0003c00000 */
[----:B------:R0:W1:Y:S02]  /*25e70*/  SHFL.IDX P6, R14, R13, R12, R11 ;  /* 0x0000000c0d0e7389 */ /* 0x00006400000c000b */
[----:B01----:R-:W-:Y:S01]  /*25e80*/  ENDCOLLECTIVE ;  /* 0x000000000000791b */ /* 0x003fe20003800000 */
.L_x_5742:
        /* <DEDUP_REMOVED lines=10> */
.L_x_5743:
        /* <DEDUP_REMOVED lines=11> */
.L_x_5744:
        /* <DEDUP_REMOVED lines=10> */
.L_x_5745:
[----:B------:R-:W-:Y:S01]  /*26080*/  @!PT LDS RZ, [RZ] ;  /* 0x00000000fffff984 */ /* 0x000fe20000000800 */
[----:B------:R-:W-:Y:S01]  /*26090*/  @!PT LDS RZ, [RZ] ;  /* 0x00000000fffff984 */ /* 0x000fe20000000800 */
[----:B------:R-:W-:Y:S01]  /*260a0*/  @!PT LDS RZ, [RZ] ;  /* 0x00000000fffff984 */ /* 0x000fe20000000800 */
[----:B------:R1:W-:Y:S01]  /*260b0*/  @!P0 LDGSTS.E.BYPASS.LTC128B.128 [R23+0x21400], desc[UR40][R4.64], !P1 ;  /* 0x2140000004178fae */ /* 0x0003e2000c901d68 */
[----:B------:R-:W-:Y:S01]  /*260c0*/  IMAD.MOV.U32 R0, RZ, RZ, R14 ;  /* 0x000000ffff007224 */ /* 0x000fe200078e000e */
[----:B------:R-:W-:Y:S06]  /*260d0*/  BRA `(.L_x_5746) ;  /* 0xffffffa0003c7947 */ /* 0x000fec000383ffff */
.L_x_5619:
        /* <DEDUP_REMOVED lines=45> */
.L_x_5748:
[----:B------:R-:W-:Y:S05]  /*263b0*/  BSYNC B0 ;  /* 0x0000000000007941 */ /* 0x000fea0003800000 */
.L_x_5747:
        /* <DEDUP_REMOVED lines=11> */
.L_x_5749:
        /* <DEDUP_REMOVED lines=39> */
.L_x_5750:
        /* <DEDUP_REMOVED lines=8> */
.L_x_5751:
        /* <DEDUP_REMOVED lines=33> */
.L_x_5752:
[----:B------:R-:W-:Y:S02]  /*26970*/  IMAD.MOV.U32 R13, RZ, RZ, R5 ;  /* 0x000000ffff0d7224 */ /* 0x000fe400078e0005 */
[----:B------:R-:W-:-:S07]  /*26980*/  IMAD.MOV.U32 R8, RZ, RZ, R14 ;  /* 0x000000ffff087224 */ /* 0x000fce00078e000e */
[----:B------:R-:W-:Y:S05]  /*26990*/  WARPSYNC.COLLECTIVE R15, `(.L_x_5753) ;  /* 0x000000000f087348 */ /* 0x000fea0003c00000 */
[----:B------:R0:W1:Y:S02]  /*269a0*/  SHFL.IDX P6, R14, R13, R12, R11 ;  /* 0x0000000c0d0e7389 */ /* 0x00006400000c000b */
[----:B01----:R-:W-:Y:S01]  /*269b0*/  ENDCOLLECTIVE ;  /* 0x000000000000791b */ /* 0x003fe20003800000 */
.L_x_5753:
        /* <DEDUP_REMOVED lines=23> */
.L_x_5754:
        /* <DEDUP_REMOVED lines=9> */
.L_x_5755:
[----:B------:R-:W-:Y:S01]  /*26bc0*/  IMAD.MOV.U32 R2, RZ, RZ, R14 ;  /* 0x000000ffff027224 */ /* 0x000fe200078e000e */
[----:B------:R-:W-:Y:S06]  /*26bd0*/  BRA `(.L_x_5756) ;  /* 0xffffffa400187947 */ /* 0x000fec000383ffff */
.L_x_5624:
[----:B-1----:R1:W2:Y:S02]  /*26be0*/  SYNCS.PHASECHK.TRANS64.TRYWAIT P0, [R18+URZ+0x38820], R0 ;  /* 0x03882000120075a7 */ /* 0x0022a4000800017f */
[----:B--2---:R-:W-:Y:S05]  /*26bf0*/  @!P0 NANOSLEEP.SYNCS 0x989680 ;  /* 0x009896800000895d */ /* 0x004fea0003900000 */
[----:B------:R-:W2:Y:S02]  /*26c00*/  @!P0 SYNCS.PHASECHK.TRANS64 P0, [R18+URZ+0x38820], R0 ;  /* 0x03882000120085a7 */ /* 0x000ea4000800007f */
[----:B--2---:R-:W-:Y:S05]  /*26c10*/  @!P0 BRA `(.L_x_5624) ;  /* 0xfffffffc00f08947 */ /* 0x004fea000383ffff */
[----:B------:R-:W-:Y:S05]  /*26c20*/  BRA `(.L_x_5757) ;  /* 0xffffffa400c07947 */ /* 0x000fea000383ffff */
.L_x_5627:
[----:B-1----:R1:W2:Y:S02]  /*26c30*/  SYNCS.PHASECHK.TRANS64.TRYWAIT P0, [R26+URZ+0x38860], R0 ;  /* 0x038860001a0075a7 */ /* 0x0022a4000800017f */
[----:B--2---:R-:W-:Y:S05]  /*26c40*/  @!P0 NANOSLEEP.SYNCS 0x989680 ;  /* 0x009896800000895d */ /* 0x004fea0003900000 */
[----:B------:R-:W2:Y:S02]  /*26c50*/  @!P0 SYNCS.PHASECHK.TRANS64 P0, [R26+URZ+0x38860], R0 ;  /* 0x038860001a0085a7 */ /* 0x000ea4000800007f */
[----:B--2---:R-:W-:Y:S05]  /*26c60*/  @!P0 BRA `(.L_x_5627) ;  /* 0xfffffffc00f08947 */ /* 0x004fea000383ffff */
[----:B------:R-:W-:Y:S05]  /*26c70*/  BRA `(.L_x_5758) ;  /* 0xffffffa400d07947 */ /* 0x000fea000383ffff */
.L_x_5628:
        /* <DEDUP_REMOVED lines=8> */
.L_x_5760:
[----:B------:R-:W-:Y:S05]  /*26d00*/  BSYNC B0 ;  /* 0x0000000000007941 */ /* 0x000fea0003800000 */
.L_x_5759:
        /* <DEDUP_REMOVED lines=15> */
.L_x_5761:
        /* <DEDUP_REMOVED lines=39> */
.L_x_5762:
[----:B------:R-:W-:Y:S02]  /*27070*/  IMAD.MOV.U32 R13, RZ, RZ, R5 ;  /* 0x000000ffff0d7224 */ /* 0x000fe400078e0005 */
[----:B------:R-:W-:-:S07]  /*27080*/  IMAD.MOV.U32 R3, RZ, RZ, R14 ;  /* 0x000000ffff037224 */ /* 0x000fce00078e000e */
[----:B------:R-:W-:Y:S05]  /*27090*/  WARPSYNC.COLLECTIVE R15, `(.L_x_5763) ;  /* 0x000000000f087348 */ /* 0x000fea0003c00000 */
[----:B------:R0:W1:Y:S02]  /*270a0*/  SHFL.IDX P6, R14, R13, R12, R11 ;  /* 0x0000000c0d0e7389 */ /* 0x00006400000c000b */
[----:B01----:R-:W-:Y:S01]  /*270b0*/  ENDCOLLECTIVE ;  /* 0x000000000000791b */ /* 0x003fe20003800000 */
.L_x_5763:
        /* <DEDUP_REMOVED lines=29> */
.L_x_5764:
[----:B------:R-:W-:Y:S02]  /*27290*/  IMAD.MOV.U32 R13, RZ, RZ, R5 ;  /* 0x000000ffff0d7224 */ /* 0x000fe400078e0005 */
[----:B------:R-:W-:-:S07]  /*272a0*/  IMAD.MOV.U32 R7, RZ, RZ, R14 ;  /* 0x000000ffff077224 */ /* 0x000fce00078e000e */
[----:B------:R-:W-:Y:S05]  /*272b0*/  WARPSYNC.COLLECTIVE R15, `(.L_x_5765) ;  /* 0x000000000f087348 */ /* 0x000fea0003c00000 */
[----:B------:R0:W1:Y:S02]  /*272c0*/  SHFL.IDX P6, R14, R13, R12, R11 ;  /* 0x0000000c0d0e7389 */ /* 0x00006400000c000b */
[----:B01----:R-:W-:Y:S01]  /*272d0*/  ENDCOLLECTIVE ;  /* 0x000000000000791b */ /* 0x003fe20003800000 */
.L_x_5765:
        /* <DEDUP_REMOVED lines=29> */
.L_x_5766:
[----:B------:R-:W-:Y:S02]  /*274b0*/  IMAD.MOV.U32 R13, RZ, RZ, R5 ;  /* 0x000000ffff0d7224 */ /* 0x000fe400078e0005 */
[----:B------:R-:W-:-:S07]  /*274c0*/  IMAD.MOV.U32 R6, RZ, RZ, R14 ;  /* 0x000000ffff067224 */ /* 0x000fce00078e000e */
[----:B------:R-:W-:Y:S05]  /*274d0*/  WARPSYNC.COLLECTIVE R15, `(.L_x_5767) ;  /* 0x000000000f087348 */ /* 0x000fea0003c00000 */
[----:B------:R0:W1:Y:S02]  /*274e0*/  SHFL.IDX P6, R14, R13, R12, R11 ;  /* 0x0000000c0d0e7389 */ /* 0x00006400000c000b */
[----:B01----:R-:W-:Y:S01]  /*274f0*/  ENDCOLLECTIVE ;  /* 0x000000000000791b */ /* 0x003fe20003800000 */
.L_x_5767:
[----:B------:R-:W-:Y:S01]  /*27500*/  IMAD.MOV.U32 R2, RZ, RZ, R14 ;  /* 0x000000ffff027224 */ /* 0x000fe200078e000e */
[----:B------:R-:W-:Y:S06]  /*27510*/  BRA `(.L_x_5768) ;  /* 0xffffffa400607947 */ /* 0x000fec000383ffff */
.L_x_5635:
[----:B0-----:R0:W1:Y:S02]  /*27520*/  SYNCS.PHASECHK.TRANS64.TRYWAIT P0, [R6+URZ+0x38840], R25 ;  /* 0x03884019060075a7 */ /* 0x001064000800017f */
[----:B-1----:R-:W-:Y:S05]  /*27530*/  @!P0 NANOSLEEP.SYNCS 0x989680 ;  /* 0x009896800000895d */ /* 0x002fea0003900000 */
[----:B------:R-:W1:Y:S02]  /*27540*/  @!P0 SYNCS.PHASECHK.TRANS64 P0, [R6+URZ+0x38840], R25 ;  /* 0x03884019060085a7 */ /* 0x000e64000800007f */
[----:B-1----:R-:W-:Y:S05]  /*27550*/  @!P0 BRA `(.L_x_5635) ;  /* 0xfffffffc00f08947 */ /* 0x002fea000383ffff */
[----:B------:R-:W-:Y:S05]  /*27560*/  BRA `(.L_x_5769) ;  /* 0xffffffa800ec7947 */ /* 0x000fea000383ffff */
.L_x_5636:
        /* <DEDUP_REMOVED lines=8> */
.L_x_5771:
[----:B------:R-:W-:Y:S05]  /*275f0*/  BSYNC B1 ;  /* 0x0000000000017941 */ /* 0x000fea0003800000 */
.L_x_5770:
        /* <DEDUP_REMOVED lines=9> */
.L_x_5772:
[----:B------:R-:W-:Y:S02]  /*27690*/  IMAD.MOV.U32 R13, RZ, RZ, R26 ;  /* 0x000000ffff0d7224 */ /* 0x000fe400078e001a */
[----:B------:R-:W-:Y:S02]  /*276a0*/  IMAD.MOV.U32 R12, RZ, RZ, 0x1 ;  /* 0x00000001ff0c7424 */ /* 0x000fe400078e00ff */
[----:B------:R-:W-:-:S07]  /*276b0*/  IMAD.MOV.U32 R2, RZ, RZ, R14 ;  /* 0x000000ffff027224 */ /* 0x000fce00078e000e */
[----:B------:R-:W-:Y:S05]  /*276c0*/  WARPSYNC.COLLECTIVE R15, `(.L_x_5773) ;  /* 0x000000000f087348 */ /* 0x000fea0003c00000 */
[----:B------:R0:W1:Y:S02]  /*276d0*/  SHFL.IDX P6, R14, R13, R12, R11 ;  /* 0x0000000c0d0e7389 */ /* 0x00006400000c000b */
[----:B01----:R-:W-:Y:S01]  /*276e0*/  ENDCOLLECTIVE ;  /* 0x000000000000791b */ /* 0x003fe20003800000 */
.L_x_5773:
        /* <DEDUP_REMOVED lines=11> */
.L_x_5774:
[----:B------:R-:W-:Y:S02]  /*277a0*/  IMAD.MOV.U32 R13, RZ, RZ, R26 ;  /* 0x000000ffff0d7224 */ /* 0x000fe400078e001a */
[----:B------:R-:W-:Y:S02]  /*277b0*/  IMAD.MOV.U32 R12, RZ, RZ, 0x2 ;  /* 0x00000002ff0c7424 */ /* 0x000fe400078e00ff */
[----:B------:R-:W-:-:S07]  /*277c0*/  IMAD.MOV.U32 R2, RZ, RZ, R14 ;  /* 0x000000ffff027224 */ /* 0x000fce00078e000e */
[----:B------:R-:W-:Y:S05]  /*277d0*/  WARPSYNC.COLLECTIVE R15, `(.L_x_5775) ;  /* 0x000000000f087348 */ /* 0x000fea0003c00000 */
[----:B------:R0:W1:Y:S02]  /*277e0*/  SHFL.IDX P6, R14, R13, R12, R11 ;  /* 0x0000000c0d0e7389 */ /* 0x00006400000c000b */
[----:B01----:R-:W-:Y:S01]  /*277f0*/  ENDCOLLECTIVE ;  /* 0x000000000000791b */ /* 0x003fe20003800000 */
.L_x_5775:
        /* <DEDUP_REMOVED lines=11> */
.L_x_5776:
[----:B------:R-:W-:Y:S02]  /*278b0*/  IMAD.MOV.U32 R13, RZ, RZ, R26 ;  /* 0x000000ffff0d7224 */ /* 0x000fe400078e001a */
[----:B------:R-:W-:Y:S02]  /*278c0*/  IMAD.MOV.U32 R12, RZ, RZ, 0x3 ;  /* 0x00000003ff0c7424 */ /* 0x000fe400078e00ff */
[----:B------:R-:W-:-:S07]  /*278d0*/  IMAD.MOV.U32 R2, RZ, RZ, R14 ;  /* 0x000000ffff027224 */ /* 0x000fce00078e000e */
[----:B------:R-:W-:Y:S05]  /*278e0*/  WARPSYNC.COLLECTIVE R15, `(.L_x_5777) ;  /* 0x000000000f087348 */ /* 0x000fea0003c00000 */
[----:B------:R0:W1:Y:S02]  /*278f0*/  SHFL.IDX P6, R14, R13, R12, R11 ;  /* 0x0000000c0d0e7389 */ /* 0x00006400000c000b */
[----:B01----:R-:W-:Y:S01]  /*27900*/  ENDCOLLECTIVE ;  /* 0x000000000000791b */ /* 0x003fe20003800000 */
.L_x_5777:
        /* <DEDUP_REMOVED lines=11> */
.L_x_5778:
[----:B------:R-:W-:Y:S01]  /*279c0*/  IMAD.MOV.U32 R2, RZ, RZ, R14 ;  /* 0x000000ffff027224 */ /* 0x000fe200078e000e */
[----:B------:R-:W-:Y:S06]  /*279d0*/  BRA `(.L_x_5779) ;  /* 0xffffffa800747947 */ /* 0x000fec000383ffff */
.L_x_5641:
[----:B---3--:R3:W4:Y:S02]  /*279e0*/  SYNCS.PHASECHK.TRANS64.TRYWAIT P0, [R6+URZ+0x38860], R25 ;  /* 0x03886019060075a7 */ /* 0x008724000800017f */
[----:B----4-:R-:W-:Y:S05]  /*279f0*/  @!P0 NANOSLEEP.SYNCS 0x989680 ;  /* 0x009896800000895d */ /* 0x010fea0003900000 */
[----:B------:R-:W4:Y:S02]  /*27a00*/  @!P0 SYNCS.PHASECHK.TRANS64 P0, [R6+URZ+0x38860], R25 ;  /* 0x03886019060085a7 */ /* 0x000f24000800007f */
[----:B----4-:R-:W-:Y:S05]  /*27a10*/  @!P0 BRA `(.L_x_5641) ;  /* 0xfffffffc00f08947 */ /* 0x010fea000383ffff */
[----:B------:R-:W-:Y:S05]  /*27a20*/  BRA `(.L_x_5780) ;  /* 0xffffffa800c47947 */ /* 0x000fea000383ffff */
.L_x_5642:
        /* <DEDUP_REMOVED lines=8> */
.L_x_5782:
[----:B------:R-:W-:Y:S05]  /*27ab0*/  BSYNC B1 ;  /* 0x0000000000017941 */ /* 0x000fea0003800000 */
.L_x_5781:
        /* <DEDUP_REMOVED lines=13> */
.L_x_5783:
        /* <DEDUP_REMOVED lines=17> */
.L_x_5784:
        /* <DEDUP_REMOVED lines=16> */
.L_x_5785:
        /* <DEDUP_REMOVED lines=19> */
.L_x_5786:
        /* <DEDUP_REMOVED lines=14> */
.L_x_5787:
        /* <DEDUP_REMOVED lines=16> */
.L_x_5788:
        /* <DEDUP_REMOVED lines=14> */
.L_x_5789:
[----:B------:R-:W-:Y:S05]  /*28190*/  BRA `(.L_x_5790) ;  /* 0xffffffa800287947 */ /* 0x000fea000383ffff */
.L_x_5650:
        /* <DEDUP_REMOVED lines=8> */
.L_x_5792:
[----:B------:R-:W-:Y:S05]  /*28220*/  BSYNC B0 ;  /* 0x0000000000007941 */ /* 0x000fea0003800000 */
.L_x_5791:
        /* <DEDUP_REMOVED lines=9> */
.L_x_5793:
        /* <DEDUP_REMOVED lines=23> */
.L_x_5794:
[----:B------:R-:W-:Y:S01]  /*28430*/  IMAD.MOV.U32 R12, RZ, RZ, 0x2 ;  /* 0x00000002ff0c7424 */ /* 0x000fe200078e00ff */
[----:B------:R-:W-:-:S05]  /*28440*/  SEL R4, R14, RZ, P1 ;  /* 0x000000ff0e047207 */ /* 0x000fca0000800000 */
[----:B------:R-:W-:-:S04]  /*28450*/  IMAD.IADD R4, R13, 0x1, R4 ;  /* 0x000000010d047824 */ /* 0x000fc800078e0204 */
[----:B------:R-:W-:-:S07]  /*28460*/  IMAD.MOV.U32 R13, RZ, RZ, R4 ;  /* 0x000000ffff0d7224 */ /* 0x000fce00078e0004 */
[----:B------:R-:W-:Y:S05]  /*28470*/  WARPSYNC.COLLECTIVE R15, `(.L_x_5795) ;  /* 0x000000000f087348 */ /* 0x000fea0003c00000 */
[----:B------:R0:W1:Y:S02]  /*28480*/  SHFL.UP P6, R14, R13, R12, R11 ;  /* 0x0400000c0d0e7389 */ /* 0x00006400000c000b */
[----:B01----:R-:W-:Y:S01]  /*28490*/  ENDCOLLECTIVE ;  /* 0x000000000000791b */ /* 0x003fe20003800000 */
.L_x_5795:
[----:B------:R-:W-:Y:S01]  /*284a0*/  IMAD.MOV.U32 R12, RZ, RZ, 0x4 ;  /* 0x00000004ff0c7424 */ /* 0x000fe200078e00ff */
[----:B------:R-:W-:-:S05]  /*284b0*/  SEL R3, R14, RZ, P2 ;  /* 0x000000ff0e037207 */ /* 0x000fca0001000000 */
[----:B------:R-:W-:-:S04]  /*284c0*/  IMAD.IADD R2, R4, 0x1, R3 ;  /* 0x0000000104027824 */ /* 0x000fc800078e0203 */
[----:B------:R-:W-:-:S07]  /*284d0*/  IMAD.MOV.U32 R13, RZ, RZ, R2 ;  /* 0x000000ffff0d7224 */ /* 0x000fce00078e0002 */
[----:B------:R-:W-:Y:S05]  /*284e0*/  WARPSYNC.COLLECTIVE R15, `(.L_x_5796) ;  /* 0x000000000f087348 */ /* 0x000fea0003c00000 */
[----:B------:R0:W1:Y:S02]  /*284f0*/  SHFL.UP P6, R14, R13, R12, R11 ;  /* 0x0400000c0d0e7389 */ /* 0x00006400000c000b */
[----:B01----:R-:W-:Y:S01]  /*28500*/  ENDCOLLECTIVE ;  /* 0x000000000000791b */ /* 0x003fe20003800000 */
.L_x_5796:
[----:B------:R-:W-:Y:S01]  /*28510*/  IMAD.MOV.U32 R12, RZ, RZ, 0x8 ;  /* 0x00000008ff0c7424 */ /* 0x000fe200078e00ff */
[----:B------:R-:W-:-:S05]  /*28520*/  SEL R3, R14, RZ, P3 ;  /* 0x000000ff0e037207 */ /* 0x000fca0001800000 */
[----:B------:R-:W-:-:S04]  /*28530*/  IMAD.IADD R3, R2, 0x1, R3 ;  /* 0x0000000102037824 */ /* 0x000fc800078e0203 */
[----:B------:R-:W-:-:S07]  /*28540*/  IMAD.MOV.U32 R13, RZ, RZ, R3 ;  /* 0x000000ffff0d7224 */ /* 0x000fce00078e0003 */
[----:B------:R-:W-:Y:S05]  /*28550*/  WARPSYNC.COLLECTIVE R15, `(.L_x_5797) ;  /* 0x000000000f087348 */ /* 0x000fea0003c00000 */
[----:B------:R0:W1:Y:S02]  /*28560*/  SHFL.UP P6, R14, R13, R12, R11 ;  /* 0x0400000c0d0e7389 */ /* 0x00006400000c000b */
[----:B01----:R-:W-:Y:S01]  /*28570*/  ENDCOLLECTIVE ;  /* 0x000000000000791b */ /* 0x003fe20003800000 */
.L_x_5797:
[----:B------:R-:W-:Y:S01]  /*28580*/  IMAD.MOV.U32 R12, RZ, RZ, 0x10 ;  /* 0x00000010ff0c7424 */ /* 0x000fe200078e00ff */
[----:B------:R-:W-:-:S05]  /*28590*/  SEL R4, R14, RZ, P4 ;  /* 0x000000ff0e047207 */ /* 0x000fca0002000000 */
[----:B------:R-:W-:-:S04]  /*285a0*/  IMAD.IADD R4, R3, 0x1, R4 ;  /* 0x0000000103047824 */ /* 0x000fc800078e0204 */
[----:B------:R-:W-:-:S07]  /*285b0*/  IMAD.MOV.U32 R13, RZ, RZ, R4 ;  /* 0x000000ffff0d7224 */ /* 0x000fce00078e0004 */
[----:B------:R-:W-:Y:S05]  /*285c0*/  WARPSYNC.COLLECTIVE R15, `(.L_x_5798) ;  /* 0x000000000f087348 */ /* 0x000fea0003c00000 */
[----:B------:R0:W1:Y:S02]  /*285d0*/  SHFL.UP P6, R14, R13, R12, R11 ;  /* 0x0400000c0d0e7389 */ /* 0x00006400000c000b */
[----:B01----:R-:W-:Y:S01]  /*285e0*/  ENDCOLLECTIVE ;  /* 0x000000000000791b */ /* 0x003fe20003800000 */
.L_x_5798:
        /* <DEDUP_REMOVED lines=8> */
.L_x_5799:
[----:B------:R-:W-:Y:S05]  /*28670*/  BRA `(.L_x_5800) ;  /* 0xffffffa800c47947 */ /* 0x000fea000383ffff */
.L_x_5653:
[----:B------:R-:W-:Y:S01]  /*28680*/  BSSY B0, `(.L_x_5801) ;  /* 0x0000007000007945 */ /* 0x000fe20003800000 */
[----:B------:R-:W-:Y:S02]  /*28690*/  IMAD.MOV.U32 R12, RZ, RZ, 0x1 ;  /* 0x00000001ff0c7424 */ /* 0x000fe400078e00ff */
[----:B------:R-:W-:Y:S02]  /*286a0*/  IMAD.MOV.U32 R11, RZ, RZ, RZ ;  /* 0x000000ffff0b7224 */ /* 0x000fe400078e00ff */
[----:B------:R-:W-:-:S07]  /*286b0*/  IMAD.MOV.U32 R15, RZ, RZ, -0x1 ;  /* 0xffffffffff0f7424 */ /* 0x000fce00078e00ff */
[----:B------:R-:W-:Y:S05]  /*286c0*/  WARPSYNC.COLLECTIVE R15, `(.L_x_5802) ;  /* 0x000000000f087348 */ /* 0x000fea0003c00000 */
[----:B------:R0:W1:Y:S02]  /*286d0*/  SHFL.UP P6, R14, R13, R12, R11 ;  /* 0x0400000c0d0e7389 */ /* 0x00006400000c000b */
[----:B01----:R-:W-:Y:S01]  /*286e0*/  ENDCOLLECTIVE ;  /* 0x000000000000791b */ /* 0x003fe20003800000 */
.L_x_5802:
[----:B------:R-:W-:Y:S05]  /*286f0*/  BSYNC B0 ;  /* 0x0000000000007941 */ /* 0x000fea0003800000 */
.L_x_5801:
        /* <DEDUP_REMOVED lines=8> */
.L_x_5803:
[----:B------:R-:W-:Y:S01]  /*28780*/  IMAD.MOV.U32 R12, RZ, RZ, 0x4 ;  /* 0x00000004ff0c7424 */ /* 0x000fe200078e00ff */
[----:B------:R-:W-:-:S05]  /*28790*/  SEL R2, R14, RZ, P2 ;  /* 0x000000ff0e027207 */ /* 0x000fca0001000000 */
[----:B------:R-:W-:-:S04]  /*287a0*/  IMAD.IADD R2, R13, 0x1, R2 ;  /* 0x000000010d027824 */ /* 0x000fc800078e0202 */
[----:B------:R-:W-:-:S07]  /*287b0*/  IMAD.MOV.U32 R13, RZ, RZ, R2 ;  /* 0x000000ffff0d7224 */ /* 0x000fce00078e0002 */
[----:B------:R-:W-:Y:S05]  /*287c0*/  WARPSYNC.COLLECTIVE R15, `(.L_x_5804) ;  /* 0x000000000f087348 */ /* 0x000fea0003c00000 */
[----:B------:R0:W1:Y:S02]  /*287d0*/  SHFL.UP P6, R14, R13, R12, R11 ;  /* 0x0400000c0d0e7389 */ /* 0x00006400000c000b */
[----:B01----:R-:W-:Y:S01]  /*287e0*/  ENDCOLLECTIVE ;  /* 0x000000000000791b */ /* 0x003fe20003800000 */
.L_x_5804:
[----:B------:R-:W-:Y:S01]  /*287f0*/  IMAD.MOV.U32 R12, RZ, RZ, 0x8 ;  /* 0x00000008ff0c7424 */ /* 0x000fe200078e00ff */
[----:B------:R-:W-:-:S05]  /*28800*/  SEL R3, R14, RZ, P3 ;  /* 0x000000ff0e037207 */ /* 0x000fca0001800000 */
[----:B------:R-:W-:-:S04]  /*28810*/  IMAD.IADD R3, R2, 0x1, R3 ;  /* 0x0000000102037824 */ /* 0x000fc800078e0203 */
[----:B------:R-:W-:-:S07]  /*28820*/  IMAD.MOV.U32 R13, RZ, RZ, R3 ;  /* 0x000000ffff0d7224 */ /* 0x000fce00078e0003 */
[----:B------:R-:W-:Y:S05]  /*28830*/  WARPSYNC.COLLECTIVE R15, `(.L_x_5805) ;  /* 0x000000000f087348 */ /* 0x000fea0003c00000 */
[----:B------:R0:W1:Y:S02]  /*28840*/  SHFL.UP P6, R14, R13, R12, R11 ;  /* 0x0400000c0d0e7389 */ /* 0x00006400000c000b */
[----:B01----:R-:W-:Y:S01]  /*28850*/  ENDCOLLECTIVE ;  /* 0x000000000000791b */ /* 0x003fe20003800000 */
.L_x_5805:
[----:B------:R-:W-:Y:S01]  /*28860*/  IMAD.MOV.U32 R12, RZ, RZ, 0x10 ;  /* 0x00000010ff0c7424 */ /* 0x000fe200078e00ff */
[----:B------:R-:W-:-:S05]  /*28870*/  SEL R4, R14, RZ, P4 ;  /* 0x000000ff0e047207 */ /* 0x000fca0002000000 */
[----:B------:R-:W-:-:S04]  /*28880*/  IMAD.IADD R4, R3, 0x1, R4 ;  /* 0x0000000103047824 */ /* 0x000fc800078e0204 */
[----:B------:R-:W-:-:S07]  /*28890*/  IMAD.MOV.U32 R13, RZ, RZ, R4 ;  /* 0x000000ffff0d7224 */ /* 0x000fce00078e0004 */
[----:B------:R-:W-:Y:S05]  /*288a0*/  WARPSYNC.COLLECTIVE R15, `(.L_x_5806) ;  /* 0x000000000f087348 */ /* 0x000fea0003c00000 */
[----:B------:R0:W1:Y:S02]  /*288b0*/  SHFL.UP P6, R14, R13, R12, R11 ;  /* 0x0400000c0d0e7389 */ /* 0x00006400000c000b */
[----:B01----:R-:W-:Y:S01]  /*288c0*/  ENDCOLLECTIVE ;  /* 0x000000000000791b */ /* 0x003fe20003800000 */
.L_x_5806:
        /* <DEDUP_REMOVED lines=8> */
.L_x_5807:
[----:B------:R-:W-:Y:S05]  /*28950*/  BRA `(.L_x_5808) ;  /* 0xffffffa800b07947 */ /* 0x000fea000383ffff */
.L_x_5655:
[----:B------:R-:W-:Y:S01]  /*28960*/  BSSY B0, `(.L_x_5809) ;  /* 0x0000006000007945 */ /* 0x000fe20003800000 */
[----:B------:R-:W-:Y:S01]  /*28970*/  PLOP3.LUT P6, PT, P6, PT, PT, 0x8, 0x0 ;  /* 0x000000000000781c */ /* 0x000fe200037ce170 */
[----:B------:R-:W-:-:S12]  /*28980*/  IMAD.MOV.U32 R15, RZ, RZ, -0x1 ;  /* 0xffffffffff0f7424 */ /* 0x000fd800078e00ff */
[----:B0-----:R-:W-:Y:S05]  /*28990*/  WARPSYNC.COLLECTIVE R15, `(.L_x_5810) ;  /* 0x000000000f087348 */ /* 0x001fea0003c00000 */
[----:B------:R-:W-:Y:S01]  /*289a0*/  VOTE.ANY R14, PT, P6 ;  /* 0x00000000000e7806 */ /* 0x000fe200030e0100 */
[----:B0-----:R-:W-:Y:S06]  /*289b0*/  ENDCOLLECTIVE ;  /* 0x000000000000791b */ /* 0x001fec0003800000 */
.L_x_5810:
[----:B------:R-:W-:Y:S05]  /*289c0*/  BSYNC B0 ;  /* 0x0000000000007941 */ /* 0x000fea0003800000 */
.L_x_5809:
        /* <DEDUP_REMOVED lines=10> */
.L_x_5811:
[----:B------:R-:W-:Y:S02]  /*28a70*/  IMAD.MOV.U32 R13, RZ, RZ, R5 ;  /* 0x000000ffff0d7224 */ /* 0x000fe400078e0005 */
[----:B------:R-:W-:-:S07]  /*28a80*/  IMAD.MOV.U32 R25, RZ, RZ, R14 ;  /* 0x000000ffff197224 */ /* 0x000fce00078e000e */
[----:B------:R-:W-:Y:S05]  /*28a90*/  WARPSYNC.COLLECTIVE R15, `(.L_x_5812) ;  /* 0x000000000f087348 */ /* 0x000fea0003c00000 */
[----:B------:R0:W1:Y:S02]  /*28aa0*/  SHFL.IDX P6, R14, R13, R12, R11 ;  /* 0x0000000c0d0e7389 */ /* 0x00006400000c000b */
[----:B01----:R-:W-:Y:S01]  /*28ab0*/  ENDCOLLECTIVE ;  /* 0x000000000000791b */ /* 0x003fe20003800000 */
.L_x_5812:
[----:B------:R-:W-:Y:S01]  /*28ac0*/  IMAD.MOV.U32 R5, RZ, RZ, R14 ;  /* 0x000000ffff057224 */ /* 0x000fe200078e000e */
[----:B------:R-:W-:Y:S06]  /*28ad0*/  BRA `(.L_x_5813) ;  /* 0xffffffa800907947 */ /* 0x000fec000383ffff */
.L_x_5657:
[----:B------:R-:W-:Y:S01]  /*28ae0*/  BSSY B0, `(.L_x_5814) ;  /* 0x0000007000007945 */ /* 0x000fe20003800000 */
[----:B------:R-:W-:Y:S02]  /*28af0*/  IMAD.MOV.U32 R13, RZ, RZ, R2 ;  /* 0x000000ffff0d7224 */ /* 0x000fe400078e0002 */
[----:B------:R-:W-:Y:S02]  /*28b00*/  IMAD.MOV.U32 R11, RZ, RZ, 0x1f ;  /* 0x0000001fff0b7424 */ /* 0x000fe400078e00ff */
[----:B------:R-:W-:-:S07]  /*28b10*/  IMAD.MOV.U32 R15, RZ, RZ, -0x1 ;  /* 0xffffffffff0f7424 */ /* 0x000fce00078e00ff */
[----:B0123--:R-:W-:Y:S05]  /*28b20*/  WARPSYNC.COLLECTIVE R15, `(.L_x_5815) ;  /* 0x000000000f087348 */ /* 0x00ffea0003c00000 */
[----:B------:R4:W0:Y:S02]  /*28b30*/  SHFL.IDX P6, R14, R13, R12, R11 ;  /* 0x0000000c0d0e7389 */ /* 0x00082400000c000b */
[----:B01234-:R-:W-:Y:S01]  /*28b40*/  ENDCOLLECTIVE ;  /* 0x000000000000791b */ /* 0x01ffe20003800000 */
.L_x_5815:
[----:B------:R-:W-:Y:S05]  /*28b50*/  BSYNC B0 ;  /* 0x0000000000007941 */ /* 0x000fea0003800000 */
.L_x_5814:
[----:B------:R-:W-:Y:S01]  /*28b60*/  IMAD.MOV.U32 R24, RZ, RZ, R14 ;  /* 0x000000ffff187224 */ /* 0x000fe200078e000e */
[----:B------:R-:W-:Y:S06]  /*28b70*/  BRA `(.L_x_5656) ;  /* 0xffffffa800807947 */ /* 0x000fec000383ffff */
.L_x_5663:
[----:B0-----:R0:W1:Y:S02]  /*28b80*/  SYNCS.PHASECHK.TRANS64.TRYWAIT P0, [R7+URZ+0x38820], R0 ;  /* 0x03882000070075a7 */ /* 0x001064000800017f */
[----:B-1----:R-:W-:Y:S05]  /*28b90*/  @!P0 NANOSLEEP.SYNCS 0x989680 ;  /* 0x009896800000895d */ /* 0x002fea0003900000 */
[----:B------:R-:W1:Y:S02]  /*28ba0*/  @!P0 SYNCS.PHASECHK.TRANS64 P0, [R7+URZ+0x38820], R0 ;  /* 0x03882000070085a7 */ /* 0x000e64000800007f */
[----:B-1----:R-:W-:Y:S05]  /*28bb0*/  @!P0 BRA `(.L_x_5663) ;  /* 0xfffffffc00f08947 */ /* 0x002fea000383ffff */
[----:B------:R-:W-:Y:S05]  /*28bc0*/  BRA `(.L_x_5816) ;  /* 0xffffffb000dc7947 */ /* 0x000fea000383ffff */
.L_x_5664:
        /* <DEDUP_REMOVED lines=8> */
[----:B0-23--:R-:W-:Y:S05]  /*28c50*/  WARPSYNC.COLLECTIVE R15, `(.L_x_5818) ;  /* 0x000000000f087348 */ /* 0x00dfea0003c00000 */
[----:B------:R1:W4:Y:S02]  /*28c60*/  SHFL.IDX P6, R14, R13, R12, R11 ;  /* 0x0000000c0d0e7389 */ /* 0x00032400000c000b */
[----:B01234-:R-:W-:Y:S01]  /*28c70*/  ENDCOLLECTIVE ;  /* 0x000000000000791b */ /* 0x01ffe20003800000 */
.L_x_5818:
[----:B------:R-:W-:Y:S05]  /*28c80*/  BSYNC B0 ;  /* 0x0000000000007941 */ /* 0x000fea0003800000 */
.L_x_5817:
[----:B------:R-:W-:Y:S05]  /*28c90*/  BRA `(.L_x_5819) ;  /* 0xffffffb000c47947 */ /* 0x000fea000383ffff */
.L_x_5665:
[----:B------:R-:W-:Y:S01]  /*28ca0*/  BSSY B0, `(.L_x_5820) ;  /* 0x0000006000007945 */ /* 0x000fe20003800000 */
[----:B------:R-:W-:-:S07]  /*28cb0*/  IMAD.MOV.U32 R15, RZ, RZ, -0x1 ;  /* 0xffffffffff0f7424 */ /* 0x000fce00078e00ff */
[----:B0-23--:R-:W-:Y:S05]  /*28cc0*/  WARPSYNC.COLLECTIVE R15, `(.L_x_5821) ;  /* 0x000000000f0c7348 */ /* 0x00dfea0003c00000 */
[----:B------:R-:W-:Y:S02]  /*28cd0*/  ELECT P6, UR62, PT ;  /* 0x00000000003e782f */ /* 0x000fe400038c0000 */
[----:B------:R-:W-:Y:S01]  /*28ce0*/  MOV R14, UR62 ;  /* 0x0000003e000e7c02 */ /* 0x000fe20008000f00 */
[----:B0-23--:R-:W-:Y:S10]  /*28cf0*/  ENDCOLLECTIVE ;  /* 0x000000000000791b */ /* 0x00dff40003800000 */
.L_x_5821:
[----:B------:R-:W-:Y:S05]  /*28d00*/  BSYNC B0 ;  /* 0x0000000000007941 */ /* 0x000fea0003800000 */
.L_x_5820:
[----:B------:R-:W-:Y:S05]  /*28d10*/  BRA `(.L_x_5822) ;  /* 0xffffffb000b87947 */ /* 0x000fea000383ffff */
.L_x_5667:
[----:B0-----:R0:W1:Y:S02]  /*28d20*/  SYNCS.PHASECHK.TRANS64.TRYWAIT P1, [R5+URZ+0x38840], R0 ;  /* 0x03884000050075a7 */ /* 0x001064000802017f */
[----:B-1----:R-:W-:Y:S05]  /*28d30*/  @!P1 NANOSLEEP.SYNCS 0x989680 ;  /* 0x009896800000995d */ /* 0x002fea0003900000 */
[----:B------:R-:W1:Y:S02]  /*28d40*/  @!P1 SYNCS.PHASECHK.TRANS64 P1, [R5+URZ+0x38840], R0 ;  /* 0x03884000050095a7 */ /* 0x000e64000802007f */
[----:B-1----:R-:W-:Y:S05]  /*28d50*/  @!P1 BRA `(.L_x_5667) ;  /* 0xfffffffc00f09947 */ /* 0x002fea000383ffff */
[----:B------:R-:W-:Y:S05]  /*28d60*/  BRA `(.L_x_5823) ;  /* 0xffffffb000d87947 */ /* 0x000fea000383ffff */
.L_x_5669:
[----:B-1----:R1:W4:Y:S02]  /*28d70*/  SYNCS.PHASECHK.TRANS64.TRYWAIT P1, [R3+URZ+0x38840], R2 ;  /* 0x03884002030075a7 */ /* 0x002324000802017f */
[----:B----4-:R-:W-:Y:S05]  /*28d80*/  @!P1 NANOSLEEP.SYNCS 0x989680 ;  /* 0x009896800000995d */ /* 0x010fea0003900000 */
[----:B------:R-:W4:Y:S02]  /*28d90*/  @!P1 SYNCS.PHASECHK.TRANS64 P1, [R3+URZ+0x38840], R2 ;  /* 0x03884002030095a7 */ /* 0x000f24000802007f */
[----:B----4-:R-:W-:Y:S05]  /*28da0*/  @!P1 BRA `(.L_x_5669) ;  /* 0xfffffffc00f09947 */ /* 0x010fea000383ffff */
[----:B------:R-:W-:Y:S05]  /*28db0*/  BRA `(.L_x_5824) ;  /* 0xffffffb000e47947 */ /* 0x000fea000383ffff */
.L_x_5671:
[----:B----4-:R4:W0:Y:S02]  /*28dc0*/  SYNCS.PHASECHK.TRANS64.TRYWAIT P1, [R5+URZ+0x38860], R0 ;  /* 0x03886000050075a7 */ /* 0x010824000802017f */
[----:B0-----:R-:W-:Y:S05]  /*28dd0*/  @!P1 NANOSLEEP.SYNCS 0x989680 ;  /* 0x009896800000995d */ /* 0x001fea0003900000 */
[----:B------:R-:W0:Y:S02]  /*28de0*/  @!P1 SYNCS.PHASECHK.TRANS64 P1, [R5+URZ+0x38860], R0 ;  /* 0x03886000050095a7 */ /* 0x000e24000802007f */
[----:B0-----:R-:W-:Y:S05]  /*28df0*/  @!P1 BRA `(.L_x_5671) ;  /* 0xfffffffc00f09947 */ /* 0x001fea000383ffff */
[----:B------:R-:W-:Y:S05]  /*28e00*/  BRA `(.L_x_5825) ;  /* 0xffffffb000e07947 */ /* 0x000fea000383ffff */
.L_x_5826:
        /* <DEDUP_REMOVED lines=15> */
.L_x_5847:


//--------------------- .nv.global.init           --------------------------
	.section	.nv.global.init,"aw",@progbits
.nv.global.init:
	.type		$str$23,@object
	.size		$str$23,($str$24 - $str$23)
$str$23:
        /*0000*/ 	.byte	0x28, 0x61, 0x64, 0x64, 0x72, 0x65, 0x73, 0x73, 0x20, 0x26, 0x20, 0x6d, 0x61, 0x73, 0x6b, 0x29
        /*0010*/ 	.byte	0x20, 0x3d, 0x3d, 0x20, 0x30, 0x00
	.type		$str$24,@object
	.size		$str$24,(__unnamed_4 - $str$24)
$str$24:
        /*0016*/ 	.byte	0x2f, 0x74, 0x6d, 0x70, 0x2f, 0x6f, 0x73, 0x73, 0x5f, 0x6b, 0x65, 0x72, 0x6e, 0x65, 0x6c, 0x73
        /*0026*/ 	.byte	0x5f, 0x73, 0x72, 0x63, 0x2f, 0x66, 0x6c, 0x61, 0x73, 0x68, 0x5f, 0x61, 0x74, 0x74, 0x65, 0x6e
        /*0036*/ 	.byte	0x74, 0x69, 0x6f, 0x6e, 0x2f, 0x63, 0x73, 0x72, 0x63, 0x2f, 0x63, 0x75, 0x74, 0x6c, 0x61, 0x73
        /*0046*/ 	.byte	0x73, 0x2f, 0x69, 0x6e, 0x63, 0x6c, 0x75, 0x64, 0x65, 0x2f, 0x63, 0x75, 0x74, 0x65, 0x2f, 0x70
        /*0056*/ 	.byte	0x6f, 0x69, 0x6e, 0x74, 0x65, 0x72, 0x5f, 0x66, 0x6c, 0x61, 0x67, 0x67, 0x65, 0x64, 0x2e, 0x68
        /*0066*/ 	.byte	0x70, 0x70, 0x00
	.type		__unnamed_4,@object
	.size		__unnamed_4,(__unnamed_5 - __unnamed_4)
__unnamed_4:
        /* <DEDUP_REMOVED lines=24> */
	.type		__unnamed_5,@object
	.size		__unnamed_5,(__unnamed_6 - __unnamed_5)
__unnamed_5:
        /* <DEDUP_REMOVED lines=24> */
        /*0369*/ 	.byte	0x26, 0x5d, 0x00
	.type		__unnamed_6,@object
	.size		__unnamed_6,(__unnamed_1 - __unnamed_6)
__unnamed_6:
        /* <DEDUP_REMOVED lines=28> */
        /*052c*/ 	.byte	0x34, 0x30, 0x39, 0x36, 0x3e, 0x3e, 0x3e, 0x3e, 0x3e, 0x5d, 0x00
	.type		__unnamed_1,@object
	.size		__unnamed_1,(__unnamed_3 - __unnamed_1)
__unnamed_1:
        /* <DEDUP_REMOVED lines=28> */
        /*06f7*/ 	.byte	0x34, 0x30, 0x39, 0x36, 0x3e, 0x3e, 0x3e, 0x3e, 0x3e, 0x20, 0x26, 0x5d, 0x00
	.type		__unnamed_3,@object
	.size		__unnamed_3,(__unnamed_2 - __unnamed_3)
__unnamed_3:
        /* <DEDUP_REMOVED lines=28> */
        /*08c4*/ 	.byte	0x3a, 0x43, 0x3c, 0x33, 0x32, 0x37, 0x36, 0x38, 0x3e, 0x3e, 0x3e, 0x3e, 0x3e, 0x5d, 0x00
	.type		__unnamed_2,@object
	.size		__unnamed_2,(.L_1 - __unnamed_2)
__unnamed_2:
        /* <DEDUP_REMOVED lines=29> */
.L_1:


//--------------------- .nv.shared._ZN7cutlass13device_kernelIN5flash11enable_sm90INS1_16FlashAttnFwdSm90INS1_25CollectiveMainloopFwdSm90ILi2EN4cute5tupleIJNS5_1CILi1EEES8_S8_EEENS6_IJNS7_ILi64EEESA_SA_EEELi512ENS_10bfloat16_tEfNS_4arch4Sm90ELb0ELb0ELb1ELb0ELb1ELb0ELb0ELb0ELb0ELb1ELb1ELb0EEENS1_21CollectiveEpilogueFwdINS6_IJSA_NS7_ILi512EEESA_EEES9_SC_SE_Li256ELb0ELb1ELb1ELb0EEENS1_19SingleTileSchedulerILb0ELb1ELb1ELi64EEEEEEEEEvNT_6ParamsE --------------------------
	.section	.nv.shared._ZN7cutlass13device_kernelIN5flash11enable_sm90INS1_16FlashAttnFwdSm90INS1_25CollectiveMainloopFwdSm90ILi2EN4cute5tupleIJNS5_1CILi1EEES8_S8_EEENS6_IJNS7_ILi64EEESA_SA_EEELi512ENS_10bfloat16_tEfNS_4arch4Sm90ELb0ELb0ELb1ELb0ELb1ELb0ELb0ELb0ELb0ELb1ELb1ELb0EEENS1_21CollectiveEpilogueFwdINS6_IJSA_NS7_ILi512EEESA_EEES9_SC_SE_Li256ELb0ELb1ELb1ELb0EEENS1_19SingleTileSchedulerILb0ELb1ELb1ELi64EEEEEEEEEvNT_6ParamsE,"aw",@nobits
	.sectionflags	@""
	.align	16
	.zero		1024


//--------------------- .nv.shared.reserved.0     --------------------------
	.section	.nv.shared.reserved.0,"aw",@nobits
	.weak		__nv_reservedSMEM_offset_0_alias
	.size		__nv_reservedSMEM_offset_0_alias, 0, 0
	.other		__nv_reservedSMEM_offset_0_alias,@"STO_CUDA_RESERVED_SHARED STV_DEFAULT"
__nv_reservedSMEM_offset_0_alias:
	.zero		0


//--------------------- .nv.global                --------------------------
	.section	.nv.global,"aw",@nobits
.nv.global:
	.type		_ZN89_INTERNAL_919b8f68_53_flash_fwd_hdim64_512_bf16_paged_split_softcap_sm90_cu_0106449f_33134cute1_E,@object
	.size		_ZN89_INTERNAL_919b8f68_53_flash_fwd_hdim64_512_bf16_paged_split_softcap_sm90_cu_0106449f_33134cute1_E,(_ZN89_INTERNAL_919b8f68_53_flash_fwd_hdim64_512_bf16_paged_split_softcap_sm90_cu_0106449f_33134cuda3std3__45__cpo6cbeginE - _ZN89_INTERNAL_919b8f68_53_flash_fwd_hdim64_512_bf16_paged_split_softcap_sm90_cu_0106449f_33134cute1_E)
_ZN89_INTERNAL_919b8f68_53_flash_fwd_hdim64_512_bf16_paged_split_softcap_sm90_cu_0106449f_33134cute1_E:
	.zero		1
	.type		_ZN89_INTERNAL_919b8f68_53_flash_fwd_hdim64_512_bf16_paged_split_softcap_sm90_cu_0106449f_33134cuda3std3__45__cpo6cbeginE,@object
	.size		_ZN89_INTERNAL_919b8f68_53_flash_fwd_hdim64_512_bf16_paged_split_softcap_sm90_cu_0106449f_33134cuda3std3__45__cpo6cbeginE,(_ZN89_INTERNAL_919b8f68_53_flash_fwd_hdim64_512_bf16_paged_split_softcap_sm90_cu_0106449f_33134cuda3std3__48in_placeE - _ZN89_INTERNAL_919b8f68_53_flash_fwd_hdim64_512_bf16_paged_split_softcap_sm90_cu_0106449f_33134cuda3std3__45__cpo6cbeginE)
_ZN89_INTERNAL_919b8f68_53_flash_fwd_hdim64_512_bf16_paged_split_softcap_sm90_cu_0106449f_33134cuda3std3__45__cpo6cbeginE:
	.zero		1
	.type		_ZN89_INTERNAL_919b8f68_53_flash_fwd_hdim64_512_bf16_paged_split_softcap_sm90_cu_0106449f_33134cuda3std3__48in_placeE,@object
	.size		_ZN89_INTERNAL_919b8f68_53_flash_fwd_hdim64_512_bf16_paged_split_softcap_sm90_cu_0106449f_33134cuda3std3__48in_placeE,(_ZN89_INTERNAL_919b8f68_53_flash_fwd_hdim64_512_bf16_paged_split_softcap_sm90_cu_0106449f_33134cuda3std6ranges3__45__cpo9iter_moveE - _ZN89_INTERNAL_919b8f68_53_flash_fwd_hdim64_512_bf16_paged_split_softcap_sm90_cu_0106449f_33134cuda3std3__48in_placeE)
_ZN89_INTERNAL_919b8f68_53_flash_fwd_hdim64_512_bf16_paged_split_softcap_sm90_cu_0106449f_33134cuda3std3__48in_placeE:
	.zero		1
	.type		_ZN89_INTERNAL_919b8f68_53_flash_fwd_hdim64_512_bf16_paged_split_softcap_sm90_cu_0106449f_33134cuda3std6ranges3__45__cpo9iter_moveE,@object
	.size		_ZN89_INTERNAL_919b8f68_53_flash_fwd_hdim64_512_bf16_paged_split_softcap_sm90_cu_0106449f_33134cuda3std6ranges3__45__cpo9iter_moveE,(_ZN89_INTERNAL_919b8f68_53_flash_fwd_hdim64_512_bf16_paged_split_softcap_sm90_cu_0106449f_33134cuda3std3__45__cpo5beginE - _ZN89_INTERNAL_919b8f68_53_flash_fwd_hdim64_512_bf16_paged_split_softcap_sm90_cu_0106449f_33134cuda3std6ranges3__45__cpo9iter_moveE)
_ZN89_INTERNAL_919b8f68_53_flash_fwd_hdim64_512_bf16_paged_split_softcap_sm90_cu_0106449f_33134cuda3std6ranges3__45__cpo9iter_moveE:
	.zero		1
	.type		_ZN89_INTERNAL_919b8f68_53_flash_fwd_hdim64_512_bf16_paged_split_softcap_sm90_cu_0106449f_33134cuda3std3__45__cpo5beginE,@object
	.size		_ZN89_INTERNAL_919b8f68_53_flash_fwd_hdim64_512_bf16_paged_split_softcap_sm90_cu_0106449f_33134cuda3std3__45__cpo5beginE,(_ZN89_INTERNAL_919b8f68_53_flash_fwd_hdim64_512_bf16_paged_split_softcap_sm90_cu_0106449f_33134cuda3std3__491_GLOBAL__N__919b8f68_53_flash_fwd_hdim64_512_bf16_paged_split_softcap_sm90_cu_0106449f_33136ignoreE - _ZN89_INTERNAL_919b8f68_53_flash_fwd_hdim64_512_bf16_paged_split_softcap_sm90_cu_0106449f_33134cuda3std3__45__cpo5beginE)
_ZN89_INTERNAL_919b8f68_53_flash_fwd_hdim64_512_bf16_paged_split_softcap_sm90_cu_0106449f_33134cuda3std3__45__cpo5beginE:
	.zero		1
	.type		_ZN89_INTERNAL_919b8f68_53_flash_fwd_hdim64_512_bf16_paged_split_softcap_sm90_cu_0106449f_33134cuda3std3__491_GLOBAL__N__919b8f68_53_flash_fwd_hdim64_512_bf16_paged_split_softcap_sm90_cu_0106449f_33136ignoreE,@object
	.size		_ZN89_INTERNAL_919b8f68_53_flash_fwd_hdim64_512_bf16_paged_split_softcap_sm90_cu_0106449f_33134cuda3std3__491_GLOBAL__N__919b8f68_53_flash_fwd_hdim64_512_bf16_paged_split_softcap_sm90_cu_0106449f_33136ignoreE,(_ZN89_INTERNAL_919b8f68_53_flash_fwd_hdim64_512_bf16_paged_split_softcap_sm90_cu_0106449f_33134cute7productE - _ZN89_INTERNAL_919b8f68_53_flash_fwd_hdim64_512_bf16_paged_split_softcap_sm90_cu_0106449f_33134cuda3std3__491_GLOBAL__N__919b8f68_53_flash_fwd_hdim64_512_bf16_paged_split_softcap_sm90_cu_0106449f_33136ignoreE)
_ZN89_INTERNAL_919b8f68_53_flash_fwd_hdim64_512_bf16_paged_split_softcap_sm90_cu_0106449f_33134cuda3std3__491_GLOBAL__N__919b8f68_53_flash_fwd_hdim64_512_bf16_paged_split_softcap_sm90_cu_0106449f_33136ignoreE:
	.zero		1
	.type		_ZN89_INTERNAL_919b8f68_53_flash_fwd_hdim64_512_bf16_paged_split_softcap_sm90_cu_0106449f_33134cute7productE,@object
	.size		_ZN89_INTERNAL_919b8f68_53_flash_fwd_hdim64_512_bf16_paged_split_softcap_sm90_cu_0106449f_33134cute7productE,(_ZN89_INTERNAL_919b8f68_53_flash_fwd_hdim64_512_bf16_paged_split_softcap_sm90_cu_0106449f_33134cuda3std3__45__cpo3endE - _ZN89_INTERNAL_919b8f68_53_flash_fwd_hdim64_512_bf16_paged_split_softcap_sm90_cu_0106449f_33134cute7productE)
_ZN89_INTERNAL_919b8f68_53_flash_fwd_hdim64_512_bf16_paged_split_softcap_sm90_cu_0106449f_33134cute7productE:
	.zero		1
	.type		_ZN89_INTERNAL_919b8f68_53_flash_fwd_hdim64_512_bf16_paged_split_softcap_sm90_cu_0106449f_33134cuda3std3__45__cpo3endE,@object
	.size		_ZN89_INTERNAL_919b8f68_53_flash_fwd_hdim64_512_bf16_paged_split_softcap_sm90_cu_0106449f_33134cuda3std3__45__cpo3endE,(_ZN89_INTERNAL_919b8f68_53_flash_fwd_hdim64_512_bf16_paged_split_softcap_sm90_cu_0106449f_33134cuda3std3__419piecewise_constructE - _ZN89_INTERNAL_919b8f68_53_flash_fwd_hdim64_512_bf16_paged_split_softcap_sm90_cu_0106449f_33134cuda3std3__45__cpo3endE)
_ZN89_INTERNAL_919b8f68_53_flash_fwd_hdim64_512_bf16_paged_split_softcap_sm90_cu_0106449f_33134cuda3std3__45__cpo3endE:
	.zero		1
	.type		_ZN89_INTERNAL_919b8f68_53_flash_fwd_hdim64_512_bf16_paged_split_softcap_sm90_cu_0106449f_33134cuda3std3__419piecewise_constructE,@object
	.size		_ZN89_INTERNAL_919b8f68_53_flash_fwd_hdim64_512_bf16_paged_split_softcap_sm90_cu_0106449f_33134cuda3std3__419piecewise_constructE,(_ZN89_INTERNAL_919b8f68_53_flash_fwd_hdim64_512_bf16_paged_split_softcap_sm90_cu_0106449f_33134cuda3std3__45__cpo4cendE - _ZN89_INTERNAL_919b8f68_53_flash_fwd_hdim64_512_bf16_paged_split_softcap_sm90_cu_0106449f_33134cuda3std3__419piecewise_constructE)
_ZN89_INTERNAL_919b8f68_53_flash_fwd_hdim64_512_bf16_paged_split_softcap_sm90_cu_0106449f_33134cuda3std3__419piecewise_constructE:
	.zero		1
	.type		_ZN89_INTERNAL_919b8f68_53_flash_fwd_hdim64_512_bf16_paged_split_softcap_sm90_cu_0106449f_33134cuda3std3__45__cpo4cendE,@object
	.size		_ZN89_INTERNAL_919b8f68_53_flash_fwd_hdim64_512_bf16_paged_split_softcap_sm90_cu_0106449f_33134cuda3std3__45__cpo4cendE,(_ZN89_INTERNAL_919b8f68_53_flash_fwd_hdim64_512_bf16_paged_split_softcap_sm90_cu_0106449f_33134cuda3std6ranges3__45__cpo4swapE - _ZN89_INTERNAL_919b8f68_53_flash_fwd_hdim64_512_bf16_paged_split_softcap_sm90_cu_0106449f_33134cuda3std3__45__cpo4cendE)
_ZN89_INTERNAL_919b8f68_53_flash_fwd_hdim64_512_bf16_paged_split_softcap_sm90_cu_0106449f_33134cuda3std3__45__cpo4cendE:
	.zero		1
	.type		_ZN89_INTERNAL_919b8f68_53_flash_fwd_hdim64_512_bf16_paged_split_softcap_sm90_cu_0106449f_33134cuda3std6ranges3__45__cpo4swapE,@object
	.size		_ZN89_INTERNAL_919b8f68_53_flash_fwd_hdim64_512_bf16_paged_split_softcap_sm90_cu_0106449f_33134cuda3std6ranges3__45__cpo4swapE,(.L_13 - _ZN89_INTERNAL_919b8f68_53_flash_fwd_hdim64_512_bf16_paged_split_softcap_sm90_cu_0106449f_33134cuda3std6ranges3__45__cpo4swapE)
_ZN89_INTERNAL_919b8f68_53_flash_fwd_hdim64_512_bf16_paged_split_softcap_sm90_cu_0106449f_33134cuda3std6ranges3__45__cpo4swapE:
	.zero		1
.L_13:


//--------------------- .nv.shared._ZN7cutlass13device_kernelIN5flash11enable_sm90INS1_16FlashAttnFwdSm90INS1_25CollectiveMainloopFwdSm90ILi2EN4cute5tupleIJNS5_1CILi1EEES8_S8_EEENS6_IJNS7_ILi64EEESA_SA_EEELi512ENS_10bfloat16_tEfNS_4arch4Sm90ELb0ELb0ELb1ELb0ELb1ELb0ELb1ELb0ELb0ELb1ELb1ELb0EEENS1_21CollectiveEpilogueFwdINS6_IJSA_NS7_ILi512EEESA_EEES9_SC_SE_Li256ELb0ELb1ELb1ELb0EEENS1_19SingleTileSchedulerILb0ELb1ELb1ELi64EEEEEEEEEvNT_6ParamsE --------------------------
	.section	.nv.shared._ZN7cutlass13device_kernelIN5flash11enable_sm90INS1_16FlashAttnFwdSm90INS1_25CollectiveMainloopFwdSm90ILi2EN4cute5tupleIJNS5_1CILi1EEES8_S8_EEENS6_IJNS7_ILi64EEESA_SA_EEELi512ENS_10bfloat16_tEfNS_4arch4Sm90ELb0ELb0ELb1ELb0ELb1ELb0ELb1ELb0ELb0ELb1ELb1ELb0EEENS1_21CollectiveEpilogueFwdINS6_IJSA_NS7_ILi512EEESA_EEES9_SC_SE_Li256ELb0ELb1ELb1ELb0EEENS1_19SingleTileSchedulerILb0ELb1ELb1ELi64EEEEEEEEEvNT_6ParamsE,"aw",@nobits
	.sectionflags	@""
	.align	16
	.zero		1024


//--------------------- .nv.shared._ZN7cutlass13device_kernelIN5flash11enable_sm90INS1_16FlashAttnFwdSm90INS1_25CollectiveMainloopFwdSm90ILi2EN4cute5tupleIJNS5_1CILi1EEES8_S8_EEENS6_IJNS7_ILi64EEESA_SA_EEELi512ENS_10bfloat16_tEfNS_4arch4Sm90ELb0ELb0ELb1ELb1ELb1ELb0ELb0ELb0ELb0ELb1ELb1ELb0EEENS1_21CollectiveEpilogueFwdINS6_IJSA_NS7_ILi512EEESA_EEES9_SC_SE_Li256ELb1ELb1ELb1ELb0EEENS1_36VarlenDynamicPersistentTileSchedulerILi64ELi64ELi256ELi128ELb1ELb1ELb1ELb0ELb1ELb1EEEEEEEEEvNT_6ParamsE --------------------------
	.section	.nv.shared._ZN7cutlass13device_kernelIN5flash11enable_sm90INS1_16FlashAttnFwdSm90INS1_25CollectiveMainloopFwdSm90ILi2EN4cute5tupleIJNS5_1CILi1EEES8_S8_EEENS6_IJNS7_ILi64EEESA_SA_EEELi512ENS_10bfloat16_tEfNS_4arch4Sm90ELb0ELb0ELb1ELb1ELb1ELb0ELb0ELb0ELb0ELb1ELb1ELb0EEENS1_21CollectiveEpilogueFwdINS6_IJSA_NS7_ILi512EEESA_EEES9_SC_SE_Li256ELb1ELb1ELb1ELb0EEENS1_36VarlenDynamicPersistentTileSchedulerILi64ELi64ELi256ELi128ELb1ELb1ELb1ELb0ELb1ELb1EEEEEEEEEvNT_6ParamsE,"aw",@nobits
	.sectionflags	@""
	.align	16
	.zero		1024


//--------------------- .nv.shared._ZN7cutlass13device_kernelIN5flash11enable_sm90INS1_16FlashAttnFwdSm90INS1_25CollectiveMainloopFwdSm90ILi2EN4cute5tupleIJNS5_1CILi1EEES8_S8_EEENS6_IJNS7_ILi64EEESA_SA_EEELi512ENS_10bfloat16_tEfNS_4arch4Sm90ELb0ELb0ELb1ELb1ELb1ELb1ELb0ELb0ELb0ELb1ELb1ELb0EEENS1_21CollectiveEpilogueFwdINS6_IJSA_NS7_ILi512EEESA_EEES9_SC_SE_Li256ELb1ELb1ELb1ELb0EEENS1_36VarlenDynamicPersistentTileSchedulerILi64ELi64ELi256ELi128ELb1ELb1ELb1ELb0ELb1ELb1EEEEEEEEEvNT_6ParamsE --------------------------
	.section	.nv.shared._ZN7cutlass13device_kernelIN5flash11enable_sm90INS1_16FlashAttnFwdSm90INS1_25CollectiveMainloopFwdSm90ILi2EN4cute5tupleIJNS5_1CILi1EEES8_S8_EEENS6_IJNS7_ILi64EEESA_SA_EEELi512ENS_10bfloat16_tEfNS_4arch4Sm90ELb0ELb0ELb1ELb1ELb1ELb1ELb0ELb0ELb0ELb1ELb1ELb0EEENS1_21CollectiveEpilogueFwdINS6_IJSA_NS7_ILi512EEESA_EEES9_SC_SE_Li256ELb1ELb1ELb1ELb0EEENS1_36VarlenDynamicPersistentTileSchedulerILi64ELi64ELi256ELi128ELb1ELb1ELb1ELb0ELb1ELb1EEEEEEEEEvNT_6ParamsE,"aw",@nobits
	.sectionflags	@""
	.align	16
	.zero		1024


//--------------------- .nv.shared._ZN7cutlass13device_kernelIN5flash11enable_sm90INS1_16FlashAttnFwdSm90INS1_25CollectiveMainloopFwdSm90ILi2EN4cute5tupleIJNS5_1CILi1EEES8_S8_EEENS6_IJNS7_ILi64EEESA_SA_EEELi512ENS_10bfloat16_tEfNS_4arch4Sm90ELb0ELb0ELb1ELb1ELb1ELb0ELb1ELb0ELb0ELb1ELb1ELb0EEENS1_21CollectiveEpilogueFwdINS6_IJSA_NS7_ILi512EEESA_EEES9_SC_SE_Li256ELb1ELb1ELb1ELb0EEENS1_36VarlenDynamicPersistentTileSchedulerILi64ELi64ELi256ELi128ELb1ELb1ELb1ELb0ELb1ELb1EEEEEEEEEvNT_6ParamsE --------------------------
	.section	.nv.shared._ZN7cutlass13device_kernelIN5flash11enable_sm90INS1_16FlashAttnFwdSm90INS1_25CollectiveMainloopFwdSm90ILi2EN4cute5tupleIJNS5_1CILi1EEES8_S8_EEENS6_IJNS7_ILi64EEESA_SA_EEELi512ENS_10bfloat16_tEfNS_4arch4Sm90ELb0ELb0ELb1ELb1ELb1ELb0ELb1ELb0ELb0ELb1ELb1ELb0EEENS1_21CollectiveEpilogueFwdINS6_IJSA_NS7_ILi512EEESA_EEES9_SC_SE_Li256ELb1ELb1ELb1ELb0EEENS1_36VarlenDynamicPersistentTileSchedulerILi64ELi64ELi256ELi128ELb1ELb1ELb1ELb0ELb1ELb1EEEEEEEEEvNT_6ParamsE,"aw",@nobits
	.sectionflags	@""
	.align	16
	.zero		1024


//--------------------- .nv.shared._ZN7cutlass13device_kernelIN5flash11enable_sm90INS1_16FlashAttnFwdSm90INS1_25CollectiveMainloopFwdSm90ILi2EN4cute5tupleIJNS5_1CILi1EEES8_S8_EEENS6_IJNS7_ILi64EEESA_SA_EEELi512ENS_10bfloat16_tEfNS_4arch4Sm90ELb0ELb0ELb1ELb1ELb1ELb1ELb1ELb0ELb0ELb1ELb1ELb0EEENS1_21CollectiveEpilogueFwdINS6_IJSA_NS7_ILi512EEESA_EEES9_SC_SE_Li256ELb1ELb1ELb1ELb0EEENS1_36VarlenDynamicPersistentTileSchedulerILi64ELi64ELi256ELi128ELb1ELb1ELb1ELb0ELb1ELb1EEEEEEEEEvNT_6ParamsE --------------------------
	.section	.nv.shared._ZN7cutlass13device_kernelIN5flash11enable_sm90INS1_16FlashAttnFwdSm90INS1_25CollectiveMainloopFwdSm90ILi2EN4cute5tupleIJNS5_1CILi1EEES8_S8_EEENS6_IJNS7_ILi64EEESA_SA_EEELi512ENS_10bfloat16_tEfNS_4arch4Sm90ELb0ELb0ELb1ELb1ELb1ELb1ELb1ELb0ELb0ELb1ELb1ELb0EEENS1_21CollectiveEpilogueFwdINS6_IJSA_NS7_ILi512EEESA_EEES9_SC_SE_Li256ELb1ELb1ELb1ELb0EEENS1_36VarlenDynamicPersistentTileSchedulerILi64ELi64ELi256ELi128ELb1ELb1ELb1ELb0ELb1ELb1EEEEEEEEEvNT_6ParamsE,"aw",@nobits
	.sectionflags	@""
	.align	16
	.zero		1024


//--------------------- .nv.shared._ZN7cutlass13device_kernelIN5flash11enable_sm90INS1_16FlashAttnFwdSm90INS1_25CollectiveMainloopFwdSm90ILi2EN4cute5tupleIJNS5_1CILi1EEES8_S8_EEENS6_IJNS7_ILi64EEESA_SA_EEELi512ENS_10bfloat16_tEfNS_4arch4Sm90ELb0ELb1ELb1ELb0ELb1ELb0ELb0ELb0ELb0ELb1ELb1ELb0EEENS1_21CollectiveEpilogueFwdINS6_IJSA_NS7_ILi512EEESA_EEES9_SC_SE_Li256ELb0ELb1ELb1ELb0EEENS1_19SingleTileSchedulerILb0ELb1ELb1ELi64EEEEEEEEEvNT_6ParamsE --------------------------
	.section	.nv.shared._ZN7cutlass13device_kernelIN5flash11enable_sm90INS1_16FlashAttnFwdSm90INS1_25CollectiveMainloopFwdSm90ILi2EN4cute5tupleIJNS5_1CILi1EEES8_S8_EEENS6_IJNS7_ILi64EEESA_SA_EEELi512ENS_10bfloat16_tEfNS_4arch4Sm90ELb0ELb1ELb1ELb0ELb1ELb0ELb0ELb0ELb0ELb1ELb1ELb0EEENS1_21CollectiveEpilogueFwdINS6_IJSA_NS7_ILi512EEESA_EEES9_SC_SE_Li256ELb0ELb1ELb1ELb0EEENS1_19SingleTileSchedulerILb0ELb1ELb1ELi64EEEEEEEEEvNT_6ParamsE,"aw",@nobits
	.sectionflags	@""
	.align	16
	.zero		1024


//--------------------- .nv.shared._ZN7cutlass13device_kernelIN5flash11enable_sm90INS1_16FlashAttnFwdSm90INS1_25CollectiveMainloopFwdSm90ILi2EN4cute5tupleIJNS5_1CILi1EEES8_S8_EEENS6_IJNS7_ILi64EEESA_SA_EEELi512ENS_10bfloat16_tEfNS_4arch4Sm90ELb0ELb1ELb1ELb0ELb1ELb0ELb1ELb0ELb0ELb1ELb1ELb0EEENS1_21CollectiveEpilogueFwdINS6_IJSA_NS7_ILi512EEESA_EEES9_SC_SE_Li256ELb0ELb1ELb1ELb0EEENS1_19SingleTileSchedulerILb0ELb1ELb1ELi64EEEEEEEEEvNT_6ParamsE --------------------------
	.section	.nv.shared._ZN7cutlass13device_kernelIN5flash11enable_sm90INS1_16FlashAttnFwdSm90INS1_25CollectiveMainloopFwdSm90ILi2EN4cute5tupleIJNS5_1CILi1EEES8_S8_EEENS6_IJNS7_ILi64EEESA_SA_EEELi512ENS_10bfloat16_tEfNS_4arch4Sm90ELb0ELb1ELb1ELb0ELb1ELb0ELb1ELb0ELb0ELb1ELb1ELb0EEENS1_21CollectiveEpilogueFwdINS6_IJSA_NS7_ILi512EEESA_EEES9_SC_SE_Li256ELb0ELb1ELb1ELb0EEENS1_19SingleTileSchedulerILb0ELb1ELb1ELi64EEEEEEEEEvNT_6ParamsE,"aw",@nobits
	.sectionflags	@""
	.align	16
	.zero		1024


//--------------------- .nv.shared._ZN7cutlass13device_kernelIN5flash11enable_sm90INS1_16FlashAttnFwdSm90INS1_25CollectiveMainloopFwdSm90ILi2EN4cute5tupleIJNS5_1CILi1EEES8_S8_EEENS6_IJNS7_ILi64EEESA_SA_EEELi512ENS_10bfloat16_tEfNS_4arch4Sm90ELb0ELb1ELb1ELb1ELb1ELb0ELb0ELb0ELb0ELb1ELb1ELb0EEENS1_21CollectiveEpilogueFwdINS6_IJSA_NS7_ILi512EEESA_EEES9_SC_SE_Li256ELb1ELb1ELb1ELb0EEENS1_36VarlenDynamicPersistentTileSchedulerILi64ELi64ELi256ELi128ELb1ELb1ELb1ELb1ELb0ELb1EEEEEEEEEvNT_6ParamsE --------------------------
	.section	.nv.shared._ZN7cutlass13device_kernelIN5flash11enable_sm90INS1_16FlashAttnFwdSm90INS1_25CollectiveMainloopFwdSm90ILi2EN4cute5tupleIJNS5_1CILi1EEES8_S8_EEENS6_IJNS7_ILi64EEESA_SA_EEELi512ENS_10bfloat16_tEfNS_4arch4Sm90ELb0ELb1ELb1ELb1ELb1ELb0ELb0ELb0ELb0ELb1ELb1ELb0EEENS1_21CollectiveEpilogueFwdINS6_IJSA_NS7_ILi512EEESA_EEES9_SC_SE_Li256ELb1ELb1ELb1ELb0EEENS1_36VarlenDynamicPersistentTileSchedulerILi64ELi64ELi256ELi128ELb1ELb1ELb1ELb1ELb0ELb1EEEEEEEEEvNT_6ParamsE,"aw",@nobits
	.sectionflags	@""
	.align	16
	.zero		1024


//--------------------- .nv.shared._ZN7cutlass13device_kernelIN5flash11enable_sm90INS1_16FlashAttnFwdSm90INS1_25CollectiveMainloopFwdSm90ILi2EN4cute5tupleIJNS5_1CILi1EEES8_S8_EEENS6_IJNS7_ILi64EEESA_SA_EEELi512ENS_10bfloat16_tEfNS_4arch4Sm90ELb0ELb1ELb1ELb1ELb1ELb1ELb0ELb0ELb0ELb1ELb1ELb0EEENS1_21CollectiveEpilogueFwdINS6_IJSA_NS7_ILi512EEESA_EEES9_SC_SE_Li256ELb1ELb1ELb1ELb0EEENS1_36VarlenDynamicPersistentTileSchedulerILi64ELi64ELi256ELi128ELb1ELb1ELb1ELb1ELb0ELb1EEEEEEEEEvNT_6ParamsE --------------------------
	.section	.nv.shared._ZN7cutlass13device_kernelIN5flash11enable_sm90INS1_16FlashAttnFwdSm90INS1_25CollectiveMainloopFwdSm90ILi2EN4cute5tupleIJNS5_1CILi1EEES8_S8_EEENS6_IJNS7_ILi64EEESA_SA_EEELi512ENS_10bfloat16_tEfNS_4arch4Sm90ELb0ELb1ELb1ELb1ELb1ELb1ELb0ELb0ELb0ELb1ELb1ELb0EEENS1_21CollectiveEpilogueFwdINS6_IJSA_NS7_ILi512EEESA_EEES9_SC_SE_Li256ELb1ELb1ELb1ELb0EEENS1_36VarlenDynamicPersistentTileSchedulerILi64ELi64ELi256ELi128ELb1ELb1ELb1ELb1ELb0ELb1EEEEEEEEEvNT_6ParamsE,"aw",@nobits
	.sectionflags	@""
	.align	16
	.zero		1024


//--------------------- .nv.shared._ZN7cutlass13device_kernelIN5flash11enable_sm90INS1_16FlashAttnFwdSm90INS1_25CollectiveMainloopFwdSm90ILi2EN4cute5tupleIJNS5_1CILi1EEES8_S8_EEENS6_IJNS7_ILi64EEESA_SA_EEELi512ENS_10bfloat16_tEfNS_4arch4Sm90ELb0ELb1ELb1ELb1ELb1ELb0ELb1ELb0ELb0ELb1ELb1ELb0EEENS1_21CollectiveEpilogueFwdINS6_IJSA_NS7_ILi512EEESA_EEES9_SC_SE_Li256ELb1ELb1ELb1ELb0EEENS1_36VarlenDynamicPersistentTileSchedulerILi64ELi64ELi256ELi128ELb1ELb1ELb1ELb1ELb0ELb1EEEEEEEEEvNT_6ParamsE --------------------------
	.section	.nv.shared._ZN7cutlass13device_kernelIN5flash11enable_sm90INS1_16FlashAttnFwdSm90INS1_25CollectiveMainloopFwdSm90ILi2EN4cute5tupleIJNS5_1CILi1EEES8_S8_EEENS6_IJNS7_ILi64EEESA_SA_EEELi512ENS_10bfloat16_tEfNS_4arch4Sm90ELb0ELb1ELb1ELb1ELb1ELb0ELb1ELb0ELb0ELb1ELb1ELb0EEENS1_21CollectiveEpilogueFwdINS6_IJSA_NS7_ILi512EEESA_EEES9_SC_SE_Li256ELb1ELb1ELb1ELb0EEENS1_36VarlenDynamicPersistentTileSchedulerILi64ELi64ELi256ELi128ELb1ELb1ELb1ELb1ELb0ELb1EEEEEEEEEvNT_6ParamsE,"aw",@nobits
	.sectionflags	@""
	.align	16
	.zero		1024


//--------------------- .nv.shared._ZN7cutlass13device_kernelIN5flash11enable_sm90INS1_16FlashAttnFwdSm90INS1_25CollectiveMainloopFwdSm90ILi2EN4cute5tupleIJNS5_1CILi1EEES8_S8_EEENS6_IJNS7_ILi64EEESA_SA_EEELi512ENS_10bfloat16_tEfNS_4arch4Sm90ELb0ELb1ELb1ELb1ELb1ELb1ELb1ELb0ELb0ELb1ELb1ELb0EEENS1_21CollectiveEpilogueFwdINS6_IJSA_NS7_ILi512EEESA_EEES9_SC_SE_Li256ELb1ELb1ELb1ELb0EEENS1_36VarlenDynamicPersistentTileSchedulerILi64ELi64ELi256ELi128ELb1ELb1ELb1ELb1ELb0ELb1EEEEEEEEEvNT_6ParamsE --------------------------
	.section	.nv.shared._ZN7cutlass13device_kernelIN5flash11enable_sm90INS1_16FlashAttnFwdSm90INS1_25CollectiveMainloopFwdSm90ILi2EN4cute5tupleIJNS5_1CILi1EEES8_S8_EEENS6_IJNS7_ILi64EEESA_SA_EEELi512ENS_10bfloat16_tEfNS_4arch4Sm90ELb0ELb1ELb1ELb1ELb1ELb1ELb1ELb0ELb0ELb1ELb1ELb0EEENS1_21CollectiveEpilogueFwdINS6_IJSA_NS7_ILi512EEESA_EEES9_SC_SE_Li256ELb1ELb1ELb1ELb0EEENS1_36VarlenDynamicPersistentTileSchedulerILi64ELi64ELi256ELi128ELb1ELb1ELb1ELb1ELb0ELb1EEEEEEEEEvNT_6ParamsE,"aw",@nobits
	.sectionflags	@""
	.align	16
	.zero		1024


//--------------------- .nv.shared._ZN7cutlass13device_kernelIN5flash11enable_sm90INS1_16FlashAttnFwdSm90INS1_25CollectiveMainloopFwdSm90ILi2EN4cute5tupleIJNS5_1CILi1EEES8_S8_EEENS6_IJNS7_ILi64EEESA_SA_EEELi512ENS_10bfloat16_tEfNS_4arch4Sm90ELb1ELb0ELb1ELb0ELb1ELb0ELb0ELb0ELb0ELb1ELb1ELb0EEENS1_21CollectiveEpilogueFwdINS6_IJSA_NS7_ILi512EEESA_EEES9_SC_SE_Li256ELb0ELb1ELb1ELb0EEENS1_19SingleTileSchedulerILb0ELb1ELb1ELi64EEEEEEEEEvNT_6ParamsE --------------------------
	.section	.nv.shared._ZN7cutlass13device_kernelIN5flash11enable_sm90INS1_16FlashAttnFwdSm90INS1_25CollectiveMainloopFwdSm90ILi2EN4cute5tupleIJNS5_1CILi1EEES8_S8_EEENS6_IJNS7_ILi64EEESA_SA_EEELi512ENS_10bfloat16_tEfNS_4arch4Sm90ELb1ELb0ELb1ELb0ELb1ELb0ELb0ELb0ELb0ELb1ELb1ELb0EEENS1_21CollectiveEpilogueFwdINS6_IJSA_NS7_ILi512EEESA_EEES9_SC_SE_Li256ELb0ELb1ELb1ELb0EEENS1_19SingleTileSchedulerILb0ELb1ELb1ELi64EEEEEEEEEvNT_6ParamsE,"aw",@nobits
	.sectionflags	@""
	.align	16
	.zero		1024


//--------------------- .nv.shared._ZN7cutlass13device_kernelIN5flash11enable_sm90INS1_16FlashAttnFwdSm90INS1_25CollectiveMainloopFwdSm90ILi2EN4cute5tupleIJNS5_1CILi1EEES8_S8_EEENS6_IJNS7_ILi64EEESA_SA_EEELi512ENS_10bfloat16_tEfNS_4arch4Sm90ELb1ELb0ELb1ELb0ELb1ELb0ELb1ELb0ELb0ELb1ELb1ELb0EEENS1_21CollectiveEpilogueFwdINS6_IJSA_NS7_ILi512EEESA_EEES9_SC_SE_Li256ELb0ELb1ELb1ELb0EEENS1_19SingleTileSchedulerILb0ELb1ELb1ELi64EEEEEEEEEvNT_6ParamsE --------------------------
	.section	.nv.shared._ZN7cutlass13device_kernelIN5flash11enable_sm90INS1_16FlashAttnFwdSm90INS1_25CollectiveMainloopFwdSm90ILi2EN4cute5tupleIJNS5_1CILi1EEES8_S8_EEENS6_IJNS7_ILi64EEESA_SA_EEELi512ENS_10bfloat16_tEfNS_4arch4Sm90ELb1ELb0ELb1ELb0ELb1ELb0ELb1ELb0ELb0ELb1ELb1ELb0EEENS1_21CollectiveEpilogueFwdINS6_IJSA_NS7_ILi512EEESA_EEES9_SC_SE_Li256ELb0ELb1ELb1ELb0EEENS1_19SingleTileSchedulerILb0ELb1ELb1ELi64EEEEEEEEEvNT_6ParamsE,"aw",@nobits
	.sectionflags	@""
	.align	16
	.zero		1024


//--------------------- .nv.shared._ZN7cutlass13device_kernelIN5flash11enable_sm90INS1_16FlashAttnFwdSm90INS1_25CollectiveMainloopFwdSm90ILi2EN4cute5tupleIJNS5_1CILi1EEES8_S8_EEENS6_IJNS7_ILi64EEESA_SA_EEELi512ENS_10bfloat16_tEfNS_4arch4Sm90ELb1ELb0ELb1ELb1ELb1ELb0ELb0ELb0ELb0ELb1ELb1ELb0EEENS1_21CollectiveEpilogueFwdINS6_IJSA_NS7_ILi512EEESA_EEES9_SC_SE_Li256ELb1ELb1ELb1ELb0EEENS1_36VarlenDynamicPersistentTileSchedulerILi64ELi64ELi256ELi128ELb1ELb1ELb1ELb1ELb1ELb1EEEEEEEEEvNT_6ParamsE --------------------------
	.section	.nv.shared._ZN7cutlass13device_kernelIN5flash11enable_sm90INS1_16FlashAttnFwdSm90INS1_25CollectiveMainloopFwdSm90ILi2EN4cute5tupleIJNS5_1CILi1EEES8_S8_EEENS6_IJNS7_ILi64EEESA_SA_EEELi512ENS_10bfloat16_tEfNS_4arch4Sm90ELb1ELb0ELb1ELb1ELb1ELb0ELb0ELb0ELb0ELb1ELb1ELb0EEENS1_21CollectiveEpilogueFwdINS6_IJSA_NS7_ILi512EEESA_EEES9_SC_SE_Li256ELb1ELb1ELb1ELb0EEENS1_36VarlenDynamicPersistentTileSchedulerILi64ELi64ELi256ELi128ELb1ELb1ELb1ELb1ELb1ELb1EEEEEEEEEvNT_6ParamsE,"aw",@nobits
	.sectionflags	@""
	.align	16
	.zero		1024


//--------------------- .nv.shared._ZN7cutlass13device_kernelIN5flash11enable_sm90INS1_16FlashAttnFwdSm90INS1_25CollectiveMainloopFwdSm90ILi2EN4cute5tupleIJNS5_1CILi1EEES8_S8_EEENS6_IJNS7_ILi64EEESA_SA_EEELi512ENS_10bfloat16_tEfNS_4arch4Sm90ELb1ELb0ELb1ELb1ELb1ELb1ELb0ELb0ELb0ELb1ELb1ELb0EEENS1_21CollectiveEpilogueFwdINS6_IJSA_NS7_ILi512EEESA_EEES9_SC_SE_Li256ELb1ELb1ELb1ELb0EEENS1_36VarlenDynamicPersistentTileSchedulerILi64ELi64ELi256ELi128ELb1ELb1ELb1ELb1ELb1ELb1EEEEEEEEEvNT_6ParamsE --------------------------
	.section	.nv.shared._ZN7cutlass13device_kernelIN5flash11enable_sm90INS1_16FlashAttnFwdSm90INS1_25CollectiveMainloopFwdSm90ILi2EN4cute5tupleIJNS5_1CILi1EEES8_S8_EEENS6_IJNS7_ILi64EEESA_SA_EEELi512ENS_10bfloat16_tEfNS_4arch4Sm90ELb1ELb0ELb1ELb1ELb1ELb1ELb0ELb0ELb0ELb1ELb1ELb0EEENS1_21CollectiveEpilogueFwdINS6_IJSA_NS7_ILi512EEESA_EEES9_SC_SE_Li256ELb1ELb1ELb1ELb0EEENS1_36VarlenDynamicPersistentTileSchedulerILi64ELi64ELi256ELi128ELb1ELb1ELb1ELb1ELb1ELb1EEEEEEEEEvNT_6ParamsE,"aw",@nobits
	.sectionflags	@""
	.align	16
	.zero		1024


//--------------------- .nv.shared._ZN7cutlass13device_kernelIN5flash11enable_sm90INS1_16FlashAttnFwdSm90INS1_25CollectiveMainloopFwdSm90ILi2EN4cute5tupleIJNS5_1CILi1EEES8_S8_EEENS6_IJNS7_ILi64EEESA_SA_EEELi512ENS_10bfloat16_tEfNS_4arch4Sm90ELb1ELb0ELb1ELb1ELb1ELb0ELb1ELb0ELb0ELb1ELb1ELb0EEENS1_21CollectiveEpilogueFwdINS6_IJSA_NS7_ILi512EEESA_EEES9_SC_SE_Li256ELb1ELb1ELb1ELb0EEENS1_36VarlenDynamicPersistentTileSchedulerILi64ELi64ELi256ELi128ELb1ELb1ELb1ELb1ELb1ELb1EEEEEEEEEvNT_6ParamsE --------------------------
	.section	.nv.shared._ZN7cutlass13device_kernelIN5flash11enable_sm90INS1_16FlashAttnFwdSm90INS1_25CollectiveMainloopFwdSm90ILi2EN4cute5tupleIJNS5_1CILi1EEES8_S8_EEENS6_IJNS7_ILi64EEESA_SA_EEELi512ENS_10bfloat16_tEfNS_4arch4Sm90ELb1ELb0ELb1ELb1ELb1ELb0ELb1ELb0ELb0ELb1ELb1ELb0EEENS1_21CollectiveEpilogueFwdINS6_IJSA_NS7_ILi512EEESA_EEES9_SC_SE_Li256ELb1ELb1ELb1ELb0EEENS1_36VarlenDynamicPersistentTileSchedulerILi64ELi64ELi256ELi128ELb1ELb1ELb1ELb1ELb1ELb1EEEEEEEEEvNT_6ParamsE,"aw",@nobits
	.sectionflags	@""
	.align	16
	.zero		1024


//--------------------- .nv.shared._ZN7cutlass13device_kernelIN5flash11enable_sm90INS1_16FlashAttnFwdSm90INS1_25CollectiveMainloopFwdSm90ILi2EN4cute5tupleIJNS5_1CILi1EEES8_S8_EEENS6_IJNS7_ILi64EEESA_SA_EEELi512ENS_10bfloat16_tEfNS_4arch4Sm90ELb1ELb0ELb1ELb1ELb1ELb1ELb1ELb0ELb0ELb1ELb1ELb0EEENS1_21CollectiveEpilogueFwdINS6_IJSA_NS7_ILi512EEESA_EEES9_SC_SE_Li256ELb1ELb1ELb1ELb0EEENS1_36VarlenDynamicPersistentTileSchedulerILi64ELi64ELi256ELi128ELb1ELb1ELb1ELb1ELb1ELb1EEEEEEEEEvNT_6ParamsE --------------------------
	.section	.nv.shared._ZN7cutlass13device_kernelIN5flash11enable_sm90INS1_16FlashAttnFwdSm90INS1_25CollectiveMainloopFwdSm90ILi2EN4cute5tupleIJNS5_1CILi1EEES8_S8_EEENS6_IJNS7_ILi64EEESA_SA_EEELi512ENS_10bfloat16_tEfNS_4arch4Sm90ELb1ELb0ELb1ELb1ELb1ELb1ELb1ELb0ELb0ELb1ELb1ELb0EEENS1_21CollectiveEpilogueFwdINS6_IJSA_NS7_ILi512EEESA_EEES9_SC_SE_Li256ELb1ELb1ELb1ELb0EEENS1_36VarlenDynamicPersistentTileSchedulerILi64ELi64ELi256ELi128ELb1ELb1ELb1ELb1ELb1ELb1EEEEEEEEEvNT_6ParamsE,"aw",@nobits
	.sectionflags	@""
	.align	16
	.zero		1024


//--------------------- .nv.constant0._ZN7cutlass13device_kernelIN5flash11enable_sm90INS1_16FlashAttnFwdSm90INS1_25CollectiveMainloopFwdSm90ILi2EN4cute5tupleIJNS5_1CILi1EEES8_S8_EEENS6_IJNS7_ILi64EEESA_SA_EEELi512ENS_10bfloat16_tEfNS_4arch4Sm90ELb0ELb0ELb1ELb0ELb1ELb0ELb0ELb0ELb0ELb1ELb1ELb0EEENS1_21CollectiveEpilogueFwdINS6_IJSA_NS7_ILi512EEESA_EEES9_SC_SE_Li256ELb0ELb1ELb1ELb0EEENS1_19SingleTileSchedulerILb0ELb1ELb1ELi64EEEEEEEEEvNT_6ParamsE --------------------------
	.section	.nv.constant0._ZN7cutlass13device_kernelIN5flash11enable_sm90INS1_16FlashAttnFwdSm90INS1_25CollectiveMainloopFwdSm90ILi2EN4cute5tupleIJNS5_1CILi1EEES8_S8_EEENS6_IJNS7_ILi64EEESA_SA_EEELi512ENS_10bfloat16_tEfNS_4arch4Sm90ELb0ELb0ELb1ELb0ELb1ELb0ELb0ELb0ELb0ELb1ELb1ELb0EEENS1_21CollectiveEpilogueFwdINS6_IJSA_NS7_ILi512EEESA_EEES9_SC_SE_Li256ELb0ELb1ELb1ELb0EEENS1_19SingleTileSchedulerILb0ELb1ELb1ELi64EEEEEEEEEvNT_6ParamsE,"a",@progbits
	.sectionflags	@""
	.align	4
.nv.constant0._ZN7cutlass13device_kernelIN5flash11enable_sm90INS1_16FlashAttnFwdSm90INS1_25CollectiveMainloopFwdSm90ILi2EN4cute5tupleIJNS5_1CILi1EEES8_S8_EEENS6_IJNS7_ILi64EEESA_SA_EEELi512ENS_10bfloat16_tEfNS_4arch4Sm90ELb0ELb0ELb1ELb0ELb1ELb0ELb0ELb0ELb0ELb1ELb1ELb0EEENS1_21CollectiveEpilogueFwdINS6_IJSA_NS7_ILi512EEESA_EEES9_SC_SE_Li256ELb0ELb1ELb1ELb0EEENS1_19SingleTileSchedulerILb0ELb1ELb1ELi64EEEEEEEEEvNT_6ParamsE:
	.zero		3200


//--------------------- .nv.constant0._ZN7cutlass13device_kernelIN5flash11enable_sm90INS1_16FlashAttnFwdSm90INS1_25CollectiveMainloopFwdSm90ILi2EN4cute5tupleIJNS5_1CILi1EEES8_S8_EEENS6_IJNS7_ILi64EEESA_SA_EEELi512ENS_10bfloat16_tEfNS_4arch4Sm90ELb0ELb0ELb1ELb0ELb1ELb0ELb1ELb0ELb0ELb1ELb1ELb0EEENS1_21CollectiveEpilogueFwdINS6_IJSA_NS7_ILi512EEESA_EEES9_SC_SE_Li256ELb0ELb1ELb1ELb0EEENS1_19SingleTileSchedulerILb0ELb1ELb1ELi64EEEEEEEEEvNT_6ParamsE --------------------------
	.section	.nv.constant0._ZN7cutlass13device_kernelIN5flash11enable_sm90INS1_16FlashAttnFwdSm90INS1_25CollectiveMainloopFwdSm90ILi2EN4cute5tupleIJNS5_1CILi1EEES8_S8_EEENS6_IJNS7_ILi64EEESA_SA_EEELi512ENS_10bfloat16_tEfNS_4arch4Sm90ELb0ELb0ELb1ELb0ELb1ELb0ELb1ELb0ELb0ELb1ELb1ELb0EEENS1_21CollectiveEpilogueFwdINS6_IJSA_NS7_ILi512EEESA_EEES9_SC_SE_Li256ELb0ELb1ELb1ELb0EEENS1_19SingleTileSchedulerILb0ELb1ELb1ELi64EEEEEEEEEvNT_6ParamsE,"a",@progbits
	.sectionflags	@""
	.align	4
.nv.constant0._ZN7cutlass13device_kernelIN5flash11enable_sm90INS1_16FlashAttnFwdSm90INS1_25CollectiveMainloopFwdSm90ILi2EN4cute5tupleIJNS5_1CILi1EEES8_S8_EEENS6_IJNS7_ILi64EEESA_SA_EEELi512ENS_10bfloat16_tEfNS_4arch4Sm90ELb0ELb0ELb1ELb0ELb1ELb0ELb1ELb0ELb0ELb1ELb1ELb0EEENS1_21CollectiveEpilogueFwdINS6_IJSA_NS7_ILi512EEESA_EEES9_SC_SE_Li256ELb0ELb1ELb1ELb0EEENS1_19SingleTileSchedulerILb0ELb1ELb1ELi64EEEEEEEEEvNT_6ParamsE:
	.zero		3456


//--------------------- .nv.constant0._ZN7cutlass13device_kernelIN5flash11enable_sm90INS1_16FlashAttnFwdSm90INS1_25CollectiveMainloopFwdSm90ILi2EN4cute5tupleIJNS5_1CILi1EEES8_S8_EEENS6_IJNS7_ILi64EEESA_SA_EEELi512ENS_10bfloat16_tEfNS_4arch4Sm90ELb0ELb0ELb1ELb1ELb1ELb0ELb0ELb0ELb0ELb1ELb1ELb0EEENS1_21CollectiveEpilogueFwdINS6_IJSA_NS7_ILi512EEESA_EEES9_SC_SE_Li256ELb1ELb1ELb1ELb0EEENS1_36VarlenDynamicPersistentTileSchedulerILi64ELi64ELi256ELi128ELb1ELb1ELb1ELb0ELb1ELb1EEEEEEEEEvNT_6ParamsE --------------------------
	.section	.nv.constant0._ZN7cutlass13device_kernelIN5flash11enable_sm90INS1_16FlashAttnFwdSm90INS1_25CollectiveMainloopFwdSm90ILi2EN4cute5tupleIJNS5_1CILi1EEES8_S8_EEENS6_IJNS7_ILi64EEESA_SA_EEELi512ENS_10bfloat16_tEfNS_4arch4Sm90ELb0ELb0ELb1ELb1ELb1ELb0ELb0ELb0ELb0ELb1ELb1ELb0EEENS1_21CollectiveEpilogueFwdINS6_IJSA_NS7_ILi512EEESA_EEES9_SC_SE_Li256ELb1ELb1ELb1ELb0EEENS1_36VarlenDynamicPersistentTileSchedulerILi64ELi64ELi256ELi128ELb1ELb1ELb1ELb0ELb1ELb1EEEEEEEEEvNT_6ParamsE,"a",@progbits
	.sectionflags	@""
	.align	4
.nv.constant0._ZN7cutlass13device_kernelIN5flash11enable_sm90INS1_16FlashAttnFwdSm90INS1_25CollectiveMainloopFwdSm90ILi2EN4cute5tupleIJNS5_1CILi1EEES8_S8_EEENS6_IJNS7_ILi64EEESA_SA_EEELi512ENS_10bfloat16_tEfNS_4arch4Sm90ELb0ELb0ELb1ELb1ELb1ELb0ELb0ELb0ELb0ELb1ELb1ELb0EEENS1_21CollectiveEpilogueFwdINS6_IJSA_NS7_ILi512EEESA_EEES9_SC_SE_Li256ELb1ELb1ELb1ELb0EEENS1_36VarlenDynamicPersistentTileSchedulerILi64ELi64ELi256ELi128ELb1ELb1ELb1ELb0ELb1ELb1EEEEEEEEEvNT_6ParamsE:
	.zero		3328


//--------------------- .nv.constant0._ZN7cutlass13device_kernelIN5flash11enable_sm90INS1_16FlashAttnFwdSm90INS1_25CollectiveMainloopFwdSm90ILi2EN4cute5tupleIJNS5_1CILi1EEES8_S8_EEENS6_IJNS7_ILi64EEESA_SA_EEELi512ENS_10bfloat16_tEfNS_4arch4Sm90ELb0ELb0ELb1ELb1ELb1ELb1ELb0ELb0ELb0ELb1ELb1ELb0EEENS1_21CollectiveEpilogueFwdINS6_IJSA_NS7_ILi512EEESA_EEES9_SC_SE_Li256ELb1ELb1ELb1ELb0EEENS1_36VarlenDynamicPersistentTileSchedulerILi64ELi64ELi256ELi128ELb1ELb1ELb1ELb0ELb1ELb1EEEEEEEEEvNT_6ParamsE --------------------------
	.section	.nv.constant0._ZN7cutlass13device_kernelIN5flash11enable_sm90INS1_16FlashAttnFwdSm90INS1_25CollectiveMainloopFwdSm90ILi2EN4cute5tupleIJNS5_1CILi1EEES8_S8_EEENS6_IJNS7_ILi64EEESA_SA_EEELi512ENS_10bfloat16_tEfNS_4arch4Sm90ELb0ELb0ELb1ELb1ELb1ELb1ELb0ELb0ELb0ELb1ELb1ELb0EEENS1_21CollectiveEpilogueFwdINS6_IJSA_NS7_ILi512EEESA_EEES9_SC_SE_Li256ELb1ELb1ELb1ELb0EEENS1_36VarlenDynamicPersistentTileSchedulerILi64ELi64ELi256ELi128ELb1ELb1ELb1ELb0ELb1ELb1EEEEEEEEEvNT_6ParamsE,"a",@progbits
	.sectionflags	@""
	.align	4
.nv.constant0._ZN7cutlass13device_kernelIN5flash11enable_sm90INS1_16FlashAttnFwdSm90INS1_25CollectiveMainloopFwdSm90ILi2EN4cute5tupleIJNS5_1CILi1EEES8_S8_EEENS6_IJNS7_ILi64EEESA_SA_EEELi512ENS_10bfloat16_tEfNS_4arch4Sm90ELb0ELb0ELb1ELb1ELb1ELb1ELb0ELb0ELb0ELb1ELb1ELb0EEENS1_21CollectiveEpilogueFwdINS6_IJSA_NS7_ILi512EEESA_EEES9_SC_SE_Li256ELb1ELb1ELb1ELb0EEENS1_36VarlenDynamicPersistentTileSchedulerILi64ELi64ELi256ELi128ELb1ELb1ELb1ELb0ELb1ELb1EEEEEEEEEvNT_6ParamsE:
	.zero		3328


//--------------------- .nv.constant0._ZN7cutlass13device_kernelIN5flash11enable_sm90INS1_16FlashAttnFwdSm90INS1_25CollectiveMainloopFwdSm90ILi2EN4cute5tupleIJNS5_1CILi1EEES8_S8_EEENS6_IJNS7_ILi64EEESA_SA_EEELi512ENS_10bfloat16_tEfNS_4arch4Sm90ELb0ELb0ELb1ELb1ELb1ELb0ELb1ELb0ELb0ELb1ELb1ELb0EEENS1_21CollectiveEpilogueFwdINS6_IJSA_NS7_ILi512EEESA_EEES9_SC_SE_Li256ELb1ELb1ELb1ELb0EEENS1_36VarlenDynamicPersistentTileSchedulerILi64ELi64ELi256ELi128ELb1ELb1ELb1ELb0ELb1ELb1EEEEEEEEEvNT_6ParamsE --------------------------
	.section	.nv.constant0._ZN7cutlass13device_kernelIN5flash11enable_sm90INS1_16FlashAttnFwdSm90INS1_25CollectiveMainloopFwdSm90ILi2EN4cute5tupleIJNS5_1CILi1EEES8_S8_EEENS6_IJNS7_ILi64EEESA_SA_EEELi512ENS_10bfloat16_tEfNS_4arch4Sm90ELb0ELb0ELb1ELb1ELb1ELb0ELb1ELb0ELb0ELb1ELb1ELb0EEENS1_21CollectiveEpilogueFwdINS6_IJSA_NS7_ILi512EEESA_EEES9_SC_SE_Li256ELb1ELb1ELb1ELb0EEENS1_36VarlenDynamicPersistentTileSchedulerILi64ELi64ELi256ELi128ELb1ELb1ELb1ELb0ELb1ELb1EEEEEEEEEvNT_6ParamsE,"a",@progbits
	.sectionflags	@""
	.align	4
.nv.constant0._ZN7cutlass13device_kernelIN5flash11enable_sm90INS1_16FlashAttnFwdSm90INS1_25CollectiveMainloopFwdSm90ILi2EN4cute5tupleIJNS5_1CILi1EEES8_S8_EEENS6_IJNS7_ILi64EEESA_SA_EEELi512ENS_10bfloat16_tEfNS_4arch4Sm90ELb0ELb0ELb1ELb1ELb1ELb0ELb1ELb0ELb0ELb1ELb1ELb0EEENS1_21CollectiveEpilogueFwdINS6_IJSA_NS7_ILi512EEESA_EEES9_SC_SE_Li256ELb1ELb1ELb1ELb0EEENS1_36VarlenDynamicPersistentTileSchedulerILi64ELi64ELi256ELi128ELb1ELb1ELb1ELb0ELb1ELb1EEEEEEEEEvNT_6ParamsE:
	.zero		3584


//--------------------- .nv.constant0._ZN7cutlass13device_kernelIN5flash11enable_sm90INS1_16FlashAttnFwdSm90INS1_25CollectiveMainloopFwdSm90ILi2EN4cute5tupleIJNS5_1CILi1EEES8_S8_EEENS6_IJNS7_ILi64EEESA_SA_EEELi512ENS_10bfloat16_tEfNS_4arch4Sm90ELb0ELb0ELb1ELb1ELb1ELb1ELb1ELb0ELb0ELb1ELb1ELb0EEENS1_21CollectiveEpilogueFwdINS6_IJSA_NS7_ILi512EEESA_EEES9_SC_SE_Li256ELb1ELb1ELb1ELb0EEENS1_36VarlenDynamicPersistentTileSchedulerILi64ELi64ELi256ELi128ELb1ELb1ELb1ELb0ELb1ELb1EEEEEEEEEvNT_6ParamsE --------------------------
	.section	.nv.constant0._ZN7cutlass13device_kernelIN5flash11enable_sm90INS1_16FlashAttnFwdSm90INS1_25CollectiveMainloopFwdSm90ILi2EN4cute5tupleIJNS5_1CILi1EEES8_S8_EEENS6_IJNS7_ILi64EEESA_SA_EEELi512ENS_10bfloat16_tEfNS_4arch4Sm90ELb0ELb0ELb1ELb1ELb1ELb1ELb1ELb0ELb0ELb1ELb1ELb0EEENS1_21CollectiveEpilogueFwdINS6_IJSA_NS7_ILi512EEESA_EEES9_SC_SE_Li256ELb1ELb1ELb1ELb0EEENS1_36VarlenDynamicPersistentTileSchedulerILi64ELi64ELi256ELi128ELb1ELb1ELb1ELb0ELb1ELb1EEEEEEEEEvNT_6ParamsE,"a",@progbits
	.sectionflags	@""
	.align	4
.nv.constant0._ZN7cutlass13device_kernelIN5flash11enable_sm90INS1_16FlashAttnFwdSm90INS1_25CollectiveMainloopFwdSm90ILi2EN4cute5tupleIJNS5_1CILi1EEES8_S8_EEENS6_IJNS7_ILi64EEESA_SA_EEELi512ENS_10bfloat16_tEfNS_4arch4Sm90ELb0ELb0ELb1ELb1ELb1ELb1ELb1ELb0ELb0ELb1ELb1ELb0EEENS1_21CollectiveEpilogueFwdINS6_IJSA_NS7_ILi512EEESA_EEES9_SC_SE_Li256ELb1ELb1ELb1ELb0EEENS1_36VarlenDynamicPersistentTileSchedulerILi64ELi64ELi256ELi128ELb1ELb1ELb1ELb0ELb1ELb1EEEEEEEEEvNT_6ParamsE:
	.zero		3584


//--------------------- .nv.constant0._ZN7cutlass13device_kernelIN5flash11enable_sm90INS1_16FlashAttnFwdSm90INS1_25CollectiveMainloopFwdSm90ILi2EN4cute5tupleIJNS5_1CILi1EEES8_S8_EEENS6_IJNS7_ILi64EEESA_SA_EEELi512ENS_10bfloat16_tEfNS_4arch4Sm90ELb0ELb1ELb1ELb0ELb1ELb0ELb0ELb0ELb0ELb1ELb1ELb0EEENS1_21CollectiveEpilogueFwdINS6_IJSA_NS7_ILi512EEESA_EEES9_SC_SE_Li256ELb0ELb1ELb1ELb0EEENS1_19SingleTileSchedulerILb0ELb1ELb1ELi64EEEEEEEEEvNT_6ParamsE --------------------------
	.section	.nv.constant0._ZN7cutlass13device_kernelIN5flash11enable_sm90INS1_16FlashAttnFwdSm90INS1_25CollectiveMainloopFwdSm90ILi2EN4cute5tupleIJNS5_1CILi1EEES8_S8_EEENS6_IJNS7_ILi64EEESA_SA_EEELi512ENS_10bfloat16_tEfNS_4arch4Sm90ELb0ELb1ELb1ELb0ELb1ELb0ELb0ELb0ELb0ELb1ELb1ELb0EEENS1_21CollectiveEpilogueFwdINS6_IJSA_NS7_ILi512EEESA_EEES9_SC_SE_Li256ELb0ELb1ELb1ELb0EEENS1_19SingleTileSchedulerILb0ELb1ELb1ELi64EEEEEEEEEvNT_6ParamsE,"a",@progbits
	.sectionflags	@""
	.align	4
.nv.constant0._ZN7cutlass13device_kernelIN5flash11enable_sm90INS1_16FlashAttnFwdSm90INS1_25CollectiveMainloopFwdSm90ILi2EN4cute5tupleIJNS5_1CILi1EEES8_S8_EEENS6_IJNS7_ILi64EEESA_SA_EEELi512ENS_10bfloat16_tEfNS_4arch4Sm90ELb0ELb1ELb1ELb0ELb1ELb0ELb0ELb0ELb0ELb1ELb1ELb0EEENS1_21CollectiveEpilogueFwdINS6_IJSA_NS7_ILi512EEESA_EEES9_SC_SE_Li256ELb0ELb1ELb1ELb0EEENS1_19SingleTileSchedulerILb0ELb1ELb1ELi64EEEEEEEEEvNT_6ParamsE:
	.zero		3200


//--------------------- .nv.constant0._ZN7cutlass13device_kernelIN5flash11enable_sm90INS1_16FlashAttnFwdSm90INS1_25CollectiveMainloopFwdSm90ILi2EN4cute5tupleIJNS5_1CILi1EEES8_S8_EEENS6_IJNS7_ILi64EEESA_SA_EEELi512ENS_10bfloat16_tEfNS_4arch4Sm90ELb0ELb1ELb1ELb0ELb1ELb0ELb1ELb0ELb0ELb1ELb1ELb0EEENS1_21CollectiveEpilogueFwdINS6_IJSA_NS7_ILi512EEESA_EEES9_SC_SE_Li256ELb0ELb1ELb1ELb0EEENS1_19SingleTileSchedulerILb0ELb1ELb1ELi64EEEEEEEEEvNT_6ParamsE --------------------------
	.section	.nv.constant0._ZN7cutlass13device_kernelIN5flash11enable_sm90INS1_16FlashAttnFwdSm90INS1_25CollectiveMainloopFwdSm90ILi2EN4cute5tupleIJNS5_1CILi1EEES8_S8_EEENS6_IJNS7_ILi64EEESA_SA_EEELi512ENS_10bfloat16_tEfNS_4arch4Sm90ELb0ELb1ELb1ELb0ELb1ELb0ELb1ELb0ELb0ELb1ELb1ELb0EEENS1_21CollectiveEpilogueFwdINS6_IJSA_NS7_ILi512EEESA_EEES9_SC_SE_Li256ELb0ELb1ELb1ELb0EEENS1_19SingleTileSchedulerILb0ELb1ELb1ELi64EEEEEEEEEvNT_6ParamsE,"a",@progbits
	.sectionflags	@""
	.align	4
.nv.constant0._ZN7cutlass13device_kernelIN5flash11enable_sm90INS1_16FlashAttnFwdSm90INS1_25CollectiveMainloopFwdSm90ILi2EN4cute5tupleIJNS5_1CILi1EEES8_S8_EEENS6_IJNS7_ILi64EEESA_SA_EEELi512ENS_10bfloat16_tEfNS_4arch4Sm90ELb0ELb1ELb1ELb0ELb1ELb0ELb1ELb0ELb0ELb1ELb1ELb0EEENS1_21CollectiveEpilogueFwdINS6_IJSA_NS7_ILi512EEESA_EEES9_SC_SE_Li256ELb0ELb1ELb1ELb0EEENS1_19SingleTileSchedulerILb0ELb1ELb1ELi64EEEEEEEEEvNT_6ParamsE:
	.zero		3456


//--------------------- .nv.constant0._ZN7cutlass13device_kernelIN5flash11enable_sm90INS1_16FlashAttnFwdSm90INS1_25CollectiveMainloopFwdSm90ILi2EN4cute5tupleIJNS5_1CILi1EEES8_S8_EEENS6_IJNS7_ILi64EEESA_SA_EEELi512ENS_10bfloat16_tEfNS_4arch4Sm90ELb0ELb1ELb1ELb1ELb1ELb0ELb0ELb0ELb0ELb1ELb1ELb0EEENS1_21CollectiveEpilogueFwdINS6_IJSA_NS7_ILi512EEESA_EEES9_SC_SE_Li256ELb1ELb1ELb1ELb0EEENS1_36VarlenDynamicPersistentTileSchedulerILi64ELi64ELi256ELi128ELb1ELb1ELb1ELb1ELb0ELb1EEEEEEEEEvNT_6ParamsE --------------------------
	.section	.nv.constant0._ZN7cutlass13device_kernelIN5flash11enable_sm90INS1_16FlashAttnFwdSm90INS1_25CollectiveMainloopFwdSm90ILi2EN4cute5tupleIJNS5_1CILi1EEES8_S8_EEENS6_IJNS7_ILi64EEESA_SA_EEELi512ENS_10bfloat16_tEfNS_4arch4Sm90ELb0ELb1ELb1ELb1ELb1ELb0ELb0ELb0ELb0ELb1ELb1ELb0EEENS1_21CollectiveEpilogueFwdINS6_IJSA_NS7_ILi512EEESA_EEES9_SC_SE_Li256ELb1ELb1ELb1ELb0EEENS1_36VarlenDynamicPersistentTileSchedulerILi64ELi64ELi256ELi128ELb1ELb1ELb1ELb1ELb0ELb1EEEEEEEEEvNT_6ParamsE,"a",@progbits
	.sectionflags	@""
	.align	4
.nv.constant0._ZN7cutlass13device_kernelIN5flash11enable_sm90INS1_16FlashAttnFwdSm90INS1_25CollectiveMainloopFwdSm90ILi2EN4cute5tupleIJNS5_1CILi1EEES8_S8_EEENS6_IJNS7_ILi64EEESA_SA_EEELi512ENS_10bfloat16_tEfNS_4arch4Sm90ELb0ELb1ELb1ELb1ELb1ELb0ELb0ELb0ELb0ELb1ELb1ELb0EEENS1_21CollectiveEpilogueFwdINS6_IJSA_NS7_ILi512EEESA_EEES9_SC_SE_Li256ELb1ELb1ELb1ELb0EEENS1_36VarlenDynamicPersistentTileSchedulerILi64ELi64ELi256ELi128ELb1ELb1ELb1ELb1ELb0ELb1EEEEEEEEEvNT_6ParamsE:
	.zero		3328


//--------------------- .nv.constant0._ZN7cutlass13device_kernelIN5flash11enable_sm90INS1_16FlashAttnFwdSm90INS1_25CollectiveMainloopFwdSm90ILi2EN4cute5tupleIJNS5_1CILi1EEES8_S8_EEENS6_IJNS7_ILi64EEESA_SA_EEELi512ENS_10bfloat16_tEfNS_4arch4Sm90ELb0ELb1ELb1ELb1ELb1ELb1ELb0ELb0ELb0ELb1ELb1ELb0EEENS1_21CollectiveEpilogueFwdINS6_IJSA_NS7_ILi512EEESA_EEES9_SC_SE_Li256ELb1ELb1ELb1ELb0EEENS1_36VarlenDynamicPersistentTileSchedulerILi64ELi64ELi256ELi128ELb1ELb1ELb1ELb1ELb0ELb1EEEEEEEEEvNT_6ParamsE --------------------------
	.section	.nv.constant0._ZN7cutlass13device_kernelIN5flash11enable_sm90INS1_16FlashAttnFwdSm90INS1_25CollectiveMainloopFwdSm90ILi2EN4cute5tupleIJNS5_1CILi1EEES8_S8_EEENS6_IJNS7_ILi64EEESA_SA_EEELi512ENS_10bfloat16_tEfNS_4arch4Sm90ELb0ELb1ELb1ELb1ELb1ELb1ELb0ELb0ELb0ELb1ELb1ELb0EEENS1_21CollectiveEpilogueFwdINS6_IJSA_NS7_ILi512EEESA_EEES9_SC_SE_Li256ELb1ELb1ELb1ELb0EEENS1_36VarlenDynamicPersistentTileSchedulerILi64ELi64ELi256ELi128ELb1ELb1ELb1ELb1ELb0ELb1EEEEEEEEEvNT_6ParamsE,"a",@progbits
	.sectionflags	@""
	.align	4
.nv.constant0._ZN7cutlass13device_kernelIN5flash11enable_sm90INS1_16FlashAttnFwdSm90INS1_25CollectiveMainloopFwdSm90ILi2EN4cute5tupleIJNS5_1CILi1EEES8_S8_EEENS6_IJNS7_ILi64EEESA_SA_EEELi512ENS_10bfloat16_tEfNS_4arch4Sm90ELb0ELb1ELb1ELb1ELb1ELb1ELb0ELb0ELb0ELb1ELb1ELb0EEENS1_21CollectiveEpilogueFwdINS6_IJSA_NS7_ILi512EEESA_EEES9_SC_SE_Li256ELb1ELb1ELb1ELb0EEENS1_36VarlenDynamicPersistentTileSchedulerILi64ELi64ELi256ELi128ELb1ELb1ELb1ELb1ELb0ELb1EEEEEEEEEvNT_6ParamsE:
	.zero		3328


//--------------------- .nv.constant0._ZN7cutlass13device_kernelIN5flash11enable_sm90INS1_16FlashAttnFwdSm90INS1_25CollectiveMainloopFwdSm90ILi2EN4cute5tupleIJNS5_1CILi1EEES8_S8_EEENS6_IJNS7_ILi64EEESA_SA_EEELi512ENS_10bfloat16_tEfNS_4arch4Sm90ELb0ELb1ELb1ELb1ELb1ELb0ELb1ELb0ELb0ELb1ELb1ELb0EEENS1_21CollectiveEpilogueFwdINS6_IJSA_NS7_ILi512EEESA_EEES9_SC_SE_Li256ELb1ELb1ELb1ELb0EEENS1_36VarlenDynamicPersistentTileSchedulerILi64ELi64ELi256ELi128ELb1ELb1ELb1ELb1ELb0ELb1EEEEEEEEEvNT_6ParamsE --------------------------
	.section	.nv.constant0._ZN7cutlass13device_kernelIN5flash11enable_sm90INS1_16FlashAttnFwdSm90INS1_25CollectiveMainloopFwdSm90ILi2EN4cute5tupleIJNS5_1CILi1EEES8_S8_EEENS6_IJNS7_ILi64EEESA_SA_EEELi512ENS_10bfloat16_tEfNS_4arch4Sm90ELb0ELb1ELb1ELb1ELb1ELb0ELb1ELb0ELb0ELb1ELb1ELb0EEENS1_21CollectiveEpilogueFwdINS6_IJSA_NS7_ILi512EEESA_EEES9_SC_SE_Li256ELb1ELb1ELb1ELb0EEENS1_36VarlenDynamicPersistentTileSchedulerILi64ELi64ELi256ELi128ELb1ELb1ELb1ELb1ELb0ELb1EEEEEEEEEvNT_6ParamsE,"a",@progbits
	.sectionflags	@""
	.align	4
.nv.constant0._ZN7cutlass13device_kernelIN5flash11enable_sm90INS1_16FlashAttnFwdSm90INS1_25CollectiveMainloopFwdSm90ILi2EN4cute5tupleIJNS5_1CILi1EEES8_S8_EEENS6_IJNS7_ILi64EEESA_SA_EEELi512ENS_10bfloat16_tEfNS_4arch4Sm90ELb0ELb1ELb1ELb1ELb1ELb0ELb1ELb0ELb0ELb1ELb1ELb0EEENS1_21CollectiveEpilogueFwdINS6_IJSA_NS7_ILi512EEESA_EEES9_SC_SE_Li256ELb1ELb1ELb1ELb0EEENS1_36VarlenDynamicPersistentTileSchedulerILi64ELi64ELi256ELi128ELb1ELb1ELb1ELb1ELb0ELb1EEEEEEEEEvNT_6ParamsE:
	.zero		3584


//--------------------- .nv.constant0._ZN7cutlass13device_kernelIN5flash11enable_sm90INS1_16FlashAttnFwdSm90INS1_25CollectiveMainloopFwdSm90ILi2EN4cute5tupleIJNS5_1CILi1EEES8_S8_EEENS6_IJNS7_ILi64EEESA_SA_EEELi512ENS_10bfloat16_tEfNS_4arch4Sm90ELb0ELb1ELb1ELb1ELb1ELb1ELb1ELb0ELb0ELb1ELb1ELb0EEENS1_21CollectiveEpilogueFwdINS6_IJSA_NS7_ILi512EEESA_EEES9_SC_SE_Li256ELb1ELb1ELb1ELb0EEENS1_36VarlenDynamicPersistentTileSchedulerILi64ELi64ELi256ELi128ELb1ELb1ELb1ELb1ELb0ELb1EEEEEEEEEvNT_6ParamsE --------------------------
	.section	.nv.constant0._ZN7cutlass13device_kernelIN5flash11enable_sm90INS1_16FlashAttnFwdSm90INS1_25CollectiveMainloopFwdSm90ILi2EN4cute5tupleIJNS5_1CILi1EEES8_S8_EEENS6_IJNS7_ILi64EEESA_SA_EEELi512ENS_10bfloat16_tEfNS_4arch4Sm90ELb0ELb1ELb1ELb1ELb1ELb1ELb1ELb0ELb0ELb1ELb1ELb0EEENS1_21CollectiveEpilogueFwdINS6_IJSA_NS7_ILi512EEESA_EEES9_SC_SE_Li256ELb1ELb1ELb1ELb0EEENS1_36VarlenDynamicPersistentTileSchedulerILi64ELi64ELi256ELi128ELb1ELb1ELb1ELb1ELb0ELb1EEEEEEEEEvNT_6ParamsE,"a",@progbits
	.sectionflags	@""
	.align	4
.nv.constant0._ZN7cutlass13device_kernelIN5flash11enable_sm90INS1_16FlashAttnFwdSm90INS1_25CollectiveMainloopFwdSm90ILi2EN4cute5tupleIJNS5_1CILi1EEES8_S8_EEENS6_IJNS7_ILi64EEESA_SA_EEELi512ENS_10bfloat16_tEfNS_4arch4Sm90ELb0ELb1ELb1ELb1ELb1ELb1ELb1ELb0ELb0ELb1ELb1ELb0EEENS1_21CollectiveEpilogueFwdINS6_IJSA_NS7_ILi512EEESA_EEES9_SC_SE_Li256ELb1ELb1ELb1ELb0EEENS1_36VarlenDynamicPersistentTileSchedulerILi64ELi64ELi256ELi128ELb1ELb1ELb1ELb1ELb0ELb1EEEEEEEEEvNT_6ParamsE:
	.zero		3584


//--------------------- .nv.constant0._ZN7cutlass13device_kernelIN5flash11enable_sm90INS1_16FlashAttnFwdSm90INS1_25CollectiveMainloopFwdSm90ILi2EN4cute5tupleIJNS5_1CILi1EEES8_S8_EEENS6_IJNS7_ILi64EEESA_SA_EEELi512ENS_10bfloat16_tEfNS_4arch4Sm90ELb1ELb0ELb1ELb0ELb1ELb0ELb0ELb0ELb0ELb1ELb1ELb0EEENS1_21CollectiveEpilogueFwdINS6_IJSA_NS7_ILi512EEESA_EEES9_SC_SE_Li256ELb0ELb1ELb1ELb0EEENS1_19SingleTileSchedulerILb0ELb1ELb1ELi64EEEEEEEEEvNT_6ParamsE --------------------------
	.section	.nv.constant0._ZN7cutlass13device_kernelIN5flash11enable_sm90INS1_16FlashAttnFwdSm90INS1_25CollectiveMainloopFwdSm90ILi2EN4cute5tupleIJNS5_1CILi1EEES8_S8_EEENS6_IJNS7_ILi64EEESA_SA_EEELi512ENS_10bfloat16_tEfNS_4arch4Sm90ELb1ELb0ELb1ELb0ELb1ELb0ELb0ELb0ELb0ELb1ELb1ELb0EEENS1_21CollectiveEpilogueFwdINS6_IJSA_NS7_ILi512EEESA_EEES9_SC_SE_Li256ELb0ELb1ELb1ELb0EEENS1_19SingleTileSchedulerILb0ELb1ELb1ELi64EEEEEEEEEvNT_6ParamsE,"a",@progbits
	.sectionflags	@""
	.align	4
.nv.constant0._ZN7cutlass13device_kernelIN5flash11enable_sm90INS1_16FlashAttnFwdSm90INS1_25CollectiveMainloopFwdSm90ILi2EN4cute5tupleIJNS5_1CILi1EEES8_S8_EEENS6_IJNS7_ILi64EEESA_SA_EEELi512ENS_10bfloat16_tEfNS_4arch4Sm90ELb1ELb0ELb1ELb0ELb1ELb0ELb0ELb0ELb0ELb1ELb1ELb0EEENS1_21CollectiveEpilogueFwdINS6_IJSA_NS7_ILi512EEESA_EEES9_SC_SE_Li256ELb0ELb1ELb1ELb0EEENS1_19SingleTileSchedulerILb0ELb1ELb1ELi64EEEEEEEEEvNT_6ParamsE:
	.zero		3200


//--------------------- .nv.constant0._ZN7cutlass13device_kernelIN5flash11enable_sm90INS1_16FlashAttnFwdSm90INS1_25CollectiveMainloopFwdSm90ILi2EN4cute5tupleIJNS5_1CILi1EEES8_S8_EEENS6_IJNS7_ILi64EEESA_SA_EEELi512ENS_10bfloat16_tEfNS_4arch4Sm90ELb1ELb0ELb1ELb0ELb1ELb0ELb1ELb0ELb0ELb1ELb1ELb0EEENS1_21CollectiveEpilogueFwdINS6_IJSA_NS7_ILi512EEESA_EEES9_SC_SE_Li256ELb0ELb1ELb1ELb0EEENS1_19SingleTileSchedulerILb0ELb1ELb1ELi64EEEEEEEEEvNT_6ParamsE --------------------------
	.section	.nv.constant0._ZN7cutlass13device_kernelIN5flash11enable_sm90INS1_16FlashAttnFwdSm90INS1_25CollectiveMainloopFwdSm90ILi2EN4cute5tupleIJNS5_1CILi1EEES8_S8_EEENS6_IJNS7_ILi64EEESA_SA_EEELi512ENS_10bfloat16_tEfNS_4arch4Sm90ELb1ELb0ELb1ELb0ELb1ELb0ELb1ELb0ELb0ELb1ELb1ELb0EEENS1_21CollectiveEpilogueFwdINS6_IJSA_NS7_ILi512EEESA_EEES9_SC_SE_Li256ELb0ELb1ELb1ELb0EEENS1_19SingleTileSchedulerILb0ELb1ELb1ELi64EEEEEEEEEvNT_6ParamsE,"a",@progbits
	.sectionflags	@""
	.align	4
.nv.constant0._ZN7cutlass13device_kernelIN5flash11enable_sm90INS1_16FlashAttnFwdSm90INS1_25CollectiveMainloopFwdSm90ILi2EN4cute5tupleIJNS5_1CILi1EEES8_S8_EEENS6_IJNS7_ILi64EEESA_SA_EEELi512ENS_10bfloat16_tEfNS_4arch4Sm90ELb1ELb0ELb1ELb0ELb1ELb0ELb1ELb0ELb0ELb1ELb1ELb0EEENS1_21CollectiveEpilogueFwdINS6_IJSA_NS7_ILi512EEESA_EEES9_SC_SE_Li256ELb0ELb1ELb1ELb0EEENS1_19SingleTileSchedulerILb0ELb1ELb1ELi64EEEEEEEEEvNT_6ParamsE:
	.zero		3456


//--------------------- .nv.constant0._ZN7cutlass13device_kernelIN5flash11enable_sm90INS1_16FlashAttnFwdSm90INS1_25CollectiveMainloopFwdSm90ILi2EN4cute5tupleIJNS5_1CILi1EEES8_S8_EEENS6_IJNS7_ILi64EEESA_SA_EEELi512ENS_10bfloat16_tEfNS_4arch4Sm90ELb1ELb0ELb1ELb1ELb1ELb0ELb0ELb0ELb0ELb1ELb1ELb0EEENS1_21CollectiveEpilogueFwdINS6_IJSA_NS7_ILi512EEESA_EEES9_SC_SE_Li256ELb1ELb1ELb1ELb0EEENS1_36VarlenDynamicPersistentTileSchedulerILi64ELi64ELi256ELi128ELb1ELb1ELb1ELb1ELb1ELb1EEEEEEEEEvNT_6ParamsE --------------------------
	.section	.nv.constant0._ZN7cutlass13device_kernelIN5flash11enable_sm90INS1_16FlashAttnFwdSm90INS1_25CollectiveMainloopFwdSm90ILi2EN4cute5tupleIJNS5_1CILi1EEES8_S8_EEENS6_IJNS7_ILi64EEESA_SA_EEELi512ENS_10bfloat16_tEfNS_4arch4Sm90ELb1ELb0ELb1ELb1ELb1ELb0ELb0ELb0ELb0ELb1ELb1ELb0EEENS1_21CollectiveEpilogueFwdINS6_IJSA_NS7_ILi512EEESA_EEES9_SC_SE_Li256ELb1ELb1ELb1ELb0EEENS1_36VarlenDynamicPersistentTileSchedulerILi64ELi64ELi256ELi128ELb1ELb1ELb1ELb1ELb1ELb1EEEEEEEEEvNT_6ParamsE,"a",@progbits
	.sectionflags	@""
	.align	4
.nv.constant0._ZN7cutlass13device_kernelIN5flash11enable_sm90INS1_16FlashAttnFwdSm90INS1_25CollectiveMainloopFwdSm90ILi2EN4cute5tupleIJNS5_1CILi1EEES8_S8_EEENS6_IJNS7_ILi64EEESA_SA_EEELi512ENS_10bfloat16_tEfNS_4arch4Sm90ELb1ELb0ELb1ELb1ELb1ELb0ELb0ELb0ELb0ELb1ELb1ELb0EEENS1_21CollectiveEpilogueFwdINS6_IJSA_NS7_ILi512EEESA_EEES9_SC_SE_Li256ELb1ELb1ELb1ELb0EEENS1_36VarlenDynamicPersistentTileSchedulerILi64ELi64ELi256ELi128ELb1ELb1ELb1ELb1ELb1ELb1EEEEEEEEEvNT_6ParamsE:
	.zero		3328


//--------------------- .nv.constant0._ZN7cutlass13device_kernelIN5flash11enable_sm90INS1_16FlashAttnFwdSm90INS1_25CollectiveMainloopFwdSm90ILi2EN4cute5tupleIJNS5_1CILi1EEES8_S8_EEENS6_IJNS7_ILi64EEESA_SA_EEELi512ENS_10bfloat16_tEfNS_4arch4Sm90ELb1ELb0ELb1ELb1ELb1ELb1ELb0ELb0ELb0ELb1ELb1ELb0EEENS1_21CollectiveEpilogueFwdINS6_IJSA_NS7_ILi512EEESA_EEES9_SC_SE_Li256ELb1ELb1ELb1ELb0EEENS1_36VarlenDynamicPersistentTileSchedulerILi64ELi64ELi256ELi128ELb1ELb1ELb1ELb1ELb1ELb1EEEEEEEEEvNT_6ParamsE --------------------------
	.section	.nv.constant0._ZN7cutlass13device_kernelIN5flash11enable_sm90INS1_16FlashAttnFwdSm90INS1_25CollectiveMainloopFwdSm90ILi2EN4cute5tupleIJNS5_1CILi1EEES8_S8_EEENS6_IJNS7_ILi64EEESA_SA_EEELi512ENS_10bfloat16_tEfNS_4arch4Sm90ELb1ELb0ELb1ELb1ELb1ELb1ELb0ELb0ELb0ELb1ELb1ELb0EEENS1_21CollectiveEpilogueFwdINS6_IJSA_NS7_ILi512EEESA_EEES9_SC_SE_Li256ELb1ELb1ELb1ELb0EEENS1_36VarlenDynamicPersistentTileSchedulerILi64ELi64ELi256ELi128ELb1ELb1ELb1ELb1ELb1ELb1EEEEEEEEEvNT_6ParamsE,"a",@progbits
	.sectionflags	@""
	.align	4
.nv.constant0._ZN7cutlass13device_kernelIN5flash11enable_sm90INS1_16FlashAttnFwdSm90INS1_25CollectiveMainloopFwdSm90ILi2EN4cute5tupleIJNS5_1CILi1EEES8_S8_EEENS6_IJNS7_ILi64EEESA_SA_EEELi512ENS_10bfloat16_tEfNS_4arch4Sm90ELb1ELb0ELb1ELb1ELb1ELb1ELb0ELb0ELb0ELb1ELb1ELb0EEENS1_21CollectiveEpilogueFwdINS6_IJSA_NS7_ILi512EEESA_EEES9_SC_SE_Li256ELb1ELb1ELb1ELb0EEENS1_36VarlenDynamicPersistentTileSchedulerILi64ELi64ELi256ELi128ELb1ELb1ELb1ELb1ELb1ELb1EEEEEEEEEvNT_6ParamsE:
	.zero		3328


//--------------------- .nv.constant0._ZN7cutlass13device_kernelIN5flash11enable_sm90INS1_16FlashAttnFwdSm90INS1_25CollectiveMainloopFwdSm90ILi2EN4cute5tupleIJNS5_1CILi1EEES8_S8_EEENS6_IJNS7_ILi64EEESA_SA_EEELi512ENS_10bfloat16_tEfNS_4arch4Sm90ELb1ELb0ELb1ELb1ELb1ELb0ELb1ELb0ELb0ELb1ELb1ELb0EEENS1_21CollectiveEpilogueFwdINS6_IJSA_NS7_ILi512EEESA_EEES9_SC_SE_Li256ELb1ELb1ELb1ELb0EEENS1_36VarlenDynamicPersistentTileSchedulerILi64ELi64ELi256ELi128ELb1ELb1ELb1ELb1ELb1ELb1EEEEEEEEEvNT_6ParamsE --------------------------
	.section	.nv.constant0._ZN7cutlass13device_kernelIN5flash11enable_sm90INS1_16FlashAttnFwdSm90INS1_25CollectiveMainloopFwdSm90ILi2EN4cute5tupleIJNS5_1CILi1EEES8_S8_EEENS6_IJNS7_ILi64EEESA_SA_EEELi512ENS_10bfloat16_tEfNS_4arch4Sm90ELb1ELb0ELb1ELb1ELb1ELb0ELb1ELb0ELb0ELb1ELb1ELb0EEENS1_21CollectiveEpilogueFwdINS6_IJSA_NS7_ILi512EEESA_EEES9_SC_SE_Li256ELb1ELb1ELb1ELb0EEENS1_36VarlenDynamicPersistentTileSchedulerILi64ELi64ELi256ELi128ELb1ELb1ELb1ELb1ELb1ELb1EEEEEEEEEvNT_6ParamsE,"a",@progbits
	.sectionflags	@""
	.align	4
.nv.constant0._ZN7cutlass13device_kernelIN5flash11enable_sm90INS1_16FlashAttnFwdSm90INS1_25CollectiveMainloopFwdSm90ILi2EN4cute5tupleIJNS5_1CILi1EEES8_S8_EEENS6_IJNS7_ILi64EEESA_SA_EEELi512ENS_10bfloat16_tEfNS_4arch4Sm90ELb1ELb0ELb1ELb1ELb1ELb0ELb1ELb0ELb0ELb1ELb1ELb0EEENS1_21CollectiveEpilogueFwdINS6_IJSA_NS7_ILi512EEESA_EEES9_SC_SE_Li256ELb1ELb1ELb1ELb0EEENS1_36VarlenDynamicPersistentTileSchedulerILi64ELi64ELi256ELi128ELb1ELb1ELb1ELb1ELb1ELb1EEEEEEEEEvNT_6ParamsE:
	.zero		3584


//--------------------- .nv.constant0._ZN7cutlass13device_kernelIN5flash11enable_sm90INS1_16FlashAttnFwdSm90INS1_25CollectiveMainloopFwdSm90ILi2EN4cute5tupleIJNS5_1CILi1EEES8_S8_EEENS6_IJNS7_ILi64EEESA_SA_EEELi512ENS_10bfloat16_tEfNS_4arch4Sm90ELb1ELb0ELb1ELb1ELb1ELb1ELb1ELb0ELb0ELb1ELb1ELb0EEENS1_21CollectiveEpilogueFwdINS6_IJSA_NS7_ILi512EEESA_EEES9_SC_SE_Li256ELb1ELb1ELb1ELb0EEENS1_36VarlenDynamicPersistentTileSchedulerILi64ELi64ELi256ELi128ELb1ELb1ELb1ELb1ELb1ELb1EEEEEEEEEvNT_6ParamsE --------------------------
	.section	.nv.constant0._ZN7cutlass13device_kernelIN5flash11enable_sm90INS1_16FlashAttnFwdSm90INS1_25CollectiveMainloopFwdSm90ILi2EN4cute5tupleIJNS5_1CILi1EEES8_S8_EEENS6_IJNS7_ILi64EEESA_SA_EEELi512ENS_10bfloat16_tEfNS_4arch4Sm90ELb1ELb0ELb1ELb1ELb1ELb1ELb1ELb0ELb0ELb1ELb1ELb0EEENS1_21CollectiveEpilogueFwdINS6_IJSA_NS7_ILi512EEESA_EEES9_SC_SE_Li256ELb1ELb1ELb1ELb0EEENS1_36VarlenDynamicPersistentTileSchedulerILi64ELi64ELi256ELi128ELb1ELb1ELb1ELb1ELb1ELb1EEEEEEEEEvNT_6ParamsE,"a",@progbits
	.sectionflags	@""
	.align	4
.nv.constant0._ZN7cutlass13device_kernelIN5flash11enable_sm90INS1_16FlashAttnFwdSm90INS1_25CollectiveMainloopFwdSm90ILi2EN4cute5tupleIJNS5_1CILi1EEES8_S8_EEENS6_IJNS7_ILi64EEESA_SA_EEELi512ENS_10bfloat16_tEfNS_4arch4Sm90ELb1ELb0ELb1ELb1ELb1ELb1ELb1ELb0ELb0ELb1ELb1ELb0EEENS1_21CollectiveEpilogueFwdINS6_IJSA_NS7_ILi512EEESA_EEES9_SC_SE_Li256ELb1ELb1ELb1ELb0EEENS1_36VarlenDynamicPersistentTileSchedulerILi64ELi64ELi256ELi128ELb1ELb1ELb1ELb1ELb1ELb1EEEEEEEEEvNT_6ParamsE:
	.zero		3584


//--------------------- SYMBOLS --------------------------

	.type		.nv.reservedSmem.offset0,@object
	.size		.nv.reservedSmem.offset0,0x4
	.type		__assertfail,@function
